	.target	sm_90a

	.elftype	@"ET_EXEC"


//--------------------- .note.nv.tkinfo           --------------------------
	.section	.note.nv.tkinfo,"",@"SHT_NOTE"
	.sectionflags	@"SHF_NOTE_NV_TKINFO"
	.tkinfo
        /*0018*/ 	.word	0x00000002
        /*0030*/ 	.string	""
        /*0030*/ 	.string	"ptxas"
        /*0030*/ 	.string	"Cuda compilation tools, release 13.0, V13.0.88"
        /*0030*/ 	.string	"Build cuda_13.0.r13.0/compiler.36424714_0"
        /*0030*/ 	.string	"-arch sm_90a -m 64 "



//--------------------- .note.nv.cuinfo           --------------------------
	.section	.note.nv.cuinfo,"",@"SHT_NOTE"
	.sectionflags	@"SHF_NOTE_NV_CUINFO"
        /*0018*/ 	.short	0x0002
        /*001a*/ 	.short	0x005a
        /*001c*/ 	.short	0x0082
	.zero		2


//--------------------- .nv.info                  --------------------------
	.section	.nv.info,"",@"SHT_CUDA_INFO"
	.align	4


	//----- nvinfo : EIATTR_REGCOUNT
	.align		4
        /*0000*/ 	.byte	0x04, 0x2f
        /*0002*/ 	.short	(.L_21 - .L_20)
	.align		4
.L_20:
        /*0004*/ 	.word	index@(_ZN7cutlass13device_kernelIN5flash11enable_sm90INS1_16FlashAttnFwdSm90INS1_25CollectiveMainloopFwdSm90ILi2EN4cute5tupleIJNS5_1CILi1EEES8_S8_EEENS6_IJNS7_ILi128EEENS7_ILi96EEENS7_ILi64EEEEEELi256ENS_10bfloat16_tEfNS_4arch4Sm90ELb1ELb0ELb0ELb1ELb1ELb1ELb1ELb1ELb0ELb1ELb0ELb0EEENS1_21CollectiveEpilogueFwdINS6_IJSA_NS7_ILi256EEESB_EEES9_SE_SG_Li256ELb1ELb1ELb0ELb0EEENS1_36VarlenDynamicPersistentTileSchedulerILi128ELi96ELi256ELi128ELb0ELb1ELb1ELb1ELb1ELb1EEEEEEEEEvNT_6ParamsE)
        /*0008*/ 	.word	0x000000a8


	//----- nvinfo : EIATTR_FRAME_SIZE
	.align		4
.L_21:
        /*000c*/ 	.byte	0x04, 0x11
        /*000e*/ 	.short	(.L_23 - .L_22)
	.align		4
.L_22:
        /*0010*/ 	.word	index@(_ZN7cutlass13device_kernelIN5flash11enable_sm90INS1_16FlashAttnFwdSm90INS1_25CollectiveMainloopFwdSm90ILi2EN4cute5tupleIJNS5_1CILi1EEES8_S8_EEENS6_IJNS7_ILi128EEENS7_ILi96EEENS7_ILi64EEEEEELi256ENS_10bfloat16_tEfNS_4arch4Sm90ELb1ELb0ELb0ELb1ELb1ELb1ELb1ELb1ELb0ELb1ELb0ELb0EEENS1_21CollectiveEpilogueFwdINS6_IJSA_NS7_ILi256EEESB_EEES9_SE_SG_Li256ELb1ELb1ELb0ELb0EEENS1_36VarlenDynamicPersistentTileSchedulerILi128ELi96ELi256ELi128ELb0ELb1ELb1ELb1ELb1ELb1EEEEEEEEEvNT_6ParamsE)
        /*0014*/ 	.word	0x000000c0


	//----- nvinfo : EIATTR_REGCOUNT
	.align		4
.L_23:
        /*0018*/ 	.byte	0x04, 0x2f
        /*001a*/ 	.short	(.L_25 - .L_24)
	.align		4
.L_24:
        /*001c*/ 	.word	index@(_ZN7cutlass13device_kernelIN5flash11enable_sm90INS1_16FlashAttnFwdSm90INS1_25CollectiveMainloopFwdSm90ILi2EN4cute5tupleIJNS5_1CILi1EEES8_S8_EEENS6_IJNS7_ILi128EEENS7_ILi96EEENS7_ILi64EEEEEELi256ENS_10bfloat16_tEfNS_4arch4Sm90ELb1ELb0ELb0ELb1ELb1ELb0ELb1ELb1ELb0ELb1ELb0ELb0EEENS1_21CollectiveEpilogueFwdINS6_IJSA_NS7_ILi256EEESB_EEES9_SE_SG_Li256ELb1ELb1ELb0ELb0EEENS1_36VarlenDynamicPersistentTileSchedulerILi128ELi96ELi256ELi128ELb0ELb1ELb1ELb1ELb1ELb1EEEEEEEEEvNT_6ParamsE)
        /*0020*/ 	.word	0x000000a8


	//----- nvinfo : EIATTR_FRAME_SIZE
	.align		4
.L_25:
        /*0024*/ 	.byte	0x04, 0x11
        /*0026*/ 	.short	(.L_27 - .L_26)
	.align		4
.L_26:
        /*0028*/ 	.word	index@(_ZN7cutlass13device_kernelIN5flash11enable_sm90INS1_16FlashAttnFwdSm90INS1_25CollectiveMainloopFwdSm90ILi2EN4cute5tupleIJNS5_1CILi1EEES8_S8_EEENS6_IJNS7_ILi128EEENS7_ILi96EEENS7_ILi64EEEEEELi256ENS_10bfloat16_tEfNS_4arch4Sm90ELb1ELb0ELb0ELb1ELb1ELb0ELb1ELb1ELb0ELb1ELb0ELb0EEENS1_21CollectiveEpilogueFwdINS6_IJSA_NS7_ILi256EEESB_EEES9_SE_SG_Li256ELb1ELb1ELb0ELb0EEENS1_36VarlenDynamicPersistentTileSchedulerILi128ELi96ELi256ELi128ELb0ELb1ELb1ELb1ELb1ELb1EEEEEEEEEvNT_6ParamsE)
        /*002c*/ 	.word	0x00000028


	//----- nvinfo : EIATTR_REGCOUNT
	.align		4
.L_27:
        /*0030*/ 	.byte	0x04, 0x2f
        /*0032*/ 	.short	(.L_29 - .L_28)
	.align		4
.L_28:
        /*0034*/ 	.word	index@(_ZN7cutlass13device_kernelIN5flash11enable_sm90INS1_16FlashAttnFwdSm90INS1_25CollectiveMainloopFwdSm90ILi2EN4cute5tupleIJNS5_1CILi1EEES8_S8_EEENS6_IJNS7_ILi128EEENS7_ILi96EEENS7_ILi64EEEEEELi256ENS_10bfloat16_tEfNS_4arch4Sm90ELb1ELb0ELb0ELb1ELb1ELb1ELb0ELb1ELb0ELb1ELb0ELb0EEENS1_21CollectiveEpilogueFwdINS6_IJSA_NS7_ILi256EEESB_EEES9_SE_SG_Li256ELb1ELb1ELb0ELb0EEENS1_36VarlenDynamicPersistentTileSchedulerILi128ELi96ELi256ELi128ELb0ELb1ELb1ELb1ELb1ELb1EEEEEEEEEvNT_6ParamsE)
        /*0038*/ 	.word	0x000000a8


	//----- nvinfo : EIATTR_FRAME_SIZE
	.align		4
.L_29:
        /*003c*/ 	.byte	0x04, 0x11
        /*003e*/ 	.short	(.L_31 - .L_30)
	.align		4
.L_30:
        /*0040*/ 	.word	index@(_ZN7cutlass13device_kernelIN5flash11enable_sm90INS1_16FlashAttnFwdSm90INS1_25CollectiveMainloopFwdSm90ILi2EN4cute5tupleIJNS5_1CILi1EEES8_S8_EEENS6_IJNS7_ILi128EEENS7_ILi96EEENS7_ILi64EEEEEELi256ENS_10bfloat16_tEfNS_4arch4Sm90ELb1ELb0ELb0ELb1ELb1ELb1ELb0ELb1ELb0ELb1ELb0ELb0EEENS1_21CollectiveEpilogueFwdINS6_IJSA_NS7_ILi256EEESB_EEES9_SE_SG_Li256ELb1ELb1ELb0ELb0EEENS1_36VarlenDynamicPersistentTileSchedulerILi128ELi96ELi256ELi128ELb0ELb1ELb1ELb1ELb1ELb1EEEEEEEEEvNT_6ParamsE)
        /*0044*/ 	.word	0x00000058


	//----- nvinfo : EIATTR_REGCOUNT
	.align		4
.L_31:
        /*0048*/ 	.byte	0x04, 0x2f
        /*004a*/ 	.short	(.L_33 - .L_32)
	.align		4
.L_32:
        /*004c*/ 	.word	index@(_ZN7cutlass13device_kernelIN5flash11enable_sm90INS1_16FlashAttnFwdSm90INS1_25CollectiveMainloopFwdSm90ILi2EN4cute5tupleIJNS5_1CILi1EEES8_S8_EEENS6_IJNS7_ILi128EEENS7_ILi96EEENS7_ILi64EEEEEELi256ENS_10bfloat16_tEfNS_4arch4Sm90ELb1ELb0ELb0ELb1ELb1ELb0ELb0ELb1ELb0ELb1ELb0ELb0EEENS1_21CollectiveEpilogueFwdINS6_IJSA_NS7_ILi256EEESB_EEES9_SE_SG_Li256ELb1ELb1ELb0ELb0EEENS1_36VarlenDynamicPersistentTileSchedulerILi128ELi96ELi256ELi128ELb0ELb1ELb1ELb1ELb1ELb1EEEEEEEEEvNT_6ParamsE)
        /*0050*/ 	.word	0x000000a8


	//----- nvinfo : EIATTR_FRAME_SIZE
	.align		4
.L_33:
        /*0054*/ 	.byte	0x04, 0x11
        /*0056*/ 	.short	(.L_35 - .L_34)
	.align		4
.L_34:
        /*0058*/ 	.word	index@(_ZN7cutlass13device_kernelIN5flash11enable_sm90INS1_16FlashAttnFwdSm90INS1_25CollectiveMainloopFwdSm90ILi2EN4cute5tupleIJNS5_1CILi1EEES8_S8_EEENS6_IJNS7_ILi128EEENS7_ILi96EEENS7_ILi64EEEEEELi256ENS_10bfloat16_tEfNS_4arch4Sm90ELb1ELb0ELb0ELb1ELb1ELb0ELb0ELb1ELb0ELb1ELb0ELb0EEENS1_21CollectiveEpilogueFwdINS6_IJSA_NS7_ILi256EEESB_EEES9_SE_SG_Li256ELb1ELb1ELb0ELb0EEENS1_36VarlenDynamicPersistentTileSchedulerILi128ELi96ELi256ELi128ELb0ELb1ELb1ELb1ELb1ELb1EEEEEEEEEvNT_6ParamsE)
        /*005c*/ 	.word	0x00000028


	//----- nvinfo : EIATTR_REGCOUNT
	.align		4
.L_35:
        /*0060*/ 	.byte	0x04, 0x2f
        /*0062*/ 	.short	(.L_37 - .L_36)
	.align		4
.L_36:
        /*0064*/ 	.word	index@(_ZN7cutlass13device_kernelIN5flash11enable_sm90INS1_16FlashAttnFwdSm90INS1_25CollectiveMainloopFwdSm90ILi2EN4cute5tupleIJNS5_1CILi1EEES8_S8_EEENS6_IJNS7_ILi128EEENS7_ILi96EEENS7_ILi64EEEEEELi256ENS_10bfloat16_tEfNS_4arch4Sm90ELb1ELb0ELb0ELb0ELb1ELb0ELb1ELb1ELb0ELb1ELb0ELb0EEENS1_21CollectiveEpilogueFwdINS6_IJSA_NS7_ILi256EEESB_EEES9_SE_SG_Li256ELb0ELb1ELb0ELb0EEENS1_30DynamicPersistentTileSchedulerILi256ELi128ELb0ELb1ELb1EEEEEEEEEvNT_6ParamsE)
        /*0068*/ 	.word	0x000000a8


	//----- nvinfo : EIATTR_FRAME_SIZE
	.align		4
.L_37:
        /*006c*/ 	.byte	0x04, 0x11
        /*006e*/ 	.short	(.L_39 - .L_38)
	.align		4
.L_38:
        /*0070*/ 	.word	index@(_ZN7cutlass13device_kernelIN5flash11enable_sm90INS1_16FlashAttnFwdSm90INS1_25CollectiveMainloopFwdSm90ILi2EN4cute5tupleIJNS5_1CILi1EEES8_S8_EEENS6_IJNS7_ILi128EEENS7_ILi96EEENS7_ILi64EEEEEELi256ENS_10bfloat16_tEfNS_4arch4Sm90ELb1ELb0ELb0ELb0ELb1ELb0ELb1ELb1ELb0ELb1ELb0ELb0EEENS1_21CollectiveEpilogueFwdINS6_IJSA_NS7_ILi256EEESB_EEES9_SE_SG_Li256ELb0ELb1ELb0ELb0EEENS1_30DynamicPersistentTileSchedulerILi256ELi128ELb0ELb1ELb1EEEEEEEEEvNT_6ParamsE)
        /*0074*/ 	.word	0x00000010


	//----- nvinfo : EIATTR_REGCOUNT
	.align		4
.L_39:
        /*0078*/ 	.byte	0x04, 0x2f
        /*007a*/ 	.short	(.L_41 - .L_40)
	.align		4
.L_40:
        /*007c*/ 	.word	index@(_ZN7cutlass13device_kernelIN5flash11enable_sm90INS1_16FlashAttnFwdSm90INS1_25CollectiveMainloopFwdSm90ILi2EN4cute5tupleIJNS5_1CILi1EEES8_S8_EEENS6_IJNS7_ILi128EEENS7_ILi96EEENS7_ILi64EEEEEELi256ENS_10bfloat16_tEfNS_4arch4Sm90ELb1ELb0ELb0ELb0ELb1ELb0ELb0ELb1ELb0ELb1ELb0ELb0EEENS1_21CollectiveEpilogueFwdINS6_IJSA_NS7_ILi256EEESB_EEES9_SE_SG_Li256ELb0ELb1ELb0ELb0EEENS1_30DynamicPersistentTileSchedulerILi256ELi128ELb0ELb1ELb1EEEEEEEEEvNT_6ParamsE)
        /*0080*/ 	.word	0x000000a8


	//----- nvinfo : EIATTR_FRAME_SIZE
	.align		4
.L_41:
        /*0084*/ 	.byte	0x04, 0x11
        /*0086*/ 	.short	(.L_43 - .L_42)
	.align		4
.L_42:
        /*0088*/ 	.word	index@(_ZN7cutlass13device_kernelIN5flash11enable_sm90INS1_16FlashAttnFwdSm90INS1_25CollectiveMainloopFwdSm90ILi2EN4cute5tupleIJNS5_1CILi1EEES8_S8_EEENS6_IJNS7_ILi128EEENS7_ILi96EEENS7_ILi64EEEEEELi256ENS_10bfloat16_tEfNS_4arch4Sm90ELb1ELb0ELb0ELb0ELb1ELb0ELb0ELb1ELb0ELb1ELb0ELb0EEENS1_21CollectiveEpilogueFwdINS6_IJSA_NS7_ILi256EEESB_EEES9_SE_SG_Li256ELb0ELb1ELb0ELb0EEENS1_30DynamicPersistentTileSchedulerILi256ELi128ELb0ELb1ELb1EEEEEEEEEvNT_6ParamsE)
        /*008c*/ 	.word	0x00000008


	//----- nvinfo : EIATTR_REGCOUNT
	.align		4
.L_43:
        /*0090*/ 	.byte	0x04, 0x2f
        /*0092*/ 	.short	(.L_45 - .L_44)
	.align		4
.L_44:
        /*0094*/ 	.word	index@(_ZN7cutlass13device_kernelIN5flash11enable_sm90INS1_16FlashAttnFwdSm90INS1_25CollectiveMainloopFwdSm90ILi2EN4cute5tupleIJNS5_1CILi1EEES8_S8_EEENS6_IJNS7_ILi128EEENS7_ILi96EEENS7_ILi64EEEEEELi256ENS_10bfloat16_tEfNS_4arch4Sm90ELb0ELb1ELb0ELb1ELb1ELb1ELb1ELb1ELb0ELb1ELb0ELb0EEENS1_21CollectiveEpilogueFwdINS6_IJSA_NS7_ILi256EEESB_EEES9_SE_SG_Li256ELb1ELb1ELb0ELb0EEENS1_36VarlenDynamicPersistentTileSchedulerILi128ELi96ELi256ELi128ELb0ELb1ELb1ELb1ELb0ELb1EEEEEEEEEvNT_6ParamsE)
        /*0098*/ 	.word	0x000000a8


	//----- nvinfo : EIATTR_FRAME_SIZE
	.align		4
.L_45:
        /*009c*/ 	.byte	0x04, 0x11
        /*009e*/ 	.short	(.L_47 - .L_46)
	.align		4
.L_46:
        /*00a0*/ 	.word	index@($_ZN7cutlass13device_kernelIN5flash11enable_sm90INS1_16FlashAttnFwdSm90INS1_25CollectiveMainloopFwdSm90ILi2EN4cute5tupleIJNS5_1CILi1EEES8_S8_EEENS6_IJNS7_ILi128EEENS7_ILi96EEENS7_ILi64EEEEEELi256ENS_10bfloat16_tEfNS_4arch4Sm90ELb0ELb1ELb0ELb1ELb1ELb1ELb1ELb1ELb0ELb1ELb0ELb0EEENS1_21CollectiveEpilogueFwdINS6_IJSA_NS7_ILi256EEESB_EEES9_SE_SG_Li256ELb1ELb1ELb0ELb0EEENS1_36VarlenDynamicPersistentTileSchedulerILi128ELi96ELi256ELi128ELb0ELb1ELb1ELb1ELb0ELb1EEEEEEEEEvNT_6ParamsE$_ZZN5flash25CollectiveMainloopFwdSm90ILi2EN4cute5tupleIJNS1_1CILi1EEES4_S4_EEENS2_IJNS3_ILi128EEENS3_ILi96EEENS3_ILi64EEEEEELi256EN7cutlass10bfloat16_tEfNSA_4arch4Sm90ELb0ELb1ELb0ELb1ELb1ELb1ELb1ELb1ELb0ELb1ELb0ELb0EE3mmaINS_16FlashAttnFwdSm90ISE_NS_21CollectiveEpilogueFwdINS2_IJS6_NS3_ILi256EEES7_EEES5_SB_SD_Li256ELb1ELb1ELb0ELb0EEENS_36VarlenDynamicPersistentTileSchedulerILi128ELi96ELi256ELi128ELb0ELb1ELb1ELb1ELb0ELb1EEEE13SharedStorageENS1_6TensorINS1_11ArrayEngineIfLm128EEENS1_6LayoutINS2_IJNS2_IJNS3_ILi2EEEST_NS3_ILi32EEEEEES4_S4_EEENS2_IJNS2_IJS4_ST_NS3_ILi4EEEEEENS3_ILi0EEESZ_EEEEEEENS_7SoftmaxILi2ELi0EEEEEbRKNSE_6ParamsENSA_13PipelineAsyncILi2EEES19_RNSA_13PipelineStateILj2EEERT0_RT1_iRiRKNS_16SeqlenInfoQKNewKILb1ELb1EEENS2_IJiiiiEEERT_ENKUliT_T0_T1_E_clIZSF_ISO_S12_S14_EbS17_S19_S19_S1C_S1E_S1G_iS1H_S1L_S1M_S1O_EUlRS1P_iE0_NS3_ILb1EEES1W_EEDaiS1P_S1Q_S1R_)
        /*00a4*/ 	.word	0x000004a0


	//----- nvinfo : EIATTR_FRAME_SIZE
	.align		4
.L_47:
        /*00a8*/ 	.byte	0x04, 0x11
        /*00aa*/ 	.short	(.L_49 - .L_48)
	.align		4
.L_48:
        /*00ac*/ 	.word	index@(_ZN7cutlass13device_kernelIN5flash11enable_sm90INS1_16FlashAttnFwdSm90INS1_25CollectiveMainloopFwdSm90ILi2EN4cute5tupleIJNS5_1CILi1EEES8_S8_EEENS6_IJNS7_ILi128EEENS7_ILi96EEENS7_ILi64EEEEEELi256ENS_10bfloat16_tEfNS_4arch4Sm90ELb0ELb1ELb0ELb1ELb1ELb1ELb1ELb1ELb0ELb1ELb0ELb0EEENS1_21CollectiveEpilogueFwdINS6_IJSA_NS7_ILi256EEESB_EEES9_SE_SG_Li256ELb1ELb1ELb0ELb0EEENS1_36VarlenDynamicPersistentTileSchedulerILi128ELi96ELi256ELi128ELb0ELb1ELb1ELb1ELb0ELb1EEEEEEEEEvNT_6ParamsE)
        /*00b0*/ 	.word	0x000004a0


	//----- nvinfo : EIATTR_REGCOUNT
	.align		4
.L_49:
        /*00b4*/ 	.byte	0x04, 0x2f
        /*00b6*/ 	.short	(.L_51 - .L_50)
	.align		4
.L_50:
        /*00b8*/ 	.word	index@(_ZN7cutlass13device_kernelIN5flash11enable_sm90INS1_16FlashAttnFwdSm90INS1_25CollectiveMainloopFwdSm90ILi2EN4cute5tupleIJNS5_1CILi1EEES8_S8_EEENS6_IJNS7_ILi128EEENS7_ILi96EEENS7_ILi64EEEEEELi256ENS_10bfloat16_tEfNS_4arch4Sm90ELb0ELb1ELb0ELb1ELb1ELb0ELb1ELb1ELb0ELb1ELb0ELb0EEENS1_21CollectiveEpilogueFwdINS6_IJSA_NS7_ILi256EEESB_EEES9_SE_SG_Li256ELb1ELb1ELb0ELb0EEENS1_36VarlenDynamicPersistentTileSchedulerILi128ELi96ELi256ELi128ELb0ELb1ELb1ELb1ELb0ELb1EEEEEEEEEvNT_6ParamsE)
        /*00bc*/ 	.word	0x000000a8


	//----- nvinfo : EIATTR_FRAME_SIZE
	.align		4
.L_51:
        /*00c0*/ 	.byte	0x04, 0x11
        /*00c2*/ 	.short	(.L_53 - .L_52)
	.align		4
.L_52:
        /*00c4*/ 	.word	index@($_ZN7cutlass13device_kernelIN5flash11enable_sm90INS1_16FlashAttnFwdSm90INS1_25CollectiveMainloopFwdSm90ILi2EN4cute5tupleIJNS5_1CILi1EEES8_S8_EEENS6_IJNS7_ILi128EEENS7_ILi96EEENS7_ILi64EEEEEELi256ENS_10bfloat16_tEfNS_4arch4Sm90ELb0ELb1ELb0ELb1ELb1ELb0ELb1ELb1ELb0ELb1ELb0ELb0EEENS1_21CollectiveEpilogueFwdINS6_IJSA_NS7_ILi256EEESB_EEES9_SE_SG_Li256ELb1ELb1ELb0ELb0EEENS1_36VarlenDynamicPersistentTileSchedulerILi128ELi96ELi256ELi128ELb0ELb1ELb1ELb1ELb0ELb1EEEEEEEEEvNT_6ParamsE$_ZZN5flash25CollectiveMainloopFwdSm90ILi2EN4cute5tupleIJNS1_1CILi1EEES4_S4_EEENS2_IJNS3_ILi128EEENS3_ILi96EEENS3_ILi64EEEEEELi256EN7cutlass10bfloat16_tEfNSA_4arch4Sm90ELb0ELb1ELb0ELb1ELb1ELb0ELb1ELb1ELb0ELb1ELb0ELb0EE3mmaINS_16FlashAttnFwdSm90ISE_NS_21CollectiveEpilogueFwdINS2_IJS6_NS3_ILi256EEES7_EEES5_SB_SD_Li256ELb1ELb1ELb0ELb0EEENS_36VarlenDynamicPersistentTileSchedulerILi128ELi96ELi256ELi128ELb0ELb1ELb1ELb1ELb0ELb1EEEE13SharedStorageENS1_6TensorINS1_11ArrayEngineIfLm128EEENS1_6LayoutINS2_IJNS2_IJNS3_ILi2EEEST_NS3_ILi32EEEEEES4_S4_EEENS2_IJNS2_IJS4_ST_NS3_ILi4EEEEEENS3_ILi0EEESZ_EEEEEEENS_7SoftmaxILi2ELi0EEEEEbRKNSE_6ParamsENSA_13PipelineAsyncILi2EEES19_RNSA_13PipelineStateILj2EEERT0_RT1_iRiRKNS_16SeqlenInfoQKNewKILb1ELb0EEENS2_IJiiiiEEERT_ENKUliT_T0_T1_E_clIZSF_ISO_S12_S14_EbS17_S19_S19_S1C_S1E_S1G_iS1H_S1L_S1M_S1O_EUlRS1P_iE1_NS3_ILb0EEENS3_ILb1EEEEEDaiS1P_S1Q_S1R_)
        /*00c8*/ 	.word	0x00000480


	//----- nvinfo : EIATTR_FRAME_SIZE
	.align		4
.L_53:
        /*00cc*/ 	.byte	0x04, 0x11
        /*00ce*/ 	.short	(.L_55 - .L_54)
	.align		4
.L_54:
        /*00d0*/ 	.word	index@(_ZN7cutlass13device_kernelIN5flash11enable_sm90INS1_16FlashAttnFwdSm90INS1_25CollectiveMainloopFwdSm90ILi2EN4cute5tupleIJNS5_1CILi1EEES8_S8_EEENS6_IJNS7_ILi128EEENS7_ILi96EEENS7_ILi64EEEEEELi256ENS_10bfloat16_tEfNS_4arch4Sm90ELb0ELb1ELb0ELb1ELb1ELb0ELb1ELb1ELb0ELb1ELb0ELb0EEENS1_21CollectiveEpilogueFwdINS6_IJSA_NS7_ILi256EEESB_EEES9_SE_SG_Li256ELb1ELb1ELb0ELb0EEENS1_36VarlenDynamicPersistentTileSchedulerILi128ELi96ELi256ELi128ELb0ELb1ELb1ELb1ELb0ELb1EEEEEEEEEvNT_6ParamsE)
        /*00d4*/ 	.word	0x00000480


	//----- nvinfo : EIATTR_REGCOUNT
	.align		4
.L_55:
        /*00d8*/ 	.byte	0x04, 0x2f
        /*00da*/ 	.short	(.L_57 - .L_56)
	.align		4
.L_56:
        /*00dc*/ 	.word	index@(_ZN7cutlass13device_kernelIN5flash11enable_sm90INS1_16FlashAttnFwdSm90INS1_25CollectiveMainloopFwdSm90ILi2EN4cute5tupleIJNS5_1CILi1EEES8_S8_EEENS6_IJNS7_ILi128EEENS7_ILi96EEENS7_ILi64EEEEEELi256ENS_10bfloat16_tEfNS_4arch4Sm90ELb0ELb1ELb0ELb1ELb1ELb1ELb0ELb1ELb0ELb1ELb0ELb0EEENS1_21CollectiveEpilogueFwdINS6_IJSA_NS7_ILi256EEESB_EEES9_SE_SG_Li256ELb1ELb1ELb0ELb0EEENS1_36VarlenDynamicPersistentTileSchedulerILi128ELi96ELi256ELi128ELb0ELb1ELb1ELb1ELb0ELb1EEEEEEEEEvNT_6ParamsE)
        /*00e0*/ 	.word	0x000000a8


	//----- nvinfo : EIATTR_FRAME_SIZE
	.align		4
.L_57:
        /*00e4*/ 	.byte	0x04, 0x11
        /*00e6*/ 	.short	(.L_59 - .L_58)
	.align		4
.L_58:
        /*00e8*/ 	.word	index@(_ZN7cutlass13device_kernelIN5flash11enable_sm90INS1_16FlashAttnFwdSm90INS1_25CollectiveMainloopFwdSm90ILi2EN4cute5tupleIJNS5_1CILi1EEES8_S8_EEENS6_IJNS7_ILi128EEENS7_ILi96EEENS7_ILi64EEEEEELi256ENS_10bfloat16_tEfNS_4arch4Sm90ELb0ELb1ELb0ELb1ELb1ELb1ELb0ELb1ELb0ELb1ELb0ELb0EEENS1_21CollectiveEpilogueFwdINS6_IJSA_NS7_ILi256EEESB_EEES9_SE_SG_Li256ELb1ELb1ELb0ELb0EEENS1_36VarlenDynamicPersistentTileSchedulerILi128ELi96ELi256ELi128ELb0ELb1ELb1ELb1ELb0ELb1EEEEEEEEEvNT_6ParamsE)
        /*00ec*/ 	.word	0x00000038


	//----- nvinfo : EIATTR_REGCOUNT
	.align		4
.L_59:
        /*00f0*/ 	.byte	0x04, 0x2f
        /*00f2*/ 	.short	(.L_61 - .L_60)
	.align		4
.L_60:
        /*00f4*/ 	.word	index@(_ZN7cutlass13device_kernelIN5flash11enable_sm90INS1_16FlashAttnFwdSm90INS1_25CollectiveMainloopFwdSm90ILi2EN4cute5tupleIJNS5_1CILi1EEES8_S8_EEENS6_IJNS7_ILi128EEENS7_ILi96EEENS7_ILi64EEEEEELi256ENS_10bfloat16_tEfNS_4arch4Sm90ELb0ELb1ELb0ELb1ELb1ELb0ELb0ELb1ELb0ELb1ELb0ELb0EEENS1_21CollectiveEpilogueFwdINS6_IJSA_NS7_ILi256EEESB_EEES9_SE_SG_Li256ELb1ELb1ELb0ELb0EEENS1_36VarlenDynamicPersistentTileSchedulerILi128ELi96ELi256ELi128ELb0ELb1ELb1ELb1ELb0ELb1EEEEEEEEEvNT_6ParamsE)
        /*00f8*/ 	.word	0x000000a8


	//----- nvinfo : EIATTR_FRAME_SIZE
	.align		4
.L_61:
        /*00fc*/ 	.byte	0x04, 0x11
        /*00fe*/ 	.short	(.L_63 - .L_62)
	.align		4
.L_62:
        /*0100*/ 	.word	index@(_ZN7cutlass13device_kernelIN5flash11enable_sm90INS1_16FlashAttnFwdSm90INS1_25CollectiveMainloopFwdSm90ILi2EN4cute5tupleIJNS5_1CILi1EEES8_S8_EEENS6_IJNS7_ILi128EEENS7_ILi96EEENS7_ILi64EEEEEELi256ENS_10bfloat16_tEfNS_4arch4Sm90ELb0ELb1ELb0ELb1ELb1ELb0ELb0ELb1ELb0ELb1ELb0ELb0EEENS1_21CollectiveEpilogueFwdINS6_IJSA_NS7_ILi256EEESB_EEES9_SE_SG_Li256ELb1ELb1ELb0ELb0EEENS1_36VarlenDynamicPersistentTileSchedulerILi128ELi96ELi256ELi128ELb0ELb1ELb1ELb1ELb0ELb1EEEEEEEEEvNT_6ParamsE)
        /*0104*/ 	.word	0x00000018


	//----- nvinfo : EIATTR_REGCOUNT
	.align		4
.L_63:
        /*0108*/ 	.byte	0x04, 0x2f
        /*010a*/ 	.short	(.L_65 - .L_64)
	.align		4
.L_64:
        /*010c*/ 	.word	index@(_ZN7cutlass13device_kernelIN5flash11enable_sm90INS1_16FlashAttnFwdSm90INS1_25CollectiveMainloopFwdSm90ILi2EN4cute5tupleIJNS5_1CILi1EEES8_S8_EEENS6_IJNS7_ILi128EEENS7_ILi96EEENS7_ILi64EEEEEELi256ENS_10bfloat16_tEfNS_4arch4Sm90ELb0ELb1ELb0ELb0ELb1ELb0ELb1ELb1ELb0ELb1ELb0ELb0EEENS1_21CollectiveEpilogueFwdINS6_IJSA_NS7_ILi256EEESB_EEES9_SE_SG_Li256ELb0ELb1ELb0ELb0EEENS1_30DynamicPersistentTileSchedulerILi256ELi128ELb0ELb1ELb1EEEEEEEEEvNT_6ParamsE)
        /*0110*/ 	.word	0x000000a8


	//----- nvinfo : EIATTR_FRAME_SIZE
	.align		4
.L_65:
        /*0114*/ 	.byte	0x04, 0x11
        /*0116*/ 	.short	(.L_67 - .L_66)
	.align		4
.L_66:
        /*0118*/ 	.word	index@($_ZN7cutlass13device_kernelIN5flash11enable_sm90INS1_16FlashAttnFwdSm90INS1_25CollectiveMainloopFwdSm90ILi2EN4cute5tupleIJNS5_1CILi1EEES8_S8_EEENS6_IJNS7_ILi128EEENS7_ILi96EEENS7_ILi64EEEEEELi256ENS_10bfloat16_tEfNS_4arch4Sm90ELb0ELb1ELb0ELb0ELb1ELb0ELb1ELb1ELb0ELb1ELb0ELb0EEENS1_21CollectiveEpilogueFwdINS6_IJSA_NS7_ILi256EEESB_EEES9_SE_SG_Li256ELb0ELb1ELb0ELb0EEENS1_30DynamicPersistentTileSchedulerILi256ELi128ELb0ELb1ELb1EEEEEEEEEvNT_6ParamsE$_ZZN5flash25CollectiveMainloopFwdSm90ILi2EN4cute5tupleIJNS1_1CILi1EEES4_S4_EEENS2_IJNS3_ILi128EEENS3_ILi96EEENS3_ILi64EEEEEELi256EN7cutlass10bfloat16_tEfNSA_4arch4Sm90ELb0ELb1ELb0ELb0ELb1ELb0ELb1ELb1ELb0ELb1ELb0ELb0EE3mmaINS_16FlashAttnFwdSm90ISE_NS_21CollectiveEpilogueFwdINS2_IJS6_NS3_ILi256EEES7_EEES5_SB_SD_Li256ELb0ELb1ELb0ELb0EEENS_30DynamicPersistentTileSchedulerILi256ELi128ELb0ELb1ELb1EEEE13SharedStorageENS1_6TensorINS1_11ArrayEngineIfLm128EEENS1_6LayoutINS2_IJNS2_IJNS3_ILi2EEEST_NS3_ILi32EEEEEES4_S4_EEENS2_IJNS2_IJS4_ST_NS3_ILi4EEEEEENS3_ILi0EEESZ_EEEEEEENS_7SoftmaxILi2ELi0EEEEEbRKNSE_6ParamsENSA_13PipelineAsyncILi2EEES19_RNSA_13PipelineStateILj2EEERT0_RT1_iRiRKNS_16SeqlenInfoQKNewKILb0ELb0EEENS2_IJiiiiEEERT_ENKUliT_T0_T1_E_clIZSF_ISO_S12_S14_EbS17_S19_S19_S1C_S1E_S1G_iS1H_S1L_S1M_S1O_EUlRS1P_iE1_NS3_ILb0EEENS3_ILb1EEEEEDaiS1P_S1Q_S1R_)
        /*011c*/ 	.word	0x00000460


	//----- nvinfo : EIATTR_FRAME_SIZE
	.align		4
.L_67:
        /*0120*/ 	.byte	0x04, 0x11
        /*0122*/ 	.short	(.L_69 - .L_68)
	.align		4
.L_68:
        /*0124*/ 	.word	index@(_ZN7cutlass13device_kernelIN5flash11enable_sm90INS1_16FlashAttnFwdSm90INS1_25CollectiveMainloopFwdSm90ILi2EN4cute5tupleIJNS5_1CILi1EEES8_S8_EEENS6_IJNS7_ILi128EEENS7_ILi96EEENS7_ILi64EEEEEELi256ENS_10bfloat16_tEfNS_4arch4Sm90ELb0ELb1ELb0ELb0ELb1ELb0ELb1ELb1ELb0ELb1ELb0ELb0EEENS1_21CollectiveEpilogueFwdINS6_IJSA_NS7_ILi256EEESB_EEES9_SE_SG_Li256ELb0ELb1ELb0ELb0EEENS1_30DynamicPersistentTileSchedulerILi256ELi128ELb0ELb1ELb1EEEEEEEEEvNT_6ParamsE)
        /*0128*/ 	.word	0x00000460


	//----- nvinfo : EIATTR_REGCOUNT
	.align		4
.L_69:
        /*012c*/ 	.byte	0x04, 0x2f
        /*012e*/ 	.short	(.L_71 - .L_70)
	.align		4
.L_70:
        /*0130*/ 	.word	index@(_ZN7cutlass13device_kernelIN5flash11enable_sm90INS1_16FlashAttnFwdSm90INS1_25CollectiveMainloopFwdSm90ILi2EN4cute5tupleIJNS5_1CILi1EEES8_S8_EEENS6_IJNS7_ILi128EEENS7_ILi96EEENS7_ILi64EEEEEELi256ENS_10bfloat16_tEfNS_4arch4Sm90ELb0ELb1ELb0ELb0ELb1ELb0ELb0ELb1ELb0ELb1ELb0ELb0EEENS1_21CollectiveEpilogueFwdINS6_IJSA_NS7_ILi256EEESB_EEES9_SE_SG_Li256ELb0ELb1ELb0ELb0EEENS1_30DynamicPersistentTileSchedulerILi256ELi128ELb0ELb1ELb1EEEEEEEEEvNT_6ParamsE)
        /*0134*/ 	.word	0x000000a8


	//----- nvinfo : EIATTR_FRAME_SIZE
	.align		4
.L_71:
        /*0138*/ 	.byte	0x04, 0x11
        /*013a*/ 	.short	(.L_73 - .L_72)
	.align		4
.L_72:
        /*013c*/ 	.word	index@(_ZN7cutlass13device_kernelIN5flash11enable_sm90INS1_16FlashAttnFwdSm90INS1_25CollectiveMainloopFwdSm90ILi2EN4cute5tupleIJNS5_1CILi1EEES8_S8_EEENS6_IJNS7_ILi128EEENS7_ILi96EEENS7_ILi64EEEEEELi256ENS_10bfloat16_tEfNS_4arch4Sm90ELb0ELb1ELb0ELb0ELb1ELb0ELb0ELb1ELb0ELb1ELb0ELb0EEENS1_21CollectiveEpilogueFwdINS6_IJSA_NS7_ILi256EEESB_EEES9_SE_SG_Li256ELb0ELb1ELb0ELb0EEENS1_30DynamicPersistentTileSchedulerILi256ELi128ELb0ELb1ELb1EEEEEEEEEvNT_6ParamsE)
        /*0140*/ 	.word	0x00000008


	//----- nvinfo : EIATTR_REGCOUNT
	.align		4
.L_73:
        /*0144*/ 	.byte	0x04, 0x2f
        /*0146*/ 	.short	(.L_75 - .L_74)
	.align		4
.L_74:
        /*0148*/ 	.word	index@(_ZN7cutlass13device_kernelIN5flash11enable_sm90INS1_16FlashAttnFwdSm90INS1_25CollectiveMainloopFwdSm90ILi2EN4cute5tupleIJNS5_1CILi1EEES8_S8_EEENS6_IJNS7_ILi128EEENS7_ILi96EEENS7_ILi64EEEEEELi256ENS_10bfloat16_tEfNS_4arch4Sm90ELb0ELb0ELb0ELb1ELb1ELb1ELb1ELb1ELb0ELb1ELb0ELb0EEENS1_21CollectiveEpilogueFwdINS6_IJSA_NS7_ILi256EEESB_EEES9_SE_SG_Li256ELb1ELb1ELb0ELb0EEENS1_36VarlenDynamicPersistentTileSchedulerILi128ELi96ELi256ELi128ELb0ELb1ELb1ELb0ELb1ELb1EEEEEEEEEvNT_6ParamsE)
        /*014c*/ 	.word	0x000000a8


	//----- nvinfo : EIATTR_FRAME_SIZE
	.align		4
.L_75:
        /*0150*/ 	.byte	0x04, 0x11
        /*0152*/ 	.short	(.L_77 - .L_76)
	.align		4
.L_76:
        /*0154*/ 	.word	index@(_ZN7cutlass13device_kernelIN5flash11enable_sm90INS1_16FlashAttnFwdSm90INS1_25CollectiveMainloopFwdSm90ILi2EN4cute5tupleIJNS5_1CILi1EEES8_S8_EEENS6_IJNS7_ILi128EEENS7_ILi96EEENS7_ILi64EEEEEELi256ENS_10bfloat16_tEfNS_4arch4Sm90ELb0ELb0ELb0ELb1ELb1ELb1ELb1ELb1ELb0ELb1ELb0ELb0EEENS1_21CollectiveEpilogueFwdINS6_IJSA_NS7_ILi256EEESB_EEES9_SE_SG_Li256ELb1ELb1ELb0ELb0EEENS1_36VarlenDynamicPersistentTileSchedulerILi128ELi96ELi256ELi128ELb0ELb1ELb1ELb0ELb1ELb1EEEEEEEEEvNT_6ParamsE)
        /*0158*/ 	.word	0x00000090


	//----- nvinfo : EIATTR_REGCOUNT
	.align		4
.L_77:
        /*015c*/ 	.byte	0x04, 0x2f
        /*015e*/ 	.short	(.L_79 - .L_78)
	.align		4
.L_78:
        /*0160*/ 	.word	index@(_ZN7cutlass13device_kernelIN5flash11enable_sm90INS1_16FlashAttnFwdSm90INS1_25CollectiveMainloopFwdSm90ILi2EN4cute5tupleIJNS5_1CILi1EEES8_S8_EEENS6_IJNS7_ILi128EEENS7_ILi96EEENS7_ILi64EEEEEELi256ENS_10bfloat16_tEfNS_4arch4Sm90ELb0ELb0ELb0ELb1ELb1ELb0ELb1ELb1ELb0ELb1ELb0ELb0EEENS1_21CollectiveEpilogueFwdINS6_IJSA_NS7_ILi256EEESB_EEES9_SE_SG_Li256ELb1ELb1ELb0ELb0EEENS1_36VarlenDynamicPersistentTileSchedulerILi128ELi96ELi256ELi128ELb0ELb1ELb1ELb0ELb1ELb1EEEEEEEEEvNT_6ParamsE)
        /*0164*/ 	.word	0x000000a8


	//----- nvinfo : EIATTR_FRAME_SIZE
	.align		4
.L_79:
        /*0168*/ 	.byte	0x04, 0x11
        /*016a*/ 	.short	(.L_81 - .L_80)
	.align		4
.L_80:
        /*016c*/ 	.word	index@(_ZN7cutlass13device_kernelIN5flash11enable_sm90INS1_16FlashAttnFwdSm90INS1_25CollectiveMainloopFwdSm90ILi2EN4cute5tupleIJNS5_1CILi1EEES8_S8_EEENS6_IJNS7_ILi128EEENS7_ILi96EEENS7_ILi64EEEEEELi256ENS_10bfloat16_tEfNS_4arch4Sm90ELb0ELb0ELb0ELb1ELb1ELb0ELb1ELb1ELb0ELb1ELb0ELb0EEENS1_21CollectiveEpilogueFwdINS6_IJSA_NS7_ILi256EEESB_EEES9_SE_SG_Li256ELb1ELb1ELb0ELb0EEENS1_36VarlenDynamicPersistentTileSchedulerILi128ELi96ELi256ELi128ELb0ELb1ELb1ELb0ELb1ELb1EEEEEEEEEvNT_6ParamsE)
        /*0170*/ 	.word	0x00000028


	//----- nvinfo : EIATTR_REGCOUNT
	.align		4
.L_81:
        /*0174*/ 	.byte	0x04, 0x2f
        /*0176*/ 	.short	(.L_83 - .L_82)
	.align		4
.L_82:
        /*0178*/ 	.word	index@(_ZN7cutlass13device_kernelIN5flash11enable_sm90INS1_16FlashAttnFwdSm90INS1_25CollectiveMainloopFwdSm90ILi2EN4cute5tupleIJNS5_1CILi1EEES8_S8_EEENS6_IJNS7_ILi128EEENS7_ILi96EEENS7_ILi64EEEEEELi256ENS_10bfloat16_tEfNS_4arch4Sm90ELb0ELb0ELb0ELb1ELb1ELb1ELb0ELb1ELb0ELb1ELb0ELb0EEENS1_21CollectiveEpilogueFwdINS6_IJSA_NS7_ILi256EEESB_EEES9_SE_SG_Li256ELb1ELb1ELb0ELb0EEENS1_36VarlenDynamicPersistentTileSchedulerILi128ELi96ELi256ELi128ELb0ELb1ELb1ELb0ELb1ELb1EEEEEEEEEvNT_6ParamsE)
        /*017c*/ 	.word	0x000000a8


	//----- nvinfo : EIATTR_FRAME_SIZE
	.align		4
.L_83:
        /*0180*/ 	.byte	0x04, 0x11
        /*0182*/ 	.short	(.L_85 - .L_84)
	.align		4
.L_84:
        /*0184*/ 	.word	index@(_ZN7cutlass13device_kernelIN5flash11enable_sm90INS1_16FlashAttnFwdSm90INS1_25CollectiveMainloopFwdSm90ILi2EN4cute5tupleIJNS5_1CILi1EEES8_S8_EEENS6_IJNS7_ILi128EEENS7_ILi96EEENS7_ILi64EEEEEELi256ENS_10bfloat16_tEfNS_4arch4Sm90ELb0ELb0ELb0ELb1ELb1ELb1ELb0ELb1ELb0ELb1ELb0ELb0EEENS1_21CollectiveEpilogueFwdINS6_IJSA_NS7_ILi256EEESB_EEES9_SE_SG_Li256ELb1ELb1ELb0ELb0EEENS1_36VarlenDynamicPersistentTileSchedulerILi128ELi96ELi256ELi128ELb0ELb1ELb1ELb0ELb1ELb1EEEEEEEEEvNT_6ParamsE)
        /*0188*/ 	.word	0x00000058


	//----- nvinfo : EIATTR_REGCOUNT
	.align		4
.L_85:
        /*018c*/ 	.byte	0x04, 0x2f
        /*018e*/ 	.short	(.L_87 - .L_86)
	.align		4
.L_86:
        /*0190*/ 	.word	index@(_ZN7cutlass13device_kernelIN5flash11enable_sm90INS1_16FlashAttnFwdSm90INS1_25CollectiveMainloopFwdSm90ILi2EN4cute5tupleIJNS5_1CILi1EEES8_S8_EEENS6_IJNS7_ILi128EEENS7_ILi96EEENS7_ILi64EEEEEELi256ENS_10bfloat16_tEfNS_4arch4Sm90ELb0ELb0ELb0ELb1ELb1ELb0ELb0ELb1ELb0ELb1ELb0ELb0EEENS1_21CollectiveEpilogueFwdINS6_IJSA_NS7_ILi256EEESB_EEES9_SE_SG_Li256ELb1ELb1ELb0ELb0EEENS1_36VarlenDynamicPersistentTileSchedulerILi128ELi96ELi256ELi128ELb0ELb1ELb1ELb0ELb1ELb1EEEEEEEEEvNT_6ParamsE)
        /*0194*/ 	.word	0x000000a8


	//----- nvinfo : EIATTR_FRAME_SIZE
	.align		4
.L_87:
        /*0198*/ 	.byte	0x04, 0x11
        /*019a*/ 	.short	(.L_89 - .L_88)
	.align		4
.L_88:
        /*019c*/ 	.word	index@(_ZN7cutlass13device_kernelIN5flash11enable_sm90INS1_16FlashAttnFwdSm90INS1_25CollectiveMainloopFwdSm90ILi2EN4cute5tupleIJNS5_1CILi1EEES8_S8_EEENS6_IJNS7_ILi128EEENS7_ILi96EEENS7_ILi64EEEEEELi256ENS_10bfloat16_tEfNS_4arch4Sm90ELb0ELb0ELb0ELb1ELb1ELb0ELb0ELb1ELb0ELb1ELb0ELb0EEENS1_21CollectiveEpilogueFwdINS6_IJSA_NS7_ILi256EEESB_EEES9_SE_SG_Li256ELb1ELb1ELb0ELb0EEENS1_36VarlenDynamicPersistentTileSchedulerILi128ELi96ELi256ELi128ELb0ELb1ELb1ELb0ELb1ELb1EEEEEEEEEvNT_6ParamsE)
        /*01a0*/ 	.word	0x00000030


	//----- nvinfo : EIATTR_REGCOUNT
	.align		4
.L_89:
        /*01a4*/ 	.byte	0x04, 0x2f
        /*01a6*/ 	.short	(.L_91 - .L_90)
	.align		4
.L_90:
        /*01a8*/ 	.word	index@(_ZN7cutlass13device_kernelIN5flash11enable_sm90INS1_16FlashAttnFwdSm90INS1_25CollectiveMainloopFwdSm90ILi2EN4cute5tupleIJNS5_1CILi1EEES8_S8_EEENS6_IJNS7_ILi128EEENS7_ILi96EEENS7_ILi64EEEEEELi256ENS_10bfloat16_tEfNS_4arch4Sm90ELb0ELb0ELb0ELb0ELb1ELb0ELb1ELb1ELb0ELb1ELb0ELb0EEENS1_21CollectiveEpilogueFwdINS6_IJSA_NS7_ILi256EEESB_EEES9_SE_SG_Li256ELb0ELb1ELb0ELb0EEENS1_29StaticPersistentTileSchedulerILb0EEEEEEEEEvNT_6ParamsE)
        /*01ac*/ 	.word	0x000000a8


	//----- nvinfo : EIATTR_FRAME_SIZE
	.align		4
.L_91:
        /*01b0*/ 	.byte	0x04, 0x11
        /*01b2*/ 	.short	(.L_93 - .L_92)
	.align		4
.L_92:
        /*01b4*/ 	.word	index@(_ZN7cutlass13device_kernelIN5flash11enable_sm90INS1_16FlashAttnFwdSm90INS1_25CollectiveMainloopFwdSm90ILi2EN4cute5tupleIJNS5_1CILi1EEES8_S8_EEENS6_IJNS7_ILi128EEENS7_ILi96EEENS7_ILi64EEEEEELi256ENS_10bfloat16_tEfNS_4arch4Sm90ELb0ELb0ELb0ELb0ELb1ELb0ELb1ELb1ELb0ELb1ELb0ELb0EEENS1_21CollectiveEpilogueFwdINS6_IJSA_NS7_ILi256EEESB_EEES9_SE_SG_Li256ELb0ELb1ELb0ELb0EEENS1_29StaticPersistentTileSchedulerILb0EEEEEEEEEvNT_6ParamsE)
        /*01b8*/ 	.word	0x00000020


	//----- nvinfo : EIATTR_REGCOUNT
	.align		4
.L_93:
        /*01bc*/ 	.byte	0x04, 0x2f
        /*01be*/ 	.short	(.L_95 - .L_94)
	.align		4
.L_94:
        /*01c0*/ 	.word	index@(_ZN7cutlass13device_kernelIN5flash11enable_sm90INS1_16FlashAttnFwdSm90INS1_25CollectiveMainloopFwdSm90ILi2EN4cute5tupleIJNS5_1CILi1EEES8_S8_EEENS6_IJNS7_ILi128EEENS7_ILi96EEENS7_ILi64EEEEEELi256ENS_10bfloat16_tEfNS_4arch4Sm90ELb0ELb0ELb0ELb0ELb1ELb0ELb0ELb1ELb0ELb1ELb0ELb0EEENS1_21CollectiveEpilogueFwdINS6_IJSA_NS7_ILi256EEESB_EEES9_SE_SG_Li256ELb0ELb1ELb0ELb0EEENS1_29StaticPersistentTileSchedulerILb0EEEEEEEEEvNT_6ParamsE)
        /*01c4*/ 	.word	0x000000a8


	//----- nvinfo : EIATTR_FRAME_SIZE
	.align		4
.L_95:
        /*01c8*/ 	.byte	0x04, 0x11
        /*01ca*/ 	.short	(.L_97 - .L_96)
	.align		4
.L_96:
        /*01cc*/ 	.word	index@(_ZN7cutlass13device_kernelIN5flash11enable_sm90INS1_16FlashAttnFwdSm90INS1_25CollectiveMainloopFwdSm90ILi2EN4cute5tupleIJNS5_1CILi1EEES8_S8_EEENS6_IJNS7_ILi128EEENS7_ILi96EEENS7_ILi64EEEEEELi256ENS_10bfloat16_tEfNS_4arch4Sm90ELb0ELb0ELb0ELb0ELb1ELb0ELb0ELb1ELb0ELb1ELb0ELb0EEENS1_21CollectiveEpilogueFwdINS6_IJSA_NS7_ILi256EEESB_EEES9_SE_SG_Li256ELb0ELb1ELb0ELb0EEENS1_29StaticPersistentTileSchedulerILb0EEEEEEEEEvNT_6ParamsE)
        /*01d0*/ 	.word	0x00000020


	//----- nvinfo : EIATTR_MIN_STACK_SIZE
	.align		4
.L_97:
        /*01d4*/ 	.byte	0x04, 0x12
        /*01d6*/ 	.short	(.L_99 - .L_98)
	.align		4
.L_98:
        /*01d8*/ 	.word	index@(_ZN7cutlass13device_kernelIN5flash11enable_sm90INS1_16FlashAttnFwdSm90INS1_25CollectiveMainloopFwdSm90ILi2EN4cute5tupleIJNS5_1CILi1EEES8_S8_EEENS6_IJNS7_ILi128EEENS7_ILi96EEENS7_ILi64EEEEEELi256ENS_10bfloat16_tEfNS_4arch4Sm90ELb0ELb0ELb0ELb0ELb1ELb0ELb0ELb1ELb0ELb1ELb0ELb0EEENS1_21CollectiveEpilogueFwdINS6_IJSA_NS7_ILi256EEESB_EEES9_SE_SG_Li256ELb0ELb1ELb0ELb0EEENS1_29StaticPersistentTileSchedulerILb0EEEEEEEEEvNT_6ParamsE)
        /*01dc*/ 	.word	0x00000020


	//----- nvinfo : EIATTR_MIN_STACK_SIZE
	.align		4
.L_99:
        /*01e0*/ 	.byte	0x04, 0x12
        /*01e2*/ 	.short	(.L_101 - .L_100)
	.align		4
.L_100:
        /*01e4*/ 	.word	index@(_ZN7cutlass13device_kernelIN5flash11enable_sm90INS1_16FlashAttnFwdSm90INS1_25CollectiveMainloopFwdSm90ILi2EN4cute5tupleIJNS5_1CILi1EEES8_S8_EEENS6_IJNS7_ILi128EEENS7_ILi96EEENS7_ILi64EEEEEELi256ENS_10bfloat16_tEfNS_4arch4Sm90ELb0ELb0ELb0ELb0ELb1ELb0ELb1ELb1ELb0ELb1ELb0ELb0EEENS1_21CollectiveEpilogueFwdINS6_IJSA_NS7_ILi256EEESB_EEES9_SE_SG_Li256ELb0ELb1ELb0ELb0EEENS1_29StaticPersistentTileSchedulerILb0EEEEEEEEEvNT_6ParamsE)
        /*01e8*/ 	.word	0x00000020


	//----- nvinfo : EIATTR_MIN_STACK_SIZE
	.align		4
.L_101:
        /*01ec*/ 	.byte	0x04, 0x12
        /*01ee*/ 	.short	(.L_103 - .L_102)
	.align		4
.L_102:
        /*01f0*/ 	.word	index@(_ZN7cutlass13device_kernelIN5flash11enable_sm90INS1_16FlashAttnFwdSm90INS1_25CollectiveMainloopFwdSm90ILi2EN4cute5tupleIJNS5_1CILi1EEES8_S8_EEENS6_IJNS7_ILi128EEENS7_ILi96EEENS7_ILi64EEEEEELi256ENS_10bfloat16_tEfNS_4arch4Sm90ELb0ELb0ELb0ELb1ELb1ELb0ELb0ELb1ELb0ELb1ELb0ELb0EEENS1_21CollectiveEpilogueFwdINS6_IJSA_NS7_ILi256EEESB_EEES9_SE_SG_Li256ELb1ELb1ELb0ELb0EEENS1_36VarlenDynamicPersistentTileSchedulerILi128ELi96ELi256ELi128ELb0ELb1ELb1ELb0ELb1ELb1EEEEEEEEEvNT_6ParamsE)
        /*01f4*/ 	.word	0x00000030


	//----- nvinfo : EIATTR_MIN_STACK_SIZE
	.align		4
.L_103:
        /*01f8*/ 	.byte	0x04, 0x12
        /*01fa*/ 	.short	(.L_105 - .L_104)
	.align		4
.L_104:
        /*01fc*/ 	.word	index@(_ZN7cutlass13device_kernelIN5flash11enable_sm90INS1_16FlashAttnFwdSm90INS1_25CollectiveMainloopFwdSm90ILi2EN4cute5tupleIJNS5_1CILi1EEES8_S8_EEENS6_IJNS7_ILi128EEENS7_ILi96EEENS7_ILi64EEEEEELi256ENS_10bfloat16_tEfNS_4arch4Sm90ELb0ELb0ELb0ELb1ELb1ELb1ELb0ELb1ELb0ELb1ELb0ELb0EEENS1_21CollectiveEpilogueFwdINS6_IJSA_NS7_ILi256EEESB_EEES9_SE_SG_Li256ELb1ELb1ELb0ELb0EEENS1_36VarlenDynamicPersistentTileSchedulerILi128ELi96ELi256ELi128ELb0ELb1ELb1ELb0ELb1ELb1EEEEEEEEEvNT_6ParamsE)
        /*0200*/ 	.word	0x00000058


	//----- nvinfo : EIATTR_MIN_STACK_SIZE
	.align		4
.L_105:
        /*0204*/ 	.byte	0x04, 0x12
        /*0206*/ 	.short	(.L_107 - .L_106)
	.align		4
.L_106:
        /*0208*/ 	.word	index@(_ZN7cutlass13device_kernelIN5flash11enable_sm90INS1_16FlashAttnFwdSm90INS1_25CollectiveMainloopFwdSm90ILi2EN4cute5tupleIJNS5_1CILi1EEES8_S8_EEENS6_IJNS7_ILi128EEENS7_ILi96EEENS7_ILi64EEEEEELi256ENS_10bfloat16_tEfNS_4arch4Sm90ELb0ELb0ELb0ELb1ELb1ELb0ELb1ELb1ELb0ELb1ELb0ELb0EEENS1_21CollectiveEpilogueFwdINS6_IJSA_NS7_ILi256EEESB_EEES9_SE_SG_Li256ELb1ELb1ELb0ELb0EEENS1_36VarlenDynamicPersistentTileSchedulerILi128ELi96ELi256ELi128ELb0ELb1ELb1ELb0ELb1ELb1EEEEEEEEEvNT_6ParamsE)
        /*020c*/ 	.word	0x00000028


	//----- nvinfo : EIATTR_MIN_STACK_SIZE
	.align		4
.L_107:
        /*0210*/ 	.byte	0x04, 0x12
        /*0212*/ 	.short	(.L_109 - .L_108)
	.align		4
.L_108:
        /*0214*/ 	.word	index@(_ZN7cutlass13device_kernelIN5flash11enable_sm90INS1_16FlashAttnFwdSm90INS1_25CollectiveMainloopFwdSm90ILi2EN4cute5tupleIJNS5_1CILi1EEES8_S8_EEENS6_IJNS7_ILi128EEENS7_ILi96EEENS7_ILi64EEEEEELi256ENS_10bfloat16_tEfNS_4arch4Sm90ELb0ELb0ELb0ELb1ELb1ELb1ELb1ELb1ELb0ELb1ELb0ELb0EEENS1_21CollectiveEpilogueFwdINS6_IJSA_NS7_ILi256EEESB_EEES9_SE_SG_Li256ELb1ELb1ELb0ELb0EEENS1_36VarlenDynamicPersistentTileSchedulerILi128ELi96ELi256ELi128ELb0ELb1ELb1ELb0ELb1ELb1EEEEEEEEEvNT_6ParamsE)
        /*0218*/ 	.word	0x00000090


	//----- nvinfo : EIATTR_MIN_STACK_SIZE
	.align		4
.L_109:
        /*021c*/ 	.byte	0x04, 0x12
        /*021e*/ 	.short	(.L_111 - .L_110)
	.align		4
.L_110:
        /*0220*/ 	.word	index@(_ZN7cutlass13device_kernelIN5flash11enable_sm90INS1_16FlashAttnFwdSm90INS1_25CollectiveMainloopFwdSm90ILi2EN4cute5tupleIJNS5_1CILi1EEES8_S8_EEENS6_IJNS7_ILi128EEENS7_ILi96EEENS7_ILi64EEEEEELi256ENS_10bfloat16_tEfNS_4arch4Sm90ELb0ELb1ELb0ELb0ELb1ELb0ELb0ELb1ELb0ELb1ELb0ELb0EEENS1_21CollectiveEpilogueFwdINS6_IJSA_NS7_ILi256EEESB_EEES9_SE_SG_Li256ELb0ELb1ELb0ELb0EEENS1_30DynamicPersistentTileSchedulerILi256ELi128ELb0ELb1ELb1EEEEEEEEEvNT_6ParamsE)
        /*0224*/ 	.word	0x00000008


	//----- nvinfo : EIATTR_MIN_STACK_SIZE
	.align		4
.L_111:
        /*0228*/ 	.byte	0x04, 0x12
        /*022a*/ 	.short	(.L_113 - .L_112)
	.align		4
.L_112:
        /*022c*/ 	.word	index@(_ZN7cutlass13device_kernelIN5flash11enable_sm90INS1_16FlashAttnFwdSm90INS1_25CollectiveMainloopFwdSm90ILi2EN4cute5tupleIJNS5_1CILi1EEES8_S8_EEENS6_IJNS7_ILi128EEENS7_ILi96EEENS7_ILi64EEEEEELi256ENS_10bfloat16_tEfNS_4arch4Sm90ELb0ELb1ELb0ELb0ELb1ELb0ELb1ELb1ELb0ELb1ELb0ELb0EEENS1_21CollectiveEpilogueFwdINS6_IJSA_NS7_ILi256EEESB_EEES9_SE_SG_Li256ELb0ELb1ELb0ELb0EEENS1_30DynamicPersistentTileSchedulerILi256ELi128ELb0ELb1ELb1EEEEEEEEEvNT_6ParamsE)
        /*0230*/ 	.word	0x00000460


	//----- nvinfo : EIATTR_MIN_STACK_SIZE
	.align		4
.L_113:
        /*0234*/ 	.byte	0x04, 0x12
        /*0236*/ 	.short	(.L_115 - .L_114)
	.align		4
.L_114:
        /*0238*/ 	.word	index@(_ZN7cutlass13device_kernelIN5flash11enable_sm90INS1_16FlashAttnFwdSm90INS1_25CollectiveMainloopFwdSm90ILi2EN4cute5tupleIJNS5_1CILi1EEES8_S8_EEENS6_IJNS7_ILi128EEENS7_ILi96EEENS7_ILi64EEEEEELi256ENS_10bfloat16_tEfNS_4arch4Sm90ELb0ELb1ELb0ELb1ELb1ELb0ELb0ELb1ELb0ELb1ELb0ELb0EEENS1_21CollectiveEpilogueFwdINS6_IJSA_NS7_ILi256EEESB_EEES9_SE_SG_Li256ELb1ELb1ELb0ELb0EEENS1_36VarlenDynamicPersistentTileSchedulerILi128ELi96ELi256ELi128ELb0ELb1ELb1ELb1ELb0ELb1EEEEEEEEEvNT_6ParamsE)
        /*023c*/ 	.word	0x00000018


	//----- nvinfo : EIATTR_MIN_STACK_SIZE
	.align		4
.L_115:
        /*0240*/ 	.byte	0x04, 0x12
        /*0242*/ 	.short	(.L_117 - .L_116)
	.align		4
.L_116:
        /*0244*/ 	.word	index@(_ZN7cutlass13device_kernelIN5flash11enable_sm90INS1_16FlashAttnFwdSm90INS1_25CollectiveMainloopFwdSm90ILi2EN4cute5tupleIJNS5_1CILi1EEES8_S8_EEENS6_IJNS7_ILi128EEENS7_ILi96EEENS7_ILi64EEEEEELi256ENS_10bfloat16_tEfNS_4arch4Sm90ELb0ELb1ELb0ELb1ELb1ELb1ELb0ELb1ELb0ELb1ELb0ELb0EEENS1_21CollectiveEpilogueFwdINS6_IJSA_NS7_ILi256EEESB_EEES9_SE_SG_Li256ELb1ELb1ELb0ELb0EEENS1_36VarlenDynamicPersistentTileSchedulerILi128ELi96ELi256ELi128ELb0ELb1ELb1ELb1ELb0ELb1EEEEEEEEEvNT_6ParamsE)
        /*0248*/ 	.word	0x00000038


	//----- nvinfo : EIATTR_MIN_STACK_SIZE
	.align		4
.L_117:
        /*024c*/ 	.byte	0x04, 0x12
        /*024e*/ 	.short	(.L_119 - .L_118)
	.align		4
.L_118:
        /*0250*/ 	.word	index@(_ZN7cutlass13device_kernelIN5flash11enable_sm90INS1_16FlashAttnFwdSm90INS1_25CollectiveMainloopFwdSm90ILi2EN4cute5tupleIJNS5_1CILi1EEES8_S8_EEENS6_IJNS7_ILi128EEENS7_ILi96EEENS7_ILi64EEEEEELi256ENS_10bfloat16_tEfNS_4arch4Sm90ELb0ELb1ELb0ELb1ELb1ELb0ELb1ELb1ELb0ELb1ELb0ELb0EEENS1_21CollectiveEpilogueFwdINS6_IJSA_NS7_ILi256EEESB_EEES9_SE_SG_Li256ELb1ELb1ELb0ELb0EEENS1_36VarlenDynamicPersistentTileSchedulerILi128ELi96ELi256ELi128ELb0ELb1ELb1ELb1ELb0ELb1EEEEEEEEEvNT_6ParamsE)
        /*0254*/ 	.word	0x00000480


	//----- nvinfo : EIATTR_MIN_STACK_SIZE
	.align		4
.L_119:
        /*0258*/ 	.byte	0x04, 0x12
        /*025a*/ 	.short	(.L_121 - .L_120)
	.align		4
.L_120:
        /*025c*/ 	.word	index@(_ZN7cutlass13device_kernelIN5flash11enable_sm90INS1_16FlashAttnFwdSm90INS1_25CollectiveMainloopFwdSm90ILi2EN4cute5tupleIJNS5_1CILi1EEES8_S8_EEENS6_IJNS7_ILi128EEENS7_ILi96EEENS7_ILi64EEEEEELi256ENS_10bfloat16_tEfNS_4arch4Sm90ELb0ELb1ELb0ELb1ELb1ELb1ELb1ELb1ELb0ELb1ELb0ELb0EEENS1_21CollectiveEpilogueFwdINS6_IJSA_NS7_ILi256EEESB_EEES9_SE_SG_Li256ELb1ELb1ELb0ELb0EEENS1_36VarlenDynamicPersistentTileSchedulerILi128ELi96ELi256ELi128ELb0ELb1ELb1ELb1ELb0ELb1EEEEEEEEEvNT_6ParamsE)
        /*0260*/ 	.word	0x000004a0


	//----- nvinfo : EIATTR_MIN_STACK_SIZE
	.align		4
.L_121:
        /*0264*/ 	.byte	0x04, 0x12
        /*0266*/ 	.short	(.L_123 - .L_122)
	.align		4
.L_122:
        /*0268*/ 	.word	index@(_ZN7cutlass13device_kernelIN5flash11enable_sm90INS1_16FlashAttnFwdSm90INS1_25CollectiveMainloopFwdSm90ILi2EN4cute5tupleIJNS5_1CILi1EEES8_S8_EEENS6_IJNS7_ILi128EEENS7_ILi96EEENS7_ILi64EEEEEELi256ENS_10bfloat16_tEfNS_4arch4Sm90ELb1ELb0ELb0ELb0ELb1ELb0ELb0ELb1ELb0ELb1ELb0ELb0EEENS1_21CollectiveEpilogueFwdINS6_IJSA_NS7_ILi256EEESB_EEES9_SE_SG_Li256ELb0ELb1ELb0ELb0EEENS1_30DynamicPersistentTileSchedulerILi256ELi128ELb0ELb1ELb1EEEEEEEEEvNT_6ParamsE)
        /*026c*/ 	.word	0x00000008


	//----- nvinfo : EIATTR_MIN_STACK_SIZE
	.align		4
.L_123:
        /*0270*/ 	.byte	0x04, 0x12
        /*0272*/ 	.short	(.L_125 - .L_124)
	.align		4
.L_124:
        /*0274*/ 	.word	index@(_ZN7cutlass13device_kernelIN5flash11enable_sm90INS1_16FlashAttnFwdSm90INS1_25CollectiveMainloopFwdSm90ILi2EN4cute5tupleIJNS5_1CILi1EEES8_S8_EEENS6_IJNS7_ILi128EEENS7_ILi96EEENS7_ILi64EEEEEELi256ENS_10bfloat16_tEfNS_4arch4Sm90ELb1ELb0ELb0ELb0ELb1ELb0ELb1ELb1ELb0ELb1ELb0ELb0EEENS1_21CollectiveEpilogueFwdINS6_IJSA_NS7_ILi256EEESB_EEES9_SE_SG_Li256ELb0ELb1ELb0ELb0EEENS1_30DynamicPersistentTileSchedulerILi256ELi128ELb0ELb1ELb1EEEEEEEEEvNT_6ParamsE)
        /*0278*/ 	.word	0x00000010


	//----- nvinfo : EIATTR_MIN_STACK_SIZE
	.align		4
.L_125:
        /*027c*/ 	.byte	0x04, 0x12
        /*027e*/ 	.short	(.L_127 - .L_126)
	.align		4
.L_126:
        /*0280*/ 	.word	index@(_ZN7cutlass13device_kernelIN5flash11enable_sm90INS1_16FlashAttnFwdSm90INS1_25CollectiveMainloopFwdSm90ILi2EN4cute5tupleIJNS5_1CILi1EEES8_S8_EEENS6_IJNS7_ILi128EEENS7_ILi96EEENS7_ILi64EEEEEELi256ENS_10bfloat16_tEfNS_4arch4Sm90ELb1ELb0ELb0ELb1ELb1ELb0ELb0ELb1ELb0ELb1ELb0ELb0EEENS1_21CollectiveEpilogueFwdINS6_IJSA_NS7_ILi256EEESB_EEES9_SE_SG_Li256ELb1ELb1ELb0ELb0EEENS1_36VarlenDynamicPersistentTileSchedulerILi128ELi96ELi256ELi128ELb0ELb1ELb1ELb1ELb1ELb1EEEEEEEEEvNT_6ParamsE)
        /*0284*/ 	.word	0x00000028


	//----- nvinfo : EIATTR_MIN_STACK_SIZE
	.align		4
.L_127:
        /*0288*/ 	.byte	0x04, 0x12
        /*028a*/ 	.short	(.L_129 - .L_128)
	.align		4
.L_128:
        /*028c*/ 	.word	index@(_ZN7cutlass13device_kernelIN5flash11enable_sm90INS1_16FlashAttnFwdSm90INS1_25CollectiveMainloopFwdSm90ILi2EN4cute5tupleIJNS5_1CILi1EEES8_S8_EEENS6_IJNS7_ILi128EEENS7_ILi96EEENS7_ILi64EEEEEELi256ENS_10bfloat16_tEfNS_4arch4Sm90ELb1ELb0ELb0ELb1ELb1ELb1ELb0ELb1ELb0ELb1ELb0ELb0EEENS1_21CollectiveEpilogueFwdINS6_IJSA_NS7_ILi256EEESB_EEES9_SE_SG_Li256ELb1ELb1ELb0ELb0EEENS1_36VarlenDynamicPersistentTileSchedulerILi128ELi96ELi256ELi128ELb0ELb1ELb1ELb1ELb1ELb1EEEEEEEEEvNT_6ParamsE)
        /*0290*/ 	.word	0x00000058


	//----- nvinfo : EIATTR_MIN_STACK_SIZE
	.align		4
.L_129:
        /*0294*/ 	.byte	0x04, 0x12
        /*0296*/ 	.short	(.L_131 - .L_130)
	.align		4
.L_130:
        /*0298*/ 	.word	index@(_ZN7cutlass13device_kernelIN5flash11enable_sm90INS1_16FlashAttnFwdSm90INS1_25CollectiveMainloopFwdSm90ILi2EN4cute5tupleIJNS5_1CILi1EEES8_S8_EEENS6_IJNS7_ILi128EEENS7_ILi96EEENS7_ILi64EEEEEELi256ENS_10bfloat16_tEfNS_4arch4Sm90ELb1ELb0ELb0ELb1ELb1ELb0ELb1ELb1ELb0ELb1ELb0ELb0EEENS1_21CollectiveEpilogueFwdINS6_IJSA_NS7_ILi256EEESB_EEES9_SE_SG_Li256ELb1ELb1ELb0ELb0EEENS1_36VarlenDynamicPersistentTileSchedulerILi128ELi96ELi256ELi128ELb0ELb1ELb1ELb1ELb1ELb1EEEEEEEEEvNT_6ParamsE)
        /*029c*/ 	.word	0x00000028


	//----- nvinfo : EIATTR_MIN_STACK_SIZE
	.align		4
.L_131:
        /*02a0*/ 	.byte	0x04, 0x12
        /*02a2*/ 	.short	(.L_133 - .L_132)
	.align		4
.L_132:
        /*02a4*/ 	.word	index@(_ZN7cutlass13device_kernelIN5flash11enable_sm90INS1_16FlashAttnFwdSm90INS1_25CollectiveMainloopFwdSm90ILi2EN4cute5tupleIJNS5_1CILi1EEES8_S8_EEENS6_IJNS7_ILi128EEENS7_ILi96EEENS7_ILi64EEEEEELi256ENS_10bfloat16_tEfNS_4arch4Sm90ELb1ELb0ELb0ELb1ELb1ELb1ELb1ELb1ELb0ELb1ELb0ELb0EEENS1_21CollectiveEpilogueFwdINS6_IJSA_NS7_ILi256EEESB_EEES9_SE_SG_Li256ELb1ELb1ELb0ELb0EEENS1_36VarlenDynamicPersistentTileSchedulerILi128ELi96ELi256ELi128ELb0ELb1ELb1ELb1ELb1ELb1EEEEEEEEEvNT_6ParamsE)
        /*02a8*/ 	.word	0x000000c0
.L_133:


//--------------------- .nv.compat                --------------------------
	.section	.nv.compat,"",@"SHT_CUDA_COMPAT_INFO"
	.align	4
        /*0000*/ 	.byte	0x02, 0x09, 0x01, 0x00, 0x02, 0x02, 0x04, 0x00, 0x02, 0x05, 0x05, 0x00, 0x03, 0x07, 0x01, 0x01
        /*0010*/ 	.byte	0x02, 0x03, 0x01, 0x00, 0x02, 0x06, 0x01, 0x00, 0x04, 0x0b, 0x08, 0x00, 0x00, 0x00, 0x00, 0x00
        /*0020*/ 	.byte	0x00, 0x00, 0x00, 0x00


//--------------------- .nv.info._ZN7cutlass13device_kernelIN5flash11enable_sm90INS1_16FlashAttnFwdSm90INS1_25CollectiveMainloopFwdSm90ILi2EN4cute5tupleIJNS5_1CILi1EEES8_S8_EEENS6_IJNS7_ILi128EEENS7_ILi96EEENS7_ILi64EEEEEELi256ENS_10bfloat16_tEfNS_4arch4Sm90ELb0ELb0ELb0ELb0ELb1ELb0ELb0ELb1ELb0ELb1ELb0ELb0EEENS1_21CollectiveEpilogueFwdINS6_IJSA_NS7_ILi256EEESB_EEES9_SE_SG_Li256ELb0ELb1ELb0ELb0EEENS1_29StaticPersistentTileSchedulerILb0EEEEEEEEEvNT_6ParamsE --------------------------
	.section	.nv.info._ZN7cutlass13device_kernelIN5flash11enable_sm90INS1_16FlashAttnFwdSm90INS1_25CollectiveMainloopFwdSm90ILi2EN4cute5tupleIJNS5_1CILi1EEES8_S8_EEENS6_IJNS7_ILi128EEENS7_ILi96EEENS7_ILi64EEEEEELi256ENS_10bfloat16_tEfNS_4arch4Sm90ELb0ELb0ELb0ELb0ELb1ELb0ELb0ELb1ELb0ELb1ELb0ELb0EEENS1_21CollectiveEpilogueFwdINS6_IJSA_NS7_ILi256EEESB_EEES9_SE_SG_Li256ELb0ELb1ELb0ELb0EEENS1_29StaticPersistentTileSchedulerILb0EEEEEEEEEvNT_6ParamsE,"",@"SHT_CUDA_INFO"
	.sectionflags	@""
	.align	4


	//----- nvinfo : EIATTR_CUDA_API_VERSION
	.align		4
        /*0000*/ 	.byte	0x04, 0x37
        /*0002*/ 	.short	(.L_135 - .L_134)
.L_134:
        /*0004*/ 	.word	0x00000082


	//----- nvinfo : EIATTR_KPARAM_INFO
	.align		4
.L_135:
        /*0008*/ 	.byte	0x04, 0x17
        /*000a*/ 	.short	(.L_137 - .L_136)
.L_136:
        /*000c*/ 	.word	0x00000000
        /*0010*/ 	.short	0x0000
        /*0012*/ 	.short	0x0070
        /*0014*/ 	.byte	0x00, 0xf0, 0x01, 0x28


	//----- nvinfo : EIATTR_SPARSE_MMA_MASK
	.align		4
.L_137:
        /*0018*/ 	.byte	0x03, 0x50
        /*001a*/ 	.short	0x0000


	//----- nvinfo : EIATTR_MAXREG_COUNT
	.align		4
        /*001c*/ 	.byte	0x03, 0x1b
        /*001e*/ 	.short	0x00a8


	//----- nvinfo : EIATTR_NUM_BARRIERS
	.align		4
        /*0020*/ 	.byte	0x02, 0x4c
        /*0022*/ 	.byte	0x10
	.zero		1


	//----- nvinfo : EIATTR_EXTERNS
	.align		4
        /*0024*/ 	.byte	0x04, 0x0f
        /*0026*/ 	.short	(.L_139 - .L_138)


	//   ....[0]....
	.align		4
.L_138:
        /*0028*/ 	.word	index@(__assertfail)


	//----- nvinfo : EIATTR_ANNOTATIONS
	.align		4
.L_139:
        /*002c*/ 	.byte	0x04, 0x55
        /*002e*/ 	.short	(.L_141 - .L_140)


	//   ....[0]....
.L_140:
        /*0030*/ 	.word	0x00000001
        /*0034*/ 	.byte	0x40, 0x72, 0x00, 0x00, 0x01, 0x00, 0x00, 0x00, 0xb0, 0x75, 0x00, 0x00, 0x01, 0x00, 0x00, 0x00
        /*0044*/ 	.byte	0x30, 0x81, 0x00, 0x00, 0x01, 0x00, 0x00, 0x00, 0x10, 0x84, 0x00, 0x00, 0x01, 0x00, 0x00, 0x00
        /*0054*/ 	.byte	0x20, 0x91, 0x00, 0x00, 0x01, 0x00, 0x00, 0x00, 0xf0, 0x92, 0x00, 0x00, 0x01, 0x00, 0x00, 0x00
        /*0064*/ 	.byte	0xc0, 0x94, 0x00, 0x00, 0x01, 0x00, 0x00, 0x00, 0xf0, 0x94, 0x00, 0x00, 0x01, 0x00, 0x00, 0x00
        /*0074*/ 	.byte	0x20, 0x95, 0x00, 0x00, 0x01, 0x00, 0x00, 0x00, 0x50, 0x95, 0x00, 0x00, 0x01, 0x00, 0x00, 0x00
        /*0084*/ 	.byte	0x70, 0x96, 0x00, 0x00, 0x01, 0x00, 0x00, 0x00, 0x70, 0x97, 0x00, 0x00, 0x01, 0x00, 0x00, 0x00
        /*0094*/ 	.byte	0xd0, 0x97, 0x00, 0x00, 0x01, 0x00, 0x00, 0x00, 0x10, 0x98, 0x00, 0x00, 0x01, 0x00, 0x00, 0x00
        /*00a4*/ 	.byte	0x60, 0x98, 0x00, 0x00, 0x01, 0x00, 0x00, 0x00, 0x80, 0x98, 0x00, 0x00, 0x01, 0x00, 0x00, 0x00
        /*00b4*/ 	.byte	0x70, 0xaa, 0x00, 0x00, 0x01, 0x00, 0x00, 0x00, 0xc0, 0xaa, 0x00, 0x00


	//----- nvinfo : EIATTR_MERCURY_ISA_VERSION
	.align		4
.L_141:
        /*00c0*/ 	.byte	0x03, 0x5f
        /*00c2*/ 	.short	0x0101


	//----- nvinfo : EIATTR_INT_WARP_WIDE_INSTR_OFFSETS
	.align		4
        /*00c4*/ 	.byte	0x04, 0x31
        /*00c6*/ 	.short	(.L_143 - .L_142)


	//   ....[0]....
.L_142:
        /*00c8*/ 	.word	0x000000c0


	//   ....[1]....
        /*00cc*/ 	.word	0x000000d0


	//   ....[2]....
        /*00d0*/ 	.word	0x00000170


	//----- nvinfo : EIATTR_COOP_GROUP_MASK_REGIDS
	.align		4
.L_143:
        /*00d4*/ 	.byte	0x04, 0x29
        /*00d6*/ 	.short	(.L_145 - .L_144)


	//   ....[0]....
.L_144:
        /*00d8*/ 	.word	0xffffffff


	//   ....[1]....
        /*00dc*/ 	.word	0xffffffff


	//   ....[2]....
        /*00e0*/ 	.word	0xffffffff


	//   ....[3]....
        /*00e4*/ 	.word	0xffffffff


	//   ....[4]....
        /*00e8*/ 	.word	0xffffffff


	//   ....[5]....
        /*00ec*/ 	.word	0xffffffff


	//   ....[6]....
        /*00f0*/ 	.word	0xffffffff


	//   ....[7]....
        /*00f4*/ 	.word	0xffffffff


	//   ....[8]....
        /*00f8*/ 	.word	0xffffffff


	//   ....[9]....
        /*00fc*/ 	.word	0xffffffff


	//   ....[10]....
        /*0100*/ 	.word	0xffffffff


	//   ....[11]....
        /*0104*/ 	.word	0xffffffff


	//   ....[12]....
        /*0108*/ 	.word	0xffffffff


	//   ....[13]....
        /*010c*/ 	.word	0xffffffff


	//   ....[14]....
        /*0110*/ 	.word	0xffffffff


	//   ....[15]....
        /*0114*/ 	.word	0xffffffff


	//   ....[16]....
        /*0118*/ 	.word	0xffffffff


	//   ....[17]....
        /*011c*/ 	.word	0xffffffff


	//   ....[18]....
        /*0120*/ 	.word	0xffffffff


	//   ....[19]....
        /*0124*/ 	.word	0xffffffff


	//   ....[20]....
        /*0128*/ 	.word	0xffffffff


	//   ....[21]....
        /*012c*/ 	.word	0xffffffff


	//   ....[22]....
        /*0130*/ 	.word	0xffffffff


	//   ....[23]....
        /*0134*/ 	.word	0xffffffff


	//   ....[24]....
        /*0138*/ 	.word	0xffffffff


	//   ....[25]....
        /*013c*/ 	.word	0xffffffff


	//   ....[26]....
        /*0140*/ 	.word	0xffffffff


	//   ....[27]....
        /*0144*/ 	.word	0xffffffff


	//   ....[28]....
        /*0148*/ 	.word	0xffffffff


	//   ....[29]....
        /*014c*/ 	.word	0xffffffff


	//   ....[30]....
        /*0150*/ 	.word	0xffffffff


	//   ....[31]....
        /*0154*/ 	.word	0xffffffff


	//   ....[32]....
        /*0158*/ 	.word	0xffffffff


	//   ....[33]....
        /*015c*/ 	.word	0xffffffff


	//   ....[34]....
        /*0160*/ 	.word	0xffffffff


	//   ....[35]....
        /*0164*/ 	.word	0xffffffff


	//   ....[36]....
        /*0168*/ 	.word	0xffffffff


	//   ....[37]....
        /*016c*/ 	.word	0xffffffff


	//   ....[38]....
        /*0170*/ 	.word	0xffffffff


	//   ....[39]....
        /*0174*/ 	.word	0xffffffff


	//   ....[40]....
        /*0178*/ 	.word	0xffffffff


	//   ....[41]....
        /*017c*/ 	.word	0xffffffff


	//   ....[42]....
        /*0180*/ 	.word	0xffffffff


	//   ....[43]....
        /*0184*/ 	.word	0xffffffff


	//   ....[44]....
        /*0188*/ 	.word	0xffffffff


	//   ....[45]....
        /*018c*/ 	.word	0xffffffff


	//   ....[46]....
        /*0190*/ 	.word	0xffffffff


	//   ....[47]....
        /*0194*/ 	.word	0xffffffff


	//   ....[48]....
        /*0198*/ 	.word	0xffffffff


	//   ....[49]....
        /*019c*/ 	.word	0xffffffff


	//   ....[50]....
        /*01a0*/ 	.word	0xffffffff


	//   ....[51]....
        /*01a4*/ 	.word	0xffffffff


	//   ....[52]....
        /*01a8*/ 	.word	0xffffffff


	//   ....[53]....
        /*01ac*/ 	.word	0xffffffff


	//   ....[54]....
        /*01b0*/ 	.word	0xffffffff


	//   ....[55]....
        /*01b4*/ 	.word	0xffffffff


	//   ....[56]....
        /*01b8*/ 	.word	0xffffffff


	//   ....[57]....
        /*01bc*/ 	.word	0xffffffff


	//   ....[58]....
        /*01c0*/ 	.word	0xffffffff


	//   ....[59]....
        /*01c4*/ 	.word	0xffffffff


	//   ....[60]....
        /*01c8*/ 	.word	0xffffffff


	//   ....[61]....
        /*01cc*/ 	.word	0xffffffff


	//   ....[62]....
        /*01d0*/ 	.word	0xffffffff


	//   ....[63]....
        /*01d4*/ 	.word	0xffffffff


	//   ....[64]....
        /*01d8*/ 	.word	0xffffffff


	//   ....[65]....
        /*01dc*/ 	.word	0xffffffff


	//   ....[66]....
        /*01e0*/ 	.word	0xffffffff


	//   ....[67]....
        /*01e4*/ 	.word	0xffffffff


	//   ....[68]....
        /*01e8*/ 	.word	0xffffffff


	//   ....[69]....
        /*01ec*/ 	.word	0xffffffff


	//   ....[70]....
        /*01f0*/ 	.word	0xffffffff


	//   ....[71]....
        /*01f4*/ 	.word	0xffffffff


	//   ....[72]....
        /*01f8*/ 	.word	0xffffffff


	//   ....[73]....
        /*01fc*/ 	.word	0xffffffff


	//   ....[74]....
        /*0200*/ 	.word	0xffffffff


	//   ....[75]....
        /*0204*/ 	.word	0xffffffff


	//   ....[76]....
        /*0208*/ 	.word	0xffffffff


	//   ....[77]....
        /*020c*/ 	.word	0xffffffff


	//   ....[78]....
        /*0210*/ 	.word	0xffffffff


	//   ....[79]....
        /*0214*/ 	.word	0xffffffff


	//   ....[80]....
        /*0218*/ 	.word	0xffffffff


	//   ....[81]....
        /*021c*/ 	.word	0xffffffff


	//   ....[82]....
        /*0220*/ 	.word	0xffffffff


	//   ....[83]....
        /*0224*/ 	.word	0xffffffff


	//   ....[84]....
        /*0228*/ 	.word	0xffffffff


	//   ....[85]....
        /*022c*/ 	.word	0xffffffff


	//   ....[86]....
        /*0230*/ 	.word	0xffffffff


	//   ....[87]....
        /*0234*/ 	.word	0xffffffff


	//   ....[88]....
        /*0238*/ 	.word	0xffffffff


	//   ....[89]....
        /*023c*/ 	.word	0xffffffff


	//   ....[90]....
        /*0240*/ 	.word	0xffffffff


	//   ....[91]....
        /*0244*/ 	.word	0xffffffff


	//   ....[92]....
        /*0248*/ 	.word	0xffffffff


	//   ....[93]....
        /*024c*/ 	.word	0xffffffff


	//   ....[94]....
        /*0250*/ 	.word	0xffffffff


	//   ....[95]....
        /*0254*/ 	.word	0xffffffff


	//   ....[96]....
        /*0258*/ 	.word	0x0500000f


	//   ....[97]....
        /*025c*/ 	.word	0x0500000f


	//   ....[98]....
        /*0260*/ 	.word	0x0500000f


	//   ....[99]....
        /*0264*/ 	.word	0x0500000f


	//   ....[100]....
        /*0268*/ 	.word	0x0500000f


	//   ....[101]....
        /*026c*/ 	.word	0x0500000f


	//   ....[102]....
        /*0270*/ 	.word	0x0500000f


	//   ....[103]....
        /*0274*/ 	.word	0x0500000f


	//   ....[104]....
        /*0278*/ 	.word	0x0500000f


	//   ....[105]....
        /*027c*/ 	.word	0x0500000f


	//   ....[106]....
        /*0280*/ 	.word	0x0500000f


	//   ....[107]....
        /*0284*/ 	.word	0x0500000f


	//   ....[108]....
        /*0288*/ 	.word	0x0500000f


	//   ....[109]....
        /*028c*/ 	.word	0x0500000f


	//   ....[110]....
        /*0290*/ 	.word	0x0500000f


	//   ....[111]....
        /*0294*/ 	.word	0x0500000f


	//   ....[112]....
        /*0298*/ 	.word	0x0500000f


	//   ....[113]....
        /*029c*/ 	.word	0x0500000f


	//   ....[114]....
        /*02a0*/ 	.word	0x0500000f


	//   ....[115]....
        /*02a4*/ 	.word	0x0500000f


	//   ....[116]....
        /*02a8*/ 	.word	0x0500000f


	//   ....[117]....
        /*02ac*/ 	.word	0x0500000f


	//   ....[118]....
        /*02b0*/ 	.word	0x0500000f


	//   ....[119]....
        /*02b4*/ 	.word	0x0500000f


	//   ....[120]....
        /*02b8*/ 	.word	0x0500000f


	//   ....[121]....
        /*02bc*/ 	.word	0x0500000f


	//   ....[122]....
        /*02c0*/ 	.word	0x0500000f


	//   ....[123]....
        /*02c4*/ 	.word	0x0500000f


	//   ....[124]....
        /*02c8*/ 	.word	0x0500000f


	//   ....[125]....
        /*02cc*/ 	.word	0x0500000f


	//   ....[126]....
        /*02d0*/ 	.word	0x0500000f


	//   ....[127]....
        /*02d4*/ 	.word	0x0500000f


	//   ....[128]....
        /*02d8*/ 	.word	0x0500000f


	//   ....[129]....
        /*02dc*/ 	.word	0x0500000f


	//   ....[130]....
        /*02e0*/ 	.word	0x0500000f


	//   ....[131]....
        /*02e4*/ 	.word	0x0500000f


	//   ....[132]....
        /*02e8*/ 	.word	0x0500000f


	//   ....[133]....
        /*02ec*/ 	.word	0x0500000f


	//   ....[134]....
        /*02f0*/ 	.word	0x0500000f


	//   ....[135]....
        /*02f4*/ 	.word	0x0500000f


	//   ....[136]....
        /*02f8*/ 	.word	0x0500000f


	//   ....[137]....
        /*02fc*/ 	.word	0x0500000f


	//   ....[138]....
        /*0300*/ 	.word	0x0500000f


	//   ....[139]....
        /*0304*/ 	.word	0x0500000f


	//   ....[140]....
        /*0308*/ 	.word	0x0500000f


	//   ....[141]....
        /*030c*/ 	.word	0x0500000f


	//   ....[142]....
        /*0310*/ 	.word	0x0500000f


	//   ....[143]....
        /*0314*/ 	.word	0x0500000f


	//   ....[144]....
        /*0318*/ 	.word	0x0500000f


	//   ....[145]....
        /*031c*/ 	.word	0x0500000f


	//   ....[146]....
        /*0320*/ 	.word	0x0500000f


	//   ....[147]....
        /*0324*/ 	.word	0x0500000f


	//   ....[148]....
        /*0328*/ 	.word	0x0500000f


	//   ....[149]....
        /*032c*/ 	.word	0x0500000f


	//   ....[150]....
        /*0330*/ 	.word	0x0500000f


	//   ....[151]....
        /*0334*/ 	.word	0x0500000f


	//   ....[152]....
        /*0338*/ 	.word	0x0500000f


	//   ....[153]....
        /*033c*/ 	.word	0x0500000f


	//   ....[154]....
        /*0340*/ 	.word	0x0500000f


	//   ....[155]....
        /*0344*/ 	.word	0x0500000f


	//   ....[156]....
        /*0348*/ 	.word	0x0500000f


	//   ....[157]....
        /*034c*/ 	.word	0x0500000f


	//   ....[158]....
        /*0350*/ 	.word	0x0500000f


	//   ....[159]....
        /*0354*/ 	.word	0x0500000f


	//   ....[160]....
        /*0358*/ 	.word	0x0500000f


	//   ....[161]....
        /*035c*/ 	.word	0x0500000f


	//----- nvinfo : EIATTR_COOP_GROUP_INSTR_OFFSETS
	.align		4
.L_145:
        /*0360*/ 	.byte	0x04, 0x28
        /*0362*/ 	.short	(.L_147 - .L_146)


	//   ....[0]....
.L_146:
        /*0364*/ 	.word	0x00000080


	//   ....[1]....
        /*0368*/ 	.word	0x00000090


	//   ....[2]....
        /*036c*/ 	.word	0x000002d0


	//   ....[3]....
        /*0370*/ 	.word	0x00000430


	//   ....[4]....
        /*0374*/ 	.word	0x00000550


	//   ....[5]....
        /*0378*/ 	.word	0x000006b0


	//   ....[6]....
        /*037c*/ 	.word	0x00000ce0


	//   ....[7]....
        /*0380*/ 	.word	0x00001a70


	//   ....[8]....
        /*0384*/ 	.word	0x00001ad0


	//   ....[9]....
        /*0388*/ 	.word	0x00001f00


	//   ....[10]....
        /*038c*/ 	.word	0x00001f80


	//   ....[11]....
        /*0390*/ 	.word	0x00003050


	//   ....[12]....
        /*0394*/ 	.word	0x00003070


	//   ....[13]....
        /*0398*/ 	.word	0x00003630


	//   ....[14]....
        /*039c*/ 	.word	0x00003800


	//   ....[15]....
        /*03a0*/ 	.word	0x000048d0


	//   ....[16]....
        /*03a4*/ 	.word	0x00004910


	//   ....[17]....
        /*03a8*/ 	.word	0x000049d0


	//   ....[18]....
        /*03ac*/ 	.word	0x00004a00


	//   ....[19]....
        /*03b0*/ 	.word	0x00006430


	//   ....[20]....
        /*03b4*/ 	.word	0x00006460


	//   ....[21]....
        /*03b8*/ 	.word	0x000065a0


	//   ....[22]....
        /*03bc*/ 	.word	0x00006630


	//   ....[23]....
        /*03c0*/ 	.word	0x00006ab0


	//   ....[24]....
        /*03c4*/ 	.word	0x00006af0


	//   ....[25]....
        /*03c8*/ 	.word	0x00006c40


	//   ....[26]....
        /*03cc*/ 	.word	0x00006c60


	//   ....[27]....
        /*03d0*/ 	.word	0x00006d90


	//   ....[28]....
        /*03d4*/ 	.word	0x00006db0


	//   ....[29]....
        /*03d8*/ 	.word	0x00006ef0


	//   ....[30]....
        /*03dc*/ 	.word	0x00006f30


	//   ....[31]....
        /*03e0*/ 	.word	0x00008560


	//   ....[32]....
        /*03e4*/ 	.word	0x00008590


	//   ....[33]....
        /*03e8*/ 	.word	0x000085c0


	//   ....[34]....
        /*03ec*/ 	.word	0x000085d0


	//   ....[35]....
        /*03f0*/ 	.word	0x00008610


	//   ....[36]....
        /*03f4*/ 	.word	0x00008650


	//   ....[37]....
        /*03f8*/ 	.word	0x00008670


	//   ....[38]....
        /*03fc*/ 	.word	0x000086d0


	//   ....[39]....
        /*0400*/ 	.word	0x000086f0


	//   ....[40]....
        /*0404*/ 	.word	0x00008710


	//   ....[41]....
        /*0408*/ 	.word	0x00008750


	//   ....[42]....
        /*040c*/ 	.word	0x00008780


	//   ....[43]....
        /*0410*/ 	.word	0x00008de0


	//   ....[44]....
        /*0414*/ 	.word	0x00008e00


	//   ....[45]....
        /*0418*/ 	.word	0x00008e30


	//   ....[46]....
        /*041c*/ 	.word	0x00008e70


	//   ....[47]....
        /*0420*/ 	.word	0x00008ec0


	//   ....[48]....
        /*0424*/ 	.word	0x00008ee0


	//   ....[49]....
        /*0428*/ 	.word	0x00008f30


	//   ....[50]....
        /*042c*/ 	.word	0x00008f50


	//   ....[51]....
        /*0430*/ 	.word	0x00008fa0


	//   ....[52]....
        /*0434*/ 	.word	0x00008fc0


	//   ....[53]....
        /*0438*/ 	.word	0x00009010


	//   ....[54]....
        /*043c*/ 	.word	0x00009030


	//   ....[55]....
        /*0440*/ 	.word	0x00009080


	//   ....[56]....
        /*0444*/ 	.word	0x000090a0


	//   ....[57]....
        /*0448*/ 	.word	0x000090e0


	//   ....[58]....
        /*044c*/ 	.word	0x00009100


	//   ....[59]....
        /*0450*/ 	.word	0x00009490


	//   ....[60]....
        /*0454*/ 	.word	0x00009580


	//   ....[61]....
        /*0458*/ 	.word	0x00009710


	//   ....[62]....
        /*045c*/ 	.word	0x00009740


	//   ....[63]....
        /*0460*/ 	.word	0x00009790


	//   ....[64]....
        /*0464*/ 	.word	0x000097e0


	//   ....[65]....
        /*0468*/ 	.word	0x00009830


	//   ....[66]....
        /*046c*/ 	.word	0x000098a0


	//   ....[67]....
        /*0470*/ 	.word	0x000098b0


	//   ....[68]....
        /*0474*/ 	.word	0x000098e0


	//   ....[69]....
        /*0478*/ 	.word	0x00009900


	//   ....[70]....
        /*047c*/ 	.word	0x00009930


	//   ....[71]....
        /*0480*/ 	.word	0x0000a0c0


	//   ....[72]....
        /*0484*/ 	.word	0x0000a0e0


	//   ....[73]....
        /*0488*/ 	.word	0x0000a0f0


	//   ....[74]....
        /*048c*/ 	.word	0x0000a100


	//   ....[75]....
        /*0490*/ 	.word	0x0000a120


	//   ....[76]....
        /*0494*/ 	.word	0x0000a150


	//   ....[77]....
        /*0498*/ 	.word	0x0000a170


	//   ....[78]....
        /*049c*/ 	.word	0x0000a1a0


	//   ....[79]....
        /*04a0*/ 	.word	0x0000a1c0


	//   ....[80]....
        /*04a4*/ 	.word	0x0000a1f0


	//   ....[81]....
        /*04a8*/ 	.word	0x0000a220


	//   ....[82]....
        /*04ac*/ 	.word	0x0000a240


	//   ....[83]....
        /*04b0*/ 	.word	0x0000a5b0


	//   ....[84]....
        /*04b4*/ 	.word	0x0000a5d0


	//   ....[85]....
        /*04b8*/ 	.word	0x0000a5e0


	//   ....[86]....
        /*04bc*/ 	.word	0x0000a600


	//   ....[87]....
        /*04c0*/ 	.word	0x0000a620


	//   ....[88]....
        /*04c4*/ 	.word	0x0000a680


	//   ....[89]....
        /*04c8*/ 	.word	0x0000a6a0


	//   ....[90]....
        /*04cc*/ 	.word	0x0000a700


	//   ....[91]....
        /*04d0*/ 	.word	0x0000a720


	//   ....[92]....
        /*04d4*/ 	.word	0x0000a780


	//   ....[93]....
        /*04d8*/ 	.word	0x0000a7a0


	//   ....[94]....
        /*04dc*/ 	.word	0x0000a800


	//   ....[95]....
        /*04e0*/ 	.word	0x0000abc0


	//   ....[96]....
        /*04e4*/ 	.word	0x0000b0d0


	//   ....[97]....
        /*04e8*/ 	.word	0x0000b1c0


	//   ....[98]....
        /*04ec*/ 	.word	0x0000b260


	//   ....[99]....
        /*04f0*/ 	.word	0x0000b2d0


	//   ....[100]....
        /*04f4*/ 	.word	0x0000b380


	//   ....[101]....
        /*04f8*/ 	.word	0x0000b480


	//   ....[102]....
        /*04fc*/ 	.word	0x0000b4d0


	//   ....[103]....
        /*0500*/ 	.word	0x0000b5d0


	//   ....[104]....
        /*0504*/ 	.word	0x0000b620


	//   ....[105]....
        /*0508*/ 	.word	0x0000b680


	//   ....[106]....
        /*050c*/ 	.word	0x0000b750


	//   ....[107]....
        /*0510*/ 	.word	0x0000b840


	//   ....[108]....
        /*0514*/ 	.word	0x0000b890


	//   ....[109]....
        /*0518*/ 	.word	0x0000b920


	//   ....[110]....
        /*051c*/ 	.word	0x0000b990


	//   ....[111]....
        /*0520*/ 	.word	0x0000ba10


	//   ....[112]....
        /*0524*/ 	.word	0x0000bab0


	//   ....[113]....
        /*0528*/ 	.word	0x0000bb10


	//   ....[114]....
        /*052c*/ 	.word	0x0000bbd0


	//   ....[115]....
        /*0530*/ 	.word	0x0000bc30


	//   ....[116]....
        /*0534*/ 	.word	0x0000bcf0


	//   ....[117]....
        /*0538*/ 	.word	0x0000bd50


	//   ....[118]....
        /*053c*/ 	.word	0x0000be10


	//   ....[119]....
        /*0540*/ 	.word	0x0000be70


	//   ....[120]....
        /*0544*/ 	.word	0x0000bf30


	//   ....[121]....
        /*0548*/ 	.word	0x0000bf90


	//   ....[122]....
        /*054c*/ 	.word	0x0000c050


	//   ....[123]....
        /*0550*/ 	.word	0x0000c0b0


	//   ....[124]....
        /*0554*/ 	.word	0x0000c150


	//   ....[125]....
        /*0558*/ 	.word	0x0000c290


	//   ....[126]....
        /*055c*/ 	.word	0x0000c380


	//   ....[127]....
        /*0560*/ 	.word	0x0000c410


	//   ....[128]....
        /*0564*/ 	.word	0x0000c540


	//   ....[129]....
        /*0568*/ 	.word	0x0000c5a0


	//   ....[130]....
        /*056c*/ 	.word	0x0000c6c0


	//   ....[131]....
        /*0570*/ 	.word	0x0000c720


	//   ....[132]....
        /*0574*/ 	.word	0x0000c840


	//   ....[133]....
        /*0578*/ 	.word	0x0000c8a0


	//   ....[134]....
        /*057c*/ 	.word	0x0000c9b0


	//   ....[135]....
        /*0580*/ 	.word	0x0000ca10


	//   ....[136]....
        /*0584*/ 	.word	0x0000caf0


	//   ....[137]....
        /*0588*/ 	.word	0x0000cbd0


	//   ....[138]....
        /*058c*/ 	.word	0x0000cc70


	//   ....[139]....
        /*0590*/ 	.word	0x0000ccd0


	//   ....[140]....
        /*0594*/ 	.word	0x0000cd70


	//   ....[141]....
        /*0598*/ 	.word	0x0000cdd0


	//   ....[142]....
        /*059c*/ 	.word	0x0000ce70


	//   ....[143]....
        /*05a0*/ 	.word	0x0000ced0


	//   ....[144]....
        /*05a4*/ 	.word	0x0000cf80


	//   ....[145]....
        /*05a8*/ 	.word	0x0000cfe0


	//   ....[146]....
        /*05ac*/ 	.word	0x0000d090


	//   ....[147]....
        /*05b0*/ 	.word	0x0000d0f0


	//   ....[148]....
        /*05b4*/ 	.word	0x0000d1a0


	//   ....[149]....
        /*05b8*/ 	.word	0x0000d280


	//   ....[150]....
        /*05bc*/ 	.word	0x0000d320


	//   ....[151]....
        /*05c0*/ 	.word	0x0000d380


	//   ....[152]....
        /*05c4*/ 	.word	0x0000d450


	//   ....[153]....
        /*05c8*/ 	.word	0x0000d4b0


	//   ....[154]....
        /*05cc*/ 	.word	0x0000d580


	//   ....[155]....
        /*05d0*/ 	.word	0x0000d5e0


	//   ....[156]....
        /*05d4*/ 	.word	0x0000d6b0


	//   ....[157]....
        /*05d8*/ 	.word	0x0000d710


	//   ....[158]....
        /*05dc*/ 	.word	0x0000d7e0


	//   ....[159]....
        /*05e0*/ 	.word	0x0000d840


	//   ....[160]....
        /*05e4*/ 	.word	0x0000d920


	//   ....[161]....
        /*05e8*/ 	.word	0x0000da30


	//----- nvinfo : EIATTR_REG_RECONFIG
	.align		4
.L_147:
        /*05ec*/ 	.byte	0x01, 0x54
	.zero		2


	//----- nvinfo : EIATTR_SYSCALL_OFFSETS
	.align		4
        /*05f0*/ 	.byte	0x04, 0x46
        /*05f2*/ 	.short	(.L_149 - .L_148)


	//   ....[0]....
.L_148:
        /*05f4*/ 	.word	0x00001040


	//   ....[1]....
        /*05f8*/ 	.word	0x00007e20


	//   ....[2]....
        /*05fc*/ 	.word	0x00007f60


	//   ....[3]....
        /*0600*/ 	.word	0x00008050


	//   ....[4]....
        /*0604*/ 	.word	0x00008ae0


	//----- nvinfo : EIATTR_MBARRIER_INSTR_OFFSETS
	.align		4
.L_149:
        /*0608*/ 	.byte	0x04, 0x39
        /*060a*/ 	.short	(.L_151 - .L_150)


	//   ....[0]....
.L_150:
        /*060c*/ 	.word	0x00000180
        /*0610*/ 	.word	0x000000ff
        /*0614*/ 	.word	0x00022800
        /*0618*/ 	.short	0x0100
        /*061a*/ 	.byte	0x08
	.zero		1


	//   ....[1]....
        /*061c*/ 	.word	0x00000190
        /*0620*/ 	.word	0x000000ff
        /*0624*/ 	.word	0x00022820
        /*0628*/ 	.short	0x0100
        /*062a*/ 	.byte	0x08
	.zero		1


	//   ....[2]....
        /*062c*/ 	.word	0x00000280
        /*0630*/ 	.word	0x000000ff
        /*0634*/ 	.word	0x00022830
        /*0638*/ 	.short	0x0100
        /*063a*/ 	.byte	0x08
	.zero		1


	//   ....[3]....
        /*063c*/ 	.word	0x00000290
        /*0640*/ 	.word	0x000000ff
        /*0644*/ 	.word	0x00022840
        /*0648*/ 	.short	0x0100
        /*064a*/ 	.byte	0x08
	.zero		1


	//   ....[4]....
        /*064c*/ 	.word	0x000002a0
        /*0650*/ 	.word	0x000000ff
        /*0654*/ 	.word	0x00022838
        /*0658*/ 	.short	0x0100
        /*065a*/ 	.byte	0x08
	.zero		1


	//   ....[5]....
        /*065c*/ 	.word	0x000002b0
        /*0660*/ 	.word	0x000000ff
        /*0664*/ 	.word	0x00022848
        /*0668*/ 	.short	0x0100
        /*066a*/ 	.byte	0x08
	.zero		1


	//   ....[6]....
        /*066c*/ 	.word	0x000003e0
        /*0670*/ 	.word	0x000000ff
        /*0674*/ 	.word	0x00022850
        /*0678*/ 	.short	0x0100
        /*067a*/ 	.byte	0x08
	.zero		1


	//   ....[7]....
        /*067c*/ 	.word	0x000003f0
        /*0680*/ 	.word	0x000000ff
        /*0684*/ 	.word	0x00022860
        /*0688*/ 	.short	0x0100
        /*068a*/ 	.byte	0x08
	.zero		1


	//   ....[8]....
        /*068c*/ 	.word	0x00000400
        /*0690*/ 	.word	0x000000ff
        /*0694*/ 	.word	0x00022858
        /*0698*/ 	.short	0x0100
        /*069a*/ 	.byte	0x08
	.zero		1


	//   ....[9]....
        /*069c*/ 	.word	0x00000410
        /*06a0*/ 	.word	0x000000ff
        /*06a4*/ 	.word	0x00022868
        /*06a8*/ 	.short	0x0100
        /*06aa*/ 	.byte	0x08
	.zero		1


	//   ....[10]....
        /*06ac*/ 	.word	0x00000500
        /*06b0*/ 	.word	0x000000ff
        /*06b4*/ 	.word	0x00022870
        /*06b8*/ 	.short	0x0100
        /*06ba*/ 	.byte	0x06
	.zero		1


	//   ....[11]....
        /*06bc*/ 	.word	0x00000510
        /*06c0*/ 	.word	0x000000ff
        /*06c4*/ 	.word	0x00022880
        /*06c8*/ 	.short	0x0100
        /*06ca*/ 	.byte	0x06
	.zero		1


	//   ....[12]....
        /*06cc*/ 	.word	0x00000520
        /*06d0*/ 	.word	0x000000ff
        /*06d4*/ 	.word	0x00022878
        /*06d8*/ 	.short	0x0100
        /*06da*/ 	.byte	0x06
	.zero		1


	//   ....[13]....
        /*06dc*/ 	.word	0x00000530
        /*06e0*/ 	.word	0x000000ff
        /*06e4*/ 	.word	0x00022888
        /*06e8*/ 	.short	0x0100
        /*06ea*/ 	.byte	0x06
	.zero		1


	//   ....[14]....
        /*06ec*/ 	.word	0x00000660
        /*06f0*/ 	.word	0x000000ff
        /*06f4*/ 	.word	0x00022890
        /*06f8*/ 	.short	0x0100
        /*06fa*/ 	.byte	0x08
	.zero		1


	//   ....[15]....
        /*06fc*/ 	.word	0x00000670
        /*0700*/ 	.word	0x000000ff
        /*0704*/ 	.word	0x000228a0
        /*0708*/ 	.short	0x0100
        /*070a*/ 	.byte	0x08
	.zero		1


	//   ....[16]....
        /*070c*/ 	.word	0x00000680
        /*0710*/ 	.word	0x000000ff
        /*0714*/ 	.word	0x00022898
        /*0718*/ 	.short	0x0100
        /*071a*/ 	.byte	0x08
	.zero		1


	//   ....[17]....
        /*071c*/ 	.word	0x00000690
        /*0720*/ 	.word	0x000000ff
        /*0724*/ 	.word	0x000228a8
        /*0728*/ 	.short	0x0100
        /*072a*/ 	.byte	0x08
	.zero		1


	//   ....[18]....
        /*072c*/ 	.word	0x000007d0
        /*0730*/ 	.word	0x000000ff
        /*0734*/ 	.word	0x000228b0
        /*0738*/ 	.short	0x0100
        /*073a*/ 	.byte	0x08
	.zero		1


	//   ....[19]....
        /*073c*/ 	.word	0x000007e0
        /*0740*/ 	.word	0x000000ff
        /*0744*/ 	.word	0x000228c0
        /*0748*/ 	.short	0x0100
        /*074a*/ 	.byte	0x08
	.zero		1


	//   ....[20]....
        /*074c*/ 	.word	0x000007f0
        /*0750*/ 	.word	0x000000ff
        /*0754*/ 	.word	0x000228b8
        /*0758*/ 	.short	0x0100
        /*075a*/ 	.byte	0x08
	.zero		1


	//   ....[21]....
        /*075c*/ 	.word	0x00000800
        /*0760*/ 	.word	0x000000ff
        /*0764*/ 	.word	0x000228c8
        /*0768*/ 	.short	0x0100
        /*076a*/ 	.byte	0x08
	.zero		1


	//   ....[22]....
        /*076c*/ 	.word	0x00001090
        /*0770*/ 	.word	0x000000ff
        /*0774*/ 	.word	0x00022800
        /*0778*/ 	.short	0x010a
        /*077a*/ 	.byte	0x29
	.zero		1


	//   ....[23]....
        /*077c*/ 	.word	0x00001160
        /*0780*/ 	.word	0x000000ff
        /*0784*/ 	.word	0x00022830
        /*0788*/ 	.short	0x010a
        /*078a*/ 	.byte	0x16
	.zero		1


	//   ....[24]....
        /*078c*/ 	.word	0x000011a0
        /*0790*/ 	.word	0x000000ff
        /*0794*/ 	.word	0x00022830
        /*0798*/ 	.short	0x010a
        /*079a*/ 	.byte	0x16
	.zero		1


	//   ....[25]....
        /*079c*/ 	.word	0x000014d0
        /*07a0*/ 	.word	0x000000ff
        /*07a4*/ 	.word	0x00000000
        /*07a8*/ 	.short	0x0101
        /*07aa*/ 	.byte	0x06
	.zero		1


	//   ....[26]....
        /*07ac*/ 	.word	0x00002780
        /*07b0*/ 	.word	0x000000ff
        /*07b4*/ 	.word	0x00022850
        /*07b8*/ 	.short	0x010a
        /*07ba*/ 	.byte	0x16
	.zero		1


	//   ....[27]....
        /*07bc*/ 	.word	0x000027c0
        /*07c0*/ 	.word	0x000000ff
        /*07c4*/ 	.word	0x00022850
        /*07c8*/ 	.short	0x010a
        /*07ca*/ 	.byte	0x16
	.zero		1


	//   ....[28]....
        /*07cc*/ 	.word	0x00002ae0
        /*07d0*/ 	.word	0x000000ff
        /*07d4*/ 	.word	0x00000000
        /*07d8*/ 	.short	0x0101
        /*07da*/ 	.byte	0x16
	.zero		1


	//   ....[29]....
        /*07dc*/ 	.word	0x00002c80
        /*07e0*/ 	.word	0x000000ff
        /*07e4*/ 	.word	0x00022830
        /*07e8*/ 	.short	0x010a
        /*07ea*/ 	.byte	0x19
	.zero		1


	//   ....[30]....
        /*07ec*/ 	.word	0x00002cd0
        /*07f0*/ 	.word	0x000000ff
        /*07f4*/ 	.word	0x00022830
        /*07f8*/ 	.short	0x010a
        /*07fa*/ 	.byte	0x19
	.zero		1


	//   ....[31]....
        /*07fc*/ 	.word	0x00002f00
        /*0800*/ 	.word	0x000000ff
        /*0804*/ 	.word	0x00000000
        /*0808*/ 	.short	0x0101
        /*080a*/ 	.byte	0x06
	.zero		1


	//   ....[32]....
        /*080c*/ 	.word	0x00004580
        /*0810*/ 	.word	0x000000ff
        /*0814*/ 	.word	0x00022850
        /*0818*/ 	.short	0x010a
        /*081a*/ 	.byte	0x19
	.zero		1


	//   ....[33]....
        /*081c*/ 	.word	0x000045e0
        /*0820*/ 	.word	0x000000ff
        /*0824*/ 	.word	0x00022850
        /*0828*/ 	.short	0x010a
        /*082a*/ 	.byte	0x19
	.zero		1


	//   ....[34]....
        /*082c*/ 	.word	0x000048b0
        /*0830*/ 	.word	0x000000ff
        /*0834*/ 	.word	0x00000000
        /*0838*/ 	.short	0x0101
        /*083a*/ 	.byte	0x19
	.zero		1


	//   ....[35]....
        /*083c*/ 	.word	0x00006ad0
        /*0840*/ 	.word	0x000000ff
        /*0844*/ 	.word	0x00000000
        /*0848*/ 	.short	0x0101
        /*084a*/ 	.byte	0x16
	.zero		1


	//   ....[36]....
        /*084c*/ 	.word	0x00008370
        /*0850*/ 	.word	0x00000016
        /*0854*/ 	.word	0x00022840
        /*0858*/ 	.short	0x010a
        /*085a*/ 	.byte	0x3f
	.zero		1


	//   ....[37]....
        /*085c*/ 	.word	0x000088c0
        /*0860*/ 	.word	0x00000016
        /*0864*/ 	.word	0x00022830
        /*0868*/ 	.short	0x0107
        /*086a*/ 	.byte	0x3f
	.zero		1


	//   ....[38]....
        /*086c*/ 	.word	0x00008980
        /*0870*/ 	.word	0x00000016
        /*0874*/ 	.word	0x00022830
        /*0878*/ 	.short	0x0101
        /*087a*/ 	.byte	0x3f
	.zero		1


	//   ....[39]....
        /*087c*/ 	.word	0x000091b0
        /*0880*/ 	.word	0x000000ff
        /*0884*/ 	.word	0x00022800
        /*0888*/ 	.short	0x0107
        /*088a*/ 	.byte	0x25
	.zero		1


	//   ....[40]....
        /*088c*/ 	.word	0x00009210
        /*0890*/ 	.word	0x000000ff
        /*0894*/ 	.word	0x00022800
        /*0898*/ 	.short	0x0101
        /*089a*/ 	.byte	0x25
	.zero		1


	//   ....[41]....
        /*089c*/ 	.word	0x00009230
        /*08a0*/ 	.word	0x000000ff
        /*08a4*/ 	.word	0x00022820
        /*08a8*/ 	.short	0x010a
        /*08aa*/ 	.byte	0x25
	.zero		1


	//   ....[42]....
        /*08ac*/ 	.word	0x000092c0
        /*08b0*/ 	.word	0x00000016
        /*08b4*/ 	.word	0x00022860
        /*08b8*/ 	.short	0x010a
        /*08ba*/ 	.byte	0x3f
	.zero		1


	//   ....[43]....
        /*08bc*/ 	.word	0x00009ba0
        /*08c0*/ 	.word	0x00000016
        /*08c4*/ 	.word	0x00022850
        /*08c8*/ 	.short	0x0107
        /*08ca*/ 	.byte	0x3f
	.zero		1


	//   ....[44]....
        /*08cc*/ 	.word	0x00009c80
        /*08d0*/ 	.word	0x00000016
        /*08d4*/ 	.word	0x00022850
        /*08d8*/ 	.short	0x0101
        /*08da*/ 	.byte	0x3f
	.zero		1


	//   ....[45]....
        /*08dc*/ 	.word	0x00009f20
        /*08e0*/ 	.word	0x00000012
        /*08e4*/ 	.word	0x00022840
        /*08e8*/ 	.short	0x010a
        /*08ea*/ 	.byte	0x3f
	.zero		1


	//   ....[46]....
        /*08ec*/ 	.word	0x0000a2f0
        /*08f0*/ 	.word	0x00000012
        /*08f4*/ 	.word	0x00022830
        /*08f8*/ 	.short	0x0107
        /*08fa*/ 	.byte	0x3f
	.zero		1


	//   ....[47]....
        /*08fc*/ 	.word	0x0000a3b0
        /*0900*/ 	.word	0x00000012
        /*0904*/ 	.word	0x00022830
        /*0908*/ 	.short	0x0101
        /*090a*/ 	.byte	0x3f
	.zero		1


	//   ....[48]....
        /*090c*/ 	.word	0x0000a3e0
        /*0910*/ 	.word	0x00000012
        /*0914*/ 	.word	0x00022860
        /*0918*/ 	.short	0x010a
        /*091a*/ 	.byte	0x3f
	.zero		1


	//   ....[49]....
        /*091c*/ 	.word	0x0000a900
        /*0920*/ 	.word	0x00000012
        /*0924*/ 	.word	0x00022850
        /*0928*/ 	.short	0x0107
        /*092a*/ 	.byte	0x3f
	.zero		1


	//   ....[50]....
        /*092c*/ 	.word	0x0000a9d0
        /*0930*/ 	.word	0x00000012
        /*0934*/ 	.word	0x00022850
        /*0938*/ 	.short	0x0101
        /*093a*/ 	.byte	0x3f
	.zero		1


	//   ....[51]....
        /*093c*/ 	.word	0x0000ab40
        /*0940*/ 	.word	0x00000004
        /*0944*/ 	.word	0x00022820
        /*0948*/ 	.short	0x010a
        /*094a*/ 	.byte	0x3f
	.zero		1


	//   ....[52]....
        /*094c*/ 	.word	0x0000acc0
        /*0950*/ 	.word	0x00000003
        /*0954*/ 	.word	0x00022840
        /*0958*/ 	.short	0x010a
        /*095a*/ 	.byte	0x3f
	.zero		1


	//   ....[53]....
        /*095c*/ 	.word	0x0000ad60
        /*0960*/ 	.word	0x00000011
        /*0964*/ 	.word	0x00022840
        /*0968*/ 	.short	0x010a
        /*096a*/ 	.byte	0x3f
	.zero		1


	//   ....[54]....
        /*096c*/ 	.word	0x0000ada0
        /*0970*/ 	.word	0x00000003
        /*0974*/ 	.word	0x00022860
        /*0978*/ 	.short	0x010a
        /*097a*/ 	.byte	0x3f
	.zero		1


	//   ....[55]....
        /*097c*/ 	.word	0x0000ade0
        /*0980*/ 	.word	0x00000011
        /*0984*/ 	.word	0x00022860
        /*0988*/ 	.short	0x010a
        /*098a*/ 	.byte	0x3f
	.zero		1


	//   ....[56]....
        /*098c*/ 	.word	0x0000ae50
        /*0990*/ 	.word	0x00000003
        /*0994*/ 	.word	0x00022800
        /*0998*/ 	.short	0x010a
        /*099a*/ 	.byte	0x3f
	.zero		1


	//   ....[57]....
        /*099c*/ 	.word	0x0000aeb0
        /*09a0*/ 	.word	0x00000003
        /*09a4*/ 	.word	0x00022830
        /*09a8*/ 	.short	0x010a
        /*09aa*/ 	.byte	0x3f
	.zero		1


	//   ....[58]....
        /*09ac*/ 	.word	0x0000af10
        /*09b0*/ 	.word	0x00000009
        /*09b4*/ 	.word	0x00022850
        /*09b8*/ 	.short	0x010a
        /*09ba*/ 	.byte	0x3f
	.zero		1


	//   ....[59]....
        /*09bc*/ 	.word	0x0000af80
        /*09c0*/ 	.word	0x00000000
        /*09c4*/ 	.word	0x00022830
        /*09c8*/ 	.short	0x010a
        /*09ca*/ 	.byte	0x3f
	.zero		1


	//   ....[60]....
        /*09cc*/ 	.word	0x0000aff0
        /*09d0*/ 	.word	0x00000008
        /*09d4*/ 	.word	0x00022850
        /*09d8*/ 	.short	0x010a
        /*09da*/ 	.byte	0x3f
	.zero		1


	//   ....[61]....
        /*09dc*/ 	.word	0x0000b110
        /*09e0*/ 	.word	0x00000016
        /*09e4*/ 	.word	0x00022840
        /*09e8*/ 	.short	0x010a
        /*09ea*/ 	.byte	0x3f
	.zero		1


	//   ....[62]....
        /*09ec*/ 	.word	0x0000c190
        /*09f0*/ 	.word	0x00000003
        /*09f4*/ 	.word	0x00022820
        /*09f8*/ 	.short	0x010a
        /*09fa*/ 	.byte	0x3f
	.zero		1


	//   ....[63]....
        /*09fc*/ 	.word	0x0000c1e0
        /*0a00*/ 	.word	0x00000016
        /*0a04*/ 	.word	0x00022860
        /*0a08*/ 	.short	0x010a
        /*0a0a*/ 	.byte	0x3f
	.zero		1


	//   ....[64]....
        /*0a0c*/ 	.word	0x0000cb20
        /*0a10*/ 	.word	0x00000012
        /*0a14*/ 	.word	0x00022840
        /*0a18*/ 	.short	0x010a
        /*0a1a*/ 	.byte	0x3f
	.zero		1


	//   ....[65]....
        /*0a1c*/ 	.word	0x0000d1d0
        /*0a20*/ 	.word	0x00000012
        /*0a24*/ 	.word	0x00022860
        /*0a28*/ 	.short	0x010a
        /*0a2a*/ 	.byte	0x3f
	.zero		1


	//   ....[66]....
        /*0a2c*/ 	.word	0x0000d950
        /*0a30*/ 	.word	0x00000004
        /*0a34*/ 	.word	0x00022820
        /*0a38*/ 	.short	0x010a
        /*0a3a*/ 	.byte	0x3f
	.zero		1


	//   ....[67]....
        /*0a3c*/ 	.word	0x0000daf0
        /*0a40*/ 	.word	0x00000003
        /*0a44*/ 	.word	0x00022840
        /*0a48*/ 	.short	0x010a
        /*0a4a*/ 	.byte	0x3f
	.zero		1


	//   ....[68]....
        /*0a4c*/ 	.word	0x0000db40
        /*0a50*/ 	.word	0x00000011
        /*0a54*/ 	.word	0x00022840
        /*0a58*/ 	.short	0x010a
        /*0a5a*/ 	.byte	0x3f
	.zero		1


	//   ....[69]....
        /*0a5c*/ 	.word	0x0000db90
        /*0a60*/ 	.word	0x00000003
        /*0a64*/ 	.word	0x00022860
        /*0a68*/ 	.short	0x010a
        /*0a6a*/ 	.byte	0x3f
	.zero		1


	//----- nvinfo : EIATTR_NUM_MBARRIERS
	.align		4
.L_151:
        /*0a6c*/ 	.byte	0x03, 0x38
        /*0a6e*/ 	.short	0x0016


	//----- nvinfo : EIATTR_EXIT_INSTR_OFFSETS
	.align		4
        /*0a70*/ 	.byte	0x04, 0x1c
        /*0a72*/ 	.short	(.L_153 - .L_152)


	//   ....[0]....
.L_152:
        /*0a74*/ 	.word	0x00000950


	//   ....[1]....
        /*0a78*/ 	.word	0x00007090


	//   ....[2]....
        /*0a7c*/ 	.word	0x0000ae30


	//----- nvinfo : EIATTR_MAX_THREADS
	.align		4
.L_153:
        /*0a80*/ 	.byte	0x04, 0x05
        /*0a82*/ 	.short	(.L_155 - .L_154)
.L_154:
        /*0a84*/ 	.word	0x00000180
        /*0a88*/ 	.word	0x00000001
        /*0a8c*/ 	.word	0x00000001


	//----- nvinfo : EIATTR_CRS_STACK_SIZE
	.align		4
.L_155:
        /*0a90*/ 	.byte	0x04, 0x1e
        /*0a92*/ 	.short	(.L_157 - .L_156)
.L_156:
        /*0a94*/ 	.word	0x00000000


	//----- nvinfo : EIATTR_CBANK_PARAM_SIZE
	.align		4
.L_157:
        /*0a98*/ 	.byte	0x03, 0x19
        /*0a9a*/ 	.short	0x0a70


	//----- nvinfo : EIATTR_PARAM_CBANK
	.align		4
        /*0a9c*/ 	.byte	0x04, 0x0a
        /*0a9e*/ 	.short	(.L_159 - .L_158)
	.align		4
.L_158:
        /*0aa0*/ 	.word	index@(.nv.constant0._ZN7cutlass13device_kernelIN5flash11enable_sm90INS1_16FlashAttnFwdSm90INS1_25CollectiveMainloopFwdSm90ILi2EN4cute5tupleIJNS5_1CILi1EEES8_S8_EEENS6_IJNS7_ILi128EEENS7_ILi96EEENS7_ILi64EEEEEELi256ENS_10bfloat16_tEfNS_4arch4Sm90ELb0ELb0ELb0ELb0ELb1ELb0ELb0ELb1ELb0ELb1ELb0ELb0EEENS1_21CollectiveEpilogueFwdINS6_IJSA_NS7_ILi256EEESB_EEES9_SE_SG_Li256ELb0ELb1ELb0ELb0EEENS1_29StaticPersistentTileSchedulerILb0EEEEEEEEEvNT_6ParamsE)
        /*0aa4*/ 	.short	0x0210
        /*0aa6*/ 	.short	0x0a70


	//----- nvinfo : EIATTR_SW_WAR
	.align		4
.L_159:
        /*0aa8*/ 	.byte	0x04, 0x36
        /*0aaa*/ 	.short	(.L_161 - .L_160)
.L_160:
        /*0aac*/ 	.word	0x00000008
.L_161:


//--------------------- .nv.info._ZN7cutlass13device_kernelIN5flash11enable_sm90INS1_16FlashAttnFwdSm90INS1_25CollectiveMainloopFwdSm90ILi2EN4cute5tupleIJNS5_1CILi1EEES8_S8_EEENS6_IJNS7_ILi128EEENS7_ILi96EEENS7_ILi64EEEEEELi256ENS_10bfloat16_tEfNS_4arch4Sm90ELb0ELb0ELb0ELb0ELb1ELb0ELb1ELb1ELb0ELb1ELb0ELb0EEENS1_21CollectiveEpilogueFwdINS6_IJSA_NS7_ILi256EEESB_EEES9_SE_SG_Li256ELb0ELb1ELb0ELb0EEENS1_29StaticPersistentTileSchedulerILb0EEEEEEEEEvNT_6ParamsE --------------------------
	.section	.nv.info._ZN7cutlass13device_kernelIN5flash11enable_sm90INS1_16FlashAttnFwdSm90INS1_25CollectiveMainloopFwdSm90ILi2EN4cute5tupleIJNS5_1CILi1EEES8_S8_EEENS6_IJNS7_ILi128EEENS7_ILi96EEENS7_ILi64EEEEEELi256ENS_10bfloat16_tEfNS_4arch4Sm90ELb0ELb0ELb0ELb0ELb1ELb0ELb1ELb1ELb0ELb1ELb0ELb0EEENS1_21CollectiveEpilogueFwdINS6_IJSA_NS7_ILi256EEESB_EEES9_SE_SG_Li256ELb0ELb1ELb0ELb0EEENS1_29StaticPersistentTileSchedulerILb0EEEEEEEEEvNT_6ParamsE,"",@"SHT_CUDA_INFO"
	.sectionflags	@""
	.align	4


	//----- nvinfo : EIATTR_CUDA_API_VERSION
	.align		4
        /*0000*/ 	.byte	0x04, 0x37
        /*0002*/ 	.short	(.L_163 - .L_162)
.L_162:
        /*0004*/ 	.word	0x00000082


	//----- nvinfo : EIATTR_KPARAM_INFO
	.align		4
.L_163:
        /*0008*/ 	.byte	0x04, 0x17
        /*000a*/ 	.short	(.L_165 - .L_164)
.L_164:
        /*000c*/ 	.word	0x00000000
        /*0010*/ 	.short	0x0000
        /*0012*/ 	.short	0x0070
        /*0014*/ 	.byte	0x00, 0xf0, 0x01, 0x2c


	//----- nvinfo : EIATTR_SPARSE_MMA_MASK
	.align		4
.L_165:
        /*0018*/ 	.byte	0x03, 0x50
        /*001a*/ 	.short	0x0000


	//----- nvinfo : EIATTR_MAXREG_COUNT
	.align		4
        /*001c*/ 	.byte	0x03, 0x1b
        /*001e*/ 	.short	0x00a8


	//----- nvinfo : EIATTR_NUM_BARRIERS
	.align		4
        /*0020*/ 	.byte	0x02, 0x4c
        /*0022*/ 	.byte	0x10
	.zero		1


	//----- nvinfo : EIATTR_EXTERNS
	.align		4
        /*0024*/ 	.byte	0x04, 0x0f
        /*0026*/ 	.short	(.L_167 - .L_166)


	//   ....[0]....
	.align		4
.L_166:
        /*0028*/ 	.word	index@(__assertfail)


	//----- nvinfo : EIATTR_ANNOTATIONS
	.align		4
.L_167:
        /*002c*/ 	.byte	0x04, 0x55
        /*002e*/ 	.short	(.L_169 - .L_168)


	//   ....[0]....
.L_168:
        /* <DEDUP_REMOVED lines=12> */


	//----- nvinfo : EIATTR_MERCURY_ISA_VERSION
	.align		4
.L_169:
        /*00e0*/ 	.byte	0x03, 0x5f
        /*00e2*/ 	.short	0x0101


	//----- nvinfo : EIATTR_INT_WARP_WIDE_INSTR_OFFSETS
	.align		4
        /*00e4*/ 	.byte	0x04, 0x31
        /*00e6*/ 	.short	(.L_171 - .L_170)


	//   ....[0]....
.L_170:
        /*00e8*/ 	.word	0x000000c0


	//   ....[1]....
        /*00ec*/ 	.word	0x000000d0


	//   ....[2]....
        /*00f0*/ 	.word	0x000000e0


	//   ....[3]....
        /*00f4*/ 	.word	0x00000180


	//----- nvinfo : EIATTR_COOP_GROUP_MASK_REGIDS
	.align		4
.L_171:
        /*00f8*/ 	.byte	0x04, 0x29
        /*00fa*/ 	.short	(.L_173 - .L_172)


	//   ....[0]....
.L_172:
        /*00fc*/ 	.word	0xffffffff


	//   ....[1]....
        /*0100*/ 	.word	0xffffffff


	//   ....[2]....
        /*0104*/ 	.word	0xffffffff


	//   ....[3]....
        /*0108*/ 	.word	0xffffffff


	//   ....[4]....
        /*010c*/ 	.word	0xffffffff


	//   ....[5]....
        /*0110*/ 	.word	0xffffffff


	//   ....[6]....
        /*0114*/ 	.word	0xffffffff


	//   ....[7]....
        /*0118*/ 	.word	0xffffffff


	//   ....[8]....
        /*011c*/ 	.word	0xffffffff


	//   ....[9]....
        /*0120*/ 	.word	0xffffffff


	//   ....[10]....
        /*0124*/ 	.word	0xffffffff


	//   ....[11]....
        /*0128*/ 	.word	0xffffffff


	//   ....[12]....
        /*012c*/ 	.word	0xffffffff


	//   ....[13]....
        /*0130*/ 	.word	0xffffffff


	//   ....[14]....
        /*0134*/ 	.word	0xffffffff


	//   ....[15]....
        /*0138*/ 	.word	0xffffffff


	//   ....[16]....
        /*013c*/ 	.word	0xffffffff


	//   ....[17]....
        /*0140*/ 	.word	0xffffffff


	//   ....[18]....
        /*0144*/ 	.word	0xffffffff


	//   ....[19]....
        /*0148*/ 	.word	0xffffffff


	//   ....[20]....
        /*014c*/ 	.word	0xffffffff


	//   ....[21]....
        /*0150*/ 	.word	0xffffffff


	//   ....[22]....
        /*0154*/ 	.word	0xffffffff


	//   ....[23]....
        /*0158*/ 	.word	0xffffffff


	//   ....[24]....
        /*015c*/ 	.word	0xffffffff


	//   ....[25]....
        /*0160*/ 	.word	0xffffffff


	//   ....[26]....
        /*0164*/ 	.word	0xffffffff


	//   ....[27]....
        /*0168*/ 	.word	0xffffffff


	//   ....[28]....
        /*016c*/ 	.word	0xffffffff


	//   ....[29]....
        /*0170*/ 	.word	0xffffffff


	//   ....[30]....
        /*0174*/ 	.word	0xffffffff


	//   ....[31]....
        /*0178*/ 	.word	0xffffffff


	//   ....[32]....
        /*017c*/ 	.word	0xffffffff


	//   ....[33]....
        /*0180*/ 	.word	0xffffffff


	//   ....[34]....
        /*0184*/ 	.word	0xffffffff


	//   ....[35]....
        /*0188*/ 	.word	0xffffffff


	//   ....[36]....
        /*018c*/ 	.word	0xffffffff


	//   ....[37]....
        /*0190*/ 	.word	0xffffffff


	//   ....[38]....
        /*0194*/ 	.word	0xffffffff


	//   ....[39]....
        /*0198*/ 	.word	0xffffffff


	//   ....[40]....
        /*019c*/ 	.word	0xffffffff


	//   ....[41]....
        /*01a0*/ 	.word	0xffffffff


	//   ....[42]....
        /*01a4*/ 	.word	0xffffffff


	//   ....[43]....
        /*01a8*/ 	.word	0xffffffff


	//   ....[44]....
        /*01ac*/ 	.word	0xffffffff


	//   ....[45]....
        /*01b0*/ 	.word	0xffffffff


	//   ....[46]....
        /*01b4*/ 	.word	0xffffffff


	//   ....[47]....
        /*01b8*/ 	.word	0xffffffff


	//   ....[48]....
        /*01bc*/ 	.word	0xffffffff


	//   ....[49]....
        /*01c0*/ 	.word	0xffffffff


	//   ....[50]....
        /*01c4*/ 	.word	0xffffffff


	//   ....[51]....
        /*01c8*/ 	.word	0xffffffff


	//   ....[52]....
        /*01cc*/ 	.word	0xffffffff


	//   ....[53]....
        /*01d0*/ 	.word	0xffffffff


	//   ....[54]....
        /*01d4*/ 	.word	0xffffffff


	//   ....[55]....
        /*01d8*/ 	.word	0xffffffff


	//   ....[56]....
        /*01dc*/ 	.word	0xffffffff


	//   ....[57]....
        /*01e0*/ 	.word	0xffffffff


	//   ....[58]....
        /*01e4*/ 	.word	0xffffffff


	//   ....[59]....
        /*01e8*/ 	.word	0xffffffff


	//   ....[60]....
        /*01ec*/ 	.word	0xffffffff


	//   ....[61]....
        /*01f0*/ 	.word	0xffffffff


	//   ....[62]....
        /*01f4*/ 	.word	0xffffffff


	//   ....[63]....
        /*01f8*/ 	.word	0xffffffff


	//   ....[64]....
        /*01fc*/ 	.word	0xffffffff


	//   ....[65]....
        /*0200*/ 	.word	0xffffffff


	//   ....[66]....
        /*0204*/ 	.word	0xffffffff


	//   ....[67]....
        /*0208*/ 	.word	0xffffffff


	//   ....[68]....
        /*020c*/ 	.word	0xffffffff


	//   ....[69]....
        /*0210*/ 	.word	0xffffffff


	//   ....[70]....
        /*0214*/ 	.word	0xffffffff


	//   ....[71]....
        /*0218*/ 	.word	0xffffffff


	//   ....[72]....
        /*021c*/ 	.word	0xffffffff


	//   ....[73]....
        /*0220*/ 	.word	0xffffffff


	//   ....[74]....
        /*0224*/ 	.word	0xffffffff


	//   ....[75]....
        /*0228*/ 	.word	0xffffffff


	//   ....[76]....
        /*022c*/ 	.word	0xffffffff


	//   ....[77]....
        /*0230*/ 	.word	0xffffffff


	//   ....[78]....
        /*0234*/ 	.word	0xffffffff


	//   ....[79]....
        /*0238*/ 	.word	0xffffffff


	//   ....[80]....
        /*023c*/ 	.word	0xffffffff


	//   ....[81]....
        /*0240*/ 	.word	0xffffffff


	//   ....[82]....
        /*0244*/ 	.word	0xffffffff


	//   ....[83]....
        /*0248*/ 	.word	0xffffffff


	//   ....[84]....
        /*024c*/ 	.word	0xffffffff


	//   ....[85]....
        /*0250*/ 	.word	0xffffffff


	//   ....[86]....
        /*0254*/ 	.word	0xffffffff


	//   ....[87]....
        /*0258*/ 	.word	0xffffffff


	//   ....[88]....
        /*025c*/ 	.word	0xffffffff


	//   ....[89]....
        /*0260*/ 	.word	0xffffffff


	//   ....[90]....
        /*0264*/ 	.word	0xffffffff


	//   ....[91]....
        /*0268*/ 	.word	0xffffffff


	//   ....[92]....
        /*026c*/ 	.word	0xffffffff


	//   ....[93]....
        /*0270*/ 	.word	0xffffffff


	//   ....[94]....
        /*0274*/ 	.word	0xffffffff


	//   ....[95]....
        /*0278*/ 	.word	0xffffffff


	//   ....[96]....
        /*027c*/ 	.word	0xffffffff


	//   ....[97]....
        /*0280*/ 	.word	0xffffffff


	//   ....[98]....
        /*0284*/ 	.word	0xffffffff


	//   ....[99]....
        /*0288*/ 	.word	0xffffffff


	//   ....[100]....
        /*028c*/ 	.word	0xffffffff


	//   ....[101]....
        /*0290*/ 	.word	0xffffffff


	//   ....[102]....
        /*0294*/ 	.word	0xffffffff


	//   ....[103]....
        /*0298*/ 	.word	0xffffffff


	//   ....[104]....
        /*029c*/ 	.word	0xffffffff


	//   ....[105]....
        /*02a0*/ 	.word	0xffffffff


	//   ....[106]....
        /*02a4*/ 	.word	0xffffffff


	//   ....[107]....
        /*02a8*/ 	.word	0xffffffff


	//   ....[108]....
        /*02ac*/ 	.word	0xffffffff


	//   ....[109]....
        /*02b0*/ 	.word	0xffffffff


	//   ....[110]....
        /*02b4*/ 	.word	0xffffffff


	//   ....[111]....
        /*02b8*/ 	.word	0xffffffff


	//   ....[112]....
        /*02bc*/ 	.word	0x0500000f


	//   ....[113]....
        /*02c0*/ 	.word	0x0500000f


	//   ....[114]....
        /*02c4*/ 	.word	0x0500000f


	//   ....[115]....
        /*02c8*/ 	.word	0x0500000f


	//   ....[116]....
        /*02cc*/ 	.word	0x0500000f


	//   ....[117]....
        /*02d0*/ 	.word	0x0500000f


	//   ....[118]....
        /*02d4*/ 	.word	0x0500000f


	//   ....[119]....
        /*02d8*/ 	.word	0x0500000f


	//   ....[120]....
        /*02dc*/ 	.word	0x0500000f


	//   ....[121]....
        /*02e0*/ 	.word	0x0500000f


	//   ....[122]....
        /*02e4*/ 	.word	0x0500000f


	//   ....[123]....
        /*02e8*/ 	.word	0x0500000f


	//   ....[124]....
        /*02ec*/ 	.word	0x0500000f


	//   ....[125]....
        /*02f0*/ 	.word	0x0500000f


	//   ....[126]....
        /*02f4*/ 	.word	0x0500000f


	//   ....[127]....
        /*02f8*/ 	.word	0x0500000f


	//   ....[128]....
        /*02fc*/ 	.word	0x0500000f


	//   ....[129]....
        /*0300*/ 	.word	0x0500000f


	//   ....[130]....
        /*0304*/ 	.word	0x0500000f


	//   ....[131]....
        /*0308*/ 	.word	0x0500000f


	//   ....[132]....
        /*030c*/ 	.word	0x0500000f


	//   ....[133]....
        /*0310*/ 	.word	0x0500000f


	//   ....[134]....
        /*0314*/ 	.word	0x0500000f


	//   ....[135]....
        /*0318*/ 	.word	0x0500000f


	//   ....[136]....
        /*031c*/ 	.word	0x0500000f


	//   ....[137]....
        /*0320*/ 	.word	0x0500000f


	//   ....[138]....
        /*0324*/ 	.word	0x0500000f


	//   ....[139]....
        /*0328*/ 	.word	0x0500000f


	//   ....[140]....
        /*032c*/ 	.word	0x0500000f


	//   ....[141]....
        /*0330*/ 	.word	0x0500000f


	//   ....[142]....
        /*0334*/ 	.word	0x0500000f


	//   ....[143]....
        /*0338*/ 	.word	0x0500000f


	//   ....[144]....
        /*033c*/ 	.word	0x0500000f


	//   ....[145]....
        /*0340*/ 	.word	0x0500000f


	//   ....[146]....
        /*0344*/ 	.word	0x0500000f


	//   ....[147]....
        /*0348*/ 	.word	0x0500000f


	//   ....[148]....
        /*034c*/ 	.word	0x0500000f


	//   ....[149]....
        /*0350*/ 	.word	0x0500000f


	//   ....[150]....
        /*0354*/ 	.word	0x0500000f


	//   ....[151]....
        /*0358*/ 	.word	0x0500000f


	//   ....[152]....
        /*035c*/ 	.word	0x0500000f


	//   ....[153]....
        /*0360*/ 	.word	0x0500000f


	//   ....[154]....
        /*0364*/ 	.word	0x0500000f


	//   ....[155]....
        /*0368*/ 	.word	0x0500000f


	//   ....[156]....
        /*036c*/ 	.word	0x0500000f


	//   ....[157]....
        /*0370*/ 	.word	0x0500000f


	//   ....[158]....
        /*0374*/ 	.word	0x0500000f


	//   ....[159]....
        /*0378*/ 	.word	0x0500000f


	//   ....[160]....
        /*037c*/ 	.word	0x0500000f


	//   ....[161]....
        /*0380*/ 	.word	0x0500000f


	//   ....[162]....
        /*0384*/ 	.word	0x0500000f


	//   ....[163]....
        /*0388*/ 	.word	0x0500000f


	//   ....[164]....
        /*038c*/ 	.word	0x0500000f


	//   ....[165]....
        /*0390*/ 	.word	0x0500000f


	//   ....[166]....
        /*0394*/ 	.word	0x0500000f


	//   ....[167]....
        /*0398*/ 	.word	0x0500000f


	//   ....[168]....
        /*039c*/ 	.word	0x0500000f


	//   ....[169]....
        /*03a0*/ 	.word	0x0500000f


	//   ....[170]....
        /*03a4*/ 	.word	0x0500000f


	//   ....[171]....
        /*03a8*/ 	.word	0x0500000f


	//   ....[172]....
        /*03ac*/ 	.word	0x0500000f


	//   ....[173]....
        /*03b0*/ 	.word	0x0500000f


	//   ....[174]....
        /*03b4*/ 	.word	0x0500000f


	//   ....[175]....
        /*03b8*/ 	.word	0x0500000f


	//   ....[176]....
        /*03bc*/ 	.word	0x0500000f


	//   ....[177]....
        /*03c0*/ 	.word	0x0500000f


	//   ....[178]....
        /*03c4*/ 	.word	0x0500000f


	//   ....[179]....
        /*03c8*/ 	.word	0x0500000f


	//   ....[180]....
        /*03cc*/ 	.word	0x0500000f


	//   ....[181]....
        /*03d0*/ 	.word	0x0500000f


	//   ....[182]....
        /*03d4*/ 	.word	0x0500000f


	//   ....[183]....
        /*03d8*/ 	.word	0x0500000f


	//   ....[184]....
        /*03dc*/ 	.word	0x0500000f


	//   ....[185]....
        /*03e0*/ 	.word	0x0500000f


	//   ....[186]....
        /*03e4*/ 	.word	0x0500000f


	//   ....[187]....
        /*03e8*/ 	.word	0x0500000f


	//   ....[188]....
        /*03ec*/ 	.word	0x0500000f


	//   ....[189]....
        /*03f0*/ 	.word	0x0500000f


	//   ....[190]....
        /*03f4*/ 	.word	0x0500000f


	//   ....[191]....
        /*03f8*/ 	.word	0x0500000f


	//   ....[192]....
        /*03fc*/ 	.word	0x0500000f


	//   ....[193]....
        /*0400*/ 	.word	0x0500000f


	//----- nvinfo : EIATTR_COOP_GROUP_INSTR_OFFSETS
	.align		4
.L_173:
        /*0404*/ 	.byte	0x04, 0x28
        /*0406*/ 	.short	(.L_175 - .L_174)


	//   ....[0]....
.L_174:
        /*0408*/ 	.word	0x00000080


	//   ....[1]....
        /*040c*/ 	.word	0x00000090


	//   ....[2]....
        /*0410*/ 	.word	0x000002f0


	//   ....[3]....
        /*0414*/ 	.word	0x00000450


	//   ....[4]....
        /*0418*/ 	.word	0x00000570


	//   ....[5]....
        /*041c*/ 	.word	0x000006d0


	//   ....[6]....
        /*0420*/ 	.word	0x00000d00


	//   ....[7]....
        /*0424*/ 	.word	0x000024b0


	//   ....[8]....
        /*0428*/ 	.word	0x000024d0


	//   ....[9]....
        /*042c*/ 	.word	0x000024f0


	//   ....[10]....
        /*0430*/ 	.word	0x00002510


	//   ....[11]....
        /*0434*/ 	.word	0x00004090


	//   ....[12]....
        /*0438*/ 	.word	0x00004100


	//   ....[13]....
        /*043c*/ 	.word	0x00004110


	//   ....[14]....
        /*0440*/ 	.word	0x00004140


	//   ....[15]....
        /*0444*/ 	.word	0x000056b0


	//   ....[16]....
        /*0448*/ 	.word	0x000056f0


	//   ....[17]....
        /*044c*/ 	.word	0x000057b0


	//   ....[18]....
        /*0450*/ 	.word	0x000057d0


	//   ....[19]....
        /*0454*/ 	.word	0x00007160


	//   ....[20]....
        /*0458*/ 	.word	0x00007190


	//   ....[21]....
        /*045c*/ 	.word	0x00007250


	//   ....[22]....
        /*0460*/ 	.word	0x00007280


	//   ....[23]....
        /*0464*/ 	.word	0x000078b0


	//   ....[24]....
        /*0468*/ 	.word	0x000078f0


	//   ....[25]....
        /*046c*/ 	.word	0x00007a30


	//   ....[26]....
        /*0470*/ 	.word	0x00007a50


	//   ....[27]....
        /*0474*/ 	.word	0x00007b80


	//   ....[28]....
        /*0478*/ 	.word	0x00007ba0


	//   ....[29]....
        /*047c*/ 	.word	0x00007ce0


	//   ....[30]....
        /*0480*/ 	.word	0x00007d20


	//   ....[31]....
        /*0484*/ 	.word	0x00009430


	//   ....[32]....
        /*0488*/ 	.word	0x00009460


	//   ....[33]....
        /*048c*/ 	.word	0x00009490


	//   ....[34]....
        /*0490*/ 	.word	0x000094a0


	//   ....[35]....
        /*0494*/ 	.word	0x000094e0


	//   ....[36]....
        /*0498*/ 	.word	0x00009520


	//   ....[37]....
        /*049c*/ 	.word	0x00009540


	//   ....[38]....
        /*04a0*/ 	.word	0x000095a0


	//   ....[39]....
        /*04a4*/ 	.word	0x000095c0


	//   ....[40]....
        /*04a8*/ 	.word	0x000095e0


	//   ....[41]....
        /*04ac*/ 	.word	0x00009620


	//   ....[42]....
        /*04b0*/ 	.word	0x00009650


	//   ....[43]....
        /*04b4*/ 	.word	0x00009cc0


	//   ....[44]....
        /*04b8*/ 	.word	0x00009cf0


	//   ....[45]....
        /*04bc*/ 	.word	0x00009d40


	//   ....[46]....
        /*04c0*/ 	.word	0x00009d60


	//   ....[47]....
        /*04c4*/ 	.word	0x00009d80


	//   ....[48]....
        /*04c8*/ 	.word	0x00009d90


	//   ....[49]....
        /*04cc*/ 	.word	0x00009da0


	//   ....[50]....
        /*04d0*/ 	.word	0x00009db0


	//   ....[51]....
        /*04d4*/ 	.word	0x00009dc0


	//   ....[52]....
        /*04d8*/ 	.word	0x00009e00


	//   ....[53]....
        /*04dc*/ 	.word	0x00009e30


	//   ....[54]....
        /*04e0*/ 	.word	0x00009ec0


	//   ....[55]....
        /*04e4*/ 	.word	0x00009ff0


	//   ....[56]....
        /*04e8*/ 	.word	0x0000a060


	//   ....[57]....
        /*04ec*/ 	.word	0x0000a1f0


	//   ....[58]....
        /*04f0*/ 	.word	0x0000a210


	//   ....[59]....
        /*04f4*/ 	.word	0x0000a760


	//   ....[60]....
        /*04f8*/ 	.word	0x0000a790


	//   ....[61]....
        /*04fc*/ 	.word	0x0000a7a0


	//   ....[62]....
        /*0500*/ 	.word	0x0000a7e0


	//   ....[63]....
        /*0504*/ 	.word	0x0000a8a0


	//   ....[64]....
        /*0508*/ 	.word	0x0000a900


	//   ....[65]....
        /*050c*/ 	.word	0x0000a980


	//   ....[66]....
        /*0510*/ 	.word	0x0000a9a0


	//   ....[67]....
        /*0514*/ 	.word	0x0000aa30


	//   ....[68]....
        /*0518*/ 	.word	0x0000aa50


	//   ....[69]....
        /*051c*/ 	.word	0x0000aae0


	//   ....[70]....
        /*0520*/ 	.word	0x0000ab00


	//   ....[71]....
        /*0524*/ 	.word	0x0000ab90


	//   ....[72]....
        /*0528*/ 	.word	0x0000abb0


	//   ....[73]....
        /*052c*/ 	.word	0x0000ac40


	//   ....[74]....
        /*0530*/ 	.word	0x0000ac90


	//   ....[75]....
        /*0534*/ 	.word	0x0000b040


	//   ....[76]....
        /*0538*/ 	.word	0x0000b130


	//   ....[77]....
        /*053c*/ 	.word	0x0000b2c0


	//   ....[78]....
        /*0540*/ 	.word	0x0000b2f0


	//   ....[79]....
        /*0544*/ 	.word	0x0000b340


	//   ....[80]....
        /*0548*/ 	.word	0x0000b390


	//   ....[81]....
        /*054c*/ 	.word	0x0000b3e0


	//   ....[82]....
        /*0550*/ 	.word	0x0000b450


	//   ....[83]....
        /*0554*/ 	.word	0x0000b460


	//   ....[84]....
        /*0558*/ 	.word	0x0000b490


	//   ....[85]....
        /*055c*/ 	.word	0x0000b4b0


	//   ....[86]....
        /*0560*/ 	.word	0x0000b4e0


	//   ....[87]....
        /*0564*/ 	.word	0x0000bc70


	//   ....[88]....
        /*0568*/ 	.word	0x0000bc90


	//   ....[89]....
        /*056c*/ 	.word	0x0000bca0


	//   ....[90]....
        /*0570*/ 	.word	0x0000bcb0


	//   ....[91]....
        /*0574*/ 	.word	0x0000bcd0


	//   ....[92]....
        /*0578*/ 	.word	0x0000bd00


	//   ....[93]....
        /*057c*/ 	.word	0x0000bd20


	//   ....[94]....
        /*0580*/ 	.word	0x0000bd50


	//   ....[95]....
        /*0584*/ 	.word	0x0000bd70


	//   ....[96]....
        /*0588*/ 	.word	0x0000bda0


	//   ....[97]....
        /*058c*/ 	.word	0x0000bdd0


	//   ....[98]....
        /*0590*/ 	.word	0x0000bdf0


	//   ....[99]....
        /*0594*/ 	.word	0x0000c160


	//   ....[100]....
        /*0598*/ 	.word	0x0000c180


	//   ....[101]....
        /*059c*/ 	.word	0x0000c190


	//   ....[102]....
        /*05a0*/ 	.word	0x0000c1b0


	//   ....[103]....
        /*05a4*/ 	.word	0x0000c1d0


	//   ....[104]....
        /*05a8*/ 	.word	0x0000c230


	//   ....[105]....
        /*05ac*/ 	.word	0x0000c250


	//   ....[106]....
        /*05b0*/ 	.word	0x0000c2b0


	//   ....[107]....
        /*05b4*/ 	.word	0x0000c2d0


	//   ....[108]....
        /*05b8*/ 	.word	0x0000c330


	//   ....[109]....
        /*05bc*/ 	.word	0x0000c360


	//   ....[110]....
        /*05c0*/ 	.word	0x0000c3b0


	//   ....[111]....
        /*05c4*/ 	.word	0x0000c770


	//   ....[112]....
        /*05c8*/ 	.word	0x0000ccc0


	//   ....[113]....
        /*05cc*/ 	.word	0x0000cdb0


	//   ....[114]....
        /*05d0*/ 	.word	0x0000ce50


	//   ....[115]....
        /*05d4*/ 	.word	0x0000cec0


	//   ....[116]....
        /*05d8*/ 	.word	0x0000cf70


	//   ....[117]....
        /*05dc*/ 	.word	0x0000d070


	//   ....[118]....
        /*05e0*/ 	.word	0x0000d0c0


	//   ....[119]....
        /*05e4*/ 	.word	0x0000d1c0


	//   ....[120]....
        /*05e8*/ 	.word	0x0000d210


	//   ....[121]....
        /*05ec*/ 	.word	0x0000d270


	//   ....[122]....
        /*05f0*/ 	.word	0x0000d340


	//   ....[123]....
        /*05f4*/ 	.word	0x0000d430


	//   ....[124]....
        /*05f8*/ 	.word	0x0000d480


	//   ....[125]....
        /*05fc*/ 	.word	0x0000d540


	//   ....[126]....
        /*0600*/ 	.word	0x0000d5d0


	//   ....[127]....
        /*0604*/ 	.word	0x0000d670


	//   ....[128]....
        /*0608*/ 	.word	0x0000d740


	//   ....[129]....
        /*060c*/ 	.word	0x0000d860


	//   ....[130]....
        /*0610*/ 	.word	0x0000d8d0


	//   ....[131]....
        /*0614*/ 	.word	0x0000d930


	//   ....[132]....
        /*0618*/ 	.word	0x0000da20


	//   ....[133]....
        /*061c*/ 	.word	0x0000dac0


	//   ....[134]....
        /*0620*/ 	.word	0x0000dbc0


	//   ....[135]....
        /*0624*/ 	.word	0x0000dcc0


	//   ....[136]....
        /*0628*/ 	.word	0x0000dd30


	//   ....[137]....
        /*062c*/ 	.word	0x0000dd90


	//   ....[138]....
        /*0630*/ 	.word	0x0000de70


	//   ....[139]....
        /*0634*/ 	.word	0x0000df80


	//   ....[140]....
        /*0638*/ 	.word	0x0000dfd0


	//   ....[141]....
        /*063c*/ 	.word	0x0000e060


	//   ....[142]....
        /*0640*/ 	.word	0x0000e100


	//   ....[143]....
        /*0644*/ 	.word	0x0000e180


	//   ....[144]....
        /*0648*/ 	.word	0x0000e250


	//   ....[145]....
        /*064c*/ 	.word	0x0000e360


	//   ....[146]....
        /*0650*/ 	.word	0x0000e3b0


	//   ....[147]....
        /*0654*/ 	.word	0x0000e420


	//   ....[148]....
        /*0658*/ 	.word	0x0000e510


	//   ....[149]....
        /*065c*/ 	.word	0x0000e620


	//   ....[150]....
        /*0660*/ 	.word	0x0000e670


	//   ....[151]....
        /*0664*/ 	.word	0x0000e6f0


	//   ....[152]....
        /*0668*/ 	.word	0x0000e7d0


	//   ....[153]....
        /*066c*/ 	.word	0x0000e8e0


	//   ....[154]....
        /*0670*/ 	.word	0x0000e930


	//   ....[155]....
        /*0674*/ 	.word	0x0000e9b0


	//   ....[156]....
        /*0678*/ 	.word	0x0000ea80


	//   ....[157]....
        /*067c*/ 	.word	0x0000ebc0


	//   ....[158]....
        /*0680*/ 	.word	0x0000ec90


	//   ....[159]....
        /*0684*/ 	.word	0x0000ed30


	//   ....[160]....
        /*0688*/ 	.word	0x0000ee70


	//   ....[161]....
        /*068c*/ 	.word	0x0000eed0


	//   ....[162]....
        /*0690*/ 	.word	0x0000eff0


	//   ....[163]....
        /*0694*/ 	.word	0x0000f050


	//   ....[164]....
        /*0698*/ 	.word	0x0000f170


	//   ....[165]....
        /*069c*/ 	.word	0x0000f1d0


	//   ....[166]....
        /*06a0*/ 	.word	0x0000f2e0


	//   ....[167]....
        /*06a4*/ 	.word	0x0000f340


	//   ....[168]....
        /*06a8*/ 	.word	0x0000f420


	//   ....[169]....
        /*06ac*/ 	.word	0x0000f500


	//   ....[170]....
        /*06b0*/ 	.word	0x0000f5a0


	//   ....[171]....
        /*06b4*/ 	.word	0x0000f600


	//   ....[172]....
        /*06b8*/ 	.word	0x0000f6a0


	//   ....[173]....
        /*06bc*/ 	.word	0x0000f700


	//   ....[174]....
        /*06c0*/ 	.word	0x0000f7a0


	//   ....[175]....
        /*06c4*/ 	.word	0x0000f800


	//   ....[176]....
        /*06c8*/ 	.word	0x0000f8b0


	//   ....[177]....
        /*06cc*/ 	.word	0x0000f910


	//   ....[178]....
        /*06d0*/ 	.word	0x0000f9c0


	//   ....[179]....
        /*06d4*/ 	.word	0x0000fa20


	//   ....[180]....
        /*06d8*/ 	.word	0x0000fad0


	//   ....[181]....
        /*06dc*/ 	.word	0x0000fbb0


	//   ....[182]....
        /*06e0*/ 	.word	0x0000fc50


	//   ....[183]....
        /*06e4*/ 	.word	0x0000fcb0


	//   ....[184]....
        /*06e8*/ 	.word	0x0000fd80


	//   ....[185]....
        /*06ec*/ 	.word	0x0000fde0


	//   ....[186]....
        /*06f0*/ 	.word	0x0000feb0


	//   ....[187]....
        /*06f4*/ 	.word	0x0000ff10


	//   ....[188]....
        /*06f8*/ 	.word	0x0000ffe0


	//   ....[189]....
        /*06fc*/ 	.word	0x00010040


	//   ....[190]....
        /*0700*/ 	.word	0x00010110


	//   ....[191]....
        /*0704*/ 	.word	0x00010170


	//   ....[192]....
        /*0708*/ 	.word	0x00010250


	//   ....[193]....
        /*070c*/ 	.word	0x00010360


	//----- nvinfo : EIATTR_REG_RECONFIG
	.align		4
.L_175:
        /*0710*/ 	.byte	0x01, 0x54
	.zero		2


	//----- nvinfo : EIATTR_SYSCALL_OFFSETS
	.align		4
        /*0714*/ 	.byte	0x04, 0x46
        /*0716*/ 	.short	(.L_177 - .L_176)


	//   ....[0]....
.L_176:
        /*0718*/ 	.word	0x00001070


	//   ....[1]....
        /*071c*/ 	.word	0x00008ce0


	//   ....[2]....
        /*0720*/ 	.word	0x00008e20


	//   ....[3]....
        /*0724*/ 	.word	0x00008f10


	//   ....[4]....
        /*0728*/ 	.word	0x000099c0


	//   ....[5]....
        /*072c*/ 	.word	0x0000a480


	//----- nvinfo : EIATTR_MBARRIER_INSTR_OFFSETS
	.align		4
.L_177:
        /*0730*/ 	.byte	0x04, 0x39
        /*0732*/ 	.short	(.L_179 - .L_178)


	//   ....[0]....
.L_178:
        /*0734*/ 	.word	0x00000190
        /*0738*/ 	.word	0x000000ff
        /*073c*/ 	.word	0x00032400
        /*0740*/ 	.short	0x0100
        /*0742*/ 	.byte	0x08
	.zero		1


	//   ....[1]....
        /*0744*/ 	.word	0x000001a0
        /*0748*/ 	.word	0x000000ff
        /*074c*/ 	.word	0x00032410
        /*0750*/ 	.short	0x0100
        /*0752*/ 	.byte	0x08
	.zero		1


	//   ....[2]....
        /*0754*/ 	.word	0x000001b0
        /*0758*/ 	.word	0x000000ff
        /*075c*/ 	.word	0x00032420
        /*0760*/ 	.short	0x0100
        /*0762*/ 	.byte	0x08
	.zero		1


	//   ....[3]....
        /*0764*/ 	.word	0x000002a0
        /*0768*/ 	.word	0x000000ff
        /*076c*/ 	.word	0x00032430
        /*0770*/ 	.short	0x0100
        /*0772*/ 	.byte	0x08
	.zero		1


	//   ....[4]....
        /*0774*/ 	.word	0x000002b0
        /*0778*/ 	.word	0x000000ff
        /*077c*/ 	.word	0x00032440
        /*0780*/ 	.short	0x0100
        /*0782*/ 	.byte	0x08
	.zero		1


	//   ....[5]....
        /*0784*/ 	.word	0x000002c0
        /*0788*/ 	.word	0x000000ff
        /*078c*/ 	.word	0x00032438
        /*0790*/ 	.short	0x0100
        /*0792*/ 	.byte	0x08
	.zero		1


	//   ....[6]....
        /*0794*/ 	.word	0x000002d0
        /*0798*/ 	.word	0x000000ff
        /*079c*/ 	.word	0x00032448
        /*07a0*/ 	.short	0x0100
        /*07a2*/ 	.byte	0x08
	.zero		1


	//   ....[7]....
        /*07a4*/ 	.word	0x00000400
        /*07a8*/ 	.word	0x000000ff
        /*07ac*/ 	.word	0x00032450
        /*07b0*/ 	.short	0x0100
        /*07b2*/ 	.byte	0x08
	.zero		1


	//   ....[8]....
        /*07b4*/ 	.word	0x00000410
        /*07b8*/ 	.word	0x000000ff
        /*07bc*/ 	.word	0x00032460
        /*07c0*/ 	.short	0x0100
        /*07c2*/ 	.byte	0x08
	.zero		1


	//   ....[9]....
        /*07c4*/ 	.word	0x00000420
        /*07c8*/ 	.word	0x000000ff
        /*07cc*/ 	.word	0x00032458
        /*07d0*/ 	.short	0x0100
        /*07d2*/ 	.byte	0x08
	.zero		1


	//   ....[10]....
        /*07d4*/ 	.word	0x00000430
        /*07d8*/ 	.word	0x000000ff
        /*07dc*/ 	.word	0x00032468
        /*07e0*/ 	.short	0x0100
        /*07e2*/ 	.byte	0x08
	.zero		1


	//   ....[11]....
        /*07e4*/ 	.word	0x00000520
        /*07e8*/ 	.word	0x000000ff
        /*07ec*/ 	.word	0x00032470
        /*07f0*/ 	.short	0x0100
        /*07f2*/ 	.byte	0x06
	.zero		1


	//   ....[12]....
        /*07f4*/ 	.word	0x00000530
        /*07f8*/ 	.word	0x000000ff
        /*07fc*/ 	.word	0x00032480
        /*0800*/ 	.short	0x0100
        /*0802*/ 	.byte	0x06
	.zero		1


	//   ....[13]....
        /*0804*/ 	.word	0x00000540
        /*0808*/ 	.word	0x000000ff
        /*080c*/ 	.word	0x00032478
        /*0810*/ 	.short	0x0100
        /*0812*/ 	.byte	0x06
	.zero		1


	//   ....[14]....
        /*0814*/ 	.word	0x00000550
        /*0818*/ 	.word	0x000000ff
        /*081c*/ 	.word	0x00032488
        /*0820*/ 	.short	0x0100
        /*0822*/ 	.byte	0x06
	.zero		1


	//   ....[15]....
        /*0824*/ 	.word	0x00000680
        /*0828*/ 	.word	0x000000ff
        /*082c*/ 	.word	0x00032490
        /*0830*/ 	.short	0x0100
        /*0832*/ 	.byte	0x08
	.zero		1


	//   ....[16]....
        /*0834*/ 	.word	0x00000690
        /*0838*/ 	.word	0x000000ff
        /*083c*/ 	.word	0x000324a0
        /*0840*/ 	.short	0x0100
        /*0842*/ 	.byte	0x08
	.zero		1


	//   ....[17]....
        /*0844*/ 	.word	0x000006a0
        /*0848*/ 	.word	0x000000ff
        /*084c*/ 	.word	0x00032498
        /*0850*/ 	.short	0x0100
        /*0852*/ 	.byte	0x08
	.zero		1


	//   ....[18]....
        /*0854*/ 	.word	0x000006b0
        /*0858*/ 	.word	0x000000ff
        /*085c*/ 	.word	0x000324a8
        /*0860*/ 	.short	0x0100
        /*0862*/ 	.byte	0x08
	.zero		1


	//   ....[19]....
        /*0864*/ 	.word	0x000007f0
        /*0868*/ 	.word	0x000000ff
        /*086c*/ 	.word	0x000324b0
        /*0870*/ 	.short	0x0100
        /*0872*/ 	.byte	0x08
	.zero		1


	//   ....[20]....
        /*0874*/ 	.word	0x00000800
        /*0878*/ 	.word	0x000000ff
        /*087c*/ 	.word	0x000324c0
        /*0880*/ 	.short	0x0100
        /*0882*/ 	.byte	0x08
	.zero		1


	//   ....[21]....
        /*0884*/ 	.word	0x00000810
        /*0888*/ 	.word	0x000000ff
        /*088c*/ 	.word	0x000324b8
        /*0890*/ 	.short	0x0100
        /*0892*/ 	.byte	0x08
	.zero		1


	//   ....[22]....
        /*0894*/ 	.word	0x00000820
        /*0898*/ 	.word	0x000000ff
        /*089c*/ 	.word	0x000324c8
        /*08a0*/ 	.short	0x0100
        /*08a2*/ 	.byte	0x08
	.zero		1


	//   ....[23]....
        /*08a4*/ 	.word	0x000010c0
        /*08a8*/ 	.word	0x000000ff
        /*08ac*/ 	.word	0x00032400
        /*08b0*/ 	.short	0x010a
        /*08b2*/ 	.byte	0x33
	.zero		1


	//   ....[24]....
        /*08b4*/ 	.word	0x00001190
        /*08b8*/ 	.word	0x000000ff
        /*08bc*/ 	.word	0x00032430
        /*08c0*/ 	.short	0x010a
        /*08c2*/ 	.byte	0x1b
	.zero		1


	//   ....[25]....
        /*08c4*/ 	.word	0x000011d0
        /*08c8*/ 	.word	0x000000ff
        /*08cc*/ 	.word	0x00032430
        /*08d0*/ 	.short	0x010a
        /*08d2*/ 	.byte	0x1b
	.zero		1


	//   ....[26]....
        /*08d4*/ 	.word	0x00001430
        /*08d8*/ 	.word	0x000000ff
        /*08dc*/ 	.word	0x00032410
        /*08e0*/ 	.short	0x010a
        /*08e2*/ 	.byte	0x33
	.zero		1


	//   ....[27]....
        /*08e4*/ 	.word	0x00001470
        /*08e8*/ 	.word	0x000000ff
        /*08ec*/ 	.word	0x00032450
        /*08f0*/ 	.short	0x010a
        /*08f2*/ 	.byte	0x1b
	.zero		1


	//   ....[28]....
        /*08f4*/ 	.word	0x000014b0
        /*08f8*/ 	.word	0x000000ff
        /*08fc*/ 	.word	0x00032450
        /*0900*/ 	.short	0x010a
        /*0902*/ 	.byte	0x1b
	.zero		1


	//   ....[29]....
        /*0904*/ 	.word	0x00001d60
        /*0908*/ 	.word	0x000000ff
        /*090c*/ 	.word	0x00000000
        /*0910*/ 	.short	0x0101
        /*0912*/ 	.byte	0x06
	.zero		1


	//   ....[30]....
        /*0914*/ 	.word	0x00003220
        /*0918*/ 	.word	0x000000ff
        /*091c*/ 	.word	0x00000000
        /*0920*/ 	.short	0x0101
        /*0922*/ 	.byte	0x1b
	.zero		1


	//   ....[31]....
        /*0924*/ 	.word	0x00003380
        /*0928*/ 	.word	0x000000ff
        /*092c*/ 	.word	0x00032430
        /*0930*/ 	.short	0x010a
        /*0932*/ 	.byte	0x1c
	.zero		1


	//   ....[32]....
        /*0934*/ 	.word	0x000033c0
        /*0938*/ 	.word	0x000000ff
        /*093c*/ 	.word	0x00032430
        /*0940*/ 	.short	0x010a
        /*0942*/ 	.byte	0x1c
	.zero		1


	//   ....[33]....
        /*0944*/ 	.word	0x00003540
        /*0948*/ 	.word	0x000000ff
        /*094c*/ 	.word	0x00032450
        /*0950*/ 	.short	0x010a
        /*0952*/ 	.byte	0x1c
	.zero		1


	//   ....[34]....
        /*0954*/ 	.word	0x00003580
        /*0958*/ 	.word	0x000000ff
        /*095c*/ 	.word	0x00032450
        /*0960*/ 	.short	0x010a
        /*0962*/ 	.byte	0x1c
	.zero		1


	//   ....[35]....
        /*0964*/ 	.word	0x00003e00
        /*0968*/ 	.word	0x000000ff
        /*096c*/ 	.word	0x00000000
        /*0970*/ 	.short	0x0101
        /*0972*/ 	.byte	0x06
	.zero		1


	//   ....[36]....
        /*0974*/ 	.word	0x00005690
        /*0978*/ 	.word	0x000000ff
        /*097c*/ 	.word	0x00000000
        /*0980*/ 	.short	0x0101
        /*0982*/ 	.byte	0x1c
	.zero		1


	//   ....[37]....
        /*0984*/ 	.word	0x000078d0
        /*0988*/ 	.word	0x000000cf
        /*098c*/ 	.word	0x00000000
        /*0990*/ 	.short	0x0101
        /*0992*/ 	.byte	0x3f
	.zero		1


	//   ....[38]....
        /*0994*/ 	.word	0x00009230
        /*0998*/ 	.word	0x00000011
        /*099c*/ 	.word	0x00032440
        /*09a0*/ 	.short	0x010a
        /*09a2*/ 	.byte	0x3f
	.zero		1


	//   ....[39]....
        /*09a4*/ 	.word	0x00009790
        /*09a8*/ 	.word	0x00000011
        /*09ac*/ 	.word	0x00032430
        /*09b0*/ 	.short	0x0107
        /*09b2*/ 	.byte	0x3f
	.zero		1


	//   ....[40]....
        /*09b4*/ 	.word	0x00009850
        /*09b8*/ 	.word	0x00000011
        /*09bc*/ 	.word	0x00032430
        /*09c0*/ 	.short	0x0101
        /*09c2*/ 	.byte	0x3f
	.zero		1


	//   ....[41]....
        /*09c4*/ 	.word	0x0000a300
        /*09c8*/ 	.word	0x000000ff
        /*09cc*/ 	.word	0x00032400
        /*09d0*/ 	.short	0x0107
        /*09d2*/ 	.byte	0x25
	.zero		1


	//   ....[42]....
        /*09d4*/ 	.word	0x0000a350
        /*09d8*/ 	.word	0x000000ff
        /*09dc*/ 	.word	0x00032400
        /*09e0*/ 	.short	0x0101
        /*09e2*/ 	.byte	0x25
	.zero		1


	//   ....[43]....
        /*09e4*/ 	.word	0x0000ad50
        /*09e8*/ 	.word	0x000000ff
        /*09ec*/ 	.word	0x00032410
        /*09f0*/ 	.short	0x0107
        /*09f2*/ 	.byte	0x25
	.zero		1


	//   ....[44]....
        /*09f4*/ 	.word	0x0000adb0
        /*09f8*/ 	.word	0x000000ff
        /*09fc*/ 	.word	0x00032410
        /*0a00*/ 	.short	0x0101
        /*0a02*/ 	.byte	0x25
	.zero		1


	//   ....[45]....
        /*0a04*/ 	.word	0x0000add0
        /*0a08*/ 	.word	0x000000ff
        /*0a0c*/ 	.word	0x00032420
        /*0a10*/ 	.short	0x010a
        /*0a12*/ 	.byte	0x25
	.zero		1


	//   ....[46]....
        /*0a14*/ 	.word	0x0000ae60
        /*0a18*/ 	.word	0x00000011
        /*0a1c*/ 	.word	0x00032460
        /*0a20*/ 	.short	0x010a
        /*0a22*/ 	.byte	0x3f
	.zero		1


	//   ....[47]....
        /*0a24*/ 	.word	0x0000b750
        /*0a28*/ 	.word	0x00000011
        /*0a2c*/ 	.word	0x00032450
        /*0a30*/ 	.short	0x0107
        /*0a32*/ 	.byte	0x3f
	.zero		1


	//   ....[48]....
        /*0a34*/ 	.word	0x0000b830
        /*0a38*/ 	.word	0x00000011
        /*0a3c*/ 	.word	0x00032450
        /*0a40*/ 	.short	0x0101
        /*0a42*/ 	.byte	0x3f
	.zero		1


	//   ....[49]....
        /*0a44*/ 	.word	0x0000bad0
        /*0a48*/ 	.word	0x00000011
        /*0a4c*/ 	.word	0x00032440
        /*0a50*/ 	.short	0x010a
        /*0a52*/ 	.byte	0x3f
	.zero		1


	//   ....[50]....
        /*0a54*/ 	.word	0x0000bea0
        /*0a58*/ 	.word	0x00000011
        /*0a5c*/ 	.word	0x00032430
        /*0a60*/ 	.short	0x0107
        /*0a62*/ 	.byte	0x3f
	.zero		1


	//   ....[51]....
        /*0a64*/ 	.word	0x0000bf60
        /*0a68*/ 	.word	0x00000011
        /*0a6c*/ 	.word	0x00032430
        /*0a70*/ 	.short	0x0101
        /*0a72*/ 	.byte	0x3f
	.zero		1


	//   ....[52]....
        /*0a74*/ 	.word	0x0000bf90
        /*0a78*/ 	.word	0x00000011
        /*0a7c*/ 	.word	0x00032460
        /*0a80*/ 	.short	0x010a
        /*0a82*/ 	.byte	0x3f
	.zero		1


	//   ....[53]....
        /*0a84*/ 	.word	0x0000c4b0
        /*0a88*/ 	.word	0x00000011
        /*0a8c*/ 	.word	0x00032450
        /*0a90*/ 	.short	0x0107
        /*0a92*/ 	.byte	0x3f
	.zero		1


	//   ....[54]....
        /*0a94*/ 	.word	0x0000c580
        /*0a98*/ 	.word	0x00000011
        /*0a9c*/ 	.word	0x00032450
        /*0aa0*/ 	.short	0x0101
        /*0aa2*/ 	.byte	0x3f
	.zero		1


	//   ....[55]....
        /*0aa4*/ 	.word	0x0000c6f0
        /*0aa8*/ 	.word	0x00000007
        /*0aac*/ 	.word	0x00032420
        /*0ab0*/ 	.short	0x010a
        /*0ab2*/ 	.byte	0x3f
	.zero		1


	//   ....[56]....
        /*0ab4*/ 	.word	0x0000c870
        /*0ab8*/ 	.word	0x00000005
        /*0abc*/ 	.word	0x00032440
        /*0ac0*/ 	.short	0x010a
        /*0ac2*/ 	.byte	0x3f
	.zero		1


	//   ....[57]....
        /*0ac4*/ 	.word	0x0000c910
        /*0ac8*/ 	.word	0x00000003
        /*0acc*/ 	.word	0x00032440
        /*0ad0*/ 	.short	0x010a
        /*0ad2*/ 	.byte	0x3f
	.zero		1


	//   ....[58]....
        /*0ad4*/ 	.word	0x0000c950
        /*0ad8*/ 	.word	0x00000005
        /*0adc*/ 	.word	0x00032460
        /*0ae0*/ 	.short	0x010a
        /*0ae2*/ 	.byte	0x3f
	.zero		1


	//   ....[59]....
        /*0ae4*/ 	.word	0x0000c990
        /*0ae8*/ 	.word	0x00000003
        /*0aec*/ 	.word	0x00032460
        /*0af0*/ 	.short	0x010a
        /*0af2*/ 	.byte	0x3f
	.zero		1


	//   ....[60]....
        /*0af4*/ 	.word	0x0000ca00
        /*0af8*/ 	.word	0x00000003
        /*0afc*/ 	.word	0x00032400
        /*0b00*/ 	.short	0x010a
        /*0b02*/ 	.byte	0x3f
	.zero		1


	//   ....[61]....
        /*0b04*/ 	.word	0x0000ca60
        /*0b08*/ 	.word	0x00000004
        /*0b0c*/ 	.word	0x00032430
        /*0b10*/ 	.short	0x010a
        /*0b12*/ 	.byte	0x3f
	.zero		1


	//   ....[62]....
        /*0b14*/ 	.word	0x0000cac0
        /*0b18*/ 	.word	0x00000005
        /*0b1c*/ 	.word	0x00032410
        /*0b20*/ 	.short	0x010a
        /*0b22*/ 	.byte	0x3f
	.zero		1


	//   ....[63]....
        /*0b24*/ 	.word	0x0000cb20
        /*0b28*/ 	.word	0x00000000
        /*0b2c*/ 	.word	0x00032450
        /*0b30*/ 	.short	0x010a
        /*0b32*/ 	.byte	0x3f
	.zero		1


	//   ....[64]....
        /*0b34*/ 	.word	0x0000cb80
        /*0b38*/ 	.word	0x00000003
        /*0b3c*/ 	.word	0x00032430
        /*0b40*/ 	.short	0x010a
        /*0b42*/ 	.byte	0x3f
	.zero		1


	//   ....[65]....
        /*0b44*/ 	.word	0x0000cbe0
        /*0b48*/ 	.word	0x00000003
        /*0b4c*/ 	.word	0x00032450
        /*0b50*/ 	.short	0x010a
        /*0b52*/ 	.byte	0x3f
	.zero		1


	//   ....[66]....
        /*0b54*/ 	.word	0x0000cd00
        /*0b58*/ 	.word	0x00000011
        /*0b5c*/ 	.word	0x00032440
        /*0b60*/ 	.short	0x010a
        /*0b62*/ 	.byte	0x3f
	.zero		1


	//   ....[67]....
        /*0b64*/ 	.word	0x0000eac0
        /*0b68*/ 	.word	0x00000003
        /*0b6c*/ 	.word	0x00032420
        /*0b70*/ 	.short	0x010a
        /*0b72*/ 	.byte	0x3f
	.zero		1


	//   ....[68]....
        /*0b74*/ 	.word	0x0000eb10
        /*0b78*/ 	.word	0x00000011
        /*0b7c*/ 	.word	0x00032460
        /*0b80*/ 	.short	0x010a
        /*0b82*/ 	.byte	0x3f
	.zero		1


	//   ....[69]....
        /*0b84*/ 	.word	0x0000f450
        /*0b88*/ 	.word	0x00000011
        /*0b8c*/ 	.word	0x00032440
        /*0b90*/ 	.short	0x010a
        /*0b92*/ 	.byte	0x3f
	.zero		1


	//   ....[70]....
        /*0b94*/ 	.word	0x0000fb00
        /*0b98*/ 	.word	0x00000011
        /*0b9c*/ 	.word	0x00032460
        /*0ba0*/ 	.short	0x010a
        /*0ba2*/ 	.byte	0x3f
	.zero		1


	//   ....[71]....
        /*0ba4*/ 	.word	0x00010280
        /*0ba8*/ 	.word	0x00000007
        /*0bac*/ 	.word	0x00032420
        /*0bb0*/ 	.short	0x010a
        /*0bb2*/ 	.byte	0x3f
	.zero		1


	//   ....[72]....
        /*0bb4*/ 	.word	0x00010420
        /*0bb8*/ 	.word	0x00000005
        /*0bbc*/ 	.word	0x00032440
        /*0bc0*/ 	.short	0x010a
        /*0bc2*/ 	.byte	0x3f
	.zero		1


	//   ....[73]....
        /*0bc4*/ 	.word	0x00010470
        /*0bc8*/ 	.word	0x00000003
        /*0bcc*/ 	.word	0x00032440
        /*0bd0*/ 	.short	0x010a
        /*0bd2*/ 	.byte	0x3f
	.zero		1


	//   ....[74]....
        /*0bd4*/ 	.word	0x000104c0
        /*0bd8*/ 	.word	0x00000005
        /*0bdc*/ 	.word	0x00032460
        /*0be0*/ 	.short	0x010a
        /*0be2*/ 	.byte	0x3f
	.zero		1


	//----- nvinfo : EIATTR_NUM_MBARRIERS
	.align		4
.L_179:
        /*0be4*/ 	.byte	0x03, 0x38
        /*0be6*/ 	.short	0x0017


	//----- nvinfo : EIATTR_EXIT_INSTR_OFFSETS
	.align		4
        /*0be8*/ 	.byte	0x04, 0x1c
        /*0bea*/ 	.short	(.L_181 - .L_180)


	//   ....[0]....
.L_180:
        /*0bec*/ 	.word	0x00000970


	//   ....[1]....
        /*0bf0*/ 	.word	0x00007e80


	//   ....[2]....
        /*0bf4*/ 	.word	0x0000c9e0


	//----- nvinfo : EIATTR_MAX_THREADS
	.align		4
.L_181:
        /*0bf8*/ 	.byte	0x04, 0x05
        /*0bfa*/ 	.short	(.L_183 - .L_182)
.L_182:
        /*0bfc*/ 	.word	0x00000180
        /*0c00*/ 	.word	0x00000001
        /*0c04*/ 	.word	0x00000001


	//----- nvinfo : EIATTR_CRS_STACK_SIZE
	.align		4
.L_183:
        /*0c08*/ 	.byte	0x04, 0x1e
        /*0c0a*/ 	.short	(.L_185 - .L_184)
.L_184:
        /*0c0c*/ 	.word	0x00000000


	//----- nvinfo : EIATTR_CBANK_PARAM_SIZE
	.align		4
.L_185:
        /*0c10*/ 	.byte	0x03, 0x19
        /*0c12*/ 	.short	0x0b70


	//----- nvinfo : EIATTR_PARAM_CBANK
	.align		4
        /*0c14*/ 	.byte	0x04, 0x0a
        /*0c16*/ 	.short	(.L_187 - .L_186)
	.align		4
.L_186:
        /*0c18*/ 	.word	index@(.nv.constant0._ZN7cutlass13device_kernelIN5flash11enable_sm90INS1_16FlashAttnFwdSm90INS1_25CollectiveMainloopFwdSm90ILi2EN4cute5tupleIJNS5_1CILi1EEES8_S8_EEENS6_IJNS7_ILi128EEENS7_ILi96EEENS7_ILi64EEEEEELi256ENS_10bfloat16_tEfNS_4arch4Sm90ELb0ELb0ELb0ELb0ELb1ELb0ELb1ELb1ELb0ELb1ELb0ELb0EEENS1_21CollectiveEpilogueFwdINS6_IJSA_NS7_ILi256EEESB_EEES9_SE_SG_Li256ELb0ELb1ELb0ELb0EEENS1_29StaticPersistentTileSchedulerILb0EEEEEEEEEvNT_6ParamsE)
        /*0c1c*/ 	.short	0x0210
        /*0c1e*/ 	.short	0x0b70


	//----- nvinfo : EIATTR_SW_WAR
	.align		4
.L_187:
        /*0c20*/ 	.byte	0x04, 0x36
        /*0c22*/ 	.short	(.L_189 - .L_188)
.L_188:
        /*0c24*/ 	.word	0x00000008
.L_189:


//--------------------- .nv.info._ZN7cutlass13device_kernelIN5flash11enable_sm90INS1_16FlashAttnFwdSm90INS1_25CollectiveMainloopFwdSm90ILi2EN4cute5tupleIJNS5_1CILi1EEES8_S8_EEENS6_IJNS7_ILi128EEENS7_ILi96EEENS7_ILi64EEEEEELi256ENS_10bfloat16_tEfNS_4arch4Sm90ELb0ELb0ELb0ELb1ELb1ELb0ELb0ELb1ELb0ELb1ELb0ELb0EEENS1_21CollectiveEpilogueFwdINS6_IJSA_NS7_ILi256EEESB_EEES9_SE_SG_Li256ELb1ELb1ELb0ELb0EEENS1_36VarlenDynamicPersistentTileSchedulerILi128ELi96ELi256ELi128ELb0ELb1ELb1ELb0ELb1ELb1EEEEEEEEEvNT_6ParamsE --------------------------
	.section	.nv.info._ZN7cutlass13device_kernelIN5flash11enable_sm90INS1_16FlashAttnFwdSm90INS1_25CollectiveMainloopFwdSm90ILi2EN4cute5tupleIJNS5_1CILi1EEES8_S8_EEENS6_IJNS7_ILi128EEENS7_ILi96EEENS7_ILi64EEEEEELi256ENS_10bfloat16_tEfNS_4arch4Sm90ELb0ELb0ELb0ELb1ELb1ELb0ELb0ELb1ELb0ELb1ELb0ELb0EEENS1_21CollectiveEpilogueFwdINS6_IJSA_NS7_ILi256EEESB_EEES9_SE_SG_Li256ELb1ELb1ELb0ELb0EEENS1_36VarlenDynamicPersistentTileSchedulerILi128ELi96ELi256ELi128ELb0ELb1ELb1ELb0ELb1ELb1EEEEEEEEEvNT_6ParamsE,"",@"SHT_CUDA_INFO"
	.sectionflags	@""
	.align	4


	//----- nvinfo : EIATTR_CUDA_API_VERSION
	.align		4
        /*0000*/ 	.byte	0x04, 0x37
        /*0002*/ 	.short	(.L_191 - .L_190)
.L_190:
        /*0004*/ 	.word	0x00000082


	//----- nvinfo : EIATTR_KPARAM_INFO
	.align		4
.L_191:
        /*0008*/ 	.byte	0x04, 0x17
        /*000a*/ 	.short	(.L_193 - .L_192)
.L_192:
        /*000c*/ 	.word	0x00000000
        /*0010*/ 	.short	0x0000
        /*0012*/ 	.short	0x0070
        /*0014*/ 	.byte	0x00, 0xf0, 0x01, 0x2a


	//----- nvinfo : EIATTR_SPARSE_MMA_MASK
	.align		4
.L_193:
        /*0018*/ 	.byte	0x03, 0x50
        /*001a*/ 	.short	0x0000


	//----- nvinfo : EIATTR_MAXREG_COUNT
	.align		4
        /*001c*/ 	.byte	0x03, 0x1b
        /*001e*/ 	.short	0x00a8


	//----- nvinfo : EIATTR_NUM_BARRIERS
	.align		4
        /*0020*/ 	.byte	0x02, 0x4c
        /*0022*/ 	.byte	0x10
	.zero		1


	//----- nvinfo : EIATTR_EXTERNS
	.align		4
        /*0024*/ 	.byte	0x04, 0x0f
        /*0026*/ 	.short	(.L_195 - .L_194)


	//   ....[0]....
	.align		4
.L_194:
        /*0028*/ 	.word	index@(__assertfail)


	//----- nvinfo : EIATTR_ANNOTATIONS
	.align		4
.L_195:
        /*002c*/ 	.byte	0x04, 0x55
        /*002e*/ 	.short	(.L_197 - .L_196)


	//   ....[0]....
.L_196:
        /* <DEDUP_REMOVED lines=14> */
        /*0104*/ 	.byte	0xa0, 0xd6, 0x00, 0x00


	//----- nvinfo : EIATTR_MERCURY_ISA_VERSION
	.align		4
.L_197:
        /*0108*/ 	.byte	0x03, 0x5f
        /*010a*/ 	.short	0x0101


	//----- nvinfo : EIATTR_UNUSED_LOAD_BYTE_OFFSET
	.align		4
        /*010c*/ 	.byte	0x04, 0x44
        /*010e*/ 	.short	(.L_199 - .L_198)


	//   ....[0]....
.L_198:
        /*0110*/ 	.word	0x00000970
        /*0114*/ 	.word	0x0000fff0


	//   ....[1]....
        /*0118*/ 	.word	0x00005a20
        /*011c*/ 	.word	0x0000fff0


	//----- nvinfo : EIATTR_INT_WARP_WIDE_INSTR_OFFSETS
	.align		4
.L_199:
        /*0120*/ 	.byte	0x04, 0x31
        /*0122*/ 	.short	(.L_201 - .L_200)


	//   ....[0]....
.L_200:
        /*0124*/ 	.word	0x000000c0


	//   ....[1]....
        /*0128*/ 	.word	0x000000d0


	//   ....[2]....
        /*012c*/ 	.word	0x00000170


	//   ....[3]....
        /*0130*/ 	.word	0x000097e0


	//   ....[4]....
        /*0134*/ 	.word	0x00009870


	//   ....[5]....
        /*0138*/ 	.word	0x0000cbc0


	//   ....[6]....
        /*013c*/ 	.word	0x0000cc50


	//----- nvinfo : EIATTR_COOP_GROUP_MASK_REGIDS
	.align		4
.L_201:
        /*0140*/ 	.byte	0x04, 0x29
        /*0142*/ 	.short	(.L_203 - .L_202)


	//   ....[0]....
.L_202:
        /*0144*/ 	.word	0xffffffff


	//   ....[1]....
        /*0148*/ 	.word	0xffffffff


	//   ....[2]....
        /*014c*/ 	.word	0xffffffff


	//   ....[3]....
        /*0150*/ 	.word	0xffffffff


	//   ....[4]....
        /*0154*/ 	.word	0xffffffff


	//   ....[5]....
        /*0158*/ 	.word	0xffffffff


	//   ....[6]....
        /*015c*/ 	.word	0xffffffff


	//   ....[7]....
        /*0160*/ 	.word	0xffffffff


	//   ....[8]....
        /*0164*/ 	.word	0xffffffff


	//   ....[9]....
        /*0168*/ 	.word	0xffffffff


	//   ....[10]....
        /*016c*/ 	.word	0xffffffff


	//   ....[11]....
        /*0170*/ 	.word	0xffffffff


	//   ....[12]....
        /*0174*/ 	.word	0xffffffff


	//   ....[13]....
        /*0178*/ 	.word	0xffffffff


	//   ....[14]....
        /*017c*/ 	.word	0xffffffff


	//   ....[15]....
        /*0180*/ 	.word	0xffffffff


	//   ....[16]....
        /*0184*/ 	.word	0xffffffff


	//   ....[17]....
        /*0188*/ 	.word	0xffffffff


	//   ....[18]....
        /*018c*/ 	.word	0xffffffff


	//   ....[19]....
        /*0190*/ 	.word	0xffffffff


	//   ....[20]....
        /*0194*/ 	.word	0xffffffff


	//   ....[21]....
        /*0198*/ 	.word	0xffffffff


	//   ....[22]....
        /*019c*/ 	.word	0xffffffff


	//   ....[23]....
        /*01a0*/ 	.word	0xffffffff


	//   ....[24]....
        /*01a4*/ 	.word	0xffffffff


	//   ....[25]....
        /*01a8*/ 	.word	0xffffffff


	//   ....[26]....
        /*01ac*/ 	.word	0xffffffff


	//   ....[27]....
        /*01b0*/ 	.word	0xffffffff


	//   ....[28]....
        /*01b4*/ 	.word	0xffffffff


	//   ....[29]....
        /*01b8*/ 	.word	0xffffffff


	//   ....[30]....
        /*01bc*/ 	.word	0xffffffff


	//   ....[31]....
        /*01c0*/ 	.word	0xffffffff


	//   ....[32]....
        /*01c4*/ 	.word	0xffffffff


	//   ....[33]....
        /*01c8*/ 	.word	0xffffffff


	//   ....[34]....
        /*01cc*/ 	.word	0xffffffff


	//   ....[35]....
        /*01d0*/ 	.word	0xffffffff


	//   ....[36]....
        /*01d4*/ 	.word	0xffffffff


	//   ....[37]....
        /*01d8*/ 	.word	0xffffffff


	//   ....[38]....
        /*01dc*/ 	.word	0xffffffff


	//   ....[39]....
        /*01e0*/ 	.word	0xffffffff


	//   ....[40]....
        /*01e4*/ 	.word	0xffffffff


	//   ....[41]....
        /*01e8*/ 	.word	0xffffffff


	//   ....[42]....
        /*01ec*/ 	.word	0xffffffff


	//   ....[43]....
        /*01f0*/ 	.word	0xffffffff


	//   ....[44]....
        /*01f4*/ 	.word	0xffffffff


	//   ....[45]....
        /*01f8*/ 	.word	0xffffffff


	//   ....[46]....
        /*01fc*/ 	.word	0xffffffff


	//   ....[47]....
        /*0200*/ 	.word	0xffffffff


	//   ....[48]....
        /*0204*/ 	.word	0xffffffff


	//   ....[49]....
        /*0208*/ 	.word	0xffffffff


	//   ....[50]....
        /*020c*/ 	.word	0xffffffff


	//   ....[51]....
        /*0210*/ 	.word	0xffffffff


	//   ....[52]....
        /*0214*/ 	.word	0xffffffff


	//   ....[53]....
        /*0218*/ 	.word	0xffffffff


	//   ....[54]....
        /*021c*/ 	.word	0xffffffff


	//   ....[55]....
        /*0220*/ 	.word	0xffffffff


	//   ....[56]....
        /*0224*/ 	.word	0xffffffff


	//   ....[57]....
        /*0228*/ 	.word	0xffffffff


	//   ....[58]....
        /*022c*/ 	.word	0xffffffff


	//   ....[59]....
        /*0230*/ 	.word	0xffffffff


	//   ....[60]....
        /*0234*/ 	.word	0xffffffff


	//   ....[61]....
        /*0238*/ 	.word	0xffffffff


	//   ....[62]....
        /*023c*/ 	.word	0xffffffff


	//   ....[63]....
        /*0240*/ 	.word	0xffffffff


	//   ....[64]....
        /*0244*/ 	.word	0xffffffff


	//   ....[65]....
        /*0248*/ 	.word	0xffffffff


	//   ....[66]....
        /*024c*/ 	.word	0xffffffff


	//   ....[67]....
        /*0250*/ 	.word	0xffffffff


	//   ....[68]....
        /*0254*/ 	.word	0xffffffff


	//   ....[69]....
        /*0258*/ 	.word	0xffffffff


	//   ....[70]....
        /*025c*/ 	.word	0xffffffff


	//   ....[71]....
        /*0260*/ 	.word	0xffffffff


	//   ....[72]....
        /*0264*/ 	.word	0xffffffff


	//   ....[73]....
        /*0268*/ 	.word	0xffffffff


	//   ....[74]....
        /*026c*/ 	.word	0xffffffff


	//   ....[75]....
        /*0270*/ 	.word	0xffffffff


	//   ....[76]....
        /*0274*/ 	.word	0xffffffff


	//   ....[77]....
        /*0278*/ 	.word	0xffffffff


	//   ....[78]....
        /*027c*/ 	.word	0xffffffff


	//   ....[79]....
        /*0280*/ 	.word	0xffffffff


	//   ....[80]....
        /*0284*/ 	.word	0xffffffff


	//   ....[81]....
        /*0288*/ 	.word	0xffffffff


	//   ....[82]....
        /*028c*/ 	.word	0xffffffff


	//   ....[83]....
        /*0290*/ 	.word	0xffffffff


	//   ....[84]....
        /*0294*/ 	.word	0xffffffff


	//   ....[85]....
        /*0298*/ 	.word	0xffffffff


	//   ....[86]....
        /*029c*/ 	.word	0xffffffff


	//   ....[87]....
        /*02a0*/ 	.word	0xffffffff


	//   ....[88]....
        /*02a4*/ 	.word	0xffffffff


	//   ....[89]....
        /*02a8*/ 	.word	0xffffffff


	//   ....[90]....
        /*02ac*/ 	.word	0xffffffff


	//   ....[91]....
        /*02b0*/ 	.word	0xffffffff


	//   ....[92]....
        /*02b4*/ 	.word	0xffffffff


	//   ....[93]....
        /*02b8*/ 	.word	0xffffffff


	//   ....[94]....
        /*02bc*/ 	.word	0xffffffff


	//   ....[95]....
        /*02c0*/ 	.word	0xffffffff


	//   ....[96]....
        /*02c4*/ 	.word	0xffffffff


	//   ....[97]....
        /*02c8*/ 	.word	0xffffffff


	//   ....[98]....
        /*02cc*/ 	.word	0xffffffff


	//   ....[99]....
        /*02d0*/ 	.word	0xffffffff


	//   ....[100]....
        /*02d4*/ 	.word	0xffffffff


	//   ....[101]....
        /*02d8*/ 	.word	0xffffffff


	//   ....[102]....
        /*02dc*/ 	.word	0xffffffff


	//   ....[103]....
        /*02e0*/ 	.word	0xffffffff


	//   ....[104]....
        /*02e4*/ 	.word	0xffffffff


	//   ....[105]....
        /*02e8*/ 	.word	0xffffffff


	//   ....[106]....
        /*02ec*/ 	.word	0xffffffff


	//   ....[107]....
        /*02f0*/ 	.word	0xffffffff


	//   ....[108]....
        /*02f4*/ 	.word	0xffffffff


	//   ....[109]....
        /*02f8*/ 	.word	0xffffffff


	//   ....[110]....
        /*02fc*/ 	.word	0xffffffff


	//   ....[111]....
        /*0300*/ 	.word	0xffffffff


	//   ....[112]....
        /*0304*/ 	.word	0xffffffff


	//   ....[113]....
        /*0308*/ 	.word	0xffffffff


	//   ....[114]....
        /*030c*/ 	.word	0xffffffff


	//   ....[115]....
        /*0310*/ 	.word	0xffffffff


	//   ....[116]....
        /*0314*/ 	.word	0xffffffff


	//   ....[117]....
        /*0318*/ 	.word	0xffffffff


	//   ....[118]....
        /*031c*/ 	.word	0xffffffff


	//   ....[119]....
        /*0320*/ 	.word	0xffffffff


	//   ....[120]....
        /*0324*/ 	.word	0xffffffff


	//   ....[121]....
        /*0328*/ 	.word	0xffffffff


	//   ....[122]....
        /*032c*/ 	.word	0xffffffff


	//   ....[123]....
        /*0330*/ 	.word	0xffffffff


	//   ....[124]....
        /*0334*/ 	.word	0xffffffff


	//   ....[125]....
        /*0338*/ 	.word	0xffffffff


	//   ....[126]....
        /*033c*/ 	.word	0xffffffff


	//   ....[127]....
        /*0340*/ 	.word	0xffffffff


	//   ....[128]....
        /*0344*/ 	.word	0xffffffff


	//   ....[129]....
        /*0348*/ 	.word	0xffffffff


	//   ....[130]....
        /*034c*/ 	.word	0xffffffff


	//   ....[131]....
        /*0350*/ 	.word	0xffffffff


	//   ....[132]....
        /*0354*/ 	.word	0xffffffff


	//   ....[133]....
        /*0358*/ 	.word	0xffffffff


	//   ....[134]....
        /*035c*/ 	.word	0xffffffff


	//   ....[135]....
        /*0360*/ 	.word	0xffffffff


	//   ....[136]....
        /*0364*/ 	.word	0xffffffff


	//   ....[137]....
        /*0368*/ 	.word	0x0500000f


	//   ....[138]....
        /*036c*/ 	.word	0x0500000f


	//   ....[139]....
        /*0370*/ 	.word	0x0500000f


	//   ....[140]....
        /*0374*/ 	.word	0x0500000f


	//   ....[141]....
        /*0378*/ 	.word	0x0500000f


	//   ....[142]....
        /*037c*/ 	.word	0x0500000f


	//   ....[143]....
        /*0380*/ 	.word	0x0500000f


	//   ....[144]....
        /*0384*/ 	.word	0x0500000f


	//   ....[145]....
        /*0388*/ 	.word	0x0500000f


	//   ....[146]....
        /*038c*/ 	.word	0x0500000f


	//   ....[147]....
        /*0390*/ 	.word	0x0500000f


	//   ....[148]....
        /*0394*/ 	.word	0x0500000f


	//   ....[149]....
        /*0398*/ 	.word	0x0500000f


	//   ....[150]....
        /*039c*/ 	.word	0x0500000f


	//   ....[151]....
        /*03a0*/ 	.word	0x0500000f


	//   ....[152]....
        /*03a4*/ 	.word	0x0500000f


	//   ....[153]....
        /*03a8*/ 	.word	0x0500000f


	//   ....[154]....
        /*03ac*/ 	.word	0x0500000f


	//   ....[155]....
        /*03b0*/ 	.word	0x0500000f


	//   ....[156]....
        /*03b4*/ 	.word	0x0500000f


	//   ....[157]....
        /*03b8*/ 	.word	0x0500000f


	//   ....[158]....
        /*03bc*/ 	.word	0x0500000f


	//   ....[159]....
        /*03c0*/ 	.word	0x0500000f


	//   ....[160]....
        /*03c4*/ 	.word	0x0500000f


	//   ....[161]....
        /*03c8*/ 	.word	0x0500000f


	//   ....[162]....
        /*03cc*/ 	.word	0x0500000f


	//   ....[163]....
        /*03d0*/ 	.word	0x0500000f


	//   ....[164]....
        /*03d4*/ 	.word	0x0500000f


	//   ....[165]....
        /*03d8*/ 	.word	0x0500000f


	//   ....[166]....
        /*03dc*/ 	.word	0x0500000f


	//   ....[167]....
        /*03e0*/ 	.word	0x0500000f


	//   ....[168]....
        /*03e4*/ 	.word	0x0500000f


	//   ....[169]....
        /*03e8*/ 	.word	0x0500000f


	//   ....[170]....
        /*03ec*/ 	.word	0x0500000f


	//   ....[171]....
        /*03f0*/ 	.word	0x0500000f


	//   ....[172]....
        /*03f4*/ 	.word	0x0500000f


	//   ....[173]....
        /*03f8*/ 	.word	0x0500000f


	//   ....[174]....
        /*03fc*/ 	.word	0x0500000f


	//   ....[175]....
        /*0400*/ 	.word	0x0500000f


	//   ....[176]....
        /*0404*/ 	.word	0x0500000f


	//   ....[177]....
        /*0408*/ 	.word	0x0500000f


	//   ....[178]....
        /*040c*/ 	.word	0x0500000f


	//   ....[179]....
        /*0410*/ 	.word	0x0500000f


	//   ....[180]....
        /*0414*/ 	.word	0x0500000f


	//   ....[181]....
        /*0418*/ 	.word	0x0500000f


	//   ....[182]....
        /*041c*/ 	.word	0x0500000f


	//   ....[183]....
        /*0420*/ 	.word	0x0500000f


	//   ....[184]....
        /*0424*/ 	.word	0x0500000f


	//   ....[185]....
        /*0428*/ 	.word	0x0500000f


	//   ....[186]....
        /*042c*/ 	.word	0x0500000f


	//   ....[187]....
        /*0430*/ 	.word	0x0500000f


	//   ....[188]....
        /*0434*/ 	.word	0x0500000f


	//   ....[189]....
        /*0438*/ 	.word	0x0500000f


	//   ....[190]....
        /*043c*/ 	.word	0x0500000f


	//   ....[191]....
        /*0440*/ 	.word	0x0500000f


	//   ....[192]....
        /*0444*/ 	.word	0x0500000f


	//   ....[193]....
        /*0448*/ 	.word	0x0500000f


	//   ....[194]....
        /*044c*/ 	.word	0x0500000f


	//   ....[195]....
        /*0450*/ 	.word	0x0500000f


	//   ....[196]....
        /*0454*/ 	.word	0x0500000f


	//   ....[197]....
        /*0458*/ 	.word	0x0500000f


	//   ....[198]....
        /*045c*/ 	.word	0x0500000f


	//   ....[199]....
        /*0460*/ 	.word	0x0500000f


	//   ....[200]....
        /*0464*/ 	.word	0x0500000f


	//   ....[201]....
        /*0468*/ 	.word	0x0500000f


	//   ....[202]....
        /*046c*/ 	.word	0x0500000f


	//   ....[203]....
        /*0470*/ 	.word	0x0500000f


	//   ....[204]....
        /*0474*/ 	.word	0x0500000f


	//   ....[205]....
        /*0478*/ 	.word	0x0500000f


	//   ....[206]....
        /*047c*/ 	.word	0x0500000f


	//   ....[207]....
        /*0480*/ 	.word	0x0500000f


	//   ....[208]....
        /*0484*/ 	.word	0x0500000f


	//   ....[209]....
        /*0488*/ 	.word	0x0500000f


	//   ....[210]....
        /*048c*/ 	.word	0x0500000f


	//   ....[211]....
        /*0490*/ 	.word	0x0500000f


	//   ....[212]....
        /*0494*/ 	.word	0x0500000f


	//   ....[213]....
        /*0498*/ 	.word	0x0500000f


	//   ....[214]....
        /*049c*/ 	.word	0x0500000f


	//   ....[215]....
        /*04a0*/ 	.word	0x0500000f


	//   ....[216]....
        /*04a4*/ 	.word	0x0500000f


	//   ....[217]....
        /*04a8*/ 	.word	0x0500000f


	//   ....[218]....
        /*04ac*/ 	.word	0x0500000f


	//   ....[219]....
        /*04b0*/ 	.word	0x0500000f


	//----- nvinfo : EIATTR_COOP_GROUP_INSTR_OFFSETS
	.align		4
.L_203:
        /*04b4*/ 	.byte	0x04, 0x28
        /*04b6*/ 	.short	(.L_205 - .L_204)


	//   ....[0]....
.L_204:
        /*04b8*/ 	.word	0x00000080


	//   ....[1]....
        /*04bc*/ 	.word	0x00000090


	//   ....[2]....
        /*04c0*/ 	.word	0x000002d0


	//   ....[3]....
        /*04c4*/ 	.word	0x00000430


	//   ....[4]....
        /*04c8*/ 	.word	0x00000550


	//   ....[5]....
        /*04cc*/ 	.word	0x000006b0


	//   ....[6]....
        /*04d0*/ 	.word	0x00001580


	//   ....[7]....
        /*04d4*/ 	.word	0x000021b0


	//   ....[8]....
        /*04d8*/ 	.word	0x00002210


	//   ....[9]....
        /*04dc*/ 	.word	0x00002640


	//   ....[10]....
        /*04e0*/ 	.word	0x000026c0


	//   ....[11]....
        /*04e4*/ 	.word	0x00003740


	//   ....[12]....
        /*04e8*/ 	.word	0x00003760


	//   ....[13]....
        /*04ec*/ 	.word	0x00003d30


	//   ....[14]....
        /*04f0*/ 	.word	0x00003f00


	//   ....[15]....
        /*04f4*/ 	.word	0x00004fa0


	//   ....[16]....
        /*04f8*/ 	.word	0x00005020


	//   ....[17]....
        /*04fc*/ 	.word	0x00005090


	//   ....[18]....
        /*0500*/ 	.word	0x000050b0


	//   ....[19]....
        /*0504*/ 	.word	0x00006b30


	//   ....[20]....
        /*0508*/ 	.word	0x00006b60


	//   ....[21]....
        /*050c*/ 	.word	0x00006c30


	//   ....[22]....
        /*0510*/ 	.word	0x00006c60


	//   ....[23]....
        /*0514*/ 	.word	0x00007450


	//   ....[24]....
        /*0518*/ 	.word	0x00007480


	//   ....[25]....
        /*051c*/ 	.word	0x000075c0


	//   ....[26]....
        /*0520*/ 	.word	0x000075e0


	//   ....[27]....
        /*0524*/ 	.word	0x00007720


	//   ....[28]....
        /*0528*/ 	.word	0x00007740


	//   ....[29]....
        /*052c*/ 	.word	0x00007890


	//   ....[30]....
        /*0530*/ 	.word	0x000078b0


	//   ....[31]....
        /*0534*/ 	.word	0x00008200


	//   ....[32]....
        /*0538*/ 	.word	0x00008230


	//   ....[33]....
        /*053c*/ 	.word	0x00008380


	//   ....[34]....
        /*0540*/ 	.word	0x000083a0


	//   ....[35]....
        /*0544*/ 	.word	0x000084e0


	//   ....[36]....
        /*0548*/ 	.word	0x00008500


	//   ....[37]....
        /*054c*/ 	.word	0x00008650


	//   ....[38]....
        /*0550*/ 	.word	0x00008670


	//   ....[39]....
        /*0554*/ 	.word	0x00008830


	//   ....[40]....
        /*0558*/ 	.word	0x00008a00


	//   ....[41]....
        /*055c*/ 	.word	0x00008a30


	//   ....[42]....
        /*0560*/ 	.word	0x00008a60


	//   ....[43]....
        /*0564*/ 	.word	0x00008a90


	//   ....[44]....
        /*0568*/ 	.word	0x00008ac0


	//   ....[45]....
        /*056c*/ 	.word	0x00008af0


	//   ....[46]....
        /*0570*/ 	.word	0x00008c40


	//   ....[47]....
        /*0574*/ 	.word	0x00008c70


	//   ....[48]....
        /*0578*/ 	.word	0x00008ca0


	//   ....[49]....
        /*057c*/ 	.word	0x00008cd0


	//   ....[50]....
        /*0580*/ 	.word	0x00008d00


	//   ....[51]....
        /*0584*/ 	.word	0x00008d30


	//   ....[52]....
        /*0588*/ 	.word	0x00008dc0


	//   ....[53]....
        /*058c*/ 	.word	0x00008df0


	//   ....[54]....
        /*0590*/ 	.word	0x00008e70


	//   ....[55]....
        /*0594*/ 	.word	0x0000a380


	//   ....[56]....
        /*0598*/ 	.word	0x0000a3a0


	//   ....[57]....
        /*059c*/ 	.word	0x0000a430


	//   ....[58]....
        /*05a0*/ 	.word	0x0000a450


	//   ....[59]....
        /*05a4*/ 	.word	0x0000a4d0


	//   ....[60]....
        /*05a8*/ 	.word	0x0000a4f0


	//   ....[61]....
        /*05ac*/ 	.word	0x0000a570


	//   ....[62]....
        /*05b0*/ 	.word	0x0000a590


	//   ....[63]....
        /*05b4*/ 	.word	0x0000a610


	//   ....[64]....
        /*05b8*/ 	.word	0x0000a630


	//   ....[65]....
        /*05bc*/ 	.word	0x0000a640


	//   ....[66]....
        /*05c0*/ 	.word	0x0000a650


	//   ....[67]....
        /*05c4*/ 	.word	0x0000ae80


	//   ....[68]....
        /*05c8*/ 	.word	0x0000aeb0


	//   ....[69]....
        /*05cc*/ 	.word	0x0000af70


	//   ....[70]....
        /*05d0*/ 	.word	0x0000af80


	//   ....[71]....
        /*05d4*/ 	.word	0x0000b010


	//   ....[72]....
        /*05d8*/ 	.word	0x0000b020


	//   ....[73]....
        /*05dc*/ 	.word	0x0000b0b0


	//   ....[74]....
        /*05e0*/ 	.word	0x0000b0c0


	//   ....[75]....
        /*05e4*/ 	.word	0x0000b150


	//   ....[76]....
        /*05e8*/ 	.word	0x0000b160


	//   ....[77]....
        /*05ec*/ 	.word	0x0000b1f0


	//   ....[78]....
        /*05f0*/ 	.word	0x0000b200


	//   ....[79]....
        /*05f4*/ 	.word	0x0000b280


	//   ....[80]....
        /*05f8*/ 	.word	0x0000b290


	//   ....[81]....
        /*05fc*/ 	.word	0x0000b2a0


	//   ....[82]....
        /*0600*/ 	.word	0x0000b2b0


	//   ....[83]....
        /*0604*/ 	.word	0x0000b730


	//   ....[84]....
        /*0608*/ 	.word	0x0000b760


	//   ....[85]....
        /*060c*/ 	.word	0x0000b7b0


	//   ....[86]....
        /*0610*/ 	.word	0x0000b860


	//   ....[87]....
        /*0614*/ 	.word	0x0000b880


	//   ....[88]....
        /*0618*/ 	.word	0x0000b930


	//   ....[89]....
        /*061c*/ 	.word	0x0000b940


	//   ....[90]....
        /*0620*/ 	.word	0x0000b970


	//   ....[91]....
        /*0624*/ 	.word	0x0000ba00


	//   ....[92]....
        /*0628*/ 	.word	0x0000baa0


	//   ....[93]....
        /*062c*/ 	.word	0x0000bac0


	//   ....[94]....
        /*0630*/ 	.word	0x0000bad0


	//   ....[95]....
        /*0634*/ 	.word	0x0000c200


	//   ....[96]....
        /*0638*/ 	.word	0x0000c220


	//   ....[97]....
        /*063c*/ 	.word	0x0000c230


	//   ....[98]....
        /*0640*/ 	.word	0x0000c270


	//   ....[99]....
        /*0644*/ 	.word	0x0000c280


	//   ....[100]....
        /*0648*/ 	.word	0x0000c2c0


	//   ....[101]....
        /*064c*/ 	.word	0x0000c2d0


	//   ....[102]....
        /*0650*/ 	.word	0x0000c310


	//   ....[103]....
        /*0654*/ 	.word	0x0000c320


	//   ....[104]....
        /*0658*/ 	.word	0x0000c360


	//   ....[105]....
        /*065c*/ 	.word	0x0000c370


	//   ....[106]....
        /*0660*/ 	.word	0x0000c380


	//   ....[107]....
        /*0664*/ 	.word	0x0000c6f0


	//   ....[108]....
        /*0668*/ 	.word	0x0000c710


	//   ....[109]....
        /*066c*/ 	.word	0x0000c720


	//   ....[110]....
        /*0670*/ 	.word	0x0000c730


	//   ....[111]....
        /*0674*/ 	.word	0x0000c740


	//   ....[112]....
        /*0678*/ 	.word	0x0000c760


	//   ....[113]....
        /*067c*/ 	.word	0x0000c7d0


	//   ....[114]....
        /*0680*/ 	.word	0x0000c800


	//   ....[115]....
        /*0684*/ 	.word	0x0000c810


	//   ....[116]....
        /*0688*/ 	.word	0x0000c880


	//   ....[117]....
        /*068c*/ 	.word	0x0000c890


	//   ....[118]....
        /*0690*/ 	.word	0x0000c990


	//   ....[119]....
        /*0694*/ 	.word	0x0000ce40


	//   ....[120]....
        /*0698*/ 	.word	0x0000ce90


	//   ....[121]....
        /*069c*/ 	.word	0x0000cec0


	//   ....[122]....
        /*06a0*/ 	.word	0x0000ced0


	//   ....[123]....
        /*06a4*/ 	.word	0x0000cf00


	//   ....[124]....
        /*06a8*/ 	.word	0x0000cf30


	//   ....[125]....
        /*06ac*/ 	.word	0x0000cf60


	//   ....[126]....
        /*06b0*/ 	.word	0x0000cf90


	//   ....[127]....
        /*06b4*/ 	.word	0x0000d110


	//   ....[128]....
        /*06b8*/ 	.word	0x0000d140


	//   ....[129]....
        /*06bc*/ 	.word	0x0000d170


	//   ....[130]....
        /*06c0*/ 	.word	0x0000d1a0


	//   ....[131]....
        /*06c4*/ 	.word	0x0000d1d0


	//   ....[132]....
        /*06c8*/ 	.word	0x0000d200


	//   ....[133]....
        /*06cc*/ 	.word	0x0000d2c0


	//   ....[134]....
        /*06d0*/ 	.word	0x0000d2e0


	//   ....[135]....
        /*06d4*/ 	.word	0x0000d350


	//   ....[136]....
        /*06d8*/ 	.word	0x0000d7c0


	//   ....[137]....
        /*06dc*/ 	.word	0x0000dca0


	//   ....[138]....
        /*06e0*/ 	.word	0x0000dd90


	//   ....[139]....
        /*06e4*/ 	.word	0x0000de30


	//   ....[140]....
        /*06e8*/ 	.word	0x0000de90


	//   ....[141]....
        /*06ec*/ 	.word	0x0000df80


	//   ....[142]....
        /*06f0*/ 	.word	0x0000dff0


	//   ....[143]....
        /*06f4*/ 	.word	0x0000e0e0


	//   ....[144]....
        /*06f8*/ 	.word	0x0000e150


	//   ....[145]....
        /*06fc*/ 	.word	0x0000e240


	//   ....[146]....
        /*0700*/ 	.word	0x0000e2b0


	//   ....[147]....
        /*0704*/ 	.word	0x0000e3a0


	//   ....[148]....
        /*0708*/ 	.word	0x0000e410


	//   ....[149]....
        /*070c*/ 	.word	0x0000e4b0


	//   ....[150]....
        /*0710*/ 	.word	0x0000e5a0


	//   ....[151]....
        /*0714*/ 	.word	0x0000e610


	//   ....[152]....
        /*0718*/ 	.word	0x0000e670


	//   ....[153]....
        /*071c*/ 	.word	0x0000e760


	//   ....[154]....
        /*0720*/ 	.word	0x0000e7c0


	//   ....[155]....
        /*0724*/ 	.word	0x0000e8c0


	//   ....[156]....
        /*0728*/ 	.word	0x0000e920


	//   ....[157]....
        /*072c*/ 	.word	0x0000ea20


	//   ....[158]....
        /*0730*/ 	.word	0x0000ea80


	//   ....[159]....
        /*0734*/ 	.word	0x0000eb80


	//   ....[160]....
        /*0738*/ 	.word	0x0000ebe0


	//   ....[161]....
        /*073c*/ 	.word	0x0000ece0


	//   ....[162]....
        /*0740*/ 	.word	0x0000ed40


	//   ....[163]....
        /*0744*/ 	.word	0x0000ee40


	//   ....[164]....
        /*0748*/ 	.word	0x0000eea0


	//   ....[165]....
        /*074c*/ 	.word	0x0000ef40


	//   ....[166]....
        /*0750*/ 	.word	0x0000f0c0


	//   ....[167]....
        /*0754*/ 	.word	0x0000f1a0


	//   ....[168]....
        /*0758*/ 	.word	0x0000f250


	//   ....[169]....
        /*075c*/ 	.word	0x0000f360


	//   ....[170]....
        /*0760*/ 	.word	0x0000f3c0


	//   ....[171]....
        /*0764*/ 	.word	0x0000f4d0


	//   ....[172]....
        /*0768*/ 	.word	0x0000f530


	//   ....[173]....
        /*076c*/ 	.word	0x0000f640


	//   ....[174]....
        /*0770*/ 	.word	0x0000f6a0


	//   ....[175]....
        /*0774*/ 	.word	0x0000f7b0


	//   ....[176]....
        /*0778*/ 	.word	0x0000f810


	//   ....[177]....
        /*077c*/ 	.word	0x0000f8d0


	//   ....[178]....
        /*0780*/ 	.word	0x0000fa30


	//   ....[179]....
        /*0784*/ 	.word	0x0000fad0


	//   ....[180]....
        /*0788*/ 	.word	0x0000fb30


	//   ....[181]....
        /*078c*/ 	.word	0x0000fbe0


	//   ....[182]....
        /*0790*/ 	.word	0x0000fc40


	//   ....[183]....
        /*0794*/ 	.word	0x0000fcf0


	//   ....[184]....
        /*0798*/ 	.word	0x0000fd50


	//   ....[185]....
        /*079c*/ 	.word	0x0000fe00


	//   ....[186]....
        /*07a0*/ 	.word	0x0000fe60


	//   ....[187]....
        /*07a4*/ 	.word	0x0000ff10


	//   ....[188]....
        /*07a8*/ 	.word	0x0000ff70


	//   ....[189]....
        /*07ac*/ 	.word	0x00010020


	//   ....[190]....
        /*07b0*/ 	.word	0x00010100


	//   ....[191]....
        /*07b4*/ 	.word	0x000101a0


	//   ....[192]....
        /*07b8*/ 	.word	0x00010200


	//   ....[193]....
        /*07bc*/ 	.word	0x000102d0


	//   ....[194]....
        /*07c0*/ 	.word	0x00010330


	//   ....[195]....
        /*07c4*/ 	.word	0x00010400


	//   ....[196]....
        /*07c8*/ 	.word	0x00010460


	//   ....[197]....
        /*07cc*/ 	.word	0x00010540


	//   ....[198]....
        /*07d0*/ 	.word	0x000105a0


	//   ....[199]....
        /*07d4*/ 	.word	0x00010670


	//   ....[200]....
        /*07d8*/ 	.word	0x000106d0


	//   ....[201]....
        /*07dc*/ 	.word	0x000107a0


	//   ....[202]....
        /*07e0*/ 	.word	0x00010830


	//   ....[203]....
        /*07e4*/ 	.word	0x000108d0


	//   ....[204]....
        /*07e8*/ 	.word	0x000109f0


	//   ....[205]....
        /*07ec*/ 	.word	0x00010a60


	//   ....[206]....
        /*07f0*/ 	.word	0x00010ad0


	//   ....[207]....
        /*07f4*/ 	.word	0x00010b40


	//   ....[208]....
        /*07f8*/ 	.word	0x00010bb0


	//   ....[209]....
        /*07fc*/ 	.word	0x00010c30


	//   ....[210]....
        /*0800*/ 	.word	0x00010cc0


	//   ....[211]....
        /*0804*/ 	.word	0x00010d50


	//   ....[212]....
        /*0808*/ 	.word	0x00010dc0


	//   ....[213]....
        /*080c*/ 	.word	0x00010e30


	//   ....[214]....
        /*0810*/ 	.word	0x00010ea0


	//   ....[215]....
        /*0814*/ 	.word	0x00010f20


	//   ....[216]....
        /*0818*/ 	.word	0x00010f90


	//   ....[217]....
        /*081c*/ 	.word	0x00011030


	//   ....[218]....
        /*0820*/ 	.word	0x000110c0


	//   ....[219]....
        /*0824*/ 	.word	0x000111e0


	//----- nvinfo : EIATTR_REG_RECONFIG
	.align		4
.L_205:
        /*0828*/ 	.byte	0x01, 0x54
	.zero		2


	//----- nvinfo : EIATTR_SYSCALL_OFFSETS
	.align		4
        /*082c*/ 	.byte	0x04, 0x46
        /*082e*/ 	.short	(.L_207 - .L_206)


	//   ....[0]....
.L_206:
        /*0830*/ 	.word	0x00001760


	//   ....[1]....
        /*0834*/ 	.word	0x000099d0


	//   ....[2]....
        /*0838*/ 	.word	0x00009b20


	//   ....[3]....
        /*083c*/ 	.word	0x00009c10


	//   ....[4]....
        /*0840*/ 	.word	0x0000aae0


	//----- nvinfo : EIATTR_MBARRIER_INSTR_OFFSETS
	.align		4
.L_207:
        /*0844*/ 	.byte	0x04, 0x39
        /*0846*/ 	.short	(.L_209 - .L_208)


	//   ....[0]....
.L_208:
        /*0848*/ 	.word	0x00000180
        /*084c*/ 	.word	0x000000ff
        /*0850*/ 	.word	0x00022800
        /*0854*/ 	.short	0x0100
        /*0856*/ 	.byte	0x08
	.zero		1


	//   ....[1]....
        /*0858*/ 	.word	0x00000190
        /*085c*/ 	.word	0x000000ff
        /*0860*/ 	.word	0x00022820
        /*0864*/ 	.short	0x0100
        /*0866*/ 	.byte	0x08
	.zero		1


	//   ....[2]....
        /*0868*/ 	.word	0x00000280
        /*086c*/ 	.word	0x000000ff
        /*0870*/ 	.word	0x00022830
        /*0874*/ 	.short	0x0100
        /*0876*/ 	.byte	0x08
	.zero		1


	//   ....[3]....
        /*0878*/ 	.word	0x00000290
        /*087c*/ 	.word	0x000000ff
        /*0880*/ 	.word	0x00022840
        /*0884*/ 	.short	0x0100
        /*0886*/ 	.byte	0x08
	.zero		1


	//   ....[4]....
        /*0888*/ 	.word	0x000002a0
        /*088c*/ 	.word	0x000000ff
        /*0890*/ 	.word	0x00022838
        /*0894*/ 	.short	0x0100
        /*0896*/ 	.byte	0x08
	.zero		1


	//   ....[5]....
        /*0898*/ 	.word	0x000002b0
        /*089c*/ 	.word	0x000000ff
        /*08a0*/ 	.word	0x00022848
        /*08a4*/ 	.short	0x0100
        /*08a6*/ 	.byte	0x08
	.zero		1


	//   ....[6]....
        /*08a8*/ 	.word	0x000003e0
        /*08ac*/ 	.word	0x000000ff
        /*08b0*/ 	.word	0x00022850
        /*08b4*/ 	.short	0x0100
        /*08b6*/ 	.byte	0x08
	.zero		1


	//   ....[7]....
        /*08b8*/ 	.word	0x000003f0
        /*08bc*/ 	.word	0x000000ff
        /*08c0*/ 	.word	0x00022860
        /*08c4*/ 	.short	0x0100
        /*08c6*/ 	.byte	0x08
	.zero		1


	//   ....[8]....
        /*08c8*/ 	.word	0x00000400
        /*08cc*/ 	.word	0x000000ff
        /*08d0*/ 	.word	0x00022858
        /*08d4*/ 	.short	0x0100
        /*08d6*/ 	.byte	0x08
	.zero		1


	//   ....[9]....
        /*08d8*/ 	.word	0x00000410
        /*08dc*/ 	.word	0x000000ff
        /*08e0*/ 	.word	0x00022868
        /*08e4*/ 	.short	0x0100
        /*08e6*/ 	.byte	0x08
	.zero		1


	//   ....[10]....
        /*08e8*/ 	.word	0x00000500
        /*08ec*/ 	.word	0x000000ff
        /*08f0*/ 	.word	0x00022870
        /*08f4*/ 	.short	0x0100
        /*08f6*/ 	.byte	0x06
	.zero		1


	//   ....[11]....
        /*08f8*/ 	.word	0x00000510
        /*08fc*/ 	.word	0x000000ff
        /*0900*/ 	.word	0x00022880
        /*0904*/ 	.short	0x0100
        /*0906*/ 	.byte	0x06
	.zero		1


	//   ....[12]....
        /*0908*/ 	.word	0x00000520
        /*090c*/ 	.word	0x000000ff
        /*0910*/ 	.word	0x00022878
        /*0914*/ 	.short	0x0100
        /*0916*/ 	.byte	0x06
	.zero		1


	//   ....[13]....
        /*0918*/ 	.word	0x00000530
        /*091c*/ 	.word	0x000000ff
        /*0920*/ 	.word	0x00022888
        /*0924*/ 	.short	0x0100
        /*0926*/ 	.byte	0x06
	.zero		1


	//   ....[14]....
        /*0928*/ 	.word	0x00000660
        /*092c*/ 	.word	0x000000ff
        /*0930*/ 	.word	0x00022890
        /*0934*/ 	.short	0x0100
        /*0936*/ 	.byte	0x08
	.zero		1


	//   ....[15]....
        /*0938*/ 	.word	0x00000670
        /*093c*/ 	.word	0x000000ff
        /*0940*/ 	.word	0x000228a0
        /*0944*/ 	.short	0x0100
        /*0946*/ 	.byte	0x08
	.zero		1


	//   ....[16]....
        /*0948*/ 	.word	0x00000680
        /*094c*/ 	.word	0x000000ff
        /*0950*/ 	.word	0x00022898
        /*0954*/ 	.short	0x0100
        /*0956*/ 	.byte	0x08
	.zero		1


	//   ....[17]....
        /*0958*/ 	.word	0x00000690
        /*095c*/ 	.word	0x000000ff
        /*0960*/ 	.word	0x000228a8
        /*0964*/ 	.short	0x0100
        /*0966*/ 	.byte	0x08
	.zero		1


	//   ....[18]....
        /*0968*/ 	.word	0x000007d0
        /*096c*/ 	.word	0x000000ff
        /*0970*/ 	.word	0x000228b0
        /*0974*/ 	.short	0x0100
        /*0976*/ 	.byte	0x08
	.zero		1


	//   ....[19]....
        /*0978*/ 	.word	0x000007e0
        /*097c*/ 	.word	0x000000ff
        /*0980*/ 	.word	0x000228c0
        /*0984*/ 	.short	0x0100
        /*0986*/ 	.byte	0x08
	.zero		1


	//   ....[20]....
        /*0988*/ 	.word	0x000007f0
        /*098c*/ 	.word	0x000000ff
        /*0990*/ 	.word	0x000228b8
        /*0994*/ 	.short	0x0100
        /*0996*/ 	.byte	0x08
	.zero		1


	//   ....[21]....
        /*0998*/ 	.word	0x00000800
        /*099c*/ 	.word	0x000000ff
        /*09a0*/ 	.word	0x000228c8
        /*09a4*/ 	.short	0x0100
        /*09a6*/ 	.byte	0x08
	.zero		1


	//   ....[22]....
        /*09a8*/ 	.word	0x000017d0
        /*09ac*/ 	.word	0x000000ff
        /*09b0*/ 	.word	0x00022800
        /*09b4*/ 	.short	0x010a
        /*09b6*/ 	.byte	0x2d
	.zero		1


	//   ....[23]....
        /*09b8*/ 	.word	0x000018a0
        /*09bc*/ 	.word	0x000000ff
        /*09c0*/ 	.word	0x00022830
        /*09c4*/ 	.short	0x010a
        /*09c6*/ 	.byte	0x16
	.zero		1


	//   ....[24]....
        /*09c8*/ 	.word	0x000018e0
        /*09cc*/ 	.word	0x000000ff
        /*09d0*/ 	.word	0x00022830
        /*09d4*/ 	.short	0x010a
        /*09d6*/ 	.byte	0x16
	.zero		1


	//   ....[25]....
        /*09d8*/ 	.word	0x00001c10
        /*09dc*/ 	.word	0x000000ff
        /*09e0*/ 	.word	0x00000000
        /*09e4*/ 	.short	0x0101
        /*09e6*/ 	.byte	0x06
	.zero		1


	//   ....[26]....
        /*09e8*/ 	.word	0x00002ec0
        /*09ec*/ 	.word	0x000000ff
        /*09f0*/ 	.word	0x00022850
        /*09f4*/ 	.short	0x010a
        /*09f6*/ 	.byte	0x16
	.zero		1


	//   ....[27]....
        /*09f8*/ 	.word	0x00002f00
        /*09fc*/ 	.word	0x000000ff
        /*0a00*/ 	.word	0x00022850
        /*0a04*/ 	.short	0x010a
        /*0a06*/ 	.byte	0x16
	.zero		1


	//   ....[28]....
        /*0a08*/ 	.word	0x00003220
        /*0a0c*/ 	.word	0x000000ff
        /*0a10*/ 	.word	0x00000000
        /*0a14*/ 	.short	0x0101
        /*0a16*/ 	.byte	0x16
	.zero		1


	//   ....[29]....
        /*0a18*/ 	.word	0x00003380
        /*0a1c*/ 	.word	0x000000ff
        /*0a20*/ 	.word	0x00022830
        /*0a24*/ 	.short	0x010a
        /*0a26*/ 	.byte	0x18
	.zero		1


	//   ....[30]....
        /*0a28*/ 	.word	0x000033c0
        /*0a2c*/ 	.word	0x000000ff
        /*0a30*/ 	.word	0x00022830
        /*0a34*/ 	.short	0x010a
        /*0a36*/ 	.byte	0x18
	.zero		1


	//   ....[31]....
        /*0a38*/ 	.word	0x000035f0
        /*0a3c*/ 	.word	0x000000ff
        /*0a40*/ 	.word	0x00000000
        /*0a44*/ 	.short	0x0101
        /*0a46*/ 	.byte	0x06
	.zero		1


	//   ....[32]....
        /*0a48*/ 	.word	0x00004c60
        /*0a4c*/ 	.word	0x000000ff
        /*0a50*/ 	.word	0x00022850
        /*0a54*/ 	.short	0x010a
        /*0a56*/ 	.byte	0x18
	.zero		1


	//   ....[33]....
        /*0a58*/ 	.word	0x00004cb0
        /*0a5c*/ 	.word	0x000000ff
        /*0a60*/ 	.word	0x00022850
        /*0a64*/ 	.short	0x010a
        /*0a66*/ 	.byte	0x18
	.zero		1


	//   ....[34]....
        /*0a68*/ 	.word	0x00004f80
        /*0a6c*/ 	.word	0x000000ff
        /*0a70*/ 	.word	0x00000000
        /*0a74*/ 	.short	0x0101
        /*0a76*/ 	.byte	0x18
	.zero		1


	//   ....[35]....
        /*0a78*/ 	.word	0x00007440
        /*0a7c*/ 	.word	0x00000003
        /*0a80*/ 	.word	0x00000000
        /*0a84*/ 	.short	0x0101
        /*0a86*/ 	.byte	0x3f
	.zero		1


	//   ....[36]....
        /*0a88*/ 	.word	0x0000a0f0
        /*0a8c*/ 	.word	0x00000021
        /*0a90*/ 	.word	0x00022840
        /*0a94*/ 	.short	0x010a
        /*0a96*/ 	.byte	0x3f
	.zero		1


	//   ....[37]....
        /*0a98*/ 	.word	0x0000a750
        /*0a9c*/ 	.word	0x00000021
        /*0aa0*/ 	.word	0x00022830
        /*0aa4*/ 	.short	0x0107
        /*0aa6*/ 	.byte	0x3f
	.zero		1


	//   ....[38]....
        /*0aa8*/ 	.word	0x0000a830
        /*0aac*/ 	.word	0x00000021
        /*0ab0*/ 	.word	0x00022830
        /*0ab4*/ 	.short	0x0101
        /*0ab6*/ 	.byte	0x3f
	.zero		1


	//   ....[39]....
        /*0ab8*/ 	.word	0x0000b3b0
        /*0abc*/ 	.word	0x00000016
        /*0ac0*/ 	.word	0x00022800
        /*0ac4*/ 	.short	0x0107
        /*0ac6*/ 	.byte	0x3f
	.zero		1


	//   ....[40]....
        /*0ac8*/ 	.word	0x0000b4a0
        /*0acc*/ 	.word	0x00000016
        /*0ad0*/ 	.word	0x00022800
        /*0ad4*/ 	.short	0x0101
        /*0ad6*/ 	.byte	0x3f
	.zero		1


	//   ....[41]....
        /*0ad8*/ 	.word	0x0000b4c0
        /*0adc*/ 	.word	0x00000016
        /*0ae0*/ 	.word	0x00022820
        /*0ae4*/ 	.short	0x010a
        /*0ae6*/ 	.byte	0x3f
	.zero		1


	//   ....[42]....
        /*0ae8*/ 	.word	0x0000b550
        /*0aec*/ 	.word	0x00000021
        /*0af0*/ 	.word	0x00022860
        /*0af4*/ 	.short	0x010a
        /*0af6*/ 	.byte	0x3f
	.zero		1


	//   ....[43]....
        /*0af8*/ 	.word	0x0000bc50
        /*0afc*/ 	.word	0x00000021
        /*0b00*/ 	.word	0x00022850
        /*0b04*/ 	.short	0x0107
        /*0b06*/ 	.byte	0x3f
	.zero		1


	//   ....[44]....
        /*0b08*/ 	.word	0x0000bd20
        /*0b0c*/ 	.word	0x00000021
        /*0b10*/ 	.word	0x00022850
        /*0b14*/ 	.short	0x0101
        /*0b16*/ 	.byte	0x3f
	.zero		1


	//   ....[45]....
        /*0b18*/ 	.word	0x0000c060
        /*0b1c*/ 	.word	0x0000000a
        /*0b20*/ 	.word	0x00022840
        /*0b24*/ 	.short	0x010a
        /*0b26*/ 	.byte	0x3f
	.zero		1


	//   ....[46]....
        /*0b28*/ 	.word	0x0000c430
        /*0b2c*/ 	.word	0x0000000a
        /*0b30*/ 	.word	0x00022830
        /*0b34*/ 	.short	0x0107
        /*0b36*/ 	.byte	0x3f
	.zero		1


	//   ....[47]....
        /*0b38*/ 	.word	0x0000c4f0
        /*0b3c*/ 	.word	0x0000000a
        /*0b40*/ 	.word	0x00022830
        /*0b44*/ 	.short	0x0101
        /*0b46*/ 	.byte	0x3f
	.zero		1


	//   ....[48]....
        /*0b48*/ 	.word	0x0000c520
        /*0b4c*/ 	.word	0x0000000a
        /*0b50*/ 	.word	0x00022860
        /*0b54*/ 	.short	0x010a
        /*0b56*/ 	.byte	0x3f
	.zero		1


	//   ....[49]....
        /*0b58*/ 	.word	0x0000ca40
        /*0b5c*/ 	.word	0x0000000a
        /*0b60*/ 	.word	0x00022850
        /*0b64*/ 	.short	0x0107
        /*0b66*/ 	.byte	0x3f
	.zero		1


	//   ....[50]....
        /*0b68*/ 	.word	0x0000cb00
        /*0b6c*/ 	.word	0x0000000a
        /*0b70*/ 	.word	0x00022850
        /*0b74*/ 	.short	0x0101
        /*0b76*/ 	.byte	0x3f
	.zero		1


	//   ....[51]....
        /*0b78*/ 	.word	0x0000d740
        /*0b7c*/ 	.word	0x00000007
        /*0b80*/ 	.word	0x00022820
        /*0b84*/ 	.short	0x010a
        /*0b86*/ 	.byte	0x3f
	.zero		1


	//   ....[52]....
        /*0b88*/ 	.word	0x0000d8c0
        /*0b8c*/ 	.word	0x00000005
        /*0b90*/ 	.word	0x00022840
        /*0b94*/ 	.short	0x010a
        /*0b96*/ 	.byte	0x3f
	.zero		1


	//   ....[53]....
        /*0b98*/ 	.word	0x0000d960
        /*0b9c*/ 	.word	0x00000003
        /*0ba0*/ 	.word	0x00022840
        /*0ba4*/ 	.short	0x010a
        /*0ba6*/ 	.byte	0x3f
	.zero		1


	//   ....[54]....
        /*0ba8*/ 	.word	0x0000d9a0
        /*0bac*/ 	.word	0x00000005
        /*0bb0*/ 	.word	0x00022860
        /*0bb4*/ 	.short	0x010a
        /*0bb6*/ 	.byte	0x3f
	.zero		1


	//   ....[55]....
        /*0bb8*/ 	.word	0x0000d9e0
        /*0bbc*/ 	.word	0x00000003
        /*0bc0*/ 	.word	0x00022860
        /*0bc4*/ 	.short	0x010a
        /*0bc6*/ 	.byte	0x3f
	.zero		1


	//   ....[56]....
        /*0bc8*/ 	.word	0x0000da50
        /*0bcc*/ 	.word	0x00000003
        /*0bd0*/ 	.word	0x00022800
        /*0bd4*/ 	.short	0x010a
        /*0bd6*/ 	.byte	0x3f
	.zero		1


	//   ....[57]....
        /*0bd8*/ 	.word	0x0000dab0
        /*0bdc*/ 	.word	0x00000003
        /*0be0*/ 	.word	0x00022830
        /*0be4*/ 	.short	0x010a
        /*0be6*/ 	.byte	0x3f
	.zero		1


	//   ....[58]....
        /*0be8*/ 	.word	0x0000db10
        /*0bec*/ 	.word	0x00000009
        /*0bf0*/ 	.word	0x00022850
        /*0bf4*/ 	.short	0x010a
        /*0bf6*/ 	.byte	0x3f
	.zero		1


	//   ....[59]....
        /*0bf8*/ 	.word	0x0000db70
        /*0bfc*/ 	.word	0x00000003
        /*0c00*/ 	.word	0x00022830
        /*0c04*/ 	.short	0x010a
        /*0c06*/ 	.byte	0x3f
	.zero		1


	//   ....[60]....
        /*0c08*/ 	.word	0x0000dbd0
        /*0c0c*/ 	.word	0x00000009
        /*0c10*/ 	.word	0x00022850
        /*0c14*/ 	.short	0x010a
        /*0c16*/ 	.byte	0x3f
	.zero		1


	//   ....[61]....
        /*0c18*/ 	.word	0x0000dce0
        /*0c1c*/ 	.word	0x00000021
        /*0c20*/ 	.word	0x00022840
        /*0c24*/ 	.short	0x010a
        /*0c26*/ 	.byte	0x3f
	.zero		1


	//   ....[62]....
        /*0c28*/ 	.word	0x0000efc0
        /*0c2c*/ 	.word	0x00000016
        /*0c30*/ 	.word	0x00022820
        /*0c34*/ 	.short	0x010a
        /*0c36*/ 	.byte	0x3f
	.zero		1


	//   ....[63]....
        /*0c38*/ 	.word	0x0000f010
        /*0c3c*/ 	.word	0x00000021
        /*0c40*/ 	.word	0x00022860
        /*0c44*/ 	.short	0x010a
        /*0c46*/ 	.byte	0x3f
	.zero		1


	//   ....[64]....
        /*0c48*/ 	.word	0x0000f980
        /*0c4c*/ 	.word	0x0000000a
        /*0c50*/ 	.word	0x00022840
        /*0c54*/ 	.short	0x010a
        /*0c56*/ 	.byte	0x3f
	.zero		1


	//   ....[65]....
        /*0c58*/ 	.word	0x00010050
        /*0c5c*/ 	.word	0x0000000a
        /*0c60*/ 	.word	0x00022860
        /*0c64*/ 	.short	0x010a
        /*0c66*/ 	.byte	0x3f
	.zero		1


	//   ....[66]....
        /*0c68*/ 	.word	0x00011100
        /*0c6c*/ 	.word	0x00000007
        /*0c70*/ 	.word	0x00022820
        /*0c74*/ 	.short	0x010a
        /*0c76*/ 	.byte	0x3f
	.zero		1


	//   ....[67]....
        /*0c78*/ 	.word	0x000112a0
        /*0c7c*/ 	.word	0x00000005
        /*0c80*/ 	.word	0x00022840
        /*0c84*/ 	.short	0x010a
        /*0c86*/ 	.byte	0x3f
	.zero		1


	//   ....[68]....
        /*0c88*/ 	.word	0x000112f0
        /*0c8c*/ 	.word	0x00000003
        /*0c90*/ 	.word	0x00022840
        /*0c94*/ 	.short	0x010a
        /*0c96*/ 	.byte	0x3f
	.zero		1


	//   ....[69]....
        /*0c98*/ 	.word	0x00011340
        /*0c9c*/ 	.word	0x00000005
        /*0ca0*/ 	.word	0x00022860
        /*0ca4*/ 	.short	0x010a
        /*0ca6*/ 	.byte	0x3f
	.zero		1


	//----- nvinfo : EIATTR_NUM_MBARRIERS
	.align		4
.L_209:
        /*0ca8*/ 	.byte	0x03, 0x38
        /*0caa*/ 	.short	0x0016


	//----- nvinfo : EIATTR_EXIT_INSTR_OFFSETS
	.align		4
        /*0cac*/ 	.byte	0x04, 0x1c
        /*0cae*/ 	.short	(.L_211 - .L_210)


	//   ....[0]....
.L_210:
        /*0cb0*/ 	.word	0x000009b0


	//   ....[1]....
        /*0cb4*/ 	.word	0x000087e0


	//   ....[2]....
        /*0cb8*/ 	.word	0x0000da30


	//----- nvinfo : EIATTR_MAX_THREADS
	.align		4
.L_211:
        /*0cbc*/ 	.byte	0x04, 0x05
        /*0cbe*/ 	.short	(.L_213 - .L_212)
.L_212:
        /*0cc0*/ 	.word	0x00000180
        /*0cc4*/ 	.word	0x00000001
        /*0cc8*/ 	.word	0x00000001


	//----- nvinfo : EIATTR_CRS_STACK_SIZE
	.align		4
.L_213:
        /*0ccc*/ 	.byte	0x04, 0x1e
        /*0cce*/ 	.short	(.L_215 - .L_214)
.L_214:
        /*0cd0*/ 	.word	0x00000000


	//----- nvinfo : EIATTR_CBANK_PARAM_SIZE
	.align		4
.L_215:
        /*0cd4*/ 	.byte	0x03, 0x19
        /*0cd6*/ 	.short	0x0af0


	//----- nvinfo : EIATTR_PARAM_CBANK
	.align		4
        /*0cd8*/ 	.byte	0x04, 0x0a
        /*0cda*/ 	.short	(.L_217 - .L_216)
	.align		4
.L_216:
        /*0cdc*/ 	.word	index@(.nv.constant0._ZN7cutlass13device_kernelIN5flash11enable_sm90INS1_16FlashAttnFwdSm90INS1_25CollectiveMainloopFwdSm90ILi2EN4cute5tupleIJNS5_1CILi1EEES8_S8_EEENS6_IJNS7_ILi128EEENS7_ILi96EEENS7_ILi64EEEEEELi256ENS_10bfloat16_tEfNS_4arch4Sm90ELb0ELb0ELb0ELb1ELb1ELb0ELb0ELb1ELb0ELb1ELb0ELb0EEENS1_21CollectiveEpilogueFwdINS6_IJSA_NS7_ILi256EEESB_EEES9_SE_SG_Li256ELb1ELb1ELb0ELb0EEENS1_36VarlenDynamicPersistentTileSchedulerILi128ELi96ELi256ELi128ELb0ELb1ELb1ELb0ELb1ELb1EEEEEEEEEvNT_6ParamsE)
        /*0ce0*/ 	.short	0x0210
        /*0ce2*/ 	.short	0x0af0


	//----- nvinfo : EIATTR_SW_WAR
	.align		4
.L_217:
        /*0ce4*/ 	.byte	0x04, 0x36
        /*0ce6*/ 	.short	(.L_219 - .L_218)
.L_218:
        /*0ce8*/ 	.word	0x00000008
.L_219:


//--------------------- .nv.info._ZN7cutlass13device_kernelIN5flash11enable_sm90INS1_16FlashAttnFwdSm90INS1_25CollectiveMainloopFwdSm90ILi2EN4cute5tupleIJNS5_1CILi1EEES8_S8_EEENS6_IJNS7_ILi128EEENS7_ILi96EEENS7_ILi64EEEEEELi256ENS_10bfloat16_tEfNS_4arch4Sm90ELb0ELb0ELb0ELb1ELb1ELb1ELb0ELb1ELb0ELb1ELb0ELb0EEENS1_21CollectiveEpilogueFwdINS6_IJSA_NS7_ILi256EEESB_EEES9_SE_SG_Li256ELb1ELb1ELb0ELb0EEENS1_36VarlenDynamicPersistentTileSchedulerILi128ELi96ELi256ELi128ELb0ELb1ELb1ELb0ELb1ELb1EEEEEEEEEvNT_6ParamsE --------------------------
	.section	.nv.info._ZN7cutlass13device_kernelIN5flash11enable_sm90INS1_16FlashAttnFwdSm90INS1_25CollectiveMainloopFwdSm90ILi2EN4cute5tupleIJNS5_1CILi1EEES8_S8_EEENS6_IJNS7_ILi128EEENS7_ILi96EEENS7_ILi64EEEEEELi256ENS_10bfloat16_tEfNS_4arch4Sm90ELb0ELb0ELb0ELb1ELb1ELb1ELb0ELb1ELb0ELb1ELb0ELb0EEENS1_21CollectiveEpilogueFwdINS6_IJSA_NS7_ILi256EEESB_EEES9_SE_SG_Li256ELb1ELb1ELb0ELb0EEENS1_36VarlenDynamicPersistentTileSchedulerILi128ELi96ELi256ELi128ELb0ELb1ELb1ELb0ELb1ELb1EEEEEEEEEvNT_6ParamsE,"",@"SHT_CUDA_INFO"
	.sectionflags	@""
	.align	4


	//----- nvinfo : EIATTR_CUDA_API_VERSION
	.align		4
        /*0000*/ 	.byte	0x04, 0x37
        /*0002*/ 	.short	(.L_221 - .L_220)
.L_220:
        /*0004*/ 	.word	0x00000082


	//----- nvinfo : EIATTR_KPARAM_INFO
	.align		4
.L_221:
        /*0008*/ 	.byte	0x04, 0x17
        /*000a*/ 	.short	(.L_223 - .L_222)
.L_222:
        /*000c*/ 	.word	0x00000000
        /*0010*/ 	.short	0x0000
        /*0012*/ 	.short	0x0070
        /*0014*/ 	.byte	0x00, 0xf0, 0x01, 0x2a


	//----- nvinfo : EIATTR_SPARSE_MMA_MASK
	.align		4
.L_223:
        /*0018*/ 	.byte	0x03, 0x50
        /*001a*/ 	.short	0x0000


	//----- nvinfo : EIATTR_MAXREG_COUNT
	.align		4
        /*001c*/ 	.byte	0x03, 0x1b
        /*001e*/ 	.short	0x00a8


	//----- nvinfo : EIATTR_NUM_BARRIERS
	.align		4
        /*0020*/ 	.byte	0x02, 0x4c
        /*0022*/ 	.byte	0x10
	.zero		1


	//----- nvinfo : EIATTR_EXTERNS
	.align		4
        /*0024*/ 	.byte	0x04, 0x0f
        /*0026*/ 	.short	(.L_225 - .L_224)


	//   ....[0]....
	.align		4
.L_224:
        /*0028*/ 	.word	index@(__assertfail)


	//----- nvinfo : EIATTR_ANNOTATIONS
	.align		4
.L_225:
        /*002c*/ 	.byte	0x04, 0x55
        /*002e*/ 	.short	(.L_227 - .L_226)


	//   ....[0]....
.L_226:
        /* <DEDUP_REMOVED lines=49> */


	//----- nvinfo : EIATTR_MERCURY_ISA_VERSION
	.align		4
.L_227:
        /*0328*/ 	.byte	0x03, 0x5f
        /*032a*/ 	.short	0x0101


	//----- nvinfo : EIATTR_UNUSED_LOAD_BYTE_OFFSET
	.align		4
        /*032c*/ 	.byte	0x04, 0x44
        /*032e*/ 	.short	(.L_229 - .L_228)


	//   ....[0]....
.L_228:
        /*0330*/ 	.word	0x00000a40
        /*0334*/ 	.word	0x0000fff0


	//   ....[1]....
        /*0338*/ 	.word	0x0000cf40
        /*033c*/ 	.word	0x0000fff0


	//----- nvinfo : EIATTR_INT_WARP_WIDE_INSTR_OFFSETS
	.align		4
.L_229:
        /*0340*/ 	.byte	0x04, 0x31
        /*0342*/ 	.short	(.L_231 - .L_230)


	//   ....[0]....
.L_230:
        /*0344*/ 	.word	0x00000120


	//   ....[1]....
        /*0348*/ 	.word	0x000001c0


	//   ....[2]....
        /*034c*/ 	.word	0x00000230


	//   ....[3]....
        /*0350*/ 	.word	0x00012540


	//   ....[4]....
        /*0354*/ 	.word	0x000125d0


	//   ....[5]....
        /*0358*/ 	.word	0x000159d0


	//   ....[6]....
        /*035c*/ 	.word	0x00015a60


	//----- nvinfo : EIATTR_COOP_GROUP_MASK_REGIDS
	.align		4
.L_231:
        /*0360*/ 	.byte	0x04, 0x29
        /*0362*/ 	.short	(.L_233 - .L_232)


	//   ....[0]....
.L_232:
        /*0364*/ 	.word	0xffffffff


	//   ....[1]....
        /*0368*/ 	.word	0xffffffff


	//   ....[2]....
        /*036c*/ 	.word	0xffffffff


	//   ....[3]....
        /*0370*/ 	.word	0xffffffff


	//   ....[4]....
        /*0374*/ 	.word	0xffffffff


	//   ....[5]....
        /*0378*/ 	.word	0xffffffff


	//   ....[6]....
        /*037c*/ 	.word	0xffffffff


	//   ....[7]....
        /*0380*/ 	.word	0xffffffff


	//   ....[8]....
        /*0384*/ 	.word	0xffffffff


	//   ....[9]....
        /*0388*/ 	.word	0xffffffff


	//   ....[10]....
        /*038c*/ 	.word	0xffffffff


	//   ....[11]....
        /*0390*/ 	.word	0xffffffff


	//   ....[12]....
        /*0394*/ 	.word	0xffffffff


	//   ....[13]....
        /*0398*/ 	.word	0xffffffff


	//   ....[14]....
        /*039c*/ 	.word	0xffffffff


	//   ....[15]....
        /*03a0*/ 	.word	0xffffffff


	//   ....[16]....
        /*03a4*/ 	.word	0xffffffff


	//   ....[17]....
        /*03a8*/ 	.word	0xffffffff


	//   ....[18]....
        /*03ac*/ 	.word	0xffffffff


	//   ....[19]....
        /*03b0*/ 	.word	0xffffffff


	//   ....[20]....
        /*03b4*/ 	.word	0xffffffff


	//   ....[21]....
        /*03b8*/ 	.word	0xffffffff


	//   ....[22]....
        /*03bc*/ 	.word	0xffffffff


	//   ....[23]....
        /*03c0*/ 	.word	0xffffffff


	//   ....[24]....
        /*03c4*/ 	.word	0xffffffff


	//   ....[25]....
        /*03c8*/ 	.word	0xffffffff


	//   ....[26]....
        /*03cc*/ 	.word	0xffffffff


	//   ....[27]....
        /*03d0*/ 	.word	0xffffffff


	//   ....[28]....
        /*03d4*/ 	.word	0xffffffff


	//   ....[29]....
        /*03d8*/ 	.word	0xffffffff


	//   ....[30]....
        /*03dc*/ 	.word	0xffffffff


	//   ....[31]....
        /*03e0*/ 	.word	0xffffffff


	//   ....[32]....
        /*03e4*/ 	.word	0xffffffff


	//   ....[33]....
        /*03e8*/ 	.word	0xffffffff


	//   ....[34]....
        /*03ec*/ 	.word	0xffffffff


	//   ....[35]....
        /*03f0*/ 	.word	0xffffffff


	//   ....[36]....
        /*03f4*/ 	.word	0xffffffff


	//   ....[37]....
        /*03f8*/ 	.word	0xffffffff


	//   ....[38]....
        /*03fc*/ 	.word	0xffffffff


	//   ....[39]....
        /*0400*/ 	.word	0xffffffff


	//   ....[40]....
        /*0404*/ 	.word	0xffffffff


	//   ....[41]....
        /*0408*/ 	.word	0xffffffff


	//   ....[42]....
        /*040c*/ 	.word	0xffffffff


	//   ....[43]....
        /*0410*/ 	.word	0xffffffff


	//   ....[44]....
        /*0414*/ 	.word	0xffffffff


	//   ....[45]....
        /*0418*/ 	.word	0xffffffff


	//   ....[46]....
        /*041c*/ 	.word	0xffffffff


	//   ....[47]....
        /*0420*/ 	.word	0xffffffff


	//   ....[48]....
        /*0424*/ 	.word	0xffffffff


	//   ....[49]....
        /*0428*/ 	.word	0xffffffff


	//   ....[50]....
        /*042c*/ 	.word	0xffffffff


	//   ....[51]....
        /*0430*/ 	.word	0xffffffff


	//   ....[52]....
        /*0434*/ 	.word	0xffffffff


	//   ....[53]....
        /*0438*/ 	.word	0xffffffff


	//   ....[54]....
        /*043c*/ 	.word	0xffffffff


	//   ....[55]....
        /*0440*/ 	.word	0xffffffff


	//   ....[56]....
        /*0444*/ 	.word	0xffffffff


	//   ....[57]....
        /*0448*/ 	.word	0xffffffff


	//   ....[58]....
        /*044c*/ 	.word	0xffffffff


	//   ....[59]....
        /*0450*/ 	.word	0xffffffff


	//   ....[60]....
        /*0454*/ 	.word	0xffffffff


	//   ....[61]....
        /*0458*/ 	.word	0xffffffff


	//   ....[62]....
        /*045c*/ 	.word	0xffffffff


	//   ....[63]....
        /*0460*/ 	.word	0xffffffff


	//   ....[64]....
        /*0464*/ 	.word	0xffffffff


	//   ....[65]....
        /*0468*/ 	.word	0xffffffff


	//   ....[66]....
        /*046c*/ 	.word	0xffffffff


	//   ....[67]....
        /*0470*/ 	.word	0xffffffff


	//   ....[68]....
        /*0474*/ 	.word	0xffffffff


	//   ....[69]....
        /*0478*/ 	.word	0xffffffff


	//   ....[70]....
        /*047c*/ 	.word	0xffffffff


	//   ....[71]....
        /*0480*/ 	.word	0xffffffff


	//   ....[72]....
        /*0484*/ 	.word	0xffffffff


	//   ....[73]....
        /*0488*/ 	.word	0xffffffff


	//   ....[74]....
        /*048c*/ 	.word	0xffffffff


	//   ....[75]....
        /*0490*/ 	.word	0xffffffff


	//   ....[76]....
        /*0494*/ 	.word	0xffffffff


	//   ....[77]....
        /*0498*/ 	.word	0xffffffff


	//   ....[78]....
        /*049c*/ 	.word	0xffffffff


	//   ....[79]....
        /*04a0*/ 	.word	0xffffffff


	//   ....[80]....
        /*04a4*/ 	.word	0xffffffff


	//   ....[81]....
        /*04a8*/ 	.word	0xffffffff


	//   ....[82]....
        /*04ac*/ 	.word	0xffffffff


	//   ....[83]....
        /*04b0*/ 	.word	0xffffffff


	//   ....[84]....
        /*04b4*/ 	.word	0xffffffff


	//   ....[85]....
        /*04b8*/ 	.word	0xffffffff


	//   ....[86]....
        /*04bc*/ 	.word	0xffffffff


	//   ....[87]....
        /*04c0*/ 	.word	0xffffffff


	//   ....[88]....
        /*04c4*/ 	.word	0xffffffff


	//   ....[89]....
        /*04c8*/ 	.word	0xffffffff


	//   ....[90]....
        /*04cc*/ 	.word	0xffffffff


	//   ....[91]....
        /*04d0*/ 	.word	0xffffffff


	//   ....[92]....
        /*04d4*/ 	.word	0xffffffff


	//   ....[93]....
        /*04d8*/ 	.word	0xffffffff


	//   ....[94]....
        /*04dc*/ 	.word	0xffffffff


	//   ....[95]....
        /*04e0*/ 	.word	0xffffffff


	//   ....[96]....
        /*04e4*/ 	.word	0xffffffff


	//   ....[97]....
        /*04e8*/ 	.word	0xffffffff


	//   ....[98]....
        /*04ec*/ 	.word	0xffffffff


	//   ....[99]....
        /*04f0*/ 	.word	0xffffffff


	//   ....[100]....
        /*04f4*/ 	.word	0xffffffff


	//   ....[101]....
        /*04f8*/ 	.word	0xffffffff


	//   ....[102]....
        /*04fc*/ 	.word	0xffffffff


	//   ....[103]....
        /*0500*/ 	.word	0xffffffff


	//   ....[104]....
        /*0504*/ 	.word	0xffffffff


	//   ....[105]....
        /*0508*/ 	.word	0xffffffff


	//   ....[106]....
        /*050c*/ 	.word	0xffffffff


	//   ....[107]....
        /*0510*/ 	.word	0xffffffff


	//   ....[108]....
        /*0514*/ 	.word	0xffffffff


	//   ....[109]....
        /*0518*/ 	.word	0xffffffff


	//   ....[110]....
        /*051c*/ 	.word	0xffffffff


	//   ....[111]....
        /*0520*/ 	.word	0xffffffff


	//   ....[112]....
        /*0524*/ 	.word	0xffffffff


	//   ....[113]....
        /*0528*/ 	.word	0xffffffff


	//   ....[114]....
        /*052c*/ 	.word	0xffffffff


	//   ....[115]....
        /*0530*/ 	.word	0xffffffff


	//   ....[116]....
        /*0534*/ 	.word	0xffffffff


	//   ....[117]....
        /*0538*/ 	.word	0xffffffff


	//   ....[118]....
        /*053c*/ 	.word	0xffffffff


	//   ....[119]....
        /*0540*/ 	.word	0xffffffff


	//   ....[120]....
        /*0544*/ 	.word	0xffffffff


	//   ....[121]....
        /*0548*/ 	.word	0xffffffff


	//   ....[122]....
        /*054c*/ 	.word	0xffffffff


	//   ....[123]....
        /*0550*/ 	.word	0xffffffff


	//   ....[124]....
        /*0554*/ 	.word	0xffffffff


	//   ....[125]....
        /*0558*/ 	.word	0xffffffff


	//   ....[126]....
        /*055c*/ 	.word	0xffffffff


	//   ....[127]....
        /*0560*/ 	.word	0xffffffff


	//   ....[128]....
        /*0564*/ 	.word	0xffffffff


	//   ....[129]....
        /*0568*/ 	.word	0xffffffff


	//   ....[130]....
        /*056c*/ 	.word	0xffffffff


	//   ....[131]....
        /*0570*/ 	.word	0xffffffff


	//   ....[132]....
        /*0574*/ 	.word	0xffffffff


	//   ....[133]....
        /*0578*/ 	.word	0xffffffff


	//   ....[134]....
        /*057c*/ 	.word	0xffffffff


	//   ....[135]....
        /*0580*/ 	.word	0xffffffff


	//   ....[136]....
        /*0584*/ 	.word	0xffffffff


	//   ....[137]....
        /*0588*/ 	.word	0xffffffff


	//   ....[138]....
        /*058c*/ 	.word	0xffffffff


	//   ....[139]....
        /*0590*/ 	.word	0xffffffff


	//   ....[140]....
        /*0594*/ 	.word	0xffffffff


	//   ....[141]....
        /*0598*/ 	.word	0xffffffff


	//   ....[142]....
        /*059c*/ 	.word	0xffffffff


	//   ....[143]....
        /*05a0*/ 	.word	0xffffffff


	//   ....[144]....
        /*05a4*/ 	.word	0xffffffff


	//   ....[145]....
        /*05a8*/ 	.word	0xffffffff


	//   ....[146]....
        /*05ac*/ 	.word	0xffffffff


	//   ....[147]....
        /*05b0*/ 	.word	0xffffffff


	//   ....[148]....
        /*05b4*/ 	.word	0xffffffff


	//   ....[149]....
        /*05b8*/ 	.word	0xffffffff


	//   ....[150]....
        /*05bc*/ 	.word	0xffffffff


	//   ....[151]....
        /*05c0*/ 	.word	0xffffffff


	//   ....[152]....
        /*05c4*/ 	.word	0xffffffff


	//   ....[153]....
        /*05c8*/ 	.word	0xffffffff


	//   ....[154]....
        /*05cc*/ 	.word	0xffffffff


	//   ....[155]....
        /*05d0*/ 	.word	0xffffffff


	//   ....[156]....
        /*05d4*/ 	.word	0xffffffff


	//   ....[157]....
        /*05d8*/ 	.word	0xffffffff


	//   ....[158]....
        /*05dc*/ 	.word	0xffffffff


	//   ....[159]....
        /*05e0*/ 	.word	0xffffffff


	//   ....[160]....
        /*05e4*/ 	.word	0xffffffff


	//   ....[161]....
        /*05e8*/ 	.word	0xffffffff


	//   ....[162]....
        /*05ec*/ 	.word	0xffffffff


	//   ....[163]....
        /*05f0*/ 	.word	0x0500000f


	//   ....[164]....
        /*05f4*/ 	.word	0x0500000f


	//   ....[165]....
        /*05f8*/ 	.word	0x0500000f


	//   ....[166]....
        /*05fc*/ 	.word	0x0500000f


	//   ....[167]....
        /*0600*/ 	.word	0x0500000f


	//   ....[168]....
        /*0604*/ 	.word	0x0500000f


	//   ....[169]....
        /*0608*/ 	.word	0x0500000f


	//   ....[170]....
        /*060c*/ 	.word	0x0500000f


	//   ....[171]....
        /*0610*/ 	.word	0x0500000f


	//   ....[172]....
        /*0614*/ 	.word	0x0500000f


	//   ....[173]....
        /*0618*/ 	.word	0x0500000f


	//   ....[174]....
        /*061c*/ 	.word	0x0500000f


	//   ....[175]....
        /*0620*/ 	.word	0x0500000f


	//   ....[176]....
        /*0624*/ 	.word	0x0500000f


	//   ....[177]....
        /*0628*/ 	.word	0x0500000f


	//   ....[178]....
        /*062c*/ 	.word	0x0500000f


	//   ....[179]....
        /*0630*/ 	.word	0x0500000f


	//   ....[180]....
        /*0634*/ 	.word	0x0500000f


	//   ....[181]....
        /*0638*/ 	.word	0x0500000f


	//   ....[182]....
        /*063c*/ 	.word	0x0500000f


	//   ....[183]....
        /*0640*/ 	.word	0x0500000f


	//   ....[184]....
        /*0644*/ 	.word	0x0500000f


	//   ....[185]....
        /*0648*/ 	.word	0x0500000f


	//   ....[186]....
        /*064c*/ 	.word	0x0500000f


	//   ....[187]....
        /*0650*/ 	.word	0x0500000f


	//   ....[188]....
        /*0654*/ 	.word	0x0500000f


	//   ....[189]....
        /*0658*/ 	.word	0x0500000f


	//   ....[190]....
        /*065c*/ 	.word	0x0500000f


	//   ....[191]....
        /*0660*/ 	.word	0x0500000f


	//   ....[192]....
        /*0664*/ 	.word	0x0500000f


	//   ....[193]....
        /*0668*/ 	.word	0x0500000f


	//   ....[194]....
        /*066c*/ 	.word	0x0500000f


	//   ....[195]....
        /*0670*/ 	.word	0x0500000f


	//   ....[196]....
        /*0674*/ 	.word	0x0500000f


	//   ....[197]....
        /*0678*/ 	.word	0x0500000f


	//   ....[198]....
        /*067c*/ 	.word	0x0500000f


	//   ....[199]....
        /*0680*/ 	.word	0x0500000f


	//   ....[200]....
        /*0684*/ 	.word	0x0500000f


	//   ....[201]....
        /*0688*/ 	.word	0x0500000f


	//   ....[202]....
        /*068c*/ 	.word	0x0500000f


	//   ....[203]....
        /*0690*/ 	.word	0x0500000f


	//   ....[204]....
        /*0694*/ 	.word	0x0500000f


	//   ....[205]....
        /*0698*/ 	.word	0x0500000f


	//   ....[206]....
        /*069c*/ 	.word	0x0500000f


	//   ....[207]....
        /*06a0*/ 	.word	0x0500000f


	//   ....[208]....
        /*06a4*/ 	.word	0x0500000f


	//   ....[209]....
        /*06a8*/ 	.word	0x0500000f


	//   ....[210]....
        /*06ac*/ 	.word	0x0500000f


	//   ....[211]....
        /*06b0*/ 	.word	0x0500000f


	//   ....[212]....
        /*06b4*/ 	.word	0x0500000f


	//   ....[213]....
        /*06b8*/ 	.word	0x0500000f


	//   ....[214]....
        /*06bc*/ 	.word	0x0500000f


	//   ....[215]....
        /*06c0*/ 	.word	0x0500000f


	//   ....[216]....
        /*06c4*/ 	.word	0x0500000f


	//   ....[217]....
        /*06c8*/ 	.word	0x0500000f


	//   ....[218]....
        /*06cc*/ 	.word	0x0500000f


	//   ....[219]....
        /*06d0*/ 	.word	0x0500000f


	//   ....[220]....
        /*06d4*/ 	.word	0x0500000f


	//   ....[221]....
        /*06d8*/ 	.word	0x0500000f


	//   ....[222]....
        /*06dc*/ 	.word	0x0500000f


	//   ....[223]....
        /*06e0*/ 	.word	0x0500000f


	//   ....[224]....
        /*06e4*/ 	.word	0x0500000f


	//   ....[225]....
        /*06e8*/ 	.word	0x0500000f


	//   ....[226]....
        /*06ec*/ 	.word	0x0500000f


	//   ....[227]....
        /*06f0*/ 	.word	0x0500000f


	//   ....[228]....
        /*06f4*/ 	.word	0x0500000f


	//   ....[229]....
        /*06f8*/ 	.word	0x0500000f


	//   ....[230]....
        /*06fc*/ 	.word	0x0500000f


	//   ....[231]....
        /*0700*/ 	.word	0x0500000f


	//   ....[232]....
        /*0704*/ 	.word	0x0500000f


	//   ....[233]....
        /*0708*/ 	.word	0x0500000f


	//   ....[234]....
        /*070c*/ 	.word	0x0500000f


	//   ....[235]....
        /*0710*/ 	.word	0x0500000f


	//   ....[236]....
        /*0714*/ 	.word	0x0500000f


	//   ....[237]....
        /*0718*/ 	.word	0x0500000f


	//   ....[238]....
        /*071c*/ 	.word	0x0500000f


	//   ....[239]....
        /*0720*/ 	.word	0x0500000f


	//   ....[240]....
        /*0724*/ 	.word	0x0500000f


	//   ....[241]....
        /*0728*/ 	.word	0x0500000f


	//   ....[242]....
        /*072c*/ 	.word	0x0500000f


	//   ....[243]....
        /*0730*/ 	.word	0x0500000f


	//   ....[244]....
        /*0734*/ 	.word	0x0500000f


	//   ....[245]....
        /*0738*/ 	.word	0x0500000f


	//   ....[246]....
        /*073c*/ 	.word	0x0500000f


	//   ....[247]....
        /*0740*/ 	.word	0x0500000f


	//   ....[248]....
        /*0744*/ 	.word	0x0500000f


	//   ....[249]....
        /*0748*/ 	.word	0x0500000f


	//   ....[250]....
        /*074c*/ 	.word	0x0500000f


	//   ....[251]....
        /*0750*/ 	.word	0x0500000f


	//   ....[252]....
        /*0754*/ 	.word	0x0500000f


	//   ....[253]....
        /*0758*/ 	.word	0x0500000f


	//   ....[254]....
        /*075c*/ 	.word	0x0500000f


	//   ....[255]....
        /*0760*/ 	.word	0x0500000f


	//   ....[0]....
        /*0764*/ 	.word	0x0500000f


	//   ....[1]....
        /*0768*/ 	.word	0x0500000f


	//   ....[2]....
        /*076c*/ 	.word	0x0500000f


	//   ....[3]....
        /*0770*/ 	.word	0x0500000f


	//   ....[4]....
        /*0774*/ 	.word	0x0500000f


	//   ....[5]....
        /*0778*/ 	.word	0x0500000f


	//   ....[6]....
        /*077c*/ 	.word	0x0500000f


	//   ....[7]....
        /*0780*/ 	.word	0x0500000f


	//   ....[8]....
        /*0784*/ 	.word	0x0500000f


	//   ....[9]....
        /*0788*/ 	.word	0x0500000f


	//   ....[10]....
        /*078c*/ 	.word	0x0500000f


	//   ....[11]....
        /*0790*/ 	.word	0x0500000f


	//   ....[12]....
        /*0794*/ 	.word	0x0500000f


	//   ....[13]....
        /*0798*/ 	.word	0x0500000f


	//   ....[14]....
        /*079c*/ 	.word	0x0500000f


	//   ....[15]....
        /*07a0*/ 	.word	0x0500000f


	//   ....[16]....
        /*07a4*/ 	.word	0x0500000f


	//   ....[17]....
        /*07a8*/ 	.word	0x0500000f


	//   ....[18]....
        /*07ac*/ 	.word	0x0500000f


	//   ....[19]....
        /*07b0*/ 	.word	0x0500000f


	//----- nvinfo : EIATTR_COOP_GROUP_INSTR_OFFSETS
	.align		4
.L_233:
        /*07b4*/ 	.byte	0x04, 0x28
        /*07b6*/ 	.short	(.L_235 - .L_234)


	//   ....[0]....
.L_234:
        /*07b8*/ 	.word	0x00000060


	//   ....[1]....
        /*07bc*/ 	.word	0x00000130


	//   ....[2]....
        /*07c0*/ 	.word	0x000001e0


	//   ....[3]....
        /*07c4*/ 	.word	0x000003a0


	//   ....[4]....
        /*07c8*/ 	.word	0x00000500


	//   ....[5]....
        /*07cc*/ 	.word	0x00000620


	//   ....[6]....
        /*07d0*/ 	.word	0x00000780


	//   ....[7]....
        /*07d4*/ 	.word	0x00002cd0


	//   ....[8]....
        /*07d8*/ 	.word	0x00002ce0


	//   ....[9]....
        /*07dc*/ 	.word	0x00003450


	//   ....[10]....
        /*07e0*/ 	.word	0x00003460


	//   ....[11]....
        /*07e4*/ 	.word	0x000040d0


	//   ....[12]....
        /*07e8*/ 	.word	0x000040e0


	//   ....[13]....
        /*07ec*/ 	.word	0x00004870


	//   ....[14]....
        /*07f0*/ 	.word	0x00004880


	//   ....[15]....
        /*07f4*/ 	.word	0x00005270


	//   ....[16]....
        /*07f8*/ 	.word	0x00005280


	//   ....[17]....
        /*07fc*/ 	.word	0x00005390


	//   ....[18]....
        /*0800*/ 	.word	0x000053a0


	//   ....[19]....
        /*0804*/ 	.word	0x00005760


	//   ....[20]....
        /*0808*/ 	.word	0x00005790


	//   ....[21]....
        /*080c*/ 	.word	0x00005a60


	//   ....[22]....
        /*0810*/ 	.word	0x00005a80


	//   ....[23]....
        /*0814*/ 	.word	0x000063c0


	//   ....[24]....
        /*0818*/ 	.word	0x00006970


	//   ....[25]....
        /*081c*/ 	.word	0x00006980


	//   ....[26]....
        /*0820*/ 	.word	0x00006990


	//   ....[27]....
        /*0824*/ 	.word	0x000069a0


	//   ....[28]....
        /*0828*/ 	.word	0x00007980


	//   ....[29]....
        /*082c*/ 	.word	0x00007990


	//   ....[30]....
        /*0830*/ 	.word	0x000079a0


	//   ....[31]....
        /*0834*/ 	.word	0x000079b0


	//   ....[32]....
        /*0838*/ 	.word	0x000093e0


	//   ....[33]....
        /*083c*/ 	.word	0x00009400


	//   ....[34]....
        /*0840*/ 	.word	0x00009820


	//   ....[35]....
        /*0844*/ 	.word	0x00009890


	//   ....[36]....
        /*0848*/ 	.word	0x0000aaf0


	//   ....[37]....
        /*084c*/ 	.word	0x0000ab10


	//   ....[38]....
        /*0850*/ 	.word	0x0000b400


	//   ....[39]....
        /*0854*/ 	.word	0x0000b530


	//   ....[40]....
        /*0858*/ 	.word	0x0000c4c0


	//   ....[41]....
        /*085c*/ 	.word	0x0000c530


	//   ....[42]....
        /*0860*/ 	.word	0x0000c590


	//   ....[43]....
        /*0864*/ 	.word	0x0000c5b0


	//   ....[44]....
        /*0868*/ 	.word	0x0000e020


	//   ....[45]....
        /*086c*/ 	.word	0x0000e060


	//   ....[46]....
        /*0870*/ 	.word	0x0000e140


	//   ....[47]....
        /*0874*/ 	.word	0x0000e190


	//   ....[48]....
        /*0878*/ 	.word	0x0000ea60


	//   ....[49]....
        /*087c*/ 	.word	0x0000ea80


	//   ....[50]....
        /*0880*/ 	.word	0x0000ebe0


	//   ....[51]....
        /*0884*/ 	.word	0x0000ec00


	//   ....[52]....
        /*0888*/ 	.word	0x0000ed40


	//   ....[53]....
        /*088c*/ 	.word	0x0000ed60


	//   ....[54]....
        /*0890*/ 	.word	0x0000eeb0


	//   ....[55]....
        /*0894*/ 	.word	0x0000eed0


	//   ....[56]....
        /*0898*/ 	.word	0x0000f800


	//   ....[57]....
        /*089c*/ 	.word	0x0000f810


	//   ....[58]....
        /*08a0*/ 	.word	0x0000fa50


	//   ....[59]....
        /*08a4*/ 	.word	0x0000fa60


	//   ....[60]....
        /*08a8*/ 	.word	0x0000fc90


	//   ....[61]....
        /*08ac*/ 	.word	0x0000fca0


	//   ....[62]....
        /*08b0*/ 	.word	0x0000fed0


	//   ....[63]....
        /*08b4*/ 	.word	0x0000fee0


	//   ....[64]....
        /*08b8*/ 	.word	0x00010170


	//   ....[65]....
        /*08bc*/ 	.word	0x00010320


	//   ....[66]....
        /*08c0*/ 	.word	0x00010350


	//   ....[67]....
        /*08c4*/ 	.word	0x00010380


	//   ....[68]....
        /*08c8*/ 	.word	0x000103b0


	//   ....[69]....
        /*08cc*/ 	.word	0x000103e0


	//   ....[70]....
        /*08d0*/ 	.word	0x00010410


	//   ....[71]....
        /*08d4*/ 	.word	0x00010580


	//   ....[72]....
        /*08d8*/ 	.word	0x000105b0


	//   ....[73]....
        /*08dc*/ 	.word	0x000105e0


	//   ....[74]....
        /*08e0*/ 	.word	0x00010610


	//   ....[75]....
        /*08e4*/ 	.word	0x00010640


	//   ....[76]....
        /*08e8*/ 	.word	0x00010670


	//   ....[77]....
        /*08ec*/ 	.word	0x00010700


	//   ....[78]....
        /*08f0*/ 	.word	0x00010730


	//   ....[79]....
        /*08f4*/ 	.word	0x000107b0


	//   ....[80]....
        /*08f8*/ 	.word	0x000112e0


	//   ....[81]....
        /*08fc*/ 	.word	0x00013110


	//   ....[82]....
        /*0900*/ 	.word	0x00013130


	//   ....[83]....
        /*0904*/ 	.word	0x000131c0


	//   ....[84]....
        /*0908*/ 	.word	0x000131e0


	//   ....[85]....
        /*090c*/ 	.word	0x00013260


	//   ....[86]....
        /*0910*/ 	.word	0x00013280


	//   ....[87]....
        /*0914*/ 	.word	0x00013300


	//   ....[88]....
        /*0918*/ 	.word	0x00013320


	//   ....[89]....
        /*091c*/ 	.word	0x000133a0


	//   ....[90]....
        /*0920*/ 	.word	0x000133c0


	//   ....[91]....
        /*0924*/ 	.word	0x000133d0


	//   ....[92]....
        /*0928*/ 	.word	0x000133e0


	//   ....[93]....
        /*092c*/ 	.word	0x00013c60


	//   ....[94]....
        /*0930*/ 	.word	0x00013c90


	//   ....[95]....
        /*0934*/ 	.word	0x00013d50


	//   ....[96]....
        /*0938*/ 	.word	0x00013d60


	//   ....[97]....
        /*093c*/ 	.word	0x00013df0


	//   ....[98]....
        /*0940*/ 	.word	0x00013e00


	//   ....[99]....
        /*0944*/ 	.word	0x00013e90


	//   ....[100]....
        /*0948*/ 	.word	0x00013ea0


	//   ....[101]....
        /*094c*/ 	.word	0x00013f30


	//   ....[102]....
        /*0950*/ 	.word	0x00013f40


	//   ....[103]....
        /*0954*/ 	.word	0x00013fd0


	//   ....[104]....
        /*0958*/ 	.word	0x00013fe0


	//   ....[105]....
        /*095c*/ 	.word	0x00014060


	//   ....[106]....
        /*0960*/ 	.word	0x00014070


	//   ....[107]....
        /*0964*/ 	.word	0x00014080


	//   ....[108]....
        /*0968*/ 	.word	0x000140f0


	//   ....[109]....
        /*096c*/ 	.word	0x00014500


	//   ....[110]....
        /*0970*/ 	.word	0x00014520


	//   ....[111]....
        /*0974*/ 	.word	0x00014540


	//   ....[112]....
        /*0978*/ 	.word	0x00014650


	//   ....[113]....
        /*097c*/ 	.word	0x00014660


	//   ....[114]....
        /*0980*/ 	.word	0x00014690


	//   ....[115]....
        /*0984*/ 	.word	0x00014720


	//   ....[116]....
        /*0988*/ 	.word	0x000147d0


	//   ....[117]....
        /*098c*/ 	.word	0x000147e0


	//   ....[118]....
        /*0990*/ 	.word	0x00014810


	//   ....[119]....
        /*0994*/ 	.word	0x00014820


	//   ....[120]....
        /*0998*/ 	.word	0x000148b0


	//   ....[121]....
        /*099c*/ 	.word	0x00014ff0


	//   ....[122]....
        /*09a0*/ 	.word	0x00015010


	//   ....[123]....
        /*09a4*/ 	.word	0x00015060


	//   ....[124]....
        /*09a8*/ 	.word	0x00015070


	//   ....[125]....
        /*09ac*/ 	.word	0x000150b0


	//   ....[126]....
        /*09b0*/ 	.word	0x000150c0


	//   ....[127]....
        /*09b4*/ 	.word	0x00015100


	//   ....[128]....
        /*09b8*/ 	.word	0x00015110


	//   ....[129]....
        /*09bc*/ 	.word	0x00015150


	//   ....[130]....
        /*09c0*/ 	.word	0x00015160


	//   ....[131]....
        /*09c4*/ 	.word	0x00015170


	//   ....[132]....
        /*09c8*/ 	.word	0x000151b0


	//   ....[133]....
        /*09cc*/ 	.word	0x000154f0


	//   ....[134]....
        /*09d0*/ 	.word	0x00015510


	//   ....[135]....
        /*09d4*/ 	.word	0x00015520


	//   ....[136]....
        /*09d8*/ 	.word	0x00015540


	//   ....[137]....
        /*09dc*/ 	.word	0x000155b0


	//   ....[138]....
        /*09e0*/ 	.word	0x000155d0


	//   ....[139]....
        /*09e4*/ 	.word	0x00015630


	//   ....[140]....
        /*09e8*/ 	.word	0x00015650


	//   ....[141]....
        /*09ec*/ 	.word	0x000156b0


	//   ....[142]....
        /*09f0*/ 	.word	0x000156d0


	//   ....[143]....
        /*09f4*/ 	.word	0x00015730


	//   ....[144]....
        /*09f8*/ 	.word	0x00015750


	//   ....[145]....
        /*09fc*/ 	.word	0x00015c40


	//   ....[146]....
        /*0a00*/ 	.word	0x00015c70


	//   ....[147]....
        /*0a04*/ 	.word	0x00015ca0


	//   ....[148]....
        /*0a08*/ 	.word	0x00015cd0


	//   ....[149]....
        /*0a0c*/ 	.word	0x00015d00


	//   ....[150]....
        /*0a10*/ 	.word	0x00015d30


	//   ....[151]....
        /*0a14*/ 	.word	0x00015d60


	//   ....[152]....
        /*0a18*/ 	.word	0x00015d90


	//   ....[153]....
        /*0a1c*/ 	.word	0x00015f10


	//   ....[154]....
        /*0a20*/ 	.word	0x00015f40


	//   ....[155]....
        /*0a24*/ 	.word	0x00015f70


	//   ....[156]....
        /*0a28*/ 	.word	0x00015fa0


	//   ....[157]....
        /*0a2c*/ 	.word	0x00015fd0


	//   ....[158]....
        /*0a30*/ 	.word	0x00016000


	//   ....[159]....
        /*0a34*/ 	.word	0x000160c0


	//   ....[160]....
        /*0a38*/ 	.word	0x000160e0


	//   ....[161]....
        /*0a3c*/ 	.word	0x00016150


	//   ....[162]....
        /*0a40*/ 	.word	0x000165c0


	//   ....[163]....
        /*0a44*/ 	.word	0x000168e0


	//   ....[164]....
        /*0a48*/ 	.word	0x00016970


	//   ....[165]....
        /*0a4c*/ 	.word	0x00016a10


	//   ....[166]....
        /*0a50*/ 	.word	0x00016aa0


	//   ....[167]....
        /*0a54*/ 	.word	0x00016b90


	//   ....[168]....
        /*0a58*/ 	.word	0x00016c20


	//   ....[169]....
        /*0a5c*/ 	.word	0x00016cc0


	//   ....[170]....
        /*0a60*/ 	.word	0x00016d50


	//   ....[171]....
        /*0a64*/ 	.word	0x00016e40


	//   ....[172]....
        /*0a68*/ 	.word	0x00016ed0


	//   ....[173]....
        /*0a6c*/ 	.word	0x00016f60


	//   ....[174]....
        /*0a70*/ 	.word	0x00016ff0


	//   ....[175]....
        /*0a74*/ 	.word	0x00017120


	//   ....[176]....
        /*0a78*/ 	.word	0x000171c0


	//   ....[177]....
        /*0a7c*/ 	.word	0x00017250


	//   ....[178]....
        /*0a80*/ 	.word	0x000172a0


	//   ....[179]....
        /*0a84*/ 	.word	0x000172f0


	//   ....[180]....
        /*0a88*/ 	.word	0x000173d0


	//   ....[181]....
        /*0a8c*/ 	.word	0x00017460


	//   ....[182]....
        /*0a90*/ 	.word	0x000174b0


	//   ....[183]....
        /*0a94*/ 	.word	0x00017500


	//   ....[184]....
        /*0a98*/ 	.word	0x00017710


	//   ....[185]....
        /*0a9c*/ 	.word	0x00017760


	//   ....[186]....
        /*0aa0*/ 	.word	0x000177f0


	//   ....[187]....
        /*0aa4*/ 	.word	0x00017880


	//   ....[188]....
        /*0aa8*/ 	.word	0x00017910


	//   ....[189]....
        /*0aac*/ 	.word	0x000179a0


	//   ....[190]....
        /*0ab0*/ 	.word	0x00017a30


	//   ....[191]....
        /*0ab4*/ 	.word	0x00017ac0


	//   ....[192]....
        /*0ab8*/ 	.word	0x00017b80


	//   ....[193]....
        /*0abc*/ 	.word	0x00017e60


	//   ....[194]....
        /*0ac0*/ 	.word	0x00017f50


	//   ....[195]....
        /*0ac4*/ 	.word	0x00017ff0


	//   ....[196]....
        /*0ac8*/ 	.word	0x00018050


	//   ....[197]....
        /*0acc*/ 	.word	0x00018140


	//   ....[198]....
        /*0ad0*/ 	.word	0x000181b0


	//   ....[199]....
        /*0ad4*/ 	.word	0x000182a0


	//   ....[200]....
        /*0ad8*/ 	.word	0x00018310


	//   ....[201]....
        /*0adc*/ 	.word	0x00018400


	//   ....[202]....
        /*0ae0*/ 	.word	0x00018470


	//   ....[203]....
        /*0ae4*/ 	.word	0x00018560


	//   ....[204]....
        /*0ae8*/ 	.word	0x000185d0


	//   ....[205]....
        /*0aec*/ 	.word	0x00018670


	//   ....[206]....
        /*0af0*/ 	.word	0x00018760


	//   ....[207]....
        /*0af4*/ 	.word	0x000187d0


	//   ....[208]....
        /*0af8*/ 	.word	0x00018830


	//   ....[209]....
        /*0afc*/ 	.word	0x00018920


	//   ....[210]....
        /*0b00*/ 	.word	0x00018980


	//   ....[211]....
        /*0b04*/ 	.word	0x00018a80


	//   ....[212]....
        /*0b08*/ 	.word	0x00018ae0


	//   ....[213]....
        /*0b0c*/ 	.word	0x00018be0


	//   ....[214]....
        /*0b10*/ 	.word	0x00018c40


	//   ....[215]....
        /*0b14*/ 	.word	0x00018d40


	//   ....[216]....
        /*0b18*/ 	.word	0x00018da0


	//   ....[217]....
        /*0b1c*/ 	.word	0x00018ea0


	//   ....[218]....
        /*0b20*/ 	.word	0x00018f00


	//   ....[219]....
        /*0b24*/ 	.word	0x00019000


	//   ....[220]....
        /*0b28*/ 	.word	0x00019060


	//   ....[221]....
        /*0b2c*/ 	.word	0x00019140


	//   ....[222]....
        /*0b30*/ 	.word	0x00019280


	//   ....[223]....
        /*0b34*/ 	.word	0x00019360


	//   ....[224]....
        /*0b38*/ 	.word	0x000193e0


	//   ....[225]....
        /*0b3c*/ 	.word	0x00019530


	//   ....[226]....
        /*0b40*/ 	.word	0x00019590


	//   ....[227]....
        /*0b44*/ 	.word	0x000196a0


	//   ....[228]....
        /*0b48*/ 	.word	0x00019700


	//   ....[229]....
        /*0b4c*/ 	.word	0x00019810


	//   ....[230]....
        /*0b50*/ 	.word	0x00019870


	//   ....[231]....
        /*0b54*/ 	.word	0x00019980


	//   ....[232]....
        /*0b58*/ 	.word	0x000199e0


	//   ....[233]....
        /*0b5c*/ 	.word	0x00019aa0


	//   ....[234]....
        /*0b60*/ 	.word	0x00019c00


	//   ....[235]....
        /*0b64*/ 	.word	0x00019ca0


	//   ....[236]....
        /*0b68*/ 	.word	0x00019d00


	//   ....[237]....
        /*0b6c*/ 	.word	0x00019db0


	//   ....[238]....
        /*0b70*/ 	.word	0x00019e10


	//   ....[239]....
        /*0b74*/ 	.word	0x00019ec0


	//   ....[240]....
        /*0b78*/ 	.word	0x00019f20


	//   ....[241]....
        /*0b7c*/ 	.word	0x00019fd0


	//   ....[242]....
        /*0b80*/ 	.word	0x0001a030


	//   ....[243]....
        /*0b84*/ 	.word	0x0001a0e0


	//   ....[244]....
        /*0b88*/ 	.word	0x0001a140


	//   ....[245]....
        /*0b8c*/ 	.word	0x0001a1f0


	//   ....[246]....
        /*0b90*/ 	.word	0x0001a2e0


	//   ....[247]....
        /*0b94*/ 	.word	0x0001a380


	//   ....[248]....
        /*0b98*/ 	.word	0x0001a3e0


	//   ....[249]....
        /*0b9c*/ 	.word	0x0001a4b0


	//   ....[250]....
        /*0ba0*/ 	.word	0x0001a510


	//   ....[251]....
        /*0ba4*/ 	.word	0x0001a5e0


	//   ....[252]....
        /*0ba8*/ 	.word	0x0001a640


	//   ....[253]....
        /*0bac*/ 	.word	0x0001a710


	//   ....[254]....
        /*0bb0*/ 	.word	0x0001a770


	//   ....[255]....
        /*0bb4*/ 	.word	0x0001a840


	//   ....[0]....
        /*0bb8*/ 	.word	0x0001a8a0


	//   ....[1]....
        /*0bbc*/ 	.word	0x0001a970


	//   ....[2]....
        /*0bc0*/ 	.word	0x0001aa00


	//   ....[3]....
        /*0bc4*/ 	.word	0x0001aaa0


	//   ....[4]....
        /*0bc8*/ 	.word	0x0001abc0


	//   ....[5]....
        /*0bcc*/ 	.word	0x0001ac30


	//   ....[6]....
        /*0bd0*/ 	.word	0x0001aca0


	//   ....[7]....
        /*0bd4*/ 	.word	0x0001ad10


	//   ....[8]....
        /*0bd8*/ 	.word	0x0001ad80


	//   ....[9]....
        /*0bdc*/ 	.word	0x0001ae00


	//   ....[10]....
        /*0be0*/ 	.word	0x0001ae90


	//   ....[11]....
        /*0be4*/ 	.word	0x0001af20


	//   ....[12]....
        /*0be8*/ 	.word	0x0001af90


	//   ....[13]....
        /*0bec*/ 	.word	0x0001b000


	//   ....[14]....
        /*0bf0*/ 	.word	0x0001b070


	//   ....[15]....
        /*0bf4*/ 	.word	0x0001b0f0


	//   ....[16]....
        /*0bf8*/ 	.word	0x0001b160


	//   ....[17]....
        /*0bfc*/ 	.word	0x0001b200


	//   ....[18]....
        /*0c00*/ 	.word	0x0001b290


	//   ....[19]....
        /*0c04*/ 	.word	0x0001b3b0


	//----- nvinfo : EIATTR_REG_RECONFIG
	.align		4
.L_235:
        /*0c08*/ 	.byte	0x01, 0x54
	.zero		2


	//----- nvinfo : EIATTR_SYSCALL_OFFSETS
	.align		4
        /*0c0c*/ 	.byte	0x04, 0x46
        /*0c0e*/ 	.short	(.L_237 - .L_236)


	//   ....[0]....
.L_236:
        /*0c10*/ 	.word	0x000018c0


	//   ....[1]....
        /*0c14*/ 	.word	0x00001a10


	//   ....[2]....
        /*0c18*/ 	.word	0x00006560


	//   ....[3]....
        /*0c1c*/ 	.word	0x000068e0


	//   ....[4]....
        /*0c20*/ 	.word	0x00012730


	//   ....[5]....
        /*0c24*/ 	.word	0x00012880


	//   ....[6]....
        /*0c28*/ 	.word	0x00012970


	//   ....[7]....
        /*0c2c*/ 	.word	0x00013890


	//----- nvinfo : EIATTR_MBARRIER_INSTR_OFFSETS
	.align		4
.L_237:
        /*0c30*/ 	.byte	0x04, 0x39
        /*0c32*/ 	.short	(.L_239 - .L_238)


	//   ....[0]....
.L_238:
        /*0c34*/ 	.word	0x00000250
        /*0c38*/ 	.word	0x000000ff
        /*0c3c*/ 	.word	0x00022800
        /*0c40*/ 	.short	0x0100
        /*0c42*/ 	.byte	0x08
	.zero		1


	//   ....[1]....
        /*0c44*/ 	.word	0x00000260
        /*0c48*/ 	.word	0x000000ff
        /*0c4c*/ 	.word	0x00022820
        /*0c50*/ 	.short	0x0100
        /*0c52*/ 	.byte	0x08
	.zero		1


	//   ....[2]....
        /*0c54*/ 	.word	0x00000350
        /*0c58*/ 	.word	0x000000ff
        /*0c5c*/ 	.word	0x00022830
        /*0c60*/ 	.short	0x0100
        /*0c62*/ 	.byte	0x08
	.zero		1


	//   ....[3]....
        /*0c64*/ 	.word	0x00000360
        /*0c68*/ 	.word	0x000000ff
        /*0c6c*/ 	.word	0x00022840
        /*0c70*/ 	.short	0x0100
        /*0c72*/ 	.byte	0x08
	.zero		1


	//   ....[4]....
        /*0c74*/ 	.word	0x00000370
        /*0c78*/ 	.word	0x000000ff
        /*0c7c*/ 	.word	0x00022838
        /*0c80*/ 	.short	0x0100
        /*0c82*/ 	.byte	0x08
	.zero		1


	//   ....[5]....
        /*0c84*/ 	.word	0x00000380
        /*0c88*/ 	.word	0x000000ff
        /*0c8c*/ 	.word	0x00022848
        /*0c90*/ 	.short	0x0100
        /*0c92*/ 	.byte	0x08
	.zero		1


	//   ....[6]....
        /*0c94*/ 	.word	0x000004b0
        /*0c98*/ 	.word	0x000000ff
        /*0c9c*/ 	.word	0x00022850
        /*0ca0*/ 	.short	0x0100
        /*0ca2*/ 	.byte	0x08
	.zero		1


	//   ....[7]....
        /*0ca4*/ 	.word	0x000004c0
        /*0ca8*/ 	.word	0x000000ff
        /*0cac*/ 	.word	0x00022860
        /*0cb0*/ 	.short	0x0100
        /*0cb2*/ 	.byte	0x08
	.zero		1


	//   ....[8]....
        /*0cb4*/ 	.word	0x000004d0
        /*0cb8*/ 	.word	0x000000ff
        /*0cbc*/ 	.word	0x00022858
        /*0cc0*/ 	.short	0x0100
        /*0cc2*/ 	.byte	0x08
	.zero		1


	//   ....[9]....
        /*0cc4*/ 	.word	0x000004e0
        /*0cc8*/ 	.word	0x000000ff
        /*0ccc*/ 	.word	0x00022868
        /*0cd0*/ 	.short	0x0100
        /*0cd2*/ 	.byte	0x08
	.zero		1


	//   ....[10]....
        /*0cd4*/ 	.word	0x000005d0
        /*0cd8*/ 	.word	0x000000ff
        /*0cdc*/ 	.word	0x00022870
        /*0ce0*/ 	.short	0x0100
        /*0ce2*/ 	.byte	0x06
	.zero		1


	//   ....[11]....
        /*0ce4*/ 	.word	0x000005e0
        /*0ce8*/ 	.word	0x000000ff
        /*0cec*/ 	.word	0x00022880
        /*0cf0*/ 	.short	0x0100
        /*0cf2*/ 	.byte	0x06
	.zero		1


	//   ....[12]....
        /*0cf4*/ 	.word	0x000005f0
        /*0cf8*/ 	.word	0x000000ff
        /*0cfc*/ 	.word	0x00022878
        /*0d00*/ 	.short	0x0100
        /*0d02*/ 	.byte	0x06
	.zero		1


	//   ....[13]....
        /*0d04*/ 	.word	0x00000600
        /*0d08*/ 	.word	0x000000ff
        /*0d0c*/ 	.word	0x00022888
        /*0d10*/ 	.short	0x0100
        /*0d12*/ 	.byte	0x06
	.zero		1


	//   ....[14]....
        /*0d14*/ 	.word	0x00000730
        /*0d18*/ 	.word	0x000000ff
        /*0d1c*/ 	.word	0x00022890
        /*0d20*/ 	.short	0x0100
        /*0d22*/ 	.byte	0x08
	.zero		1


	//   ....[15]....
        /*0d24*/ 	.word	0x00000740
        /*0d28*/ 	.word	0x000000ff
        /*0d2c*/ 	.word	0x000228a0
        /*0d30*/ 	.short	0x0100
        /*0d32*/ 	.byte	0x08
	.zero		1


	//   ....[16]....
        /*0d34*/ 	.word	0x00000750
        /*0d38*/ 	.word	0x000000ff
        /*0d3c*/ 	.word	0x00022898
        /*0d40*/ 	.short	0x0100
        /*0d42*/ 	.byte	0x08
	.zero		1


	//   ....[17]....
        /*0d44*/ 	.word	0x00000760
        /*0d48*/ 	.word	0x000000ff
        /*0d4c*/ 	.word	0x000228a8
        /*0d50*/ 	.short	0x0100
        /*0d52*/ 	.byte	0x08
	.zero		1


	//   ....[18]....
        /*0d54*/ 	.word	0x00000890
        /*0d58*/ 	.word	0x000000ff
        /*0d5c*/ 	.word	0x000228b0
        /*0d60*/ 	.short	0x0100
        /*0d62*/ 	.byte	0x08
	.zero		1


	//   ....[19]....
        /*0d64*/ 	.word	0x000008a0
        /*0d68*/ 	.word	0x000000ff
        /*0d6c*/ 	.word	0x000228c0
        /*0d70*/ 	.short	0x0100
        /*0d72*/ 	.byte	0x08
	.zero		1


	//   ....[20]....
        /*0d74*/ 	.word	0x000008b0
        /*0d78*/ 	.word	0x000000ff
        /*0d7c*/ 	.word	0x000228b8
        /*0d80*/ 	.short	0x0100
        /*0d82*/ 	.byte	0x08
	.zero		1


	//   ....[21]....
        /*0d84*/ 	.word	0x000008c0
        /*0d88*/ 	.word	0x000000ff
        /*0d8c*/ 	.word	0x000228c8
        /*0d90*/ 	.short	0x0100
        /*0d92*/ 	.byte	0x08
	.zero		1


	//   ....[22]....
        /*0d94*/ 	.word	0x00002c80
        /*0d98*/ 	.word	0x00000059
        /*0d9c*/ 	.word	0x00022890
        /*0da0*/ 	.short	0x010a
        /*0da2*/ 	.byte	0x3f
	.zero		1


	//   ....[23]....
        /*0da4*/ 	.word	0x00004070
        /*0da8*/ 	.word	0x00000059
        /*0dac*/ 	.word	0x00022890
        /*0db0*/ 	.short	0x010a
        /*0db2*/ 	.byte	0x3f
	.zero		1


	//   ....[24]....
        /*0db4*/ 	.word	0x000050b0
        /*0db8*/ 	.word	0x00000059
        /*0dbc*/ 	.word	0x00022890
        /*0dc0*/ 	.short	0x010a
        /*0dc2*/ 	.byte	0x3f
	.zero		1


	//   ....[25]....
        /*0dc4*/ 	.word	0x00005570
        /*0dc8*/ 	.word	0x0000000b
        /*0dcc*/ 	.word	0x00000000
        /*0dd0*/ 	.short	0x0101
        /*0dd2*/ 	.byte	0x3f
	.zero		1


	//   ....[26]....
        /*0dd4*/ 	.word	0x000055b0
        /*0dd8*/ 	.word	0x00000059
        /*0ddc*/ 	.word	0x000228b0
        /*0de0*/ 	.short	0x010a
        /*0de2*/ 	.byte	0x3f
	.zero		1


	//   ....[27]....
        /*0de4*/ 	.word	0x00005df0
        /*0de8*/ 	.word	0x00000059
        /*0dec*/ 	.word	0x00000000
        /*0df0*/ 	.short	0x0101
        /*0df2*/ 	.byte	0x3f
	.zero		1


	//   ....[28]....
        /*0df4*/ 	.word	0x00006600
        /*0df8*/ 	.word	0x00000013
        /*0dfc*/ 	.word	0x00022800
        /*0e00*/ 	.short	0x010a
        /*0e02*/ 	.byte	0x3f
	.zero		1


	//   ....[29]....
        /*0e04*/ 	.word	0x00006650
        /*0e08*/ 	.word	0x00000013
        /*0e0c*/ 	.word	0x00022800
        /*0e10*/ 	.short	0x010a
        /*0e12*/ 	.byte	0x3f
	.zero		1


	//   ....[30]....
        /*0e14*/ 	.word	0x00006c10
        /*0e18*/ 	.word	0x00000013
        /*0e1c*/ 	.word	0x00022800
        /*0e20*/ 	.short	0x010a
        /*0e22*/ 	.byte	0x3f
	.zero		1


	//   ....[31]....
        /*0e24*/ 	.word	0x00007b80
        /*0e28*/ 	.word	0x00000013
        /*0e2c*/ 	.word	0x00022800
        /*0e30*/ 	.short	0x010a
        /*0e32*/ 	.byte	0x3f
	.zero		1


	//   ....[32]....
        /*0e34*/ 	.word	0x000089e0
        /*0e38*/ 	.word	0x00000008
        /*0e3c*/ 	.word	0x00022830
        /*0e40*/ 	.short	0x010a
        /*0e42*/ 	.byte	0x3f
	.zero		1


	//   ....[33]....
        /*0e44*/ 	.word	0x00008a90
        /*0e48*/ 	.word	0x00000008
        /*0e4c*/ 	.word	0x00022830
        /*0e50*/ 	.short	0x010a
        /*0e52*/ 	.byte	0x3f
	.zero		1


	//   ....[34]....
        /*0e54*/ 	.word	0x00009cf0
        /*0e58*/ 	.word	0x00000006
        /*0e5c*/ 	.word	0x00000000
        /*0e60*/ 	.short	0x0101
        /*0e62*/ 	.byte	0x3f
	.zero		1


	//   ....[35]....
        /*0e64*/ 	.word	0x0000a130
        /*0e68*/ 	.word	0x00000008
        /*0e6c*/ 	.word	0x00022850
        /*0e70*/ 	.short	0x010a
        /*0e72*/ 	.byte	0x3f
	.zero		1


	//   ....[36]....
        /*0e74*/ 	.word	0x0000a180
        /*0e78*/ 	.word	0x00000008
        /*0e7c*/ 	.word	0x00022850
        /*0e80*/ 	.short	0x010a
        /*0e82*/ 	.byte	0x3f
	.zero		1


	//   ....[37]....
        /*0e84*/ 	.word	0x0000a540
        /*0e88*/ 	.word	0x00000008
        /*0e8c*/ 	.word	0x00000000
        /*0e90*/ 	.short	0x0101
        /*0e92*/ 	.byte	0x3f
	.zero		1


	//   ....[38]....
        /*0e94*/ 	.word	0x0000a650
        /*0e98*/ 	.word	0x00000009
        /*0e9c*/ 	.word	0x00022830
        /*0ea0*/ 	.short	0x010a
        /*0ea2*/ 	.byte	0x3f
	.zero		1


	//   ....[39]....
        /*0ea4*/ 	.word	0x0000a6c0
        /*0ea8*/ 	.word	0x00000009
        /*0eac*/ 	.word	0x00022830
        /*0eb0*/ 	.short	0x010a
        /*0eb2*/ 	.byte	0x3f
	.zero		1


	//   ....[40]....
        /*0eb4*/ 	.word	0x0000b870
        /*0eb8*/ 	.word	0x0000009d
        /*0ebc*/ 	.word	0x00000000
        /*0ec0*/ 	.short	0x0101
        /*0ec2*/ 	.byte	0x3f
	.zero		1


	//   ....[41]....
        /*0ec4*/ 	.word	0x0000c060
        /*0ec8*/ 	.word	0x00000009
        /*0ecc*/ 	.word	0x00022850
        /*0ed0*/ 	.short	0x010a
        /*0ed2*/ 	.byte	0x3f
	.zero		1


	//   ....[42]....
        /*0ed4*/ 	.word	0x0000c0b0
        /*0ed8*/ 	.word	0x00000009
        /*0edc*/ 	.word	0x00022850
        /*0ee0*/ 	.short	0x010a
        /*0ee2*/ 	.byte	0x3f
	.zero		1


	//   ....[43]....
        /*0ee4*/ 	.word	0x0000c480
        /*0ee8*/ 	.word	0x00000009
        /*0eec*/ 	.word	0x00000000
        /*0ef0*/ 	.short	0x0101
        /*0ef2*/ 	.byte	0x3f
	.zero		1


	//   ....[44]....
        /*0ef4*/ 	.word	0x0000ea50
        /*0ef8*/ 	.word	0x00000003
        /*0efc*/ 	.word	0x00000000
        /*0f00*/ 	.short	0x0101
        /*0f02*/ 	.byte	0x3f
	.zero		1


	//   ....[45]....
        /*0f04*/ 	.word	0x000113c0
        /*0f08*/ 	.word	0x00000016
        /*0f0c*/ 	.word	0x00022820
        /*0f10*/ 	.short	0x010a
        /*0f12*/ 	.byte	0x3f
	.zero		1


	//   ....[46]....
        /*0f14*/ 	.word	0x00011450
        /*0f18*/ 	.word	0x00000003
        /*0f1c*/ 	.word	0x000228a0
        /*0f20*/ 	.short	0x010a
        /*0f22*/ 	.byte	0x3f
	.zero		1


	//   ....[47]....
        /*0f24*/ 	.word	0x000116a0
        /*0f28*/ 	.word	0x00000003
        /*0f2c*/ 	.word	0x000228c0
        /*0f30*/ 	.short	0x010a
        /*0f32*/ 	.byte	0x3f
	.zero		1


	//   ....[48]....
        /*0f34*/ 	.word	0x00011cb0
        /*0f38*/ 	.word	0x00000006
        /*0f3c*/ 	.word	0x000228a0
        /*0f40*/ 	.short	0x010a
        /*0f42*/ 	.byte	0x3f
	.zero		1


	//   ....[49]....
        /*0f44*/ 	.word	0x00011ef0
        /*0f48*/ 	.word	0x00000006
        /*0f4c*/ 	.word	0x000228c0
        /*0f50*/ 	.short	0x010a
        /*0f52*/ 	.byte	0x3f
	.zero		1


	//   ....[50]....
        /*0f54*/ 	.word	0x00012e70
        /*0f58*/ 	.word	0x00000020
        /*0f5c*/ 	.word	0x00022840
        /*0f60*/ 	.short	0x010a
        /*0f62*/ 	.byte	0x3f
	.zero		1


	//   ....[51]....
        /*0f64*/ 	.word	0x000134e0
        /*0f68*/ 	.word	0x00000020
        /*0f6c*/ 	.word	0x00022830
        /*0f70*/ 	.short	0x0107
        /*0f72*/ 	.byte	0x3f
	.zero		1


	//   ....[52]....
        /*0f74*/ 	.word	0x000135c0
        /*0f78*/ 	.word	0x00000020
        /*0f7c*/ 	.word	0x00022830
        /*0f80*/ 	.short	0x0101
        /*0f82*/ 	.byte	0x3f
	.zero		1


	//   ....[53]....
        /*0f84*/ 	.word	0x00014190
        /*0f88*/ 	.word	0x00000016
        /*0f8c*/ 	.word	0x00022800
        /*0f90*/ 	.short	0x0107
        /*0f92*/ 	.byte	0x3f
	.zero		1


	//   ....[54]....
        /*0f94*/ 	.word	0x00014280
        /*0f98*/ 	.word	0x00000016
        /*0f9c*/ 	.word	0x00022800
        /*0fa0*/ 	.short	0x0101
        /*0fa2*/ 	.byte	0x3f
	.zero		1


	//   ....[55]....
        /*0fa4*/ 	.word	0x000142a0
        /*0fa8*/ 	.word	0x00000016
        /*0fac*/ 	.word	0x00022820
        /*0fb0*/ 	.short	0x010a
        /*0fb2*/ 	.byte	0x3f
	.zero		1


	//   ....[56]....
        /*0fb4*/ 	.word	0x00014330
        /*0fb8*/ 	.word	0x00000020
        /*0fbc*/ 	.word	0x00022860
        /*0fc0*/ 	.short	0x010a
        /*0fc2*/ 	.byte	0x3f
	.zero		1


	//   ....[57]....
        /*0fc4*/ 	.word	0x00014a30
        /*0fc8*/ 	.word	0x00000020
        /*0fcc*/ 	.word	0x00022850
        /*0fd0*/ 	.short	0x0107
        /*0fd2*/ 	.byte	0x3f
	.zero		1


	//   ....[58]....
        /*0fd4*/ 	.word	0x00014b00
        /*0fd8*/ 	.word	0x00000020
        /*0fdc*/ 	.word	0x00022850
        /*0fe0*/ 	.short	0x0101
        /*0fe2*/ 	.byte	0x3f
	.zero		1


	//   ....[59]....
        /*0fe4*/ 	.word	0x00014e50
        /*0fe8*/ 	.word	0x00000004
        /*0fec*/ 	.word	0x00022840
        /*0ff0*/ 	.short	0x010a
        /*0ff2*/ 	.byte	0x3f
	.zero		1


	//   ....[60]....
        /*0ff4*/ 	.word	0x00015230
        /*0ff8*/ 	.word	0x00000004
        /*0ffc*/ 	.word	0x00022830
        /*1000*/ 	.short	0x0107
        /*1002*/ 	.byte	0x3f
	.zero		1


	//   ....[61]....
        /*1004*/ 	.word	0x000152f0
        /*1008*/ 	.word	0x00000004
        /*100c*/ 	.word	0x00022830
        /*1010*/ 	.short	0x0101
        /*1012*/ 	.byte	0x3f
	.zero		1


	//   ....[62]....
        /*1014*/ 	.word	0x00015320
        /*1018*/ 	.word	0x00000004
        /*101c*/ 	.word	0x00022860
        /*1020*/ 	.short	0x010a
        /*1022*/ 	.byte	0x3f
	.zero		1


	//   ....[63]....
        /*1024*/ 	.word	0x00015840
        /*1028*/ 	.word	0x00000004
        /*102c*/ 	.word	0x00022850
        /*1030*/ 	.short	0x0107
        /*1032*/ 	.byte	0x3f
	.zero		1


	//   ....[64]....
        /*1034*/ 	.word	0x00015900
        /*1038*/ 	.word	0x00000004
        /*103c*/ 	.word	0x00022850
        /*1040*/ 	.short	0x0101
        /*1042*/ 	.byte	0x3f
	.zero		1


	//   ....[65]....
        /*1044*/ 	.word	0x00016540
        /*1048*/ 	.word	0x00000004
        /*104c*/ 	.word	0x00022820
        /*1050*/ 	.short	0x010a
        /*1052*/ 	.byte	0x3f
	.zero		1


	//   ....[66]....
        /*1054*/ 	.word	0x000166b0
        /*1058*/ 	.word	0x00000005
        /*105c*/ 	.word	0x00022840
        /*1060*/ 	.short	0x010a
        /*1062*/ 	.byte	0x3f
	.zero		1


	//   ....[67]....
        /*1064*/ 	.word	0x00016750
        /*1068*/ 	.word	0x00000019
        /*106c*/ 	.word	0x00022840
        /*1070*/ 	.short	0x010a
        /*1072*/ 	.byte	0x3f
	.zero		1


	//   ....[68]....
        /*1074*/ 	.word	0x00016790
        /*1078*/ 	.word	0x00000005
        /*107c*/ 	.word	0x00022860
        /*1080*/ 	.short	0x010a
        /*1082*/ 	.byte	0x3f
	.zero		1


	//   ....[69]....
        /*1084*/ 	.word	0x000167d0
        /*1088*/ 	.word	0x00000019
        /*108c*/ 	.word	0x00022860
        /*1090*/ 	.short	0x010a
        /*1092*/ 	.byte	0x3f
	.zero		1


	//   ....[70]....
        /*1094*/ 	.word	0x00016830
        /*1098*/ 	.word	0x00000059
        /*109c*/ 	.word	0x00022890
        /*10a0*/ 	.short	0x010a
        /*10a2*/ 	.byte	0x3f
	.zero		1


	//   ....[71]....
        /*10a4*/ 	.word	0x00016ae0
        /*10a8*/ 	.word	0x00000059
        /*10ac*/ 	.word	0x00022890
        /*10b0*/ 	.short	0x010a
        /*10b2*/ 	.byte	0x3f
	.zero		1


	//   ....[72]....
        /*10b4*/ 	.word	0x00016d90
        /*10b8*/ 	.word	0x00000059
        /*10bc*/ 	.word	0x00022890
        /*10c0*/ 	.short	0x010a
        /*10c2*/ 	.byte	0x3f
	.zero		1


	//   ....[73]....
        /*10c4*/ 	.word	0x00017020
        /*10c8*/ 	.word	0x00000059
        /*10cc*/ 	.word	0x000228b0
        /*10d0*/ 	.short	0x010a
        /*10d2*/ 	.byte	0x3f
	.zero		1


	//   ....[74]....
        /*10d4*/ 	.word	0x00017320
        /*10d8*/ 	.word	0x00000013
        /*10dc*/ 	.word	0x00022800
        /*10e0*/ 	.short	0x010a
        /*10e2*/ 	.byte	0x3f
	.zero		1


	//   ....[75]....
        /*10e4*/ 	.word	0x00017530
        /*10e8*/ 	.word	0x00000013
        /*10ec*/ 	.word	0x00022800
        /*10f0*/ 	.short	0x010a
        /*10f2*/ 	.byte	0x3f
	.zero		1


	//   ....[76]....
        /*10f4*/ 	.word	0x00017580
        /*10f8*/ 	.word	0x00000008
        /*10fc*/ 	.word	0x00022830
        /*1100*/ 	.short	0x010a
        /*1102*/ 	.byte	0x3f
	.zero		1


	//   ....[77]....
        /*1104*/ 	.word	0x000175d0
        /*1108*/ 	.word	0x00000008
        /*110c*/ 	.word	0x00022850
        /*1110*/ 	.short	0x010a
        /*1112*/ 	.byte	0x3f
	.zero		1


	//   ....[78]....
        /*1114*/ 	.word	0x00017620
        /*1118*/ 	.word	0x00000009
        /*111c*/ 	.word	0x00022830
        /*1120*/ 	.short	0x010a
        /*1122*/ 	.byte	0x3f
	.zero		1


	//   ....[79]....
        /*1124*/ 	.word	0x00017670
        /*1128*/ 	.word	0x00000009
        /*112c*/ 	.word	0x00022850
        /*1130*/ 	.short	0x010a
        /*1132*/ 	.byte	0x3f
	.zero		1


	//   ....[80]....
        /*1134*/ 	.word	0x00017c40
        /*1138*/ 	.word	0x00000016
        /*113c*/ 	.word	0x00022820
        /*1140*/ 	.short	0x010a
        /*1142*/ 	.byte	0x3f
	.zero		1


	//   ....[81]....
        /*1144*/ 	.word	0x00017c90
        /*1148*/ 	.word	0x00000003
        /*114c*/ 	.word	0x000228a0
        /*1150*/ 	.short	0x010a
        /*1152*/ 	.byte	0x3f
	.zero		1


	//   ....[82]....
        /*1154*/ 	.word	0x00017ce0
        /*1158*/ 	.word	0x00000003
        /*115c*/ 	.word	0x000228c0
        /*1160*/ 	.short	0x010a
        /*1162*/ 	.byte	0x3f
	.zero		1


	//   ....[83]....
        /*1164*/ 	.word	0x00017d30
        /*1168*/ 	.word	0x00000006
        /*116c*/ 	.word	0x000228a0
        /*1170*/ 	.short	0x010a
        /*1172*/ 	.byte	0x3f
	.zero		1


	//   ....[84]....
        /*1174*/ 	.word	0x00017d80
        /*1178*/ 	.word	0x00000006
        /*117c*/ 	.word	0x000228c0
        /*1180*/ 	.short	0x010a
        /*1182*/ 	.byte	0x3f
	.zero		1


	//   ....[85]....
        /*1184*/ 	.word	0x00017ea0
        /*1188*/ 	.word	0x00000020
        /*118c*/ 	.word	0x00022840
        /*1190*/ 	.short	0x010a
        /*1192*/ 	.byte	0x3f
	.zero		1


	//   ....[86]....
        /*1194*/ 	.word	0x00019180
        /*1198*/ 	.word	0x00000016
        /*119c*/ 	.word	0x00022820
        /*11a0*/ 	.short	0x010a
        /*11a2*/ 	.byte	0x3f
	.zero		1


	//   ....[87]....
        /*11a4*/ 	.word	0x000191d0
        /*11a8*/ 	.word	0x00000020
        /*11ac*/ 	.word	0x00022860
        /*11b0*/ 	.short	0x010a
        /*11b2*/ 	.byte	0x3f
	.zero		1


	//   ....[88]....
        /*11b4*/ 	.word	0x00019b50
        /*11b8*/ 	.word	0x00000004
        /*11bc*/ 	.word	0x00022840
        /*11c0*/ 	.short	0x010a
        /*11c2*/ 	.byte	0x3f
	.zero		1


	//   ....[89]....
        /*11c4*/ 	.word	0x0001a230
        /*11c8*/ 	.word	0x00000004
        /*11cc*/ 	.word	0x00022860
        /*11d0*/ 	.short	0x010a
        /*11d2*/ 	.byte	0x3f
	.zero		1


	//   ....[90]....
        /*11d4*/ 	.word	0x0001b2d0
        /*11d8*/ 	.word	0x00000004
        /*11dc*/ 	.word	0x00022820
        /*11e0*/ 	.short	0x010a
        /*11e2*/ 	.byte	0x3f
	.zero		1


	//   ....[91]....
        /*11e4*/ 	.word	0x0001b470
        /*11e8*/ 	.word	0x00000005
        /*11ec*/ 	.word	0x00022840
        /*11f0*/ 	.short	0x010a
        /*11f2*/ 	.byte	0x3f
	.zero		1


	//   ....[92]....
        /*11f4*/ 	.word	0x0001b4c0
        /*11f8*/ 	.word	0x00000019
        /*11fc*/ 	.word	0x00022840
        /*1200*/ 	.short	0x010a
        /*1202*/ 	.byte	0x3f
	.zero		1


	//   ....[93]....
        /*1204*/ 	.word	0x0001b510
        /*1208*/ 	.word	0x00000005
        /*120c*/ 	.word	0x00022860
        /*1210*/ 	.short	0x010a
        /*1212*/ 	.byte	0x3f
	.zero		1


	//----- nvinfo : EIATTR_NUM_MBARRIERS
	.align		4
.L_239:
        /*1214*/ 	.byte	0x03, 0x38
        /*1216*/ 	.short	0x0016


	//----- nvinfo : EIATTR_EXIT_INSTR_OFFSETS
	.align		4
        /*1218*/ 	.byte	0x04, 0x1c
        /*121a*/ 	.short	(.L_241 - .L_240)


	//   ....[0]....
.L_240:
        /*121c*/ 	.word	0x00016820


	//----- nvinfo : EIATTR_MAX_THREADS
	.align		4
.L_241:
        /*1220*/ 	.byte	0x04, 0x05
        /*1222*/ 	.short	(.L_243 - .L_242)
.L_242:
        /*1224*/ 	.word	0x00000180
        /*1228*/ 	.word	0x00000001
        /*122c*/ 	.word	0x00000001


	//----- nvinfo : EIATTR_CRS_STACK_SIZE
	.align		4
.L_243:
        /*1230*/ 	.byte	0x04, 0x1e
        /*1232*/ 	.short	(.L_245 - .L_244)
.L_244:
        /*1234*/ 	.word	0x00000000


	//----- nvinfo : EIATTR_CBANK_PARAM_SIZE
	.align		4
.L_245:
        /*1238*/ 	.byte	0x03, 0x19
        /*123a*/ 	.short	0x0af0


	//----- nvinfo : EIATTR_PARAM_CBANK
	.align		4
        /*123c*/ 	.byte	0x04, 0x0a
        /*123e*/ 	.short	(.L_247 - .L_246)
	.align		4
.L_246:
        /*1240*/ 	.word	index@(.nv.constant0._ZN7cutlass13device_kernelIN5flash11enable_sm90INS1_16FlashAttnFwdSm90INS1_25CollectiveMainloopFwdSm90ILi2EN4cute5tupleIJNS5_1CILi1EEES8_S8_EEENS6_IJNS7_ILi128EEENS7_ILi96EEENS7_ILi64EEEEEELi256ENS_10bfloat16_tEfNS_4arch4Sm90ELb0ELb0ELb0ELb1ELb1ELb1ELb0ELb1ELb0ELb1ELb0ELb0EEENS1_21CollectiveEpilogueFwdINS6_IJSA_NS7_ILi256EEESB_EEES9_SE_SG_Li256ELb1ELb1ELb0ELb0EEENS1_36VarlenDynamicPersistentTileSchedulerILi128ELi96ELi256ELi128ELb0ELb1ELb1ELb0ELb1ELb1EEEEEEEEEvNT_6ParamsE)
        /*1244*/ 	.short	0x0210
        /*1246*/ 	.short	0x0af0


	//----- nvinfo : EIATTR_SW_WAR
	.align		4
.L_247:
        /*1248*/ 	.byte	0x04, 0x36
        /*124a*/ 	.short	(.L_249 - .L_248)
.L_248:
        /*124c*/ 	.word	0x00000008
.L_249:


//--------------------- .nv.info._ZN7cutlass13device_kernelIN5flash11enable_sm90INS1_16FlashAttnFwdSm90INS1_25CollectiveMainloopFwdSm90ILi2EN4cute5tupleIJNS5_1CILi1EEES8_S8_EEENS6_IJNS7_ILi128EEENS7_ILi96EEENS7_ILi64EEEEEELi256ENS_10bfloat16_tEfNS_4arch4Sm90ELb0ELb0ELb0ELb1ELb1ELb0ELb1ELb1ELb0ELb1ELb0ELb0EEENS1_21CollectiveEpilogueFwdINS6_IJSA_NS7_ILi256EEESB_EEES9_SE_SG_Li256ELb1ELb1ELb0ELb0EEENS1_36VarlenDynamicPersistentTileSchedulerILi128ELi96ELi256ELi128ELb0ELb1ELb1ELb0ELb1ELb1EEEEEEEEEvNT_6ParamsE --------------------------
	.section	.nv.info._ZN7cutlass13device_kernelIN5flash11enable_sm90INS1_16FlashAttnFwdSm90INS1_25CollectiveMainloopFwdSm90ILi2EN4cute5tupleIJNS5_1CILi1EEES8_S8_EEENS6_IJNS7_ILi128EEENS7_ILi96EEENS7_ILi64EEEEEELi256ENS_10bfloat16_tEfNS_4arch4Sm90ELb0ELb0ELb0ELb1ELb1ELb0ELb1ELb1ELb0ELb1ELb0ELb0EEENS1_21CollectiveEpilogueFwdINS6_IJSA_NS7_ILi256EEESB_EEES9_SE_SG_Li256ELb1ELb1ELb0ELb0EEENS1_36VarlenDynamicPersistentTileSchedulerILi128ELi96ELi256ELi128ELb0ELb1ELb1ELb0ELb1ELb1EEEEEEEEEvNT_6ParamsE,"",@"SHT_CUDA_INFO"
	.sectionflags	@""
	.align	4


	//----- nvinfo : EIATTR_CUDA_API_VERSION
	.align		4
        /*0000*/ 	.byte	0x04, 0x37
        /*0002*/ 	.short	(.L_251 - .L_250)
.L_250:
        /*0004*/ 	.word	0x00000082


	//----- nvinfo : EIATTR_KPARAM_INFO
	.align		4
.L_251:
        /*0008*/ 	.byte	0x04, 0x17
        /*000a*/ 	.short	(.L_253 - .L_252)
.L_252:
        /*000c*/ 	.word	0x00000000
        /*0010*/ 	.short	0x0000
        /*0012*/ 	.short	0x0070
        /*0014*/ 	.byte	0x00, 0xf0, 0x01, 0x2e


	//----- nvinfo : EIATTR_SPARSE_MMA_MASK
	.align		4
.L_253:
        /*0018*/ 	.byte	0x03, 0x50
        /*001a*/ 	.short	0x0000


	//----- nvinfo : EIATTR_MAXREG_COUNT
	.align		4
        /*001c*/ 	.byte	0x03, 0x1b
        /*001e*/ 	.short	0x00a8


	//----- nvinfo : EIATTR_NUM_BARRIERS
	.align		4
        /*0020*/ 	.byte	0x02, 0x4c
        /*0022*/ 	.byte	0x10
	.zero		1


	//----- nvinfo : EIATTR_EXTERNS
	.align		4
        /*0024*/ 	.byte	0x04, 0x0f
        /*0026*/ 	.short	(.L_255 - .L_254)


	//   ....[0]....
	.align		4
.L_254:
        /*0028*/ 	.word	index@(__assertfail)


	//----- nvinfo : EIATTR_ANNOTATIONS
	.align		4
.L_255:
        /*002c*/ 	.byte	0x04, 0x55
        /*002e*/ 	.short	(.L_257 - .L_256)


	//   ....[0]....
.L_256:
        /* <DEDUP_REMOVED lines=18> */


	//----- nvinfo : EIATTR_MERCURY_ISA_VERSION
	.align		4
.L_257:
        /*0140*/ 	.byte	0x03, 0x5f
        /*0142*/ 	.short	0x0101


	//----- nvinfo : EIATTR_UNUSED_LOAD_BYTE_OFFSET
	.align		4
        /*0144*/ 	.byte	0x04, 0x44
        /*0146*/ 	.short	(.L_259 - .L_258)


	//   ....[0]....
.L_258:
        /*0148*/ 	.word	0x000009b0
        /*014c*/ 	.word	0x0000fff0


	//   ....[1]....
        /*0150*/ 	.word	0x000069a0
        /*0154*/ 	.word	0x0000fff0


	//----- nvinfo : EIATTR_INT_WARP_WIDE_INSTR_OFFSETS
	.align		4
.L_259:
        /*0158*/ 	.byte	0x04, 0x31
        /*015a*/ 	.short	(.L_261 - .L_260)


	//   ....[0]....
.L_260:
        /*015c*/ 	.word	0x000000c0


	//   ....[1]....
        /*0160*/ 	.word	0x000000d0


	//   ....[2]....
        /*0164*/ 	.word	0x000000e0


	//   ....[3]....
        /*0168*/ 	.word	0x00000180


	//   ....[4]....
        /*016c*/ 	.word	0x0000a870


	//   ....[5]....
        /*0170*/ 	.word	0x0000a900


	//   ....[6]....
        /*0174*/ 	.word	0x0000e7a0


	//   ....[7]....
        /*0178*/ 	.word	0x0000e830


	//----- nvinfo : EIATTR_COOP_GROUP_MASK_REGIDS
	.align		4
.L_261:
        /*017c*/ 	.byte	0x04, 0x29
        /*017e*/ 	.short	(.L_263 - .L_262)


	//   ....[0]....
.L_262:
        /*0180*/ 	.word	0xffffffff


	//   ....[1]....
        /*0184*/ 	.word	0xffffffff


	//   ....[2]....
        /*0188*/ 	.word	0xffffffff


	//   ....[3]....
        /*018c*/ 	.word	0xffffffff


	//   ....[4]....
        /*0190*/ 	.word	0xffffffff


	//   ....[5]....
        /*0194*/ 	.word	0xffffffff


	//   ....[6]....
        /*0198*/ 	.word	0xffffffff


	//   ....[7]....
        /*019c*/ 	.word	0xffffffff


	//   ....[8]....
        /*01a0*/ 	.word	0xffffffff


	//   ....[9]....
        /*01a4*/ 	.word	0xffffffff


	//   ....[10]....
        /*01a8*/ 	.word	0xffffffff


	//   ....[11]....
        /*01ac*/ 	.word	0xffffffff


	//   ....[12]....
        /*01b0*/ 	.word	0xffffffff


	//   ....[13]....
        /*01b4*/ 	.word	0xffffffff


	//   ....[14]....
        /*01b8*/ 	.word	0xffffffff


	//   ....[15]....
        /*01bc*/ 	.word	0xffffffff


	//   ....[16]....
        /*01c0*/ 	.word	0xffffffff


	//   ....[17]....
        /*01c4*/ 	.word	0xffffffff


	//   ....[18]....
        /*01c8*/ 	.word	0xffffffff


	//   ....[19]....
        /*01cc*/ 	.word	0xffffffff


	//   ....[20]....
        /*01d0*/ 	.word	0xffffffff


	//   ....[21]....
        /*01d4*/ 	.word	0xffffffff


	//   ....[22]....
        /*01d8*/ 	.word	0xffffffff


	//   ....[23]....
        /*01dc*/ 	.word	0xffffffff


	//   ....[24]....
        /*01e0*/ 	.word	0xffffffff


	//   ....[25]....
        /*01e4*/ 	.word	0xffffffff


	//   ....[26]....
        /*01e8*/ 	.word	0xffffffff


	//   ....[27]....
        /*01ec*/ 	.word	0xffffffff


	//   ....[28]....
        /*01f0*/ 	.word	0xffffffff


	//   ....[29]....
        /*01f4*/ 	.word	0xffffffff


	//   ....[30]....
        /*01f8*/ 	.word	0xffffffff


	//   ....[31]....
        /*01fc*/ 	.word	0xffffffff


	//   ....[32]....
        /*0200*/ 	.word	0xffffffff


	//   ....[33]....
        /*0204*/ 	.word	0xffffffff


	//   ....[34]....
        /*0208*/ 	.word	0xffffffff


	//   ....[35]....
        /*020c*/ 	.word	0xffffffff


	//   ....[36]....
        /*0210*/ 	.word	0xffffffff


	//   ....[37]....
        /*0214*/ 	.word	0xffffffff


	//   ....[38]....
        /*0218*/ 	.word	0xffffffff


	//   ....[39]....
        /*021c*/ 	.word	0xffffffff


	//   ....[40]....
        /*0220*/ 	.word	0xffffffff


	//   ....[41]....
        /*0224*/ 	.word	0xffffffff


	//   ....[42]....
        /*0228*/ 	.word	0xffffffff


	//   ....[43]....
        /*022c*/ 	.word	0xffffffff


	//   ....[44]....
        /*0230*/ 	.word	0xffffffff


	//   ....[45]....
        /*0234*/ 	.word	0xffffffff


	//   ....[46]....
        /*0238*/ 	.word	0xffffffff


	//   ....[47]....
        /*023c*/ 	.word	0xffffffff


	//   ....[48]....
        /*0240*/ 	.word	0xffffffff


	//   ....[49]....
        /*0244*/ 	.word	0xffffffff


	//   ....[50]....
        /*0248*/ 	.word	0xffffffff


	//   ....[51]....
        /*024c*/ 	.word	0xffffffff


	//   ....[52]....
        /*0250*/ 	.word	0xffffffff


	//   ....[53]....
        /*0254*/ 	.word	0xffffffff


	//   ....[54]....
        /*0258*/ 	.word	0xffffffff


	//   ....[55]....
        /*025c*/ 	.word	0xffffffff


	//   ....[56]....
        /*0260*/ 	.word	0xffffffff


	//   ....[57]....
        /*0264*/ 	.word	0xffffffff


	//   ....[58]....
        /*0268*/ 	.word	0xffffffff


	//   ....[59]....
        /*026c*/ 	.word	0xffffffff


	//   ....[60]....
        /*0270*/ 	.word	0xffffffff


	//   ....[61]....
        /*0274*/ 	.word	0xffffffff


	//   ....[62]....
        /*0278*/ 	.word	0xffffffff


	//   ....[63]....
        /*027c*/ 	.word	0xffffffff


	//   ....[64]....
        /*0280*/ 	.word	0xffffffff


	//   ....[65]....
        /*0284*/ 	.word	0xffffffff


	//   ....[66]....
        /*0288*/ 	.word	0xffffffff


	//   ....[67]....
        /*028c*/ 	.word	0xffffffff


	//   ....[68]....
        /*0290*/ 	.word	0xffffffff


	//   ....[69]....
        /*0294*/ 	.word	0xffffffff


	//   ....[70]....
        /*0298*/ 	.word	0xffffffff


	//   ....[71]....
        /*029c*/ 	.word	0xffffffff


	//   ....[72]....
        /*02a0*/ 	.word	0xffffffff


	//   ....[73]....
        /*02a4*/ 	.word	0xffffffff


	//   ....[74]....
        /*02a8*/ 	.word	0xffffffff


	//   ....[75]....
        /*02ac*/ 	.word	0xffffffff


	//   ....[76]....
        /*02b0*/ 	.word	0xffffffff


	//   ....[77]....
        /*02b4*/ 	.word	0xffffffff


	//   ....[78]....
        /*02b8*/ 	.word	0xffffffff


	//   ....[79]....
        /*02bc*/ 	.word	0xffffffff


	//   ....[80]....
        /*02c0*/ 	.word	0xffffffff


	//   ....[81]....
        /*02c4*/ 	.word	0xffffffff


	//   ....[82]....
        /*02c8*/ 	.word	0xffffffff


	//   ....[83]....
        /*02cc*/ 	.word	0xffffffff


	//   ....[84]....
        /*02d0*/ 	.word	0xffffffff


	//   ....[85]....
        /*02d4*/ 	.word	0xffffffff


	//   ....[86]....
        /*02d8*/ 	.word	0xffffffff


	//   ....[87]....
        /*02dc*/ 	.word	0xffffffff


	//   ....[88]....
        /*02e0*/ 	.word	0xffffffff


	//   ....[89]....
        /*02e4*/ 	.word	0xffffffff


	//   ....[90]....
        /*02e8*/ 	.word	0xffffffff


	//   ....[91]....
        /*02ec*/ 	.word	0xffffffff


	//   ....[92]....
        /*02f0*/ 	.word	0xffffffff


	//   ....[93]....
        /*02f4*/ 	.word	0xffffffff


	//   ....[94]....
        /*02f8*/ 	.word	0xffffffff


	//   ....[95]....
        /*02fc*/ 	.word	0xffffffff


	//   ....[96]....
        /*0300*/ 	.word	0xffffffff


	//   ....[97]....
        /*0304*/ 	.word	0xffffffff


	//   ....[98]....
        /*0308*/ 	.word	0xffffffff


	//   ....[99]....
        /*030c*/ 	.word	0xffffffff


	//   ....[100]....
        /*0310*/ 	.word	0xffffffff


	//   ....[101]....
        /*0314*/ 	.word	0xffffffff


	//   ....[102]....
        /*0318*/ 	.word	0xffffffff


	//   ....[103]....
        /*031c*/ 	.word	0xffffffff


	//   ....[104]....
        /*0320*/ 	.word	0xffffffff


	//   ....[105]....
        /*0324*/ 	.word	0xffffffff


	//   ....[106]....
        /*0328*/ 	.word	0xffffffff


	//   ....[107]....
        /*032c*/ 	.word	0xffffffff


	//   ....[108]....
        /*0330*/ 	.word	0xffffffff


	//   ....[109]....
        /*0334*/ 	.word	0xffffffff


	//   ....[110]....
        /*0338*/ 	.word	0xffffffff


	//   ....[111]....
        /*033c*/ 	.word	0xffffffff


	//   ....[112]....
        /*0340*/ 	.word	0xffffffff


	//   ....[113]....
        /*0344*/ 	.word	0xffffffff


	//   ....[114]....
        /*0348*/ 	.word	0xffffffff


	//   ....[115]....
        /*034c*/ 	.word	0xffffffff


	//   ....[116]....
        /*0350*/ 	.word	0xffffffff


	//   ....[117]....
        /*0354*/ 	.word	0xffffffff


	//   ....[118]....
        /*0358*/ 	.word	0xffffffff


	//   ....[119]....
        /*035c*/ 	.word	0xffffffff


	//   ....[120]....
        /*0360*/ 	.word	0xffffffff


	//   ....[121]....
        /*0364*/ 	.word	0xffffffff


	//   ....[122]....
        /*0368*/ 	.word	0xffffffff


	//   ....[123]....
        /*036c*/ 	.word	0xffffffff


	//   ....[124]....
        /*0370*/ 	.word	0xffffffff


	//   ....[125]....
        /*0374*/ 	.word	0xffffffff


	//   ....[126]....
        /*0378*/ 	.word	0xffffffff


	//   ....[127]....
        /*037c*/ 	.word	0xffffffff


	//   ....[128]....
        /*0380*/ 	.word	0xffffffff


	//   ....[129]....
        /*0384*/ 	.word	0xffffffff


	//   ....[130]....
        /*0388*/ 	.word	0xffffffff


	//   ....[131]....
        /*038c*/ 	.word	0xffffffff


	//   ....[132]....
        /*0390*/ 	.word	0xffffffff


	//   ....[133]....
        /*0394*/ 	.word	0xffffffff


	//   ....[134]....
        /*0398*/ 	.word	0xffffffff


	//   ....[135]....
        /*039c*/ 	.word	0xffffffff


	//   ....[136]....
        /*03a0*/ 	.word	0xffffffff


	//   ....[137]....
        /*03a4*/ 	.word	0xffffffff


	//   ....[138]....
        /*03a8*/ 	.word	0xffffffff


	//   ....[139]....
        /*03ac*/ 	.word	0xffffffff


	//   ....[140]....
        /*03b0*/ 	.word	0xffffffff


	//   ....[141]....
        /*03b4*/ 	.word	0xffffffff


	//   ....[142]....
        /*03b8*/ 	.word	0xffffffff


	//   ....[143]....
        /*03bc*/ 	.word	0xffffffff


	//   ....[144]....
        /*03c0*/ 	.word	0xffffffff


	//   ....[145]....
        /*03c4*/ 	.word	0xffffffff


	//   ....[146]....
        /*03c8*/ 	.word	0xffffffff


	//   ....[147]....
        /*03cc*/ 	.word	0xffffffff


	//   ....[148]....
        /*03d0*/ 	.word	0xffffffff


	//   ....[149]....
        /*03d4*/ 	.word	0xffffffff


	//   ....[150]....
        /*03d8*/ 	.word	0xffffffff


	//   ....[151]....
        /*03dc*/ 	.word	0xffffffff


	//   ....[152]....
        /*03e0*/ 	.word	0xffffffff


	//   ....[153]....
        /*03e4*/ 	.word	0x0500000f


	//   ....[154]....
        /*03e8*/ 	.word	0x0500000f


	//   ....[155]....
        /*03ec*/ 	.word	0x0500000f


	//   ....[156]....
        /*03f0*/ 	.word	0x0500000f


	//   ....[157]....
        /*03f4*/ 	.word	0x0500000f


	//   ....[158]....
        /*03f8*/ 	.word	0x0500000f


	//   ....[159]....
        /*03fc*/ 	.word	0x0500000f


	//   ....[160]....
        /*0400*/ 	.word	0x0500000f


	//   ....[161]....
        /*0404*/ 	.word	0x0500000f


	//   ....[162]....
        /*0408*/ 	.word	0x0500000f


	//   ....[163]....
        /*040c*/ 	.word	0x0500000f


	//   ....[164]....
        /*0410*/ 	.word	0x0500000f


	//   ....[165]....
        /*0414*/ 	.word	0x0500000f


	//   ....[166]....
        /*0418*/ 	.word	0x0500000f


	//   ....[167]....
        /*041c*/ 	.word	0x0500000f


	//   ....[168]....
        /*0420*/ 	.word	0x0500000f


	//   ....[169]....
        /*0424*/ 	.word	0x0500000f


	//   ....[170]....
        /*0428*/ 	.word	0x0500000f


	//   ....[171]....
        /*042c*/ 	.word	0x0500000f


	//   ....[172]....
        /*0430*/ 	.word	0x0500000f


	//   ....[173]....
        /*0434*/ 	.word	0x0500000f


	//   ....[174]....
        /*0438*/ 	.word	0x0500000f


	//   ....[175]....
        /*043c*/ 	.word	0x0500000f


	//   ....[176]....
        /*0440*/ 	.word	0x0500000f


	//   ....[177]....
        /*0444*/ 	.word	0x0500000f


	//   ....[178]....
        /*0448*/ 	.word	0x0500000f


	//   ....[179]....
        /*044c*/ 	.word	0x0500000f


	//   ....[180]....
        /*0450*/ 	.word	0x0500000f


	//   ....[181]....
        /*0454*/ 	.word	0x0500000f


	//   ....[182]....
        /*0458*/ 	.word	0x0500000f


	//   ....[183]....
        /*045c*/ 	.word	0x0500000f


	//   ....[184]....
        /*0460*/ 	.word	0x0500000f


	//   ....[185]....
        /*0464*/ 	.word	0x0500000f


	//   ....[186]....
        /*0468*/ 	.word	0x0500000f


	//   ....[187]....
        /*046c*/ 	.word	0x0500000f


	//   ....[188]....
        /*0470*/ 	.word	0x0500000f


	//   ....[189]....
        /*0474*/ 	.word	0x0500000f


	//   ....[190]....
        /*0478*/ 	.word	0x0500000f


	//   ....[191]....
        /*047c*/ 	.word	0x0500000f


	//   ....[192]....
        /*0480*/ 	.word	0x0500000f


	//   ....[193]....
        /*0484*/ 	.word	0x0500000f


	//   ....[194]....
        /*0488*/ 	.word	0x0500000f


	//   ....[195]....
        /*048c*/ 	.word	0x0500000f


	//   ....[196]....
        /*0490*/ 	.word	0x0500000f


	//   ....[197]....
        /*0494*/ 	.word	0x0500000f


	//   ....[198]....
        /*0498*/ 	.word	0x0500000f


	//   ....[199]....
        /*049c*/ 	.word	0x0500000f


	//   ....[200]....
        /*04a0*/ 	.word	0x0500000f


	//   ....[201]....
        /*04a4*/ 	.word	0x0500000f


	//   ....[202]....
        /*04a8*/ 	.word	0x0500000f


	//   ....[203]....
        /*04ac*/ 	.word	0x0500000f


	//   ....[204]....
        /*04b0*/ 	.word	0x0500000f


	//   ....[205]....
        /*04b4*/ 	.word	0x0500000f


	//   ....[206]....
        /*04b8*/ 	.word	0x0500000f


	//   ....[207]....
        /*04bc*/ 	.word	0x0500000f


	//   ....[208]....
        /*04c0*/ 	.word	0x0500000f


	//   ....[209]....
        /*04c4*/ 	.word	0x0500000f


	//   ....[210]....
        /*04c8*/ 	.word	0x0500000f


	//   ....[211]....
        /*04cc*/ 	.word	0x0500000f


	//   ....[212]....
        /*04d0*/ 	.word	0x0500000f


	//   ....[213]....
        /*04d4*/ 	.word	0x0500000f


	//   ....[214]....
        /*04d8*/ 	.word	0x0500000f


	//   ....[215]....
        /*04dc*/ 	.word	0x0500000f


	//   ....[216]....
        /*04e0*/ 	.word	0x0500000f


	//   ....[217]....
        /*04e4*/ 	.word	0x0500000f


	//   ....[218]....
        /*04e8*/ 	.word	0x0500000f


	//   ....[219]....
        /*04ec*/ 	.word	0x0500000f


	//   ....[220]....
        /*04f0*/ 	.word	0x0500000f


	//   ....[221]....
        /*04f4*/ 	.word	0x0500000f


	//   ....[222]....
        /*04f8*/ 	.word	0x0500000f


	//   ....[223]....
        /*04fc*/ 	.word	0x0500000f


	//   ....[224]....
        /*0500*/ 	.word	0x0500000f


	//   ....[225]....
        /*0504*/ 	.word	0x0500000f


	//   ....[226]....
        /*0508*/ 	.word	0x0500000f


	//   ....[227]....
        /*050c*/ 	.word	0x0500000f


	//   ....[228]....
        /*0510*/ 	.word	0x0500000f


	//   ....[229]....
        /*0514*/ 	.word	0x0500000f


	//   ....[230]....
        /*0518*/ 	.word	0x0500000f


	//   ....[231]....
        /*051c*/ 	.word	0x0500000f


	//   ....[232]....
        /*0520*/ 	.word	0x0500000f


	//   ....[233]....
        /*0524*/ 	.word	0x0500000f


	//   ....[234]....
        /*0528*/ 	.word	0x0500000f


	//   ....[235]....
        /*052c*/ 	.word	0x0500000f


	//   ....[236]....
        /*0530*/ 	.word	0x0500000f


	//   ....[237]....
        /*0534*/ 	.word	0x0500000f


	//   ....[238]....
        /*0538*/ 	.word	0x0500000f


	//   ....[239]....
        /*053c*/ 	.word	0x0500000f


	//   ....[240]....
        /*0540*/ 	.word	0x0500000f


	//   ....[241]....
        /*0544*/ 	.word	0x0500000f


	//   ....[242]....
        /*0548*/ 	.word	0x0500000f


	//   ....[243]....
        /*054c*/ 	.word	0x0500000f


	//   ....[244]....
        /*0550*/ 	.word	0x0500000f


	//   ....[245]....
        /*0554*/ 	.word	0x0500000f


	//   ....[246]....
        /*0558*/ 	.word	0x0500000f


	//   ....[247]....
        /*055c*/ 	.word	0x0500000f


	//   ....[248]....
        /*0560*/ 	.word	0x0500000f


	//   ....[249]....
        /*0564*/ 	.word	0x0500000f


	//   ....[250]....
        /*0568*/ 	.word	0x0500000f


	//   ....[251]....
        /*056c*/ 	.word	0x0500000f


	//----- nvinfo : EIATTR_COOP_GROUP_INSTR_OFFSETS
	.align		4
.L_263:
        /*0570*/ 	.byte	0x04, 0x28
        /*0572*/ 	.short	(.L_265 - .L_264)


	//   ....[0]....
.L_264:
        /*0574*/ 	.word	0x00000080


	//   ....[1]....
        /*0578*/ 	.word	0x00000090


	//   ....[2]....
        /*057c*/ 	.word	0x000002f0


	//   ....[3]....
        /*0580*/ 	.word	0x00000450


	//   ....[4]....
        /*0584*/ 	.word	0x00000570


	//   ....[5]....
        /*0588*/ 	.word	0x000006d0


	//   ....[6]....
        /*058c*/ 	.word	0x000015c0


	//   ....[7]....
        /*0590*/ 	.word	0x00002e00


	//   ....[8]....
        /*0594*/ 	.word	0x00002e20


	//   ....[9]....
        /*0598*/ 	.word	0x00002e40


	//   ....[10]....
        /*059c*/ 	.word	0x00002e80


	//   ....[11]....
        /*05a0*/ 	.word	0x000048c0


	//   ....[12]....
        /*05a4*/ 	.word	0x00004920


	//   ....[13]....
        /*05a8*/ 	.word	0x00004950


	//   ....[14]....
        /*05ac*/ 	.word	0x00004970


	//   ....[15]....
        /*05b0*/ 	.word	0x00005f20


	//   ....[16]....
        /*05b4*/ 	.word	0x00005f60


	//   ....[17]....
        /*05b8*/ 	.word	0x00006000


	//   ....[18]....
        /*05bc*/ 	.word	0x00006030


	//   ....[19]....
        /*05c0*/ 	.word	0x00007ae0


	//   ....[20]....
        /*05c4*/ 	.word	0x00007b10


	//   ....[21]....
        /*05c8*/ 	.word	0x00007be0


	//   ....[22]....
        /*05cc*/ 	.word	0x00007c20


	//   ....[23]....
        /*05d0*/ 	.word	0x00008410


	//   ....[24]....
        /*05d4*/ 	.word	0x00008450


	//   ....[25]....
        /*05d8*/ 	.word	0x000085a0


	//   ....[26]....
        /*05dc*/ 	.word	0x000085c0


	//   ....[27]....
        /*05e0*/ 	.word	0x00008700


	//   ....[28]....
        /*05e4*/ 	.word	0x00008720


	//   ....[29]....
        /*05e8*/ 	.word	0x00008870


	//   ....[30]....
        /*05ec*/ 	.word	0x00008890


	//   ....[31]....
        /*05f0*/ 	.word	0x000092a0


	//   ....[32]....
        /*05f4*/ 	.word	0x000092b0


	//   ....[33]....
        /*05f8*/ 	.word	0x000093f0


	//   ....[34]....
        /*05fc*/ 	.word	0x00009410


	//   ....[35]....
        /*0600*/ 	.word	0x00009550


	//   ....[36]....
        /*0604*/ 	.word	0x00009570


	//   ....[37]....
        /*0608*/ 	.word	0x000096c0


	//   ....[38]....
        /*060c*/ 	.word	0x000096e0


	//   ....[39]....
        /*0610*/ 	.word	0x000098a0


	//   ....[40]....
        /*0614*/ 	.word	0x00009a70


	//   ....[41]....
        /*0618*/ 	.word	0x00009aa0


	//   ....[42]....
        /*061c*/ 	.word	0x00009ad0


	//   ....[43]....
        /*0620*/ 	.word	0x00009b00


	//   ....[44]....
        /*0624*/ 	.word	0x00009b30


	//   ....[45]....
        /*0628*/ 	.word	0x00009b60


	//   ....[46]....
        /*062c*/ 	.word	0x00009cb0


	//   ....[47]....
        /*0630*/ 	.word	0x00009ce0


	//   ....[48]....
        /*0634*/ 	.word	0x00009d10


	//   ....[49]....
        /*0638*/ 	.word	0x00009d40


	//   ....[50]....
        /*063c*/ 	.word	0x00009d70


	//   ....[51]....
        /*0640*/ 	.word	0x00009da0


	//   ....[52]....
        /*0644*/ 	.word	0x00009e30


	//   ....[53]....
        /*0648*/ 	.word	0x00009e60


	//   ....[54]....
        /*064c*/ 	.word	0x00009ee0


	//   ....[55]....
        /*0650*/ 	.word	0x0000b440


	//   ....[56]....
        /*0654*/ 	.word	0x0000b460


	//   ....[57]....
        /*0658*/ 	.word	0x0000b4f0


	//   ....[58]....
        /*065c*/ 	.word	0x0000b510


	//   ....[59]....
        /*0660*/ 	.word	0x0000b590


	//   ....[60]....
        /*0664*/ 	.word	0x0000b5b0


	//   ....[61]....
        /*0668*/ 	.word	0x0000b630


	//   ....[62]....
        /*066c*/ 	.word	0x0000b650


	//   ....[63]....
        /*0670*/ 	.word	0x0000b6d0


	//   ....[64]....
        /*0674*/ 	.word	0x0000b6f0


	//   ....[65]....
        /*0678*/ 	.word	0x0000b700


	//   ....[66]....
        /*067c*/ 	.word	0x0000b710


	//   ....[67]....
        /*0680*/ 	.word	0x0000be90


	//   ....[68]....
        /*0684*/ 	.word	0x0000beb0


	//   ....[69]....
        /*0688*/ 	.word	0x0000bed0


	//   ....[70]....
        /*068c*/ 	.word	0x0000bee0


	//   ....[71]....
        /*0690*/ 	.word	0x0000bf10


	//   ....[72]....
        /*0694*/ 	.word	0x0000bf30


	//   ....[73]....
        /*0698*/ 	.word	0x0000bfa0


	//   ....[74]....
        /*069c*/ 	.word	0x0000c020


	//   ....[75]....
        /*06a0*/ 	.word	0x0000c040


	//   ....[76]....
        /*06a4*/ 	.word	0x0000c060


	//   ....[77]....
        /*06a8*/ 	.word	0x0000c120


	//   ....[78]....
        /*06ac*/ 	.word	0x0000c170


	//   ....[79]....
        /*06b0*/ 	.word	0x0000c1a0


	//   ....[80]....
        /*06b4*/ 	.word	0x0000c200


	//   ....[81]....
        /*06b8*/ 	.word	0x0000c2e0


	//   ....[82]....
        /*06bc*/ 	.word	0x0000c310


	//   ....[83]....
        /*06c0*/ 	.word	0x0000c9a0


	//   ....[84]....
        /*06c4*/ 	.word	0x0000c9d0


	//   ....[85]....
        /*06c8*/ 	.word	0x0000c9e0


	//   ....[86]....
        /*06cc*/ 	.word	0x0000c9f0


	//   ....[87]....
        /*06d0*/ 	.word	0x0000cab0


	//   ....[88]....
        /*06d4*/ 	.word	0x0000cb00


	//   ....[89]....
        /*06d8*/ 	.word	0x0000cb70


	//   ....[90]....
        /*06dc*/ 	.word	0x0000cbf0


	//   ....[91]....
        /*06e0*/ 	.word	0x0000cc50


	//   ....[92]....
        /*06e4*/ 	.word	0x0000cc80


	//   ....[93]....
        /*06e8*/ 	.word	0x0000cce0


	//   ....[94]....
        /*06ec*/ 	.word	0x0000cd10


	//   ....[95]....
        /*06f0*/ 	.word	0x0000cd70


	//   ....[96]....
        /*06f4*/ 	.word	0x0000cda0


	//   ....[97]....
        /*06f8*/ 	.word	0x0000cdf0


	//   ....[98]....
        /*06fc*/ 	.word	0x0000ce20


	//   ....[99]....
        /*0700*/ 	.word	0x0000d350


	//   ....[100]....
        /*0704*/ 	.word	0x0000d370


	//   ....[101]....
        /*0708*/ 	.word	0x0000d3c0


	//   ....[102]....
        /*070c*/ 	.word	0x0000d480


	//   ....[103]....
        /*0710*/ 	.word	0x0000d490


	//   ....[104]....
        /*0714*/ 	.word	0x0000d4c0


	//   ....[105]....
        /*0718*/ 	.word	0x0000d550


	//   ....[106]....
        /*071c*/ 	.word	0x0000d600


	//   ....[107]....
        /*0720*/ 	.word	0x0000d610


	//   ....[108]....
        /*0724*/ 	.word	0x0000d640


	//   ....[109]....
        /*0728*/ 	.word	0x0000d650


	//   ....[110]....
        /*072c*/ 	.word	0x0000d6e0


	//   ....[111]....
        /*0730*/ 	.word	0x0000de00


	//   ....[112]....
        /*0734*/ 	.word	0x0000de20


	//   ....[113]....
        /*0738*/ 	.word	0x0000de30


	//   ....[114]....
        /*073c*/ 	.word	0x0000de70


	//   ....[115]....
        /*0740*/ 	.word	0x0000de80


	//   ....[116]....
        /*0744*/ 	.word	0x0000dec0


	//   ....[117]....
        /*0748*/ 	.word	0x0000ded0


	//   ....[118]....
        /*074c*/ 	.word	0x0000df10


	//   ....[119]....
        /*0750*/ 	.word	0x0000df20


	//   ....[120]....
        /*0754*/ 	.word	0x0000df60


	//   ....[121]....
        /*0758*/ 	.word	0x0000df70


	//   ....[122]....
        /*075c*/ 	.word	0x0000df80


	//   ....[123]....
        /*0760*/ 	.word	0x0000e2e0


	//   ....[124]....
        /*0764*/ 	.word	0x0000e300


	//   ....[125]....
        /*0768*/ 	.word	0x0000e310


	//   ....[126]....
        /*076c*/ 	.word	0x0000e320


	//   ....[127]....
        /*0770*/ 	.word	0x0000e330


	//   ....[128]....
        /*0774*/ 	.word	0x0000e350


	//   ....[129]....
        /*0778*/ 	.word	0x0000e3c0


	//   ....[130]....
        /*077c*/ 	.word	0x0000e3f0


	//   ....[131]....
        /*0780*/ 	.word	0x0000e400


	//   ....[132]....
        /*0784*/ 	.word	0x0000e470


	//   ....[133]....
        /*0788*/ 	.word	0x0000e490


	//   ....[134]....
        /*078c*/ 	.word	0x0000e580


	//   ....[135]....
        /*0790*/ 	.word	0x0000ea20


	//   ....[136]....
        /*0794*/ 	.word	0x0000ea70


	//   ....[137]....
        /*0798*/ 	.word	0x0000eaa0


	//   ....[138]....
        /*079c*/ 	.word	0x0000eab0


	//   ....[139]....
        /*07a0*/ 	.word	0x0000eae0


	//   ....[140]....
        /*07a4*/ 	.word	0x0000eb10


	//   ....[141]....
        /*07a8*/ 	.word	0x0000eb40


	//   ....[142]....
        /*07ac*/ 	.word	0x0000eb70


	//   ....[143]....
        /*07b0*/ 	.word	0x0000ecf0


	//   ....[144]....
        /*07b4*/ 	.word	0x0000ed20


	//   ....[145]....
        /*07b8*/ 	.word	0x0000ed50


	//   ....[146]....
        /*07bc*/ 	.word	0x0000ed80


	//   ....[147]....
        /*07c0*/ 	.word	0x0000edb0


	//   ....[148]....
        /*07c4*/ 	.word	0x0000ede0


	//   ....[149]....
        /*07c8*/ 	.word	0x0000eea0


	//   ....[150]....
        /*07cc*/ 	.word	0x0000eec0


	//   ....[151]....
        /*07d0*/ 	.word	0x0000ef30


	//   ....[152]....
        /*07d4*/ 	.word	0x0000f3a0


	//   ....[153]....
        /*07d8*/ 	.word	0x0000f900


	//   ....[154]....
        /*07dc*/ 	.word	0x0000f9f0


	//   ....[155]....
        /*07e0*/ 	.word	0x0000fa90


	//   ....[156]....
        /*07e4*/ 	.word	0x0000faf0


	//   ....[157]....
        /*07e8*/ 	.word	0x0000fbe0


	//   ....[158]....
        /*07ec*/ 	.word	0x0000fc50


	//   ....[159]....
        /*07f0*/ 	.word	0x0000fd40


	//   ....[160]....
        /*07f4*/ 	.word	0x0000fdb0


	//   ....[161]....
        /*07f8*/ 	.word	0x0000fea0


	//   ....[162]....
        /*07fc*/ 	.word	0x0000ff10


	//   ....[163]....
        /*0800*/ 	.word	0x00010000


	//   ....[164]....
        /*0804*/ 	.word	0x00010070


	//   ....[165]....
        /*0808*/ 	.word	0x00010110


	//   ....[166]....
        /*080c*/ 	.word	0x00010210


	//   ....[167]....
        /*0810*/ 	.word	0x00010260


	//   ....[168]....
        /*0814*/ 	.word	0x000102c0


	//   ....[169]....
        /*0818*/ 	.word	0x000103e0


	//   ....[170]....
        /*081c*/ 	.word	0x00010460


	//   ....[171]....
        /*0820*/ 	.word	0x00010550


	//   ....[172]....
        /*0824*/ 	.word	0x00010620


	//   ....[173]....
        /*0828*/ 	.word	0x000106d0


	//   ....[174]....
        /*082c*/ 	.word	0x000107d0


	//   ....[175]....
        /*0830*/ 	.word	0x00010840


	//   ....[176]....
        /*0834*/ 	.word	0x00010950


	//   ....[177]....
        /*0838*/ 	.word	0x000109c0


	//   ....[178]....
        /*083c*/ 	.word	0x00010a40


	//   ....[179]....
        /*0840*/ 	.word	0x00010b10


	//   ....[180]....
        /*0844*/ 	.word	0x00010ba0


	//   ....[181]....
        /*0848*/ 	.word	0x00010c70


	//   ....[182]....
        /*084c*/ 	.word	0x00010d10


	//   ....[183]....
        /*0850*/ 	.word	0x00010db0


	//   ....[184]....
        /*0854*/ 	.word	0x00010e10


	//   ....[185]....
        /*0858*/ 	.word	0x00010eb0


	//   ....[186]....
        /*085c*/ 	.word	0x00011000


	//   ....[187]....
        /*0860*/ 	.word	0x00011050


	//   ....[188]....
        /*0864*/ 	.word	0x000110b0


	//   ....[189]....
        /*0868*/ 	.word	0x000111a0


	//   ....[190]....
        /*086c*/ 	.word	0x000112a0


	//   ....[191]....
        /*0870*/ 	.word	0x000112f0


	//   ....[192]....
        /*0874*/ 	.word	0x00011350


	//   ....[193]....
        /*0878*/ 	.word	0x00011440


	//   ....[194]....
        /*087c*/ 	.word	0x00011540


	//   ....[195]....
        /*0880*/ 	.word	0x00011590


	//   ....[196]....
        /*0884*/ 	.word	0x000115f0


	//   ....[197]....
        /*0888*/ 	.word	0x000116d0


	//   ....[198]....
        /*088c*/ 	.word	0x00011800


	//   ....[199]....
        /*0890*/ 	.word	0x000118e0


	//   ....[200]....
        /*0894*/ 	.word	0x00011970


	//   ....[201]....
        /*0898*/ 	.word	0x00011a80


	//   ....[202]....
        /*089c*/ 	.word	0x00011ae0


	//   ....[203]....
        /*08a0*/ 	.word	0x00011bf0


	//   ....[204]....
        /*08a4*/ 	.word	0x00011c50


	//   ....[205]....
        /*08a8*/ 	.word	0x00011d60


	//   ....[206]....
        /*08ac*/ 	.word	0x00011dc0


	//   ....[207]....
        /*08b0*/ 	.word	0x00011ed0


	//   ....[208]....
        /*08b4*/ 	.word	0x00011f30


	//   ....[209]....
        /*08b8*/ 	.word	0x00011ff0


	//   ....[210]....
        /*08bc*/ 	.word	0x00012150


	//   ....[211]....
        /*08c0*/ 	.word	0x000121f0


	//   ....[212]....
        /*08c4*/ 	.word	0x00012250


	//   ....[213]....
        /*08c8*/ 	.word	0x00012300


	//   ....[214]....
        /*08cc*/ 	.word	0x00012360


	//   ....[215]....
        /*08d0*/ 	.word	0x00012410


	//   ....[216]....
        /*08d4*/ 	.word	0x00012470


	//   ....[217]....
        /*08d8*/ 	.word	0x00012520


	//   ....[218]....
        /*08dc*/ 	.word	0x00012580


	//   ....[219]....
        /*08e0*/ 	.word	0x00012630


	//   ....[220]....
        /*08e4*/ 	.word	0x00012690


	//   ....[221]....
        /*08e8*/ 	.word	0x00012740


	//   ....[222]....
        /*08ec*/ 	.word	0x00012820


	//   ....[223]....
        /*08f0*/ 	.word	0x000128c0


	//   ....[224]....
        /*08f4*/ 	.word	0x00012920


	//   ....[225]....
        /*08f8*/ 	.word	0x000129f0


	//   ....[226]....
        /*08fc*/ 	.word	0x00012a50


	//   ....[227]....
        /*0900*/ 	.word	0x00012b20


	//   ....[228]....
        /*0904*/ 	.word	0x00012b80


	//   ....[229]....
        /*0908*/ 	.word	0x00012c60


	//   ....[230]....
        /*090c*/ 	.word	0x00012cc0


	//   ....[231]....
        /*0910*/ 	.word	0x00012d90


	//   ....[232]....
        /*0914*/ 	.word	0x00012df0


	//   ....[233]....
        /*0918*/ 	.word	0x00012ec0


	//   ....[234]....
        /*091c*/ 	.word	0x00012f50


	//   ....[235]....
        /*0920*/ 	.word	0x00012ff0


	//   ....[236]....
        /*0924*/ 	.word	0x00013110


	//   ....[237]....
        /*0928*/ 	.word	0x00013180


	//   ....[238]....
        /*092c*/ 	.word	0x000131f0


	//   ....[239]....
        /*0930*/ 	.word	0x00013260


	//   ....[240]....
        /*0934*/ 	.word	0x000132d0


	//   ....[241]....
        /*0938*/ 	.word	0x00013350


	//   ....[242]....
        /*093c*/ 	.word	0x000133e0


	//   ....[243]....
        /*0940*/ 	.word	0x00013470


	//   ....[244]....
        /*0944*/ 	.word	0x000134e0


	//   ....[245]....
        /*0948*/ 	.word	0x00013550


	//   ....[246]....
        /*094c*/ 	.word	0x000135c0


	//   ....[247]....
        /*0950*/ 	.word	0x00013640


	//   ....[248]....
        /*0954*/ 	.word	0x000136b0


	//   ....[249]....
        /*0958*/ 	.word	0x00013750


	//   ....[250]....
        /*095c*/ 	.word	0x000137e0


	//   ....[251]....
        /*0960*/ 	.word	0x00013900


	//----- nvinfo : EIATTR_REG_RECONFIG
	.align		4
.L_265:
        /*0964*/ 	.byte	0x01, 0x54
	.zero		2


	//----- nvinfo : EIATTR_SYSCALL_OFFSETS
	.align		4
        /*0968*/ 	.byte	0x04, 0x46
        /*096a*/ 	.short	(.L_267 - .L_266)


	//   ....[0]....
.L_266:
        /*096c*/ 	.word	0x00001760


	//   ....[1]....
        /*0970*/ 	.word	0x0000aa60


	//   ....[2]....
        /*0974*/ 	.word	0x0000abb0


	//   ....[3]....
        /*0978*/ 	.word	0x0000aca0


	//   ....[4]....
        /*097c*/ 	.word	0x0000ba90


	//   ....[5]....
        /*0980*/ 	.word	0x0000c5f0


	//----- nvinfo : EIATTR_MBARRIER_INSTR_OFFSETS
	.align		4
.L_267:
        /*0984*/ 	.byte	0x04, 0x39
        /*0986*/ 	.short	(.L_269 - .L_268)


	//   ....[0]....
.L_268:
        /*0988*/ 	.word	0x00000190
        /*098c*/ 	.word	0x000000ff
        /*0990*/ 	.word	0x00032400
        /*0994*/ 	.short	0x0100
        /*0996*/ 	.byte	0x08
	.zero		1


	//   ....[1]....
        /*0998*/ 	.word	0x000001a0
        /*099c*/ 	.word	0x000000ff
        /*09a0*/ 	.word	0x00032410
        /*09a4*/ 	.short	0x0100
        /*09a6*/ 	.byte	0x08
	.zero		1


	//   ....[2]....
        /*09a8*/ 	.word	0x000001b0
        /*09ac*/ 	.word	0x000000ff
        /*09b0*/ 	.word	0x00032420
        /*09b4*/ 	.short	0x0100
        /*09b6*/ 	.byte	0x08
	.zero		1


	//   ....[3]....
        /*09b8*/ 	.word	0x000002a0
        /*09bc*/ 	.word	0x000000ff
        /*09c0*/ 	.word	0x00032430
        /*09c4*/ 	.short	0x0100
        /*09c6*/ 	.byte	0x08
	.zero		1


	//   ....[4]....
        /*09c8*/ 	.word	0x000002b0
        /*09cc*/ 	.word	0x000000ff
        /*09d0*/ 	.word	0x00032440
        /*09d4*/ 	.short	0x0100
        /*09d6*/ 	.byte	0x08
	.zero		1


	//   ....[5]....
        /*09d8*/ 	.word	0x000002c0
        /*09dc*/ 	.word	0x000000ff
        /*09e0*/ 	.word	0x00032438
        /*09e4*/ 	.short	0x0100
        /*09e6*/ 	.byte	0x08
	.zero		1


	//   ....[6]....
        /*09e8*/ 	.word	0x000002d0
        /*09ec*/ 	.word	0x000000ff
        /*09f0*/ 	.word	0x00032448
        /*09f4*/ 	.short	0x0100
        /*09f6*/ 	.byte	0x08
	.zero		1


	//   ....[7]....
        /*09f8*/ 	.word	0x00000400
        /*09fc*/ 	.word	0x000000ff
        /*0a00*/ 	.word	0x00032450
        /*0a04*/ 	.short	0x0100
        /*0a06*/ 	.byte	0x08
	.zero		1


	//   ....[8]....
        /*0a08*/ 	.word	0x00000410
        /*0a0c*/ 	.word	0x000000ff
        /*0a10*/ 	.word	0x00032460
        /*0a14*/ 	.short	0x0100
        /*0a16*/ 	.byte	0x08
	.zero		1


	//   ....[9]....
        /*0a18*/ 	.word	0x00000420
        /*0a1c*/ 	.word	0x000000ff
        /*0a20*/ 	.word	0x00032458
        /*0a24*/ 	.short	0x0100
        /*0a26*/ 	.byte	0x08
	.zero		1


	//   ....[10]....
        /*0a28*/ 	.word	0x00000430
        /*0a2c*/ 	.word	0x000000ff
        /*0a30*/ 	.word	0x00032468
        /*0a34*/ 	.short	0x0100
        /*0a36*/ 	.byte	0x08
	.zero		1


	//   ....[11]....
        /*0a38*/ 	.word	0x00000520
        /*0a3c*/ 	.word	0x000000ff
        /*0a40*/ 	.word	0x00032470
        /*0a44*/ 	.short	0x0100
        /*0a46*/ 	.byte	0x06
	.zero		1


	//   ....[12]....
        /*0a48*/ 	.word	0x00000530
        /*0a4c*/ 	.word	0x000000ff
        /*0a50*/ 	.word	0x00032480
        /*0a54*/ 	.short	0x0100
        /*0a56*/ 	.byte	0x06
	.zero		1


	//   ....[13]....
        /*0a58*/ 	.word	0x00000540
        /*0a5c*/ 	.word	0x000000ff
        /*0a60*/ 	.word	0x00032478
        /*0a64*/ 	.short	0x0100
        /*0a66*/ 	.byte	0x06
	.zero		1


	//   ....[14]....
        /*0a68*/ 	.word	0x00000550
        /*0a6c*/ 	.word	0x000000ff
        /*0a70*/ 	.word	0x00032488
        /*0a74*/ 	.short	0x0100
        /*0a76*/ 	.byte	0x06
	.zero		1


	//   ....[15]....
        /*0a78*/ 	.word	0x00000680
        /*0a7c*/ 	.word	0x000000ff
        /*0a80*/ 	.word	0x00032490
        /*0a84*/ 	.short	0x0100
        /*0a86*/ 	.byte	0x08
	.zero		1


	//   ....[16]....
        /*0a88*/ 	.word	0x00000690
        /*0a8c*/ 	.word	0x000000ff
        /*0a90*/ 	.word	0x000324a0
        /*0a94*/ 	.short	0x0100
        /*0a96*/ 	.byte	0x08
	.zero		1


	//   ....[17]....
        /*0a98*/ 	.word	0x000006a0
        /*0a9c*/ 	.word	0x000000ff
        /*0aa0*/ 	.word	0x00032498
        /*0aa4*/ 	.short	0x0100
        /*0aa6*/ 	.byte	0x08
	.zero		1


	//   ....[18]....
        /*0aa8*/ 	.word	0x000006b0
        /*0aac*/ 	.word	0x000000ff
        /*0ab0*/ 	.word	0x000324a8
        /*0ab4*/ 	.short	0x0100
        /*0ab6*/ 	.byte	0x08
	.zero		1


	//   ....[19]....
        /*0ab8*/ 	.word	0x000007f0
        /*0abc*/ 	.word	0x000000ff
        /*0ac0*/ 	.word	0x000324b0
        /*0ac4*/ 	.short	0x0100
        /*0ac6*/ 	.byte	0x08
	.zero		1


	//   ....[20]....
        /*0ac8*/ 	.word	0x00000800
        /*0acc*/ 	.word	0x000000ff
        /*0ad0*/ 	.word	0x000324c0
        /*0ad4*/ 	.short	0x0100
        /*0ad6*/ 	.byte	0x08
	.zero		1


	//   ....[21]....
        /*0ad8*/ 	.word	0x00000810
        /*0adc*/ 	.word	0x000000ff
        /*0ae0*/ 	.word	0x000324b8
        /*0ae4*/ 	.short	0x0100
        /*0ae6*/ 	.byte	0x08
	.zero		1


	//   ....[22]....
        /*0ae8*/ 	.word	0x00000820
        /*0aec*/ 	.word	0x000000ff
        /*0af0*/ 	.word	0x000324c8
        /*0af4*/ 	.short	0x0100
        /*0af6*/ 	.byte	0x08
	.zero		1


	//   ....[23]....
        /*0af8*/ 	.word	0x000017f0
        /*0afc*/ 	.word	0x000000ff
        /*0b00*/ 	.word	0x00032400
        /*0b04*/ 	.short	0x010a
        /*0b06*/ 	.byte	0x28
	.zero		1


	//   ....[24]....
        /*0b08*/ 	.word	0x000018c0
        /*0b0c*/ 	.word	0x000000ff
        /*0b10*/ 	.word	0x00032430
        /*0b14*/ 	.short	0x010a
        /*0b16*/ 	.byte	0x34
	.zero		1


	//   ....[25]....
        /*0b18*/ 	.word	0x00001900
        /*0b1c*/ 	.word	0x000000ff
        /*0b20*/ 	.word	0x00032430
        /*0b24*/ 	.short	0x010a
        /*0b26*/ 	.byte	0x34
	.zero		1


	//   ....[26]....
        /*0b28*/ 	.word	0x00001c60
        /*0b2c*/ 	.word	0x000000ff
        /*0b30*/ 	.word	0x00032410
        /*0b34*/ 	.short	0x010a
        /*0b36*/ 	.byte	0x28
	.zero		1


	//   ....[27]....
        /*0b38*/ 	.word	0x00001ca0
        /*0b3c*/ 	.word	0x000000ff
        /*0b40*/ 	.word	0x00032450
        /*0b44*/ 	.short	0x010a
        /*0b46*/ 	.byte	0x34
	.zero		1


	//   ....[28]....
        /*0b48*/ 	.word	0x00001ce0
        /*0b4c*/ 	.word	0x000000ff
        /*0b50*/ 	.word	0x00032450
        /*0b54*/ 	.short	0x010a
        /*0b56*/ 	.byte	0x34
	.zero		1


	//   ....[29]....
        /*0b58*/ 	.word	0x000026b0
        /*0b5c*/ 	.word	0x000000ff
        /*0b60*/ 	.word	0x00000000
        /*0b64*/ 	.short	0x0101
        /*0b66*/ 	.byte	0x05
	.zero		1


	//   ....[30]....
        /*0b68*/ 	.word	0x00003b90
        /*0b6c*/ 	.word	0x000000ff
        /*0b70*/ 	.word	0x00000000
        /*0b74*/ 	.short	0x0101
        /*0b76*/ 	.byte	0x34
	.zero		1


	//   ....[31]....
        /*0b78*/ 	.word	0x00003cd0
        /*0b7c*/ 	.word	0x000000ff
        /*0b80*/ 	.word	0x00032430
        /*0b84*/ 	.short	0x010a
        /*0b86*/ 	.byte	0x04
	.zero		1


	//   ....[32]....
        /*0b88*/ 	.word	0x00003d10
        /*0b8c*/ 	.word	0x000000ff
        /*0b90*/ 	.word	0x00032430
        /*0b94*/ 	.short	0x010a
        /*0b96*/ 	.byte	0x04
	.zero		1


	//   ....[33]....
        /*0b98*/ 	.word	0x00003f20
        /*0b9c*/ 	.word	0x000000ff
        /*0ba0*/ 	.word	0x00032450
        /*0ba4*/ 	.short	0x010a
        /*0ba6*/ 	.byte	0x04
	.zero		1


	//   ....[34]....
        /*0ba8*/ 	.word	0x00003f60
        /*0bac*/ 	.word	0x000000ff
        /*0bb0*/ 	.word	0x00032450
        /*0bb4*/ 	.short	0x010a
        /*0bb6*/ 	.byte	0x04
	.zero		1


	//   ....[35]....
        /*0bb8*/ 	.word	0x00004620
        /*0bbc*/ 	.word	0x000000ff
        /*0bc0*/ 	.word	0x00000000
        /*0bc4*/ 	.short	0x0101
        /*0bc6*/ 	.byte	0x05
	.zero		1


	//   ....[36]....
        /*0bc8*/ 	.word	0x00005f00
        /*0bcc*/ 	.word	0x000000ff
        /*0bd0*/ 	.word	0x00000000
        /*0bd4*/ 	.short	0x0101
        /*0bd6*/ 	.byte	0x04
	.zero		1


	//   ....[37]....
        /*0bd8*/ 	.word	0x00008440
        /*0bdc*/ 	.word	0x0000009c
        /*0be0*/ 	.word	0x00000000
        /*0be4*/ 	.short	0x0101
        /*0be6*/ 	.byte	0x3f
	.zero		1


	//   ....[38]....
        /*0be8*/ 	.word	0x0000b1a0
        /*0bec*/ 	.word	0x00000019
        /*0bf0*/ 	.word	0x00032440
        /*0bf4*/ 	.short	0x010a
        /*0bf6*/ 	.byte	0x3f
	.zero		1


	//   ....[39]....
        /*0bf8*/ 	.word	0x0000b810
        /*0bfc*/ 	.word	0x00000019
        /*0c00*/ 	.word	0x00032430
        /*0c04*/ 	.short	0x0107
        /*0c06*/ 	.byte	0x3f
	.zero		1


	//   ....[40]....
        /*0c08*/ 	.word	0x0000b8e0
        /*0c0c*/ 	.word	0x00000019
        /*0c10*/ 	.word	0x00032430
        /*0c14*/ 	.short	0x0101
        /*0c16*/ 	.byte	0x3f
	.zero		1


	//   ....[41]....
        /*0c18*/ 	.word	0x0000c430
        /*0c1c*/ 	.word	0x00000016
        /*0c20*/ 	.word	0x00032400
        /*0c24*/ 	.short	0x0107
        /*0c26*/ 	.byte	0x3f
	.zero		1


	//   ....[42]....
        /*0c28*/ 	.word	0x0000c4c0
        /*0c2c*/ 	.word	0x00000016
        /*0c30*/ 	.word	0x00032400
        /*0c34*/ 	.short	0x0101
        /*0c36*/ 	.byte	0x3f
	.zero		1


	//   ....[43]....
        /*0c38*/ 	.word	0x0000cf40
        /*0c3c*/ 	.word	0x00000016
        /*0c40*/ 	.word	0x00032410
        /*0c44*/ 	.short	0x0107
        /*0c46*/ 	.byte	0x3f
	.zero		1


	//   ....[44]....
        /*0c48*/ 	.word	0x0000d040
        /*0c4c*/ 	.word	0x00000016
        /*0c50*/ 	.word	0x00032410
        /*0c54*/ 	.short	0x0101
        /*0c56*/ 	.byte	0x3f
	.zero		1


	//   ....[45]....
        /*0c58*/ 	.word	0x0000d060
        /*0c5c*/ 	.word	0x00000016
        /*0c60*/ 	.word	0x00032420
        /*0c64*/ 	.short	0x010a
        /*0c66*/ 	.byte	0x3f
	.zero		1


	//   ....[46]....
        /*0c68*/ 	.word	0x0000d0e0
        /*0c6c*/ 	.word	0x00000019
        /*0c70*/ 	.word	0x00032460
        /*0c74*/ 	.short	0x010a
        /*0c76*/ 	.byte	0x3f
	.zero		1


	//   ....[47]....
        /*0c78*/ 	.word	0x0000d860
        /*0c7c*/ 	.word	0x00000019
        /*0c80*/ 	.word	0x00032450
        /*0c84*/ 	.short	0x0107
        /*0c86*/ 	.byte	0x3f
	.zero		1


	//   ....[48]....
        /*0c88*/ 	.word	0x0000d920
        /*0c8c*/ 	.word	0x00000019
        /*0c90*/ 	.word	0x00032450
        /*0c94*/ 	.short	0x0101
        /*0c96*/ 	.byte	0x3f
	.zero		1


	//   ....[49]....
        /*0c98*/ 	.word	0x0000dc60
        /*0c9c*/ 	.word	0x0000000a
        /*0ca0*/ 	.word	0x00032440
        /*0ca4*/ 	.short	0x010a
        /*0ca6*/ 	.byte	0x3f
	.zero		1


	//   ....[50]....
        /*0ca8*/ 	.word	0x0000e030
        /*0cac*/ 	.word	0x0000000a
        /*0cb0*/ 	.word	0x00032430
        /*0cb4*/ 	.short	0x0107
        /*0cb6*/ 	.byte	0x3f
	.zero		1


	//   ....[51]....
        /*0cb8*/ 	.word	0x0000e0e0
        /*0cbc*/ 	.word	0x0000000a
        /*0cc0*/ 	.word	0x00032430
        /*0cc4*/ 	.short	0x0101
        /*0cc6*/ 	.byte	0x3f
	.zero		1


	//   ....[52]....
        /*0cc8*/ 	.word	0x0000e110
        /*0ccc*/ 	.word	0x0000000a
        /*0cd0*/ 	.word	0x00032460
        /*0cd4*/ 	.short	0x010a
        /*0cd6*/ 	.byte	0x3f
	.zero		1


	//   ....[53]....
        /*0cd8*/ 	.word	0x0000e630
        /*0cdc*/ 	.word	0x0000000a
        /*0ce0*/ 	.word	0x00032450
        /*0ce4*/ 	.short	0x0107
        /*0ce6*/ 	.byte	0x3f
	.zero		1


	//   ....[54]....
        /*0ce8*/ 	.word	0x0000e6e0
        /*0cec*/ 	.word	0x0000000a
        /*0cf0*/ 	.word	0x00032450
        /*0cf4*/ 	.short	0x0101
        /*0cf6*/ 	.byte	0x3f
	.zero		1


	//   ....[55]....
        /*0cf8*/ 	.word	0x0000f320
        /*0cfc*/ 	.word	0x00000005
        /*0d00*/ 	.word	0x00032420
        /*0d04*/ 	.short	0x010a
        /*0d06*/ 	.byte	0x3f
	.zero		1


	//   ....[56]....
        /*0d08*/ 	.word	0x0000f4c0
        /*0d0c*/ 	.word	0x00000003
        /*0d10*/ 	.word	0x00032440
        /*0d14*/ 	.short	0x010a
        /*0d16*/ 	.byte	0x3f
	.zero		1


	//   ....[57]....
        /*0d18*/ 	.word	0x0000f560
        /*0d1c*/ 	.word	0x00000005
        /*0d20*/ 	.word	0x00032440
        /*0d24*/ 	.short	0x010a
        /*0d26*/ 	.byte	0x3f
	.zero		1


	//   ....[58]....
        /*0d28*/ 	.word	0x0000f5a0
        /*0d2c*/ 	.word	0x00000003
        /*0d30*/ 	.word	0x00032460
        /*0d34*/ 	.short	0x010a
        /*0d36*/ 	.byte	0x3f
	.zero		1


	//   ....[59]....
        /*0d38*/ 	.word	0x0000f5e0
        /*0d3c*/ 	.word	0x00000005
        /*0d40*/ 	.word	0x00032460
        /*0d44*/ 	.short	0x010a
        /*0d46*/ 	.byte	0x3f
	.zero		1


	//   ....[60]....
        /*0d48*/ 	.word	0x0000f650
        /*0d4c*/ 	.word	0x00000003
        /*0d50*/ 	.word	0x00032400
        /*0d54*/ 	.short	0x010a
        /*0d56*/ 	.byte	0x3f
	.zero		1


	//   ....[61]....
        /*0d58*/ 	.word	0x0000f6b0
        /*0d5c*/ 	.word	0x00000004
        /*0d60*/ 	.word	0x00032430
        /*0d64*/ 	.short	0x010a
        /*0d66*/ 	.byte	0x3f
	.zero		1


	//   ....[62]....
        /*0d68*/ 	.word	0x0000f710
        /*0d6c*/ 	.word	0x00000005
        /*0d70*/ 	.word	0x00032410
        /*0d74*/ 	.short	0x010a
        /*0d76*/ 	.byte	0x3f
	.zero		1


	//   ....[63]....
        /*0d78*/ 	.word	0x0000f770
        /*0d7c*/ 	.word	0x00000000
        /*0d80*/ 	.word	0x00032450
        /*0d84*/ 	.short	0x010a
        /*0d86*/ 	.byte	0x3f
	.zero		1


	//   ....[64]....
        /*0d88*/ 	.word	0x0000f7d0
        /*0d8c*/ 	.word	0x00000003
        /*0d90*/ 	.word	0x00032430
        /*0d94*/ 	.short	0x010a
        /*0d96*/ 	.byte	0x3f
	.zero		1


	//   ....[65]....
        /*0d98*/ 	.word	0x0000f830
        /*0d9c*/ 	.word	0x00000003
        /*0da0*/ 	.word	0x00032450
        /*0da4*/ 	.short	0x010a
        /*0da6*/ 	.byte	0x3f
	.zero		1


	//   ....[66]....
        /*0da8*/ 	.word	0x0000f940
        /*0dac*/ 	.word	0x00000019
        /*0db0*/ 	.word	0x00032440
        /*0db4*/ 	.short	0x010a
        /*0db6*/ 	.byte	0x3f
	.zero		1


	//   ....[67]....
        /*0db8*/ 	.word	0x00011700
        /*0dbc*/ 	.word	0x00000016
        /*0dc0*/ 	.word	0x00032420
        /*0dc4*/ 	.short	0x010a
        /*0dc6*/ 	.byte	0x3f
	.zero		1


	//   ....[68]....
        /*0dc8*/ 	.word	0x00011750
        /*0dcc*/ 	.word	0x00000019
        /*0dd0*/ 	.word	0x00032460
        /*0dd4*/ 	.short	0x010a
        /*0dd6*/ 	.byte	0x3f
	.zero		1


	//   ....[69]....
        /*0dd8*/ 	.word	0x000120a0
        /*0ddc*/ 	.word	0x0000000a
        /*0de0*/ 	.word	0x00032440
        /*0de4*/ 	.short	0x010a
        /*0de6*/ 	.byte	0x3f
	.zero		1


	//   ....[70]....
        /*0de8*/ 	.word	0x00012770
        /*0dec*/ 	.word	0x0000000a
        /*0df0*/ 	.word	0x00032460
        /*0df4*/ 	.short	0x010a
        /*0df6*/ 	.byte	0x3f
	.zero		1


	//   ....[71]....
        /*0df8*/ 	.word	0x00013820
        /*0dfc*/ 	.word	0x00000005
        /*0e00*/ 	.word	0x00032420
        /*0e04*/ 	.short	0x010a
        /*0e06*/ 	.byte	0x3f
	.zero		1


	//   ....[72]....
        /*0e08*/ 	.word	0x000139c0
        /*0e0c*/ 	.word	0x00000003
        /*0e10*/ 	.word	0x00032440
        /*0e14*/ 	.short	0x010a
        /*0e16*/ 	.byte	0x3f
	.zero		1


	//   ....[73]....
        /*0e18*/ 	.word	0x00013a10
        /*0e1c*/ 	.word	0x00000005
        /*0e20*/ 	.word	0x00032440
        /*0e24*/ 	.short	0x010a
        /*0e26*/ 	.byte	0x3f
	.zero		1


	//   ....[74]....
        /*0e28*/ 	.word	0x00013a60
        /*0e2c*/ 	.word	0x00000003
        /*0e30*/ 	.word	0x00032460
        /*0e34*/ 	.short	0x010a
        /*0e36*/ 	.byte	0x3f
	.zero		1


	//----- nvinfo : EIATTR_NUM_MBARRIERS
	.align		4
.L_269:
        /*0e38*/ 	.byte	0x03, 0x38
        /*0e3a*/ 	.short	0x0017


	//----- nvinfo : EIATTR_EXIT_INSTR_OFFSETS
	.align		4
        /*0e3c*/ 	.byte	0x04, 0x1c
        /*0e3e*/ 	.short	(.L_271 - .L_270)


	//   ....[0]....
.L_270:
        /*0e40*/ 	.word	0x000009f0


	//   ....[1]....
        /*0e44*/ 	.word	0x00009850


	//   ....[2]....
        /*0e48*/ 	.word	0x0000f630


	//----- nvinfo : EIATTR_MAX_THREADS
	.align		4
.L_271:
        /*0e4c*/ 	.byte	0x04, 0x05
        /*0e4e*/ 	.short	(.L_273 - .L_272)
.L_272:
        /*0e50*/ 	.word	0x00000180
        /*0e54*/ 	.word	0x00000001
        /*0e58*/ 	.word	0x00000001


	//----- nvinfo : EIATTR_CRS_STACK_SIZE
	.align		4
.L_273:
        /*0e5c*/ 	.byte	0x04, 0x1e
        /*0e5e*/ 	.short	(.L_275 - .L_274)
.L_274:
        /*0e60*/ 	.word	0x00000000


	//----- nvinfo : EIATTR_CBANK_PARAM_SIZE
	.align		4
.L_275:
        /*0e64*/ 	.byte	0x03, 0x19
        /*0e66*/ 	.short	0x0bf0


	//----- nvinfo : EIATTR_PARAM_CBANK
	.align		4
        /*0e68*/ 	.byte	0x04, 0x0a
        /*0e6a*/ 	.short	(.L_277 - .L_276)
	.align		4
.L_276:
        /*0e6c*/ 	.word	index@(.nv.constant0._ZN7cutlass13device_kernelIN5flash11enable_sm90INS1_16FlashAttnFwdSm90INS1_25CollectiveMainloopFwdSm90ILi2EN4cute5tupleIJNS5_1CILi1EEES8_S8_EEENS6_IJNS7_ILi128EEENS7_ILi96EEENS7_ILi64EEEEEELi256ENS_10bfloat16_tEfNS_4arch4Sm90ELb0ELb0ELb0ELb1ELb1ELb0ELb1ELb1ELb0ELb1ELb0ELb0EEENS1_21CollectiveEpilogueFwdINS6_IJSA_NS7_ILi256EEESB_EEES9_SE_SG_Li256ELb1ELb1ELb0ELb0EEENS1_36VarlenDynamicPersistentTileSchedulerILi128ELi96ELi256ELi128ELb0ELb1ELb1ELb0ELb1ELb1EEEEEEEEEvNT_6ParamsE)
        /*0e70*/ 	.short	0x0210
        /*0e72*/ 	.short	0x0bf0


	//----- nvinfo : EIATTR_SW_WAR
	.align		4
.L_277:
        /*0e74*/ 	.byte	0x04, 0x36
        /*0e76*/ 	.short	(.L_279 - .L_278)
.L_278:
        /*0e78*/ 	.word	0x00000008
.L_279:


//--------------------- .nv.info._ZN7cutlass13device_kernelIN5flash11enable_sm90INS1_16FlashAttnFwdSm90INS1_25CollectiveMainloopFwdSm90ILi2EN4cute5tupleIJNS5_1CILi1EEES8_S8_EEENS6_IJNS7_ILi128EEENS7_ILi96EEENS7_ILi64EEEEEELi256ENS_10bfloat16_tEfNS_4arch4Sm90ELb0ELb0ELb0ELb1ELb1ELb1ELb1ELb1ELb0ELb1ELb0ELb0EEENS1_21CollectiveEpilogueFwdINS6_IJSA_NS7_ILi256EEESB_EEES9_SE_SG_Li256ELb1ELb1ELb0ELb0EEENS1_36VarlenDynamicPersistentTileSchedulerILi128ELi96ELi256ELi128ELb0ELb1ELb1ELb0ELb1ELb1EEEEEEEEEvNT_6ParamsE --------------------------
	.section	.nv.info._ZN7cutlass13device_kernelIN5flash11enable_sm90INS1_16FlashAttnFwdSm90INS1_25CollectiveMainloopFwdSm90ILi2EN4cute5tupleIJNS5_1CILi1EEES8_S8_EEENS6_IJNS7_ILi128EEENS7_ILi96EEENS7_ILi64EEEEEELi256ENS_10bfloat16_tEfNS_4arch4Sm90ELb0ELb0ELb0ELb1ELb1ELb1ELb1ELb1ELb0ELb1ELb0ELb0EEENS1_21CollectiveEpilogueFwdINS6_IJSA_NS7_ILi256EEESB_EEES9_SE_SG_Li256ELb1ELb1ELb0ELb0EEENS1_36VarlenDynamicPersistentTileSchedulerILi128ELi96ELi256ELi128ELb0ELb1ELb1ELb0ELb1ELb1EEEEEEEEEvNT_6ParamsE,"",@"SHT_CUDA_INFO"
	.sectionflags	@""
	.align	4


	//----- nvinfo : EIATTR_CUDA_API_VERSION
	.align		4
        /*0000*/ 	.byte	0x04, 0x37
        /*0002*/ 	.short	(.L_281 - .L_280)
.L_280:
        /*0004*/ 	.word	0x00000082


	//----- nvinfo : EIATTR_KPARAM_INFO
	.align		4
.L_281:
        /*0008*/ 	.byte	0x04, 0x17
        /*000a*/ 	.short	(.L_283 - .L_282)
.L_282:
        /*000c*/ 	.word	0x00000000
        /*0010*/ 	.short	0x0000
        /*0012*/ 	.short	0x0070
        /*0014*/ 	.byte	0x00, 0xf0, 0x01, 0x2e


	//----- nvinfo : EIATTR_SPARSE_MMA_MASK
	.align		4
.L_283:
        /*0018*/ 	.byte	0x03, 0x50
        /*001a*/ 	.short	0x0000


	//----- nvinfo : EIATTR_MAXREG_COUNT
	.align		4
        /*001c*/ 	.byte	0x03, 0x1b
        /*001e*/ 	.short	0x00a8


	//----- nvinfo : EIATTR_NUM_BARRIERS
	.align		4
        /*0020*/ 	.byte	0x02, 0x4c
        /*0022*/ 	.byte	0x10
	.zero		1


	//----- nvinfo : EIATTR_EXTERNS
	.align		4
        /*0024*/ 	.byte	0x04, 0x0f
        /*0026*/ 	.short	(.L_285 - .L_284)


	//   ....[0]....
	.align		4
.L_284:
        /*0028*/ 	.word	index@(__assertfail)


	//----- nvinfo : EIATTR_ANNOTATIONS
	.align		4
.L_285:
        /*002c*/ 	.byte	0x04, 0x55
        /*002e*/ 	.short	(.L_287 - .L_286)


	//   ....[0]....
.L_286:
        /* <DEDUP_REMOVED lines=69> */


	//----- nvinfo : EIATTR_MERCURY_ISA_VERSION
	.align		4
.L_287:
        /*0470*/ 	.byte	0x03, 0x5f
        /*0472*/ 	.short	0x0101


	//----- nvinfo : EIATTR_UNUSED_LOAD_BYTE_OFFSET
	.align		4
        /*0474*/ 	.byte	0x04, 0x44
        /*0476*/ 	.short	(.L_289 - .L_288)


	//   ....[0]....
.L_288:
        /*0478*/ 	.word	0x00000a70
        /*047c*/ 	.word	0x0000fff0


	//   ....[1]....
        /*0480*/ 	.word	0x0000e570
        /*0484*/ 	.word	0x0000fff0


	//----- nvinfo : EIATTR_INT_WARP_WIDE_INSTR_OFFSETS
	.align		4
.L_289:
        /*0488*/ 	.byte	0x04, 0x31
        /*048a*/ 	.short	(.L_291 - .L_290)


	//   ....[0]....
.L_290:
        /*048c*/ 	.word	0x00000120


	//   ....[1]....
        /*0490*/ 	.word	0x00000160


	//   ....[2]....
        /*0494*/ 	.word	0x000001d0


	//   ....[3]....
        /*0498*/ 	.word	0x00000240


	//   ....[4]....
        /*049c*/ 	.word	0x00013920


	//   ....[5]....
        /*04a0*/ 	.word	0x000139b0


	//   ....[6]....
        /*04a4*/ 	.word	0x00017960


	//   ....[7]....
        /*04a8*/ 	.word	0x000179f0


	//----- nvinfo : EIATTR_COOP_GROUP_MASK_REGIDS
	.align		4
.L_291:
        /*04ac*/ 	.byte	0x04, 0x29
        /*04ae*/ 	.short	(.L_293 - .L_292)


	//   ....[0]....
.L_292:
        /*04b0*/ 	.word	0xffffffff


	//   ....[1]....
        /*04b4*/ 	.word	0xffffffff


	//   ....[2]....
        /*04b8*/ 	.word	0xffffffff


	//   ....[3]....
        /*04bc*/ 	.word	0xffffffff


	//   ....[4]....
        /*04c0*/ 	.word	0xffffffff


	//   ....[5]....
        /*04c4*/ 	.word	0xffffffff


	//   ....[6]....
        /*04c8*/ 	.word	0xffffffff


	//   ....[7]....
        /*04cc*/ 	.word	0xffffffff


	//   ....[8]....
        /*04d0*/ 	.word	0xffffffff


	//   ....[9]....
        /*04d4*/ 	.word	0xffffffff


	//   ....[10]....
        /*04d8*/ 	.word	0xffffffff


	//   ....[11]....
        /*04dc*/ 	.word	0xffffffff


	//   ....[12]....
        /*04e0*/ 	.word	0xffffffff


	//   ....[13]....
        /*04e4*/ 	.word	0xffffffff


	//   ....[14]....
        /*04e8*/ 	.word	0xffffffff


	//   ....[15]....
        /*04ec*/ 	.word	0xffffffff


	//   ....[16]....
        /*04f0*/ 	.word	0xffffffff


	//   ....[17]....
        /*04f4*/ 	.word	0xffffffff


	//   ....[18]....
        /*04f8*/ 	.word	0xffffffff


	//   ....[19]....
        /*04fc*/ 	.word	0xffffffff


	//   ....[20]....
        /*0500*/ 	.word	0xffffffff


	//   ....[21]....
        /*0504*/ 	.word	0xffffffff


	//   ....[22]....
        /*0508*/ 	.word	0xffffffff


	//   ....[23]....
        /*050c*/ 	.word	0xffffffff


	//   ....[24]....
        /*0510*/ 	.word	0xffffffff


	//   ....[25]....
        /*0514*/ 	.word	0xffffffff


	//   ....[26]....
        /*0518*/ 	.word	0xffffffff


	//   ....[27]....
        /*051c*/ 	.word	0xffffffff


	//   ....[28]....
        /*0520*/ 	.word	0xffffffff


	//   ....[29]....
        /*0524*/ 	.word	0xffffffff


	//   ....[30]....
        /*0528*/ 	.word	0xffffffff


	//   ....[31]....
        /*052c*/ 	.word	0xffffffff


	//   ....[32]....
        /*0530*/ 	.word	0xffffffff


	//   ....[33]....
        /*0534*/ 	.word	0xffffffff


	//   ....[34]....
        /*0538*/ 	.word	0xffffffff


	//   ....[35]....
        /*053c*/ 	.word	0xffffffff


	//   ....[36]....
        /*0540*/ 	.word	0xffffffff


	//   ....[37]....
        /*0544*/ 	.word	0xffffffff


	//   ....[38]....
        /*0548*/ 	.word	0xffffffff


	//   ....[39]....
        /*054c*/ 	.word	0xffffffff


	//   ....[40]....
        /*0550*/ 	.word	0xffffffff


	//   ....[41]....
        /*0554*/ 	.word	0xffffffff


	//   ....[42]....
        /*0558*/ 	.word	0xffffffff


	//   ....[43]....
        /*055c*/ 	.word	0xffffffff


	//   ....[44]....
        /*0560*/ 	.word	0xffffffff


	//   ....[45]....
        /*0564*/ 	.word	0xffffffff


	//   ....[46]....
        /*0568*/ 	.word	0xffffffff


	//   ....[47]....
        /*056c*/ 	.word	0xffffffff


	//   ....[48]....
        /*0570*/ 	.word	0xffffffff


	//   ....[49]....
        /*0574*/ 	.word	0xffffffff


	//   ....[50]....
        /*0578*/ 	.word	0xffffffff


	//   ....[51]....
        /*057c*/ 	.word	0xffffffff


	//   ....[52]....
        /*0580*/ 	.word	0xffffffff


	//   ....[53]....
        /*0584*/ 	.word	0xffffffff


	//   ....[54]....
        /*0588*/ 	.word	0xffffffff


	//   ....[55]....
        /*058c*/ 	.word	0xffffffff


	//   ....[56]....
        /*0590*/ 	.word	0xffffffff


	//   ....[57]....
        /*0594*/ 	.word	0xffffffff


	//   ....[58]....
        /*0598*/ 	.word	0xffffffff


	//   ....[59]....
        /*059c*/ 	.word	0xffffffff


	//   ....[60]....
        /*05a0*/ 	.word	0xffffffff


	//   ....[61]....
        /*05a4*/ 	.word	0xffffffff


	//   ....[62]....
        /*05a8*/ 	.word	0xffffffff


	//   ....[63]....
        /*05ac*/ 	.word	0xffffffff


	//   ....[64]....
        /*05b0*/ 	.word	0xffffffff


	//   ....[65]....
        /*05b4*/ 	.word	0xffffffff


	//   ....[66]....
        /*05b8*/ 	.word	0xffffffff


	//   ....[67]....
        /*05bc*/ 	.word	0xffffffff


	//   ....[68]....
        /*05c0*/ 	.word	0xffffffff


	//   ....[69]....
        /*05c4*/ 	.word	0xffffffff


	//   ....[70]....
        /*05c8*/ 	.word	0xffffffff


	//   ....[71]....
        /*05cc*/ 	.word	0xffffffff


	//   ....[72]....
        /*05d0*/ 	.word	0xffffffff


	//   ....[73]....
        /*05d4*/ 	.word	0xffffffff


	//   ....[74]....
        /*05d8*/ 	.word	0xffffffff


	//   ....[75]....
        /*05dc*/ 	.word	0xffffffff


	//   ....[76]....
        /*05e0*/ 	.word	0xffffffff


	//   ....[77]....
        /*05e4*/ 	.word	0xffffffff


	//   ....[78]....
        /*05e8*/ 	.word	0xffffffff


	//   ....[79]....
        /*05ec*/ 	.word	0xffffffff


	//   ....[80]....
        /*05f0*/ 	.word	0xffffffff


	//   ....[81]....
        /*05f4*/ 	.word	0xffffffff


	//   ....[82]....
        /*05f8*/ 	.word	0xffffffff


	//   ....[83]....
        /*05fc*/ 	.word	0xffffffff


	//   ....[84]....
        /*0600*/ 	.word	0xffffffff


	//   ....[85]....
        /*0604*/ 	.word	0xffffffff


	//   ....[86]....
        /*0608*/ 	.word	0xffffffff


	//   ....[87]....
        /*060c*/ 	.word	0xffffffff


	//   ....[88]....
        /*0610*/ 	.word	0xffffffff


	//   ....[89]....
        /*0614*/ 	.word	0xffffffff


	//   ....[90]....
        /*0618*/ 	.word	0xffffffff


	//   ....[91]....
        /*061c*/ 	.word	0xffffffff


	//   ....[92]....
        /*0620*/ 	.word	0xffffffff


	//   ....[93]....
        /*0624*/ 	.word	0xffffffff


	//   ....[94]....
        /*0628*/ 	.word	0xffffffff


	//   ....[95]....
        /*062c*/ 	.word	0xffffffff


	//   ....[96]....
        /*0630*/ 	.word	0xffffffff


	//   ....[97]....
        /*0634*/ 	.word	0xffffffff


	//   ....[98]....
        /*0638*/ 	.word	0xffffffff


	//   ....[99]....
        /*063c*/ 	.word	0xffffffff


	//   ....[100]....
        /*0640*/ 	.word	0xffffffff


	//   ....[101]....
        /*0644*/ 	.word	0xffffffff


	//   ....[102]....
        /*0648*/ 	.word	0xffffffff


	//   ....[103]....
        /*064c*/ 	.word	0xffffffff


	//   ....[104]....
        /*0650*/ 	.word	0xffffffff


	//   ....[105]....
        /*0654*/ 	.word	0xffffffff


	//   ....[106]....
        /*0658*/ 	.word	0xffffffff


	//   ....[107]....
        /*065c*/ 	.word	0xffffffff


	//   ....[108]....
        /*0660*/ 	.word	0xffffffff


	//   ....[109]....
        /*0664*/ 	.word	0xffffffff


	//   ....[110]....
        /*0668*/ 	.word	0xffffffff


	//   ....[111]....
        /*066c*/ 	.word	0xffffffff


	//   ....[112]....
        /*0670*/ 	.word	0xffffffff


	//   ....[113]....
        /*0674*/ 	.word	0xffffffff


	//   ....[114]....
        /*0678*/ 	.word	0xffffffff


	//   ....[115]....
        /*067c*/ 	.word	0xffffffff


	//   ....[116]....
        /*0680*/ 	.word	0xffffffff


	//   ....[117]....
        /*0684*/ 	.word	0xffffffff


	//   ....[118]....
        /*0688*/ 	.word	0xffffffff


	//   ....[119]....
        /*068c*/ 	.word	0xffffffff


	//   ....[120]....
        /*0690*/ 	.word	0xffffffff


	//   ....[121]....
        /*0694*/ 	.word	0xffffffff


	//   ....[122]....
        /*0698*/ 	.word	0xffffffff


	//   ....[123]....
        /*069c*/ 	.word	0xffffffff


	//   ....[124]....
        /*06a0*/ 	.word	0xffffffff


	//   ....[125]....
        /*06a4*/ 	.word	0xffffffff


	//   ....[126]....
        /*06a8*/ 	.word	0xffffffff


	//   ....[127]....
        /*06ac*/ 	.word	0xffffffff


	//   ....[128]....
        /*06b0*/ 	.word	0xffffffff


	//   ....[129]....
        /*06b4*/ 	.word	0xffffffff


	//   ....[130]....
        /*06b8*/ 	.word	0xffffffff


	//   ....[131]....
        /*06bc*/ 	.word	0xffffffff


	//   ....[132]....
        /*06c0*/ 	.word	0xffffffff


	//   ....[133]....
        /*06c4*/ 	.word	0xffffffff


	//   ....[134]....
        /*06c8*/ 	.word	0xffffffff


	//   ....[135]....
        /*06cc*/ 	.word	0xffffffff


	//   ....[136]....
        /*06d0*/ 	.word	0xffffffff


	//   ....[137]....
        /*06d4*/ 	.word	0xffffffff


	//   ....[138]....
        /*06d8*/ 	.word	0xffffffff


	//   ....[139]....
        /*06dc*/ 	.word	0xffffffff


	//   ....[140]....
        /*06e0*/ 	.word	0xffffffff


	//   ....[141]....
        /*06e4*/ 	.word	0xffffffff


	//   ....[142]....
        /*06e8*/ 	.word	0xffffffff


	//   ....[143]....
        /*06ec*/ 	.word	0xffffffff


	//   ....[144]....
        /*06f0*/ 	.word	0xffffffff


	//   ....[145]....
        /*06f4*/ 	.word	0xffffffff


	//   ....[146]....
        /*06f8*/ 	.word	0xffffffff


	//   ....[147]....
        /*06fc*/ 	.word	0xffffffff


	//   ....[148]....
        /*0700*/ 	.word	0xffffffff


	//   ....[149]....
        /*0704*/ 	.word	0xffffffff


	//   ....[150]....
        /*0708*/ 	.word	0xffffffff


	//   ....[151]....
        /*070c*/ 	.word	0xffffffff


	//   ....[152]....
        /*0710*/ 	.word	0xffffffff


	//   ....[153]....
        /*0714*/ 	.word	0xffffffff


	//   ....[154]....
        /*0718*/ 	.word	0xffffffff


	//   ....[155]....
        /*071c*/ 	.word	0xffffffff


	//   ....[156]....
        /*0720*/ 	.word	0xffffffff


	//   ....[157]....
        /*0724*/ 	.word	0xffffffff


	//   ....[158]....
        /*0728*/ 	.word	0xffffffff


	//   ....[159]....
        /*072c*/ 	.word	0xffffffff


	//   ....[160]....
        /*0730*/ 	.word	0xffffffff


	//   ....[161]....
        /*0734*/ 	.word	0xffffffff


	//   ....[162]....
        /*0738*/ 	.word	0xffffffff


	//   ....[163]....
        /*073c*/ 	.word	0xffffffff


	//   ....[164]....
        /*0740*/ 	.word	0xffffffff


	//   ....[165]....
        /*0744*/ 	.word	0xffffffff


	//   ....[166]....
        /*0748*/ 	.word	0xffffffff


	//   ....[167]....
        /*074c*/ 	.word	0xffffffff


	//   ....[168]....
        /*0750*/ 	.word	0xffffffff


	//   ....[169]....
        /*0754*/ 	.word	0xffffffff


	//   ....[170]....
        /*0758*/ 	.word	0xffffffff


	//   ....[171]....
        /*075c*/ 	.word	0xffffffff


	//   ....[172]....
        /*0760*/ 	.word	0xffffffff


	//   ....[173]....
        /*0764*/ 	.word	0xffffffff


	//   ....[174]....
        /*0768*/ 	.word	0xffffffff


	//   ....[175]....
        /*076c*/ 	.word	0xffffffff


	//   ....[176]....
        /*0770*/ 	.word	0xffffffff


	//   ....[177]....
        /*0774*/ 	.word	0xffffffff


	//   ....[178]....
        /*0778*/ 	.word	0xffffffff


	//   ....[179]....
        /*077c*/ 	.word	0x0500000f


	//   ....[180]....
        /*0780*/ 	.word	0x0500000f


	//   ....[181]....
        /*0784*/ 	.word	0x0500000f


	//   ....[182]....
        /*0788*/ 	.word	0x0500000f


	//   ....[183]....
        /*078c*/ 	.word	0x0500000f


	//   ....[184]....
        /*0790*/ 	.word	0x0500000f


	//   ....[185]....
        /*0794*/ 	.word	0x0500000f


	//   ....[186]....
        /*0798*/ 	.word	0x0500000f


	//   ....[187]....
        /*079c*/ 	.word	0x0500000f


	//   ....[188]....
        /*07a0*/ 	.word	0x0500000f


	//   ....[189]....
        /*07a4*/ 	.word	0x0500000f


	//   ....[190]....
        /*07a8*/ 	.word	0x0500000f


	//   ....[191]....
        /*07ac*/ 	.word	0x0500000f


	//   ....[192]....
        /*07b0*/ 	.word	0x0500000f


	//   ....[193]....
        /*07b4*/ 	.word	0x0500000f


	//   ....[194]....
        /*07b8*/ 	.word	0x0500000f


	//   ....[195]....
        /*07bc*/ 	.word	0x0500000f


	//   ....[196]....
        /*07c0*/ 	.word	0x0500000f


	//   ....[197]....
        /*07c4*/ 	.word	0x0500000f


	//   ....[198]....
        /*07c8*/ 	.word	0x0500000f


	//   ....[199]....
        /*07cc*/ 	.word	0x0500000f


	//   ....[200]....
        /*07d0*/ 	.word	0x0500000f


	//   ....[201]....
        /*07d4*/ 	.word	0x0500000f


	//   ....[202]....
        /*07d8*/ 	.word	0x0500000f


	//   ....[203]....
        /*07dc*/ 	.word	0x0500000f


	//   ....[204]....
        /*07e0*/ 	.word	0x0500000f


	//   ....[205]....
        /*07e4*/ 	.word	0x0500000f


	//   ....[206]....
        /*07e8*/ 	.word	0x0500000f


	//   ....[207]....
        /*07ec*/ 	.word	0x0500000f


	//   ....[208]....
        /*07f0*/ 	.word	0x0500000f


	//   ....[209]....
        /*07f4*/ 	.word	0x0500000f


	//   ....[210]....
        /*07f8*/ 	.word	0x0500000f


	//   ....[211]....
        /*07fc*/ 	.word	0x0500000f


	//   ....[212]....
        /*0800*/ 	.word	0x0500000f


	//   ....[213]....
        /*0804*/ 	.word	0x0500000f


	//   ....[214]....
        /*0808*/ 	.word	0x0500000f


	//   ....[215]....
        /*080c*/ 	.word	0x0500000f


	//   ....[216]....
        /*0810*/ 	.word	0x0500000f


	//   ....[217]....
        /*0814*/ 	.word	0x0500000f


	//   ....[218]....
        /*0818*/ 	.word	0x0500000f


	//   ....[219]....
        /*081c*/ 	.word	0x0500000f


	//   ....[220]....
        /*0820*/ 	.word	0x0500000f


	//   ....[221]....
        /*0824*/ 	.word	0x0500000f


	//   ....[222]....
        /*0828*/ 	.word	0x0500000f


	//   ....[223]....
        /*082c*/ 	.word	0x0500000f


	//   ....[224]....
        /*0830*/ 	.word	0x0500000f


	//   ....[225]....
        /*0834*/ 	.word	0x0500000f


	//   ....[226]....
        /*0838*/ 	.word	0x0500000f


	//   ....[227]....
        /*083c*/ 	.word	0x0500000f


	//   ....[228]....
        /*0840*/ 	.word	0x0500000f


	//   ....[229]....
        /*0844*/ 	.word	0x0500000f


	//   ....[230]....
        /*0848*/ 	.word	0x0500000f


	//   ....[231]....
        /*084c*/ 	.word	0x0500000f


	//   ....[232]....
        /*0850*/ 	.word	0x0500000f


	//   ....[233]....
        /*0854*/ 	.word	0x0500000f


	//   ....[234]....
        /*0858*/ 	.word	0x0500000f


	//   ....[235]....
        /*085c*/ 	.word	0x0500000f


	//   ....[236]....
        /*0860*/ 	.word	0x0500000f


	//   ....[237]....
        /*0864*/ 	.word	0x0500000f


	//   ....[238]....
        /*0868*/ 	.word	0x0500000f


	//   ....[239]....
        /*086c*/ 	.word	0x0500000f


	//   ....[240]....
        /*0870*/ 	.word	0x0500000f


	//   ....[241]....
        /*0874*/ 	.word	0x0500000f


	//   ....[242]....
        /*0878*/ 	.word	0x0500000f


	//   ....[243]....
        /*087c*/ 	.word	0x0500000f


	//   ....[244]....
        /*0880*/ 	.word	0x0500000f


	//   ....[245]....
        /*0884*/ 	.word	0x0500000f


	//   ....[246]....
        /*0888*/ 	.word	0x0500000f


	//   ....[247]....
        /*088c*/ 	.word	0x0500000f


	//   ....[248]....
        /*0890*/ 	.word	0x0500000f


	//   ....[249]....
        /*0894*/ 	.word	0x0500000f


	//   ....[250]....
        /*0898*/ 	.word	0x0500000f


	//   ....[251]....
        /*089c*/ 	.word	0x0500000f


	//   ....[252]....
        /*08a0*/ 	.word	0x0500000f


	//   ....[253]....
        /*08a4*/ 	.word	0x0500000f


	//   ....[254]....
        /*08a8*/ 	.word	0x0500000f


	//   ....[255]....
        /*08ac*/ 	.word	0x0500000f


	//   ....[0]....
        /*08b0*/ 	.word	0x0500000f


	//   ....[1]....
        /*08b4*/ 	.word	0x0500000f


	//   ....[2]....
        /*08b8*/ 	.word	0x0500000f


	//   ....[3]....
        /*08bc*/ 	.word	0x0500000f


	//   ....[4]....
        /*08c0*/ 	.word	0x0500000f


	//   ....[5]....
        /*08c4*/ 	.word	0x0500000f


	//   ....[6]....
        /*08c8*/ 	.word	0x0500000f


	//   ....[7]....
        /*08cc*/ 	.word	0x0500000f


	//   ....[8]....
        /*08d0*/ 	.word	0x0500000f


	//   ....[9]....
        /*08d4*/ 	.word	0x0500000f


	//   ....[10]....
        /*08d8*/ 	.word	0x0500000f


	//   ....[11]....
        /*08dc*/ 	.word	0x0500000f


	//   ....[12]....
        /*08e0*/ 	.word	0x0500000f


	//   ....[13]....
        /*08e4*/ 	.word	0x0500000f


	//   ....[14]....
        /*08e8*/ 	.word	0x0500000f


	//   ....[15]....
        /*08ec*/ 	.word	0x0500000f


	//   ....[16]....
        /*08f0*/ 	.word	0x0500000f


	//   ....[17]....
        /*08f4*/ 	.word	0x0500000f


	//   ....[18]....
        /*08f8*/ 	.word	0x0500000f


	//   ....[19]....
        /*08fc*/ 	.word	0x0500000f


	//   ....[20]....
        /*0900*/ 	.word	0x0500000f


	//   ....[21]....
        /*0904*/ 	.word	0x0500000f


	//   ....[22]....
        /*0908*/ 	.word	0x0500000f


	//   ....[23]....
        /*090c*/ 	.word	0x0500000f


	//   ....[24]....
        /*0910*/ 	.word	0x0500000f


	//   ....[25]....
        /*0914*/ 	.word	0x0500000f


	//   ....[26]....
        /*0918*/ 	.word	0x0500000f


	//   ....[27]....
        /*091c*/ 	.word	0x0500000f


	//   ....[28]....
        /*0920*/ 	.word	0x0500000f


	//   ....[29]....
        /*0924*/ 	.word	0x0500000f


	//   ....[30]....
        /*0928*/ 	.word	0x0500000f


	//   ....[31]....
        /*092c*/ 	.word	0x0500000f


	//   ....[32]....
        /*0930*/ 	.word	0x0500000f


	//   ....[33]....
        /*0934*/ 	.word	0x0500000f


	//   ....[34]....
        /*0938*/ 	.word	0x0500000f


	//   ....[35]....
        /*093c*/ 	.word	0x0500000f


	//   ....[36]....
        /*0940*/ 	.word	0x0500000f


	//   ....[37]....
        /*0944*/ 	.word	0x0500000f


	//   ....[38]....
        /*0948*/ 	.word	0x0500000f


	//   ....[39]....
        /*094c*/ 	.word	0x0500000f


	//   ....[40]....
        /*0950*/ 	.word	0x0500000f


	//   ....[41]....
        /*0954*/ 	.word	0x0500000f


	//   ....[42]....
        /*0958*/ 	.word	0x0500000f


	//   ....[43]....
        /*095c*/ 	.word	0x0500000f


	//   ....[44]....
        /*0960*/ 	.word	0x0500000f


	//   ....[45]....
        /*0964*/ 	.word	0x0500000f


	//   ....[46]....
        /*0968*/ 	.word	0x0500000f


	//   ....[47]....
        /*096c*/ 	.word	0x0500000f


	//   ....[48]....
        /*0970*/ 	.word	0x0500000f


	//   ....[49]....
        /*0974*/ 	.word	0x0500000f


	//   ....[50]....
        /*0978*/ 	.word	0x0500000f


	//   ....[51]....
        /*097c*/ 	.word	0x0500000f


	//----- nvinfo : EIATTR_COOP_GROUP_INSTR_OFFSETS
	.align		4
.L_293:
        /*0980*/ 	.byte	0x04, 0x28
        /*0982*/ 	.short	(.L_295 - .L_294)


	//   ....[0]....
.L_294:
        /*0984*/ 	.word	0x00000060


	//   ....[1]....
        /*0988*/ 	.word	0x00000130


	//   ....[2]....
        /*098c*/ 	.word	0x000001f0


	//   ....[3]....
        /*0990*/ 	.word	0x000003c0


	//   ....[4]....
        /*0994*/ 	.word	0x00000520


	//   ....[5]....
        /*0998*/ 	.word	0x00000640


	//   ....[6]....
        /*099c*/ 	.word	0x000007a0


	//   ....[7]....
        /*09a0*/ 	.word	0x00002c90


	//   ....[8]....
        /*09a4*/ 	.word	0x00002ca0


	//   ....[9]....
        /*09a8*/ 	.word	0x00003410


	//   ....[10]....
        /*09ac*/ 	.word	0x00003420


	//   ....[11]....
        /*09b0*/ 	.word	0x00004090


	//   ....[12]....
        /*09b4*/ 	.word	0x000040a0


	//   ....[13]....
        /*09b8*/ 	.word	0x00004890


	//   ....[14]....
        /*09bc*/ 	.word	0x000048a0


	//   ....[15]....
        /*09c0*/ 	.word	0x000052f0


	//   ....[16]....
        /*09c4*/ 	.word	0x00005300


	//   ....[17]....
        /*09c8*/ 	.word	0x00005410


	//   ....[18]....
        /*09cc*/ 	.word	0x00005420


	//   ....[19]....
        /*09d0*/ 	.word	0x000057d0


	//   ....[20]....
        /*09d4*/ 	.word	0x00005800


	//   ....[21]....
        /*09d8*/ 	.word	0x00005ad0


	//   ....[22]....
        /*09dc*/ 	.word	0x00005af0


	//   ....[23]....
        /*09e0*/ 	.word	0x00006490


	//   ....[24]....
        /*09e4*/ 	.word	0x00006a10


	//   ....[25]....
        /*09e8*/ 	.word	0x00006a20


	//   ....[26]....
        /*09ec*/ 	.word	0x00006a30


	//   ....[27]....
        /*09f0*/ 	.word	0x00006a40


	//   ....[28]....
        /*09f4*/ 	.word	0x00007a80


	//   ....[29]....
        /*09f8*/ 	.word	0x00007a90


	//   ....[30]....
        /*09fc*/ 	.word	0x00007aa0


	//   ....[31]....
        /*0a00*/ 	.word	0x00007ab0


	//   ....[32]....
        /*0a04*/ 	.word	0x0000a3f0


	//   ....[33]....
        /*0a08*/ 	.word	0x0000a4d0


	//   ....[34]....
        /*0a0c*/ 	.word	0x0000a4e0


	//   ....[35]....
        /*0a10*/ 	.word	0x0000a530


	//   ....[36]....
        /*0a14*/ 	.word	0x0000c3d0


	//   ....[37]....
        /*0a18*/ 	.word	0x0000c3e0


	//   ....[38]....
        /*0a1c*/ 	.word	0x0000c410


	//   ....[39]....
        /*0a20*/ 	.word	0x0000c420


	//   ....[40]....
        /*0a24*/ 	.word	0x0000daf0


	//   ....[41]....
        /*0a28*/ 	.word	0x0000db50


	//   ....[42]....
        /*0a2c*/ 	.word	0x0000dbb0


	//   ....[43]....
        /*0a30*/ 	.word	0x0000dbd0


	//   ....[44]....
        /*0a34*/ 	.word	0x0000f6a0


	//   ....[45]....
        /*0a38*/ 	.word	0x0000f7c0


	//   ....[46]....
        /*0a3c*/ 	.word	0x0000fac0


	//   ....[47]....
        /*0a40*/ 	.word	0x0000fb00


	//   ....[48]....
        /*0a44*/ 	.word	0x00010040


	//   ....[49]....
        /*0a48*/ 	.word	0x00010090


	//   ....[50]....
        /*0a4c*/ 	.word	0x000101d0


	//   ....[51]....
        /*0a50*/ 	.word	0x000101f0


	//   ....[52]....
        /*0a54*/ 	.word	0x00010330


	//   ....[53]....
        /*0a58*/ 	.word	0x00010350


	//   ....[54]....
        /*0a5c*/ 	.word	0x000104a0


	//   ....[55]....
        /*0a60*/ 	.word	0x000104c0


	//   ....[56]....
        /*0a64*/ 	.word	0x00010e60


	//   ....[57]....
        /*0a68*/ 	.word	0x00010e70


	//   ....[58]....
        /*0a6c*/ 	.word	0x00011010


	//   ....[59]....
        /*0a70*/ 	.word	0x00011020


	//   ....[60]....
        /*0a74*/ 	.word	0x000111b0


	//   ....[61]....
        /*0a78*/ 	.word	0x000111c0


	//   ....[62]....
        /*0a7c*/ 	.word	0x00011350


	//   ....[63]....
        /*0a80*/ 	.word	0x00011360


	//   ....[64]....
        /*0a84*/ 	.word	0x00011540


	//   ....[65]....
        /*0a88*/ 	.word	0x00011710


	//   ....[66]....
        /*0a8c*/ 	.word	0x00011740


	//   ....[67]....
        /*0a90*/ 	.word	0x00011770


	//   ....[68]....
        /*0a94*/ 	.word	0x000117a0


	//   ....[69]....
        /*0a98*/ 	.word	0x000117d0


	//   ....[70]....
        /*0a9c*/ 	.word	0x00011800


	//   ....[71]....
        /*0aa0*/ 	.word	0x00011970


	//   ....[72]....
        /*0aa4*/ 	.word	0x000119a0


	//   ....[73]....
        /*0aa8*/ 	.word	0x000119d0


	//   ....[74]....
        /*0aac*/ 	.word	0x00011a00


	//   ....[75]....
        /*0ab0*/ 	.word	0x00011a30


	//   ....[76]....
        /*0ab4*/ 	.word	0x00011a60


	//   ....[77]....
        /*0ab8*/ 	.word	0x00011af0


	//   ....[78]....
        /*0abc*/ 	.word	0x00011b20


	//   ....[79]....
        /*0ac0*/ 	.word	0x00011ba0


	//   ....[80]....
        /*0ac4*/ 	.word	0x000126c0


	//   ....[81]....
        /*0ac8*/ 	.word	0x00014520


	//   ....[82]....
        /*0acc*/ 	.word	0x00014540


	//   ....[83]....
        /*0ad0*/ 	.word	0x000145d0


	//   ....[84]....
        /*0ad4*/ 	.word	0x000145f0


	//   ....[85]....
        /*0ad8*/ 	.word	0x00014670


	//   ....[86]....
        /*0adc*/ 	.word	0x00014690


	//   ....[87]....
        /*0ae0*/ 	.word	0x00014710


	//   ....[88]....
        /*0ae4*/ 	.word	0x00014730


	//   ....[89]....
        /*0ae8*/ 	.word	0x000147b0


	//   ....[90]....
        /*0aec*/ 	.word	0x000147d0


	//   ....[91]....
        /*0af0*/ 	.word	0x000147e0


	//   ....[92]....
        /*0af4*/ 	.word	0x000147f0


	//   ....[93]....
        /*0af8*/ 	.word	0x00014fa0


	//   ....[94]....
        /*0afc*/ 	.word	0x00014fd0


	//   ....[95]....
        /*0b00*/ 	.word	0x000150d0


	//   ....[96]....
        /*0b04*/ 	.word	0x000150e0


	//   ....[97]....
        /*0b08*/ 	.word	0x00015160


	//   ....[98]....
        /*0b0c*/ 	.word	0x00015170


	//   ....[99]....
        /*0b10*/ 	.word	0x00015180


	//   ....[100]....
        /*0b14*/ 	.word	0x00015220


	//   ....[101]....
        /*0b18*/ 	.word	0x00015250


	//   ....[102]....
        /*0b1c*/ 	.word	0x000152d0


	//   ....[103]....
        /*0b20*/ 	.word	0x00015300


	//   ....[104]....
        /*0b24*/ 	.word	0x00015380


	//   ....[105]....
        /*0b28*/ 	.word	0x000153b0


	//   ....[106]....
        /*0b2c*/ 	.word	0x000153d0


	//   ....[107]....
        /*0b30*/ 	.word	0x00015420


	//   ....[108]....
        /*0b34*/ 	.word	0x00015430


	//   ....[109]....
        /*0b38*/ 	.word	0x00015b00


	//   ....[110]....
        /*0b3c*/ 	.word	0x00015b30


	//   ....[111]....
        /*0b40*/ 	.word	0x00015b50


	//   ....[112]....
        /*0b44*/ 	.word	0x00015c20


	//   ....[113]....
        /*0b48*/ 	.word	0x00015c50


	//   ....[114]....
        /*0b4c*/ 	.word	0x00015cc0


	//   ....[115]....
        /*0b50*/ 	.word	0x00015d30


	//   ....[116]....
        /*0b54*/ 	.word	0x00015d40


	//   ....[117]....
        /*0b58*/ 	.word	0x00015dc0


	//   ....[118]....
        /*0b5c*/ 	.word	0x00015dd0


	//   ....[119]....
        /*0b60*/ 	.word	0x00015e50


	//   ....[120]....
        /*0b64*/ 	.word	0x00015e60


	//   ....[121]....
        /*0b68*/ 	.word	0x00015ee0


	//   ....[122]....
        /*0b6c*/ 	.word	0x00015ef0


	//   ....[123]....
        /*0b70*/ 	.word	0x00015f70


	//   ....[124]....
        /*0b74*/ 	.word	0x00015f80


	//   ....[125]....
        /*0b78*/ 	.word	0x000164b0


	//   ....[126]....
        /*0b7c*/ 	.word	0x000164d0


	//   ....[127]....
        /*0b80*/ 	.word	0x00016500


	//   ....[128]....
        /*0b84*/ 	.word	0x000165e0


	//   ....[129]....
        /*0b88*/ 	.word	0x000165f0


	//   ....[130]....
        /*0b8c*/ 	.word	0x00016620


	//   ....[131]....
        /*0b90*/ 	.word	0x000166b0


	//   ....[132]....
        /*0b94*/ 	.word	0x00016760


	//   ....[133]....
        /*0b98*/ 	.word	0x00016770


	//   ....[134]....
        /*0b9c*/ 	.word	0x000167a0


	//   ....[135]....
        /*0ba0*/ 	.word	0x000167b0


	//   ....[136]....
        /*0ba4*/ 	.word	0x00016840


	//   ....[137]....
        /*0ba8*/ 	.word	0x00016f80


	//   ....[138]....
        /*0bac*/ 	.word	0x00016fa0


	//   ....[139]....
        /*0bb0*/ 	.word	0x00016ff0


	//   ....[140]....
        /*0bb4*/ 	.word	0x00017000


	//   ....[141]....
        /*0bb8*/ 	.word	0x00017040


	//   ....[142]....
        /*0bbc*/ 	.word	0x00017050


	//   ....[143]....
        /*0bc0*/ 	.word	0x00017090


	//   ....[144]....
        /*0bc4*/ 	.word	0x000170a0


	//   ....[145]....
        /*0bc8*/ 	.word	0x000170e0


	//   ....[146]....
        /*0bcc*/ 	.word	0x000170f0


	//   ....[147]....
        /*0bd0*/ 	.word	0x00017100


	//   ....[148]....
        /*0bd4*/ 	.word	0x00017140


	//   ....[149]....
        /*0bd8*/ 	.word	0x00017480


	//   ....[150]....
        /*0bdc*/ 	.word	0x000174a0


	//   ....[151]....
        /*0be0*/ 	.word	0x000174b0


	//   ....[152]....
        /*0be4*/ 	.word	0x000174d0


	//   ....[153]....
        /*0be8*/ 	.word	0x00017540


	//   ....[154]....
        /*0bec*/ 	.word	0x00017560


	//   ....[155]....
        /*0bf0*/ 	.word	0x000175c0


	//   ....[156]....
        /*0bf4*/ 	.word	0x000175e0


	//   ....[157]....
        /*0bf8*/ 	.word	0x00017640


	//   ....[158]....
        /*0bfc*/ 	.word	0x00017660


	//   ....[159]....
        /*0c00*/ 	.word	0x000176c0


	//   ....[160]....
        /*0c04*/ 	.word	0x000176e0


	//   ....[161]....
        /*0c08*/ 	.word	0x00017bd0


	//   ....[162]....
        /*0c0c*/ 	.word	0x00017c00


	//   ....[163]....
        /*0c10*/ 	.word	0x00017c30


	//   ....[164]....
        /*0c14*/ 	.word	0x00017c60


	//   ....[165]....
        /*0c18*/ 	.word	0x00017c90


	//   ....[166]....
        /*0c1c*/ 	.word	0x00017cc0


	//   ....[167]....
        /*0c20*/ 	.word	0x00017cf0


	//   ....[168]....
        /*0c24*/ 	.word	0x00017d20


	//   ....[169]....
        /*0c28*/ 	.word	0x00017ea0


	//   ....[170]....
        /*0c2c*/ 	.word	0x00017ed0


	//   ....[171]....
        /*0c30*/ 	.word	0x00017f00


	//   ....[172]....
        /*0c34*/ 	.word	0x00017f30


	//   ....[173]....
        /*0c38*/ 	.word	0x00017f60


	//   ....[174]....
        /*0c3c*/ 	.word	0x00017f90


	//   ....[175]....
        /*0c40*/ 	.word	0x00018050


	//   ....[176]....
        /*0c44*/ 	.word	0x00018070


	//   ....[177]....
        /*0c48*/ 	.word	0x000180e0


	//   ....[178]....
        /*0c4c*/ 	.word	0x00018550


	//   ....[179]....
        /*0c50*/ 	.word	0x00018870


	//   ....[180]....
        /*0c54*/ 	.word	0x00018900


	//   ....[181]....
        /*0c58*/ 	.word	0x000189a0


	//   ....[182]....
        /*0c5c*/ 	.word	0x00018a30


	//   ....[183]....
        /*0c60*/ 	.word	0x00018b20


	//   ....[184]....
        /*0c64*/ 	.word	0x00018bb0


	//   ....[185]....
        /*0c68*/ 	.word	0x00018c50


	//   ....[186]....
        /*0c6c*/ 	.word	0x00018ce0


	//   ....[187]....
        /*0c70*/ 	.word	0x00018dd0


	//   ....[188]....
        /*0c74*/ 	.word	0x00018e60


	//   ....[189]....
        /*0c78*/ 	.word	0x00018ef0


	//   ....[190]....
        /*0c7c*/ 	.word	0x00018f80


	//   ....[191]....
        /*0c80*/ 	.word	0x000190b0


	//   ....[192]....
        /*0c84*/ 	.word	0x00019150


	//   ....[193]....
        /*0c88*/ 	.word	0x000191e0


	//   ....[194]....
        /*0c8c*/ 	.word	0x00019230


	//   ....[195]....
        /*0c90*/ 	.word	0x00019280


	//   ....[196]....
        /*0c94*/ 	.word	0x00019360


	//   ....[197]....
        /*0c98*/ 	.word	0x000193f0


	//   ....[198]....
        /*0c9c*/ 	.word	0x00019440


	//   ....[199]....
        /*0ca0*/ 	.word	0x00019490


	//   ....[200]....
        /*0ca4*/ 	.word	0x00019700


	//   ....[201]....
        /*0ca8*/ 	.word	0x00019750


	//   ....[202]....
        /*0cac*/ 	.word	0x000197e0


	//   ....[203]....
        /*0cb0*/ 	.word	0x00019870


	//   ....[204]....
        /*0cb4*/ 	.word	0x00019900


	//   ....[205]....
        /*0cb8*/ 	.word	0x00019990


	//   ....[206]....
        /*0cbc*/ 	.word	0x00019a20


	//   ....[207]....
        /*0cc0*/ 	.word	0x00019ab0


	//   ....[208]....
        /*0cc4*/ 	.word	0x00019b70


	//   ....[209]....
        /*0cc8*/ 	.word	0x00019e50


	//   ....[210]....
        /*0ccc*/ 	.word	0x00019f40


	//   ....[211]....
        /*0cd0*/ 	.word	0x00019fe0


	//   ....[212]....
        /*0cd4*/ 	.word	0x0001a040


	//   ....[213]....
        /*0cd8*/ 	.word	0x0001a130


	//   ....[214]....
        /*0cdc*/ 	.word	0x0001a1a0


	//   ....[215]....
        /*0ce0*/ 	.word	0x0001a290


	//   ....[216]....
        /*0ce4*/ 	.word	0x0001a300


	//   ....[217]....
        /*0ce8*/ 	.word	0x0001a3f0


	//   ....[218]....
        /*0cec*/ 	.word	0x0001a460


	//   ....[219]....
        /*0cf0*/ 	.word	0x0001a550


	//   ....[220]....
        /*0cf4*/ 	.word	0x0001a5c0


	//   ....[221]....
        /*0cf8*/ 	.word	0x0001a660


	//   ....[222]....
        /*0cfc*/ 	.word	0x0001a750


	//   ....[223]....
        /*0d00*/ 	.word	0x0001a810


	//   ....[224]....
        /*0d04*/ 	.word	0x0001a870


	//   ....[225]....
        /*0d08*/ 	.word	0x0001a960


	//   ....[226]....
        /*0d0c*/ 	.word	0x0001a9c0


	//   ....[227]....
        /*0d10*/ 	.word	0x0001aab0


	//   ....[228]....
        /*0d14*/ 	.word	0x0001ab10


	//   ....[229]....
        /*0d18*/ 	.word	0x0001abb0


	//   ....[230]....
        /*0d1c*/ 	.word	0x0001ac80


	//   ....[231]....
        /*0d20*/ 	.word	0x0001ad20


	//   ....[232]....
        /*0d24*/ 	.word	0x0001adf0


	//   ....[233]....
        /*0d28*/ 	.word	0x0001ae90


	//   ....[234]....
        /*0d2c*/ 	.word	0x0001af60


	//   ....[235]....
        /*0d30*/ 	.word	0x0001b000


	//   ....[236]....
        /*0d34*/ 	.word	0x0001b0b0


	//   ....[237]....
        /*0d38*/ 	.word	0x0001b150


	//   ....[238]....
        /*0d3c*/ 	.word	0x0001b3c0


	//   ....[239]....
        /*0d40*/ 	.word	0x0001b480


	//   ....[240]....
        /*0d44*/ 	.word	0x0001b540


	//   ....[241]....
        /*0d48*/ 	.word	0x0001b630


	//   ....[242]....
        /*0d4c*/ 	.word	0x0001b6f0


	//   ....[243]....
        /*0d50*/ 	.word	0x0001b7b0


	//   ....[244]....
        /*0d54*/ 	.word	0x0001b870


	//   ....[245]....
        /*0d58*/ 	.word	0x0001b930


	//   ....[246]....
        /*0d5c*/ 	.word	0x0001b9f0


	//   ....[247]....
        /*0d60*/ 	.word	0x0001bab0


	//   ....[248]....
        /*0d64*/ 	.word	0x0001bb70


	//   ....[249]....
        /*0d68*/ 	.word	0x0001bc30


	//   ....[250]....
        /*0d6c*/ 	.word	0x0001bcf0


	//   ....[251]....
        /*0d70*/ 	.word	0x0001bda0


	//   ....[252]....
        /*0d74*/ 	.word	0x0001be00


	//   ....[253]....
        /*0d78*/ 	.word	0x0001bee0


	//   ....[254]....
        /*0d7c*/ 	.word	0x0001c020


	//   ....[255]....
        /*0d80*/ 	.word	0x0001c0f0


	//   ....[0]....
        /*0d84*/ 	.word	0x0001c170


	//   ....[1]....
        /*0d88*/ 	.word	0x0001c2b0


	//   ....[2]....
        /*0d8c*/ 	.word	0x0001c310


	//   ....[3]....
        /*0d90*/ 	.word	0x0001c420


	//   ....[4]....
        /*0d94*/ 	.word	0x0001c480


	//   ....[5]....
        /*0d98*/ 	.word	0x0001c590


	//   ....[6]....
        /*0d9c*/ 	.word	0x0001c5f0


	//   ....[7]....
        /*0da0*/ 	.word	0x0001c700


	//   ....[8]....
        /*0da4*/ 	.word	0x0001c760


	//   ....[9]....
        /*0da8*/ 	.word	0x0001c820


	//   ....[10]....
        /*0dac*/ 	.word	0x0001c980


	//   ....[11]....
        /*0db0*/ 	.word	0x0001ca20


	//   ....[12]....
        /*0db4*/ 	.word	0x0001ca80


	//   ....[13]....
        /*0db8*/ 	.word	0x0001cb30


	//   ....[14]....
        /*0dbc*/ 	.word	0x0001cb90


	//   ....[15]....
        /*0dc0*/ 	.word	0x0001cc40


	//   ....[16]....
        /*0dc4*/ 	.word	0x0001cca0


	//   ....[17]....
        /*0dc8*/ 	.word	0x0001cd50


	//   ....[18]....
        /*0dcc*/ 	.word	0x0001cdb0


	//   ....[19]....
        /*0dd0*/ 	.word	0x0001ce60


	//   ....[20]....
        /*0dd4*/ 	.word	0x0001cec0


	//   ....[21]....
        /*0dd8*/ 	.word	0x0001cf70


	//   ....[22]....
        /*0ddc*/ 	.word	0x0001d060


	//   ....[23]....
        /*0de0*/ 	.word	0x0001d100


	//   ....[24]....
        /*0de4*/ 	.word	0x0001d160


	//   ....[25]....
        /*0de8*/ 	.word	0x0001d230


	//   ....[26]....
        /*0dec*/ 	.word	0x0001d290


	//   ....[27]....
        /*0df0*/ 	.word	0x0001d360


	//   ....[28]....
        /*0df4*/ 	.word	0x0001d3c0


	//   ....[29]....
        /*0df8*/ 	.word	0x0001d490


	//   ....[30]....
        /*0dfc*/ 	.word	0x0001d4f0


	//   ....[31]....
        /*0e00*/ 	.word	0x0001d5c0


	//   ....[32]....
        /*0e04*/ 	.word	0x0001d620


	//   ....[33]....
        /*0e08*/ 	.word	0x0001d6f0


	//   ....[34]....
        /*0e0c*/ 	.word	0x0001d780


	//   ....[35]....
        /*0e10*/ 	.word	0x0001d820


	//   ....[36]....
        /*0e14*/ 	.word	0x0001d940


	//   ....[37]....
        /*0e18*/ 	.word	0x0001d9b0


	//   ....[38]....
        /*0e1c*/ 	.word	0x0001da20


	//   ....[39]....
        /*0e20*/ 	.word	0x0001da90


	//   ....[40]....
        /*0e24*/ 	.word	0x0001db00


	//   ....[41]....
        /*0e28*/ 	.word	0x0001db80


	//   ....[42]....
        /*0e2c*/ 	.word	0x0001dc10


	//   ....[43]....
        /*0e30*/ 	.word	0x0001dca0


	//   ....[44]....
        /*0e34*/ 	.word	0x0001dd10


	//   ....[45]....
        /*0e38*/ 	.word	0x0001dd80


	//   ....[46]....
        /*0e3c*/ 	.word	0x0001ddf0


	//   ....[47]....
        /*0e40*/ 	.word	0x0001de70


	//   ....[48]....
        /*0e44*/ 	.word	0x0001dee0


	//   ....[49]....
        /*0e48*/ 	.word	0x0001df80


	//   ....[50]....
        /*0e4c*/ 	.word	0x0001e010


	//   ....[51]....
        /*0e50*/ 	.word	0x0001e130


	//----- nvinfo : EIATTR_REG_RECONFIG
	.align		4
.L_295:
        /*0e54*/ 	.byte	0x01, 0x54
	.zero		2


	//----- nvinfo : EIATTR_SYSCALL_OFFSETS
	.align		4
        /*0e58*/ 	.byte	0x04, 0x46
        /*0e5a*/ 	.short	(.L_297 - .L_296)


	//   ....[0]....
.L_296:
        /*0e5c*/ 	.word	0x00001810


	//   ....[1]....
        /*0e60*/ 	.word	0x00001960


	//   ....[2]....
        /*0e64*/ 	.word	0x00006600


	//   ....[3]....
        /*0e68*/ 	.word	0x00006980


	//   ....[4]....
        /*0e6c*/ 	.word	0x00013b10


	//   ....[5]....
        /*0e70*/ 	.word	0x00013c60


	//   ....[6]....
        /*0e74*/ 	.word	0x00013d50


	//   ....[7]....
        /*0e78*/ 	.word	0x00014bb0


	//   ....[8]....
        /*0e7c*/ 	.word	0x00015700


	//----- nvinfo : EIATTR_MBARRIER_INSTR_OFFSETS
	.align		4
.L_297:
        /*0e80*/ 	.byte	0x04, 0x39
        /*0e82*/ 	.short	(.L_299 - .L_298)


	//   ....[0]....
.L_298:
        /*0e84*/ 	.word	0x00000260
        /*0e88*/ 	.word	0x000000ff
        /*0e8c*/ 	.word	0x00032400
        /*0e90*/ 	.short	0x0100
        /*0e92*/ 	.byte	0x08
	.zero		1


	//   ....[1]....
        /*0e94*/ 	.word	0x00000270
        /*0e98*/ 	.word	0x000000ff
        /*0e9c*/ 	.word	0x00032410
        /*0ea0*/ 	.short	0x0100
        /*0ea2*/ 	.byte	0x08
	.zero		1


	//   ....[2]....
        /*0ea4*/ 	.word	0x00000280
        /*0ea8*/ 	.word	0x000000ff
        /*0eac*/ 	.word	0x00032420
        /*0eb0*/ 	.short	0x0100
        /*0eb2*/ 	.byte	0x08
	.zero		1


	//   ....[3]....
        /*0eb4*/ 	.word	0x00000370
        /*0eb8*/ 	.word	0x000000ff
        /*0ebc*/ 	.word	0x00032430
        /*0ec0*/ 	.short	0x0100
        /*0ec2*/ 	.byte	0x08
	.zero		1


	//   ....[4]....
        /*0ec4*/ 	.word	0x00000380
        /*0ec8*/ 	.word	0x000000ff
        /*0ecc*/ 	.word	0x00032440
        /*0ed0*/ 	.short	0x0100
        /*0ed2*/ 	.byte	0x08
	.zero		1


	//   ....[5]....
        /*0ed4*/ 	.word	0x00000390
        /*0ed8*/ 	.word	0x000000ff
        /*0edc*/ 	.word	0x00032438
        /*0ee0*/ 	.short	0x0100
        /*0ee2*/ 	.byte	0x08
	.zero		1


	//   ....[6]....
        /*0ee4*/ 	.word	0x000003a0
        /*0ee8*/ 	.word	0x000000ff
        /*0eec*/ 	.word	0x00032448
        /*0ef0*/ 	.short	0x0100
        /*0ef2*/ 	.byte	0x08
	.zero		1


	//   ....[7]....
        /*0ef4*/ 	.word	0x000004d0
        /*0ef8*/ 	.word	0x000000ff
        /*0efc*/ 	.word	0x00032450
        /*0f00*/ 	.short	0x0100
        /*0f02*/ 	.byte	0x08
	.zero		1


	//   ....[8]....
        /*0f04*/ 	.word	0x000004e0
        /*0f08*/ 	.word	0x000000ff
        /*0f0c*/ 	.word	0x00032460
        /*0f10*/ 	.short	0x0100
        /*0f12*/ 	.byte	0x08
	.zero		1


	//   ....[9]....
        /*0f14*/ 	.word	0x000004f0
        /*0f18*/ 	.word	0x000000ff
        /*0f1c*/ 	.word	0x00032458
        /*0f20*/ 	.short	0x0100
        /*0f22*/ 	.byte	0x08
	.zero		1


	//   ....[10]....
        /*0f24*/ 	.word	0x00000500
        /*0f28*/ 	.word	0x000000ff
        /*0f2c*/ 	.word	0x00032468
        /*0f30*/ 	.short	0x0100
        /*0f32*/ 	.byte	0x08
	.zero		1


	//   ....[11]....
        /*0f34*/ 	.word	0x000005f0
        /*0f38*/ 	.word	0x000000ff
        /*0f3c*/ 	.word	0x00032470
        /*0f40*/ 	.short	0x0100
        /*0f42*/ 	.byte	0x06
	.zero		1


	//   ....[12]....
        /*0f44*/ 	.word	0x00000600
        /*0f48*/ 	.word	0x000000ff
        /*0f4c*/ 	.word	0x00032480
        /*0f50*/ 	.short	0x0100
        /*0f52*/ 	.byte	0x06
	.zero		1


	//   ....[13]....
        /*0f54*/ 	.word	0x00000610
        /*0f58*/ 	.word	0x000000ff
        /*0f5c*/ 	.word	0x00032478
        /*0f60*/ 	.short	0x0100
        /*0f62*/ 	.byte	0x06
	.zero		1


	//   ....[14]....
        /*0f64*/ 	.word	0x00000620
        /*0f68*/ 	.word	0x000000ff
        /*0f6c*/ 	.word	0x00032488
        /*0f70*/ 	.short	0x0100
        /*0f72*/ 	.byte	0x06
	.zero		1


	//   ....[15]....
        /*0f74*/ 	.word	0x00000750
        /*0f78*/ 	.word	0x000000ff
        /*0f7c*/ 	.word	0x00032490
        /*0f80*/ 	.short	0x0100
        /*0f82*/ 	.byte	0x08
	.zero		1


	//   ....[16]....
        /*0f84*/ 	.word	0x00000760
        /*0f88*/ 	.word	0x000000ff
        /*0f8c*/ 	.word	0x000324a0
        /*0f90*/ 	.short	0x0100
        /*0f92*/ 	.byte	0x08
	.zero		1


	//   ....[17]....
        /*0f94*/ 	.word	0x00000770
        /*0f98*/ 	.word	0x000000ff
        /*0f9c*/ 	.word	0x00032498
        /*0fa0*/ 	.short	0x0100
        /*0fa2*/ 	.byte	0x08
	.zero		1


	//   ....[18]....
        /*0fa4*/ 	.word	0x00000780
        /*0fa8*/ 	.word	0x000000ff
        /*0fac*/ 	.word	0x000324a8
        /*0fb0*/ 	.short	0x0100
        /*0fb2*/ 	.byte	0x08
	.zero		1


	//   ....[19]....
        /*0fb4*/ 	.word	0x000008b0
        /*0fb8*/ 	.word	0x000000ff
        /*0fbc*/ 	.word	0x000324b0
        /*0fc0*/ 	.short	0x0100
        /*0fc2*/ 	.byte	0x08
	.zero		1


	//   ....[20]....
        /*0fc4*/ 	.word	0x000008c0
        /*0fc8*/ 	.word	0x000000ff
        /*0fcc*/ 	.word	0x000324c0
        /*0fd0*/ 	.short	0x0100
        /*0fd2*/ 	.byte	0x08
	.zero		1


	//   ....[21]....
        /*0fd4*/ 	.word	0x000008d0
        /*0fd8*/ 	.word	0x000000ff
        /*0fdc*/ 	.word	0x000324b8
        /*0fe0*/ 	.short	0x0100
        /*0fe2*/ 	.byte	0x08
	.zero		1


	//   ....[22]....
        /*0fe4*/ 	.word	0x000008e0
        /*0fe8*/ 	.word	0x000000ff
        /*0fec*/ 	.word	0x000324c8
        /*0ff0*/ 	.short	0x0100
        /*0ff2*/ 	.byte	0x08
	.zero		1


	//   ....[23]....
        /*0ff4*/ 	.word	0x00002c40
        /*0ff8*/ 	.word	0x00000004
        /*0ffc*/ 	.word	0x00032490
        /*1000*/ 	.short	0x010a
        /*1002*/ 	.byte	0x3f
	.zero		1


	//   ....[24]....
        /*1004*/ 	.word	0x00004030
        /*1008*/ 	.word	0x00000004
        /*100c*/ 	.word	0x00032490
        /*1010*/ 	.short	0x010a
        /*1012*/ 	.byte	0x3f
	.zero		1


	//   ....[25]....
        /*1014*/ 	.word	0x00005130
        /*1018*/ 	.word	0x00000004
        /*101c*/ 	.word	0x00032490
        /*1020*/ 	.short	0x010a
        /*1022*/ 	.byte	0x3f
	.zero		1


	//   ....[26]....
        /*1024*/ 	.word	0x000055e0
        /*1028*/ 	.word	0x0000000b
        /*102c*/ 	.word	0x00000000
        /*1030*/ 	.short	0x0101
        /*1032*/ 	.byte	0x3f
	.zero		1


	//   ....[27]....
        /*1034*/ 	.word	0x00005620
        /*1038*/ 	.word	0x00000004
        /*103c*/ 	.word	0x000324b0
        /*1040*/ 	.short	0x010a
        /*1042*/ 	.byte	0x3f
	.zero		1


	//   ....[28]....
        /*1044*/ 	.word	0x00005e60
        /*1048*/ 	.word	0x00000004
        /*104c*/ 	.word	0x00000000
        /*1050*/ 	.short	0x0101
        /*1052*/ 	.byte	0x3f
	.zero		1


	//   ....[29]....
        /*1054*/ 	.word	0x000066a0
        /*1058*/ 	.word	0x00000013
        /*105c*/ 	.word	0x00032400
        /*1060*/ 	.short	0x010a
        /*1062*/ 	.byte	0x3f
	.zero		1


	//   ....[30]....
        /*1064*/ 	.word	0x000066f0
        /*1068*/ 	.word	0x00000013
        /*106c*/ 	.word	0x00032400
        /*1070*/ 	.short	0x010a
        /*1072*/ 	.byte	0x3f
	.zero		1


	//   ....[31]....
        /*1074*/ 	.word	0x00006cd0
        /*1078*/ 	.word	0x00000013
        /*107c*/ 	.word	0x00032400
        /*1080*/ 	.short	0x010a
        /*1082*/ 	.byte	0x3f
	.zero		1


	//   ....[32]....
        /*1084*/ 	.word	0x00007c80
        /*1088*/ 	.word	0x00000013
        /*108c*/ 	.word	0x00032400
        /*1090*/ 	.short	0x010a
        /*1092*/ 	.byte	0x3f
	.zero		1


	//   ....[33]....
        /*1094*/ 	.word	0x00008b90
        /*1098*/ 	.word	0x00000003
        /*109c*/ 	.word	0x00032430
        /*10a0*/ 	.short	0x010a
        /*10a2*/ 	.byte	0x3f
	.zero		1


	//   ....[34]....
        /*10a4*/ 	.word	0x00008c00
        /*10a8*/ 	.word	0x00000003
        /*10ac*/ 	.word	0x00032430
        /*10b0*/ 	.short	0x010a
        /*10b2*/ 	.byte	0x3f
	.zero		1


	//   ....[35]....
        /*10b4*/ 	.word	0x00008ff0
        /*10b8*/ 	.word	0x00000013
        /*10bc*/ 	.word	0x00032410
        /*10c0*/ 	.short	0x010a
        /*10c2*/ 	.byte	0x3f
	.zero		1


	//   ....[36]....
        /*10c4*/ 	.word	0x00009040
        /*10c8*/ 	.word	0x00000003
        /*10cc*/ 	.word	0x00032450
        /*10d0*/ 	.short	0x010a
        /*10d2*/ 	.byte	0x3f
	.zero		1


	//   ....[37]....
        /*10d4*/ 	.word	0x00009080
        /*10d8*/ 	.word	0x00000003
        /*10dc*/ 	.word	0x00032450
        /*10e0*/ 	.short	0x010a
        /*10e2*/ 	.byte	0x3f
	.zero		1


	//   ....[38]....
        /*10e4*/ 	.word	0x0000a780
        /*10e8*/ 	.word	0x00000009
        /*10ec*/ 	.word	0x00000000
        /*10f0*/ 	.short	0x0101
        /*10f2*/ 	.byte	0x3f
	.zero		1


	//   ....[39]....
        /*10f4*/ 	.word	0x0000b300
        /*10f8*/ 	.word	0x00000003
        /*10fc*/ 	.word	0x00000000
        /*1100*/ 	.short	0x0101
        /*1102*/ 	.byte	0x3f
	.zero		1


	//   ....[40]....
        /*1104*/ 	.word	0x0000b410
        /*1108*/ 	.word	0x00000003
        /*110c*/ 	.word	0x00032430
        /*1110*/ 	.short	0x010a
        /*1112*/ 	.byte	0x3f
	.zero		1


	//   ....[41]....
        /*1114*/ 	.word	0x0000b470
        /*1118*/ 	.word	0x00000003
        /*111c*/ 	.word	0x00032430
        /*1120*/ 	.short	0x010a
        /*1122*/ 	.byte	0x3f
	.zero		1


	//   ....[42]....
        /*1124*/ 	.word	0x0000b720
        /*1128*/ 	.word	0x00000003
        /*112c*/ 	.word	0x00032450
        /*1130*/ 	.short	0x010a
        /*1132*/ 	.byte	0x3f
	.zero		1


	//   ....[43]....
        /*1134*/ 	.word	0x0000b760
        /*1138*/ 	.word	0x00000003
        /*113c*/ 	.word	0x00032450
        /*1140*/ 	.short	0x010a
        /*1142*/ 	.byte	0x3f
	.zero		1


	//   ....[44]....
        /*1144*/ 	.word	0x0000c890
        /*1148*/ 	.word	0x00000009
        /*114c*/ 	.word	0x00000000
        /*1150*/ 	.short	0x0101
        /*1152*/ 	.byte	0x3f
	.zero		1


	//   ....[45]....
        /*1154*/ 	.word	0x0000dab0
        /*1158*/ 	.word	0x00000003
        /*115c*/ 	.word	0x00000000
        /*1160*/ 	.short	0x0101
        /*1162*/ 	.byte	0x3f
	.zero		1


	//   ....[46]....
        /*1164*/ 	.word	0x00010050
        /*1168*/ 	.word	0x00000000
        /*116c*/ 	.word	0x00000000
        /*1170*/ 	.short	0x0101
        /*1172*/ 	.byte	0x3f
	.zero		1


	//   ....[47]....
        /*1174*/ 	.word	0x000127a0
        /*1178*/ 	.word	0x00000017
        /*117c*/ 	.word	0x00032420
        /*1180*/ 	.short	0x010a
        /*1182*/ 	.byte	0x3f
	.zero		1


	//   ....[48]....
        /*1184*/ 	.word	0x00012850
        /*1188*/ 	.word	0x00000003
        /*118c*/ 	.word	0x000324a0
        /*1190*/ 	.short	0x010a
        /*1192*/ 	.byte	0x3f
	.zero		1


	//   ....[49]....
        /*1194*/ 	.word	0x00012a80
        /*1198*/ 	.word	0x00000003
        /*119c*/ 	.word	0x000324c0
        /*11a0*/ 	.short	0x010a
        /*11a2*/ 	.byte	0x3f
	.zero		1


	//   ....[50]....
        /*11a4*/ 	.word	0x000130b0
        /*11a8*/ 	.word	0x00000006
        /*11ac*/ 	.word	0x000324a0
        /*11b0*/ 	.short	0x010a
        /*11b2*/ 	.byte	0x3f
	.zero		1


	//   ....[51]....
        /*11b4*/ 	.word	0x000132d0
        /*11b8*/ 	.word	0x00000006
        /*11bc*/ 	.word	0x000324c0
        /*11c0*/ 	.short	0x010a
        /*11c2*/ 	.byte	0x3f
	.zero		1


	//   ....[52]....
        /*11c4*/ 	.word	0x00014260
        /*11c8*/ 	.word	0x0000001e
        /*11cc*/ 	.word	0x00032440
        /*11d0*/ 	.short	0x010a
        /*11d2*/ 	.byte	0x3f
	.zero		1


	//   ....[53]....
        /*11d4*/ 	.word	0x000148f0
        /*11d8*/ 	.word	0x0000001e
        /*11dc*/ 	.word	0x00032430
        /*11e0*/ 	.short	0x0107
        /*11e2*/ 	.byte	0x3f
	.zero		1


	//   ....[54]....
        /*11e4*/ 	.word	0x000149c0
        /*11e8*/ 	.word	0x0000001e
        /*11ec*/ 	.word	0x00032430
        /*11f0*/ 	.short	0x0101
        /*11f2*/ 	.byte	0x3f
	.zero		1


	//   ....[55]....
        /*11f4*/ 	.word	0x00015540
        /*11f8*/ 	.word	0x00000017
        /*11fc*/ 	.word	0x00032400
        /*1200*/ 	.short	0x0107
        /*1202*/ 	.byte	0x3f
	.zero		1


	//   ....[56]....
        /*1204*/ 	.word	0x000155d0
        /*1208*/ 	.word	0x00000017
        /*120c*/ 	.word	0x00032400
        /*1210*/ 	.short	0x0101
        /*1212*/ 	.byte	0x3f
	.zero		1


	//   ....[57]....
        /*1214*/ 	.word	0x00016070
        /*1218*/ 	.word	0x00000017
        /*121c*/ 	.word	0x00032410
        /*1220*/ 	.short	0x0107
        /*1222*/ 	.byte	0x3f
	.zero		1


	//   ....[58]....
        /*1224*/ 	.word	0x00016170
        /*1228*/ 	.word	0x00000017
        /*122c*/ 	.word	0x00032410
        /*1230*/ 	.short	0x0101
        /*1232*/ 	.byte	0x3f
	.zero		1


	//   ....[59]....
        /*1234*/ 	.word	0x00016190
        /*1238*/ 	.word	0x00000017
        /*123c*/ 	.word	0x00032420
        /*1240*/ 	.short	0x010a
        /*1242*/ 	.byte	0x3f
	.zero		1


	//   ....[60]....
        /*1244*/ 	.word	0x00016270
        /*1248*/ 	.word	0x0000001e
        /*124c*/ 	.word	0x00032460
        /*1250*/ 	.short	0x010a
        /*1252*/ 	.byte	0x3f
	.zero		1


	//   ....[61]....
        /*1254*/ 	.word	0x000169c0
        /*1258*/ 	.word	0x0000001e
        /*125c*/ 	.word	0x00032450
        /*1260*/ 	.short	0x0107
        /*1262*/ 	.byte	0x3f
	.zero		1


	//   ....[62]....
        /*1264*/ 	.word	0x00016a90
        /*1268*/ 	.word	0x0000001e
        /*126c*/ 	.word	0x00032450
        /*1270*/ 	.short	0x0101
        /*1272*/ 	.byte	0x3f
	.zero		1


	//   ....[63]....
        /*1274*/ 	.word	0x00016de0
        /*1278*/ 	.word	0x00000004
        /*127c*/ 	.word	0x00032440
        /*1280*/ 	.short	0x010a
        /*1282*/ 	.byte	0x3f
	.zero		1


	//   ....[64]....
        /*1284*/ 	.word	0x000171c0
        /*1288*/ 	.word	0x00000004
        /*128c*/ 	.word	0x00032430
        /*1290*/ 	.short	0x0107
        /*1292*/ 	.byte	0x3f
	.zero		1


	//   ....[65]....
        /*1294*/ 	.word	0x00017280
        /*1298*/ 	.word	0x00000004
        /*129c*/ 	.word	0x00032430
        /*12a0*/ 	.short	0x0101
        /*12a2*/ 	.byte	0x3f
	.zero		1


	//   ....[66]....
        /*12a4*/ 	.word	0x000172b0
        /*12a8*/ 	.word	0x00000004
        /*12ac*/ 	.word	0x00032460
        /*12b0*/ 	.short	0x010a
        /*12b2*/ 	.byte	0x3f
	.zero		1


	//   ....[67]....
        /*12b4*/ 	.word	0x000177d0
        /*12b8*/ 	.word	0x00000004
        /*12bc*/ 	.word	0x00032450
        /*12c0*/ 	.short	0x0107
        /*12c2*/ 	.byte	0x3f
	.zero		1


	//   ....[68]....
        /*12c4*/ 	.word	0x00017890
        /*12c8*/ 	.word	0x00000004
        /*12cc*/ 	.word	0x00032450
        /*12d0*/ 	.short	0x0101
        /*12d2*/ 	.byte	0x3f
	.zero		1


	//   ....[69]....
        /*12d4*/ 	.word	0x000184d0
        /*12d8*/ 	.word	0x00000005
        /*12dc*/ 	.word	0x00032420
        /*12e0*/ 	.short	0x010a
        /*12e2*/ 	.byte	0x3f
	.zero		1


	//   ....[70]....
        /*12e4*/ 	.word	0x00018640
        /*12e8*/ 	.word	0x00000003
        /*12ec*/ 	.word	0x00032440
        /*12f0*/ 	.short	0x010a
        /*12f2*/ 	.byte	0x3f
	.zero		1


	//   ....[71]....
        /*12f4*/ 	.word	0x000186e0
        /*12f8*/ 	.word	0x00000019
        /*12fc*/ 	.word	0x00032440
        /*1300*/ 	.short	0x010a
        /*1302*/ 	.byte	0x3f
	.zero		1


	//   ....[72]....
        /*1304*/ 	.word	0x00018720
        /*1308*/ 	.word	0x00000003
        /*130c*/ 	.word	0x00032460
        /*1310*/ 	.short	0x010a
        /*1312*/ 	.byte	0x3f
	.zero		1


	//   ....[73]....
        /*1314*/ 	.word	0x00018760
        /*1318*/ 	.word	0x00000019
        /*131c*/ 	.word	0x00032460
        /*1320*/ 	.short	0x010a
        /*1322*/ 	.byte	0x3f
	.zero		1


	//   ....[74]....
        /*1324*/ 	.word	0x000187c0
        /*1328*/ 	.word	0x00000004
        /*132c*/ 	.word	0x00032490
        /*1330*/ 	.short	0x010a
        /*1332*/ 	.byte	0x3f
	.zero		1


	//   ....[75]....
        /*1334*/ 	.word	0x00018a70
        /*1338*/ 	.word	0x00000004
        /*133c*/ 	.word	0x00032490
        /*1340*/ 	.short	0x010a
        /*1342*/ 	.byte	0x3f
	.zero		1


	//   ....[76]....
        /*1344*/ 	.word	0x00018d20
        /*1348*/ 	.word	0x00000004
        /*134c*/ 	.word	0x00032490
        /*1350*/ 	.short	0x010a
        /*1352*/ 	.byte	0x3f
	.zero		1


	//   ....[77]....
        /*1354*/ 	.word	0x00018fb0
        /*1358*/ 	.word	0x00000004
        /*135c*/ 	.word	0x000324b0
        /*1360*/ 	.short	0x010a
        /*1362*/ 	.byte	0x3f
	.zero		1


	//   ....[78]....
        /*1364*/ 	.word	0x000192b0
        /*1368*/ 	.word	0x00000013
        /*136c*/ 	.word	0x00032400
        /*1370*/ 	.short	0x010a
        /*1372*/ 	.byte	0x3f
	.zero		1


	//   ....[79]....
        /*1374*/ 	.word	0x000194d0
        /*1378*/ 	.word	0x00000013
        /*137c*/ 	.word	0x00032400
        /*1380*/ 	.short	0x010a
        /*1382*/ 	.byte	0x3f
	.zero		1


	//   ....[80]....
        /*1384*/ 	.word	0x00019520
        /*1388*/ 	.word	0x00000003
        /*138c*/ 	.word	0x00032430
        /*1390*/ 	.short	0x010a
        /*1392*/ 	.byte	0x3f
	.zero		1


	//   ....[81]....
        /*1394*/ 	.word	0x00019570
        /*1398*/ 	.word	0x00000013
        /*139c*/ 	.word	0x00032410
        /*13a0*/ 	.short	0x010a
        /*13a2*/ 	.byte	0x3f
	.zero		1


	//   ....[82]....
        /*13a4*/ 	.word	0x000195c0
        /*13a8*/ 	.word	0x00000003
        /*13ac*/ 	.word	0x00032450
        /*13b0*/ 	.short	0x010a
        /*13b2*/ 	.byte	0x3f
	.zero		1


	//   ....[83]....
        /*13b4*/ 	.word	0x00019610
        /*13b8*/ 	.word	0x00000003
        /*13bc*/ 	.word	0x00032430
        /*13c0*/ 	.short	0x010a
        /*13c2*/ 	.byte	0x3f
	.zero		1


	//   ....[84]....
        /*13c4*/ 	.word	0x00019660
        /*13c8*/ 	.word	0x00000003
        /*13cc*/ 	.word	0x00032450
        /*13d0*/ 	.short	0x010a
        /*13d2*/ 	.byte	0x3f
	.zero		1


	//   ....[85]....
        /*13d4*/ 	.word	0x00019c30
        /*13d8*/ 	.word	0x00000017
        /*13dc*/ 	.word	0x00032420
        /*13e0*/ 	.short	0x010a
        /*13e2*/ 	.byte	0x3f
	.zero		1


	//   ....[86]....
        /*13e4*/ 	.word	0x00019c80
        /*13e8*/ 	.word	0x00000003
        /*13ec*/ 	.word	0x000324a0
        /*13f0*/ 	.short	0x010a
        /*13f2*/ 	.byte	0x3f
	.zero		1


	//   ....[87]....
        /*13f4*/ 	.word	0x00019cd0
        /*13f8*/ 	.word	0x00000003
        /*13fc*/ 	.word	0x000324c0
        /*1400*/ 	.short	0x010a
        /*1402*/ 	.byte	0x3f
	.zero		1


	//   ....[88]....
        /*1404*/ 	.word	0x00019d20
        /*1408*/ 	.word	0x00000006
        /*140c*/ 	.word	0x000324a0
        /*1410*/ 	.short	0x010a
        /*1412*/ 	.byte	0x3f
	.zero		1


	//   ....[89]....
        /*1414*/ 	.word	0x00019d70
        /*1418*/ 	.word	0x00000006
        /*141c*/ 	.word	0x000324c0
        /*1420*/ 	.short	0x010a
        /*1422*/ 	.byte	0x3f
	.zero		1


	//   ....[90]....
        /*1424*/ 	.word	0x00019e90
        /*1428*/ 	.word	0x0000001e
        /*142c*/ 	.word	0x00032440
        /*1430*/ 	.short	0x010a
        /*1432*/ 	.byte	0x3f
	.zero		1


	//   ....[91]....
        /*1434*/ 	.word	0x0001bf20
        /*1438*/ 	.word	0x00000017
        /*143c*/ 	.word	0x00032420
        /*1440*/ 	.short	0x010a
        /*1442*/ 	.byte	0x3f
	.zero		1


	//   ....[92]....
        /*1444*/ 	.word	0x0001bf70
        /*1448*/ 	.word	0x0000001e
        /*144c*/ 	.word	0x00032460
        /*1450*/ 	.short	0x010a
        /*1452*/ 	.byte	0x3f
	.zero		1


	//   ....[93]....
        /*1454*/ 	.word	0x0001c8d0
        /*1458*/ 	.word	0x00000004
        /*145c*/ 	.word	0x00032440
        /*1460*/ 	.short	0x010a
        /*1462*/ 	.byte	0x3f
	.zero		1


	//   ....[94]....
        /*1464*/ 	.word	0x0001cfb0
        /*1468*/ 	.word	0x00000004
        /*146c*/ 	.word	0x00032460
        /*1470*/ 	.short	0x010a
        /*1472*/ 	.byte	0x3f
	.zero		1


	//   ....[95]....
        /*1474*/ 	.word	0x0001e050
        /*1478*/ 	.word	0x00000005
        /*147c*/ 	.word	0x00032420
        /*1480*/ 	.short	0x010a
        /*1482*/ 	.byte	0x3f
	.zero		1


	//   ....[96]....
        /*1484*/ 	.word	0x0001e1f0
        /*1488*/ 	.word	0x00000003
        /*148c*/ 	.word	0x00032440
        /*1490*/ 	.short	0x010a
        /*1492*/ 	.byte	0x3f
	.zero		1


	//   ....[97]....
        /*1494*/ 	.word	0x0001e240
        /*1498*/ 	.word	0x00000019
        /*149c*/ 	.word	0x00032440
        /*14a0*/ 	.short	0x010a
        /*14a2*/ 	.byte	0x3f
	.zero		1


	//   ....[98]....
        /*14a4*/ 	.word	0x0001e290
        /*14a8*/ 	.word	0x00000003
        /*14ac*/ 	.word	0x00032460
        /*14b0*/ 	.short	0x010a
        /*14b2*/ 	.byte	0x3f
	.zero		1


	//----- nvinfo : EIATTR_NUM_MBARRIERS
	.align		4
.L_299:
        /*14b4*/ 	.byte	0x03, 0x38
        /*14b6*/ 	.short	0x0017


	//----- nvinfo : EIATTR_EXIT_INSTR_OFFSETS
	.align		4
        /*14b8*/ 	.byte	0x04, 0x1c
        /*14ba*/ 	.short	(.L_301 - .L_300)


	//   ....[0]....
.L_300:
        /*14bc*/ 	.word	0x000187b0


	//----- nvinfo : EIATTR_MAX_THREADS
	.align		4
.L_301:
        /*14c0*/ 	.byte	0x04, 0x05
        /*14c2*/ 	.short	(.L_303 - .L_302)
.L_302:
        /*14c4*/ 	.word	0x00000180
        /*14c8*/ 	.word	0x00000001
        /*14cc*/ 	.word	0x00000001


	//----- nvinfo : EIATTR_CRS_STACK_SIZE
	.align		4
.L_303:
        /*14d0*/ 	.byte	0x04, 0x1e
        /*14d2*/ 	.short	(.L_305 - .L_304)
.L_304:
        /*14d4*/ 	.word	0x00000000


	//----- nvinfo : EIATTR_CBANK_PARAM_SIZE
	.align		4
.L_305:
        /*14d8*/ 	.byte	0x03, 0x19
        /*14da*/ 	.short	0x0bf0


	//----- nvinfo : EIATTR_PARAM_CBANK
	.align		4
        /*14dc*/ 	.byte	0x04, 0x0a
        /*14de*/ 	.short	(.L_307 - .L_306)
	.align		4
.L_306:
        /*14e0*/ 	.word	index@(.nv.constant0._ZN7cutlass13device_kernelIN5flash11enable_sm90INS1_16FlashAttnFwdSm90INS1_25CollectiveMainloopFwdSm90ILi2EN4cute5tupleIJNS5_1CILi1EEES8_S8_EEENS6_IJNS7_ILi128EEENS7_ILi96EEENS7_ILi64EEEEEELi256ENS_10bfloat16_tEfNS_4arch4Sm90ELb0ELb0ELb0ELb1ELb1ELb1ELb1ELb1ELb0ELb1ELb0ELb0EEENS1_21CollectiveEpilogueFwdINS6_IJSA_NS7_ILi256EEESB_EEES9_SE_SG_Li256ELb1ELb1ELb0ELb0EEENS1_36VarlenDynamicPersistentTileSchedulerILi128ELi96ELi256ELi128ELb0ELb1ELb1ELb0ELb1ELb1EEEEEEEEEvNT_6ParamsE)
        /*14e4*/ 	.short	0x0210
        /*14e6*/ 	.short	0x0bf0


	//----- nvinfo : EIATTR_SW_WAR
	.align		4
.L_307:
        /*14e8*/ 	.byte	0x04, 0x36
        /*14ea*/ 	.short	(.L_309 - .L_308)
.L_308:
        /*14ec*/ 	.word	0x00000008
.L_309:


//--------------------- .nv.info._ZN7cutlass13device_kernelIN5flash11enable_sm90INS1_16FlashAttnFwdSm90INS1_25CollectiveMainloopFwdSm90ILi2EN4cute5tupleIJNS5_1CILi1EEES8_S8_EEENS6_IJNS7_ILi128EEENS7_ILi96EEENS7_ILi64EEEEEELi256ENS_10bfloat16_tEfNS_4arch4Sm90ELb0ELb1ELb0ELb0ELb1ELb0ELb0ELb1ELb0ELb1ELb0ELb0EEENS1_21CollectiveEpilogueFwdINS6_IJSA_NS7_ILi256EEESB_EEES9_SE_SG_Li256ELb0ELb1ELb0ELb0EEENS1_30DynamicPersistentTileSchedulerILi256ELi128ELb0ELb1ELb1EEEEEEEEEvNT_6ParamsE --------------------------
	.section	.nv.info._ZN7cutlass13device_kernelIN5flash11enable_sm90INS1_16FlashAttnFwdSm90INS1_25CollectiveMainloopFwdSm90ILi2EN4cute5tupleIJNS5_1CILi1EEES8_S8_EEENS6_IJNS7_ILi128EEENS7_ILi96EEENS7_ILi64EEEEEELi256ENS_10bfloat16_tEfNS_4arch4Sm90ELb0ELb1ELb0ELb0ELb1ELb0ELb0ELb1ELb0ELb1ELb0ELb0EEENS1_21CollectiveEpilogueFwdINS6_IJSA_NS7_ILi256EEESB_EEES9_SE_SG_Li256ELb0ELb1ELb0ELb0EEENS1_30DynamicPersistentTileSchedulerILi256ELi128ELb0ELb1ELb1EEEEEEEEEvNT_6ParamsE,"",@"SHT_CUDA_INFO"
	.sectionflags	@""
	.align	4


	//----- nvinfo : EIATTR_CUDA_API_VERSION
	.align		4
        /*0000*/ 	.byte	0x04, 0x37
        /*0002*/ 	.short	(.L_311 - .L_310)
.L_310:
        /*0004*/ 	.word	0x00000082


	//----- nvinfo : EIATTR_KPARAM_INFO
	.align		4
.L_311:
        /*0008*/ 	.byte	0x04, 0x17
        /*000a*/ 	.short	(.L_313 - .L_312)
.L_312:
        /*000c*/ 	.word	0x00000000
        /*0010*/ 	.short	0x0000
        /*0012*/ 	.short	0x0070
        /*0014*/ 	.byte	0x00, 0xf0, 0x01, 0x2a


	//----- nvinfo : EIATTR_SPARSE_MMA_MASK
	.align		4
.L_313:
        /*0018*/ 	.byte	0x03, 0x50
        /*001a*/ 	.short	0x0000


	//----- nvinfo : EIATTR_MAXREG_COUNT
	.align		4
        /*001c*/ 	.byte	0x03, 0x1b
        /*001e*/ 	.short	0x00a8


	//----- nvinfo : EIATTR_NUM_BARRIERS
	.align		4
        /*0020*/ 	.byte	0x02, 0x4c
        /*0022*/ 	.byte	0x10
	.zero		1


	//----- nvinfo : EIATTR_EXTERNS
	.align		4
        /*0024*/ 	.byte	0x04, 0x0f
        /*0026*/ 	.short	(.L_315 - .L_314)


	//   ....[0]....
	.align		4
.L_314:
        /*0028*/ 	.word	index@(__assertfail)


	//----- nvinfo : EIATTR_ANNOTATIONS
	.align		4
.L_315:
        /*002c*/ 	.byte	0x04, 0x55
        /*002e*/ 	.short	(.L_317 - .L_316)


	//   ....[0]....
.L_316:
        /*0030*/ 	.word	0x00000001
        /*0034*/ 	.byte	0xd0, 0xf9, 0x00, 0x00, 0x01, 0x00, 0x00, 0x00, 0x40, 0xfd, 0x00, 0x00, 0x01, 0x00, 0x00, 0x00
        /*0044*/ 	.byte	0x80, 0xfd, 0x00, 0x00, 0x01, 0x00, 0x00, 0x00, 0xe0, 0x1d, 0x01, 0x00, 0x01, 0x00, 0x00, 0x00
        /*0054*/ 	.byte	0x00, 0x1e, 0x01, 0x00, 0x01, 0x00, 0x00, 0x00, 0xa0, 0x20, 0x01, 0x00, 0x01, 0x00, 0x00, 0x00
        /*0064*/ 	.byte	0xe0, 0x37, 0x01, 0x00, 0x01, 0x00, 0x00, 0x00, 0x80, 0x50, 0x01, 0x00


	//----- nvinfo : EIATTR_MERCURY_ISA_VERSION
	.align		4
.L_317:
        /*0070*/ 	.byte	0x03, 0x5f
        /*0072*/ 	.short	0x0101


	//----- nvinfo : EIATTR_INT_WARP_WIDE_INSTR_OFFSETS
	.align		4
        /*0074*/ 	.byte	0x04, 0x31
        /*0076*/ 	.short	(.L_319 - .L_318)


	//   ....[0]....
.L_318:
        /*0078*/ 	.word	0x000000c0


	//   ....[1]....
        /*007c*/ 	.word	0x000000d0


	//   ....[2]....
        /*0080*/ 	.word	0x00000170


	//   ....[3]....
        /*0084*/ 	.word	0x00010700


	//   ....[4]....
        /*0088*/ 	.word	0x00010790


	//   ....[5]....
        /*008c*/ 	.word	0x00013570


	//   ....[6]....
        /*0090*/ 	.word	0x00013600


	//----- nvinfo : EIATTR_COOP_GROUP_MASK_REGIDS
	.align		4
.L_319:
        /*0094*/ 	.byte	0x04, 0x29
        /*0096*/ 	.short	(.L_321 - .L_320)


	//   ....[0]....
.L_320:
        /*0098*/ 	.word	0xffffffff


	//   ....[1]....
        /*009c*/ 	.word	0xffffffff


	//   ....[2]....
        /*00a0*/ 	.word	0xffffffff


	//   ....[3]....
        /*00a4*/ 	.word	0xffffffff


	//   ....[4]....
        /*00a8*/ 	.word	0xffffffff


	//   ....[5]....
        /*00ac*/ 	.word	0xffffffff


	//   ....[6]....
        /*00b0*/ 	.word	0xffffffff


	//   ....[7]....
        /*00b4*/ 	.word	0xffffffff


	//   ....[8]....
        /*00b8*/ 	.word	0xffffffff


	//   ....[9]....
        /*00bc*/ 	.word	0xffffffff


	//   ....[10]....
        /*00c0*/ 	.word	0xffffffff


	//   ....[11]....
        /*00c4*/ 	.word	0xffffffff


	//   ....[12]....
        /*00c8*/ 	.word	0xffffffff


	//   ....[13]....
        /*00cc*/ 	.word	0xffffffff


	//   ....[14]....
        /*00d0*/ 	.word	0xffffffff


	//   ....[15]....
        /*00d4*/ 	.word	0xffffffff


	//   ....[16]....
        /*00d8*/ 	.word	0xffffffff


	//   ....[17]....
        /*00dc*/ 	.word	0xffffffff


	//   ....[18]....
        /*00e0*/ 	.word	0xffffffff


	//   ....[19]....
        /*00e4*/ 	.word	0xffffffff


	//   ....[20]....
        /*00e8*/ 	.word	0xffffffff


	//   ....[21]....
        /*00ec*/ 	.word	0xffffffff


	//   ....[22]....
        /*00f0*/ 	.word	0xffffffff


	//   ....[23]....
        /*00f4*/ 	.word	0xffffffff


	//   ....[24]....
        /*00f8*/ 	.word	0xffffffff


	//   ....[25]....
        /*00fc*/ 	.word	0xffffffff


	//   ....[26]....
        /*0100*/ 	.word	0xffffffff


	//   ....[27]....
        /*0104*/ 	.word	0xffffffff


	//   ....[28]....
        /*0108*/ 	.word	0xffffffff


	//   ....[29]....
        /*010c*/ 	.word	0xffffffff


	//   ....[30]....
        /*0110*/ 	.word	0xffffffff


	//   ....[31]....
        /*0114*/ 	.word	0xffffffff


	//   ....[32]....
        /*0118*/ 	.word	0xffffffff


	//   ....[33]....
        /*011c*/ 	.word	0xffffffff


	//   ....[34]....
        /*0120*/ 	.word	0xffffffff


	//   ....[35]....
        /*0124*/ 	.word	0xffffffff


	//   ....[36]....
        /*0128*/ 	.word	0xffffffff


	//   ....[37]....
        /*012c*/ 	.word	0xffffffff


	//   ....[38]....
        /*0130*/ 	.word	0xffffffff


	//   ....[39]....
        /*0134*/ 	.word	0xffffffff


	//   ....[40]....
        /*0138*/ 	.word	0xffffffff


	//   ....[41]....
        /*013c*/ 	.word	0xffffffff


	//   ....[42]....
        /*0140*/ 	.word	0xffffffff


	//   ....[43]....
        /*0144*/ 	.word	0xffffffff


	//   ....[44]....
        /*0148*/ 	.word	0xffffffff


	//   ....[45]....
        /*014c*/ 	.word	0xffffffff


	//   ....[46]....
        /*0150*/ 	.word	0xffffffff


	//   ....[47]....
        /*0154*/ 	.word	0xffffffff


	//   ....[48]....
        /*0158*/ 	.word	0xffffffff


	//   ....[49]....
        /*015c*/ 	.word	0xffffffff


	//   ....[50]....
        /*0160*/ 	.word	0xffffffff


	//   ....[51]....
        /*0164*/ 	.word	0xffffffff


	//   ....[52]....
        /*0168*/ 	.word	0xffffffff


	//   ....[53]....
        /*016c*/ 	.word	0xffffffff


	//   ....[54]....
        /*0170*/ 	.word	0xffffffff


	//   ....[55]....
        /*0174*/ 	.word	0xffffffff


	//   ....[56]....
        /*0178*/ 	.word	0xffffffff


	//   ....[57]....
        /*017c*/ 	.word	0xffffffff


	//   ....[58]....
        /*0180*/ 	.word	0xffffffff


	//   ....[59]....
        /*0184*/ 	.word	0xffffffff


	//   ....[60]....
        /*0188*/ 	.word	0xffffffff


	//   ....[61]....
        /*018c*/ 	.word	0xffffffff


	//   ....[62]....
        /*0190*/ 	.word	0xffffffff


	//   ....[63]....
        /*0194*/ 	.word	0xffffffff


	//   ....[64]....
        /*0198*/ 	.word	0xffffffff


	//   ....[65]....
        /*019c*/ 	.word	0xffffffff


	//   ....[66]....
        /*01a0*/ 	.word	0xffffffff


	//   ....[67]....
        /*01a4*/ 	.word	0xffffffff


	//   ....[68]....
        /*01a8*/ 	.word	0xffffffff


	//   ....[69]....
        /*01ac*/ 	.word	0xffffffff


	//   ....[70]....
        /*01b0*/ 	.word	0xffffffff


	//   ....[71]....
        /*01b4*/ 	.word	0xffffffff


	//   ....[72]....
        /*01b8*/ 	.word	0xffffffff


	//   ....[73]....
        /*01bc*/ 	.word	0xffffffff


	//   ....[74]....
        /*01c0*/ 	.word	0xffffffff


	//   ....[75]....
        /*01c4*/ 	.word	0xffffffff


	//   ....[76]....
        /*01c8*/ 	.word	0xffffffff


	//   ....[77]....
        /*01cc*/ 	.word	0xffffffff


	//   ....[78]....
        /*01d0*/ 	.word	0xffffffff


	//   ....[79]....
        /*01d4*/ 	.word	0xffffffff


	//   ....[80]....
        /*01d8*/ 	.word	0xffffffff


	//   ....[81]....
        /*01dc*/ 	.word	0xffffffff


	//   ....[82]....
        /*01e0*/ 	.word	0xffffffff


	//   ....[83]....
        /*01e4*/ 	.word	0xffffffff


	//   ....[84]....
        /*01e8*/ 	.word	0xffffffff


	//   ....[85]....
        /*01ec*/ 	.word	0xffffffff


	//   ....[86]....
        /*01f0*/ 	.word	0xffffffff


	//   ....[87]....
        /*01f4*/ 	.word	0xffffffff


	//   ....[88]....
        /*01f8*/ 	.word	0xffffffff


	//   ....[89]....
        /*01fc*/ 	.word	0xffffffff


	//   ....[90]....
        /*0200*/ 	.word	0xffffffff


	//   ....[91]....
        /*0204*/ 	.word	0xffffffff


	//   ....[92]....
        /*0208*/ 	.word	0xffffffff


	//   ....[93]....
        /*020c*/ 	.word	0xffffffff


	//   ....[94]....
        /*0210*/ 	.word	0xffffffff


	//   ....[95]....
        /*0214*/ 	.word	0xffffffff


	//   ....[96]....
        /*0218*/ 	.word	0xffffffff


	//   ....[97]....
        /*021c*/ 	.word	0xffffffff


	//   ....[98]....
        /*0220*/ 	.word	0xffffffff


	//   ....[99]....
        /*0224*/ 	.word	0xffffffff


	//   ....[100]....
        /*0228*/ 	.word	0xffffffff


	//   ....[101]....
        /*022c*/ 	.word	0xffffffff


	//   ....[102]....
        /*0230*/ 	.word	0xffffffff


	//   ....[103]....
        /*0234*/ 	.word	0xffffffff


	//   ....[104]....
        /*0238*/ 	.word	0xffffffff


	//   ....[105]....
        /*023c*/ 	.word	0xffffffff


	//   ....[106]....
        /*0240*/ 	.word	0xffffffff


	//   ....[107]....
        /*0244*/ 	.word	0xffffffff


	//   ....[108]....
        /*0248*/ 	.word	0xffffffff


	//   ....[109]....
        /*024c*/ 	.word	0xffffffff


	//   ....[110]....
        /*0250*/ 	.word	0xffffffff


	//   ....[111]....
        /*0254*/ 	.word	0xffffffff


	//   ....[112]....
        /*0258*/ 	.word	0xffffffff


	//   ....[113]....
        /*025c*/ 	.word	0xffffffff


	//   ....[114]....
        /*0260*/ 	.word	0xffffffff


	//   ....[115]....
        /*0264*/ 	.word	0xffffffff


	//   ....[116]....
        /*0268*/ 	.word	0xffffffff


	//   ....[117]....
        /*026c*/ 	.word	0xffffffff


	//   ....[118]....
        /*0270*/ 	.word	0xffffffff


	//   ....[119]....
        /*0274*/ 	.word	0xffffffff


	//   ....[120]....
        /*0278*/ 	.word	0x0500000f


	//   ....[121]....
        /*027c*/ 	.word	0x0500000f


	//   ....[122]....
        /*0280*/ 	.word	0x0500000f


	//   ....[123]....
        /*0284*/ 	.word	0x0500000f


	//   ....[124]....
        /*0288*/ 	.word	0x0500000f


	//   ....[125]....
        /*028c*/ 	.word	0x0500000f


	//   ....[126]....
        /*0290*/ 	.word	0x0500000f


	//   ....[127]....
        /*0294*/ 	.word	0x0500000f


	//   ....[128]....
        /*0298*/ 	.word	0x0500000f


	//   ....[129]....
        /*029c*/ 	.word	0x0500000f


	//   ....[130]....
        /*02a0*/ 	.word	0x0500000f


	//   ....[131]....
        /*02a4*/ 	.word	0x0500000f


	//   ....[132]....
        /*02a8*/ 	.word	0x0500000f


	//   ....[133]....
        /*02ac*/ 	.word	0x0500000f


	//   ....[134]....
        /*02b0*/ 	.word	0x0500000f


	//   ....[135]....
        /*02b4*/ 	.word	0x0500000f


	//   ....[136]....
        /*02b8*/ 	.word	0x0500000f


	//   ....[137]....
        /*02bc*/ 	.word	0x0500000f


	//   ....[138]....
        /*02c0*/ 	.word	0x0500000f


	//   ....[139]....
        /*02c4*/ 	.word	0x0500000f


	//   ....[140]....
        /*02c8*/ 	.word	0x0500000f


	//   ....[141]....
        /*02cc*/ 	.word	0x0500000f


	//   ....[142]....
        /*02d0*/ 	.word	0x0500000f


	//   ....[143]....
        /*02d4*/ 	.word	0x0500000f


	//   ....[144]....
        /*02d8*/ 	.word	0x0500000f


	//   ....[145]....
        /*02dc*/ 	.word	0x0500000f


	//   ....[146]....
        /*02e0*/ 	.word	0x0500000f


	//   ....[147]....
        /*02e4*/ 	.word	0x0500000f


	//   ....[148]....
        /*02e8*/ 	.word	0x0500000f


	//   ....[149]....
        /*02ec*/ 	.word	0x0500000f


	//   ....[150]....
        /*02f0*/ 	.word	0x0500000f


	//   ....[151]....
        /*02f4*/ 	.word	0x0500000f


	//   ....[152]....
        /*02f8*/ 	.word	0x0500000f


	//   ....[153]....
        /*02fc*/ 	.word	0x0500000f


	//   ....[154]....
        /*0300*/ 	.word	0x0500000f


	//   ....[155]....
        /*0304*/ 	.word	0x0500000f


	//   ....[156]....
        /*0308*/ 	.word	0x0500000f


	//   ....[157]....
        /*030c*/ 	.word	0x0500000f


	//   ....[158]....
        /*0310*/ 	.word	0x0500000f


	//   ....[159]....
        /*0314*/ 	.word	0x0500000f


	//   ....[160]....
        /*0318*/ 	.word	0x0500000f


	//   ....[161]....
        /*031c*/ 	.word	0x0500000f


	//   ....[162]....
        /*0320*/ 	.word	0x0500000f


	//   ....[163]....
        /*0324*/ 	.word	0x0500000f


	//   ....[164]....
        /*0328*/ 	.word	0x0500000f


	//   ....[165]....
        /*032c*/ 	.word	0x0500000f


	//   ....[166]....
        /*0330*/ 	.word	0x0500000f


	//   ....[167]....
        /*0334*/ 	.word	0x0500000f


	//   ....[168]....
        /*0338*/ 	.word	0x0500000f


	//   ....[169]....
        /*033c*/ 	.word	0x0500000f


	//   ....[170]....
        /*0340*/ 	.word	0x0500000f


	//   ....[171]....
        /*0344*/ 	.word	0x0500000f


	//   ....[172]....
        /*0348*/ 	.word	0x0500000f


	//   ....[173]....
        /*034c*/ 	.word	0x0500000f


	//   ....[174]....
        /*0350*/ 	.word	0x0500000f


	//   ....[175]....
        /*0354*/ 	.word	0x0500000f


	//   ....[176]....
        /*0358*/ 	.word	0x0500000f


	//   ....[177]....
        /*035c*/ 	.word	0x0500000f


	//   ....[178]....
        /*0360*/ 	.word	0x0500000f


	//   ....[179]....
        /*0364*/ 	.word	0x0500000f


	//   ....[180]....
        /*0368*/ 	.word	0x0500000f


	//   ....[181]....
        /*036c*/ 	.word	0x0500000f


	//   ....[182]....
        /*0370*/ 	.word	0x0500000f


	//   ....[183]....
        /*0374*/ 	.word	0x0500000f


	//   ....[184]....
        /*0378*/ 	.word	0x0500000f


	//   ....[185]....
        /*037c*/ 	.word	0x0500000f


	//   ....[186]....
        /*0380*/ 	.word	0x0500000f


	//----- nvinfo : EIATTR_COOP_GROUP_INSTR_OFFSETS
	.align		4
.L_321:
        /*0384*/ 	.byte	0x04, 0x28
        /*0386*/ 	.short	(.L_323 - .L_322)


	//   ....[0]....
.L_322:
        /*0388*/ 	.word	0x00000080


	//   ....[1]....
        /*038c*/ 	.word	0x00000090


	//   ....[2]....
        /*0390*/ 	.word	0x000002d0


	//   ....[3]....
        /*0394*/ 	.word	0x00000430


	//   ....[4]....
        /*0398*/ 	.word	0x00000550


	//   ....[5]....
        /*039c*/ 	.word	0x000006b0


	//   ....[6]....
        /*03a0*/ 	.word	0x00001960


	//   ....[7]....
        /*03a4*/ 	.word	0x000020e0


	//   ....[8]....
        /*03a8*/ 	.word	0x00002300


	//   ....[9]....
        /*03ac*/ 	.word	0x00003030


	//   ....[10]....
        /*03b0*/ 	.word	0x00003140


	//   ....[11]....
        /*03b4*/ 	.word	0x00003770


	//   ....[12]....
        /*03b8*/ 	.word	0x000037d0


	//   ....[13]....
        /*03bc*/ 	.word	0x000049d0


	//   ....[14]....
        /*03c0*/ 	.word	0x00005400


	//   ....[15]....
        /*03c4*/ 	.word	0x00005980


	//   ....[16]....
        /*03c8*/ 	.word	0x00005aa0


	//   ....[17]....
        /*03cc*/ 	.word	0x000060c0


	//   ....[18]....
        /*03d0*/ 	.word	0x00006170


	//   ....[19]....
        /*03d4*/ 	.word	0x00007d50


	//   ....[20]....
        /*03d8*/ 	.word	0x00007d80


	//   ....[21]....
        /*03dc*/ 	.word	0x000081e0


	//   ....[22]....
        /*03e0*/ 	.word	0x000083b0


	//   ....[23]....
        /*03e4*/ 	.word	0x000099e0


	//   ....[24]....
        /*03e8*/ 	.word	0x00009bd0


	//   ....[25]....
        /*03ec*/ 	.word	0x0000a990


	//   ....[26]....
        /*03f0*/ 	.word	0x0000aab0


	//   ....[27]....
        /*03f4*/ 	.word	0x0000b120


	//   ....[28]....
        /*03f8*/ 	.word	0x0000b240


	//   ....[29]....
        /*03fc*/ 	.word	0x0000c5e0


	//   ....[30]....
        /*0400*/ 	.word	0x0000c660


	//   ....[31]....
        /*0404*/ 	.word	0x0000c6d0


	//   ....[32]....
        /*0408*/ 	.word	0x0000c720


	//   ....[33]....
        /*040c*/ 	.word	0x0000e250


	//   ....[34]....
        /*0410*/ 	.word	0x0000e280


	//   ....[35]....
        /*0414*/ 	.word	0x0000e2b0


	//   ....[36]....
        /*0418*/ 	.word	0x0000e310


	//   ....[37]....
        /*041c*/ 	.word	0x0000e820


	//   ....[38]....
        /*0420*/ 	.word	0x0000e850


	//   ....[39]....
        /*0424*/ 	.word	0x0000e990


	//   ....[40]....
        /*0428*/ 	.word	0x0000e9b0


	//   ....[41]....
        /*042c*/ 	.word	0x0000eaf0


	//   ....[42]....
        /*0430*/ 	.word	0x0000eb10


	//   ....[43]....
        /*0434*/ 	.word	0x0000ec60


	//   ....[44]....
        /*0438*/ 	.word	0x0000ec80


	//   ....[45]....
        /*043c*/ 	.word	0x0000f3a0


	//   ....[46]....
        /*0440*/ 	.word	0x0000f3c0


	//   ....[47]....
        /*0444*/ 	.word	0x0000f500


	//   ....[48]....
        /*0448*/ 	.word	0x0000f520


	//   ....[49]....
        /*044c*/ 	.word	0x0000f660


	//   ....[50]....
        /*0450*/ 	.word	0x0000f680


	//   ....[51]....
        /*0454*/ 	.word	0x0000f7d0


	//   ....[52]....
        /*0458*/ 	.word	0x0000f7f0


	//   ....[53]....
        /*045c*/ 	.word	0x0000fa00


	//   ....[54]....
        /*0460*/ 	.word	0x00011150


	//   ....[55]....
        /*0464*/ 	.word	0x00011170


	//   ....[56]....
        /*0468*/ 	.word	0x00011180


	//   ....[57]....
        /*046c*/ 	.word	0x000111c0


	//   ....[58]....
        /*0470*/ 	.word	0x00011210


	//   ....[59]....
        /*0474*/ 	.word	0x00011230


	//   ....[60]....
        /*0478*/ 	.word	0x00011280


	//   ....[61]....
        /*047c*/ 	.word	0x000112a0


	//   ....[62]....
        /*0480*/ 	.word	0x000112f0


	//   ....[63]....
        /*0484*/ 	.word	0x00011310


	//   ....[64]....
        /*0488*/ 	.word	0x00011340


	//   ....[65]....
        /*048c*/ 	.word	0x00011370


	//   ....[66]....
        /*0490*/ 	.word	0x000119a0


	//   ....[67]....
        /*0494*/ 	.word	0x000119c0


	//   ....[68]....
        /*0498*/ 	.word	0x000119f0


	//   ....[69]....
        /*049c*/ 	.word	0x00011a30


	//   ....[70]....
        /*04a0*/ 	.word	0x00011a80


	//   ....[71]....
        /*04a4*/ 	.word	0x00011aa0


	//   ....[72]....
        /*04a8*/ 	.word	0x00011af0


	//   ....[73]....
        /*04ac*/ 	.word	0x00011b10


	//   ....[74]....
        /*04b0*/ 	.word	0x00011b60


	//   ....[75]....
        /*04b4*/ 	.word	0x00011b80


	//   ....[76]....
        /*04b8*/ 	.word	0x00011bd0


	//   ....[77]....
        /*04bc*/ 	.word	0x00011bf0


	//   ....[78]....
        /*04c0*/ 	.word	0x00011c40


	//   ....[79]....
        /*04c4*/ 	.word	0x00011c60


	//   ....[80]....
        /*04c8*/ 	.word	0x00011c90


	//   ....[81]....
        /*04cc*/ 	.word	0x00011cb0


	//   ....[82]....
        /*04d0*/ 	.word	0x000120e0


	//   ....[83]....
        /*04d4*/ 	.word	0x00012130


	//   ....[84]....
        /*04d8*/ 	.word	0x00012150


	//   ....[85]....
        /*04dc*/ 	.word	0x00012220


	//   ....[86]....
        /*04e0*/ 	.word	0x00012230


	//   ....[87]....
        /*04e4*/ 	.word	0x00012260


	//   ....[88]....
        /*04e8*/ 	.word	0x000122f0


	//   ....[89]....
        /*04ec*/ 	.word	0x00012390


	//   ....[90]....
        /*04f0*/ 	.word	0x000123b0


	//   ....[91]....
        /*04f4*/ 	.word	0x00012450


	//   ....[92]....
        /*04f8*/ 	.word	0x00012470


	//   ....[93]....
        /*04fc*/ 	.word	0x00012480


	//   ....[94]....
        /*0500*/ 	.word	0x00012ba0


	//   ....[95]....
        /*0504*/ 	.word	0x00012bc0


	//   ....[96]....
        /*0508*/ 	.word	0x00012bd0


	//   ....[97]....
        /*050c*/ 	.word	0x00012be0


	//   ....[98]....
        /*0510*/ 	.word	0x00012c00


	//   ....[99]....
        /*0514*/ 	.word	0x00012c60


	//   ....[100]....
        /*0518*/ 	.word	0x00012c80


	//   ....[101]....
        /*051c*/ 	.word	0x00012c90


	//   ....[102]....
        /*0520*/ 	.word	0x00012cd0


	//   ....[103]....
        /*0524*/ 	.word	0x00012d00


	//   ....[104]....
        /*0528*/ 	.word	0x00012d10


	//   ....[105]....
        /*052c*/ 	.word	0x00012d30


	//   ....[106]....
        /*0530*/ 	.word	0x00013090


	//   ....[107]....
        /*0534*/ 	.word	0x000130b0


	//   ....[108]....
        /*0538*/ 	.word	0x000130c0


	//   ....[109]....
        /*053c*/ 	.word	0x000130d0


	//   ....[110]....
        /*0540*/ 	.word	0x000130e0


	//   ....[111]....
        /*0544*/ 	.word	0x00013100


	//   ....[112]....
        /*0548*/ 	.word	0x00013170


	//   ....[113]....
        /*054c*/ 	.word	0x00013190


	//   ....[114]....
        /*0550*/ 	.word	0x000131f0


	//   ....[115]....
        /*0554*/ 	.word	0x00013200


	//   ....[116]....
        /*0558*/ 	.word	0x00013270


	//   ....[117]....
        /*055c*/ 	.word	0x000132e0


	//   ....[118]....
        /*0560*/ 	.word	0x00013720


	//   ....[119]....
        /*0564*/ 	.word	0x00013900


	//   ....[120]....
        /*0568*/ 	.word	0x00013f50


	//   ....[121]....
        /*056c*/ 	.word	0x00014030


	//   ....[122]....
        /*0570*/ 	.word	0x000140d0


	//   ....[123]....
        /*0574*/ 	.word	0x00014150


	//   ....[124]....
        /*0578*/ 	.word	0x00014200


	//   ....[125]....
        /*057c*/ 	.word	0x00014260


	//   ....[126]....
        /*0580*/ 	.word	0x00014320


	//   ....[127]....
        /*0584*/ 	.word	0x00014380


	//   ....[128]....
        /*0588*/ 	.word	0x00014440


	//   ....[129]....
        /*058c*/ 	.word	0x000144a0


	//   ....[130]....
        /*0590*/ 	.word	0x00014560


	//   ....[131]....
        /*0594*/ 	.word	0x000145c0


	//   ....[132]....
        /*0598*/ 	.word	0x00014660


	//   ....[133]....
        /*059c*/ 	.word	0x000146f0


	//   ....[134]....
        /*05a0*/ 	.word	0x00014760


	//   ....[135]....
        /*05a4*/ 	.word	0x000147e0


	//   ....[136]....
        /*05a8*/ 	.word	0x00014880


	//   ....[137]....
        /*05ac*/ 	.word	0x000148e0


	//   ....[138]....
        /*05b0*/ 	.word	0x000149a0


	//   ....[139]....
        /*05b4*/ 	.word	0x00014a00


	//   ....[140]....
        /*05b8*/ 	.word	0x00014ac0


	//   ....[141]....
        /*05bc*/ 	.word	0x00014b20


	//   ....[142]....
        /*05c0*/ 	.word	0x00014be0


	//   ....[143]....
        /*05c4*/ 	.word	0x00014c40


	//   ....[144]....
        /*05c8*/ 	.word	0x00014d00


	//   ....[145]....
        /*05cc*/ 	.word	0x00014d60


	//   ....[146]....
        /*05d0*/ 	.word	0x00014e20


	//   ....[147]....
        /*05d4*/ 	.word	0x00014e80


	//   ....[148]....
        /*05d8*/ 	.word	0x00014f20


	//   ....[149]....
        /*05dc*/ 	.word	0x00015050


	//   ....[150]....
        /*05e0*/ 	.word	0x00015120


	//   ....[151]....
        /*05e4*/ 	.word	0x000151b0


	//   ....[152]....
        /*05e8*/ 	.word	0x000152e0


	//   ....[153]....
        /*05ec*/ 	.word	0x00015340


	//   ....[154]....
        /*05f0*/ 	.word	0x00015450


	//   ....[155]....
        /*05f4*/ 	.word	0x000154b0


	//   ....[156]....
        /*05f8*/ 	.word	0x000155c0


	//   ....[157]....
        /*05fc*/ 	.word	0x00015620


	//   ....[158]....
        /*0600*/ 	.word	0x00015730


	//   ....[159]....
        /*0604*/ 	.word	0x00015790


	//   ....[160]....
        /*0608*/ 	.word	0x00015850


	//   ....[161]....
        /*060c*/ 	.word	0x000159b0


	//   ....[162]....
        /*0610*/ 	.word	0x00015a50


	//   ....[163]....
        /*0614*/ 	.word	0x00015ab0


	//   ....[164]....
        /*0618*/ 	.word	0x00015b50


	//   ....[165]....
        /*061c*/ 	.word	0x00015bb0


	//   ....[166]....
        /*0620*/ 	.word	0x00015c60


	//   ....[167]....
        /*0624*/ 	.word	0x00015cc0


	//   ....[168]....
        /*0628*/ 	.word	0x00015d60


	//   ....[169]....
        /*062c*/ 	.word	0x00015dc0


	//   ....[170]....
        /*0630*/ 	.word	0x00015e60


	//   ....[171]....
        /*0634*/ 	.word	0x00015ec0


	//   ....[172]....
        /*0638*/ 	.word	0x00015f60


	//   ....[173]....
        /*063c*/ 	.word	0x00016040


	//   ....[174]....
        /*0640*/ 	.word	0x000160e0


	//   ....[175]....
        /*0644*/ 	.word	0x00016140


	//   ....[176]....
        /*0648*/ 	.word	0x00016210


	//   ....[177]....
        /*064c*/ 	.word	0x00016270


	//   ....[178]....
        /*0650*/ 	.word	0x00016340


	//   ....[179]....
        /*0654*/ 	.word	0x000163a0


	//   ....[180]....
        /*0658*/ 	.word	0x00016470


	//   ....[181]....
        /*065c*/ 	.word	0x000164d0


	//   ....[182]....
        /*0660*/ 	.word	0x000165a0


	//   ....[183]....
        /*0664*/ 	.word	0x00016600


	//   ....[184]....
        /*0668*/ 	.word	0x000166d0


	//   ....[185]....
        /*066c*/ 	.word	0x00016760


	//   ....[186]....
        /*0670*/ 	.word	0x00016880


	//----- nvinfo : EIATTR_REG_RECONFIG
	.align		4
.L_323:
        /*0674*/ 	.byte	0x01, 0x54
	.zero		2


	//----- nvinfo : EIATTR_SYSCALL_OFFSETS
	.align		4
        /*0678*/ 	.byte	0x04, 0x46
        /*067a*/ 	.short	(.L_325 - .L_324)


	//   ....[0]....
.L_324:
        /*067c*/ 	.word	0x00001b40


	//   ....[1]....
        /*0680*/ 	.word	0x000108f0


	//   ....[2]....
        /*0684*/ 	.word	0x00010a40


	//   ....[3]....
        /*0688*/ 	.word	0x00010b30


	//   ....[4]....
        /*068c*/ 	.word	0x00011650


	//----- nvinfo : EIATTR_MBARRIER_INSTR_OFFSETS
	.align		4
.L_325:
        /*0690*/ 	.byte	0x04, 0x39
        /*0692*/ 	.short	(.L_327 - .L_326)


	//   ....[0]....
.L_326:
        /*0694*/ 	.word	0x00000180
        /*0698*/ 	.word	0x000000ff
        /*069c*/ 	.word	0x00022800
        /*06a0*/ 	.short	0x0100
        /*06a2*/ 	.byte	0x08
	.zero		1


	//   ....[1]....
        /*06a4*/ 	.word	0x00000190
        /*06a8*/ 	.word	0x000000ff
        /*06ac*/ 	.word	0x00022820
        /*06b0*/ 	.short	0x0100
        /*06b2*/ 	.byte	0x08
	.zero		1


	//   ....[2]....
        /*06b4*/ 	.word	0x00000280
        /*06b8*/ 	.word	0x000000ff
        /*06bc*/ 	.word	0x00022830
        /*06c0*/ 	.short	0x0100
        /*06c2*/ 	.byte	0x08
	.zero		1


	//   ....[3]....
        /*06c4*/ 	.word	0x00000290
        /*06c8*/ 	.word	0x000000ff
        /*06cc*/ 	.word	0x00022840
        /*06d0*/ 	.short	0x0100
        /*06d2*/ 	.byte	0x08
	.zero		1


	//   ....[4]....
        /*06d4*/ 	.word	0x000002a0
        /*06d8*/ 	.word	0x000000ff
        /*06dc*/ 	.word	0x00022838
        /*06e0*/ 	.short	0x0100
        /*06e2*/ 	.byte	0x08
	.zero		1


	//   ....[5]....
        /*06e4*/ 	.word	0x000002b0
        /*06e8*/ 	.word	0x000000ff
        /*06ec*/ 	.word	0x00022848
        /*06f0*/ 	.short	0x0100
        /*06f2*/ 	.byte	0x08
	.zero		1


	//   ....[6]....
        /*06f4*/ 	.word	0x000003e0
        /*06f8*/ 	.word	0x000000ff
        /*06fc*/ 	.word	0x00022850
        /*0700*/ 	.short	0x0100
        /*0702*/ 	.byte	0x08
	.zero		1


	//   ....[7]....
        /*0704*/ 	.word	0x000003f0
        /*0708*/ 	.word	0x000000ff
        /*070c*/ 	.word	0x00022860
        /*0710*/ 	.short	0x0100
        /*0712*/ 	.byte	0x08
	.zero		1


	//   ....[8]....
        /*0714*/ 	.word	0x00000400
        /*0718*/ 	.word	0x000000ff
        /*071c*/ 	.word	0x00022858
        /*0720*/ 	.short	0x0100
        /*0722*/ 	.byte	0x08
	.zero		1


	//   ....[9]....
        /*0724*/ 	.word	0x00000410
        /*0728*/ 	.word	0x000000ff
        /*072c*/ 	.word	0x00022868
        /*0730*/ 	.short	0x0100
        /*0732*/ 	.byte	0x08
	.zero		1


	//   ....[10]....
        /*0734*/ 	.word	0x00000500
        /*0738*/ 	.word	0x000000ff
        /*073c*/ 	.word	0x00022870
        /*0740*/ 	.short	0x0100
        /*0742*/ 	.byte	0x06
	.zero		1


	//   ....[11]....
        /*0744*/ 	.word	0x00000510
        /*0748*/ 	.word	0x000000ff
        /*074c*/ 	.word	0x00022880
        /*0750*/ 	.short	0x0100
        /*0752*/ 	.byte	0x06
	.zero		1


	//   ....[12]....
        /*0754*/ 	.word	0x00000520
        /*0758*/ 	.word	0x000000ff
        /*075c*/ 	.word	0x00022878
        /*0760*/ 	.short	0x0100
        /*0762*/ 	.byte	0x06
	.zero		1


	//   ....[13]....
        /*0764*/ 	.word	0x00000530
        /*0768*/ 	.word	0x000000ff
        /*076c*/ 	.word	0x00022888
        /*0770*/ 	.short	0x0100
        /*0772*/ 	.byte	0x06
	.zero		1


	//   ....[14]....
        /*0774*/ 	.word	0x00000660
        /*0778*/ 	.word	0x000000ff
        /*077c*/ 	.word	0x00022890
        /*0780*/ 	.short	0x0100
        /*0782*/ 	.byte	0x08
	.zero		1


	//   ....[15]....
        /*0784*/ 	.word	0x00000670
        /*0788*/ 	.word	0x000000ff
        /*078c*/ 	.word	0x000228a0
        /*0790*/ 	.short	0x0100
        /*0792*/ 	.byte	0x08
	.zero		1


	//   ....[16]....
        /*0794*/ 	.word	0x00000680
        /*0798*/ 	.word	0x000000ff
        /*079c*/ 	.word	0x00022898
        /*07a0*/ 	.short	0x0100
        /*07a2*/ 	.byte	0x08
	.zero		1


	//   ....[17]....
        /*07a4*/ 	.word	0x00000690
        /*07a8*/ 	.word	0x000000ff
        /*07ac*/ 	.word	0x000228a8
        /*07b0*/ 	.short	0x0100
        /*07b2*/ 	.byte	0x08
	.zero		1


	//   ....[18]....
        /*07b4*/ 	.word	0x000007d0
        /*07b8*/ 	.word	0x000000ff
        /*07bc*/ 	.word	0x000228b0
        /*07c0*/ 	.short	0x0100
        /*07c2*/ 	.byte	0x08
	.zero		1


	//   ....[19]....
        /*07c4*/ 	.word	0x000007e0
        /*07c8*/ 	.word	0x000000ff
        /*07cc*/ 	.word	0x000228c0
        /*07d0*/ 	.short	0x0100
        /*07d2*/ 	.byte	0x08
	.zero		1


	//   ....[20]....
        /*07d4*/ 	.word	0x000007f0
        /*07d8*/ 	.word	0x000000ff
        /*07dc*/ 	.word	0x000228b8
        /*07e0*/ 	.short	0x0100
        /*07e2*/ 	.byte	0x08
	.zero		1


	//   ....[21]....
        /*07e4*/ 	.word	0x00000800
        /*07e8*/ 	.word	0x000000ff
        /*07ec*/ 	.word	0x000228c8
        /*07f0*/ 	.short	0x0100
        /*07f2*/ 	.byte	0x08
	.zero		1


	//   ....[22]....
        /*07f4*/ 	.word	0x00001bf0
        /*07f8*/ 	.word	0x00000007
        /*07fc*/ 	.word	0x00022800
        /*0800*/ 	.short	0x010a
        /*0802*/ 	.byte	0x3f
	.zero		1


	//   ....[23]....
        /*0804*/ 	.word	0x00001cc0
        /*0808*/ 	.word	0x000000ff
        /*080c*/ 	.word	0x00022830
        /*0810*/ 	.short	0x010a
        /*0812*/ 	.byte	0x18
	.zero		1


	//   ....[24]....
        /*0814*/ 	.word	0x00001d00
        /*0818*/ 	.word	0x000000ff
        /*081c*/ 	.word	0x00022830
        /*0820*/ 	.short	0x010a
        /*0822*/ 	.byte	0x18
	.zero		1


	//   ....[25]....
        /*0824*/ 	.word	0x00002080
        /*0828*/ 	.word	0x000000ff
        /*082c*/ 	.word	0x00000000
        /*0830*/ 	.short	0x0101
        /*0832*/ 	.byte	0x05
	.zero		1


	//   ....[26]....
        /*0834*/ 	.word	0x00003fe0
        /*0838*/ 	.word	0x000000ff
        /*083c*/ 	.word	0x00022850
        /*0840*/ 	.short	0x010a
        /*0842*/ 	.byte	0x18
	.zero		1


	//   ....[27]....
        /*0844*/ 	.word	0x00004020
        /*0848*/ 	.word	0x000000ff
        /*084c*/ 	.word	0x00022850
        /*0850*/ 	.short	0x010a
        /*0852*/ 	.byte	0x18
	.zero		1


	//   ....[28]....
        /*0854*/ 	.word	0x00004370
        /*0858*/ 	.word	0x000000ff
        /*085c*/ 	.word	0x00000000
        /*0860*/ 	.short	0x0101
        /*0862*/ 	.byte	0x18
	.zero		1


	//   ....[29]....
        /*0864*/ 	.word	0x000046f0
        /*0868*/ 	.word	0x000000ff
        /*086c*/ 	.word	0x00022830
        /*0870*/ 	.short	0x010a
        /*0872*/ 	.byte	0x19
	.zero		1


	//   ....[30]....
        /*0874*/ 	.word	0x00004730
        /*0878*/ 	.word	0x000000ff
        /*087c*/ 	.word	0x00022830
        /*0880*/ 	.short	0x010a
        /*0882*/ 	.byte	0x19
	.zero		1


	//   ....[31]....
        /*0884*/ 	.word	0x00004980
        /*0888*/ 	.word	0x000000ff
        /*088c*/ 	.word	0x00000000
        /*0890*/ 	.short	0x0101
        /*0892*/ 	.byte	0x0a
	.zero		1


	//   ....[32]....
        /*0894*/ 	.word	0x00007270
        /*0898*/ 	.word	0x000000ff
        /*089c*/ 	.word	0x00022850
        /*08a0*/ 	.short	0x010a
        /*08a2*/ 	.byte	0x19
	.zero		1


	//   ....[33]....
        /*08a4*/ 	.word	0x000072c0
        /*08a8*/ 	.word	0x000000ff
        /*08ac*/ 	.word	0x00022850
        /*08b0*/ 	.short	0x010a
        /*08b2*/ 	.byte	0x19
	.zero		1


	//   ....[34]....
        /*08b4*/ 	.word	0x000075b0
        /*08b8*/ 	.word	0x000000ff
        /*08bc*/ 	.word	0x00000000
        /*08c0*/ 	.short	0x0101
        /*08c2*/ 	.byte	0x19
	.zero		1


	//   ....[35]....
        /*08c4*/ 	.word	0x00007990
        /*08c8*/ 	.word	0x000000ff
        /*08cc*/ 	.word	0x00022830
        /*08d0*/ 	.short	0x010a
        /*08d2*/ 	.byte	0x19
	.zero		1


	//   ....[36]....
        /*08d4*/ 	.word	0x000079d0
        /*08d8*/ 	.word	0x000000ff
        /*08dc*/ 	.word	0x00022830
        /*08e0*/ 	.short	0x010a
        /*08e2*/ 	.byte	0x19
	.zero		1


	//   ....[37]....
        /*08e4*/ 	.word	0x00007c00
        /*08e8*/ 	.word	0x000000ff
        /*08ec*/ 	.word	0x00000000
        /*08f0*/ 	.short	0x0101
        /*08f2*/ 	.byte	0x0a
	.zero		1


	//   ....[38]....
        /*08f4*/ 	.word	0x00009260
        /*08f8*/ 	.word	0x000000ff
        /*08fc*/ 	.word	0x00022850
        /*0900*/ 	.short	0x010a
        /*0902*/ 	.byte	0x19
	.zero		1


	//   ....[39]....
        /*0904*/ 	.word	0x000092b0
        /*0908*/ 	.word	0x000000ff
        /*090c*/ 	.word	0x00022850
        /*0910*/ 	.short	0x010a
        /*0912*/ 	.byte	0x19
	.zero		1


	//   ....[40]....
        /*0914*/ 	.word	0x00009580
        /*0918*/ 	.word	0x000000ff
        /*091c*/ 	.word	0x00000000
        /*0920*/ 	.short	0x0101
        /*0922*/ 	.byte	0x19
	.zero		1


	//   ....[41]....
        /*0924*/ 	.word	0x00009710
        /*0928*/ 	.word	0x000000ff
        /*092c*/ 	.word	0x00022830
        /*0930*/ 	.short	0x010a
        /*0932*/ 	.byte	0x18
	.zero		1


	//   ....[42]....
        /*0934*/ 	.word	0x00009750
        /*0938*/ 	.word	0x000000ff
        /*093c*/ 	.word	0x00022830
        /*0940*/ 	.short	0x010a
        /*0942*/ 	.byte	0x18
	.zero		1


	//   ....[43]....
        /*0944*/ 	.word	0x00009990
        /*0948*/ 	.word	0x000000ff
        /*094c*/ 	.word	0x00000000
        /*0950*/ 	.short	0x0101
        /*0952*/ 	.byte	0x0a
	.zero		1


	//   ....[44]....
        /*0954*/ 	.word	0x0000c280
        /*0958*/ 	.word	0x000000ff
        /*095c*/ 	.word	0x00022850
        /*0960*/ 	.short	0x010a
        /*0962*/ 	.byte	0x18
	.zero		1


	//   ....[45]....
        /*0964*/ 	.word	0x0000c2d0
        /*0968*/ 	.word	0x000000ff
        /*096c*/ 	.word	0x00022850
        /*0970*/ 	.short	0x010a
        /*0972*/ 	.byte	0x18
	.zero		1


	//   ....[46]....
        /*0974*/ 	.word	0x0000c5c0
        /*0978*/ 	.word	0x000000ff
        /*097c*/ 	.word	0x00000000
        /*0980*/ 	.short	0x0101
        /*0982*/ 	.byte	0x18
	.zero		1


	//   ....[47]....
        /*0984*/ 	.word	0x0000e840
        /*0988*/ 	.word	0x000000b0
        /*098c*/ 	.word	0x00000000
        /*0990*/ 	.short	0x0101
        /*0992*/ 	.byte	0x3f
	.zero		1


	//   ....[48]....
        /*0994*/ 	.word	0x00010f30
        /*0998*/ 	.word	0x00000016
        /*099c*/ 	.word	0x00022840
        /*09a0*/ 	.short	0x010a
        /*09a2*/ 	.byte	0x3f
	.zero		1


	//   ....[49]....
        /*09a4*/ 	.word	0x00011430
        /*09a8*/ 	.word	0x00000016
        /*09ac*/ 	.word	0x00022830
        /*09b0*/ 	.short	0x0107
        /*09b2*/ 	.byte	0x3f
	.zero		1


	//   ....[50]....
        /*09b4*/ 	.word	0x00011500
        /*09b8*/ 	.word	0x00000016
        /*09bc*/ 	.word	0x00022830
        /*09c0*/ 	.short	0x0101
        /*09c2*/ 	.byte	0x3f
	.zero		1


	//   ....[51]....
        /*09c4*/ 	.word	0x00011d70
        /*09c8*/ 	.word	0x00000011
        /*09cc*/ 	.word	0x00022800
        /*09d0*/ 	.short	0x0107
        /*09d2*/ 	.byte	0x3f
	.zero		1


	//   ....[52]....
        /*09d4*/ 	.word	0x00011e60
        /*09d8*/ 	.word	0x00000011
        /*09dc*/ 	.word	0x00022800
        /*09e0*/ 	.short	0x0101
        /*09e2*/ 	.byte	0x3f
	.zero		1


	//   ....[53]....
        /*09e4*/ 	.word	0x00011e80
        /*09e8*/ 	.word	0x00000011
        /*09ec*/ 	.word	0x00022820
        /*09f0*/ 	.short	0x010a
        /*09f2*/ 	.byte	0x3f
	.zero		1


	//   ....[54]....
        /*09f4*/ 	.word	0x00011f10
        /*09f8*/ 	.word	0x00000016
        /*09fc*/ 	.word	0x00022860
        /*0a00*/ 	.short	0x010a
        /*0a02*/ 	.byte	0x3f
	.zero		1


	//   ....[55]....
        /*0a04*/ 	.word	0x00012600
        /*0a08*/ 	.word	0x00000016
        /*0a0c*/ 	.word	0x00022850
        /*0a10*/ 	.short	0x0107
        /*0a12*/ 	.byte	0x3f
	.zero		1


	//   ....[56]....
        /*0a14*/ 	.word	0x000126d0
        /*0a18*/ 	.word	0x00000016
        /*0a1c*/ 	.word	0x00022850
        /*0a20*/ 	.short	0x0101
        /*0a22*/ 	.byte	0x3f
	.zero		1


	//   ....[57]....
        /*0a24*/ 	.word	0x00012a00
        /*0a28*/ 	.word	0x0000000a
        /*0a2c*/ 	.word	0x00022840
        /*0a30*/ 	.short	0x010a
        /*0a32*/ 	.byte	0x3f
	.zero		1


	//   ....[58]....
        /*0a34*/ 	.word	0x00012dd0
        /*0a38*/ 	.word	0x0000000a
        /*0a3c*/ 	.word	0x00022830
        /*0a40*/ 	.short	0x0107
        /*0a42*/ 	.byte	0x3f
	.zero		1


	//   ....[59]....
        /*0a44*/ 	.word	0x00012e90
        /*0a48*/ 	.word	0x0000000a
        /*0a4c*/ 	.word	0x00022830
        /*0a50*/ 	.short	0x0101
        /*0a52*/ 	.byte	0x3f
	.zero		1


	//   ....[60]....
        /*0a54*/ 	.word	0x00012ec0
        /*0a58*/ 	.word	0x0000000a
        /*0a5c*/ 	.word	0x00022860
        /*0a60*/ 	.short	0x010a
        /*0a62*/ 	.byte	0x3f
	.zero		1


	//   ....[61]....
        /*0a64*/ 	.word	0x000133e0
        /*0a68*/ 	.word	0x0000000a
        /*0a6c*/ 	.word	0x00022850
        /*0a70*/ 	.short	0x0107
        /*0a72*/ 	.byte	0x3f
	.zero		1


	//   ....[62]....
        /*0a74*/ 	.word	0x000134a0
        /*0a78*/ 	.word	0x0000000a
        /*0a7c*/ 	.word	0x00022850
        /*0a80*/ 	.short	0x0101
        /*0a82*/ 	.byte	0x3f
	.zero		1


	//   ....[63]....
        /*0a84*/ 	.word	0x00013880
        /*0a88*/ 	.word	0x00000005
        /*0a8c*/ 	.word	0x00022820
        /*0a90*/ 	.short	0x010a
        /*0a92*/ 	.byte	0x3f
	.zero		1


	//   ....[64]....
        /*0a94*/ 	.word	0x00013a00
        /*0a98*/ 	.word	0x00000003
        /*0a9c*/ 	.word	0x00022840
        /*0aa0*/ 	.short	0x010a
        /*0aa2*/ 	.byte	0x3f
	.zero		1


	//   ....[65]....
        /*0aa4*/ 	.word	0x00013aa0
        /*0aa8*/ 	.word	0x00000005
        /*0aac*/ 	.word	0x00022840
        /*0ab0*/ 	.short	0x010a
        /*0ab2*/ 	.byte	0x3f
	.zero		1


	//   ....[66]....
        /*0ab4*/ 	.word	0x00013ae0
        /*0ab8*/ 	.word	0x00000003
        /*0abc*/ 	.word	0x00022860
        /*0ac0*/ 	.short	0x010a
        /*0ac2*/ 	.byte	0x3f
	.zero		1


	//   ....[67]....
        /*0ac4*/ 	.word	0x00013b20
        /*0ac8*/ 	.word	0x00000005
        /*0acc*/ 	.word	0x00022860
        /*0ad0*/ 	.short	0x010a
        /*0ad2*/ 	.byte	0x3f
	.zero		1


	//   ....[68]....
        /*0ad4*/ 	.word	0x00013b80
        /*0ad8*/ 	.word	0x00000007
        /*0adc*/ 	.word	0x00022800
        /*0ae0*/ 	.short	0x010a
        /*0ae2*/ 	.byte	0x3f
	.zero		1


	//   ....[69]....
        /*0ae4*/ 	.word	0x00013be0
        /*0ae8*/ 	.word	0x00000000
        /*0aec*/ 	.word	0x00022830
        /*0af0*/ 	.short	0x010a
        /*0af2*/ 	.byte	0x3f
	.zero		1


	//   ....[70]....
        /*0af4*/ 	.word	0x00013c40
        /*0af8*/ 	.word	0x0000000a
        /*0afc*/ 	.word	0x00022850
        /*0b00*/ 	.short	0x010a
        /*0b02*/ 	.byte	0x3f
	.zero		1


	//   ....[71]....
        /*0b04*/ 	.word	0x00013ca0
        /*0b08*/ 	.word	0x00000003
        /*0b0c*/ 	.word	0x00022830
        /*0b10*/ 	.short	0x010a
        /*0b12*/ 	.byte	0x3f
	.zero		1


	//   ....[72]....
        /*0b14*/ 	.word	0x00013d00
        /*0b18*/ 	.word	0x0000000b
        /*0b1c*/ 	.word	0x00022850
        /*0b20*/ 	.short	0x010a
        /*0b22*/ 	.byte	0x3f
	.zero		1


	//   ....[73]....
        /*0b24*/ 	.word	0x00013d60
        /*0b28*/ 	.word	0x00000003
        /*0b2c*/ 	.word	0x00022830
        /*0b30*/ 	.short	0x010a
        /*0b32*/ 	.byte	0x3f
	.zero		1


	//   ....[74]....
        /*0b34*/ 	.word	0x00013dc0
        /*0b38*/ 	.word	0x00000009
        /*0b3c*/ 	.word	0x00022850
        /*0b40*/ 	.short	0x010a
        /*0b42*/ 	.byte	0x3f
	.zero		1


	//   ....[75]....
        /*0b44*/ 	.word	0x00013e20
        /*0b48*/ 	.word	0x00000003
        /*0b4c*/ 	.word	0x00022830
        /*0b50*/ 	.short	0x010a
        /*0b52*/ 	.byte	0x3f
	.zero		1


	//   ....[76]....
        /*0b54*/ 	.word	0x00013e80
        /*0b58*/ 	.word	0x00000009
        /*0b5c*/ 	.word	0x00022850
        /*0b60*/ 	.short	0x010a
        /*0b62*/ 	.byte	0x3f
	.zero		1


	//   ....[77]....
        /*0b64*/ 	.word	0x00013f80
        /*0b68*/ 	.word	0x00000016
        /*0b6c*/ 	.word	0x00022840
        /*0b70*/ 	.short	0x010a
        /*0b72*/ 	.byte	0x3f
	.zero		1


	//   ....[78]....
        /*0b74*/ 	.word	0x00014f50
        /*0b78*/ 	.word	0x00000011
        /*0b7c*/ 	.word	0x00022820
        /*0b80*/ 	.short	0x010a
        /*0b82*/ 	.byte	0x3f
	.zero		1


	//   ....[79]....
        /*0b84*/ 	.word	0x00014fa0
        /*0b88*/ 	.word	0x00000016
        /*0b8c*/ 	.word	0x00022860
        /*0b90*/ 	.short	0x010a
        /*0b92*/ 	.byte	0x3f
	.zero		1


	//   ....[80]....
        /*0b94*/ 	.word	0x00015900
        /*0b98*/ 	.word	0x0000000a
        /*0b9c*/ 	.word	0x00022840
        /*0ba0*/ 	.short	0x010a
        /*0ba2*/ 	.byte	0x3f
	.zero		1


	//   ....[81]....
        /*0ba4*/ 	.word	0x00015f90
        /*0ba8*/ 	.word	0x0000000a
        /*0bac*/ 	.word	0x00022860
        /*0bb0*/ 	.short	0x010a
        /*0bb2*/ 	.byte	0x3f
	.zero		1


	//   ....[82]....
        /*0bb4*/ 	.word	0x000167a0
        /*0bb8*/ 	.word	0x00000005
        /*0bbc*/ 	.word	0x00022820
        /*0bc0*/ 	.short	0x010a
        /*0bc2*/ 	.byte	0x3f
	.zero		1


	//   ....[83]....
        /*0bc4*/ 	.word	0x00016940
        /*0bc8*/ 	.word	0x00000003
        /*0bcc*/ 	.word	0x00022840
        /*0bd0*/ 	.short	0x010a
        /*0bd2*/ 	.byte	0x3f
	.zero		1


	//   ....[84]....
        /*0bd4*/ 	.word	0x00016990
        /*0bd8*/ 	.word	0x00000005
        /*0bdc*/ 	.word	0x00022840
        /*0be0*/ 	.short	0x010a
        /*0be2*/ 	.byte	0x3f
	.zero		1


	//   ....[85]....
        /*0be4*/ 	.word	0x000169e0
        /*0be8*/ 	.word	0x00000003
        /*0bec*/ 	.word	0x00022860
        /*0bf0*/ 	.short	0x010a
        /*0bf2*/ 	.byte	0x3f
	.zero		1


	//----- nvinfo : EIATTR_NUM_MBARRIERS
	.align		4
.L_327:
        /*0bf4*/ 	.byte	0x03, 0x38
        /*0bf6*/ 	.short	0x0016


	//----- nvinfo : EIATTR_EXIT_INSTR_OFFSETS
	.align		4
        /*0bf8*/ 	.byte	0x04, 0x1c
        /*0bfa*/ 	.short	(.L_329 - .L_328)


	//   ....[0]....
.L_328:
        /*0bfc*/ 	.word	0x00000960


	//   ....[1]....
        /*0c00*/ 	.word	0x0000f970


	//   ....[2]....
        /*0c04*/ 	.word	0x00013b70


	//----- nvinfo : EIATTR_MAX_THREADS
	.align		4
.L_329:
        /*0c08*/ 	.byte	0x04, 0x05
        /*0c0a*/ 	.short	(.L_331 - .L_330)
.L_330:
        /*0c0c*/ 	.word	0x00000180
        /*0c10*/ 	.word	0x00000001
        /*0c14*/ 	.word	0x00000001


	//----- nvinfo : EIATTR_CRS_STACK_SIZE
	.align		4
.L_331:
        /*0c18*/ 	.byte	0x04, 0x1e
        /*0c1a*/ 	.short	(.L_333 - .L_332)
.L_332:
        /*0c1c*/ 	.word	0x00000000


	//----- nvinfo : EIATTR_CBANK_PARAM_SIZE
	.align		4
.L_333:
        /*0c20*/ 	.byte	0x03, 0x19
        /*0c22*/ 	.short	0x0af0


	//----- nvinfo : EIATTR_PARAM_CBANK
	.align		4
        /*0c24*/ 	.byte	0x04, 0x0a
        /*0c26*/ 	.short	(.L_335 - .L_334)
	.align		4
.L_334:
        /*0c28*/ 	.word	index@(.nv.constant0._ZN7cutlass13device_kernelIN5flash11enable_sm90INS1_16FlashAttnFwdSm90INS1_25CollectiveMainloopFwdSm90ILi2EN4cute5tupleIJNS5_1CILi1EEES8_S8_EEENS6_IJNS7_ILi128EEENS7_ILi96EEENS7_ILi64EEEEEELi256ENS_10bfloat16_tEfNS_4arch4Sm90ELb0ELb1ELb0ELb0ELb1ELb0ELb0ELb1ELb0ELb1ELb0ELb0EEENS1_21CollectiveEpilogueFwdINS6_IJSA_NS7_ILi256EEESB_EEES9_SE_SG_Li256ELb0ELb1ELb0ELb0EEENS1_30DynamicPersistentTileSchedulerILi256ELi128ELb0ELb1ELb1EEEEEEEEEvNT_6ParamsE)
        /*0c2c*/ 	.short	0x0210
        /*0c2e*/ 	.short	0x0af0


	//----- nvinfo : EIATTR_SW_WAR
	.align		4
.L_335:
        /*0c30*/ 	.byte	0x04, 0x36
        /*0c32*/ 	.short	(.L_337 - .L_336)
.L_336:
        /*0c34*/ 	.word	0x00000008
.L_337:


//--------------------- .nv.info._ZN7cutlass13device_kernelIN5flash11enable_sm90INS1_16FlashAttnFwdSm90INS1_25CollectiveMainloopFwdSm90ILi2EN4cute5tupleIJNS5_1CILi1EEES8_S8_EEENS6_IJNS7_ILi128EEENS7_ILi96EEENS7_ILi64EEEEEELi256ENS_10bfloat16_tEfNS_4arch4Sm90ELb0ELb1ELb0ELb0ELb1ELb0ELb1ELb1ELb0ELb1ELb0ELb0EEENS1_21CollectiveEpilogueFwdINS6_IJSA_NS7_ILi256EEESB_EEES9_SE_SG_Li256ELb0ELb1ELb0ELb0EEENS1_30DynamicPersistentTileSchedulerILi256ELi128ELb0ELb1ELb1EEEEEEEEEvNT_6ParamsE --------------------------
	.section	.nv.info._ZN7cutlass13device_kernelIN5flash11enable_sm90INS1_16FlashAttnFwdSm90INS1_25CollectiveMainloopFwdSm90ILi2EN4cute5tupleIJNS5_1CILi1EEES8_S8_EEENS6_IJNS7_ILi128EEENS7_ILi96EEENS7_ILi64EEEEEELi256ENS_10bfloat16_tEfNS_4arch4Sm90ELb0ELb1ELb0ELb0ELb1ELb0ELb1ELb1ELb0ELb1ELb0ELb0EEENS1_21CollectiveEpilogueFwdINS6_IJSA_NS7_ILi256EEESB_EEES9_SE_SG_Li256ELb0ELb1ELb0ELb0EEENS1_30DynamicPersistentTileSchedulerILi256ELi128ELb0ELb1ELb1EEEEEEEEEvNT_6ParamsE,"",@"SHT_CUDA_INFO"
	.sectionflags	@""
	.align	4


	//----- nvinfo : EIATTR_CUDA_API_VERSION
	.align		4
        /*0000*/ 	.byte	0x04, 0x37
        /*0002*/ 	.short	(.L_339 - .L_338)
.L_338:
        /*0004*/ 	.word	0x00000082


	//----- nvinfo : EIATTR_KPARAM_INFO
	.align		4
.L_339:
        /*0008*/ 	.byte	0x04, 0x17
        /*000a*/ 	.short	(.L_341 - .L_340)
.L_340:
        /*000c*/ 	.word	0x00000000
        /*0010*/ 	.short	0x0000
        /*0012*/ 	.short	0x0070
        /*0014*/ 	.byte	0x00, 0xf0, 0x01, 0x2e


	//----- nvinfo : EIATTR_SPARSE_MMA_MASK
	.align		4
.L_341:
        /*0018*/ 	.byte	0x03, 0x50
        /*001a*/ 	.short	0x0000


	//----- nvinfo : EIATTR_MAXREG_COUNT
	.align		4
        /*001c*/ 	.byte	0x03, 0x1b
        /*001e*/ 	.short	0x00a8


	//----- nvinfo : EIATTR_NUM_BARRIERS
	.align		4
        /*0020*/ 	.byte	0x02, 0x4c
        /*0022*/ 	.byte	0x10
	.zero		1


	//----- nvinfo : EIATTR_EXTERNS
	.align		4
        /*0024*/ 	.byte	0x04, 0x0f
        /*0026*/ 	.short	(.L_343 - .L_342)


	//   ....[0]....
	.align		4
.L_342:
        /*0028*/ 	.word	index@(__assertfail)


	//----- nvinfo : EIATTR_ANNOTATIONS
	.align		4
.L_343:
        /*002c*/ 	.byte	0x04, 0x55
        /*002e*/ 	.short	(.L_345 - .L_344)


	//   ....[0]....
.L_344:
        /* <DEDUP_REMOVED lines=14> */


	//----- nvinfo : EIATTR_MERCURY_ISA_VERSION
	.align		4
.L_345:
        /*0100*/ 	.byte	0x03, 0x5f
        /*0102*/ 	.short	0x0101


	//----- nvinfo : EIATTR_INT_WARP_WIDE_INSTR_OFFSETS
	.align		4
        /*0104*/ 	.byte	0x04, 0x31
        /*0106*/ 	.short	(.L_347 - .L_346)


	//   ....[0]....
.L_346:
        /*0108*/ 	.word	0x000000c0


	//   ....[1]....
        /*010c*/ 	.word	0x000000d0


	//   ....[2]....
        /*0110*/ 	.word	0x000000e0


	//   ....[3]....
        /*0114*/ 	.word	0x00000180


	//   ....[4]....
        /*0118*/ 	.word	0x00022720


	//   ....[5]....
        /*011c*/ 	.word	0x000227b0


	//   ....[6]....
        /*0120*/ 	.word	0x000262d0


	//   ....[7]....
        /*0124*/ 	.word	0x00026360


	//----- nvinfo : EIATTR_COOP_GROUP_MASK_REGIDS
	.align		4
.L_347:
        /*0128*/ 	.byte	0x04, 0x29
        /*012a*/ 	.short	(.L_349 - .L_348)


	//   ....[0]....
.L_348:
        /*012c*/ 	.word	0xffffffff


	//   ....[1]....
        /*0130*/ 	.word	0xffffffff


	//   ....[2]....
        /*0134*/ 	.word	0xffffffff


	//   ....[3]....
        /*0138*/ 	.word	0xffffffff


	//   ....[4]....
        /*013c*/ 	.word	0xffffffff


	//   ....[5]....
        /*0140*/ 	.word	0xffffffff


	//   ....[6]....
        /*0144*/ 	.word	0xffffffff


	//   ....[7]....
        /*0148*/ 	.word	0xffffffff


	//   ....[8]....
        /*014c*/ 	.word	0xffffffff


	//   ....[9]....
        /*0150*/ 	.word	0xffffffff


	//   ....[10]....
        /*0154*/ 	.word	0xffffffff


	//   ....[11]....
        /*0158*/ 	.word	0xffffffff


	//   ....[12]....
        /*015c*/ 	.word	0xffffffff


	//   ....[13]....
        /*0160*/ 	.word	0xffffffff


	//   ....[14]....
        /*0164*/ 	.word	0xffffffff


	//   ....[15]....
        /*0168*/ 	.word	0xffffffff


	//   ....[16]....
        /*016c*/ 	.word	0xffffffff


	//   ....[17]....
        /*0170*/ 	.word	0xffffffff


	//   ....[18]....
        /*0174*/ 	.word	0xffffffff


	//   ....[19]....
        /*0178*/ 	.word	0xffffffff


	//   ....[20]....
        /*017c*/ 	.word	0xffffffff


	//   ....[21]....
        /*0180*/ 	.word	0xffffffff


	//   ....[22]....
        /*0184*/ 	.word	0xffffffff


	//   ....[23]....
        /*0188*/ 	.word	0xffffffff


	//   ....[24]....
        /*018c*/ 	.word	0xffffffff


	//   ....[25]....
        /*0190*/ 	.word	0xffffffff


	//   ....[26]....
        /*0194*/ 	.word	0xffffffff


	//   ....[27]....
        /*0198*/ 	.word	0xffffffff


	//   ....[28]....
        /*019c*/ 	.word	0xffffffff


	//   ....[29]....
        /*01a0*/ 	.word	0xffffffff


	//   ....[30]....
        /*01a4*/ 	.word	0xffffffff


	//   ....[31]....
        /*01a8*/ 	.word	0xffffffff


	//   ....[32]....
        /*01ac*/ 	.word	0xffffffff


	//   ....[33]....
        /*01b0*/ 	.word	0xffffffff


	//   ....[34]....
        /*01b4*/ 	.word	0xffffffff


	//   ....[35]....
        /*01b8*/ 	.word	0xffffffff


	//   ....[36]....
        /*01bc*/ 	.word	0xffffffff


	//   ....[37]....
        /*01c0*/ 	.word	0xffffffff


	//   ....[38]....
        /*01c4*/ 	.word	0xffffffff


	//   ....[39]....
        /*01c8*/ 	.word	0xffffffff


	//   ....[40]....
        /*01cc*/ 	.word	0xffffffff


	//   ....[41]....
        /*01d0*/ 	.word	0xffffffff


	//   ....[42]....
        /*01d4*/ 	.word	0xffffffff


	//   ....[43]....
        /*01d8*/ 	.word	0xffffffff


	//   ....[44]....
        /*01dc*/ 	.word	0xffffffff


	//   ....[45]....
        /*01e0*/ 	.word	0xffffffff


	//   ....[46]....
        /*01e4*/ 	.word	0xffffffff


	//   ....[47]....
        /*01e8*/ 	.word	0xffffffff


	//   ....[48]....
        /*01ec*/ 	.word	0xffffffff


	//   ....[49]....
        /*01f0*/ 	.word	0xffffffff


	//   ....[50]....
        /*01f4*/ 	.word	0xffffffff


	//   ....[51]....
        /*01f8*/ 	.word	0xffffffff


	//   ....[52]....
        /*01fc*/ 	.word	0xffffffff


	//   ....[53]....
        /*0200*/ 	.word	0xffffffff


	//   ....[54]....
        /*0204*/ 	.word	0xffffffff


	//   ....[55]....
        /*0208*/ 	.word	0xffffffff


	//   ....[56]....
        /*020c*/ 	.word	0xffffffff


	//   ....[57]....
        /*0210*/ 	.word	0xffffffff


	//   ....[58]....
        /*0214*/ 	.word	0xffffffff


	//   ....[59]....
        /*0218*/ 	.word	0xffffffff


	//   ....[60]....
        /*021c*/ 	.word	0xffffffff


	//   ....[61]....
        /*0220*/ 	.word	0xffffffff


	//   ....[62]....
        /*0224*/ 	.word	0xffffffff


	//   ....[63]....
        /*0228*/ 	.word	0xffffffff


	//   ....[64]....
        /*022c*/ 	.word	0xffffffff


	//   ....[65]....
        /*0230*/ 	.word	0xffffffff


	//   ....[66]....
        /*0234*/ 	.word	0xffffffff


	//   ....[67]....
        /*0238*/ 	.word	0xffffffff


	//   ....[68]....
        /*023c*/ 	.word	0xffffffff


	//   ....[69]....
        /*0240*/ 	.word	0xffffffff


	//   ....[70]....
        /*0244*/ 	.word	0xffffffff


	//   ....[71]....
        /*0248*/ 	.word	0xffffffff


	//   ....[72]....
        /*024c*/ 	.word	0xffffffff


	//   ....[73]....
        /*0250*/ 	.word	0xffffffff


	//   ....[74]....
        /*0254*/ 	.word	0xffffffff


	//   ....[75]....
        /*0258*/ 	.word	0xffffffff


	//   ....[76]....
        /*025c*/ 	.word	0xffffffff


	//   ....[77]....
        /*0260*/ 	.word	0xffffffff


	//   ....[78]....
        /*0264*/ 	.word	0xffffffff


	//   ....[79]....
        /*0268*/ 	.word	0xffffffff


	//   ....[80]....
        /*026c*/ 	.word	0xffffffff


	//   ....[81]....
        /*0270*/ 	.word	0xffffffff


	//   ....[82]....
        /*0274*/ 	.word	0xffffffff


	//   ....[83]....
        /*0278*/ 	.word	0xffffffff


	//   ....[84]....
        /*027c*/ 	.word	0xffffffff


	//   ....[85]....
        /*0280*/ 	.word	0xffffffff


	//   ....[86]....
        /*0284*/ 	.word	0xffffffff


	//   ....[87]....
        /*0288*/ 	.word	0xffffffff


	//   ....[88]....
        /*028c*/ 	.word	0xffffffff


	//   ....[89]....
        /*0290*/ 	.word	0xffffffff


	//   ....[90]....
        /*0294*/ 	.word	0xffffffff


	//   ....[91]....
        /*0298*/ 	.word	0xffffffff


	//   ....[92]....
        /*029c*/ 	.word	0xffffffff


	//   ....[93]....
        /*02a0*/ 	.word	0xffffffff


	//   ....[94]....
        /*02a4*/ 	.word	0xffffffff


	//   ....[95]....
        /*02a8*/ 	.word	0xffffffff


	//   ....[96]....
        /*02ac*/ 	.word	0xffffffff


	//   ....[97]....
        /*02b0*/ 	.word	0xffffffff


	//   ....[98]....
        /*02b4*/ 	.word	0xffffffff


	//   ....[99]....
        /*02b8*/ 	.word	0xffffffff


	//   ....[100]....
        /*02bc*/ 	.word	0xffffffff


	//   ....[101]....
        /*02c0*/ 	.word	0xffffffff


	//   ....[102]....
        /*02c4*/ 	.word	0xffffffff


	//   ....[103]....
        /*02c8*/ 	.word	0xffffffff


	//   ....[104]....
        /*02cc*/ 	.word	0xffffffff


	//   ....[105]....
        /*02d0*/ 	.word	0xffffffff


	//   ....[106]....
        /*02d4*/ 	.word	0xffffffff


	//   ....[107]....
        /*02d8*/ 	.word	0xffffffff


	//   ....[108]....
        /*02dc*/ 	.word	0xffffffff


	//   ....[109]....
        /*02e0*/ 	.word	0xffffffff


	//   ....[110]....
        /*02e4*/ 	.word	0xffffffff


	//   ....[111]....
        /*02e8*/ 	.word	0xffffffff


	//   ....[112]....
        /*02ec*/ 	.word	0xffffffff


	//   ....[113]....
        /*02f0*/ 	.word	0xffffffff


	//   ....[114]....
        /*02f4*/ 	.word	0xffffffff


	//   ....[115]....
        /*02f8*/ 	.word	0xffffffff


	//   ....[116]....
        /*02fc*/ 	.word	0xffffffff


	//   ....[117]....
        /*0300*/ 	.word	0xffffffff


	//   ....[118]....
        /*0304*/ 	.word	0xffffffff


	//   ....[119]....
        /*0308*/ 	.word	0xffffffff


	//   ....[120]....
        /*030c*/ 	.word	0xffffffff


	//   ....[121]....
        /*0310*/ 	.word	0xffffffff


	//   ....[122]....
        /*0314*/ 	.word	0xffffffff


	//   ....[123]....
        /*0318*/ 	.word	0xffffffff


	//   ....[124]....
        /*031c*/ 	.word	0xffffffff


	//   ....[125]....
        /*0320*/ 	.word	0xffffffff


	//   ....[126]....
        /*0324*/ 	.word	0xffffffff


	//   ....[127]....
        /*0328*/ 	.word	0xffffffff


	//   ....[128]....
        /*032c*/ 	.word	0xffffffff


	//   ....[129]....
        /*0330*/ 	.word	0xffffffff


	//   ....[130]....
        /*0334*/ 	.word	0x0500000f


	//   ....[131]....
        /*0338*/ 	.word	0x0500000f


	//   ....[132]....
        /*033c*/ 	.word	0x0500000f


	//   ....[133]....
        /*0340*/ 	.word	0x0500000f


	//   ....[134]....
        /*0344*/ 	.word	0x0500000f


	//   ....[135]....
        /*0348*/ 	.word	0x0500000f


	//   ....[136]....
        /*034c*/ 	.word	0x0500000f


	//   ....[137]....
        /*0350*/ 	.word	0x0500000f


	//   ....[138]....
        /*0354*/ 	.word	0x0500000f


	//   ....[139]....
        /*0358*/ 	.word	0x0500000f


	//   ....[140]....
        /*035c*/ 	.word	0x0500000f


	//   ....[141]....
        /*0360*/ 	.word	0x0500000f


	//   ....[142]....
        /*0364*/ 	.word	0x0500000f


	//   ....[143]....
        /*0368*/ 	.word	0x0500000f


	//   ....[144]....
        /*036c*/ 	.word	0x0500000f


	//   ....[145]....
        /*0370*/ 	.word	0x0500000f


	//   ....[146]....
        /*0374*/ 	.word	0x0500000f


	//   ....[147]....
        /*0378*/ 	.word	0x0500000f


	//   ....[148]....
        /*037c*/ 	.word	0x0500000f


	//   ....[149]....
        /*0380*/ 	.word	0x0500000f


	//   ....[150]....
        /*0384*/ 	.word	0x0500000f


	//   ....[151]....
        /*0388*/ 	.word	0x0500000f


	//   ....[152]....
        /*038c*/ 	.word	0x0500000f


	//   ....[153]....
        /*0390*/ 	.word	0x0500000f


	//   ....[154]....
        /*0394*/ 	.word	0x0500000f


	//   ....[155]....
        /*0398*/ 	.word	0x0500000f


	//   ....[156]....
        /*039c*/ 	.word	0x0500000f


	//   ....[157]....
        /*03a0*/ 	.word	0x0500000f


	//   ....[158]....
        /*03a4*/ 	.word	0x0500000f


	//   ....[159]....
        /*03a8*/ 	.word	0x0500000f


	//   ....[160]....
        /*03ac*/ 	.word	0x0500000f


	//   ....[161]....
        /*03b0*/ 	.word	0x0500000f


	//   ....[162]....
        /*03b4*/ 	.word	0x0500000f


	//   ....[163]....
        /*03b8*/ 	.word	0x0500000f


	//   ....[164]....
        /*03bc*/ 	.word	0x0500000f


	//   ....[165]....
        /*03c0*/ 	.word	0x0500000f


	//   ....[166]....
        /*03c4*/ 	.word	0x0500000f


	//   ....[167]....
        /*03c8*/ 	.word	0x0500000f


	//   ....[168]....
        /*03cc*/ 	.word	0x0500000f


	//   ....[169]....
        /*03d0*/ 	.word	0x0500000f


	//   ....[170]....
        /*03d4*/ 	.word	0x0500000f


	//   ....[171]....
        /*03d8*/ 	.word	0x0500000f


	//   ....[172]....
        /*03dc*/ 	.word	0x0500000f


	//   ....[173]....
        /*03e0*/ 	.word	0x0500000f


	//   ....[174]....
        /*03e4*/ 	.word	0x0500000f


	//   ....[175]....
        /*03e8*/ 	.word	0x0500000f


	//   ....[176]....
        /*03ec*/ 	.word	0x0500000f


	//   ....[177]....
        /*03f0*/ 	.word	0x0500000f


	//   ....[178]....
        /*03f4*/ 	.word	0x0500000f


	//   ....[179]....
        /*03f8*/ 	.word	0x0500000f


	//   ....[180]....
        /*03fc*/ 	.word	0x0500000f


	//   ....[181]....
        /*0400*/ 	.word	0x0500000f


	//   ....[182]....
        /*0404*/ 	.word	0x0500000f


	//   ....[183]....
        /*0408*/ 	.word	0x0500000f


	//   ....[184]....
        /*040c*/ 	.word	0x0500000f


	//   ....[185]....
        /*0410*/ 	.word	0x0500000f


	//   ....[186]....
        /*0414*/ 	.word	0x0500000f


	//   ....[187]....
        /*0418*/ 	.word	0x0500000f


	//   ....[188]....
        /*041c*/ 	.word	0x0500000f


	//   ....[189]....
        /*0420*/ 	.word	0x0500000f


	//   ....[190]....
        /*0424*/ 	.word	0x0500000f


	//   ....[191]....
        /*0428*/ 	.word	0x0500000f


	//   ....[192]....
        /*042c*/ 	.word	0x0500000f


	//   ....[193]....
        /*0430*/ 	.word	0x0500000f


	//   ....[194]....
        /*0434*/ 	.word	0x0500000f


	//   ....[195]....
        /*0438*/ 	.word	0x0500000f


	//   ....[196]....
        /*043c*/ 	.word	0x0500000f


	//   ....[197]....
        /*0440*/ 	.word	0x0500000f


	//   ....[198]....
        /*0444*/ 	.word	0x0500000f


	//   ....[199]....
        /*0448*/ 	.word	0x0500000f


	//   ....[200]....
        /*044c*/ 	.word	0x0500000f


	//   ....[201]....
        /*0450*/ 	.word	0x0500000f


	//   ....[202]....
        /*0454*/ 	.word	0x0500000f


	//   ....[203]....
        /*0458*/ 	.word	0x0500000f


	//   ....[204]....
        /*045c*/ 	.word	0x0500000f


	//   ....[205]....
        /*0460*/ 	.word	0x0500000f


	//   ....[206]....
        /*0464*/ 	.word	0x0500000f


	//   ....[207]....
        /*0468*/ 	.word	0x0500000f


	//   ....[208]....
        /*046c*/ 	.word	0x0500000f


	//   ....[209]....
        /*0470*/ 	.word	0x0500000f


	//   ....[210]....
        /*0474*/ 	.word	0x0500000f


	//   ....[211]....
        /*0478*/ 	.word	0x0500000f


	//   ....[212]....
        /*047c*/ 	.word	0x0500000f


	//   ....[213]....
        /*0480*/ 	.word	0xffffffff


	//   ....[214]....
        /*0484*/ 	.word	0xffffffff


	//   ....[215]....
        /*0488*/ 	.word	0xffffffff


	//   ....[216]....
        /*048c*/ 	.word	0xffffffff


	//   ....[217]....
        /*0490*/ 	.word	0xffffffff


	//   ....[218]....
        /*0494*/ 	.word	0xffffffff


	//----- nvinfo : EIATTR_COOP_GROUP_INSTR_OFFSETS
	.align		4
.L_349:
        /*0498*/ 	.byte	0x04, 0x28
        /*049a*/ 	.short	(.L_351 - .L_350)


	//   ....[0]....
.L_350:
        /*049c*/ 	.word	0x00000080


	//   ....[1]....
        /*04a0*/ 	.word	0x00000090


	//   ....[2]....
        /*04a4*/ 	.word	0x000002f0


	//   ....[3]....
        /*04a8*/ 	.word	0x00000450


	//   ....[4]....
        /*04ac*/ 	.word	0x00000570


	//   ....[5]....
        /*04b0*/ 	.word	0x000006d0


	//   ....[6]....
        /*04b4*/ 	.word	0x00002010


	//   ....[7]....
        /*04b8*/ 	.word	0x00004270


	//   ....[8]....
        /*04bc*/ 	.word	0x000044d0


	//   ....[9]....
        /*04c0*/ 	.word	0x00005b10


	//   ....[10]....
        /*04c4*/ 	.word	0x00005ba0


	//   ....[11]....
        /*04c8*/ 	.word	0x00005ed0


	//   ....[12]....
        /*04cc*/ 	.word	0x00005f00


	//   ....[13]....
        /*04d0*/ 	.word	0x0000aea0


	//   ....[14]....
        /*04d4*/ 	.word	0x0000af40


	//   ....[15]....
        /*04d8*/ 	.word	0x0000b020


	//   ....[16]....
        /*04dc*/ 	.word	0x0000b040


	//   ....[17]....
        /*04e0*/ 	.word	0x00014840


	//   ....[18]....
        /*04e4*/ 	.word	0x00014a30


	//   ....[19]....
        /*04e8*/ 	.word	0x00015b70


	//   ....[20]....
        /*04ec*/ 	.word	0x00015c10


	//   ....[21]....
        /*04f0*/ 	.word	0x00015ca0


	//   ....[22]....
        /*04f4*/ 	.word	0x00015d00


	//   ....[23]....
        /*04f8*/ 	.word	0x0001e0e0


	//   ....[24]....
        /*04fc*/ 	.word	0x0001e100


	//   ....[25]....
        /*0500*/ 	.word	0x0001e160


	//   ....[26]....
        /*0504*/ 	.word	0x0001e1a0


	//   ....[27]....
        /*0508*/ 	.word	0x0001fd50


	//   ....[28]....
        /*050c*/ 	.word	0x0001fd60


	//   ....[29]....
        /*0510*/ 	.word	0x0001fe70


	//   ....[30]....
        /*0514*/ 	.word	0x0001fea0


	//   ....[31]....
        /*0518*/ 	.word	0x00020730


	//   ....[32]....
        /*051c*/ 	.word	0x00020740


	//   ....[33]....
        /*0520*/ 	.word	0x00020890


	//   ....[34]....
        /*0524*/ 	.word	0x000208b0


	//   ....[35]....
        /*0528*/ 	.word	0x000209f0


	//   ....[36]....
        /*052c*/ 	.word	0x00020a10


	//   ....[37]....
        /*0530*/ 	.word	0x00020b60


	//   ....[38]....
        /*0534*/ 	.word	0x00020b80


	//   ....[39]....
        /*0538*/ 	.word	0x000212c0


	//   ....[40]....
        /*053c*/ 	.word	0x000212e0


	//   ....[41]....
        /*0540*/ 	.word	0x00021420


	//   ....[42]....
        /*0544*/ 	.word	0x00021440


	//   ....[43]....
        /*0548*/ 	.word	0x00021580


	//   ....[44]....
        /*054c*/ 	.word	0x000215a0


	//   ....[45]....
        /*0550*/ 	.word	0x000216f0


	//   ....[46]....
        /*0554*/ 	.word	0x00021710


	//   ....[47]....
        /*0558*/ 	.word	0x00021920


	//   ....[48]....
        /*055c*/ 	.word	0x00023180


	//   ....[49]....
        /*0560*/ 	.word	0x000231a0


	//   ....[50]....
        /*0564*/ 	.word	0x000231b0


	//   ....[51]....
        /*0568*/ 	.word	0x000231f0


	//   ....[52]....
        /*056c*/ 	.word	0x00023240


	//   ....[53]....
        /*0570*/ 	.word	0x00023260


	//   ....[54]....
        /*0574*/ 	.word	0x000232b0


	//   ....[55]....
        /*0578*/ 	.word	0x000232d0


	//   ....[56]....
        /*057c*/ 	.word	0x00023320


	//   ....[57]....
        /*0580*/ 	.word	0x00023340


	//   ....[58]....
        /*0584*/ 	.word	0x00023370


	//   ....[59]....
        /*0588*/ 	.word	0x000233a0


	//   ....[60]....
        /*058c*/ 	.word	0x000239f0


	//   ....[61]....
        /*0590*/ 	.word	0x00023a30


	//   ....[62]....
        /*0594*/ 	.word	0x00023a40


	//   ....[63]....
        /*0598*/ 	.word	0x00023a60


	//   ....[64]....
        /*059c*/ 	.word	0x00023a80


	//   ....[65]....
        /*05a0*/ 	.word	0x00023aa0


	//   ....[66]....
        /*05a4*/ 	.word	0x00023ab0


	//   ....[67]....
        /*05a8*/ 	.word	0x00023ad0


	//   ....[68]....
        /*05ac*/ 	.word	0x00023b00


	//   ....[69]....
        /*05b0*/ 	.word	0x00023b30


	//   ....[70]....
        /*05b4*/ 	.word	0x00023b70


	//   ....[71]....
        /*05b8*/ 	.word	0x00023bd0


	//   ....[72]....
        /*05bc*/ 	.word	0x00023cf0


	//   ....[73]....
        /*05c0*/ 	.word	0x00023d80


	//   ....[74]....
        /*05c4*/ 	.word	0x00023d90


	//   ....[75]....
        /*05c8*/ 	.word	0x00023ea0


	//   ....[76]....
        /*05cc*/ 	.word	0x00024520


	//   ....[77]....
        /*05d0*/ 	.word	0x00024550


	//   ....[78]....
        /*05d4*/ 	.word	0x00024560


	//   ....[79]....
        /*05d8*/ 	.word	0x000245a0


	//   ....[80]....
        /*05dc*/ 	.word	0x00024660


	//   ....[81]....
        /*05e0*/ 	.word	0x000246c0


	//   ....[82]....
        /*05e4*/ 	.word	0x00024740


	//   ....[83]....
        /*05e8*/ 	.word	0x00024760


	//   ....[84]....
        /*05ec*/ 	.word	0x000247f0


	//   ....[85]....
        /*05f0*/ 	.word	0x00024810


	//   ....[86]....
        /*05f4*/ 	.word	0x000248a0


	//   ....[87]....
        /*05f8*/ 	.word	0x000248c0


	//   ....[88]....
        /*05fc*/ 	.word	0x00024950


	//   ....[89]....
        /*0600*/ 	.word	0x00024970


	//   ....[90]....
        /*0604*/ 	.word	0x00024a00


	//   ....[91]....
        /*0608*/ 	.word	0x00024a50


	//   ....[92]....
        /*060c*/ 	.word	0x00024e80


	//   ....[93]....
        /*0610*/ 	.word	0x00024ed0


	//   ....[94]....
        /*0614*/ 	.word	0x00024ef0


	//   ....[95]....
        /*0618*/ 	.word	0x00024fb0


	//   ....[96]....
        /*061c*/ 	.word	0x00024fd0


	//   ....[97]....
        /*0620*/ 	.word	0x00025080


	//   ....[98]....
        /*0624*/ 	.word	0x00025090


	//   ....[99]....
        /*0628*/ 	.word	0x000250c0


	//   ....[100]....
        /*062c*/ 	.word	0x00025150


	//   ....[101]....
        /*0630*/ 	.word	0x000251f0


	//   ....[102]....
        /*0634*/ 	.word	0x00025210


	//   ....[103]....
        /*0638*/ 	.word	0x00025220


	//   ....[104]....
        /*063c*/ 	.word	0x00025920


	//   ....[105]....
        /*0640*/ 	.word	0x00025940


	//   ....[106]....
        /*0644*/ 	.word	0x00025950


	//   ....[107]....
        /*0648*/ 	.word	0x00025960


	//   ....[108]....
        /*064c*/ 	.word	0x00025980


	//   ....[109]....
        /*0650*/ 	.word	0x000259e0


	//   ....[110]....
        /*0654*/ 	.word	0x00025a00


	//   ....[111]....
        /*0658*/ 	.word	0x00025a10


	//   ....[112]....
        /*065c*/ 	.word	0x00025a50


	//   ....[113]....
        /*0660*/ 	.word	0x00025a80


	//   ....[114]....
        /*0664*/ 	.word	0x00025a90


	//   ....[115]....
        /*0668*/ 	.word	0x00025ab0


	//   ....[116]....
        /*066c*/ 	.word	0x00025e00


	//   ....[117]....
        /*0670*/ 	.word	0x00025e20


	//   ....[118]....
        /*0674*/ 	.word	0x00025e30


	//   ....[119]....
        /*0678*/ 	.word	0x00025e40


	//   ....[120]....
        /*067c*/ 	.word	0x00025e50


	//   ....[121]....
        /*0680*/ 	.word	0x00025e70


	//   ....[122]....
        /*0684*/ 	.word	0x00025ee0


	//   ....[123]....
        /*0688*/ 	.word	0x00025f00


	//   ....[124]....
        /*068c*/ 	.word	0x00025f60


	//   ....[125]....
        /*0690*/ 	.word	0x00025f70


	//   ....[126]....
        /*0694*/ 	.word	0x00025fe0


	//   ....[127]....
        /*0698*/ 	.word	0x00026050


	//   ....[128]....
        /*069c*/ 	.word	0x00026480


	//   ....[129]....
        /*06a0*/ 	.word	0x00026660


	//   ....[130]....
        /*06a4*/ 	.word	0x00026c20


	//   ....[131]....
        /*06a8*/ 	.word	0x00026d00


	//   ....[132]....
        /*06ac*/ 	.word	0x00026da0


	//   ....[133]....
        /*06b0*/ 	.word	0x00026e20


	//   ....[134]....
        /*06b4*/ 	.word	0x00026ed0


	//   ....[135]....
        /*06b8*/ 	.word	0x00026f30


	//   ....[136]....
        /*06bc*/ 	.word	0x00026ff0


	//   ....[137]....
        /*06c0*/ 	.word	0x00027050


	//   ....[138]....
        /*06c4*/ 	.word	0x00027110


	//   ....[139]....
        /*06c8*/ 	.word	0x00027170


	//   ....[140]....
        /*06cc*/ 	.word	0x00027230


	//   ....[141]....
        /*06d0*/ 	.word	0x00027290


	//   ....[142]....
        /*06d4*/ 	.word	0x00027330


	//   ....[143]....
        /*06d8*/ 	.word	0x000273e0


	//   ....[144]....
        /*06dc*/ 	.word	0x00027480


	//   ....[145]....
        /*06e0*/ 	.word	0x00027510


	//   ....[146]....
        /*06e4*/ 	.word	0x000275e0


	//   ....[147]....
        /*06e8*/ 	.word	0x000276f0


	//   ....[148]....
        /*06ec*/ 	.word	0x00027770


	//   ....[149]....
        /*06f0*/ 	.word	0x000277d0


	//   ....[150]....
        /*06f4*/ 	.word	0x000278b0


	//   ....[151]....
        /*06f8*/ 	.word	0x00027930


	//   ....[152]....
        /*06fc*/ 	.word	0x00027a30


	//   ....[153]....
        /*0700*/ 	.word	0x00027b30


	//   ....[154]....
        /*0704*/ 	.word	0x00027ba0


	//   ....[155]....
        /*0708*/ 	.word	0x00027c00


	//   ....[156]....
        /*070c*/ 	.word	0x00027cd0


	//   ....[157]....
        /*0710*/ 	.word	0x00027df0


	//   ....[158]....
        /*0714*/ 	.word	0x00027e40


	//   ....[159]....
        /*0718*/ 	.word	0x00027ed0


	//   ....[160]....
        /*071c*/ 	.word	0x00027f70


	//   ....[161]....
        /*0720*/ 	.word	0x00027ff0


	//   ....[162]....
        /*0724*/ 	.word	0x000280c0


	//   ....[163]....
        /*0728*/ 	.word	0x000281d0


	//   ....[164]....
        /*072c*/ 	.word	0x00028220


	//   ....[165]....
        /*0730*/ 	.word	0x00028290


	//   ....[166]....
        /*0734*/ 	.word	0x00028380


	//   ....[167]....
        /*0738*/ 	.word	0x00028490


	//   ....[168]....
        /*073c*/ 	.word	0x000284e0


	//   ....[169]....
        /*0740*/ 	.word	0x00028550


	//   ....[170]....
        /*0744*/ 	.word	0x00028640


	//   ....[171]....
        /*0748*/ 	.word	0x00028750


	//   ....[172]....
        /*074c*/ 	.word	0x000287a0


	//   ....[173]....
        /*0750*/ 	.word	0x00028810


	//   ....[174]....
        /*0754*/ 	.word	0x000288f0


	//   ....[175]....
        /*0758*/ 	.word	0x00028a20


	//   ....[176]....
        /*075c*/ 	.word	0x00028af0


	//   ....[177]....
        /*0760*/ 	.word	0x00028b80


	//   ....[178]....
        /*0764*/ 	.word	0x00028cb0


	//   ....[179]....
        /*0768*/ 	.word	0x00028d10


	//   ....[180]....
        /*076c*/ 	.word	0x00028e20


	//   ....[181]....
        /*0770*/ 	.word	0x00028e80


	//   ....[182]....
        /*0774*/ 	.word	0x00028f90


	//   ....[183]....
        /*0778*/ 	.word	0x00028ff0


	//   ....[184]....
        /*077c*/ 	.word	0x00029100


	//   ....[185]....
        /*0780*/ 	.word	0x00029160


	//   ....[186]....
        /*0784*/ 	.word	0x00029220


	//   ....[187]....
        /*0788*/ 	.word	0x00029380


	//   ....[188]....
        /*078c*/ 	.word	0x00029420


	//   ....[189]....
        /*0790*/ 	.word	0x00029480


	//   ....[190]....
        /*0794*/ 	.word	0x00029520


	//   ....[191]....
        /*0798*/ 	.word	0x00029580


	//   ....[192]....
        /*079c*/ 	.word	0x00029630


	//   ....[193]....
        /*07a0*/ 	.word	0x00029690


	//   ....[194]....
        /*07a4*/ 	.word	0x00029730


	//   ....[195]....
        /*07a8*/ 	.word	0x00029790


	//   ....[196]....
        /*07ac*/ 	.word	0x00029830


	//   ....[197]....
        /*07b0*/ 	.word	0x00029890


	//   ....[198]....
        /*07b4*/ 	.word	0x00029930


	//   ....[199]....
        /*07b8*/ 	.word	0x00029a10


	//   ....[200]....
        /*07bc*/ 	.word	0x00029ab0


	//   ....[201]....
        /*07c0*/ 	.word	0x00029b10


	//   ....[202]....
        /*07c4*/ 	.word	0x00029be0


	//   ....[203]....
        /*07c8*/ 	.word	0x00029c40


	//   ....[204]....
        /*07cc*/ 	.word	0x00029d10


	//   ....[205]....
        /*07d0*/ 	.word	0x00029d70


	//   ....[206]....
        /*07d4*/ 	.word	0x00029e40


	//   ....[207]....
        /*07d8*/ 	.word	0x00029ea0


	//   ....[208]....
        /*07dc*/ 	.word	0x00029f70


	//   ....[209]....
        /*07e0*/ 	.word	0x00029fd0


	//   ....[210]....
        /*07e4*/ 	.word	0x0002a0a0


	//   ....[211]....
        /*07e8*/ 	.word	0x0002a130


	//   ....[212]....
        /*07ec*/ 	.word	0x0002a250


	//   ....[213]....
        /*07f0*/ 	.word	0x0002c730


	//   ....[214]....
        /*07f4*/ 	.word	0x0002d110


	//   ....[215]....
        /*07f8*/ 	.word	0x0002dcb0


	//   ....[216]....
        /*07fc*/ 	.word	0x0002dd10


	//   ....[217]....
        /*0800*/ 	.word	0x0002dd70


	//   ....[218]....
        /*0804*/ 	.word	0x0002dd90


	//----- nvinfo : EIATTR_REG_RECONFIG
	.align		4
.L_351:
        /*0808*/ 	.byte	0x01, 0x54
	.zero		2


	//----- nvinfo : EIATTR_SYSCALL_OFFSETS
	.align		4
        /*080c*/ 	.byte	0x04, 0x46
        /*080e*/ 	.short	(.L_353 - .L_352)


	//   ....[0]....
.L_352:
        /*0810*/ 	.word	0x00002580


	//   ....[1]....
        /*0814*/ 	.word	0x00022910


	//   ....[2]....
        /*0818*/ 	.word	0x00022a60


	//   ....[3]....
        /*081c*/ 	.word	0x00022b50


	//   ....[4]....
        /*0820*/ 	.word	0x00023680


	//   ....[5]....
        /*0824*/ 	.word	0x000241f0


	//----- nvinfo : EIATTR_MBARRIER_INSTR_OFFSETS
	.align		4
.L_353:
        /*0828*/ 	.byte	0x04, 0x39
        /*082a*/ 	.short	(.L_355 - .L_354)


	//   ....[0]....
.L_354:
        /*082c*/ 	.word	0x00000190
        /*0830*/ 	.word	0x000000ff
        /*0834*/ 	.word	0x00032400
        /*0838*/ 	.short	0x0100
        /*083a*/ 	.byte	0x08
	.zero		1


	//   ....[1]....
        /*083c*/ 	.word	0x000001a0
        /*0840*/ 	.word	0x000000ff
        /*0844*/ 	.word	0x00032410
        /*0848*/ 	.short	0x0100
        /*084a*/ 	.byte	0x08
	.zero		1


	//   ....[2]....
        /*084c*/ 	.word	0x000001b0
        /*0850*/ 	.word	0x000000ff
        /*0854*/ 	.word	0x00032420
        /*0858*/ 	.short	0x0100
        /*085a*/ 	.byte	0x08
	.zero		1


	//   ....[3]....
        /*085c*/ 	.word	0x000002a0
        /*0860*/ 	.word	0x000000ff
        /*0864*/ 	.word	0x00032430
        /*0868*/ 	.short	0x0100
        /*086a*/ 	.byte	0x08
	.zero		1


	//   ....[4]....
        /*086c*/ 	.word	0x000002b0
        /*0870*/ 	.word	0x000000ff
        /*0874*/ 	.word	0x00032440
        /*0878*/ 	.short	0x0100
        /*087a*/ 	.byte	0x08
	.zero		1


	//   ....[5]....
        /*087c*/ 	.word	0x000002c0
        /*0880*/ 	.word	0x000000ff
        /*0884*/ 	.word	0x00032438
        /*0888*/ 	.short	0x0100
        /*088a*/ 	.byte	0x08
	.zero		1


	//   ....[6]....
        /*088c*/ 	.word	0x000002d0
        /*0890*/ 	.word	0x000000ff
        /*0894*/ 	.word	0x00032448
        /*0898*/ 	.short	0x0100
        /*089a*/ 	.byte	0x08
	.zero		1


	//   ....[7]....
        /*089c*/ 	.word	0x00000400
        /*08a0*/ 	.word	0x000000ff
        /*08a4*/ 	.word	0x00032450
        /*08a8*/ 	.short	0x0100
        /*08aa*/ 	.byte	0x08
	.zero		1


	//   ....[8]....
        /*08ac*/ 	.word	0x00000410
        /*08b0*/ 	.word	0x000000ff
        /*08b4*/ 	.word	0x00032460
        /*08b8*/ 	.short	0x0100
        /*08ba*/ 	.byte	0x08
	.zero		1


	//   ....[9]....
        /*08bc*/ 	.word	0x00000420
        /*08c0*/ 	.word	0x000000ff
        /*08c4*/ 	.word	0x00032458
        /*08c8*/ 	.short	0x0100
        /*08ca*/ 	.byte	0x08
	.zero		1


	//   ....[10]....
        /*08cc*/ 	.word	0x00000430
        /*08d0*/ 	.word	0x000000ff
        /*08d4*/ 	.word	0x00032468
        /*08d8*/ 	.short	0x0100
        /*08da*/ 	.byte	0x08
	.zero		1


	//   ....[11]....
        /*08dc*/ 	.word	0x00000520
        /*08e0*/ 	.word	0x000000ff
        /*08e4*/ 	.word	0x00032470
        /*08e8*/ 	.short	0x0100
        /*08ea*/ 	.byte	0x06
	.zero		1


	//   ....[12]....
        /*08ec*/ 	.word	0x00000530
        /*08f0*/ 	.word	0x000000ff
        /*08f4*/ 	.word	0x00032480
        /*08f8*/ 	.short	0x0100
        /*08fa*/ 	.byte	0x06
	.zero		1


	//   ....[13]....
        /*08fc*/ 	.word	0x00000540
        /*0900*/ 	.word	0x000000ff
        /*0904*/ 	.word	0x00032478
        /*0908*/ 	.short	0x0100
        /*090a*/ 	.byte	0x06
	.zero		1


	//   ....[14]....
        /*090c*/ 	.word	0x00000550
        /*0910*/ 	.word	0x000000ff
        /*0914*/ 	.word	0x00032488
        /*0918*/ 	.short	0x0100
        /*091a*/ 	.byte	0x06
	.zero		1


	//   ....[15]....
        /*091c*/ 	.word	0x00000680
        /*0920*/ 	.word	0x000000ff
        /*0924*/ 	.word	0x00032490
        /*0928*/ 	.short	0x0100
        /*092a*/ 	.byte	0x08
	.zero		1


	//   ....[16]....
        /*092c*/ 	.word	0x00000690
        /*0930*/ 	.word	0x000000ff
        /*0934*/ 	.word	0x000324a0
        /*0938*/ 	.short	0x0100
        /*093a*/ 	.byte	0x08
	.zero		1


	//   ....[17]....
        /*093c*/ 	.word	0x000006a0
        /*0940*/ 	.word	0x000000ff
        /*0944*/ 	.word	0x00032498
        /*0948*/ 	.short	0x0100
        /*094a*/ 	.byte	0x08
	.zero		1


	//   ....[18]....
        /*094c*/ 	.word	0x000006b0
        /*0950*/ 	.word	0x000000ff
        /*0954*/ 	.word	0x000324a8
        /*0958*/ 	.short	0x0100
        /*095a*/ 	.byte	0x08
	.zero		1


	//   ....[19]....
        /*095c*/ 	.word	0x000007f0
        /*0960*/ 	.word	0x000000ff
        /*0964*/ 	.word	0x000324b0
        /*0968*/ 	.short	0x0100
        /*096a*/ 	.byte	0x08
	.zero		1


	//   ....[20]....
        /*096c*/ 	.word	0x00000800
        /*0970*/ 	.word	0x000000ff
        /*0974*/ 	.word	0x000324c0
        /*0978*/ 	.short	0x0100
        /*097a*/ 	.byte	0x08
	.zero		1


	//   ....[21]....
        /*097c*/ 	.word	0x00000810
        /*0980*/ 	.word	0x000000ff
        /*0984*/ 	.word	0x000324b8
        /*0988*/ 	.short	0x0100
        /*098a*/ 	.byte	0x08
	.zero		1


	//   ....[22]....
        /*098c*/ 	.word	0x00000820
        /*0990*/ 	.word	0x000000ff
        /*0994*/ 	.word	0x000324c8
        /*0998*/ 	.short	0x0100
        /*099a*/ 	.byte	0x08
	.zero		1


	//   ....[23]....
        /*099c*/ 	.word	0x000027d0
        /*09a0*/ 	.word	0x000000ff
        /*09a4*/ 	.word	0x00032400
        /*09a8*/ 	.short	0x010a
        /*09aa*/ 	.byte	0x2a
	.zero		1


	//   ....[24]....
        /*09ac*/ 	.word	0x00002c60
        /*09b0*/ 	.word	0x00000018
        /*09b4*/ 	.word	0x00000000
        /*09b8*/ 	.short	0x010a
        /*09ba*/ 	.byte	0x3f
	.zero		1


	//   ....[25]....
        /*09bc*/ 	.word	0x00002cc0
        /*09c0*/ 	.word	0x00000018
        /*09c4*/ 	.word	0x00000000
        /*09c8*/ 	.short	0x010a
        /*09ca*/ 	.byte	0x3f
	.zero		1


	//   ....[26]....
        /*09cc*/ 	.word	0x00003070
        /*09d0*/ 	.word	0x000000ff
        /*09d4*/ 	.word	0x00032410
        /*09d8*/ 	.short	0x010a
        /*09da*/ 	.byte	0x2a
	.zero		1


	//   ....[27]....
        /*09dc*/ 	.word	0x00003170
        /*09e0*/ 	.word	0x00000008
        /*09e4*/ 	.word	0x00000000
        /*09e8*/ 	.short	0x010a
        /*09ea*/ 	.byte	0x3f
	.zero		1


	//   ....[28]....
        /*09ec*/ 	.word	0x000031d0
        /*09f0*/ 	.word	0x00000008
        /*09f4*/ 	.word	0x00000000
        /*09f8*/ 	.short	0x010a
        /*09fa*/ 	.byte	0x3f
	.zero		1


	//   ....[29]....
        /*09fc*/ 	.word	0x00003f10
        /*0a00*/ 	.word	0x0000000c
        /*0a04*/ 	.word	0x00000000
        /*0a08*/ 	.short	0x0101
        /*0a0a*/ 	.byte	0x3f
	.zero		1


	//   ....[30]....
        /*0a0c*/ 	.word	0x00009240
        /*0a10*/ 	.word	0x00000006
        /*0a14*/ 	.word	0x00000000
        /*0a18*/ 	.short	0x0101
        /*0a1a*/ 	.byte	0x3f
	.zero		1


	//   ....[31]....
        /*0a1c*/ 	.word	0x00009990
        /*0a20*/ 	.word	0x00000002
        /*0a24*/ 	.word	0x00000000
        /*0a28*/ 	.short	0x010a
        /*0a2a*/ 	.byte	0x3f
	.zero		1


	//   ....[32]....
        /*0a2c*/ 	.word	0x00009a30
        /*0a30*/ 	.word	0x00000006
        /*0a34*/ 	.word	0x00000000
        /*0a38*/ 	.short	0x010a
        /*0a3a*/ 	.byte	0x3f
	.zero		1


	//   ....[33]....
        /*0a3c*/ 	.word	0x00009e40
        /*0a40*/ 	.word	0x00000002
        /*0a44*/ 	.word	0x00000000
        /*0a48*/ 	.short	0x010a
        /*0a4a*/ 	.byte	0x3f
	.zero		1


	//   ....[34]....
        /*0a4c*/ 	.word	0x00009f10
        /*0a50*/ 	.word	0x00000014
        /*0a54*/ 	.word	0x00000000
        /*0a58*/ 	.short	0x010a
        /*0a5a*/ 	.byte	0x3f
	.zero		1


	//   ....[35]....
        /*0a5c*/ 	.word	0x0000ac50
        /*0a60*/ 	.word	0x00000005
        /*0a64*/ 	.word	0x00000000
        /*0a68*/ 	.short	0x0101
        /*0a6a*/ 	.byte	0x3f
	.zero		1


	//   ....[36]....
        /*0a6c*/ 	.word	0x00013000
        /*0a70*/ 	.word	0x00000000
        /*0a74*/ 	.word	0x00000000
        /*0a78*/ 	.short	0x0101
        /*0a7a*/ 	.byte	0x3f
	.zero		1


	//   ....[37]....
        /*0a7c*/ 	.word	0x000131f0
        /*0a80*/ 	.word	0x00000002
        /*0a84*/ 	.word	0x00000000
        /*0a88*/ 	.short	0x010a
        /*0a8a*/ 	.byte	0x3f
	.zero		1


	//   ....[38]....
        /*0a8c*/ 	.word	0x00013290
        /*0a90*/ 	.word	0x00000006
        /*0a94*/ 	.word	0x00000000
        /*0a98*/ 	.short	0x010a
        /*0a9a*/ 	.byte	0x3f
	.zero		1


	//   ....[39]....
        /*0a9c*/ 	.word	0x000136a0
        /*0aa0*/ 	.word	0x00000002
        /*0aa4*/ 	.word	0x00000000
        /*0aa8*/ 	.short	0x010a
        /*0aaa*/ 	.byte	0x3f
	.zero		1


	//   ....[40]....
        /*0aac*/ 	.word	0x00013770
        /*0ab0*/ 	.word	0x0000000e
        /*0ab4*/ 	.word	0x00000000
        /*0ab8*/ 	.short	0x010a
        /*0aba*/ 	.byte	0x3f
	.zero		1


	//   ....[41]....
        /*0abc*/ 	.word	0x000144b0
        /*0ac0*/ 	.word	0x00000006
        /*0ac4*/ 	.word	0x00000000
        /*0ac8*/ 	.short	0x0101
        /*0aca*/ 	.byte	0x3f
	.zero		1


	//   ....[42]....
        /*0acc*/ 	.word	0x0001dca0
        /*0ad0*/ 	.word	0x00000003
        /*0ad4*/ 	.word	0x00000000
        /*0ad8*/ 	.short	0x0101
        /*0ada*/ 	.byte	0x3f
	.zero		1


	//   ....[43]....
        /*0adc*/ 	.word	0x00020750
        /*0ae0*/ 	.word	0x000000ff
        /*0ae4*/ 	.word	0x00000000
        /*0ae8*/ 	.short	0x0101
        /*0aea*/ 	.byte	0x05
	.zero		1


	//   ....[44]....
        /*0aec*/ 	.word	0x00022f50
        /*0af0*/ 	.word	0x00000018
        /*0af4*/ 	.word	0x00032440
        /*0af8*/ 	.short	0x010a
        /*0afa*/ 	.byte	0x3f
	.zero		1


	//   ....[45]....
        /*0afc*/ 	.word	0x00023460
        /*0b00*/ 	.word	0x00000018
        /*0b04*/ 	.word	0x00032430
        /*0b08*/ 	.short	0x0107
        /*0b0a*/ 	.byte	0x3f
	.zero		1


	//   ....[46]....
        /*0b0c*/ 	.word	0x00023510
        /*0b10*/ 	.word	0x00000018
        /*0b14*/ 	.word	0x00032430
        /*0b18*/ 	.short	0x0101
        /*0b1a*/ 	.byte	0x3f
	.zero		1


	//   ....[47]....
        /*0b1c*/ 	.word	0x00024030
        /*0b20*/ 	.word	0x00000011
        /*0b24*/ 	.word	0x00032400
        /*0b28*/ 	.short	0x0107
        /*0b2a*/ 	.byte	0x3f
	.zero		1


	//   ....[48]....
        /*0b2c*/ 	.word	0x000240c0
        /*0b30*/ 	.word	0x00000011
        /*0b34*/ 	.word	0x00032400
        /*0b38*/ 	.short	0x0101
        /*0b3a*/ 	.byte	0x3f
	.zero		1


	//   ....[49]....
        /*0b3c*/ 	.word	0x00024b10
        /*0b40*/ 	.word	0x00000011
        /*0b44*/ 	.word	0x00032410
        /*0b48*/ 	.short	0x0107
        /*0b4a*/ 	.byte	0x3f
	.zero		1


	//   ....[50]....
        /*0b4c*/ 	.word	0x00024c00
        /*0b50*/ 	.word	0x00000011
        /*0b54*/ 	.word	0x00032410
        /*0b58*/ 	.short	0x0101
        /*0b5a*/ 	.byte	0x3f
	.zero		1


	//   ....[51]....
        /*0b5c*/ 	.word	0x00024c20
        /*0b60*/ 	.word	0x00000011
        /*0b64*/ 	.word	0x00032420
        /*0b68*/ 	.short	0x010a
        /*0b6a*/ 	.byte	0x3f
	.zero		1


	//   ....[52]....
        /*0b6c*/ 	.word	0x00024ca0
        /*0b70*/ 	.word	0x00000018
        /*0b74*/ 	.word	0x00032460
        /*0b78*/ 	.short	0x010a
        /*0b7a*/ 	.byte	0x3f
	.zero		1


	//   ....[53]....
        /*0b7c*/ 	.word	0x000253a0
        /*0b80*/ 	.word	0x00000018
        /*0b84*/ 	.word	0x00032450
        /*0b88*/ 	.short	0x0107
        /*0b8a*/ 	.byte	0x3f
	.zero		1


	//   ....[54]....
        /*0b8c*/ 	.word	0x00025460
        /*0b90*/ 	.word	0x00000018
        /*0b94*/ 	.word	0x00032450
        /*0b98*/ 	.short	0x0101
        /*0b9a*/ 	.byte	0x3f
	.zero		1


	//   ....[55]....
        /*0b9c*/ 	.word	0x00025780
        /*0ba0*/ 	.word	0x0000000a
        /*0ba4*/ 	.word	0x00032440
        /*0ba8*/ 	.short	0x010a
        /*0baa*/ 	.byte	0x3f
	.zero		1


	//   ....[56]....
        /*0bac*/ 	.word	0x00025b50
        /*0bb0*/ 	.word	0x0000000a
        /*0bb4*/ 	.word	0x00032430
        /*0bb8*/ 	.short	0x0107
        /*0bba*/ 	.byte	0x3f
	.zero		1


	//   ....[57]....
        /*0bbc*/ 	.word	0x00025c00
        /*0bc0*/ 	.word	0x0000000a
        /*0bc4*/ 	.word	0x00032430
        /*0bc8*/ 	.short	0x0101
        /*0bca*/ 	.byte	0x3f
	.zero		1


	//   ....[58]....
        /*0bcc*/ 	.word	0x00025c30
        /*0bd0*/ 	.word	0x0000000a
        /*0bd4*/ 	.word	0x00032460
        /*0bd8*/ 	.short	0x010a
        /*0bda*/ 	.byte	0x3f
	.zero		1


	//   ....[59]....
        /*0bdc*/ 	.word	0x00026150
        /*0be0*/ 	.word	0x0000000a
        /*0be4*/ 	.word	0x00032450
        /*0be8*/ 	.short	0x0107
        /*0bea*/ 	.byte	0x3f
	.zero		1


	//   ....[60]....
        /*0bec*/ 	.word	0x00026200
        /*0bf0*/ 	.word	0x0000000a
        /*0bf4*/ 	.word	0x00032450
        /*0bf8*/ 	.short	0x0101
        /*0bfa*/ 	.byte	0x3f
	.zero		1


	//   ....[61]....
        /*0bfc*/ 	.word	0x000265e0
        /*0c00*/ 	.word	0x00000007
        /*0c04*/ 	.word	0x00032420
        /*0c08*/ 	.short	0x010a
        /*0c0a*/ 	.byte	0x3f
	.zero		1


	//   ....[62]....
        /*0c0c*/ 	.word	0x00026780
        /*0c10*/ 	.word	0x00000005
        /*0c14*/ 	.word	0x00032440
        /*0c18*/ 	.short	0x010a
        /*0c1a*/ 	.byte	0x3f
	.zero		1


	//   ....[63]....
        /*0c1c*/ 	.word	0x00026820
        /*0c20*/ 	.word	0x00000003
        /*0c24*/ 	.word	0x00032440
        /*0c28*/ 	.short	0x010a
        /*0c2a*/ 	.byte	0x3f
	.zero		1


	//   ....[64]....
        /*0c2c*/ 	.word	0x00026860
        /*0c30*/ 	.word	0x00000005
        /*0c34*/ 	.word	0x00032460
        /*0c38*/ 	.short	0x010a
        /*0c3a*/ 	.byte	0x3f
	.zero		1


	//   ....[65]....
        /*0c3c*/ 	.word	0x000268a0
        /*0c40*/ 	.word	0x00000003
        /*0c44*/ 	.word	0x00032460
        /*0c48*/ 	.short	0x010a
        /*0c4a*/ 	.byte	0x3f
	.zero		1


	//   ....[66]....
        /*0c4c*/ 	.word	0x00026910
        /*0c50*/ 	.word	0x00000009
        /*0c54*/ 	.word	0x00032400
        /*0c58*/ 	.short	0x010a
        /*0c5a*/ 	.byte	0x3f
	.zero		1


	//   ....[67]....
        /*0c5c*/ 	.word	0x00026960
        /*0c60*/ 	.word	0x00000018
        /*0c64*/ 	.word	0x00000000
        /*0c68*/ 	.short	0x010a
        /*0c6a*/ 	.byte	0x3f
	.zero		1


	//   ....[68]....
        /*0c6c*/ 	.word	0x000269c0
        /*0c70*/ 	.word	0x00000009
        /*0c74*/ 	.word	0x00032410
        /*0c78*/ 	.short	0x010a
        /*0c7a*/ 	.byte	0x3f
	.zero		1


	//   ....[69]....
        /*0c7c*/ 	.word	0x00026a10
        /*0c80*/ 	.word	0x00000008
        /*0c84*/ 	.word	0x00000000
        /*0c88*/ 	.short	0x010a
        /*0c8a*/ 	.byte	0x3f
	.zero		1


	//   ....[70]....
        /*0c8c*/ 	.word	0x00026a60
        /*0c90*/ 	.word	0x00000006
        /*0c94*/ 	.word	0x00000000
        /*0c98*/ 	.short	0x010a
        /*0c9a*/ 	.byte	0x3f
	.zero		1


	//   ....[71]....
        /*0c9c*/ 	.word	0x00026ab0
        /*0ca0*/ 	.word	0x00000014
        /*0ca4*/ 	.word	0x00000000
        /*0ca8*/ 	.short	0x010a
        /*0caa*/ 	.byte	0x3f
	.zero		1


	//   ....[72]....
        /*0cac*/ 	.word	0x00026b00
        /*0cb0*/ 	.word	0x00000006
        /*0cb4*/ 	.word	0x00000000
        /*0cb8*/ 	.short	0x010a
        /*0cba*/ 	.byte	0x3f
	.zero		1


	//   ....[73]....
        /*0cbc*/ 	.word	0x00026b50
        /*0cc0*/ 	.word	0x0000000e
        /*0cc4*/ 	.word	0x00000000
        /*0cc8*/ 	.short	0x010a
        /*0cca*/ 	.byte	0x3f
	.zero		1


	//   ....[74]....
        /*0ccc*/ 	.word	0x00026c50
        /*0cd0*/ 	.word	0x00000018
        /*0cd4*/ 	.word	0x00032440
        /*0cd8*/ 	.short	0x010a
        /*0cda*/ 	.byte	0x3f
	.zero		1


	//   ....[75]....
        /*0cdc*/ 	.word	0x00028920
        /*0ce0*/ 	.word	0x00000011
        /*0ce4*/ 	.word	0x00032420
        /*0ce8*/ 	.short	0x010a
        /*0cea*/ 	.byte	0x3f
	.zero		1


	//   ....[76]....
        /*0cec*/ 	.word	0x00028970
        /*0cf0*/ 	.word	0x00000018
        /*0cf4*/ 	.word	0x00032460
        /*0cf8*/ 	.short	0x010a
        /*0cfa*/ 	.byte	0x3f
	.zero		1


	//   ....[77]....
        /*0cfc*/ 	.word	0x000292d0
        /*0d00*/ 	.word	0x0000000a
        /*0d04*/ 	.word	0x00032440
        /*0d08*/ 	.short	0x010a
        /*0d0a*/ 	.byte	0x3f
	.zero		1


	//   ....[78]....
        /*0d0c*/ 	.word	0x00029960
        /*0d10*/ 	.word	0x0000000a
        /*0d14*/ 	.word	0x00032460
        /*0d18*/ 	.short	0x010a
        /*0d1a*/ 	.byte	0x3f
	.zero		1


	//   ....[79]....
        /*0d1c*/ 	.word	0x0002a170
        /*0d20*/ 	.word	0x00000007
        /*0d24*/ 	.word	0x00032420
        /*0d28*/ 	.short	0x010a
        /*0d2a*/ 	.byte	0x3f
	.zero		1


	//   ....[80]....
        /*0d2c*/ 	.word	0x0002a310
        /*0d30*/ 	.word	0x00000005
        /*0d34*/ 	.word	0x00032440
        /*0d38*/ 	.short	0x010a
        /*0d3a*/ 	.byte	0x3f
	.zero		1


	//   ....[81]....
        /*0d3c*/ 	.word	0x0002a360
        /*0d40*/ 	.word	0x00000003
        /*0d44*/ 	.word	0x00032440
        /*0d48*/ 	.short	0x010a
        /*0d4a*/ 	.byte	0x3f
	.zero		1


	//   ....[82]....
        /*0d4c*/ 	.word	0x0002a3b0
        /*0d50*/ 	.word	0x00000005
        /*0d54*/ 	.word	0x00032460
        /*0d58*/ 	.short	0x010a
        /*0d5a*/ 	.byte	0x3f
	.zero		1


	//   ....[83]....
        /*0d5c*/ 	.word	0x0002a760
        /*0d60*/ 	.word	0x0000000a
        /*0d64*/ 	.word	0x00000000
        /*0d68*/ 	.short	0x010a
        /*0d6a*/ 	.byte	0x3f
	.zero		1


	//   ....[84]....
        /*0d6c*/ 	.word	0x0002a8a0
        /*0d70*/ 	.word	0x00000002
        /*0d74*/ 	.word	0x00000000
        /*0d78*/ 	.short	0x010a
        /*0d7a*/ 	.byte	0x3f
	.zero		1


	//   ....[85]....
        /*0d7c*/ 	.word	0x0002af00
        /*0d80*/ 	.word	0x0000000a
        /*0d84*/ 	.word	0x00000000
        /*0d88*/ 	.short	0x010a
        /*0d8a*/ 	.byte	0x3f
	.zero		1


	//   ....[86]....
        /*0d8c*/ 	.word	0x0002b040
        /*0d90*/ 	.word	0x00000008
        /*0d94*/ 	.word	0x00000000
        /*0d98*/ 	.short	0x010a
        /*0d9a*/ 	.byte	0x3f
	.zero		1


	//   ....[87]....
        /*0d9c*/ 	.word	0x0002c310
        /*0da0*/ 	.word	0x00000006
        /*0da4*/ 	.word	0x00000000
        /*0da8*/ 	.short	0x0101
        /*0daa*/ 	.byte	0x3f
	.zero		1


	//   ....[88]....
        /*0dac*/ 	.word	0x00045a80
        /*0db0*/ 	.word	0x00000000
        /*0db4*/ 	.word	0x00000000
        /*0db8*/ 	.short	0x0101
        /*0dba*/ 	.byte	0x3f
	.zero		1


	//   ....[89]....
        /*0dbc*/ 	.word	0x00045aa0
        /*0dc0*/ 	.word	0x00000002
        /*0dc4*/ 	.word	0x00000000
        /*0dc8*/ 	.short	0x010a
        /*0dca*/ 	.byte	0x3f
	.zero		1


	//   ....[90]....
        /*0dcc*/ 	.word	0x00045af0
        /*0dd0*/ 	.word	0x00000008
        /*0dd4*/ 	.word	0x00000000
        /*0dd8*/ 	.short	0x010a
        /*0dda*/ 	.byte	0x3f
	.zero		1


	//----- nvinfo : EIATTR_NUM_MBARRIERS
	.align		4
.L_355:
        /*0ddc*/ 	.byte	0x03, 0x38
        /*0dde*/ 	.short	0x0017


	//----- nvinfo : EIATTR_EXIT_INSTR_OFFSETS
	.align		4
        /*0de0*/ 	.byte	0x04, 0x1c
        /*0de2*/ 	.short	(.L_357 - .L_356)


	//   ....[0]....
.L_356:
        /*0de4*/ 	.word	0x00000a60


	//   ....[1]....
        /*0de8*/ 	.word	0x00021890


	//   ....[2]....
        /*0dec*/ 	.word	0x000268f0


	//----- nvinfo : EIATTR_MAX_THREADS
	.align		4
.L_357:
        /*0df0*/ 	.byte	0x04, 0x05
        /*0df2*/ 	.short	(.L_359 - .L_358)
.L_358:
        /*0df4*/ 	.word	0x00000180
        /*0df8*/ 	.word	0x00000001
        /*0dfc*/ 	.word	0x00000001


	//----- nvinfo : EIATTR_CRS_STACK_SIZE
	.align		4
.L_359:
        /*0e00*/ 	.byte	0x04, 0x1e
        /*0e02*/ 	.short	(.L_361 - .L_360)
.L_360:
        /*0e04*/ 	.word	0x00000000


	//----- nvinfo : EIATTR_CBANK_PARAM_SIZE
	.align		4
.L_361:
        /*0e08*/ 	.byte	0x03, 0x19
        /*0e0a*/ 	.short	0x0bf0


	//----- nvinfo : EIATTR_PARAM_CBANK
	.align		4
        /*0e0c*/ 	.byte	0x04, 0x0a
        /*0e0e*/ 	.short	(.L_363 - .L_362)
	.align		4
.L_362:
        /*0e10*/ 	.word	index@(.nv.constant0._ZN7cutlass13device_kernelIN5flash11enable_sm90INS1_16FlashAttnFwdSm90INS1_25CollectiveMainloopFwdSm90ILi2EN4cute5tupleIJNS5_1CILi1EEES8_S8_EEENS6_IJNS7_ILi128EEENS7_ILi96EEENS7_ILi64EEEEEELi256ENS_10bfloat16_tEfNS_4arch4Sm90ELb0ELb1ELb0ELb0ELb1ELb0ELb1ELb1ELb0ELb1ELb0ELb0EEENS1_21CollectiveEpilogueFwdINS6_IJSA_NS7_ILi256EEESB_EEES9_SE_SG_Li256ELb0ELb1ELb0ELb0EEENS1_30DynamicPersistentTileSchedulerILi256ELi128ELb0ELb1ELb1EEEEEEEEEvNT_6ParamsE)
        /*0e14*/ 	.short	0x0210
        /*0e16*/ 	.short	0x0bf0


	//----- nvinfo : EIATTR_SW_WAR
	.align		4
.L_363:
        /*0e18*/ 	.byte	0x04, 0x36
        /*0e1a*/ 	.short	(.L_365 - .L_364)
.L_364:
        /*0e1c*/ 	.word	0x00000008
.L_365:


//--------------------- .nv.info._ZN7cutlass13device_kernelIN5flash11enable_sm90INS1_16FlashAttnFwdSm90INS1_25CollectiveMainloopFwdSm90ILi2EN4cute5tupleIJNS5_1CILi1EEES8_S8_EEENS6_IJNS7_ILi128EEENS7_ILi96EEENS7_ILi64EEEEEELi256ENS_10bfloat16_tEfNS_4arch4Sm90ELb0ELb1ELb0ELb1ELb1ELb0ELb0ELb1ELb0ELb1ELb0ELb0EEENS1_21CollectiveEpilogueFwdINS6_IJSA_NS7_ILi256EEESB_EEES9_SE_SG_Li256ELb1ELb1ELb0ELb0EEENS1_36VarlenDynamicPersistentTileSchedulerILi128ELi96ELi256ELi128ELb0ELb1ELb1ELb1ELb0ELb1EEEEEEEEEvNT_6ParamsE --------------------------
	.section	.nv.info._ZN7cutlass13device_kernelIN5flash11enable_sm90INS1_16FlashAttnFwdSm90INS1_25CollectiveMainloopFwdSm90ILi2EN4cute5tupleIJNS5_1CILi1EEES8_S8_EEENS6_IJNS7_ILi128EEENS7_ILi96EEENS7_ILi64EEEEEELi256ENS_10bfloat16_tEfNS_4arch4Sm90ELb0ELb1ELb0ELb1ELb1ELb0ELb0ELb1ELb0ELb1ELb0ELb0EEENS1_21CollectiveEpilogueFwdINS6_IJSA_NS7_ILi256EEESB_EEES9_SE_SG_Li256ELb1ELb1ELb0ELb0EEENS1_36VarlenDynamicPersistentTileSchedulerILi128ELi96ELi256ELi128ELb0ELb1ELb1ELb1ELb0ELb1EEEEEEEEEvNT_6ParamsE,"",@"SHT_CUDA_INFO"
	.sectionflags	@""
	.align	4


	//----- nvinfo : EIATTR_CUDA_API_VERSION
	.align		4
        /*0000*/ 	.byte	0x04, 0x37
        /*0002*/ 	.short	(.L_367 - .L_366)
.L_366:
        /*0004*/ 	.word	0x00000082


	//----- nvinfo : EIATTR_KPARAM_INFO
	.align		4
.L_367:
        /*0008*/ 	.byte	0x04, 0x17
        /*000a*/ 	.short	(.L_369 - .L_368)
.L_368:
        /*000c*/ 	.word	0x00000000
        /*0010*/ 	.short	0x0000
        /*0012*/ 	.short	0x0070
        /*0014*/ 	.byte	0x00, 0xf0, 0x01, 0x2a


	//----- nvinfo : EIATTR_SPARSE_MMA_MASK
	.align		4
.L_369:
        /*0018*/ 	.byte	0x03, 0x50
        /*001a*/ 	.short	0x0000


	//----- nvinfo : EIATTR_MAXREG_COUNT
	.align		4
        /*001c*/ 	.byte	0x03, 0x1b
        /*001e*/ 	.short	0x00a8


	//----- nvinfo : EIATTR_NUM_BARRIERS
	.align		4
        /*0020*/ 	.byte	0x02, 0x4c
        /*0022*/ 	.byte	0x10
	.zero		1


	//----- nvinfo : EIATTR_EXTERNS
	.align		4
        /*0024*/ 	.byte	0x04, 0x0f
        /*0026*/ 	.short	(.L_371 - .L_370)


	//   ....[0]....
	.align		4
.L_370:
        /*0028*/ 	.word	index@(__assertfail)


	//----- nvinfo : EIATTR_ANNOTATIONS
	.align		4
.L_371:
        /*002c*/ 	.byte	0x04, 0x55
        /*002e*/ 	.short	(.L_373 - .L_372)


	//   ....[0]....
.L_372:
        /* <DEDUP_REMOVED lines=9> */


	//----- nvinfo : EIATTR_MERCURY_ISA_VERSION
	.align		4
.L_373:
        /*00a8*/ 	.byte	0x03, 0x5f
        /*00aa*/ 	.short	0x0101


	//----- nvinfo : EIATTR_UNUSED_LOAD_BYTE_OFFSET
	.align		4
        /*00ac*/ 	.byte	0x04, 0x44
        /*00ae*/ 	.short	(.L_375 - .L_374)


	//   ....[0]....
.L_374:
        /*00b0*/ 	.word	0x00000960
        /*00b4*/ 	.word	0x0000fff0


	//   ....[1]....
        /*00b8*/ 	.word	0x0000d150
        /*00bc*/ 	.word	0x0000fff0


	//----- nvinfo : EIATTR_INT_WARP_WIDE_INSTR_OFFSETS
	.align		4
.L_375:
        /*00c0*/ 	.byte	0x04, 0x31
        /*00c2*/ 	.short	(.L_377 - .L_376)


	//   ....[0]....
.L_376:
        /*00c4*/ 	.word	0x000000c0


	//   ....[1]....
        /*00c8*/ 	.word	0x000000d0


	//   ....[2]....
        /*00cc*/ 	.word	0x00000170


	//   ....[3]....
        /*00d0*/ 	.word	0x00011470


	//   ....[4]....
        /*00d4*/ 	.word	0x00011500


	//   ....[5]....
        /*00d8*/ 	.word	0x00014800


	//   ....[6]....
        /*00dc*/ 	.word	0x00014890


	//----- nvinfo : EIATTR_COOP_GROUP_MASK_REGIDS
	.align		4
.L_377:
        /*00e0*/ 	.byte	0x04, 0x29
        /*00e2*/ 	.short	(.L_379 - .L_378)


	//   ....[0]....
.L_378:
        /*00e4*/ 	.word	0xffffffff


	//   ....[1]....
        /*00e8*/ 	.word	0xffffffff


	//   ....[2]....
        /*00ec*/ 	.word	0xffffffff


	//   ....[3]....
        /*00f0*/ 	.word	0xffffffff


	//   ....[4]....
        /*00f4*/ 	.word	0xffffffff


	//   ....[5]....
        /*00f8*/ 	.word	0xffffffff


	//   ....[6]....
        /*00fc*/ 	.word	0xffffffff


	//   ....[7]....
        /*0100*/ 	.word	0xffffffff


	//   ....[8]....
        /*0104*/ 	.word	0xffffffff


	//   ....[9]....
        /*0108*/ 	.word	0xffffffff


	//   ....[10]....
        /*010c*/ 	.word	0xffffffff


	//   ....[11]....
        /*0110*/ 	.word	0xffffffff


	//   ....[12]....
        /*0114*/ 	.word	0xffffffff


	//   ....[13]....
        /*0118*/ 	.word	0xffffffff


	//   ....[14]....
        /*011c*/ 	.word	0xffffffff


	//   ....[15]....
        /*0120*/ 	.word	0xffffffff


	//   ....[16]....
        /*0124*/ 	.word	0xffffffff


	//   ....[17]....
        /*0128*/ 	.word	0xffffffff


	//   ....[18]....
        /*012c*/ 	.word	0xffffffff


	//   ....[19]....
        /*0130*/ 	.word	0xffffffff


	//   ....[20]....
        /*0134*/ 	.word	0xffffffff


	//   ....[21]....
        /*0138*/ 	.word	0xffffffff


	//   ....[22]....
        /*013c*/ 	.word	0xffffffff


	//   ....[23]....
        /*0140*/ 	.word	0xffffffff


	//   ....[24]....
        /*0144*/ 	.word	0xffffffff


	//   ....[25]....
        /*0148*/ 	.word	0xffffffff


	//   ....[26]....
        /*014c*/ 	.word	0xffffffff


	//   ....[27]....
        /*0150*/ 	.word	0xffffffff


	//   ....[28]....
        /*0154*/ 	.word	0xffffffff


	//   ....[29]....
        /*0158*/ 	.word	0xffffffff


	//   ....[30]....
        /*015c*/ 	.word	0xffffffff


	//   ....[31]....
        /*0160*/ 	.word	0xffffffff


	//   ....[32]....
        /*0164*/ 	.word	0xffffffff


	//   ....[33]....
        /*0168*/ 	.word	0xffffffff


	//   ....[34]....
        /*016c*/ 	.word	0xffffffff


	//   ....[35]....
        /*0170*/ 	.word	0xffffffff


	//   ....[36]....
        /*0174*/ 	.word	0xffffffff


	//   ....[37]....
        /*0178*/ 	.word	0xffffffff


	//   ....[38]....
        /*017c*/ 	.word	0xffffffff


	//   ....[39]....
        /*0180*/ 	.word	0xffffffff


	//   ....[40]....
        /*0184*/ 	.word	0xffffffff


	//   ....[41]....
        /*0188*/ 	.word	0xffffffff


	//   ....[42]....
        /*018c*/ 	.word	0xffffffff


	//   ....[43]....
        /*0190*/ 	.word	0xffffffff


	//   ....[44]....
        /*0194*/ 	.word	0xffffffff


	//   ....[45]....
        /*0198*/ 	.word	0xffffffff


	//   ....[46]....
        /*019c*/ 	.word	0xffffffff


	//   ....[47]....
        /*01a0*/ 	.word	0xffffffff


	//   ....[48]....
        /*01a4*/ 	.word	0xffffffff


	//   ....[49]....
        /*01a8*/ 	.word	0xffffffff


	//   ....[50]....
        /*01ac*/ 	.word	0xffffffff


	//   ....[51]....
        /*01b0*/ 	.word	0xffffffff


	//   ....[52]....
        /*01b4*/ 	.word	0xffffffff


	//   ....[53]....
        /*01b8*/ 	.word	0xffffffff


	//   ....[54]....
        /*01bc*/ 	.word	0xffffffff


	//   ....[55]....
        /*01c0*/ 	.word	0xffffffff


	//   ....[56]....
        /*01c4*/ 	.word	0xffffffff


	//   ....[57]....
        /*01c8*/ 	.word	0xffffffff


	//   ....[58]....
        /*01cc*/ 	.word	0xffffffff


	//   ....[59]....
        /*01d0*/ 	.word	0xffffffff


	//   ....[60]....
        /*01d4*/ 	.word	0xffffffff


	//   ....[61]....
        /*01d8*/ 	.word	0xffffffff


	//   ....[62]....
        /*01dc*/ 	.word	0xffffffff


	//   ....[63]....
        /*01e0*/ 	.word	0xffffffff


	//   ....[64]....
        /*01e4*/ 	.word	0xffffffff


	//   ....[65]....
        /*01e8*/ 	.word	0xffffffff


	//   ....[66]....
        /*01ec*/ 	.word	0xffffffff


	//   ....[67]....
        /*01f0*/ 	.word	0xffffffff


	//   ....[68]....
        /*01f4*/ 	.word	0xffffffff


	//   ....[69]....
        /*01f8*/ 	.word	0xffffffff


	//   ....[70]....
        /*01fc*/ 	.word	0xffffffff


	//   ....[71]....
        /*0200*/ 	.word	0xffffffff


	//   ....[72]....
        /*0204*/ 	.word	0xffffffff


	//   ....[73]....
        /*0208*/ 	.word	0xffffffff


	//   ....[74]....
        /*020c*/ 	.word	0xffffffff


	//   ....[75]....
        /*0210*/ 	.word	0xffffffff


	//   ....[76]....
        /*0214*/ 	.word	0xffffffff


	//   ....[77]....
        /*0218*/ 	.word	0xffffffff


	//   ....[78]....
        /*021c*/ 	.word	0xffffffff


	//   ....[79]....
        /*0220*/ 	.word	0xffffffff


	//   ....[80]....
        /*0224*/ 	.word	0xffffffff


	//   ....[81]....
        /*0228*/ 	.word	0xffffffff


	//   ....[82]....
        /*022c*/ 	.word	0xffffffff


	//   ....[83]....
        /*0230*/ 	.word	0xffffffff


	//   ....[84]....
        /*0234*/ 	.word	0xffffffff


	//   ....[85]....
        /*0238*/ 	.word	0xffffffff


	//   ....[86]....
        /*023c*/ 	.word	0xffffffff


	//   ....[87]....
        /*0240*/ 	.word	0xffffffff


	//   ....[88]....
        /*0244*/ 	.word	0xffffffff


	//   ....[89]....
        /*0248*/ 	.word	0xffffffff


	//   ....[90]....
        /*024c*/ 	.word	0xffffffff


	//   ....[91]....
        /*0250*/ 	.word	0xffffffff


	//   ....[92]....
        /*0254*/ 	.word	0xffffffff


	//   ....[93]....
        /*0258*/ 	.word	0xffffffff


	//   ....[94]....
        /*025c*/ 	.word	0xffffffff


	//   ....[95]....
        /*0260*/ 	.word	0xffffffff


	//   ....[96]....
        /*0264*/ 	.word	0xffffffff


	//   ....[97]....
        /*0268*/ 	.word	0xffffffff


	//   ....[98]....
        /*026c*/ 	.word	0xffffffff


	//   ....[99]....
        /*0270*/ 	.word	0xffffffff


	//   ....[100]....
        /*0274*/ 	.word	0xffffffff


	//   ....[101]....
        /*0278*/ 	.word	0xffffffff


	//   ....[102]....
        /*027c*/ 	.word	0xffffffff


	//   ....[103]....
        /*0280*/ 	.word	0xffffffff


	//   ....[104]....
        /*0284*/ 	.word	0xffffffff


	//   ....[105]....
        /*0288*/ 	.word	0xffffffff


	//   ....[106]....
        /*028c*/ 	.word	0xffffffff


	//   ....[107]....
        /*0290*/ 	.word	0xffffffff


	//   ....[108]....
        /*0294*/ 	.word	0xffffffff


	//   ....[109]....
        /*0298*/ 	.word	0xffffffff


	//   ....[110]....
        /*029c*/ 	.word	0xffffffff


	//   ....[111]....
        /*02a0*/ 	.word	0xffffffff


	//   ....[112]....
        /*02a4*/ 	.word	0xffffffff


	//   ....[113]....
        /*02a8*/ 	.word	0xffffffff


	//   ....[114]....
        /*02ac*/ 	.word	0xffffffff


	//   ....[115]....
        /*02b0*/ 	.word	0xffffffff


	//   ....[116]....
        /*02b4*/ 	.word	0xffffffff


	//   ....[117]....
        /*02b8*/ 	.word	0xffffffff


	//   ....[118]....
        /*02bc*/ 	.word	0xffffffff


	//   ....[119]....
        /*02c0*/ 	.word	0xffffffff


	//   ....[120]....
        /*02c4*/ 	.word	0xffffffff


	//   ....[121]....
        /*02c8*/ 	.word	0xffffffff


	//   ....[122]....
        /*02cc*/ 	.word	0xffffffff


	//   ....[123]....
        /*02d0*/ 	.word	0xffffffff


	//   ....[124]....
        /*02d4*/ 	.word	0xffffffff


	//   ....[125]....
        /*02d8*/ 	.word	0xffffffff


	//   ....[126]....
        /*02dc*/ 	.word	0xffffffff


	//   ....[127]....
        /*02e0*/ 	.word	0xffffffff


	//   ....[128]....
        /*02e4*/ 	.word	0xffffffff


	//   ....[129]....
        /*02e8*/ 	.word	0xffffffff


	//   ....[130]....
        /*02ec*/ 	.word	0xffffffff


	//   ....[131]....
        /*02f0*/ 	.word	0xffffffff


	//   ....[132]....
        /*02f4*/ 	.word	0xffffffff


	//   ....[133]....
        /*02f8*/ 	.word	0xffffffff


	//   ....[134]....
        /*02fc*/ 	.word	0xffffffff


	//   ....[135]....
        /*0300*/ 	.word	0xffffffff


	//   ....[136]....
        /*0304*/ 	.word	0xffffffff


	//   ....[137]....
        /*0308*/ 	.word	0xffffffff


	//   ....[138]....
        /*030c*/ 	.word	0xffffffff


	//   ....[139]....
        /*0310*/ 	.word	0xffffffff


	//   ....[140]....
        /*0314*/ 	.word	0xffffffff


	//   ....[141]....
        /*0318*/ 	.word	0xffffffff


	//   ....[142]....
        /*031c*/ 	.word	0xffffffff


	//   ....[143]....
        /*0320*/ 	.word	0xffffffff


	//   ....[144]....
        /*0324*/ 	.word	0xffffffff


	//   ....[145]....
        /*0328*/ 	.word	0xffffffff


	//   ....[146]....
        /*032c*/ 	.word	0xffffffff


	//   ....[147]....
        /*0330*/ 	.word	0xffffffff


	//   ....[148]....
        /*0334*/ 	.word	0xffffffff


	//   ....[149]....
        /*0338*/ 	.word	0xffffffff


	//   ....[150]....
        /*033c*/ 	.word	0xffffffff


	//   ....[151]....
        /*0340*/ 	.word	0x0500000f


	//   ....[152]....
        /*0344*/ 	.word	0x0500000f


	//   ....[153]....
        /*0348*/ 	.word	0x0500000f


	//   ....[154]....
        /*034c*/ 	.word	0x0500000f


	//   ....[155]....
        /*0350*/ 	.word	0x0500000f


	//   ....[156]....
        /*0354*/ 	.word	0x0500000f


	//   ....[157]....
        /*0358*/ 	.word	0x0500000f


	//   ....[158]....
        /*035c*/ 	.word	0x0500000f


	//   ....[159]....
        /*0360*/ 	.word	0x0500000f


	//   ....[160]....
        /*0364*/ 	.word	0x0500000f


	//   ....[161]....
        /*0368*/ 	.word	0x0500000f


	//   ....[162]....
        /*036c*/ 	.word	0x0500000f


	//   ....[163]....
        /*0370*/ 	.word	0x0500000f


	//   ....[164]....
        /*0374*/ 	.word	0x0500000f


	//   ....[165]....
        /*0378*/ 	.word	0x0500000f


	//   ....[166]....
        /*037c*/ 	.word	0x0500000f


	//   ....[167]....
        /*0380*/ 	.word	0x0500000f


	//   ....[168]....
        /*0384*/ 	.word	0x0500000f


	//   ....[169]....
        /*0388*/ 	.word	0x0500000f


	//   ....[170]....
        /*038c*/ 	.word	0x0500000f


	//   ....[171]....
        /*0390*/ 	.word	0x0500000f


	//   ....[172]....
        /*0394*/ 	.word	0x0500000f


	//   ....[173]....
        /*0398*/ 	.word	0x0500000f


	//   ....[174]....
        /*039c*/ 	.word	0x0500000f


	//   ....[175]....
        /*03a0*/ 	.word	0x0500000f


	//   ....[176]....
        /*03a4*/ 	.word	0x0500000f


	//   ....[177]....
        /*03a8*/ 	.word	0x0500000f


	//   ....[178]....
        /*03ac*/ 	.word	0x0500000f


	//   ....[179]....
        /*03b0*/ 	.word	0x0500000f


	//   ....[180]....
        /*03b4*/ 	.word	0x0500000f


	//   ....[181]....
        /*03b8*/ 	.word	0x0500000f


	//   ....[182]....
        /*03bc*/ 	.word	0x0500000f


	//   ....[183]....
        /*03c0*/ 	.word	0x0500000f


	//   ....[184]....
        /*03c4*/ 	.word	0x0500000f


	//   ....[185]....
        /*03c8*/ 	.word	0x0500000f


	//   ....[186]....
        /*03cc*/ 	.word	0x0500000f


	//   ....[187]....
        /*03d0*/ 	.word	0x0500000f


	//   ....[188]....
        /*03d4*/ 	.word	0x0500000f


	//   ....[189]....
        /*03d8*/ 	.word	0x0500000f


	//   ....[190]....
        /*03dc*/ 	.word	0x0500000f


	//   ....[191]....
        /*03e0*/ 	.word	0x0500000f


	//   ....[192]....
        /*03e4*/ 	.word	0x0500000f


	//   ....[193]....
        /*03e8*/ 	.word	0x0500000f


	//   ....[194]....
        /*03ec*/ 	.word	0x0500000f


	//   ....[195]....
        /*03f0*/ 	.word	0x0500000f


	//   ....[196]....
        /*03f4*/ 	.word	0x0500000f


	//   ....[197]....
        /*03f8*/ 	.word	0x0500000f


	//   ....[198]....
        /*03fc*/ 	.word	0x0500000f


	//   ....[199]....
        /*0400*/ 	.word	0x0500000f


	//   ....[200]....
        /*0404*/ 	.word	0x0500000f


	//   ....[201]....
        /*0408*/ 	.word	0x0500000f


	//   ....[202]....
        /*040c*/ 	.word	0x0500000f


	//   ....[203]....
        /*0410*/ 	.word	0x0500000f


	//   ....[204]....
        /*0414*/ 	.word	0x0500000f


	//   ....[205]....
        /*0418*/ 	.word	0x0500000f


	//   ....[206]....
        /*041c*/ 	.word	0x0500000f


	//   ....[207]....
        /*0420*/ 	.word	0x0500000f


	//   ....[208]....
        /*0424*/ 	.word	0x0500000f


	//   ....[209]....
        /*0428*/ 	.word	0x0500000f


	//   ....[210]....
        /*042c*/ 	.word	0x0500000f


	//   ....[211]....
        /*0430*/ 	.word	0x0500000f


	//   ....[212]....
        /*0434*/ 	.word	0x0500000f


	//   ....[213]....
        /*0438*/ 	.word	0x0500000f


	//   ....[214]....
        /*043c*/ 	.word	0x0500000f


	//   ....[215]....
        /*0440*/ 	.word	0x0500000f


	//   ....[216]....
        /*0444*/ 	.word	0x0500000f


	//   ....[217]....
        /*0448*/ 	.word	0x0500000f


	//   ....[218]....
        /*044c*/ 	.word	0x0500000f


	//   ....[219]....
        /*0450*/ 	.word	0x0500000f


	//   ....[220]....
        /*0454*/ 	.word	0x0500000f


	//   ....[221]....
        /*0458*/ 	.word	0x0500000f


	//   ....[222]....
        /*045c*/ 	.word	0x0500000f


	//   ....[223]....
        /*0460*/ 	.word	0x0500000f


	//   ....[224]....
        /*0464*/ 	.word	0x0500000f


	//   ....[225]....
        /*0468*/ 	.word	0x0500000f


	//   ....[226]....
        /*046c*/ 	.word	0x0500000f


	//   ....[227]....
        /*0470*/ 	.word	0x0500000f


	//   ....[228]....
        /*0474*/ 	.word	0x0500000f


	//   ....[229]....
        /*0478*/ 	.word	0x0500000f


	//   ....[230]....
        /*047c*/ 	.word	0x0500000f


	//   ....[231]....
        /*0480*/ 	.word	0x0500000f


	//   ....[232]....
        /*0484*/ 	.word	0x0500000f


	//   ....[233]....
        /*0488*/ 	.word	0x0500000f


	//----- nvinfo : EIATTR_COOP_GROUP_INSTR_OFFSETS
	.align		4
.L_379:
        /*048c*/ 	.byte	0x04, 0x28
        /*048e*/ 	.short	(.L_381 - .L_380)


	//   ....[0]....
.L_380:
        /*0490*/ 	.word	0x00000080


	//   ....[1]....
        /*0494*/ 	.word	0x00000090


	//   ....[2]....
        /*0498*/ 	.word	0x000002d0


	//   ....[3]....
        /*049c*/ 	.word	0x00000430


	//   ....[4]....
        /*04a0*/ 	.word	0x00000550


	//   ....[5]....
        /*04a4*/ 	.word	0x000006b0


	//   ....[6]....
        /*04a8*/ 	.word	0x00001a80


	//   ....[7]....
        /*04ac*/ 	.word	0x000021e0


	//   ....[8]....
        /*04b0*/ 	.word	0x00002410


	//   ....[9]....
        /*04b4*/ 	.word	0x00003140


	//   ....[10]....
        /*04b8*/ 	.word	0x00003250


	//   ....[11]....
        /*04bc*/ 	.word	0x00003880


	//   ....[12]....
        /*04c0*/ 	.word	0x000038e0


	//   ....[13]....
        /*04c4*/ 	.word	0x00004ad0


	//   ....[14]....
        /*04c8*/ 	.word	0x00005500


	//   ....[15]....
        /*04cc*/ 	.word	0x00005a80


	//   ....[16]....
        /*04d0*/ 	.word	0x00005ba0


	//   ....[17]....
        /*04d4*/ 	.word	0x00006210


	//   ....[18]....
        /*04d8*/ 	.word	0x00006330


	//   ....[19]....
        /*04dc*/ 	.word	0x00007e50


	//   ....[20]....
        /*04e0*/ 	.word	0x00007e80


	//   ....[21]....
        /*04e4*/ 	.word	0x000082c0


	//   ....[22]....
        /*04e8*/ 	.word	0x00008490


	//   ....[23]....
        /*04ec*/ 	.word	0x00009ad0


	//   ....[24]....
        /*04f0*/ 	.word	0x0000a500


	//   ....[25]....
        /*04f4*/ 	.word	0x0000aa80


	//   ....[26]....
        /*04f8*/ 	.word	0x0000aba0


	//   ....[27]....
        /*04fc*/ 	.word	0x0000b210


	//   ....[28]....
        /*0500*/ 	.word	0x0000b330


	//   ....[29]....
        /*0504*/ 	.word	0x0000c6d0


	//   ....[30]....
        /*0508*/ 	.word	0x0000c710


	//   ....[31]....
        /*050c*/ 	.word	0x0000c7c0


	//   ....[32]....
        /*0510*/ 	.word	0x0000c820


	//   ....[33]....
        /*0514*/ 	.word	0x0000e1f0


	//   ....[34]....
        /*0518*/ 	.word	0x0000e230


	//   ....[35]....
        /*051c*/ 	.word	0x0000e270


	//   ....[36]....
        /*0520*/ 	.word	0x0000e2a0


	//   ....[37]....
        /*0524*/ 	.word	0x0000eb40


	//   ....[38]....
        /*0528*/ 	.word	0x0000eb70


	//   ....[39]....
        /*052c*/ 	.word	0x0000ecb0


	//   ....[40]....
        /*0530*/ 	.word	0x0000ecd0


	//   ....[41]....
        /*0534*/ 	.word	0x0000ee10


	//   ....[42]....
        /*0538*/ 	.word	0x0000ee30


	//   ....[43]....
        /*053c*/ 	.word	0x0000ef80


	//   ....[44]....
        /*0540*/ 	.word	0x0000efa0


	//   ....[45]....
        /*0544*/ 	.word	0x0000f8d0


	//   ....[46]....
        /*0548*/ 	.word	0x0000f900


	//   ....[47]....
        /*054c*/ 	.word	0x0000fa50


	//   ....[48]....
        /*0550*/ 	.word	0x0000fa70


	//   ....[49]....
        /*0554*/ 	.word	0x0000fbb0


	//   ....[50]....
        /*0558*/ 	.word	0x0000fbd0


	//   ....[51]....
        /*055c*/ 	.word	0x0000fd20


	//   ....[52]....
        /*0560*/ 	.word	0x0000fd40


	//   ....[53]....
        /*0564*/ 	.word	0x0000ff20


	//   ....[54]....
        /*0568*/ 	.word	0x000100d0


	//   ....[55]....
        /*056c*/ 	.word	0x00010100


	//   ....[56]....
        /*0570*/ 	.word	0x00010130


	//   ....[57]....
        /*0574*/ 	.word	0x00010160


	//   ....[58]....
        /*0578*/ 	.word	0x00010190


	//   ....[59]....
        /*057c*/ 	.word	0x000101c0


	//   ....[60]....
        /*0580*/ 	.word	0x00010310


	//   ....[61]....
        /*0584*/ 	.word	0x00010340


	//   ....[62]....
        /*0588*/ 	.word	0x00010370


	//   ....[63]....
        /*058c*/ 	.word	0x000103a0


	//   ....[64]....
        /*0590*/ 	.word	0x000103d0


	//   ....[65]....
        /*0594*/ 	.word	0x00010400


	//   ....[66]....
        /*0598*/ 	.word	0x00010490


	//   ....[67]....
        /*059c*/ 	.word	0x000104f0


	//   ....[68]....
        /*05a0*/ 	.word	0x00010580


	//   ....[69]....
        /*05a4*/ 	.word	0x00012020


	//   ....[70]....
        /*05a8*/ 	.word	0x00012040


	//   ....[71]....
        /*05ac*/ 	.word	0x000120d0


	//   ....[72]....
        /*05b0*/ 	.word	0x000120f0


	//   ....[73]....
        /*05b4*/ 	.word	0x00012170


	//   ....[74]....
        /*05b8*/ 	.word	0x00012190


	//   ....[75]....
        /*05bc*/ 	.word	0x00012210


	//   ....[76]....
        /*05c0*/ 	.word	0x00012230


	//   ....[77]....
        /*05c4*/ 	.word	0x000122b0


	//   ....[78]....
        /*05c8*/ 	.word	0x000122d0


	//   ....[79]....
        /*05cc*/ 	.word	0x000122e0


	//   ....[80]....
        /*05d0*/ 	.word	0x000122f0


	//   ....[81]....
        /*05d4*/ 	.word	0x00012a20


	//   ....[82]....
        /*05d8*/ 	.word	0x00012a50


	//   ....[83]....
        /*05dc*/ 	.word	0x00012b10


	//   ....[84]....
        /*05e0*/ 	.word	0x00012b20


	//   ....[85]....
        /*05e4*/ 	.word	0x00012bb0


	//   ....[86]....
        /*05e8*/ 	.word	0x00012bc0


	//   ....[87]....
        /*05ec*/ 	.word	0x00012c50


	//   ....[88]....
        /*05f0*/ 	.word	0x00012c60


	//   ....[89]....
        /*05f4*/ 	.word	0x00012cf0


	//   ....[90]....
        /*05f8*/ 	.word	0x00012d00


	//   ....[91]....
        /*05fc*/ 	.word	0x00012d90


	//   ....[92]....
        /*0600*/ 	.word	0x00012da0


	//   ....[93]....
        /*0604*/ 	.word	0x00012e20


	//   ....[94]....
        /*0608*/ 	.word	0x00012e30


	//   ....[95]....
        /*060c*/ 	.word	0x00012e40


	//   ....[96]....
        /*0610*/ 	.word	0x00012e50


	//   ....[97]....
        /*0614*/ 	.word	0x00013360


	//   ....[98]....
        /*0618*/ 	.word	0x00013380


	//   ....[99]....
        /*061c*/ 	.word	0x000133d0


	//   ....[100]....
        /*0620*/ 	.word	0x00013490


	//   ....[101]....
        /*0624*/ 	.word	0x000134a0


	//   ....[102]....
        /*0628*/ 	.word	0x000134d0


	//   ....[103]....
        /*062c*/ 	.word	0x00013560


	//   ....[104]....
        /*0630*/ 	.word	0x00013610


	//   ....[105]....
        /*0634*/ 	.word	0x00013620


	//   ....[106]....
        /*0638*/ 	.word	0x00013650


	//   ....[107]....
        /*063c*/ 	.word	0x00013660


	//   ....[108]....
        /*0640*/ 	.word	0x000136f0


	//   ....[109]....
        /*0644*/ 	.word	0x00013e30


	//   ....[110]....
        /*0648*/ 	.word	0x00013e50


	//   ....[111]....
        /*064c*/ 	.word	0x00013ea0


	//   ....[112]....
        /*0650*/ 	.word	0x00013eb0


	//   ....[113]....
        /*0654*/ 	.word	0x00013ef0


	//   ....[114]....
        /*0658*/ 	.word	0x00013f00


	//   ....[115]....
        /*065c*/ 	.word	0x00013f40


	//   ....[116]....
        /*0660*/ 	.word	0x00013f50


	//   ....[117]....
        /*0664*/ 	.word	0x00013f90


	//   ....[118]....
        /*0668*/ 	.word	0x00013fa0


	//   ....[119]....
        /*066c*/ 	.word	0x00013fb0


	//   ....[120]....
        /*0670*/ 	.word	0x00013ff0


	//   ....[121]....
        /*0674*/ 	.word	0x00014330


	//   ....[122]....
        /*0678*/ 	.word	0x00014350


	//   ....[123]....
        /*067c*/ 	.word	0x00014360


	//   ....[124]....
        /*0680*/ 	.word	0x00014370


	//   ....[125]....
        /*0684*/ 	.word	0x00014390


	//   ....[126]....
        /*0688*/ 	.word	0x00014400


	//   ....[127]....
        /*068c*/ 	.word	0x00014470


	//   ....[128]....
        /*0690*/ 	.word	0x00014490


	//   ....[129]....
        /*0694*/ 	.word	0x000144a0


	//   ....[130]....
        /*0698*/ 	.word	0x00014500


	//   ....[131]....
        /*069c*/ 	.word	0x00014520


	//   ....[132]....
        /*06a0*/ 	.word	0x00014580


	//   ....[133]....
        /*06a4*/ 	.word	0x00014a80


	//   ....[134]....
        /*06a8*/ 	.word	0x00014ab0


	//   ....[135]....
        /*06ac*/ 	.word	0x00014ae0


	//   ....[136]....
        /*06b0*/ 	.word	0x00014b10


	//   ....[137]....
        /*06b4*/ 	.word	0x00014b40


	//   ....[138]....
        /*06b8*/ 	.word	0x00014b70


	//   ....[139]....
        /*06bc*/ 	.word	0x00014ba0


	//   ....[140]....
        /*06c0*/ 	.word	0x00014bd0


	//   ....[141]....
        /*06c4*/ 	.word	0x00014d50


	//   ....[142]....
        /*06c8*/ 	.word	0x00014d80


	//   ....[143]....
        /*06cc*/ 	.word	0x00014db0


	//   ....[144]....
        /*06d0*/ 	.word	0x00014de0


	//   ....[145]....
        /*06d4*/ 	.word	0x00014e10


	//   ....[146]....
        /*06d8*/ 	.word	0x00014e40


	//   ....[147]....
        /*06dc*/ 	.word	0x00014f00


	//   ....[148]....
        /*06e0*/ 	.word	0x00014f20


	//   ....[149]....
        /*06e4*/ 	.word	0x00014f90


	//   ....[150]....
        /*06e8*/ 	.word	0x00015630


	//   ....[151]....
        /*06ec*/ 	.word	0x00015c90


	//   ....[152]....
        /*06f0*/ 	.word	0x00015d80


	//   ....[153]....
        /*06f4*/ 	.word	0x00015e20


	//   ....[154]....
        /*06f8*/ 	.word	0x00015e80


	//   ....[155]....
        /*06fc*/ 	.word	0x00015f70


	//   ....[156]....
        /*0700*/ 	.word	0x00015fe0


	//   ....[157]....
        /*0704*/ 	.word	0x000160d0


	//   ....[158]....
        /*0708*/ 	.word	0x00016140


	//   ....[159]....
        /*070c*/ 	.word	0x00016230


	//   ....[160]....
        /*0710*/ 	.word	0x000162a0


	//   ....[161]....
        /*0714*/ 	.word	0x00016390


	//   ....[162]....
        /*0718*/ 	.word	0x00016400


	//   ....[163]....
        /*071c*/ 	.word	0x000164a0


	//   ....[164]....
        /*0720*/ 	.word	0x00016590


	//   ....[165]....
        /*0724*/ 	.word	0x00016600


	//   ....[166]....
        /*0728*/ 	.word	0x00016660


	//   ....[167]....
        /*072c*/ 	.word	0x00016750


	//   ....[168]....
        /*0730*/ 	.word	0x000167b0


	//   ....[169]....
        /*0734*/ 	.word	0x000168b0


	//   ....[170]....
        /*0738*/ 	.word	0x00016910


	//   ....[171]....
        /*073c*/ 	.word	0x00016a10


	//   ....[172]....
        /*0740*/ 	.word	0x00016a70


	//   ....[173]....
        /*0744*/ 	.word	0x00016b70


	//   ....[174]....
        /*0748*/ 	.word	0x00016bd0


	//   ....[175]....
        /*074c*/ 	.word	0x00016cd0


	//   ....[176]....
        /*0750*/ 	.word	0x00016d30


	//   ....[177]....
        /*0754*/ 	.word	0x00016e30


	//   ....[178]....
        /*0758*/ 	.word	0x00016e90


	//   ....[179]....
        /*075c*/ 	.word	0x00016f30


	//   ....[180]....
        /*0760*/ 	.word	0x000170b0


	//   ....[181]....
        /*0764*/ 	.word	0x00017190


	//   ....[182]....
        /*0768*/ 	.word	0x00017220


	//   ....[183]....
        /*076c*/ 	.word	0x00017330


	//   ....[184]....
        /*0770*/ 	.word	0x00017390


	//   ....[185]....
        /*0774*/ 	.word	0x000174a0


	//   ....[186]....
        /*0778*/ 	.word	0x00017500


	//   ....[187]....
        /*077c*/ 	.word	0x00017610


	//   ....[188]....
        /*0780*/ 	.word	0x00017670


	//   ....[189]....
        /*0784*/ 	.word	0x00017780


	//   ....[190]....
        /*0788*/ 	.word	0x000177e0


	//   ....[191]....
        /*078c*/ 	.word	0x000178a0


	//   ....[192]....
        /*0790*/ 	.word	0x00017a00


	//   ....[193]....
        /*0794*/ 	.word	0x00017aa0


	//   ....[194]....
        /*0798*/ 	.word	0x00017b00


	//   ....[195]....
        /*079c*/ 	.word	0x00017bb0


	//   ....[196]....
        /*07a0*/ 	.word	0x00017c10


	//   ....[197]....
        /*07a4*/ 	.word	0x00017cc0


	//   ....[198]....
        /*07a8*/ 	.word	0x00017d20


	//   ....[199]....
        /*07ac*/ 	.word	0x00017dd0


	//   ....[200]....
        /*07b0*/ 	.word	0x00017e30


	//   ....[201]....
        /*07b4*/ 	.word	0x00017ee0


	//   ....[202]....
        /*07b8*/ 	.word	0x00017f40


	//   ....[203]....
        /*07bc*/ 	.word	0x00017ff0


	//   ....[204]....
        /*07c0*/ 	.word	0x000180e0


	//   ....[205]....
        /*07c4*/ 	.word	0x00018180


	//   ....[206]....
        /*07c8*/ 	.word	0x000181e0


	//   ....[207]....
        /*07cc*/ 	.word	0x000182b0


	//   ....[208]....
        /*07d0*/ 	.word	0x00018310


	//   ....[209]....
        /*07d4*/ 	.word	0x000183e0


	//   ....[210]....
        /*07d8*/ 	.word	0x00018440


	//   ....[211]....
        /*07dc*/ 	.word	0x00018510


	//   ....[212]....
        /*07e0*/ 	.word	0x00018570


	//   ....[213]....
        /*07e4*/ 	.word	0x00018640


	//   ....[214]....
        /*07e8*/ 	.word	0x000186a0


	//   ....[215]....
        /*07ec*/ 	.word	0x00018770


	//   ....[216]....
        /*07f0*/ 	.word	0x00018800


	//   ....[217]....
        /*07f4*/ 	.word	0x000188a0


	//   ....[218]....
        /*07f8*/ 	.word	0x000189c0


	//   ....[219]....
        /*07fc*/ 	.word	0x00018a30


	//   ....[220]....
        /*0800*/ 	.word	0x00018aa0


	//   ....[221]....
        /*0804*/ 	.word	0x00018b10


	//   ....[222]....
        /*0808*/ 	.word	0x00018b80


	//   ....[223]....
        /*080c*/ 	.word	0x00018c00


	//   ....[224]....
        /*0810*/ 	.word	0x00018c90


	//   ....[225]....
        /*0814*/ 	.word	0x00018d20


	//   ....[226]....
        /*0818*/ 	.word	0x00018d90


	//   ....[227]....
        /*081c*/ 	.word	0x00018e00


	//   ....[228]....
        /*0820*/ 	.word	0x00018e70


	//   ....[229]....
        /*0824*/ 	.word	0x00018ef0


	//   ....[230]....
        /*0828*/ 	.word	0x00018f60


	//   ....[231]....
        /*082c*/ 	.word	0x00019000


	//   ....[232]....
        /*0830*/ 	.word	0x00019090


	//   ....[233]....
        /*0834*/ 	.word	0x000191b0


	//----- nvinfo : EIATTR_REG_RECONFIG
	.align		4
.L_381:
        /*0838*/ 	.byte	0x01, 0x54
	.zero		2


	//----- nvinfo : EIATTR_SYSCALL_OFFSETS
	.align		4
        /*083c*/ 	.byte	0x04, 0x46
        /*083e*/ 	.short	(.L_383 - .L_382)


	//   ....[0]....
.L_382:
        /*0840*/ 	.word	0x00001c60


	//   ....[1]....
        /*0844*/ 	.word	0x00011660


	//   ....[2]....
        /*0848*/ 	.word	0x000117b0


	//   ....[3]....
        /*084c*/ 	.word	0x000118a0


	//   ....[4]....
        /*0850*/ 	.word	0x00012610


	//----- nvinfo : EIATTR_MBARRIER_INSTR_OFFSETS
	.align		4
.L_383:
        /*0854*/ 	.byte	0x04, 0x39
        /*0856*/ 	.short	(.L_385 - .L_384)


	//   ....[0]....
.L_384:
        /*0858*/ 	.word	0x00000180
        /*085c*/ 	.word	0x000000ff
        /*0860*/ 	.word	0x00022800
        /*0864*/ 	.short	0x0100
        /*0866*/ 	.byte	0x08
	.zero		1


	//   ....[1]....
        /*0868*/ 	.word	0x00000190
        /*086c*/ 	.word	0x000000ff
        /*0870*/ 	.word	0x00022820
        /*0874*/ 	.short	0x0100
        /*0876*/ 	.byte	0x08
	.zero		1


	//   ....[2]....
        /*0878*/ 	.word	0x00000280
        /*087c*/ 	.word	0x000000ff
        /*0880*/ 	.word	0x00022830
        /*0884*/ 	.short	0x0100
        /*0886*/ 	.byte	0x08
	.zero		1


	//   ....[3]....
        /*0888*/ 	.word	0x00000290
        /*088c*/ 	.word	0x000000ff
        /*0890*/ 	.word	0x00022840
        /*0894*/ 	.short	0x0100
        /*0896*/ 	.byte	0x08
	.zero		1


	//   ....[4]....
        /*0898*/ 	.word	0x000002a0
        /*089c*/ 	.word	0x000000ff
        /*08a0*/ 	.word	0x00022838
        /*08a4*/ 	.short	0x0100
        /*08a6*/ 	.byte	0x08
	.zero		1


	//   ....[5]....
        /*08a8*/ 	.word	0x000002b0
        /*08ac*/ 	.word	0x000000ff
        /*08b0*/ 	.word	0x00022848
        /*08b4*/ 	.short	0x0100
        /*08b6*/ 	.byte	0x08
	.zero		1


	//   ....[6]....
        /*08b8*/ 	.word	0x000003e0
        /*08bc*/ 	.word	0x000000ff
        /*08c0*/ 	.word	0x00022850
        /*08c4*/ 	.short	0x0100
        /*08c6*/ 	.byte	0x08
	.zero		1


	//   ....[7]....
        /*08c8*/ 	.word	0x000003f0
        /*08cc*/ 	.word	0x000000ff
        /*08d0*/ 	.word	0x00022860
        /*08d4*/ 	.short	0x0100
        /*08d6*/ 	.byte	0x08
	.zero		1


	//   ....[8]....
        /*08d8*/ 	.word	0x00000400
        /*08dc*/ 	.word	0x000000ff
        /*08e0*/ 	.word	0x00022858
        /*08e4*/ 	.short	0x0100
        /*08e6*/ 	.byte	0x08
	.zero		1


	//   ....[9]....
        /*08e8*/ 	.word	0x00000410
        /*08ec*/ 	.word	0x000000ff
        /*08f0*/ 	.word	0x00022868
        /*08f4*/ 	.short	0x0100
        /*08f6*/ 	.byte	0x08
	.zero		1


	//   ....[10]....
        /*08f8*/ 	.word	0x00000500
        /*08fc*/ 	.word	0x000000ff
        /*0900*/ 	.word	0x00022870
        /*0904*/ 	.short	0x0100
        /*0906*/ 	.byte	0x06
	.zero		1


	//   ....[11]....
        /*0908*/ 	.word	0x00000510
        /*090c*/ 	.word	0x000000ff
        /*0910*/ 	.word	0x00022880
        /*0914*/ 	.short	0x0100
        /*0916*/ 	.byte	0x06
	.zero		1


	//   ....[12]....
        /*0918*/ 	.word	0x00000520
        /*091c*/ 	.word	0x000000ff
        /*0920*/ 	.word	0x00022878
        /*0924*/ 	.short	0x0100
        /*0926*/ 	.byte	0x06
	.zero		1


	//   ....[13]....
        /*0928*/ 	.word	0x00000530
        /*092c*/ 	.word	0x000000ff
        /*0930*/ 	.word	0x00022888
        /*0934*/ 	.short	0x0100
        /*0936*/ 	.byte	0x06
	.zero		1


	//   ....[14]....
        /*0938*/ 	.word	0x00000660
        /*093c*/ 	.word	0x000000ff
        /*0940*/ 	.word	0x00022890
        /*0944*/ 	.short	0x0100
        /*0946*/ 	.byte	0x08
	.zero		1


	//   ....[15]....
        /*0948*/ 	.word	0x00000670
        /*094c*/ 	.word	0x000000ff
        /*0950*/ 	.word	0x000228a0
        /*0954*/ 	.short	0x0100
        /*0956*/ 	.byte	0x08
	.zero		1


	//   ....[16]....
        /*0958*/ 	.word	0x00000680
        /*095c*/ 	.word	0x000000ff
        /*0960*/ 	.word	0x00022898
        /*0964*/ 	.short	0x0100
        /*0966*/ 	.byte	0x08
	.zero		1


	//   ....[17]....
        /*0968*/ 	.word	0x00000690
        /*096c*/ 	.word	0x000000ff
        /*0970*/ 	.word	0x000228a8
        /*0974*/ 	.short	0x0100
        /*0976*/ 	.byte	0x08
	.zero		1


	//   ....[18]....
        /*0978*/ 	.word	0x000007d0
        /*097c*/ 	.word	0x000000ff
        /*0980*/ 	.word	0x000228b0
        /*0984*/ 	.short	0x0100
        /*0986*/ 	.byte	0x08
	.zero		1


	//   ....[19]....
        /*0988*/ 	.word	0x000007e0
        /*098c*/ 	.word	0x000000ff
        /*0990*/ 	.word	0x000228c0
        /*0994*/ 	.short	0x0100
        /*0996*/ 	.byte	0x08
	.zero		1


	//   ....[20]....
        /*0998*/ 	.word	0x000007f0
        /*099c*/ 	.word	0x000000ff
        /*09a0*/ 	.word	0x000228b8
        /*09a4*/ 	.short	0x0100
        /*09a6*/ 	.byte	0x08
	.zero		1


	//   ....[21]....
        /*09a8*/ 	.word	0x00000800
        /*09ac*/ 	.word	0x000000ff
        /*09b0*/ 	.word	0x000228c8
        /*09b4*/ 	.short	0x0100
        /*09b6*/ 	.byte	0x08
	.zero		1


	//   ....[22]....
        /*09b8*/ 	.word	0x00001d10
        /*09bc*/ 	.word	0x00000006
        /*09c0*/ 	.word	0x00022800
        /*09c4*/ 	.short	0x010a
        /*09c6*/ 	.byte	0x3f
	.zero		1


	//   ....[23]....
        /*09c8*/ 	.word	0x00001de0
        /*09cc*/ 	.word	0x000000ff
        /*09d0*/ 	.word	0x00022830
        /*09d4*/ 	.short	0x010a
        /*09d6*/ 	.byte	0x18
	.zero		1


	//   ....[24]....
        /*09d8*/ 	.word	0x00001e20
        /*09dc*/ 	.word	0x000000ff
        /*09e0*/ 	.word	0x00022830
        /*09e4*/ 	.short	0x010a
        /*09e6*/ 	.byte	0x18
	.zero		1


	//   ....[25]....
        /*09e8*/ 	.word	0x00002160
        /*09ec*/ 	.word	0x000000ff
        /*09f0*/ 	.word	0x00000000
        /*09f4*/ 	.short	0x0101
        /*09f6*/ 	.byte	0x05
	.zero		1


	//   ....[26]....
        /*09f8*/ 	.word	0x000040f0
        /*09fc*/ 	.word	0x000000ff
        /*0a00*/ 	.word	0x00022850
        /*0a04*/ 	.short	0x010a
        /*0a06*/ 	.byte	0x18
	.zero		1


	//   ....[27]....
        /*0a08*/ 	.word	0x00004130
        /*0a0c*/ 	.word	0x000000ff
        /*0a10*/ 	.word	0x00022850
        /*0a14*/ 	.short	0x010a
        /*0a16*/ 	.byte	0x18
	.zero		1


	//   ....[28]....
        /*0a18*/ 	.word	0x00004480
        /*0a1c*/ 	.word	0x000000ff
        /*0a20*/ 	.word	0x00000000
        /*0a24*/ 	.short	0x0101
        /*0a26*/ 	.byte	0x18
	.zero		1


	//   ....[29]....
        /*0a28*/ 	.word	0x00004800
        /*0a2c*/ 	.word	0x000000ff
        /*0a30*/ 	.word	0x00022830
        /*0a34*/ 	.short	0x010a
        /*0a36*/ 	.byte	0x19
	.zero		1


	//   ....[30]....
        /*0a38*/ 	.word	0x00004840
        /*0a3c*/ 	.word	0x000000ff
        /*0a40*/ 	.word	0x00022830
        /*0a44*/ 	.short	0x010a
        /*0a46*/ 	.byte	0x19
	.zero		1


	//   ....[31]....
        /*0a48*/ 	.word	0x00004a80
        /*0a4c*/ 	.word	0x000000ff
        /*0a50*/ 	.word	0x00000000
        /*0a54*/ 	.short	0x0101
        /*0a56*/ 	.byte	0x0a
	.zero		1


	//   ....[32]....
        /*0a58*/ 	.word	0x00007370
        /*0a5c*/ 	.word	0x000000ff
        /*0a60*/ 	.word	0x00022850
        /*0a64*/ 	.short	0x010a
        /*0a66*/ 	.byte	0x19
	.zero		1


	//   ....[33]....
        /*0a68*/ 	.word	0x000073c0
        /*0a6c*/ 	.word	0x000000ff
        /*0a70*/ 	.word	0x00022850
        /*0a74*/ 	.short	0x010a
        /*0a76*/ 	.byte	0x19
	.zero		1


	//   ....[34]....
        /*0a78*/ 	.word	0x000076b0
        /*0a7c*/ 	.word	0x000000ff
        /*0a80*/ 	.word	0x00000000
        /*0a84*/ 	.short	0x0101
        /*0a86*/ 	.byte	0x19
	.zero		1


	//   ....[35]....
        /*0a88*/ 	.word	0x00007a90
        /*0a8c*/ 	.word	0x000000ff
        /*0a90*/ 	.word	0x00022830
        /*0a94*/ 	.short	0x010a
        /*0a96*/ 	.byte	0x19
	.zero		1


	//   ....[36]....
        /*0a98*/ 	.word	0x00007ad0
        /*0a9c*/ 	.word	0x000000ff
        /*0aa0*/ 	.word	0x00022830
        /*0aa4*/ 	.short	0x010a
        /*0aa6*/ 	.byte	0x19
	.zero		1


	//   ....[37]....
        /*0aa8*/ 	.word	0x00007d00
        /*0aac*/ 	.word	0x000000ff
        /*0ab0*/ 	.word	0x00000000
        /*0ab4*/ 	.short	0x0101
        /*0ab6*/ 	.byte	0x0a
	.zero		1


	//   ....[38]....
        /*0ab8*/ 	.word	0x00009360
        /*0abc*/ 	.word	0x000000ff
        /*0ac0*/ 	.word	0x00022850
        /*0ac4*/ 	.short	0x010a
        /*0ac6*/ 	.byte	0x19
	.zero		1


	//   ....[39]....
        /*0ac8*/ 	.word	0x000093b0
        /*0acc*/ 	.word	0x000000ff
        /*0ad0*/ 	.word	0x00022850
        /*0ad4*/ 	.short	0x010a
        /*0ad6*/ 	.byte	0x19
	.zero		1


	//   ....[40]....
        /*0ad8*/ 	.word	0x00009680
        /*0adc*/ 	.word	0x000000ff
        /*0ae0*/ 	.word	0x00000000
        /*0ae4*/ 	.short	0x0101
        /*0ae6*/ 	.byte	0x19
	.zero		1


	//   ....[41]....
        /*0ae8*/ 	.word	0x00009800
        /*0aec*/ 	.word	0x000000ff
        /*0af0*/ 	.word	0x00022830
        /*0af4*/ 	.short	0x010a
        /*0af6*/ 	.byte	0x18
	.zero		1


	//   ....[42]....
        /*0af8*/ 	.word	0x00009840
        /*0afc*/ 	.word	0x000000ff
        /*0b00*/ 	.word	0x00022830
        /*0b04*/ 	.short	0x010a
        /*0b06*/ 	.byte	0x18
	.zero		1


	//   ....[43]....
        /*0b08*/ 	.word	0x00009a80
        /*0b0c*/ 	.word	0x000000ff
        /*0b10*/ 	.word	0x00000000
        /*0b14*/ 	.short	0x0101
        /*0b16*/ 	.byte	0x0a
	.zero		1


	//   ....[44]....
        /*0b18*/ 	.word	0x0000c370
        /*0b1c*/ 	.word	0x000000ff
        /*0b20*/ 	.word	0x00022850
        /*0b24*/ 	.short	0x010a
        /*0b26*/ 	.byte	0x18
	.zero		1


	//   ....[45]....
        /*0b28*/ 	.word	0x0000c3c0
        /*0b2c*/ 	.word	0x000000ff
        /*0b30*/ 	.word	0x00022850
        /*0b34*/ 	.short	0x010a
        /*0b36*/ 	.byte	0x18
	.zero		1


	//   ....[46]....
        /*0b38*/ 	.word	0x0000c6b0
        /*0b3c*/ 	.word	0x000000ff
        /*0b40*/ 	.word	0x00000000
        /*0b44*/ 	.short	0x0101
        /*0b46*/ 	.byte	0x18
	.zero		1


	//   ....[47]....
        /*0b48*/ 	.word	0x0000eb30
        /*0b4c*/ 	.word	0x00000011
        /*0b50*/ 	.word	0x00000000
        /*0b54*/ 	.short	0x0101
        /*0b56*/ 	.byte	0x3f
	.zero		1


	//   ....[48]....
        /*0b58*/ 	.word	0x00011da0
        /*0b5c*/ 	.word	0x00000013
        /*0b60*/ 	.word	0x00022840
        /*0b64*/ 	.short	0x010a
        /*0b66*/ 	.byte	0x3f
	.zero		1


	//   ....[49]....
        /*0b68*/ 	.word	0x000123f0
        /*0b6c*/ 	.word	0x00000013
        /*0b70*/ 	.word	0x00022830
        /*0b74*/ 	.short	0x0107
        /*0b76*/ 	.byte	0x3f
	.zero		1


	//   ....[50]....
        /*0b78*/ 	.word	0x000124c0
        /*0b7c*/ 	.word	0x00000013
        /*0b80*/ 	.word	0x00022830
        /*0b84*/ 	.short	0x0101
        /*0b86*/ 	.byte	0x3f
	.zero		1


	//   ....[51]....
        /*0b88*/ 	.word	0x00012f50
        /*0b8c*/ 	.word	0x00000011
        /*0b90*/ 	.word	0x00022800
        /*0b94*/ 	.short	0x0107
        /*0b96*/ 	.byte	0x3f
	.zero		1


	//   ....[52]....
        /*0b98*/ 	.word	0x00013040
        /*0b9c*/ 	.word	0x00000011
        /*0ba0*/ 	.word	0x00022800
        /*0ba4*/ 	.short	0x0101
        /*0ba6*/ 	.byte	0x3f
	.zero		1


	//   ....[53]....
        /*0ba8*/ 	.word	0x00013060
        /*0bac*/ 	.word	0x00000011
        /*0bb0*/ 	.word	0x00022820
        /*0bb4*/ 	.short	0x010a
        /*0bb6*/ 	.byte	0x3f
	.zero		1


	//   ....[54]....
        /*0bb8*/ 	.word	0x000130f0
        /*0bbc*/ 	.word	0x00000013
        /*0bc0*/ 	.word	0x00022860
        /*0bc4*/ 	.short	0x010a
        /*0bc6*/ 	.byte	0x3f
	.zero		1


	//   ....[55]....
        /*0bc8*/ 	.word	0x00013870
        /*0bcc*/ 	.word	0x00000013
        /*0bd0*/ 	.word	0x00022850
        /*0bd4*/ 	.short	0x0107
        /*0bd6*/ 	.byte	0x3f
	.zero		1


	//   ....[56]....
        /*0bd8*/ 	.word	0x00013940
        /*0bdc*/ 	.word	0x00000013
        /*0be0*/ 	.word	0x00022850
        /*0be4*/ 	.short	0x0101
        /*0be6*/ 	.byte	0x3f
	.zero		1


	//   ....[57]....
        /*0be8*/ 	.word	0x00013c90
        /*0bec*/ 	.word	0x00000006
        /*0bf0*/ 	.word	0x00022840
        /*0bf4*/ 	.short	0x010a
        /*0bf6*/ 	.byte	0x3f
	.zero		1


	//   ....[58]....
        /*0bf8*/ 	.word	0x00014070
        /*0bfc*/ 	.word	0x00000006
        /*0c00*/ 	.word	0x00022830
        /*0c04*/ 	.short	0x0107
        /*0c06*/ 	.byte	0x3f
	.zero		1


	//   ....[59]....
        /*0c08*/ 	.word	0x00014130
        /*0c0c*/ 	.word	0x00000006
        /*0c10*/ 	.word	0x00022830
        /*0c14*/ 	.short	0x0101
        /*0c16*/ 	.byte	0x3f
	.zero		1


	//   ....[60]....
        /*0c18*/ 	.word	0x00014160
        /*0c1c*/ 	.word	0x00000006
        /*0c20*/ 	.word	0x00022860
        /*0c24*/ 	.short	0x010a
        /*0c26*/ 	.byte	0x3f
	.zero		1


	//   ....[61]....
        /*0c28*/ 	.word	0x00014680
        /*0c2c*/ 	.word	0x00000006
        /*0c30*/ 	.word	0x00022850
        /*0c34*/ 	.short	0x0107
        /*0c36*/ 	.byte	0x3f
	.zero		1


	//   ....[62]....
        /*0c38*/ 	.word	0x00014740
        /*0c3c*/ 	.word	0x00000006
        /*0c40*/ 	.word	0x00022850
        /*0c44*/ 	.short	0x0101
        /*0c46*/ 	.byte	0x3f
	.zero		1


	//   ....[63]....
        /*0c48*/ 	.word	0x000155b0
        /*0c4c*/ 	.word	0x00000007
        /*0c50*/ 	.word	0x00022820
        /*0c54*/ 	.short	0x010a
        /*0c56*/ 	.byte	0x3f
	.zero		1


	//   ....[64]....
        /*0c58*/ 	.word	0x00015730
        /*0c5c*/ 	.word	0x00000005
        /*0c60*/ 	.word	0x00022840
        /*0c64*/ 	.short	0x010a
        /*0c66*/ 	.byte	0x3f
	.zero		1


	//   ....[65]....
        /*0c68*/ 	.word	0x000157d0
        /*0c6c*/ 	.word	0x00000003
        /*0c70*/ 	.word	0x00022840
        /*0c74*/ 	.short	0x010a
        /*0c76*/ 	.byte	0x3f
	.zero		1


	//   ....[66]....
        /*0c78*/ 	.word	0x00015810
        /*0c7c*/ 	.word	0x00000005
        /*0c80*/ 	.word	0x00022860
        /*0c84*/ 	.short	0x010a
        /*0c86*/ 	.byte	0x3f
	.zero		1


	//   ....[67]....
        /*0c88*/ 	.word	0x00015850
        /*0c8c*/ 	.word	0x00000003
        /*0c90*/ 	.word	0x00022860
        /*0c94*/ 	.short	0x010a
        /*0c96*/ 	.byte	0x3f
	.zero		1


	//   ....[68]....
        /*0c98*/ 	.word	0x000158b0
        /*0c9c*/ 	.word	0x00000006
        /*0ca0*/ 	.word	0x00022800
        /*0ca4*/ 	.short	0x010a
        /*0ca6*/ 	.byte	0x3f
	.zero		1


	//   ....[69]....
        /*0ca8*/ 	.word	0x00015910
        /*0cac*/ 	.word	0x00000003
        /*0cb0*/ 	.word	0x00022830
        /*0cb4*/ 	.short	0x010a
        /*0cb6*/ 	.byte	0x3f
	.zero		1


	//   ....[70]....
        /*0cb8*/ 	.word	0x00015970
        /*0cbc*/ 	.word	0x00000009
        /*0cc0*/ 	.word	0x00022850
        /*0cc4*/ 	.short	0x010a
        /*0cc6*/ 	.byte	0x3f
	.zero		1


	//   ....[71]....
        /*0cc8*/ 	.word	0x000159d0
        /*0ccc*/ 	.word	0x00000004
        /*0cd0*/ 	.word	0x00022830
        /*0cd4*/ 	.short	0x010a
        /*0cd6*/ 	.byte	0x3f
	.zero		1


	//   ....[72]....
        /*0cd8*/ 	.word	0x00015a30
        /*0cdc*/ 	.word	0x0000000a
        /*0ce0*/ 	.word	0x00022850
        /*0ce4*/ 	.short	0x010a
        /*0ce6*/ 	.byte	0x3f
	.zero		1


	//   ....[73]....
        /*0ce8*/ 	.word	0x00015a90
        /*0cec*/ 	.word	0x00000003
        /*0cf0*/ 	.word	0x00022830
        /*0cf4*/ 	.short	0x010a
        /*0cf6*/ 	.byte	0x3f
	.zero		1


	//   ....[74]....
        /*0cf8*/ 	.word	0x00015af0
        /*0cfc*/ 	.word	0x00000009
        /*0d00*/ 	.word	0x00022850
        /*0d04*/ 	.short	0x010a
        /*0d06*/ 	.byte	0x3f
	.zero		1


	//   ....[75]....
        /*0d08*/ 	.word	0x00015b50
        /*0d0c*/ 	.word	0x00000004
        /*0d10*/ 	.word	0x00022830
        /*0d14*/ 	.short	0x010a
        /*0d16*/ 	.byte	0x3f
	.zero		1


	//   ....[76]....
        /*0d18*/ 	.word	0x00015bb0
        /*0d1c*/ 	.word	0x0000000a
        /*0d20*/ 	.word	0x00022850
        /*0d24*/ 	.short	0x010a
        /*0d26*/ 	.byte	0x3f
	.zero		1


	//   ....[77]....
        /*0d28*/ 	.word	0x00015cd0
        /*0d2c*/ 	.word	0x00000013
        /*0d30*/ 	.word	0x00022840
        /*0d34*/ 	.short	0x010a
        /*0d36*/ 	.byte	0x3f
	.zero		1


	//   ....[78]....
        /*0d38*/ 	.word	0x00016fb0
        /*0d3c*/ 	.word	0x00000011
        /*0d40*/ 	.word	0x00022820
        /*0d44*/ 	.short	0x010a
        /*0d46*/ 	.byte	0x3f
	.zero		1


	//   ....[79]....
        /*0d48*/ 	.word	0x00017000
        /*0d4c*/ 	.word	0x00000013
        /*0d50*/ 	.word	0x00022860
        /*0d54*/ 	.short	0x010a
        /*0d56*/ 	.byte	0x3f
	.zero		1


	//   ....[80]....
        /*0d58*/ 	.word	0x00017950
        /*0d5c*/ 	.word	0x00000006
        /*0d60*/ 	.word	0x00022840
        /*0d64*/ 	.short	0x010a
        /*0d66*/ 	.byte	0x3f
	.zero		1


	//   ....[81]....
        /*0d68*/ 	.word	0x00018030
        /*0d6c*/ 	.word	0x00000006
        /*0d70*/ 	.word	0x00022860
        /*0d74*/ 	.short	0x010a
        /*0d76*/ 	.byte	0x3f
	.zero		1


	//   ....[82]....
        /*0d78*/ 	.word	0x000190d0
        /*0d7c*/ 	.word	0x00000007
        /*0d80*/ 	.word	0x00022820
        /*0d84*/ 	.short	0x010a
        /*0d86*/ 	.byte	0x3f
	.zero		1


	//   ....[83]....
        /*0d88*/ 	.word	0x00019270
        /*0d8c*/ 	.word	0x00000005
        /*0d90*/ 	.word	0x00022840
        /*0d94*/ 	.short	0x010a
        /*0d96*/ 	.byte	0x3f
	.zero		1


	//   ....[84]....
        /*0d98*/ 	.word	0x000192c0
        /*0d9c*/ 	.word	0x00000003
        /*0da0*/ 	.word	0x00022840
        /*0da4*/ 	.short	0x010a
        /*0da6*/ 	.byte	0x3f
	.zero		1


	//   ....[85]....
        /*0da8*/ 	.word	0x00019310
        /*0dac*/ 	.word	0x00000005
        /*0db0*/ 	.word	0x00022860
        /*0db4*/ 	.short	0x010a
        /*0db6*/ 	.byte	0x3f
	.zero		1


	//----- nvinfo : EIATTR_NUM_MBARRIERS
	.align		4
.L_385:
        /*0db8*/ 	.byte	0x03, 0x38
        /*0dba*/ 	.short	0x0016


	//----- nvinfo : EIATTR_EXIT_INSTR_OFFSETS
	.align		4
        /*0dbc*/ 	.byte	0x04, 0x1c
        /*0dbe*/ 	.short	(.L_387 - .L_386)


	//   ....[0]....
.L_386:
        /*0dc0*/ 	.word	0x000009a0


	//   ....[1]....
        /*0dc4*/ 	.word	0x0000fec0


	//   ....[2]....
        /*0dc8*/ 	.word	0x000158a0


	//----- nvinfo : EIATTR_MAX_THREADS
	.align		4
.L_387:
        /*0dcc*/ 	.byte	0x04, 0x05
        /*0dce*/ 	.short	(.L_389 - .L_388)
.L_388:
        /*0dd0*/ 	.word	0x00000180
        /*0dd4*/ 	.word	0x00000001
        /*0dd8*/ 	.word	0x00000001


	//----- nvinfo : EIATTR_CRS_STACK_SIZE
	.align		4
.L_389:
        /*0ddc*/ 	.byte	0x04, 0x1e
        /*0dde*/ 	.short	(.L_391 - .L_390)
.L_390:
        /*0de0*/ 	.word	0x00000000


	//----- nvinfo : EIATTR_CBANK_PARAM_SIZE
	.align		4
.L_391:
        /*0de4*/ 	.byte	0x03, 0x19
        /*0de6*/ 	.short	0x0af0


	//----- nvinfo : EIATTR_PARAM_CBANK
	.align		4
        /*0de8*/ 	.byte	0x04, 0x0a
        /*0dea*/ 	.short	(.L_393 - .L_392)
	.align		4
.L_392:
        /*0dec*/ 	.word	index@(.nv.constant0._ZN7cutlass13device_kernelIN5flash11enable_sm90INS1_16FlashAttnFwdSm90INS1_25CollectiveMainloopFwdSm90ILi2EN4cute5tupleIJNS5_1CILi1EEES8_S8_EEENS6_IJNS7_ILi128EEENS7_ILi96EEENS7_ILi64EEEEEELi256ENS_10bfloat16_tEfNS_4arch4Sm90ELb0ELb1ELb0ELb1ELb1ELb0ELb0ELb1ELb0ELb1ELb0ELb0EEENS1_21CollectiveEpilogueFwdINS6_IJSA_NS7_ILi256EEESB_EEES9_SE_SG_Li256ELb1ELb1ELb0ELb0EEENS1_36VarlenDynamicPersistentTileSchedulerILi128ELi96ELi256ELi128ELb0ELb1ELb1ELb1ELb0ELb1EEEEEEEEEvNT_6ParamsE)
        /*0df0*/ 	.short	0x0210
        /*0df2*/ 	.short	0x0af0


	//----- nvinfo : EIATTR_SW_WAR
	.align		4
.L_393:
        /*0df4*/ 	.byte	0x04, 0x36
        /*0df6*/ 	.short	(.L_395 - .L_394)
.L_394:
        /*0df8*/ 	.word	0x00000008
.L_395:


//--------------------- .nv.info._ZN7cutlass13device_kernelIN5flash11enable_sm90INS1_16FlashAttnFwdSm90INS1_25CollectiveMainloopFwdSm90ILi2EN4cute5tupleIJNS5_1CILi1EEES8_S8_EEENS6_IJNS7_ILi128EEENS7_ILi96EEENS7_ILi64EEEEEELi256ENS_10bfloat16_tEfNS_4arch4Sm90ELb0ELb1ELb0ELb1ELb1ELb1ELb0ELb1ELb0ELb1ELb0ELb0EEENS1_21CollectiveEpilogueFwdINS6_IJSA_NS7_ILi256EEESB_EEES9_SE_SG_Li256ELb1ELb1ELb0ELb0EEENS1_36VarlenDynamicPersistentTileSchedulerILi128ELi96ELi256ELi128ELb0ELb1ELb1ELb1ELb0ELb1EEEEEEEEEvNT_6ParamsE --------------------------
	.section	.nv.info._ZN7cutlass13device_kernelIN5flash11enable_sm90INS1_16FlashAttnFwdSm90INS1_25CollectiveMainloopFwdSm90ILi2EN4cute5tupleIJNS5_1CILi1EEES8_S8_EEENS6_IJNS7_ILi128EEENS7_ILi96EEENS7_ILi64EEEEEELi256ENS_10bfloat16_tEfNS_4arch4Sm90ELb0ELb1ELb0ELb1ELb1ELb1ELb0ELb1ELb0ELb1ELb0ELb0EEENS1_21CollectiveEpilogueFwdINS6_IJSA_NS7_ILi256EEESB_EEES9_SE_SG_Li256ELb1ELb1ELb0ELb0EEENS1_36VarlenDynamicPersistentTileSchedulerILi128ELi96ELi256ELi128ELb0ELb1ELb1ELb1ELb0ELb1EEEEEEEEEvNT_6ParamsE,"",@"SHT_CUDA_INFO"
	.sectionflags	@""
	.align	4


	//----- nvinfo : EIATTR_CUDA_API_VERSION
	.align		4
        /*0000*/ 	.byte	0x04, 0x37
        /*0002*/ 	.short	(.L_397 - .L_396)
.L_396:
        /*0004*/ 	.word	0x00000082


	//----- nvinfo : EIATTR_KPARAM_INFO
	.align		4
.L_397:
        /*0008*/ 	.byte	0x04, 0x17
        /*000a*/ 	.short	(.L_399 - .L_398)
.L_398:
        /*000c*/ 	.word	0x00000000
        /*0010*/ 	.short	0x0000
        /*0012*/ 	.short	0x0070
        /*0014*/ 	.byte	0x00, 0xf0, 0x01, 0x2a


	//----- nvinfo : EIATTR_SPARSE_MMA_MASK
	.align		4
.L_399:
        /*0018*/ 	.byte	0x03, 0x50
        /*001a*/ 	.short	0x0000


	//----- nvinfo : EIATTR_MAXREG_COUNT
	.align		4
        /*001c*/ 	.byte	0x03, 0x1b
        /*001e*/ 	.short	0x00a8


	//----- nvinfo : EIATTR_NUM_BARRIERS
	.align		4
        /*0020*/ 	.byte	0x02, 0x4c
        /*0022*/ 	.byte	0x10
	.zero		1


	//----- nvinfo : EIATTR_EXTERNS
	.align		4
        /*0024*/ 	.byte	0x04, 0x0f
        /*0026*/ 	.short	(.L_401 - .L_400)


	//   ....[0]....
	.align		4
.L_400:
        /*0028*/ 	.word	index@(__assertfail)


	//----- nvinfo : EIATTR_ANNOTATIONS
	.align		4
.L_401:
        /*002c*/ 	.byte	0x04, 0x55
        /*002e*/ 	.short	(.L_403 - .L_402)


	//   ....[0]....
.L_402:
        /* <DEDUP_REMOVED lines=28> */


	//----- nvinfo : EIATTR_MERCURY_ISA_VERSION
	.align		4
.L_403:
        /*01e0*/ 	.byte	0x03, 0x5f
        /*01e2*/ 	.short	0x0101


	//----- nvinfo : EIATTR_UNUSED_LOAD_BYTE_OFFSET
	.align		4
        /*01e4*/ 	.byte	0x04, 0x44
        /*01e6*/ 	.short	(.L_405 - .L_404)


	//   ....[0]....
.L_404:
        /*01e8*/ 	.word	0x00000a80
        /*01ec*/ 	.word	0x0000fff0


	//   ....[1]....
        /*01f0*/ 	.word	0x00015d50
        /*01f4*/ 	.word	0x0000fff0


	//----- nvinfo : EIATTR_INT_WARP_WIDE_INSTR_OFFSETS
	.align		4
.L_405:
        /*01f8*/ 	.byte	0x04, 0x31
        /*01fa*/ 	.short	(.L_407 - .L_406)


	//   ....[0]....
.L_406:
        /*01fc*/ 	.word	0x00000130


	//   ....[1]....
        /*0200*/ 	.word	0x00000170


	//   ....[2]....
        /*0204*/ 	.word	0x000001e0


	//   ....[3]....
        /*0208*/ 	.word	0x0001bae0


	//   ....[4]....
        /*020c*/ 	.word	0x0001bb70


	//   ....[5]....
        /*0210*/ 	.word	0x0001ef30


	//   ....[6]....
        /*0214*/ 	.word	0x0001efc0


	//----- nvinfo : EIATTR_COOP_GROUP_MASK_REGIDS
	.align		4
.L_407:
        /*0218*/ 	.byte	0x04, 0x29
        /*021a*/ 	.short	(.L_409 - .L_408)


	//   ....[0]....
.L_408:
        /*021c*/ 	.word	0xffffffff


	//   ....[1]....
        /*0220*/ 	.word	0xffffffff


	//   ....[2]....
        /*0224*/ 	.word	0xffffffff


	//   ....[3]....
        /*0228*/ 	.word	0xffffffff


	//   ....[4]....
        /*022c*/ 	.word	0xffffffff


	//   ....[5]....
        /*0230*/ 	.word	0xffffffff


	//   ....[6]....
        /*0234*/ 	.word	0xffffffff


	//   ....[7]....
        /*0238*/ 	.word	0xffffffff


	//   ....[8]....
        /*023c*/ 	.word	0xffffffff


	//   ....[9]....
        /*0240*/ 	.word	0xffffffff


	//   ....[10]....
        /*0244*/ 	.word	0xffffffff


	//   ....[11]....
        /*0248*/ 	.word	0xffffffff


	//   ....[12]....
        /*024c*/ 	.word	0xffffffff


	//   ....[13]....
        /*0250*/ 	.word	0xffffffff


	//   ....[14]....
        /*0254*/ 	.word	0xffffffff


	//   ....[15]....
        /*0258*/ 	.word	0xffffffff


	//   ....[16]....
        /*025c*/ 	.word	0xffffffff


	//   ....[17]....
        /*0260*/ 	.word	0xffffffff


	//   ....[18]....
        /*0264*/ 	.word	0xffffffff


	//   ....[19]....
        /*0268*/ 	.word	0xffffffff


	//   ....[20]....
        /*026c*/ 	.word	0xffffffff


	//   ....[21]....
        /*0270*/ 	.word	0xffffffff


	//   ....[22]....
        /*0274*/ 	.word	0xffffffff


	//   ....[23]....
        /*0278*/ 	.word	0xffffffff


	//   ....[24]....
        /*027c*/ 	.word	0xffffffff


	//   ....[25]....
        /*0280*/ 	.word	0xffffffff


	//   ....[26]....
        /*0284*/ 	.word	0xffffffff


	//   ....[27]....
        /*0288*/ 	.word	0xffffffff


	//   ....[28]....
        /*028c*/ 	.word	0xffffffff


	//   ....[29]....
        /*0290*/ 	.word	0xffffffff


	//   ....[30]....
        /*0294*/ 	.word	0xffffffff


	//   ....[31]....
        /*0298*/ 	.word	0xffffffff


	//   ....[32]....
        /*029c*/ 	.word	0xffffffff


	//   ....[33]....
        /*02a0*/ 	.word	0xffffffff


	//   ....[34]....
        /*02a4*/ 	.word	0xffffffff


	//   ....[35]....
        /*02a8*/ 	.word	0xffffffff


	//   ....[36]....
        /*02ac*/ 	.word	0xffffffff


	//   ....[37]....
        /*02b0*/ 	.word	0xffffffff


	//   ....[38]....
        /*02b4*/ 	.word	0xffffffff


	//   ....[39]....
        /*02b8*/ 	.word	0xffffffff


	//   ....[40]....
        /*02bc*/ 	.word	0xffffffff


	//   ....[41]....
        /*02c0*/ 	.word	0xffffffff


	//   ....[42]....
        /*02c4*/ 	.word	0xffffffff


	//   ....[43]....
        /*02c8*/ 	.word	0xffffffff


	//   ....[44]....
        /*02cc*/ 	.word	0xffffffff


	//   ....[45]....
        /*02d0*/ 	.word	0xffffffff


	//   ....[46]....
        /*02d4*/ 	.word	0xffffffff


	//   ....[47]....
        /*02d8*/ 	.word	0xffffffff


	//   ....[48]....
        /*02dc*/ 	.word	0xffffffff


	//   ....[49]....
        /*02e0*/ 	.word	0xffffffff


	//   ....[50]....
        /*02e4*/ 	.word	0xffffffff


	//   ....[51]....
        /*02e8*/ 	.word	0xffffffff


	//   ....[52]....
        /*02ec*/ 	.word	0xffffffff


	//   ....[53]....
        /*02f0*/ 	.word	0xffffffff


	//   ....[54]....
        /*02f4*/ 	.word	0xffffffff


	//   ....[55]....
        /*02f8*/ 	.word	0xffffffff


	//   ....[56]....
        /*02fc*/ 	.word	0xffffffff


	//   ....[57]....
        /*0300*/ 	.word	0xffffffff


	//   ....[58]....
        /*0304*/ 	.word	0xffffffff


	//   ....[59]....
        /*0308*/ 	.word	0xffffffff


	//   ....[60]....
        /*030c*/ 	.word	0xffffffff


	//   ....[61]....
        /*0310*/ 	.word	0xffffffff


	//   ....[62]....
        /*0314*/ 	.word	0xffffffff


	//   ....[63]....
        /*0318*/ 	.word	0xffffffff


	//   ....[64]....
        /*031c*/ 	.word	0xffffffff


	//   ....[65]....
        /*0320*/ 	.word	0xffffffff


	//   ....[66]....
        /*0324*/ 	.word	0xffffffff


	//   ....[67]....
        /*0328*/ 	.word	0xffffffff


	//   ....[68]....
        /*032c*/ 	.word	0xffffffff


	//   ....[69]....
        /*0330*/ 	.word	0xffffffff


	//   ....[70]....
        /*0334*/ 	.word	0xffffffff


	//   ....[71]....
        /*0338*/ 	.word	0xffffffff


	//   ....[72]....
        /*033c*/ 	.word	0xffffffff


	//   ....[73]....
        /*0340*/ 	.word	0xffffffff


	//   ....[74]....
        /*0344*/ 	.word	0xffffffff


	//   ....[75]....
        /*0348*/ 	.word	0xffffffff


	//   ....[76]....
        /*034c*/ 	.word	0xffffffff


	//   ....[77]....
        /*0350*/ 	.word	0xffffffff


	//   ....[78]....
        /*0354*/ 	.word	0xffffffff


	//   ....[79]....
        /*0358*/ 	.word	0xffffffff


	//   ....[80]....
        /*035c*/ 	.word	0xffffffff


	//   ....[81]....
        /*0360*/ 	.word	0xffffffff


	//   ....[82]....
        /*0364*/ 	.word	0xffffffff


	//   ....[83]....
        /*0368*/ 	.word	0xffffffff


	//   ....[84]....
        /*036c*/ 	.word	0xffffffff


	//   ....[85]....
        /*0370*/ 	.word	0xffffffff


	//   ....[86]....
        /*0374*/ 	.word	0xffffffff


	//   ....[87]....
        /*0378*/ 	.word	0xffffffff


	//   ....[88]....
        /*037c*/ 	.word	0xffffffff


	//   ....[89]....
        /*0380*/ 	.word	0xffffffff


	//   ....[90]....
        /*0384*/ 	.word	0xffffffff


	//   ....[91]....
        /*0388*/ 	.word	0xffffffff


	//   ....[92]....
        /*038c*/ 	.word	0xffffffff


	//   ....[93]....
        /*0390*/ 	.word	0xffffffff


	//   ....[94]....
        /*0394*/ 	.word	0xffffffff


	//   ....[95]....
        /*0398*/ 	.word	0xffffffff


	//   ....[96]....
        /*039c*/ 	.word	0xffffffff


	//   ....[97]....
        /*03a0*/ 	.word	0xffffffff


	//   ....[98]....
        /*03a4*/ 	.word	0xffffffff


	//   ....[99]....
        /*03a8*/ 	.word	0xffffffff


	//   ....[100]....
        /*03ac*/ 	.word	0xffffffff


	//   ....[101]....
        /*03b0*/ 	.word	0xffffffff


	//   ....[102]....
        /*03b4*/ 	.word	0xffffffff


	//   ....[103]....
        /*03b8*/ 	.word	0xffffffff


	//   ....[104]....
        /*03bc*/ 	.word	0xffffffff


	//   ....[105]....
        /*03c0*/ 	.word	0xffffffff


	//   ....[106]....
        /*03c4*/ 	.word	0xffffffff


	//   ....[107]....
        /*03c8*/ 	.word	0xffffffff


	//   ....[108]....
        /*03cc*/ 	.word	0xffffffff


	//   ....[109]....
        /*03d0*/ 	.word	0xffffffff


	//   ....[110]....
        /*03d4*/ 	.word	0xffffffff


	//   ....[111]....
        /*03d8*/ 	.word	0xffffffff


	//   ....[112]....
        /*03dc*/ 	.word	0xffffffff


	//   ....[113]....
        /*03e0*/ 	.word	0xffffffff


	//   ....[114]....
        /*03e4*/ 	.word	0xffffffff


	//   ....[115]....
        /*03e8*/ 	.word	0xffffffff


	//   ....[116]....
        /*03ec*/ 	.word	0xffffffff


	//   ....[117]....
        /*03f0*/ 	.word	0xffffffff


	//   ....[118]....
        /*03f4*/ 	.word	0xffffffff


	//   ....[119]....
        /*03f8*/ 	.word	0xffffffff


	//   ....[120]....
        /*03fc*/ 	.word	0xffffffff


	//   ....[121]....
        /*0400*/ 	.word	0xffffffff


	//   ....[122]....
        /*0404*/ 	.word	0xffffffff


	//   ....[123]....
        /*0408*/ 	.word	0xffffffff


	//   ....[124]....
        /*040c*/ 	.word	0xffffffff


	//   ....[125]....
        /*0410*/ 	.word	0xffffffff


	//   ....[126]....
        /*0414*/ 	.word	0xffffffff


	//   ....[127]....
        /*0418*/ 	.word	0xffffffff


	//   ....[128]....
        /*041c*/ 	.word	0xffffffff


	//   ....[129]....
        /*0420*/ 	.word	0xffffffff


	//   ....[130]....
        /*0424*/ 	.word	0xffffffff


	//   ....[131]....
        /*0428*/ 	.word	0xffffffff


	//   ....[132]....
        /*042c*/ 	.word	0xffffffff


	//   ....[133]....
        /*0430*/ 	.word	0xffffffff


	//   ....[134]....
        /*0434*/ 	.word	0xffffffff


	//   ....[135]....
        /*0438*/ 	.word	0xffffffff


	//   ....[136]....
        /*043c*/ 	.word	0xffffffff


	//   ....[137]....
        /*0440*/ 	.word	0xffffffff


	//   ....[138]....
        /*0444*/ 	.word	0xffffffff


	//   ....[139]....
        /*0448*/ 	.word	0xffffffff


	//   ....[140]....
        /*044c*/ 	.word	0xffffffff


	//   ....[141]....
        /*0450*/ 	.word	0xffffffff


	//   ....[142]....
        /*0454*/ 	.word	0xffffffff


	//   ....[143]....
        /*0458*/ 	.word	0xffffffff


	//   ....[144]....
        /*045c*/ 	.word	0xffffffff


	//   ....[145]....
        /*0460*/ 	.word	0xffffffff


	//   ....[146]....
        /*0464*/ 	.word	0xffffffff


	//   ....[147]....
        /*0468*/ 	.word	0xffffffff


	//   ....[148]....
        /*046c*/ 	.word	0xffffffff


	//   ....[149]....
        /*0470*/ 	.word	0xffffffff


	//   ....[150]....
        /*0474*/ 	.word	0xffffffff


	//   ....[151]....
        /*0478*/ 	.word	0xffffffff


	//   ....[152]....
        /*047c*/ 	.word	0xffffffff


	//   ....[153]....
        /*0480*/ 	.word	0xffffffff


	//   ....[154]....
        /*0484*/ 	.word	0xffffffff


	//   ....[155]....
        /*0488*/ 	.word	0xffffffff


	//   ....[156]....
        /*048c*/ 	.word	0xffffffff


	//   ....[157]....
        /*0490*/ 	.word	0xffffffff


	//   ....[158]....
        /*0494*/ 	.word	0xffffffff


	//   ....[159]....
        /*0498*/ 	.word	0xffffffff


	//   ....[160]....
        /*049c*/ 	.word	0xffffffff


	//   ....[161]....
        /*04a0*/ 	.word	0xffffffff


	//   ....[162]....
        /*04a4*/ 	.word	0xffffffff


	//   ....[163]....
        /*04a8*/ 	.word	0xffffffff


	//   ....[164]....
        /*04ac*/ 	.word	0xffffffff


	//   ....[165]....
        /*04b0*/ 	.word	0xffffffff


	//   ....[166]....
        /*04b4*/ 	.word	0xffffffff


	//   ....[167]....
        /*04b8*/ 	.word	0xffffffff


	//   ....[168]....
        /*04bc*/ 	.word	0xffffffff


	//   ....[169]....
        /*04c0*/ 	.word	0xffffffff


	//   ....[170]....
        /*04c4*/ 	.word	0xffffffff


	//   ....[171]....
        /*04c8*/ 	.word	0xffffffff


	//   ....[172]....
        /*04cc*/ 	.word	0xffffffff


	//   ....[173]....
        /*04d0*/ 	.word	0xffffffff


	//   ....[174]....
        /*04d4*/ 	.word	0xffffffff


	//   ....[175]....
        /*04d8*/ 	.word	0xffffffff


	//   ....[176]....
        /*04dc*/ 	.word	0xffffffff


	//   ....[177]....
        /*04e0*/ 	.word	0xffffffff


	//   ....[178]....
        /*04e4*/ 	.word	0xffffffff


	//   ....[179]....
        /*04e8*/ 	.word	0xffffffff


	//   ....[180]....
        /*04ec*/ 	.word	0xffffffff


	//   ....[181]....
        /*04f0*/ 	.word	0xffffffff


	//   ....[182]....
        /*04f4*/ 	.word	0xffffffff


	//   ....[183]....
        /*04f8*/ 	.word	0xffffffff


	//   ....[184]....
        /*04fc*/ 	.word	0xffffffff


	//   ....[185]....
        /*0500*/ 	.word	0x0500000f


	//   ....[186]....
        /*0504*/ 	.word	0x0500000f


	//   ....[187]....
        /*0508*/ 	.word	0x0500000f


	//   ....[188]....
        /*050c*/ 	.word	0x0500000f


	//   ....[189]....
        /*0510*/ 	.word	0x0500000f


	//   ....[190]....
        /*0514*/ 	.word	0x0500000f


	//   ....[191]....
        /*0518*/ 	.word	0x0500000f


	//   ....[192]....
        /*051c*/ 	.word	0x0500000f


	//   ....[193]....
        /*0520*/ 	.word	0x0500000f


	//   ....[194]....
        /*0524*/ 	.word	0x0500000f


	//   ....[195]....
        /*0528*/ 	.word	0x0500000f


	//   ....[196]....
        /*052c*/ 	.word	0x0500000f


	//   ....[197]....
        /*0530*/ 	.word	0x0500000f


	//   ....[198]....
        /*0534*/ 	.word	0x0500000f


	//   ....[199]....
        /*0538*/ 	.word	0x0500000f


	//   ....[200]....
        /*053c*/ 	.word	0x0500000f


	//   ....[201]....
        /*0540*/ 	.word	0x0500000f


	//   ....[202]....
        /*0544*/ 	.word	0x0500000f


	//   ....[203]....
        /*0548*/ 	.word	0x0500000f


	//   ....[204]....
        /*054c*/ 	.word	0x0500000f


	//   ....[205]....
        /*0550*/ 	.word	0x0500000f


	//   ....[206]....
        /*0554*/ 	.word	0x0500000f


	//   ....[207]....
        /*0558*/ 	.word	0x0500000f


	//   ....[208]....
        /*055c*/ 	.word	0x0500000f


	//   ....[209]....
        /*0560*/ 	.word	0x0500000f


	//   ....[210]....
        /*0564*/ 	.word	0x0500000f


	//   ....[211]....
        /*0568*/ 	.word	0x0500000f


	//   ....[212]....
        /*056c*/ 	.word	0x0500000f


	//   ....[213]....
        /*0570*/ 	.word	0x0500000f


	//   ....[214]....
        /*0574*/ 	.word	0x0500000f


	//   ....[215]....
        /*0578*/ 	.word	0x0500000f


	//   ....[216]....
        /*057c*/ 	.word	0x0500000f


	//   ....[217]....
        /*0580*/ 	.word	0x0500000f


	//   ....[218]....
        /*0584*/ 	.word	0x0500000f


	//   ....[219]....
        /*0588*/ 	.word	0x0500000f


	//   ....[220]....
        /*058c*/ 	.word	0x0500000f


	//   ....[221]....
        /*0590*/ 	.word	0x0500000f


	//   ....[222]....
        /*0594*/ 	.word	0x0500000f


	//   ....[223]....
        /*0598*/ 	.word	0x0500000f


	//   ....[224]....
        /*059c*/ 	.word	0x0500000f


	//   ....[225]....
        /*05a0*/ 	.word	0x0500000f


	//   ....[226]....
        /*05a4*/ 	.word	0x0500000f


	//   ....[227]....
        /*05a8*/ 	.word	0x0500000f


	//   ....[228]....
        /*05ac*/ 	.word	0x0500000f


	//   ....[229]....
        /*05b0*/ 	.word	0x0500000f


	//   ....[230]....
        /*05b4*/ 	.word	0x0500000f


	//   ....[231]....
        /*05b8*/ 	.word	0x0500000f


	//   ....[232]....
        /*05bc*/ 	.word	0x0500000f


	//   ....[233]....
        /*05c0*/ 	.word	0x0500000f


	//   ....[234]....
        /*05c4*/ 	.word	0x0500000f


	//   ....[235]....
        /*05c8*/ 	.word	0x0500000f


	//   ....[236]....
        /*05cc*/ 	.word	0x0500000f


	//   ....[237]....
        /*05d0*/ 	.word	0x0500000f


	//   ....[238]....
        /*05d4*/ 	.word	0x0500000f


	//   ....[239]....
        /*05d8*/ 	.word	0x0500000f


	//   ....[240]....
        /*05dc*/ 	.word	0x0500000f


	//   ....[241]....
        /*05e0*/ 	.word	0x0500000f


	//   ....[242]....
        /*05e4*/ 	.word	0x0500000f


	//   ....[243]....
        /*05e8*/ 	.word	0x0500000f


	//   ....[244]....
        /*05ec*/ 	.word	0x0500000f


	//   ....[245]....
        /*05f0*/ 	.word	0x0500000f


	//   ....[246]....
        /*05f4*/ 	.word	0x0500000f


	//   ....[247]....
        /*05f8*/ 	.word	0x0500000f


	//   ....[248]....
        /*05fc*/ 	.word	0x0500000f


	//   ....[249]....
        /*0600*/ 	.word	0x0500000f


	//   ....[250]....
        /*0604*/ 	.word	0x0500000f


	//   ....[251]....
        /*0608*/ 	.word	0x0500000f


	//   ....[252]....
        /*060c*/ 	.word	0x0500000f


	//   ....[253]....
        /*0610*/ 	.word	0x0500000f


	//   ....[254]....
        /*0614*/ 	.word	0x0500000f


	//   ....[255]....
        /*0618*/ 	.word	0x0500000f


	//   ....[0]....
        /*061c*/ 	.word	0x0500000f


	//   ....[1]....
        /*0620*/ 	.word	0x0500000f


	//   ....[2]....
        /*0624*/ 	.word	0x0500000f


	//   ....[3]....
        /*0628*/ 	.word	0x0500000f


	//   ....[4]....
        /*062c*/ 	.word	0x0500000f


	//   ....[5]....
        /*0630*/ 	.word	0x0500000f


	//   ....[6]....
        /*0634*/ 	.word	0x0500000f


	//   ....[7]....
        /*0638*/ 	.word	0x0500000f


	//   ....[8]....
        /*063c*/ 	.word	0x0500000f


	//   ....[9]....
        /*0640*/ 	.word	0x0500000f


	//   ....[10]....
        /*0644*/ 	.word	0x0500000f


	//   ....[11]....
        /*0648*/ 	.word	0x0500000f


	//   ....[12]....
        /*064c*/ 	.word	0x0500000f


	//   ....[13]....
        /*0650*/ 	.word	0x0500000f


	//   ....[14]....
        /*0654*/ 	.word	0x0500000f


	//   ....[15]....
        /*0658*/ 	.word	0x0500000f


	//   ....[16]....
        /*065c*/ 	.word	0x0500000f


	//   ....[17]....
        /*0660*/ 	.word	0x0500000f


	//   ....[18]....
        /*0664*/ 	.word	0x0500000f


	//   ....[19]....
        /*0668*/ 	.word	0x0500000f


	//   ....[20]....
        /*066c*/ 	.word	0x0500000f


	//   ....[21]....
        /*0670*/ 	.word	0x0500000f


	//   ....[22]....
        /*0674*/ 	.word	0x0500000f


	//   ....[23]....
        /*0678*/ 	.word	0x0500000f


	//   ....[24]....
        /*067c*/ 	.word	0x0500000f


	//   ....[25]....
        /*0680*/ 	.word	0x0500000f


	//   ....[26]....
        /*0684*/ 	.word	0x0500000f


	//   ....[27]....
        /*0688*/ 	.word	0x0500000f


	//   ....[28]....
        /*068c*/ 	.word	0x0500000f


	//   ....[29]....
        /*0690*/ 	.word	0x0500000f


	//   ....[30]....
        /*0694*/ 	.word	0x0500000f


	//   ....[31]....
        /*0698*/ 	.word	0x0500000f


	//   ....[32]....
        /*069c*/ 	.word	0x0500000f


	//   ....[33]....
        /*06a0*/ 	.word	0x0500000f


	//   ....[34]....
        /*06a4*/ 	.word	0x0500000f


	//   ....[35]....
        /*06a8*/ 	.word	0x0500000f


	//   ....[36]....
        /*06ac*/ 	.word	0x0500000f


	//   ....[37]....
        /*06b0*/ 	.word	0x0500000f


	//   ....[38]....
        /*06b4*/ 	.word	0x0500000f


	//   ....[39]....
        /*06b8*/ 	.word	0x0500000f


	//   ....[40]....
        /*06bc*/ 	.word	0x0500000f


	//   ....[41]....
        /*06c0*/ 	.word	0x0500000f


	//   ....[42]....
        /*06c4*/ 	.word	0x0500000f


	//   ....[43]....
        /*06c8*/ 	.word	0x0500000f


	//   ....[44]....
        /*06cc*/ 	.word	0x0500000f


	//   ....[45]....
        /*06d0*/ 	.word	0x0500000f


	//   ....[46]....
        /*06d4*/ 	.word	0x0500000f


	//   ....[47]....
        /*06d8*/ 	.word	0x0500000f


	//   ....[48]....
        /*06dc*/ 	.word	0x0500000f


	//   ....[49]....
        /*06e0*/ 	.word	0x0500000f


	//----- nvinfo : EIATTR_COOP_GROUP_INSTR_OFFSETS
	.align		4
.L_409:
        /*06e4*/ 	.byte	0x04, 0x28
        /*06e6*/ 	.short	(.L_411 - .L_410)


	//   ....[0]....
.L_410:
        /*06e8*/ 	.word	0x00000070


	//   ....[1]....
        /*06ec*/ 	.word	0x00000140


	//   ....[2]....
        /*06f0*/ 	.word	0x00000190


	//   ....[3]....
        /*06f4*/ 	.word	0x000003c0


	//   ....[4]....
        /*06f8*/ 	.word	0x00000520


	//   ....[5]....
        /*06fc*/ 	.word	0x00000640


	//   ....[6]....
        /*0700*/ 	.word	0x000007a0


	//   ....[7]....
        /*0704*/ 	.word	0x00002fa0


	//   ....[8]....
        /*0708*/ 	.word	0x00002fb0


	//   ....[9]....
        /*070c*/ 	.word	0x00003710


	//   ....[10]....
        /*0710*/ 	.word	0x00003720


	//   ....[11]....
        /*0714*/ 	.word	0x00004390


	//   ....[12]....
        /*0718*/ 	.word	0x000043a0


	//   ....[13]....
        /*071c*/ 	.word	0x00004ba0


	//   ....[14]....
        /*0720*/ 	.word	0x00004bb0


	//   ....[15]....
        /*0724*/ 	.word	0x000055b0


	//   ....[16]....
        /*0728*/ 	.word	0x000055c0


	//   ....[17]....
        /*072c*/ 	.word	0x000056d0


	//   ....[18]....
        /*0730*/ 	.word	0x000056e0


	//   ....[19]....
        /*0734*/ 	.word	0x00005b00


	//   ....[20]....
        /*0738*/ 	.word	0x00005b30


	//   ....[21]....
        /*073c*/ 	.word	0x00005e00


	//   ....[22]....
        /*0740*/ 	.word	0x00005e20


	//   ....[23]....
        /*0744*/ 	.word	0x00006c00


	//   ....[24]....
        /*0748*/ 	.word	0x00007380


	//   ....[25]....
        /*074c*/ 	.word	0x00007390


	//   ....[26]....
        /*0750*/ 	.word	0x000073a0


	//   ....[27]....
        /*0754*/ 	.word	0x000073b0


	//   ....[28]....
        /*0758*/ 	.word	0x000076e0


	//   ....[29]....
        /*075c*/ 	.word	0x000076f0


	//   ....[30]....
        /*0760*/ 	.word	0x00007700


	//   ....[31]....
        /*0764*/ 	.word	0x00007710


	//   ....[32]....
        /*0768*/ 	.word	0x00008ae0


	//   ....[33]....
        /*076c*/ 	.word	0x00008b00


	//   ....[34]....
        /*0770*/ 	.word	0x00008b10


	//   ....[35]....
        /*0774*/ 	.word	0x00008b20


	//   ....[36]....
        /*0778*/ 	.word	0x00008c00


	//   ....[37]....
        /*077c*/ 	.word	0x00008c10


	//   ....[38]....
        /*0780*/ 	.word	0x00008ca0


	//   ....[39]....
        /*0784*/ 	.word	0x00008cf0


	//   ....[40]....
        /*0788*/ 	.word	0x0000a4d0


	//   ....[41]....
        /*078c*/ 	.word	0x0000ae20


	//   ....[42]....
        /*0790*/ 	.word	0x0000b440


	//   ....[43]....
        /*0794*/ 	.word	0x0000b550


	//   ....[44]....
        /*0798*/ 	.word	0x0000bb50


	//   ....[45]....
        /*079c*/ 	.word	0x0000bba0


	//   ....[46]....
        /*07a0*/ 	.word	0x0000d030


	//   ....[47]....
        /*07a4*/ 	.word	0x0000da70


	//   ....[48]....
        /*07a8*/ 	.word	0x0000e170


	//   ....[49]....
        /*07ac*/ 	.word	0x0000e290


	//   ....[50]....
        /*07b0*/ 	.word	0x0000ecb0


	//   ....[51]....
        /*07b4*/ 	.word	0x0000edc0


	//   ....[52]....
        /*07b8*/ 	.word	0x00010640


	//   ....[53]....
        /*07bc*/ 	.word	0x00010660


	//   ....[54]....
        /*07c0*/ 	.word	0x00010f50


	//   ....[55]....
        /*07c4*/ 	.word	0x00010fa0


	//   ....[56]....
        /*07c8*/ 	.word	0x00012510


	//   ....[57]....
        /*07cc*/ 	.word	0x00012f50


	//   ....[58]....
        /*07d0*/ 	.word	0x00013500


	//   ....[59]....
        /*07d4*/ 	.word	0x00013620


	//   ....[60]....
        /*07d8*/ 	.word	0x00013fc0


	//   ....[61]....
        /*07dc*/ 	.word	0x00014190


	//   ....[62]....
        /*07e0*/ 	.word	0x000152a0


	//   ....[63]....
        /*07e4*/ 	.word	0x00015300


	//   ....[64]....
        /*07e8*/ 	.word	0x00015360


	//   ....[65]....
        /*07ec*/ 	.word	0x00015390


	//   ....[66]....
        /*07f0*/ 	.word	0x00016e50


	//   ....[67]....
        /*07f4*/ 	.word	0x00016fd0


	//   ....[68]....
        /*07f8*/ 	.word	0x00017070


	//   ....[69]....
        /*07fc*/ 	.word	0x000170d0


	//   ....[70]....
        /*0800*/ 	.word	0x00017850


	//   ....[71]....
        /*0804*/ 	.word	0x00017870


	//   ....[72]....
        /*0808*/ 	.word	0x00017a10


	//   ....[73]....
        /*080c*/ 	.word	0x00017a30


	//   ....[74]....
        /*0810*/ 	.word	0x00017b70


	//   ....[75]....
        /*0814*/ 	.word	0x00017b90


	//   ....[76]....
        /*0818*/ 	.word	0x00017ce0


	//   ....[77]....
        /*081c*/ 	.word	0x00017d00


	//   ....[78]....
        /*0820*/ 	.word	0x00018650


	//   ....[79]....
        /*0824*/ 	.word	0x00018660


	//   ....[80]....
        /*0828*/ 	.word	0x00018800


	//   ....[81]....
        /*082c*/ 	.word	0x00018810


	//   ....[82]....
        /*0830*/ 	.word	0x000189a0


	//   ....[83]....
        /*0834*/ 	.word	0x000189b0


	//   ....[84]....
        /*0838*/ 	.word	0x00018b40


	//   ....[85]....
        /*083c*/ 	.word	0x00018b50


	//   ....[86]....
        /*0840*/ 	.word	0x00018d40


	//   ....[87]....
        /*0844*/ 	.word	0x00018ef0


	//   ....[88]....
        /*0848*/ 	.word	0x00018f20


	//   ....[89]....
        /*084c*/ 	.word	0x00018f50


	//   ....[90]....
        /*0850*/ 	.word	0x00018f80


	//   ....[91]....
        /*0854*/ 	.word	0x00018fb0


	//   ....[92]....
        /*0858*/ 	.word	0x00018fe0


	//   ....[93]....
        /*085c*/ 	.word	0x00019150


	//   ....[94]....
        /*0860*/ 	.word	0x00019180


	//   ....[95]....
        /*0864*/ 	.word	0x000191b0


	//   ....[96]....
        /*0868*/ 	.word	0x000191e0


	//   ....[97]....
        /*086c*/ 	.word	0x00019210


	//   ....[98]....
        /*0870*/ 	.word	0x00019240


	//   ....[99]....
        /*0874*/ 	.word	0x000192d0


	//   ....[100]....
        /*0878*/ 	.word	0x00019330


	//   ....[101]....
        /*087c*/ 	.word	0x000193c0


	//   ....[102]....
        /*0880*/ 	.word	0x0001a470


	//   ....[103]....
        /*0884*/ 	.word	0x0001c690


	//   ....[104]....
        /*0888*/ 	.word	0x0001c6b0


	//   ....[105]....
        /*088c*/ 	.word	0x0001c740


	//   ....[106]....
        /*0890*/ 	.word	0x0001c760


	//   ....[107]....
        /*0894*/ 	.word	0x0001c7e0


	//   ....[108]....
        /*0898*/ 	.word	0x0001c800


	//   ....[109]....
        /*089c*/ 	.word	0x0001c880


	//   ....[110]....
        /*08a0*/ 	.word	0x0001c8a0


	//   ....[111]....
        /*08a4*/ 	.word	0x0001c920


	//   ....[112]....
        /*08a8*/ 	.word	0x0001c940


	//   ....[113]....
        /*08ac*/ 	.word	0x0001c950


	//   ....[114]....
        /*08b0*/ 	.word	0x0001c960


	//   ....[115]....
        /*08b4*/ 	.word	0x0001d1d0


	//   ....[116]....
        /*08b8*/ 	.word	0x0001d200


	//   ....[117]....
        /*08bc*/ 	.word	0x0001d2c0


	//   ....[118]....
        /*08c0*/ 	.word	0x0001d2d0


	//   ....[119]....
        /*08c4*/ 	.word	0x0001d360


	//   ....[120]....
        /*08c8*/ 	.word	0x0001d370


	//   ....[121]....
        /*08cc*/ 	.word	0x0001d400


	//   ....[122]....
        /*08d0*/ 	.word	0x0001d410


	//   ....[123]....
        /*08d4*/ 	.word	0x0001d4a0


	//   ....[124]....
        /*08d8*/ 	.word	0x0001d4b0


	//   ....[125]....
        /*08dc*/ 	.word	0x0001d540


	//   ....[126]....
        /*08e0*/ 	.word	0x0001d550


	//   ....[127]....
        /*08e4*/ 	.word	0x0001d5d0


	//   ....[128]....
        /*08e8*/ 	.word	0x0001d5e0


	//   ....[129]....
        /*08ec*/ 	.word	0x0001d5f0


	//   ....[130]....
        /*08f0*/ 	.word	0x0001d600


	//   ....[131]....
        /*08f4*/ 	.word	0x0001da90


	//   ....[132]....
        /*08f8*/ 	.word	0x0001dac0


	//   ....[133]....
        /*08fc*/ 	.word	0x0001db20


	//   ....[134]....
        /*0900*/ 	.word	0x0001dbd0


	//   ....[135]....
        /*0904*/ 	.word	0x0001dbe0


	//   ....[136]....
        /*0908*/ 	.word	0x0001dc10


	//   ....[137]....
        /*090c*/ 	.word	0x0001dca0


	//   ....[138]....
        /*0910*/ 	.word	0x0001dd50


	//   ....[139]....
        /*0914*/ 	.word	0x0001dd60


	//   ....[140]....
        /*0918*/ 	.word	0x0001dd90


	//   ....[141]....
        /*091c*/ 	.word	0x0001dda0


	//   ....[142]....
        /*0920*/ 	.word	0x0001de30


	//   ....[143]....
        /*0924*/ 	.word	0x0001e560


	//   ....[144]....
        /*0928*/ 	.word	0x0001e580


	//   ....[145]....
        /*092c*/ 	.word	0x0001e5d0


	//   ....[146]....
        /*0930*/ 	.word	0x0001e5e0


	//   ....[147]....
        /*0934*/ 	.word	0x0001e620


	//   ....[148]....
        /*0938*/ 	.word	0x0001e630


	//   ....[149]....
        /*093c*/ 	.word	0x0001e670


	//   ....[150]....
        /*0940*/ 	.word	0x0001e680


	//   ....[151]....
        /*0944*/ 	.word	0x0001e6c0


	//   ....[152]....
        /*0948*/ 	.word	0x0001e6d0


	//   ....[153]....
        /*094c*/ 	.word	0x0001e6e0


	//   ....[154]....
        /*0950*/ 	.word	0x0001e720


	//   ....[155]....
        /*0954*/ 	.word	0x0001ea60


	//   ....[156]....
        /*0958*/ 	.word	0x0001ea80


	//   ....[157]....
        /*095c*/ 	.word	0x0001ea90


	//   ....[158]....
        /*0960*/ 	.word	0x0001eab0


	//   ....[159]....
        /*0964*/ 	.word	0x0001eb20


	//   ....[160]....
        /*0968*/ 	.word	0x0001eb40


	//   ....[161]....
        /*096c*/ 	.word	0x0001eba0


	//   ....[162]....
        /*0970*/ 	.word	0x0001ebc0


	//   ....[163]....
        /*0974*/ 	.word	0x0001ec20


	//   ....[164]....
        /*0978*/ 	.word	0x0001ec40


	//   ....[165]....
        /*097c*/ 	.word	0x0001eca0


	//   ....[166]....
        /*0980*/ 	.word	0x0001ecc0


	//   ....[167]....
        /*0984*/ 	.word	0x0001f1b0


	//   ....[168]....
        /*0988*/ 	.word	0x0001f1e0


	//   ....[169]....
        /*098c*/ 	.word	0x0001f210


	//   ....[170]....
        /*0990*/ 	.word	0x0001f240


	//   ....[171]....
        /*0994*/ 	.word	0x0001f270


	//   ....[172]....
        /*0998*/ 	.word	0x0001f2a0


	//   ....[173]....
        /*099c*/ 	.word	0x0001f2d0


	//   ....[174]....
        /*09a0*/ 	.word	0x0001f300


	//   ....[175]....
        /*09a4*/ 	.word	0x0001f480


	//   ....[176]....
        /*09a8*/ 	.word	0x0001f4b0


	//   ....[177]....
        /*09ac*/ 	.word	0x0001f4e0


	//   ....[178]....
        /*09b0*/ 	.word	0x0001f510


	//   ....[179]....
        /*09b4*/ 	.word	0x0001f540


	//   ....[180]....
        /*09b8*/ 	.word	0x0001f570


	//   ....[181]....
        /*09bc*/ 	.word	0x0001f630


	//   ....[182]....
        /*09c0*/ 	.word	0x0001f650


	//   ....[183]....
        /*09c4*/ 	.word	0x0001f6c0


	//   ....[184]....
        /*09c8*/ 	.word	0x0001fd60


	//   ....[185]....
        /*09cc*/ 	.word	0x00020080


	//   ....[186]....
        /*09d0*/ 	.word	0x00020110


	//   ....[187]....
        /*09d4*/ 	.word	0x000201b0


	//   ....[188]....
        /*09d8*/ 	.word	0x00020240


	//   ....[189]....
        /*09dc*/ 	.word	0x00020330


	//   ....[190]....
        /*09e0*/ 	.word	0x000203c0


	//   ....[191]....
        /*09e4*/ 	.word	0x00020450


	//   ....[192]....
        /*09e8*/ 	.word	0x000204e0


	//   ....[193]....
        /*09ec*/ 	.word	0x000205d0


	//   ....[194]....
        /*09f0*/ 	.word	0x00020660


	//   ....[195]....
        /*09f4*/ 	.word	0x000206f0


	//   ....[196]....
        /*09f8*/ 	.word	0x00020780


	//   ....[197]....
        /*09fc*/ 	.word	0x00020850


	//   ....[198]....
        /*0a00*/ 	.word	0x000208f0


	//   ....[199]....
        /*0a04*/ 	.word	0x00020980


	//   ....[200]....
        /*0a08*/ 	.word	0x000209d0


	//   ....[201]....
        /*0a0c*/ 	.word	0x00020a20


	//   ....[202]....
        /*0a10*/ 	.word	0x00020ab0


	//   ....[203]....
        /*0a14*/ 	.word	0x00020b40


	//   ....[204]....
        /*0a18*/ 	.word	0x00020b90


	//   ....[205]....
        /*0a1c*/ 	.word	0x00020be0


	//   ....[206]....
        /*0a20*/ 	.word	0x00020cd0


	//   ....[207]....
        /*0a24*/ 	.word	0x00020d80


	//   ....[208]....
        /*0a28*/ 	.word	0x00020e00


	//   ....[209]....
        /*0a2c*/ 	.word	0x00020e80


	//   ....[210]....
        /*0a30*/ 	.word	0x00020f20


	//   ....[211]....
        /*0a34*/ 	.word	0x00020fc0


	//   ....[212]....
        /*0a38*/ 	.word	0x00021040


	//   ....[213]....
        /*0a3c*/ 	.word	0x00021150


	//   ....[214]....
        /*0a40*/ 	.word	0x00021520


	//   ....[215]....
        /*0a44*/ 	.word	0x00021570


	//   ....[216]....
        /*0a48*/ 	.word	0x00021600


	//   ....[217]....
        /*0a4c*/ 	.word	0x00021690


	//   ....[218]....
        /*0a50*/ 	.word	0x00021720


	//   ....[219]....
        /*0a54*/ 	.word	0x000217b0


	//   ....[220]....
        /*0a58*/ 	.word	0x00021840


	//   ....[221]....
        /*0a5c*/ 	.word	0x000218d0


	//   ....[222]....
        /*0a60*/ 	.word	0x00021990


	//   ....[223]....
        /*0a64*/ 	.word	0x00021c70


	//   ....[224]....
        /*0a68*/ 	.word	0x00021d60


	//   ....[225]....
        /*0a6c*/ 	.word	0x00021e00


	//   ....[226]....
        /*0a70*/ 	.word	0x00021e60


	//   ....[227]....
        /*0a74*/ 	.word	0x00021f50


	//   ....[228]....
        /*0a78*/ 	.word	0x00021fc0


	//   ....[229]....
        /*0a7c*/ 	.word	0x000220b0


	//   ....[230]....
        /*0a80*/ 	.word	0x00022120


	//   ....[231]....
        /*0a84*/ 	.word	0x00022210


	//   ....[232]....
        /*0a88*/ 	.word	0x00022280


	//   ....[233]....
        /*0a8c*/ 	.word	0x00022370


	//   ....[234]....
        /*0a90*/ 	.word	0x000223e0


	//   ....[235]....
        /*0a94*/ 	.word	0x00022480


	//   ....[236]....
        /*0a98*/ 	.word	0x00022570


	//   ....[237]....
        /*0a9c*/ 	.word	0x000225e0


	//   ....[238]....
        /*0aa0*/ 	.word	0x00022640


	//   ....[239]....
        /*0aa4*/ 	.word	0x00022730


	//   ....[240]....
        /*0aa8*/ 	.word	0x00022790


	//   ....[241]....
        /*0aac*/ 	.word	0x00022890


	//   ....[242]....
        /*0ab0*/ 	.word	0x000228f0


	//   ....[243]....
        /*0ab4*/ 	.word	0x000229f0


	//   ....[244]....
        /*0ab8*/ 	.word	0x00022a50


	//   ....[245]....
        /*0abc*/ 	.word	0x00022b50


	//   ....[246]....
        /*0ac0*/ 	.word	0x00022bb0


	//   ....[247]....
        /*0ac4*/ 	.word	0x00022cb0


	//   ....[248]....
        /*0ac8*/ 	.word	0x00022d10


	//   ....[249]....
        /*0acc*/ 	.word	0x00022e10


	//   ....[250]....
        /*0ad0*/ 	.word	0x00022e70


	//   ....[251]....
        /*0ad4*/ 	.word	0x00022f10


	//   ....[252]....
        /*0ad8*/ 	.word	0x00023090


	//   ....[253]....
        /*0adc*/ 	.word	0x00023170


	//   ....[254]....
        /*0ae0*/ 	.word	0x00023220


	//   ....[255]....
        /*0ae4*/ 	.word	0x00023330


	//   ....[0]....
        /*0ae8*/ 	.word	0x00023390


	//   ....[1]....
        /*0aec*/ 	.word	0x000234a0


	//   ....[2]....
        /*0af0*/ 	.word	0x00023500


	//   ....[3]....
        /*0af4*/ 	.word	0x00023610


	//   ....[4]....
        /*0af8*/ 	.word	0x00023670


	//   ....[5]....
        /*0afc*/ 	.word	0x00023780


	//   ....[6]....
        /*0b00*/ 	.word	0x000237e0


	//   ....[7]....
        /*0b04*/ 	.word	0x000238a0


	//   ....[8]....
        /*0b08*/ 	.word	0x00023a00


	//   ....[9]....
        /*0b0c*/ 	.word	0x00023aa0


	//   ....[10]....
        /*0b10*/ 	.word	0x00023b00


	//   ....[11]....
        /*0b14*/ 	.word	0x00023bb0


	//   ....[12]....
        /*0b18*/ 	.word	0x00023c10


	//   ....[13]....
        /*0b1c*/ 	.word	0x00023cc0


	//   ....[14]....
        /*0b20*/ 	.word	0x00023d20


	//   ....[15]....
        /*0b24*/ 	.word	0x00023dd0


	//   ....[16]....
        /*0b28*/ 	.word	0x00023e30


	//   ....[17]....
        /*0b2c*/ 	.word	0x00023ee0


	//   ....[18]....
        /*0b30*/ 	.word	0x00023f40


	//   ....[19]....
        /*0b34*/ 	.word	0x00023ff0


	//   ....[20]....
        /*0b38*/ 	.word	0x000240e0


	//   ....[21]....
        /*0b3c*/ 	.word	0x00024180


	//   ....[22]....
        /*0b40*/ 	.word	0x000241e0


	//   ....[23]....
        /*0b44*/ 	.word	0x000242b0


	//   ....[24]....
        /*0b48*/ 	.word	0x00024310


	//   ....[25]....
        /*0b4c*/ 	.word	0x000243e0


	//   ....[26]....
        /*0b50*/ 	.word	0x00024440


	//   ....[27]....
        /*0b54*/ 	.word	0x00024510


	//   ....[28]....
        /*0b58*/ 	.word	0x00024570


	//   ....[29]....
        /*0b5c*/ 	.word	0x00024640


	//   ....[30]....
        /*0b60*/ 	.word	0x000246a0


	//   ....[31]....
        /*0b64*/ 	.word	0x00024770


	//   ....[32]....
        /*0b68*/ 	.word	0x00024800


	//   ....[33]....
        /*0b6c*/ 	.word	0x000248a0


	//   ....[34]....
        /*0b70*/ 	.word	0x000249c0


	//   ....[35]....
        /*0b74*/ 	.word	0x00024a30


	//   ....[36]....
        /*0b78*/ 	.word	0x00024aa0


	//   ....[37]....
        /*0b7c*/ 	.word	0x00024b10


	//   ....[38]....
        /*0b80*/ 	.word	0x00024b80


	//   ....[39]....
        /*0b84*/ 	.word	0x00024c00


	//   ....[40]....
        /*0b88*/ 	.word	0x00024c90


	//   ....[41]....
        /*0b8c*/ 	.word	0x00024d20


	//   ....[42]....
        /*0b90*/ 	.word	0x00024d90


	//   ....[43]....
        /*0b94*/ 	.word	0x00024e00


	//   ....[44]....
        /*0b98*/ 	.word	0x00024e70


	//   ....[45]....
        /*0b9c*/ 	.word	0x00024ef0


	//   ....[46]....
        /*0ba0*/ 	.word	0x00024f60


	//   ....[47]....
        /*0ba4*/ 	.word	0x00025000


	//   ....[48]....
        /*0ba8*/ 	.word	0x00025090


	//   ....[49]....
        /*0bac*/ 	.word	0x000251b0


	//----- nvinfo : EIATTR_REG_RECONFIG
	.align		4
.L_411:
        /*0bb0*/ 	.byte	0x01, 0x54
	.zero		2


	//----- nvinfo : EIATTR_SYSCALL_OFFSETS
	.align		4
        /*0bb4*/ 	.byte	0x04, 0x46
        /*0bb6*/ 	.short	(.L_413 - .L_412)


	//   ....[0]....
.L_412:
        /*0bb8*/ 	.word	0x00001ae0


	//   ....[1]....
        /*0bbc*/ 	.word	0x00001c30


	//   ....[2]....
        /*0bc0*/ 	.word	0x00006da0


	//   ....[3]....
        /*0bc4*/ 	.word	0x000070c0


	//   ....[4]....
        /*0bc8*/ 	.word	0x0001bcd0


	//   ....[5]....
        /*0bcc*/ 	.word	0x0001be20


	//   ....[6]....
        /*0bd0*/ 	.word	0x0001bf10


	//   ....[7]....
        /*0bd4*/ 	.word	0x0001ce10


	//----- nvinfo : EIATTR_MBARRIER_INSTR_OFFSETS
	.align		4
.L_413:
        /*0bd8*/ 	.byte	0x04, 0x39
        /*0bda*/ 	.short	(.L_415 - .L_414)


	//   ....[0]....
.L_414:
        /*0bdc*/ 	.word	0x00000270
        /*0be0*/ 	.word	0x000000ff
        /*0be4*/ 	.word	0x00022800
        /*0be8*/ 	.short	0x0100
        /*0bea*/ 	.byte	0x08
	.zero		1


	//   ....[1]....
        /*0bec*/ 	.word	0x00000280
        /*0bf0*/ 	.word	0x000000ff
        /*0bf4*/ 	.word	0x00022820
        /*0bf8*/ 	.short	0x0100
        /*0bfa*/ 	.byte	0x08
	.zero		1


	//   ....[2]....
        /*0bfc*/ 	.word	0x00000370
        /*0c00*/ 	.word	0x000000ff
        /*0c04*/ 	.word	0x00022830
        /*0c08*/ 	.short	0x0100
        /*0c0a*/ 	.byte	0x08
	.zero		1


	//   ....[3]....
        /*0c0c*/ 	.word	0x00000380
        /*0c10*/ 	.word	0x000000ff
        /*0c14*/ 	.word	0x00022840
        /*0c18*/ 	.short	0x0100
        /*0c1a*/ 	.byte	0x08
	.zero		1


	//   ....[4]....
        /*0c1c*/ 	.word	0x00000390
        /*0c20*/ 	.word	0x000000ff
        /*0c24*/ 	.word	0x00022838
        /*0c28*/ 	.short	0x0100
        /*0c2a*/ 	.byte	0x08
	.zero		1


	//   ....[5]....
        /*0c2c*/ 	.word	0x000003a0
        /*0c30*/ 	.word	0x000000ff
        /*0c34*/ 	.word	0x00022848
        /*0c38*/ 	.short	0x0100
        /*0c3a*/ 	.byte	0x08
	.zero		1


	//   ....[6]....
        /*0c3c*/ 	.word	0x000004d0
        /*0c40*/ 	.word	0x000000ff
        /*0c44*/ 	.word	0x00022850
        /*0c48*/ 	.short	0x0100
        /*0c4a*/ 	.byte	0x08
	.zero		1


	//   ....[7]....
        /*0c4c*/ 	.word	0x000004e0
        /*0c50*/ 	.word	0x000000ff
        /*0c54*/ 	.word	0x00022860
        /*0c58*/ 	.short	0x0100
        /*0c5a*/ 	.byte	0x08
	.zero		1


	//   ....[8]....
        /*0c5c*/ 	.word	0x000004f0
        /*0c60*/ 	.word	0x000000ff
        /*0c64*/ 	.word	0x00022858
        /*0c68*/ 	.short	0x0100
        /*0c6a*/ 	.byte	0x08
	.zero		1


	//   ....[9]....
        /*0c6c*/ 	.word	0x00000500
        /*0c70*/ 	.word	0x000000ff
        /*0c74*/ 	.word	0x00022868
        /*0c78*/ 	.short	0x0100
        /*0c7a*/ 	.byte	0x08
	.zero		1


	//   ....[10]....
        /*0c7c*/ 	.word	0x000005f0
        /*0c80*/ 	.word	0x000000ff
        /*0c84*/ 	.word	0x00022870
        /*0c88*/ 	.short	0x0100
        /*0c8a*/ 	.byte	0x06
	.zero		1


	//   ....[11]....
        /*0c8c*/ 	.word	0x00000600
        /*0c90*/ 	.word	0x000000ff
        /*0c94*/ 	.word	0x00022880
        /*0c98*/ 	.short	0x0100
        /*0c9a*/ 	.byte	0x06
	.zero		1


	//   ....[12]....
        /*0c9c*/ 	.word	0x00000610
        /*0ca0*/ 	.word	0x000000ff
        /*0ca4*/ 	.word	0x00022878
        /*0ca8*/ 	.short	0x0100
        /*0caa*/ 	.byte	0x06
	.zero		1


	//   ....[13]....
        /*0cac*/ 	.word	0x00000620
        /*0cb0*/ 	.word	0x000000ff
        /*0cb4*/ 	.word	0x00022888
        /*0cb8*/ 	.short	0x0100
        /*0cba*/ 	.byte	0x06
	.zero		1


	//   ....[14]....
        /*0cbc*/ 	.word	0x00000750
        /*0cc0*/ 	.word	0x000000ff
        /*0cc4*/ 	.word	0x00022890
        /*0cc8*/ 	.short	0x0100
        /*0cca*/ 	.byte	0x08
	.zero		1


	//   ....[15]....
        /*0ccc*/ 	.word	0x00000760
        /*0cd0*/ 	.word	0x000000ff
        /*0cd4*/ 	.word	0x000228a0
        /*0cd8*/ 	.short	0x0100
        /*0cda*/ 	.byte	0x08
	.zero		1


	//   ....[16]....
        /*0cdc*/ 	.word	0x00000770
        /*0ce0*/ 	.word	0x000000ff
        /*0ce4*/ 	.word	0x00022898
        /*0ce8*/ 	.short	0x0100
        /*0cea*/ 	.byte	0x08
	.zero		1


	//   ....[17]....
        /*0cec*/ 	.word	0x00000780
        /*0cf0*/ 	.word	0x000000ff
        /*0cf4*/ 	.word	0x000228a8
        /*0cf8*/ 	.short	0x0100
        /*0cfa*/ 	.byte	0x08
	.zero		1


	//   ....[18]....
        /*0cfc*/ 	.word	0x000008b0
        /*0d00*/ 	.word	0x000000ff
        /*0d04*/ 	.word	0x000228b0
        /*0d08*/ 	.short	0x0100
        /*0d0a*/ 	.byte	0x08
	.zero		1


	//   ....[19]....
        /*0d0c*/ 	.word	0x000008c0
        /*0d10*/ 	.word	0x000000ff
        /*0d14*/ 	.word	0x000228c0
        /*0d18*/ 	.short	0x0100
        /*0d1a*/ 	.byte	0x08
	.zero		1


	//   ....[20]....
        /*0d1c*/ 	.word	0x000008d0
        /*0d20*/ 	.word	0x000000ff
        /*0d24*/ 	.word	0x000228b8
        /*0d28*/ 	.short	0x0100
        /*0d2a*/ 	.byte	0x08
	.zero		1


	//   ....[21]....
        /*0d2c*/ 	.word	0x000008e0
        /*0d30*/ 	.word	0x000000ff
        /*0d34*/ 	.word	0x000228c8
        /*0d38*/ 	.short	0x0100
        /*0d3a*/ 	.byte	0x08
	.zero		1


	//   ....[22]....
        /*0d3c*/ 	.word	0x00002f50
        /*0d40*/ 	.word	0x00000059
        /*0d44*/ 	.word	0x00022890
        /*0d48*/ 	.short	0x010a
        /*0d4a*/ 	.byte	0x3f
	.zero		1


	//   ....[23]....
        /*0d4c*/ 	.word	0x00004330
        /*0d50*/ 	.word	0x00000059
        /*0d54*/ 	.word	0x00022890
        /*0d58*/ 	.short	0x010a
        /*0d5a*/ 	.byte	0x3f
	.zero		1


	//   ....[24]....
        /*0d5c*/ 	.word	0x000053f0
        /*0d60*/ 	.word	0x00000059
        /*0d64*/ 	.word	0x00022890
        /*0d68*/ 	.short	0x010a
        /*0d6a*/ 	.byte	0x3f
	.zero		1


	//   ....[25]....
        /*0d6c*/ 	.word	0x000058b0
        /*0d70*/ 	.word	0x0000000b
        /*0d74*/ 	.word	0x00000000
        /*0d78*/ 	.short	0x0101
        /*0d7a*/ 	.byte	0x3f
	.zero		1


	//   ....[26]....
        /*0d7c*/ 	.word	0x000058f0
        /*0d80*/ 	.word	0x00000059
        /*0d84*/ 	.word	0x000228b0
        /*0d88*/ 	.short	0x010a
        /*0d8a*/ 	.byte	0x3f
	.zero		1


	//   ....[27]....
        /*0d8c*/ 	.word	0x00006200
        /*0d90*/ 	.word	0x00000059
        /*0d94*/ 	.word	0x00000000
        /*0d98*/ 	.short	0x0101
        /*0d9a*/ 	.byte	0x3f
	.zero		1


	//   ....[28]....
        /*0d9c*/ 	.word	0x00006e40
        /*0da0*/ 	.word	0x00000017
        /*0da4*/ 	.word	0x00022800
        /*0da8*/ 	.short	0x010a
        /*0daa*/ 	.byte	0x3f
	.zero		1


	//   ....[29]....
        /*0dac*/ 	.word	0x00006e90
        /*0db0*/ 	.word	0x00000017
        /*0db4*/ 	.word	0x00022800
        /*0db8*/ 	.short	0x010a
        /*0dba*/ 	.byte	0x3f
	.zero		1


	//   ....[30]....
        /*0dbc*/ 	.word	0x00007980
        /*0dc0*/ 	.word	0x00000017
        /*0dc4*/ 	.word	0x00022800
        /*0dc8*/ 	.short	0x010a
        /*0dca*/ 	.byte	0x3f
	.zero		1


	//   ....[31]....
        /*0dcc*/ 	.word	0x00008f60
        /*0dd0*/ 	.word	0x00000017
        /*0dd4*/ 	.word	0x00022800
        /*0dd8*/ 	.short	0x010a
        /*0dda*/ 	.byte	0x3f
	.zero		1


	//   ....[32]....
        /*0ddc*/ 	.word	0x00009f90
        /*0de0*/ 	.word	0x00000003
        /*0de4*/ 	.word	0x00022830
        /*0de8*/ 	.short	0x010a
        /*0dea*/ 	.byte	0x3f
	.zero		1


	//   ....[33]....
        /*0dec*/ 	.word	0x0000a030
        /*0df0*/ 	.word	0x00000003
        /*0df4*/ 	.word	0x00022830
        /*0df8*/ 	.short	0x010a
        /*0dfa*/ 	.byte	0x3f
	.zero		1


	//   ....[34]....
        /*0dfc*/ 	.word	0x0000a4f0
        /*0e00*/ 	.word	0x00000000
        /*0e04*/ 	.word	0x00000000
        /*0e08*/ 	.short	0x0101
        /*0e0a*/ 	.byte	0x3f
	.zero		1


	//   ....[35]....
        /*0e0c*/ 	.word	0x0000c3f0
        /*0e10*/ 	.word	0x00000003
        /*0e14*/ 	.word	0x00022850
        /*0e18*/ 	.short	0x010a
        /*0e1a*/ 	.byte	0x3f
	.zero		1


	//   ....[36]....
        /*0e1c*/ 	.word	0x0000c440
        /*0e20*/ 	.word	0x00000003
        /*0e24*/ 	.word	0x00022850
        /*0e28*/ 	.short	0x010a
        /*0e2a*/ 	.byte	0x3f
	.zero		1


	//   ....[37]....
        /*0e2c*/ 	.word	0x0000c860
        /*0e30*/ 	.word	0x00000003
        /*0e34*/ 	.word	0x00000000
        /*0e38*/ 	.short	0x0101
        /*0e3a*/ 	.byte	0x3f
	.zero		1


	//   ....[38]....
        /*0e3c*/ 	.word	0x0000cc20
        /*0e40*/ 	.word	0x00000014
        /*0e44*/ 	.word	0x00022830
        /*0e48*/ 	.short	0x010a
        /*0e4a*/ 	.byte	0x3f
	.zero		1


	//   ....[39]....
        /*0e4c*/ 	.word	0x0000cc80
        /*0e50*/ 	.word	0x00000014
        /*0e54*/ 	.word	0x00022830
        /*0e58*/ 	.short	0x010a
        /*0e5a*/ 	.byte	0x3f
	.zero		1


	//   ....[40]....
        /*0e5c*/ 	.word	0x0000d050
        /*0e60*/ 	.word	0x000000c8
        /*0e64*/ 	.word	0x00000000
        /*0e68*/ 	.short	0x0101
        /*0e6a*/ 	.byte	0x3f
	.zero		1


	//   ....[41]....
        /*0e6c*/ 	.word	0x0000f910
        /*0e70*/ 	.word	0x00000014
        /*0e74*/ 	.word	0x00022850
        /*0e78*/ 	.short	0x010a
        /*0e7a*/ 	.byte	0x3f
	.zero		1


	//   ....[42]....
        /*0e7c*/ 	.word	0x0000f980
        /*0e80*/ 	.word	0x00000014
        /*0e84*/ 	.word	0x00022850
        /*0e88*/ 	.short	0x010a
        /*0e8a*/ 	.byte	0x3f
	.zero		1


	//   ....[43]....
        /*0e8c*/ 	.word	0x0000fd80
        /*0e90*/ 	.word	0x00000014
        /*0e94*/ 	.word	0x00000000
        /*0e98*/ 	.short	0x0101
        /*0e9a*/ 	.byte	0x3f
	.zero		1


	//   ....[44]....
        /*0e9c*/ 	.word	0x00010180
        /*0ea0*/ 	.word	0x00000003
        /*0ea4*/ 	.word	0x00022830
        /*0ea8*/ 	.short	0x010a
        /*0eaa*/ 	.byte	0x3f
	.zero		1


	//   ....[45]....
        /*0eac*/ 	.word	0x000101e0
        /*0eb0*/ 	.word	0x00000003
        /*0eb4*/ 	.word	0x00022830
        /*0eb8*/ 	.short	0x010a
        /*0eba*/ 	.byte	0x3f
	.zero		1


	//   ....[46]....
        /*0ebc*/ 	.word	0x00011530
        /*0ec0*/ 	.word	0x0000009a
        /*0ec4*/ 	.word	0x00000000
        /*0ec8*/ 	.short	0x0101
        /*0eca*/ 	.byte	0x3f
	.zero		1


	//   ....[47]....
        /*0ecc*/ 	.word	0x00011ba0
        /*0ed0*/ 	.word	0x00000003
        /*0ed4*/ 	.word	0x00022850
        /*0ed8*/ 	.short	0x010a
        /*0eda*/ 	.byte	0x3f
	.zero		1


	//   ....[48]....
        /*0edc*/ 	.word	0x00011c10
        /*0ee0*/ 	.word	0x00000003
        /*0ee4*/ 	.word	0x00022850
        /*0ee8*/ 	.short	0x010a
        /*0eea*/ 	.byte	0x3f
	.zero		1


	//   ....[49]....
        /*0eec*/ 	.word	0x00012000
        /*0ef0*/ 	.word	0x00000003
        /*0ef4*/ 	.word	0x00000000
        /*0ef8*/ 	.short	0x0101
        /*0efa*/ 	.byte	0x3f
	.zero		1


	//   ....[50]....
        /*0efc*/ 	.word	0x00012130
        /*0f00*/ 	.word	0x00000014
        /*0f04*/ 	.word	0x00022830
        /*0f08*/ 	.short	0x010a
        /*0f0a*/ 	.byte	0x3f
	.zero		1


	//   ....[51]....
        /*0f0c*/ 	.word	0x00012190
        /*0f10*/ 	.word	0x00000014
        /*0f14*/ 	.word	0x00022830
        /*0f18*/ 	.short	0x010a
        /*0f1a*/ 	.byte	0x3f
	.zero		1


	//   ....[52]....
        /*0f1c*/ 	.word	0x00012530
        /*0f20*/ 	.word	0x00000000
        /*0f24*/ 	.word	0x00000000
        /*0f28*/ 	.short	0x0101
        /*0f2a*/ 	.byte	0x3f
	.zero		1


	//   ....[53]....
        /*0f2c*/ 	.word	0x00014df0
        /*0f30*/ 	.word	0x00000014
        /*0f34*/ 	.word	0x00022850
        /*0f38*/ 	.short	0x010a
        /*0f3a*/ 	.byte	0x3f
	.zero		1


	//   ....[54]....
        /*0f3c*/ 	.word	0x00014e60
        /*0f40*/ 	.word	0x00000014
        /*0f44*/ 	.word	0x00022850
        /*0f48*/ 	.short	0x010a
        /*0f4a*/ 	.byte	0x3f
	.zero		1


	//   ....[55]....
        /*0f4c*/ 	.word	0x00015260
        /*0f50*/ 	.word	0x00000014
        /*0f54*/ 	.word	0x00000000
        /*0f58*/ 	.short	0x0101
        /*0f5a*/ 	.byte	0x3f
	.zero		1


	//   ....[56]....
        /*0f5c*/ 	.word	0x00017810
        /*0f60*/ 	.word	0x00000003
        /*0f64*/ 	.word	0x00000000
        /*0f68*/ 	.short	0x0101
        /*0f6a*/ 	.byte	0x3f
	.zero		1


	//   ....[57]....
        /*0f6c*/ 	.word	0x0001a550
        /*0f70*/ 	.word	0x00000017
        /*0f74*/ 	.word	0x00022820
        /*0f78*/ 	.short	0x010a
        /*0f7a*/ 	.byte	0x3f
	.zero		1


	//   ....[58]....
        /*0f7c*/ 	.word	0x0001a5e0
        /*0f80*/ 	.word	0x0000000c
        /*0f84*/ 	.word	0x000228a0
        /*0f88*/ 	.short	0x010a
        /*0f8a*/ 	.byte	0x3f
	.zero		1


	//   ....[59]....
        /*0f8c*/ 	.word	0x0001a830
        /*0f90*/ 	.word	0x0000000c
        /*0f94*/ 	.word	0x000228c0
        /*0f98*/ 	.short	0x010a
        /*0f9a*/ 	.byte	0x3f
	.zero		1


	//   ....[60]....
        /*0f9c*/ 	.word	0x0001ae40
        /*0fa0*/ 	.word	0x0000000a
        /*0fa4*/ 	.word	0x000228a0
        /*0fa8*/ 	.short	0x010a
        /*0faa*/ 	.byte	0x3f
	.zero		1


	//   ....[61]....
        /*0fac*/ 	.word	0x0001b080
        /*0fb0*/ 	.word	0x0000000a
        /*0fb4*/ 	.word	0x000228c0
        /*0fb8*/ 	.short	0x010a
        /*0fba*/ 	.byte	0x3f
	.zero		1


	//   ....[62]....
        /*0fbc*/ 	.word	0x0001c400
        /*0fc0*/ 	.word	0x00000011
        /*0fc4*/ 	.word	0x00022840
        /*0fc8*/ 	.short	0x010a
        /*0fca*/ 	.byte	0x3f
	.zero		1


	//   ....[63]....
        /*0fcc*/ 	.word	0x0001ca60
        /*0fd0*/ 	.word	0x00000011
        /*0fd4*/ 	.word	0x00022830
        /*0fd8*/ 	.short	0x0107
        /*0fda*/ 	.byte	0x3f
	.zero		1


	//   ....[64]....
        /*0fdc*/ 	.word	0x0001cb40
        /*0fe0*/ 	.word	0x00000011
        /*0fe4*/ 	.word	0x00022830
        /*0fe8*/ 	.short	0x0101
        /*0fea*/ 	.byte	0x3f
	.zero		1


	//   ....[65]....
        /*0fec*/ 	.word	0x0001d700
        /*0ff0*/ 	.word	0x00000017
        /*0ff4*/ 	.word	0x00022800
        /*0ff8*/ 	.short	0x0107
        /*0ffa*/ 	.byte	0x3f
	.zero		1


	//   ....[66]....
        /*0ffc*/ 	.word	0x0001d7f0
        /*1000*/ 	.word	0x00000017
        /*1004*/ 	.word	0x00022800
        /*1008*/ 	.short	0x0101
        /*100a*/ 	.byte	0x3f
	.zero		1


	//   ....[67]....
        /*100c*/ 	.word	0x0001d810
        /*1010*/ 	.word	0x00000017
        /*1014*/ 	.word	0x00022820
        /*1018*/ 	.short	0x010a
        /*101a*/ 	.byte	0x3f
	.zero		1


	//   ....[68]....
        /*101c*/ 	.word	0x0001d8a0
        /*1020*/ 	.word	0x00000011
        /*1024*/ 	.word	0x00022860
        /*1028*/ 	.short	0x010a
        /*102a*/ 	.byte	0x3f
	.zero		1


	//   ....[69]....
        /*102c*/ 	.word	0x0001dfb0
        /*1030*/ 	.word	0x00000011
        /*1034*/ 	.word	0x00022850
        /*1038*/ 	.short	0x0107
        /*103a*/ 	.byte	0x3f
	.zero		1


	//   ....[70]....
        /*103c*/ 	.word	0x0001e080
        /*1040*/ 	.word	0x00000011
        /*1044*/ 	.word	0x00022850
        /*1048*/ 	.short	0x0101
        /*104a*/ 	.byte	0x3f
	.zero		1


	//   ....[71]....
        /*104c*/ 	.word	0x0001e3c0
        /*1050*/ 	.word	0x00000004
        /*1054*/ 	.word	0x00022840
        /*1058*/ 	.short	0x010a
        /*105a*/ 	.byte	0x3f
	.zero		1


	//   ....[72]....
        /*105c*/ 	.word	0x0001e7a0
        /*1060*/ 	.word	0x00000004
        /*1064*/ 	.word	0x00022830
        /*1068*/ 	.short	0x0107
        /*106a*/ 	.byte	0x3f
	.zero		1


	//   ....[73]....
        /*106c*/ 	.word	0x0001e860
        /*1070*/ 	.word	0x00000004
        /*1074*/ 	.word	0x00022830
        /*1078*/ 	.short	0x0101
        /*107a*/ 	.byte	0x3f
	.zero		1


	//   ....[74]....
        /*107c*/ 	.word	0x0001e890
        /*1080*/ 	.word	0x00000004
        /*1084*/ 	.word	0x00022860
        /*1088*/ 	.short	0x010a
        /*108a*/ 	.byte	0x3f
	.zero		1


	//   ....[75]....
        /*108c*/ 	.word	0x0001edb0
        /*1090*/ 	.word	0x00000004
        /*1094*/ 	.word	0x00022850
        /*1098*/ 	.short	0x0107
        /*109a*/ 	.byte	0x3f
	.zero		1


	//   ....[76]....
        /*109c*/ 	.word	0x0001ee70
        /*10a0*/ 	.word	0x00000004
        /*10a4*/ 	.word	0x00022850
        /*10a8*/ 	.short	0x0101
        /*10aa*/ 	.byte	0x3f
	.zero		1


	//   ....[77]....
        /*10ac*/ 	.word	0x0001fce0
        /*10b0*/ 	.word	0x00000004
        /*10b4*/ 	.word	0x00022820
        /*10b8*/ 	.short	0x010a
        /*10ba*/ 	.byte	0x3f
	.zero		1


	//   ....[78]....
        /*10bc*/ 	.word	0x0001fe50
        /*10c0*/ 	.word	0x00000005
        /*10c4*/ 	.word	0x00022840
        /*10c8*/ 	.short	0x010a
        /*10ca*/ 	.byte	0x3f
	.zero		1


	//   ....[79]....
        /*10cc*/ 	.word	0x0001fef0
        /*10d0*/ 	.word	0x00000019
        /*10d4*/ 	.word	0x00022840
        /*10d8*/ 	.short	0x010a
        /*10da*/ 	.byte	0x3f
	.zero		1


	//   ....[80]....
        /*10dc*/ 	.word	0x0001ff30
        /*10e0*/ 	.word	0x00000005
        /*10e4*/ 	.word	0x00022860
        /*10e8*/ 	.short	0x010a
        /*10ea*/ 	.byte	0x3f
	.zero		1


	//   ....[81]....
        /*10ec*/ 	.word	0x0001ff70
        /*10f0*/ 	.word	0x00000019
        /*10f4*/ 	.word	0x00022860
        /*10f8*/ 	.short	0x010a
        /*10fa*/ 	.byte	0x3f
	.zero		1


	//   ....[82]....
        /*10fc*/ 	.word	0x0001ffd0
        /*1100*/ 	.word	0x00000059
        /*1104*/ 	.word	0x00022890
        /*1108*/ 	.short	0x010a
        /*110a*/ 	.byte	0x3f
	.zero		1


	//   ....[83]....
        /*110c*/ 	.word	0x00020280
        /*1110*/ 	.word	0x00000059
        /*1114*/ 	.word	0x00022890
        /*1118*/ 	.short	0x010a
        /*111a*/ 	.byte	0x3f
	.zero		1


	//   ....[84]....
        /*111c*/ 	.word	0x00020520
        /*1120*/ 	.word	0x00000059
        /*1124*/ 	.word	0x00022890
        /*1128*/ 	.short	0x010a
        /*112a*/ 	.byte	0x3f
	.zero		1


	//   ....[85]....
        /*112c*/ 	.word	0x000207b0
        /*1130*/ 	.word	0x00000059
        /*1134*/ 	.word	0x000228b0
        /*1138*/ 	.short	0x010a
        /*113a*/ 	.byte	0x3f
	.zero		1


	//   ....[86]....
        /*113c*/ 	.word	0x00020c10
        /*1140*/ 	.word	0x00000017
        /*1144*/ 	.word	0x00022800
        /*1148*/ 	.short	0x010a
        /*114a*/ 	.byte	0x3f
	.zero		1


	//   ....[87]....
        /*114c*/ 	.word	0x00021200
        /*1150*/ 	.word	0x00000017
        /*1154*/ 	.word	0x00022800
        /*1158*/ 	.short	0x010a
        /*115a*/ 	.byte	0x3f
	.zero		1


	//   ....[88]....
        /*115c*/ 	.word	0x00021250
        /*1160*/ 	.word	0x00000003
        /*1164*/ 	.word	0x00022830
        /*1168*/ 	.short	0x010a
        /*116a*/ 	.byte	0x3f
	.zero		1


	//   ....[89]....
        /*116c*/ 	.word	0x000212a0
        /*1170*/ 	.word	0x00000003
        /*1174*/ 	.word	0x00022850
        /*1178*/ 	.short	0x010a
        /*117a*/ 	.byte	0x3f
	.zero		1


	//   ....[90]....
        /*117c*/ 	.word	0x000212f0
        /*1180*/ 	.word	0x00000014
        /*1184*/ 	.word	0x00022830
        /*1188*/ 	.short	0x010a
        /*118a*/ 	.byte	0x3f
	.zero		1


	//   ....[91]....
        /*118c*/ 	.word	0x00021340
        /*1190*/ 	.word	0x00000014
        /*1194*/ 	.word	0x00022850
        /*1198*/ 	.short	0x010a
        /*119a*/ 	.byte	0x3f
	.zero		1


	//   ....[92]....
        /*119c*/ 	.word	0x00021390
        /*11a0*/ 	.word	0x00000003
        /*11a4*/ 	.word	0x00022830
        /*11a8*/ 	.short	0x010a
        /*11aa*/ 	.byte	0x3f
	.zero		1


	//   ....[93]....
        /*11ac*/ 	.word	0x000213e0
        /*11b0*/ 	.word	0x00000003
        /*11b4*/ 	.word	0x00022850
        /*11b8*/ 	.short	0x010a
        /*11ba*/ 	.byte	0x3f
	.zero		1


	//   ....[94]....
        /*11bc*/ 	.word	0x00021430
        /*11c0*/ 	.word	0x00000014
        /*11c4*/ 	.word	0x00022830
        /*11c8*/ 	.short	0x010a
        /*11ca*/ 	.byte	0x3f
	.zero		1


	//   ....[95]....
        /*11cc*/ 	.word	0x00021480
        /*11d0*/ 	.word	0x00000014
        /*11d4*/ 	.word	0x00022850
        /*11d8*/ 	.short	0x010a
        /*11da*/ 	.byte	0x3f
	.zero		1


	//   ....[96]....
        /*11dc*/ 	.word	0x00021a50
        /*11e0*/ 	.word	0x00000017
        /*11e4*/ 	.word	0x00022820
        /*11e8*/ 	.short	0x010a
        /*11ea*/ 	.byte	0x3f
	.zero		1


	//   ....[97]....
        /*11ec*/ 	.word	0x00021aa0
        /*11f0*/ 	.word	0x0000000c
        /*11f4*/ 	.word	0x000228a0
        /*11f8*/ 	.short	0x010a
        /*11fa*/ 	.byte	0x3f
	.zero		1


	//   ....[98]....
        /*11fc*/ 	.word	0x00021af0
        /*1200*/ 	.word	0x0000000c
        /*1204*/ 	.word	0x000228c0
        /*1208*/ 	.short	0x010a
        /*120a*/ 	.byte	0x3f
	.zero		1


	//   ....[99]....
        /*120c*/ 	.word	0x00021b40
        /*1210*/ 	.word	0x0000000a
        /*1214*/ 	.word	0x000228a0
        /*1218*/ 	.short	0x010a
        /*121a*/ 	.byte	0x3f
	.zero		1


	//   ....[100]....
        /*121c*/ 	.word	0x00021b90
        /*1220*/ 	.word	0x0000000a
        /*1224*/ 	.word	0x000228c0
        /*1228*/ 	.short	0x010a
        /*122a*/ 	.byte	0x3f
	.zero		1


	//   ....[101]....
        /*122c*/ 	.word	0x00021cb0
        /*1230*/ 	.word	0x00000011
        /*1234*/ 	.word	0x00022840
        /*1238*/ 	.short	0x010a
        /*123a*/ 	.byte	0x3f
	.zero		1


	//   ....[102]....
        /*123c*/ 	.word	0x00022f90
        /*1240*/ 	.word	0x00000017
        /*1244*/ 	.word	0x00022820
        /*1248*/ 	.short	0x010a
        /*124a*/ 	.byte	0x3f
	.zero		1


	//   ....[103]....
        /*124c*/ 	.word	0x00022fe0
        /*1250*/ 	.word	0x00000011
        /*1254*/ 	.word	0x00022860
        /*1258*/ 	.short	0x010a
        /*125a*/ 	.byte	0x3f
	.zero		1


	//   ....[104]....
        /*125c*/ 	.word	0x00023950
        /*1260*/ 	.word	0x00000004
        /*1264*/ 	.word	0x00022840
        /*1268*/ 	.short	0x010a
        /*126a*/ 	.byte	0x3f
	.zero		1


	//   ....[105]....
        /*126c*/ 	.word	0x00024030
        /*1270*/ 	.word	0x00000004
        /*1274*/ 	.word	0x00022860
        /*1278*/ 	.short	0x010a
        /*127a*/ 	.byte	0x3f
	.zero		1


	//   ....[106]....
        /*127c*/ 	.word	0x000250d0
        /*1280*/ 	.word	0x00000004
        /*1284*/ 	.word	0x00022820
        /*1288*/ 	.short	0x010a
        /*128a*/ 	.byte	0x3f
	.zero		1


	//   ....[107]....
        /*128c*/ 	.word	0x00025270
        /*1290*/ 	.word	0x00000005
        /*1294*/ 	.word	0x00022840
        /*1298*/ 	.short	0x010a
        /*129a*/ 	.byte	0x3f
	.zero		1


	//   ....[108]....
        /*129c*/ 	.word	0x000252c0
        /*12a0*/ 	.word	0x00000019
        /*12a4*/ 	.word	0x00022840
        /*12a8*/ 	.short	0x010a
        /*12aa*/ 	.byte	0x3f
	.zero		1


	//   ....[109]....
        /*12ac*/ 	.word	0x00025310
        /*12b0*/ 	.word	0x00000005
        /*12b4*/ 	.word	0x00022860
        /*12b8*/ 	.short	0x010a
        /*12ba*/ 	.byte	0x3f
	.zero		1


	//----- nvinfo : EIATTR_NUM_MBARRIERS
	.align		4
.L_415:
        /*12bc*/ 	.byte	0x03, 0x38
        /*12be*/ 	.short	0x0016


	//----- nvinfo : EIATTR_EXIT_INSTR_OFFSETS
	.align		4
        /*12c0*/ 	.byte	0x04, 0x1c
        /*12c2*/ 	.short	(.L_417 - .L_416)


	//   ....[0]....
.L_416:
        /*12c4*/ 	.word	0x0001ffc0


	//----- nvinfo : EIATTR_MAX_THREADS
	.align		4
.L_417:
        /*12c8*/ 	.byte	0x04, 0x05
        /*12ca*/ 	.short	(.L_419 - .L_418)
.L_418:
        /*12cc*/ 	.word	0x00000180
        /*12d0*/ 	.word	0x00000001
        /*12d4*/ 	.word	0x00000001


	//----- nvinfo : EIATTR_CRS_STACK_SIZE
	.align		4
.L_419:
        /*12d8*/ 	.byte	0x04, 0x1e
        /*12da*/ 	.short	(.L_421 - .L_420)
.L_420:
        /*12dc*/ 	.word	0x00000000


	//----- nvinfo : EIATTR_CBANK_PARAM_SIZE
	.align		4
.L_421:
        /*12e0*/ 	.byte	0x03, 0x19
        /*12e2*/ 	.short	0x0af0


	//----- nvinfo : EIATTR_PARAM_CBANK
	.align		4
        /*12e4*/ 	.byte	0x04, 0x0a
        /*12e6*/ 	.short	(.L_423 - .L_422)
	.align		4
.L_422:
        /*12e8*/ 	.word	index@(.nv.constant0._ZN7cutlass13device_kernelIN5flash11enable_sm90INS1_16FlashAttnFwdSm90INS1_25CollectiveMainloopFwdSm90ILi2EN4cute5tupleIJNS5_1CILi1EEES8_S8_EEENS6_IJNS7_ILi128EEENS7_ILi96EEENS7_ILi64EEEEEELi256ENS_10bfloat16_tEfNS_4arch4Sm90ELb0ELb1ELb0ELb1ELb1ELb1ELb0ELb1ELb0ELb1ELb0ELb0EEENS1_21CollectiveEpilogueFwdINS6_IJSA_NS7_ILi256EEESB_EEES9_SE_SG_Li256ELb1ELb1ELb0ELb0EEENS1_36VarlenDynamicPersistentTileSchedulerILi128ELi96ELi256ELi128ELb0ELb1ELb1ELb1ELb0ELb1EEEEEEEEEvNT_6ParamsE)
        /*12ec*/ 	.short	0x0210
        /*12ee*/ 	.short	0x0af0


	//----- nvinfo : EIATTR_SW_WAR
	.align		4
.L_423:
        /*12f0*/ 	.byte	0x04, 0x36
        /*12f2*/ 	.short	(.L_425 - .L_424)
.L_424:
        /*12f4*/ 	.word	0x00000008
.L_425:


//--------------------- .nv.info._ZN7cutlass13device_kernelIN5flash11enable_sm90INS1_16FlashAttnFwdSm90INS1_25CollectiveMainloopFwdSm90ILi2EN4cute5tupleIJNS5_1CILi1EEES8_S8_EEENS6_IJNS7_ILi128EEENS7_ILi96EEENS7_ILi64EEEEEELi256ENS_10bfloat16_tEfNS_4arch4Sm90ELb0ELb1ELb0ELb1ELb1ELb0ELb1ELb1ELb0ELb1ELb0ELb0EEENS1_21CollectiveEpilogueFwdINS6_IJSA_NS7_ILi256EEESB_EEES9_SE_SG_Li256ELb1ELb1ELb0ELb0EEENS1_36VarlenDynamicPersistentTileSchedulerILi128ELi96ELi256ELi128ELb0ELb1ELb1ELb1ELb0ELb1EEEEEEEEEvNT_6ParamsE --------------------------
	.section	.nv.info._ZN7cutlass13device_kernelIN5flash11enable_sm90INS1_16FlashAttnFwdSm90INS1_25CollectiveMainloopFwdSm90ILi2EN4cute5tupleIJNS5_1CILi1EEES8_S8_EEENS6_IJNS7_ILi128EEENS7_ILi96EEENS7_ILi64EEEEEELi256ENS_10bfloat16_tEfNS_4arch4Sm90ELb0ELb1ELb0ELb1ELb1ELb0ELb1ELb1ELb0ELb1ELb0ELb0EEENS1_21CollectiveEpilogueFwdINS6_IJSA_NS7_ILi256EEESB_EEES9_SE_SG_Li256ELb1ELb1ELb0ELb0EEENS1_36VarlenDynamicPersistentTileSchedulerILi128ELi96ELi256ELi128ELb0ELb1ELb1ELb1ELb0ELb1EEEEEEEEEvNT_6ParamsE,"",@"SHT_CUDA_INFO"
	.sectionflags	@""
	.align	4


	//----- nvinfo : EIATTR_CUDA_API_VERSION
	.align		4
        /*0000*/ 	.byte	0x04, 0x37
        /*0002*/ 	.short	(.L_427 - .L_426)
.L_426:
        /*0004*/ 	.word	0x00000082


	//----- nvinfo : EIATTR_KPARAM_INFO
	.align		4
.L_427:
        /*0008*/ 	.byte	0x04, 0x17
        /*000a*/ 	.short	(.L_429 - .L_428)
.L_428:
        /*000c*/ 	.word	0x00000000
        /*0010*/ 	.short	0x0000
        /*0012*/ 	.short	0x0070
        /*0014*/ 	.byte	0x00, 0xf0, 0x01, 0x2e


	//----- nvinfo : EIATTR_SPARSE_MMA_MASK
	.align		4
.L_429:
        /*0018*/ 	.byte	0x03, 0x50
        /*001a*/ 	.short	0x0000


	//----- nvinfo : EIATTR_MAXREG_COUNT
	.align		4
        /*001c*/ 	.byte	0x03, 0x1b
        /*001e*/ 	.short	0x00a8


	//----- nvinfo : EIATTR_NUM_BARRIERS
	.align		4
        /*0020*/ 	.byte	0x02, 0x4c
        /*0022*/ 	.byte	0x10
	.zero		1


	//----- nvinfo : EIATTR_EXTERNS
	.align		4
        /*0024*/ 	.byte	0x04, 0x0f
        /*0026*/ 	.short	(.L_431 - .L_430)


	//   ....[0]....
	.align		4
.L_430:
        /*0028*/ 	.word	index@(__assertfail)


	//----- nvinfo : EIATTR_ANNOTATIONS
	.align		4
.L_431:
        /*002c*/ 	.byte	0x04, 0x55
        /*002e*/ 	.short	(.L_433 - .L_432)


	//   ....[0]....
.L_432:
        /* <DEDUP_REMOVED lines=25> */


	//----- nvinfo : EIATTR_MERCURY_ISA_VERSION
	.align		4
.L_433:
        /*01b0*/ 	.byte	0x03, 0x5f
        /*01b2*/ 	.short	0x0101


	//----- nvinfo : EIATTR_UNUSED_LOAD_BYTE_OFFSET
	.align		4
        /*01b4*/ 	.byte	0x04, 0x44
        /*01b6*/ 	.short	(.L_435 - .L_434)


	//   ....[0]....
.L_434:
        /*01b8*/ 	.word	0x00000a70
        /*01bc*/ 	.word	0x0000fff0


	//   ....[1]....
        /*01c0*/ 	.word	0x0001f2d0
        /*01c4*/ 	.word	0x0000fff0


	//----- nvinfo : EIATTR_INT_WARP_WIDE_INSTR_OFFSETS
	.align		4
.L_435:
        /*01c8*/ 	.byte	0x04, 0x31
        /*01ca*/ 	.short	(.L_437 - .L_436)


	//   ....[0]....
.L_436:
        /*01cc*/ 	.word	0x000000c0


	//   ....[1]....
        /*01d0*/ 	.word	0x000000d0


	//   ....[2]....
        /*01d4*/ 	.word	0x000000e0


	//   ....[3]....
        /*01d8*/ 	.word	0x00000180


	//   ....[4]....
        /*01dc*/ 	.word	0x00023470


	//   ....[5]....
        /*01e0*/ 	.word	0x00023500


	//   ....[6]....
        /*01e4*/ 	.word	0x000273d0


	//   ....[7]....
        /*01e8*/ 	.word	0x00027460


	//----- nvinfo : EIATTR_COOP_GROUP_MASK_REGIDS
	.align		4
.L_437:
        /*01ec*/ 	.byte	0x04, 0x29
        /*01ee*/ 	.short	(.L_439 - .L_438)


	//   ....[0]....
.L_438:
        /*01f0*/ 	.word	0xffffffff


	//   ....[1]....
        /*01f4*/ 	.word	0xffffffff


	//   ....[2]....
        /*01f8*/ 	.word	0xffffffff


	//   ....[3]....
        /*01fc*/ 	.word	0xffffffff


	//   ....[4]....
        /*0200*/ 	.word	0xffffffff


	//   ....[5]....
        /*0204*/ 	.word	0xffffffff


	//   ....[6]....
        /*0208*/ 	.word	0xffffffff


	//   ....[7]....
        /*020c*/ 	.word	0xffffffff


	//   ....[8]....
        /*0210*/ 	.word	0xffffffff


	//   ....[9]....
        /*0214*/ 	.word	0xffffffff


	//   ....[10]....
        /*0218*/ 	.word	0xffffffff


	//   ....[11]....
        /*021c*/ 	.word	0xffffffff


	//   ....[12]....
        /*0220*/ 	.word	0xffffffff


	//   ....[13]....
        /*0224*/ 	.word	0xffffffff


	//   ....[14]....
        /*0228*/ 	.word	0xffffffff


	//   ....[15]....
        /*022c*/ 	.word	0xffffffff


	//   ....[16]....
        /*0230*/ 	.word	0xffffffff


	//   ....[17]....
        /*0234*/ 	.word	0xffffffff


	//   ....[18]....
        /*0238*/ 	.word	0xffffffff


	//   ....[19]....
        /*023c*/ 	.word	0xffffffff


	//   ....[20]....
        /*0240*/ 	.word	0xffffffff


	//   ....[21]....
        /*0244*/ 	.word	0xffffffff


	//   ....[22]....
        /*0248*/ 	.word	0xffffffff


	//   ....[23]....
        /*024c*/ 	.word	0xffffffff


	//   ....[24]....
        /*0250*/ 	.word	0xffffffff


	//   ....[25]....
        /*0254*/ 	.word	0xffffffff


	//   ....[26]....
        /*0258*/ 	.word	0xffffffff


	//   ....[27]....
        /*025c*/ 	.word	0xffffffff


	//   ....[28]....
        /*0260*/ 	.word	0xffffffff


	//   ....[29]....
        /*0264*/ 	.word	0xffffffff


	//   ....[30]....
        /*0268*/ 	.word	0xffffffff


	//   ....[31]....
        /*026c*/ 	.word	0xffffffff


	//   ....[32]....
        /*0270*/ 	.word	0xffffffff


	//   ....[33]....
        /*0274*/ 	.word	0xffffffff


	//   ....[34]....
        /*0278*/ 	.word	0xffffffff


	//   ....[35]....
        /*027c*/ 	.word	0xffffffff


	//   ....[36]....
        /*0280*/ 	.word	0xffffffff


	//   ....[37]....
        /*0284*/ 	.word	0xffffffff


	//   ....[38]....
        /*0288*/ 	.word	0xffffffff


	//   ....[39]....
        /*028c*/ 	.word	0xffffffff


	//   ....[40]....
        /*0290*/ 	.word	0xffffffff


	//   ....[41]....
        /*0294*/ 	.word	0xffffffff


	//   ....[42]....
        /*0298*/ 	.word	0xffffffff


	//   ....[43]....
        /*029c*/ 	.word	0xffffffff


	//   ....[44]....
        /*02a0*/ 	.word	0xffffffff


	//   ....[45]....
        /*02a4*/ 	.word	0xffffffff


	//   ....[46]....
        /*02a8*/ 	.word	0xffffffff


	//   ....[47]....
        /*02ac*/ 	.word	0xffffffff


	//   ....[48]....
        /*02b0*/ 	.word	0xffffffff


	//   ....[49]....
        /*02b4*/ 	.word	0xffffffff


	//   ....[50]....
        /*02b8*/ 	.word	0xffffffff


	//   ....[51]....
        /*02bc*/ 	.word	0xffffffff


	//   ....[52]....
        /*02c0*/ 	.word	0xffffffff


	//   ....[53]....
        /*02c4*/ 	.word	0xffffffff


	//   ....[54]....
        /*02c8*/ 	.word	0xffffffff


	//   ....[55]....
        /*02cc*/ 	.word	0xffffffff


	//   ....[56]....
        /*02d0*/ 	.word	0xffffffff


	//   ....[57]....
        /*02d4*/ 	.word	0xffffffff


	//   ....[58]....
        /*02d8*/ 	.word	0xffffffff


	//   ....[59]....
        /*02dc*/ 	.word	0xffffffff


	//   ....[60]....
        /*02e0*/ 	.word	0xffffffff


	//   ....[61]....
        /*02e4*/ 	.word	0xffffffff


	//   ....[62]....
        /*02e8*/ 	.word	0xffffffff


	//   ....[63]....
        /*02ec*/ 	.word	0xffffffff


	//   ....[64]....
        /*02f0*/ 	.word	0xffffffff


	//   ....[65]....
        /*02f4*/ 	.word	0xffffffff


	//   ....[66]....
        /*02f8*/ 	.word	0xffffffff


	//   ....[67]....
        /*02fc*/ 	.word	0xffffffff


	//   ....[68]....
        /*0300*/ 	.word	0xffffffff


	//   ....[69]....
        /*0304*/ 	.word	0xffffffff


	//   ....[70]....
        /*0308*/ 	.word	0xffffffff


	//   ....[71]....
        /*030c*/ 	.word	0xffffffff


	//   ....[72]....
        /*0310*/ 	.word	0xffffffff


	//   ....[73]....
        /*0314*/ 	.word	0xffffffff


	//   ....[74]....
        /*0318*/ 	.word	0xffffffff


	//   ....[75]....
        /*031c*/ 	.word	0xffffffff


	//   ....[76]....
        /*0320*/ 	.word	0xffffffff


	//   ....[77]....
        /*0324*/ 	.word	0xffffffff


	//   ....[78]....
        /*0328*/ 	.word	0xffffffff


	//   ....[79]....
        /*032c*/ 	.word	0xffffffff


	//   ....[80]....
        /*0330*/ 	.word	0xffffffff


	//   ....[81]....
        /*0334*/ 	.word	0xffffffff


	//   ....[82]....
        /*0338*/ 	.word	0xffffffff


	//   ....[83]....
        /*033c*/ 	.word	0xffffffff


	//   ....[84]....
        /*0340*/ 	.word	0xffffffff


	//   ....[85]....
        /*0344*/ 	.word	0xffffffff


	//   ....[86]....
        /*0348*/ 	.word	0xffffffff


	//   ....[87]....
        /*034c*/ 	.word	0xffffffff


	//   ....[88]....
        /*0350*/ 	.word	0xffffffff


	//   ....[89]....
        /*0354*/ 	.word	0xffffffff


	//   ....[90]....
        /*0358*/ 	.word	0xffffffff


	//   ....[91]....
        /*035c*/ 	.word	0xffffffff


	//   ....[92]....
        /*0360*/ 	.word	0xffffffff


	//   ....[93]....
        /*0364*/ 	.word	0xffffffff


	//   ....[94]....
        /*0368*/ 	.word	0xffffffff


	//   ....[95]....
        /*036c*/ 	.word	0xffffffff


	//   ....[96]....
        /*0370*/ 	.word	0xffffffff


	//   ....[97]....
        /*0374*/ 	.word	0xffffffff


	//   ....[98]....
        /*0378*/ 	.word	0xffffffff


	//   ....[99]....
        /*037c*/ 	.word	0xffffffff


	//   ....[100]....
        /*0380*/ 	.word	0xffffffff


	//   ....[101]....
        /*0384*/ 	.word	0xffffffff


	//   ....[102]....
        /*0388*/ 	.word	0xffffffff


	//   ....[103]....
        /*038c*/ 	.word	0xffffffff


	//   ....[104]....
        /*0390*/ 	.word	0xffffffff


	//   ....[105]....
        /*0394*/ 	.word	0xffffffff


	//   ....[106]....
        /*0398*/ 	.word	0xffffffff


	//   ....[107]....
        /*039c*/ 	.word	0xffffffff


	//   ....[108]....
        /*03a0*/ 	.word	0xffffffff


	//   ....[109]....
        /*03a4*/ 	.word	0xffffffff


	//   ....[110]....
        /*03a8*/ 	.word	0xffffffff


	//   ....[111]....
        /*03ac*/ 	.word	0xffffffff


	//   ....[112]....
        /*03b0*/ 	.word	0xffffffff


	//   ....[113]....
        /*03b4*/ 	.word	0xffffffff


	//   ....[114]....
        /*03b8*/ 	.word	0xffffffff


	//   ....[115]....
        /*03bc*/ 	.word	0xffffffff


	//   ....[116]....
        /*03c0*/ 	.word	0xffffffff


	//   ....[117]....
        /*03c4*/ 	.word	0xffffffff


	//   ....[118]....
        /*03c8*/ 	.word	0xffffffff


	//   ....[119]....
        /*03cc*/ 	.word	0xffffffff


	//   ....[120]....
        /*03d0*/ 	.word	0xffffffff


	//   ....[121]....
        /*03d4*/ 	.word	0xffffffff


	//   ....[122]....
        /*03d8*/ 	.word	0xffffffff


	//   ....[123]....
        /*03dc*/ 	.word	0xffffffff


	//   ....[124]....
        /*03e0*/ 	.word	0xffffffff


	//   ....[125]....
        /*03e4*/ 	.word	0xffffffff


	//   ....[126]....
        /*03e8*/ 	.word	0xffffffff


	//   ....[127]....
        /*03ec*/ 	.word	0xffffffff


	//   ....[128]....
        /*03f0*/ 	.word	0xffffffff


	//   ....[129]....
        /*03f4*/ 	.word	0xffffffff


	//   ....[130]....
        /*03f8*/ 	.word	0xffffffff


	//   ....[131]....
        /*03fc*/ 	.word	0xffffffff


	//   ....[132]....
        /*0400*/ 	.word	0xffffffff


	//   ....[133]....
        /*0404*/ 	.word	0xffffffff


	//   ....[134]....
        /*0408*/ 	.word	0xffffffff


	//   ....[135]....
        /*040c*/ 	.word	0xffffffff


	//   ....[136]....
        /*0410*/ 	.word	0xffffffff


	//   ....[137]....
        /*0414*/ 	.word	0xffffffff


	//   ....[138]....
        /*0418*/ 	.word	0xffffffff


	//   ....[139]....
        /*041c*/ 	.word	0xffffffff


	//   ....[140]....
        /*0420*/ 	.word	0xffffffff


	//   ....[141]....
        /*0424*/ 	.word	0xffffffff


	//   ....[142]....
        /*0428*/ 	.word	0xffffffff


	//   ....[143]....
        /*042c*/ 	.word	0xffffffff


	//   ....[144]....
        /*0430*/ 	.word	0xffffffff


	//   ....[145]....
        /*0434*/ 	.word	0xffffffff


	//   ....[146]....
        /*0438*/ 	.word	0xffffffff


	//   ....[147]....
        /*043c*/ 	.word	0xffffffff


	//   ....[148]....
        /*0440*/ 	.word	0xffffffff


	//   ....[149]....
        /*0444*/ 	.word	0xffffffff


	//   ....[150]....
        /*0448*/ 	.word	0xffffffff


	//   ....[151]....
        /*044c*/ 	.word	0xffffffff


	//   ....[152]....
        /*0450*/ 	.word	0xffffffff


	//   ....[153]....
        /*0454*/ 	.word	0xffffffff


	//   ....[154]....
        /*0458*/ 	.word	0xffffffff


	//   ....[155]....
        /*045c*/ 	.word	0xffffffff


	//   ....[156]....
        /*0460*/ 	.word	0xffffffff


	//   ....[157]....
        /*0464*/ 	.word	0xffffffff


	//   ....[158]....
        /*0468*/ 	.word	0xffffffff


	//   ....[159]....
        /*046c*/ 	.word	0xffffffff


	//   ....[160]....
        /*0470*/ 	.word	0xffffffff


	//   ....[161]....
        /*0474*/ 	.word	0x0500000f


	//   ....[162]....
        /*0478*/ 	.word	0x0500000f


	//   ....[163]....
        /*047c*/ 	.word	0x0500000f


	//   ....[164]....
        /*0480*/ 	.word	0x0500000f


	//   ....[165]....
        /*0484*/ 	.word	0x0500000f


	//   ....[166]....
        /*0488*/ 	.word	0x0500000f


	//   ....[167]....
        /*048c*/ 	.word	0x0500000f


	//   ....[168]....
        /*0490*/ 	.word	0x0500000f


	//   ....[169]....
        /*0494*/ 	.word	0x0500000f


	//   ....[170]....
        /*0498*/ 	.word	0x0500000f


	//   ....[171]....
        /*049c*/ 	.word	0x0500000f


	//   ....[172]....
        /*04a0*/ 	.word	0x0500000f


	//   ....[173]....
        /*04a4*/ 	.word	0x0500000f


	//   ....[174]....
        /*04a8*/ 	.word	0x0500000f


	//   ....[175]....
        /*04ac*/ 	.word	0x0500000f


	//   ....[176]....
        /*04b0*/ 	.word	0x0500000f


	//   ....[177]....
        /*04b4*/ 	.word	0x0500000f


	//   ....[178]....
        /*04b8*/ 	.word	0x0500000f


	//   ....[179]....
        /*04bc*/ 	.word	0x0500000f


	//   ....[180]....
        /*04c0*/ 	.word	0x0500000f


	//   ....[181]....
        /*04c4*/ 	.word	0x0500000f


	//   ....[182]....
        /*04c8*/ 	.word	0x0500000f


	//   ....[183]....
        /*04cc*/ 	.word	0x0500000f


	//   ....[184]....
        /*04d0*/ 	.word	0x0500000f


	//   ....[185]....
        /*04d4*/ 	.word	0x0500000f


	//   ....[186]....
        /*04d8*/ 	.word	0x0500000f


	//   ....[187]....
        /*04dc*/ 	.word	0x0500000f


	//   ....[188]....
        /*04e0*/ 	.word	0x0500000f


	//   ....[189]....
        /*04e4*/ 	.word	0x0500000f


	//   ....[190]....
        /*04e8*/ 	.word	0x0500000f


	//   ....[191]....
        /*04ec*/ 	.word	0x0500000f


	//   ....[192]....
        /*04f0*/ 	.word	0x0500000f


	//   ....[193]....
        /*04f4*/ 	.word	0x0500000f


	//   ....[194]....
        /*04f8*/ 	.word	0x0500000f


	//   ....[195]....
        /*04fc*/ 	.word	0x0500000f


	//   ....[196]....
        /*0500*/ 	.word	0x0500000f


	//   ....[197]....
        /*0504*/ 	.word	0x0500000f


	//   ....[198]....
        /*0508*/ 	.word	0x0500000f


	//   ....[199]....
        /*050c*/ 	.word	0x0500000f


	//   ....[200]....
        /*0510*/ 	.word	0x0500000f


	//   ....[201]....
        /*0514*/ 	.word	0x0500000f


	//   ....[202]....
        /*0518*/ 	.word	0x0500000f


	//   ....[203]....
        /*051c*/ 	.word	0x0500000f


	//   ....[204]....
        /*0520*/ 	.word	0x0500000f


	//   ....[205]....
        /*0524*/ 	.word	0x0500000f


	//   ....[206]....
        /*0528*/ 	.word	0x0500000f


	//   ....[207]....
        /*052c*/ 	.word	0x0500000f


	//   ....[208]....
        /*0530*/ 	.word	0x0500000f


	//   ....[209]....
        /*0534*/ 	.word	0x0500000f


	//   ....[210]....
        /*0538*/ 	.word	0x0500000f


	//   ....[211]....
        /*053c*/ 	.word	0x0500000f


	//   ....[212]....
        /*0540*/ 	.word	0x0500000f


	//   ....[213]....
        /*0544*/ 	.word	0x0500000f


	//   ....[214]....
        /*0548*/ 	.word	0x0500000f


	//   ....[215]....
        /*054c*/ 	.word	0x0500000f


	//   ....[216]....
        /*0550*/ 	.word	0x0500000f


	//   ....[217]....
        /*0554*/ 	.word	0x0500000f


	//   ....[218]....
        /*0558*/ 	.word	0x0500000f


	//   ....[219]....
        /*055c*/ 	.word	0x0500000f


	//   ....[220]....
        /*0560*/ 	.word	0x0500000f


	//   ....[221]....
        /*0564*/ 	.word	0x0500000f


	//   ....[222]....
        /*0568*/ 	.word	0x0500000f


	//   ....[223]....
        /*056c*/ 	.word	0x0500000f


	//   ....[224]....
        /*0570*/ 	.word	0x0500000f


	//   ....[225]....
        /*0574*/ 	.word	0x0500000f


	//   ....[226]....
        /*0578*/ 	.word	0x0500000f


	//   ....[227]....
        /*057c*/ 	.word	0x0500000f


	//   ....[228]....
        /*0580*/ 	.word	0x0500000f


	//   ....[229]....
        /*0584*/ 	.word	0x0500000f


	//   ....[230]....
        /*0588*/ 	.word	0x0500000f


	//   ....[231]....
        /*058c*/ 	.word	0x0500000f


	//   ....[232]....
        /*0590*/ 	.word	0x0500000f


	//   ....[233]....
        /*0594*/ 	.word	0x0500000f


	//   ....[234]....
        /*0598*/ 	.word	0x0500000f


	//   ....[235]....
        /*059c*/ 	.word	0x0500000f


	//   ....[236]....
        /*05a0*/ 	.word	0x0500000f


	//   ....[237]....
        /*05a4*/ 	.word	0x0500000f


	//   ....[238]....
        /*05a8*/ 	.word	0x0500000f


	//   ....[239]....
        /*05ac*/ 	.word	0x0500000f


	//   ....[240]....
        /*05b0*/ 	.word	0x0500000f


	//   ....[241]....
        /*05b4*/ 	.word	0x0500000f


	//   ....[242]....
        /*05b8*/ 	.word	0x0500000f


	//   ....[243]....
        /*05bc*/ 	.word	0x0500000f


	//   ....[244]....
        /*05c0*/ 	.word	0x0500000f


	//   ....[245]....
        /*05c4*/ 	.word	0x0500000f


	//   ....[246]....
        /*05c8*/ 	.word	0x0500000f


	//   ....[247]....
        /*05cc*/ 	.word	0x0500000f


	//   ....[248]....
        /*05d0*/ 	.word	0x0500000f


	//   ....[249]....
        /*05d4*/ 	.word	0x0500000f


	//   ....[250]....
        /*05d8*/ 	.word	0x0500000f


	//   ....[251]....
        /*05dc*/ 	.word	0x0500000f


	//   ....[252]....
        /*05e0*/ 	.word	0x0500000f


	//   ....[253]....
        /*05e4*/ 	.word	0x0500000f


	//   ....[254]....
        /*05e8*/ 	.word	0x0500000f


	//   ....[255]....
        /*05ec*/ 	.word	0x0500000f


	//   ....[0]....
        /*05f0*/ 	.word	0x0500000f


	//   ....[1]....
        /*05f4*/ 	.word	0x0500000f


	//   ....[2]....
        /*05f8*/ 	.word	0x0500000f


	//   ....[3]....
        /*05fc*/ 	.word	0x0500000f


	//   ....[4]....
        /*0600*/ 	.word	0xffffffff


	//   ....[5]....
        /*0604*/ 	.word	0xffffffff


	//   ....[6]....
        /*0608*/ 	.word	0xffffffff


	//   ....[7]....
        /*060c*/ 	.word	0xffffffff


	//   ....[8]....
        /*0610*/ 	.word	0xffffffff


	//   ....[9]....
        /*0614*/ 	.word	0xffffffff


	//----- nvinfo : EIATTR_COOP_GROUP_INSTR_OFFSETS
	.align		4
.L_439:
        /*0618*/ 	.byte	0x04, 0x28
        /*061a*/ 	.short	(.L_441 - .L_440)


	//   ....[0]....
.L_440:
        /*061c*/ 	.word	0x00000080


	//   ....[1]....
        /*0620*/ 	.word	0x00000090


	//   ....[2]....
        /*0624*/ 	.word	0x000002f0


	//   ....[3]....
        /*0628*/ 	.word	0x00000450


	//   ....[4]....
        /*062c*/ 	.word	0x00000570


	//   ....[5]....
        /*0630*/ 	.word	0x000006d0


	//   ....[6]....
        /*0634*/ 	.word	0x00002280


	//   ....[7]....
        /*0638*/ 	.word	0x000044d0


	//   ....[8]....
        /*063c*/ 	.word	0x00004740


	//   ....[9]....
        /*0640*/ 	.word	0x000059f0


	//   ....[10]....
        /*0644*/ 	.word	0x00005d60


	//   ....[11]....
        /*0648*/ 	.word	0x000060d0


	//   ....[12]....
        /*064c*/ 	.word	0x00006120


	//   ....[13]....
        /*0650*/ 	.word	0x0000b110


	//   ....[14]....
        /*0654*/ 	.word	0x0000b1b0


	//   ....[15]....
        /*0658*/ 	.word	0x0000b290


	//   ....[16]....
        /*065c*/ 	.word	0x0000b2b0


	//   ....[17]....
        /*0660*/ 	.word	0x00014ab0


	//   ....[18]....
        /*0664*/ 	.word	0x00014ca0


	//   ....[19]....
        /*0668*/ 	.word	0x00015e40


	//   ....[20]....
        /*066c*/ 	.word	0x00015ed0


	//   ....[21]....
        /*0670*/ 	.word	0x00015f10


	//   ....[22]....
        /*0674*/ 	.word	0x00015f30


	//   ....[23]....
        /*0678*/ 	.word	0x0001e350


	//   ....[24]....
        /*067c*/ 	.word	0x0001e370


	//   ....[25]....
        /*0680*/ 	.word	0x0001e3d0


	//   ....[26]....
        /*0684*/ 	.word	0x0001e410


	//   ....[27]....
        /*0688*/ 	.word	0x000200e0


	//   ....[28]....
        /*068c*/ 	.word	0x00020100


	//   ....[29]....
        /*0690*/ 	.word	0x00020150


	//   ....[30]....
        /*0694*/ 	.word	0x00020170


	//   ....[31]....
        /*0698*/ 	.word	0x00020ac0


	//   ....[32]....
        /*069c*/ 	.word	0x00020ae0


	//   ....[33]....
        /*06a0*/ 	.word	0x00020c30


	//   ....[34]....
        /*06a4*/ 	.word	0x00020c50


	//   ....[35]....
        /*06a8*/ 	.word	0x00020d90


	//   ....[36]....
        /*06ac*/ 	.word	0x00020db0


	//   ....[37]....
        /*06b0*/ 	.word	0x00020f00


	//   ....[38]....
        /*06b4*/ 	.word	0x00020f20


	//   ....[39]....
        /*06b8*/ 	.word	0x00021880


	//   ....[40]....
        /*06bc*/ 	.word	0x000218a0


	//   ....[41]....
        /*06c0*/ 	.word	0x000219e0


	//   ....[42]....
        /*06c4*/ 	.word	0x00021a00


	//   ....[43]....
        /*06c8*/ 	.word	0x00021b40


	//   ....[44]....
        /*06cc*/ 	.word	0x00021b60


	//   ....[45]....
        /*06d0*/ 	.word	0x00021cb0


	//   ....[46]....
        /*06d4*/ 	.word	0x00021cd0


	//   ....[47]....
        /*06d8*/ 	.word	0x00021ea0


	//   ....[48]....
        /*06dc*/ 	.word	0x00022070


	//   ....[49]....
        /*06e0*/ 	.word	0x000220a0


	//   ....[50]....
        /*06e4*/ 	.word	0x000220d0


	//   ....[51]....
        /*06e8*/ 	.word	0x00022100


	//   ....[52]....
        /*06ec*/ 	.word	0x00022130


	//   ....[53]....
        /*06f0*/ 	.word	0x00022160


	//   ....[54]....
        /*06f4*/ 	.word	0x000222b0


	//   ....[55]....
        /*06f8*/ 	.word	0x000222e0


	//   ....[56]....
        /*06fc*/ 	.word	0x00022310


	//   ....[57]....
        /*0700*/ 	.word	0x00022340


	//   ....[58]....
        /*0704*/ 	.word	0x00022370


	//   ....[59]....
        /*0708*/ 	.word	0x000223a0


	//   ....[60]....
        /*070c*/ 	.word	0x00022430


	//   ....[61]....
        /*0710*/ 	.word	0x00022490


	//   ....[62]....
        /*0714*/ 	.word	0x00022520


	//   ....[63]....
        /*0718*/ 	.word	0x00024040


	//   ....[64]....
        /*071c*/ 	.word	0x00024060


	//   ....[65]....
        /*0720*/ 	.word	0x000240f0


	//   ....[66]....
        /*0724*/ 	.word	0x00024110


	//   ....[67]....
        /*0728*/ 	.word	0x00024190


	//   ....[68]....
        /*072c*/ 	.word	0x000241b0


	//   ....[69]....
        /*0730*/ 	.word	0x00024230


	//   ....[70]....
        /*0734*/ 	.word	0x00024250


	//   ....[71]....
        /*0738*/ 	.word	0x000242d0


	//   ....[72]....
        /*073c*/ 	.word	0x000242f0


	//   ....[73]....
        /*0740*/ 	.word	0x00024300


	//   ....[74]....
        /*0744*/ 	.word	0x00024310


	//   ....[75]....
        /*0748*/ 	.word	0x00024ab0


	//   ....[76]....
        /*074c*/ 	.word	0x00024ad0


	//   ....[77]....
        /*0750*/ 	.word	0x00024ae0


	//   ....[78]....
        /*0754*/ 	.word	0x00024af0


	//   ....[79]....
        /*0758*/ 	.word	0x00024b10


	//   ....[80]....
        /*075c*/ 	.word	0x00024bb0


	//   ....[81]....
        /*0760*/ 	.word	0x00024c20


	//   ....[82]....
        /*0764*/ 	.word	0x00024c80


	//   ....[83]....
        /*0768*/ 	.word	0x00024ca0


	//   ....[84]....
        /*076c*/ 	.word	0x00024d00


	//   ....[85]....
        /*0770*/ 	.word	0x00024d20


	//   ....[86]....
        /*0774*/ 	.word	0x00024d60


	//   ....[87]....
        /*0778*/ 	.word	0x00024da0


	//   ....[88]....
        /*077c*/ 	.word	0x00024dc0


	//   ....[89]....
        /*0780*/ 	.word	0x00024df0


	//   ....[90]....
        /*0784*/ 	.word	0x00024e10


	//   ....[91]....
        /*0788*/ 	.word	0x000255c0


	//   ....[92]....
        /*078c*/ 	.word	0x000255f0


	//   ....[93]....
        /*0790*/ 	.word	0x00025600


	//   ....[94]....
        /*0794*/ 	.word	0x00025610


	//   ....[95]....
        /*0798*/ 	.word	0x000256d0


	//   ....[96]....
        /*079c*/ 	.word	0x00025720


	//   ....[97]....
        /*07a0*/ 	.word	0x00025790


	//   ....[98]....
        /*07a4*/ 	.word	0x00025810


	//   ....[99]....
        /*07a8*/ 	.word	0x00025870


	//   ....[100]....
        /*07ac*/ 	.word	0x000258a0


	//   ....[101]....
        /*07b0*/ 	.word	0x00025900


	//   ....[102]....
        /*07b4*/ 	.word	0x00025930


	//   ....[103]....
        /*07b8*/ 	.word	0x00025990


	//   ....[104]....
        /*07bc*/ 	.word	0x000259c0


	//   ....[105]....
        /*07c0*/ 	.word	0x00025a10


	//   ....[106]....
        /*07c4*/ 	.word	0x00025a40


	//   ....[107]....
        /*07c8*/ 	.word	0x00025f80


	//   ....[108]....
        /*07cc*/ 	.word	0x00025fa0


	//   ....[109]....
        /*07d0*/ 	.word	0x00025ff0


	//   ....[110]....
        /*07d4*/ 	.word	0x000260b0


	//   ....[111]....
        /*07d8*/ 	.word	0x000260c0


	//   ....[112]....
        /*07dc*/ 	.word	0x000260f0


	//   ....[113]....
        /*07e0*/ 	.word	0x00026180


	//   ....[114]....
        /*07e4*/ 	.word	0x00026230


	//   ....[115]....
        /*07e8*/ 	.word	0x00026240


	//   ....[116]....
        /*07ec*/ 	.word	0x00026270


	//   ....[117]....
        /*07f0*/ 	.word	0x00026280


	//   ....[118]....
        /*07f4*/ 	.word	0x00026310


	//   ....[119]....
        /*07f8*/ 	.word	0x00026a20


	//   ....[120]....
        /*07fc*/ 	.word	0x00026a40


	//   ....[121]....
        /*0800*/ 	.word	0x00026a90


	//   ....[122]....
        /*0804*/ 	.word	0x00026aa0


	//   ....[123]....
        /*0808*/ 	.word	0x00026ae0


	//   ....[124]....
        /*080c*/ 	.word	0x00026af0


	//   ....[125]....
        /*0810*/ 	.word	0x00026b30


	//   ....[126]....
        /*0814*/ 	.word	0x00026b40


	//   ....[127]....
        /*0818*/ 	.word	0x00026b80


	//   ....[128]....
        /*081c*/ 	.word	0x00026b90


	//   ....[129]....
        /*0820*/ 	.word	0x00026ba0


	//   ....[130]....
        /*0824*/ 	.word	0x00026be0


	//   ....[131]....
        /*0828*/ 	.word	0x00026f10


	//   ....[132]....
        /*082c*/ 	.word	0x00026f30


	//   ....[133]....
        /*0830*/ 	.word	0x00026f40


	//   ....[134]....
        /*0834*/ 	.word	0x00026f50


	//   ....[135]....
        /*0838*/ 	.word	0x00026f70


	//   ....[136]....
        /*083c*/ 	.word	0x00026fe0


	//   ....[137]....
        /*0840*/ 	.word	0x00027050


	//   ....[138]....
        /*0844*/ 	.word	0x00027070


	//   ....[139]....
        /*0848*/ 	.word	0x00027080


	//   ....[140]....
        /*084c*/ 	.word	0x000270e0


	//   ....[141]....
        /*0850*/ 	.word	0x00027100


	//   ....[142]....
        /*0854*/ 	.word	0x00027160


	//   ....[143]....
        /*0858*/ 	.word	0x00027650


	//   ....[144]....
        /*085c*/ 	.word	0x00027680


	//   ....[145]....
        /*0860*/ 	.word	0x000276b0


	//   ....[146]....
        /*0864*/ 	.word	0x000276e0


	//   ....[147]....
        /*0868*/ 	.word	0x00027710


	//   ....[148]....
        /*086c*/ 	.word	0x00027740


	//   ....[149]....
        /*0870*/ 	.word	0x00027770


	//   ....[150]....
        /*0874*/ 	.word	0x000277a0


	//   ....[151]....
        /*0878*/ 	.word	0x00027920


	//   ....[152]....
        /*087c*/ 	.word	0x00027950


	//   ....[153]....
        /*0880*/ 	.word	0x00027980


	//   ....[154]....
        /*0884*/ 	.word	0x000279b0


	//   ....[155]....
        /*0888*/ 	.word	0x000279e0


	//   ....[156]....
        /*088c*/ 	.word	0x00027a10


	//   ....[157]....
        /*0890*/ 	.word	0x00027ad0


	//   ....[158]....
        /*0894*/ 	.word	0x00027af0


	//   ....[159]....
        /*0898*/ 	.word	0x00027b60


	//   ....[160]....
        /*089c*/ 	.word	0x00028200


	//   ....[161]....
        /*08a0*/ 	.word	0x000287d0


	//   ....[162]....
        /*08a4*/ 	.word	0x000288c0


	//   ....[163]....
        /*08a8*/ 	.word	0x00028960


	//   ....[164]....
        /*08ac*/ 	.word	0x000289c0


	//   ....[165]....
        /*08b0*/ 	.word	0x00028ab0


	//   ....[166]....
        /*08b4*/ 	.word	0x00028b20


	//   ....[167]....
        /*08b8*/ 	.word	0x00028c10


	//   ....[168]....
        /*08bc*/ 	.word	0x00028c80


	//   ....[169]....
        /*08c0*/ 	.word	0x00028d70


	//   ....[170]....
        /*08c4*/ 	.word	0x00028de0


	//   ....[171]....
        /*08c8*/ 	.word	0x00028ed0


	//   ....[172]....
        /*08cc*/ 	.word	0x00028f40


	//   ....[173]....
        /*08d0*/ 	.word	0x00028fe0


	//   ....[174]....
        /*08d4*/ 	.word	0x000290e0


	//   ....[175]....
        /*08d8*/ 	.word	0x00029130


	//   ....[176]....
        /*08dc*/ 	.word	0x00029190


	//   ....[177]....
        /*08e0*/ 	.word	0x000292c0


	//   ....[178]....
        /*08e4*/ 	.word	0x00029380


	//   ....[179]....
        /*08e8*/ 	.word	0x00029430


	//   ....[180]....
        /*08ec*/ 	.word	0x000294b0


	//   ....[181]....
        /*08f0*/ 	.word	0x000295a0


	//   ....[182]....
        /*08f4*/ 	.word	0x000296b0


	//   ....[183]....
        /*08f8*/ 	.word	0x00029720


	//   ....[184]....
        /*08fc*/ 	.word	0x000297f0


	//   ....[185]....
        /*0900*/ 	.word	0x000298a0


	//   ....[186]....
        /*0904*/ 	.word	0x00029920


	//   ....[187]....
        /*0908*/ 	.word	0x000299f0


	//   ....[188]....
        /*090c*/ 	.word	0x00029a80


	//   ....[189]....
        /*0910*/ 	.word	0x00029b50


	//   ....[190]....
        /*0914*/ 	.word	0x00029bf0


	//   ....[191]....
        /*0918*/ 	.word	0x00029c90


	//   ....[192]....
        /*091c*/ 	.word	0x00029cf0


	//   ....[193]....
        /*0920*/ 	.word	0x00029d90


	//   ....[194]....
        /*0924*/ 	.word	0x00029ee0


	//   ....[195]....
        /*0928*/ 	.word	0x00029f30


	//   ....[196]....
        /*092c*/ 	.word	0x00029f90


	//   ....[197]....
        /*0930*/ 	.word	0x0002a080


	//   ....[198]....
        /*0934*/ 	.word	0x0002a180


	//   ....[199]....
        /*0938*/ 	.word	0x0002a1d0


	//   ....[200]....
        /*093c*/ 	.word	0x0002a230


	//   ....[201]....
        /*0940*/ 	.word	0x0002a320


	//   ....[202]....
        /*0944*/ 	.word	0x0002a420


	//   ....[203]....
        /*0948*/ 	.word	0x0002a470


	//   ....[204]....
        /*094c*/ 	.word	0x0002a4d0


	//   ....[205]....
        /*0950*/ 	.word	0x0002a5b0


	//   ....[206]....
        /*0954*/ 	.word	0x0002a6e0


	//   ....[207]....
        /*0958*/ 	.word	0x0002a7c0


	//   ....[208]....
        /*095c*/ 	.word	0x0002a850


	//   ....[209]....
        /*0960*/ 	.word	0x0002a960


	//   ....[210]....
        /*0964*/ 	.word	0x0002a9c0


	//   ....[211]....
        /*0968*/ 	.word	0x0002aad0


	//   ....[212]....
        /*096c*/ 	.word	0x0002ab30


	//   ....[213]....
        /*0970*/ 	.word	0x0002ac40


	//   ....[214]....
        /*0974*/ 	.word	0x0002aca0


	//   ....[215]....
        /*0978*/ 	.word	0x0002adb0


	//   ....[216]....
        /*097c*/ 	.word	0x0002ae10


	//   ....[217]....
        /*0980*/ 	.word	0x0002aed0


	//   ....[218]....
        /*0984*/ 	.word	0x0002b030


	//   ....[219]....
        /*0988*/ 	.word	0x0002b0d0


	//   ....[220]....
        /*098c*/ 	.word	0x0002b130


	//   ....[221]....
        /*0990*/ 	.word	0x0002b1e0


	//   ....[222]....
        /*0994*/ 	.word	0x0002b240


	//   ....[223]....
        /*0998*/ 	.word	0x0002b2f0


	//   ....[224]....
        /*099c*/ 	.word	0x0002b350


	//   ....[225]....
        /*09a0*/ 	.word	0x0002b400


	//   ....[226]....
        /*09a4*/ 	.word	0x0002b460


	//   ....[227]....
        /*09a8*/ 	.word	0x0002b510


	//   ....[228]....
        /*09ac*/ 	.word	0x0002b570


	//   ....[229]....
        /*09b0*/ 	.word	0x0002b620


	//   ....[230]....
        /*09b4*/ 	.word	0x0002b710


	//   ....[231]....
        /*09b8*/ 	.word	0x0002b7b0


	//   ....[232]....
        /*09bc*/ 	.word	0x0002b810


	//   ....[233]....
        /*09c0*/ 	.word	0x0002b8e0


	//   ....[234]....
        /*09c4*/ 	.word	0x0002b940


	//   ....[235]....
        /*09c8*/ 	.word	0x0002ba10


	//   ....[236]....
        /*09cc*/ 	.word	0x0002ba70


	//   ....[237]....
        /*09d0*/ 	.word	0x0002bb40


	//   ....[238]....
        /*09d4*/ 	.word	0x0002bba0


	//   ....[239]....
        /*09d8*/ 	.word	0x0002bc70


	//   ....[240]....
        /*09dc*/ 	.word	0x0002bcd0


	//   ....[241]....
        /*09e0*/ 	.word	0x0002bda0


	//   ....[242]....
        /*09e4*/ 	.word	0x0002be30


	//   ....[243]....
        /*09e8*/ 	.word	0x0002bed0


	//   ....[244]....
        /*09ec*/ 	.word	0x0002bff0


	//   ....[245]....
        /*09f0*/ 	.word	0x0002c060


	//   ....[246]....
        /*09f4*/ 	.word	0x0002c0d0


	//   ....[247]....
        /*09f8*/ 	.word	0x0002c140


	//   ....[248]....
        /*09fc*/ 	.word	0x0002c1b0


	//   ....[249]....
        /*0a00*/ 	.word	0x0002c230


	//   ....[250]....
        /*0a04*/ 	.word	0x0002c2c0


	//   ....[251]....
        /*0a08*/ 	.word	0x0002c350


	//   ....[252]....
        /*0a0c*/ 	.word	0x0002c3c0


	//   ....[253]....
        /*0a10*/ 	.word	0x0002c430


	//   ....[254]....
        /*0a14*/ 	.word	0x0002c4a0


	//   ....[255]....
        /*0a18*/ 	.word	0x0002c520


	//   ....[0]....
        /*0a1c*/ 	.word	0x0002c590


	//   ....[1]....
        /*0a20*/ 	.word	0x0002c630


	//   ....[2]....
        /*0a24*/ 	.word	0x0002c6c0


	//   ....[3]....
        /*0a28*/ 	.word	0x0002c7e0


	//   ....[4]....
        /*0a2c*/ 	.word	0x0002ecc0


	//   ....[5]....
        /*0a30*/ 	.word	0x0002f6a0


	//   ....[6]....
        /*0a34*/ 	.word	0x00030240


	//   ....[7]....
        /*0a38*/ 	.word	0x000302a0


	//   ....[8]....
        /*0a3c*/ 	.word	0x00030300


	//   ....[9]....
        /*0a40*/ 	.word	0x00030320


	//----- nvinfo : EIATTR_REG_RECONFIG
	.align		4
.L_441:
        /*0a44*/ 	.byte	0x01, 0x54
	.zero		2


	//----- nvinfo : EIATTR_SYSCALL_OFFSETS
	.align		4
        /*0a48*/ 	.byte	0x04, 0x46
        /*0a4a*/ 	.short	(.L_443 - .L_442)


	//   ....[0]....
.L_442:
        /*0a4c*/ 	.word	0x000027f0


	//   ....[1]....
        /*0a50*/ 	.word	0x00023660


	//   ....[2]....
        /*0a54*/ 	.word	0x000237b0


	//   ....[3]....
        /*0a58*/ 	.word	0x000238a0


	//   ....[4]....
        /*0a5c*/ 	.word	0x000246a0


	//   ....[5]....
        /*0a60*/ 	.word	0x00025200


	//----- nvinfo : EIATTR_MBARRIER_INSTR_OFFSETS
	.align		4
.L_443:
        /*0a64*/ 	.byte	0x04, 0x39
        /*0a66*/ 	.short	(.L_445 - .L_444)


	//   ....[0]....
.L_444:
        /*0a68*/ 	.word	0x00000190
        /*0a6c*/ 	.word	0x000000ff
        /*0a70*/ 	.word	0x00032400
        /*0a74*/ 	.short	0x0100
        /*0a76*/ 	.byte	0x08
	.zero		1


	//   ....[1]....
        /*0a78*/ 	.word	0x000001a0
        /*0a7c*/ 	.word	0x000000ff
        /*0a80*/ 	.word	0x00032410
        /*0a84*/ 	.short	0x0100
        /*0a86*/ 	.byte	0x08
	.zero		1


	//   ....[2]....
        /*0a88*/ 	.word	0x000001b0
        /*0a8c*/ 	.word	0x000000ff
        /*0a90*/ 	.word	0x00032420
        /*0a94*/ 	.short	0x0100
        /*0a96*/ 	.byte	0x08
	.zero		1


	//   ....[3]....
        /*0a98*/ 	.word	0x000002a0
        /*0a9c*/ 	.word	0x000000ff
        /*0aa0*/ 	.word	0x00032430
        /*0aa4*/ 	.short	0x0100
        /*0aa6*/ 	.byte	0x08
	.zero		1


	//   ....[4]....
        /*0aa8*/ 	.word	0x000002b0
        /*0aac*/ 	.word	0x000000ff
        /*0ab0*/ 	.word	0x00032440
        /*0ab4*/ 	.short	0x0100
        /*0ab6*/ 	.byte	0x08
	.zero		1


	//   ....[5]....
        /*0ab8*/ 	.word	0x000002c0
        /*0abc*/ 	.word	0x000000ff
        /*0ac0*/ 	.word	0x00032438
        /*0ac4*/ 	.short	0x0100
        /*0ac6*/ 	.byte	0x08
	.zero		1


	//   ....[6]....
        /*0ac8*/ 	.word	0x000002d0
        /*0acc*/ 	.word	0x000000ff
        /*0ad0*/ 	.word	0x00032448
        /*0ad4*/ 	.short	0x0100
        /*0ad6*/ 	.byte	0x08
	.zero		1


	//   ....[7]....
        /*0ad8*/ 	.word	0x00000400
        /*0adc*/ 	.word	0x000000ff
        /*0ae0*/ 	.word	0x00032450
        /*0ae4*/ 	.short	0x0100
        /*0ae6*/ 	.byte	0x08
	.zero		1


	//   ....[8]....
        /*0ae8*/ 	.word	0x00000410
        /*0aec*/ 	.word	0x000000ff
        /*0af0*/ 	.word	0x00032460
        /*0af4*/ 	.short	0x0100
        /*0af6*/ 	.byte	0x08
	.zero		1


	//   ....[9]....
        /*0af8*/ 	.word	0x00000420
        /*0afc*/ 	.word	0x000000ff
        /*0b00*/ 	.word	0x00032458
        /*0b04*/ 	.short	0x0100
        /*0b06*/ 	.byte	0x08
	.zero		1


	//   ....[10]....
        /*0b08*/ 	.word	0x00000430
        /*0b0c*/ 	.word	0x000000ff
        /*0b10*/ 	.word	0x00032468
        /*0b14*/ 	.short	0x0100
        /*0b16*/ 	.byte	0x08
	.zero		1


	//   ....[11]....
        /*0b18*/ 	.word	0x00000520
        /*0b1c*/ 	.word	0x000000ff
        /*0b20*/ 	.word	0x00032470
        /*0b24*/ 	.short	0x0100
        /*0b26*/ 	.byte	0x06
	.zero		1


	//   ....[12]....
        /*0b28*/ 	.word	0x00000530
        /*0b2c*/ 	.word	0x000000ff
        /*0b30*/ 	.word	0x00032480
        /*0b34*/ 	.short	0x0100
        /*0b36*/ 	.byte	0x06
	.zero		1


	//   ....[13]....
        /*0b38*/ 	.word	0x00000540
        /*0b3c*/ 	.word	0x000000ff
        /*0b40*/ 	.word	0x00032478
        /*0b44*/ 	.short	0x0100
        /*0b46*/ 	.byte	0x06
	.zero		1


	//   ....[14]....
        /*0b48*/ 	.word	0x00000550
        /*0b4c*/ 	.word	0x000000ff
        /*0b50*/ 	.word	0x00032488
        /*0b54*/ 	.short	0x0100
        /*0b56*/ 	.byte	0x06
	.zero		1


	//   ....[15]....
        /*0b58*/ 	.word	0x00000680
        /*0b5c*/ 	.word	0x000000ff
        /*0b60*/ 	.word	0x00032490
        /*0b64*/ 	.short	0x0100
        /*0b66*/ 	.byte	0x08
	.zero		1


	//   ....[16]....
        /*0b68*/ 	.word	0x00000690
        /*0b6c*/ 	.word	0x000000ff
        /*0b70*/ 	.word	0x000324a0
        /*0b74*/ 	.short	0x0100
        /*0b76*/ 	.byte	0x08
	.zero		1


	//   ....[17]....
        /*0b78*/ 	.word	0x000006a0
        /*0b7c*/ 	.word	0x000000ff
        /*0b80*/ 	.word	0x00032498
        /*0b84*/ 	.short	0x0100
        /*0b86*/ 	.byte	0x08
	.zero		1


	//   ....[18]....
        /*0b88*/ 	.word	0x000006b0
        /*0b8c*/ 	.word	0x000000ff
        /*0b90*/ 	.word	0x000324a8
        /*0b94*/ 	.short	0x0100
        /*0b96*/ 	.byte	0x08
	.zero		1


	//   ....[19]....
        /*0b98*/ 	.word	0x000007f0
        /*0b9c*/ 	.word	0x000000ff
        /*0ba0*/ 	.word	0x000324b0
        /*0ba4*/ 	.short	0x0100
        /*0ba6*/ 	.byte	0x08
	.zero		1


	//   ....[20]....
        /*0ba8*/ 	.word	0x00000800
        /*0bac*/ 	.word	0x000000ff
        /*0bb0*/ 	.word	0x000324c0
        /*0bb4*/ 	.short	0x0100
        /*0bb6*/ 	.byte	0x08
	.zero		1


	//   ....[21]....
        /*0bb8*/ 	.word	0x00000810
        /*0bbc*/ 	.word	0x000000ff
        /*0bc0*/ 	.word	0x000324b8
        /*0bc4*/ 	.short	0x0100
        /*0bc6*/ 	.byte	0x08
	.zero		1


	//   ....[22]....
        /*0bc8*/ 	.word	0x00000820
        /*0bcc*/ 	.word	0x000000ff
        /*0bd0*/ 	.word	0x000324c8
        /*0bd4*/ 	.short	0x0100
        /*0bd6*/ 	.byte	0x08
	.zero		1


	//   ....[23]....
        /*0bd8*/ 	.word	0x00002a40
        /*0bdc*/ 	.word	0x000000ff
        /*0be0*/ 	.word	0x00032400
        /*0be4*/ 	.short	0x010a
        /*0be6*/ 	.byte	0x2a
	.zero		1


	//   ....[24]....
        /*0be8*/ 	.word	0x00002ed0
        /*0bec*/ 	.word	0x00000018
        /*0bf0*/ 	.word	0x00000000
        /*0bf4*/ 	.short	0x010a
        /*0bf6*/ 	.byte	0x3f
	.zero		1


	//   ....[25]....
        /*0bf8*/ 	.word	0x00002f30
        /*0bfc*/ 	.word	0x00000018
        /*0c00*/ 	.word	0x00000000
        /*0c04*/ 	.short	0x010a
        /*0c06*/ 	.byte	0x3f
	.zero		1


	//   ....[26]....
        /*0c08*/ 	.word	0x000032e0
        /*0c0c*/ 	.word	0x000000ff
        /*0c10*/ 	.word	0x00032410
        /*0c14*/ 	.short	0x010a
        /*0c16*/ 	.byte	0x2a
	.zero		1


	//   ....[27]....
        /*0c18*/ 	.word	0x000033e0
        /*0c1c*/ 	.word	0x00000008
        /*0c20*/ 	.word	0x00000000
        /*0c24*/ 	.short	0x010a
        /*0c26*/ 	.byte	0x3f
	.zero		1


	//   ....[28]....
        /*0c28*/ 	.word	0x00003440
        /*0c2c*/ 	.word	0x00000008
        /*0c30*/ 	.word	0x00000000
        /*0c34*/ 	.short	0x010a
        /*0c36*/ 	.byte	0x3f
	.zero		1


	//   ....[29]....
        /*0c38*/ 	.word	0x00004180
        /*0c3c*/ 	.word	0x0000000c
        /*0c40*/ 	.word	0x00000000
        /*0c44*/ 	.short	0x0101
        /*0c46*/ 	.byte	0x3f
	.zero		1


	//   ....[30]....
        /*0c48*/ 	.word	0x000094b0
        /*0c4c*/ 	.word	0x00000006
        /*0c50*/ 	.word	0x00000000
        /*0c54*/ 	.short	0x0101
        /*0c56*/ 	.byte	0x3f
	.zero		1


	//   ....[31]....
        /*0c58*/ 	.word	0x00009c00
        /*0c5c*/ 	.word	0x00000004
        /*0c60*/ 	.word	0x00000000
        /*0c64*/ 	.short	0x010a
        /*0c66*/ 	.byte	0x3f
	.zero		1


	//   ....[32]....
        /*0c68*/ 	.word	0x00009ca0
        /*0c6c*/ 	.word	0x00000006
        /*0c70*/ 	.word	0x00000000
        /*0c74*/ 	.short	0x010a
        /*0c76*/ 	.byte	0x3f
	.zero		1


	//   ....[33]....
        /*0c78*/ 	.word	0x0000a0b0
        /*0c7c*/ 	.word	0x00000003
        /*0c80*/ 	.word	0x00000000
        /*0c84*/ 	.short	0x010a
        /*0c86*/ 	.byte	0x3f
	.zero		1


	//   ....[34]....
        /*0c88*/ 	.word	0x0000a180
        /*0c8c*/ 	.word	0x00000014
        /*0c90*/ 	.word	0x00000000
        /*0c94*/ 	.short	0x010a
        /*0c96*/ 	.byte	0x3f
	.zero		1


	//   ....[35]....
        /*0c98*/ 	.word	0x0000aec0
        /*0c9c*/ 	.word	0x00000003
        /*0ca0*/ 	.word	0x00000000
        /*0ca4*/ 	.short	0x0101
        /*0ca6*/ 	.byte	0x3f
	.zero		1


	//   ....[36]....
        /*0ca8*/ 	.word	0x00013270
        /*0cac*/ 	.word	0x00000000
        /*0cb0*/ 	.word	0x00000000
        /*0cb4*/ 	.short	0x0101
        /*0cb6*/ 	.byte	0x3f
	.zero		1


	//   ....[37]....
        /*0cb8*/ 	.word	0x00013460
        /*0cbc*/ 	.word	0x00000002
        /*0cc0*/ 	.word	0x00000000
        /*0cc4*/ 	.short	0x010a
        /*0cc6*/ 	.byte	0x3f
	.zero		1


	//   ....[38]....
        /*0cc8*/ 	.word	0x00013500
        /*0ccc*/ 	.word	0x00000006
        /*0cd0*/ 	.word	0x00000000
        /*0cd4*/ 	.short	0x010a
        /*0cd6*/ 	.byte	0x3f
	.zero		1


	//   ....[39]....
        /*0cd8*/ 	.word	0x00013910
        /*0cdc*/ 	.word	0x00000002
        /*0ce0*/ 	.word	0x00000000
        /*0ce4*/ 	.short	0x010a
        /*0ce6*/ 	.byte	0x3f
	.zero		1


	//   ....[40]....
        /*0ce8*/ 	.word	0x000139e0
        /*0cec*/ 	.word	0x0000000e
        /*0cf0*/ 	.word	0x00000000
        /*0cf4*/ 	.short	0x010a
        /*0cf6*/ 	.byte	0x3f
	.zero		1


	//   ....[41]....
        /*0cf8*/ 	.word	0x00014720
        /*0cfc*/ 	.word	0x00000006
        /*0d00*/ 	.word	0x00000000
        /*0d04*/ 	.short	0x0101
        /*0d06*/ 	.byte	0x3f
	.zero		1


	//   ....[42]....
        /*0d08*/ 	.word	0x0001df10
        /*0d0c*/ 	.word	0x00000003
        /*0d10*/ 	.word	0x00000000
        /*0d14*/ 	.short	0x0101
        /*0d16*/ 	.byte	0x3f
	.zero		1


	//   ....[43]....
        /*0d18*/ 	.word	0x00020af0
        /*0d1c*/ 	.word	0x000000ff
        /*0d20*/ 	.word	0x00000000
        /*0d24*/ 	.short	0x0101
        /*0d26*/ 	.byte	0x04
	.zero		1


	//   ....[44]....
        /*0d28*/ 	.word	0x00023db0
        /*0d2c*/ 	.word	0x00000011
        /*0d30*/ 	.word	0x00032440
        /*0d34*/ 	.short	0x010a
        /*0d36*/ 	.byte	0x3f
	.zero		1


	//   ....[45]....
        /*0d38*/ 	.word	0x00024410
        /*0d3c*/ 	.word	0x00000011
        /*0d40*/ 	.word	0x00032430
        /*0d44*/ 	.short	0x0107
        /*0d46*/ 	.byte	0x3f
	.zero		1


	//   ....[46]....
        /*0d48*/ 	.word	0x000244e0
        /*0d4c*/ 	.word	0x00000011
        /*0d50*/ 	.word	0x00032430
        /*0d54*/ 	.short	0x0101
        /*0d56*/ 	.byte	0x3f
	.zero		1


	//   ....[47]....
        /*0d58*/ 	.word	0x00025040
        /*0d5c*/ 	.word	0x00000016
        /*0d60*/ 	.word	0x00032400
        /*0d64*/ 	.short	0x0107
        /*0d66*/ 	.byte	0x3f
	.zero		1


	//   ....[48]....
        /*0d68*/ 	.word	0x000250d0
        /*0d6c*/ 	.word	0x00000016
        /*0d70*/ 	.word	0x00032400
        /*0d74*/ 	.short	0x0101
        /*0d76*/ 	.byte	0x3f
	.zero		1


	//   ....[49]....
        /*0d78*/ 	.word	0x00025b60
        /*0d7c*/ 	.word	0x00000016
        /*0d80*/ 	.word	0x00032410
        /*0d84*/ 	.short	0x0107
        /*0d86*/ 	.byte	0x3f
	.zero		1


	//   ....[50]....
        /*0d88*/ 	.word	0x00025c60
        /*0d8c*/ 	.word	0x00000016
        /*0d90*/ 	.word	0x00032410
        /*0d94*/ 	.short	0x0101
        /*0d96*/ 	.byte	0x3f
	.zero		1


	//   ....[51]....
        /*0d98*/ 	.word	0x00025c80
        /*0d9c*/ 	.word	0x00000016
        /*0da0*/ 	.word	0x00032420
        /*0da4*/ 	.short	0x010a
        /*0da6*/ 	.byte	0x3f
	.zero		1


	//   ....[52]....
        /*0da8*/ 	.word	0x00025d00
        /*0dac*/ 	.word	0x00000011
        /*0db0*/ 	.word	0x00032460
        /*0db4*/ 	.short	0x010a
        /*0db6*/ 	.byte	0x3f
	.zero		1


	//   ....[53]....
        /*0db8*/ 	.word	0x00026490
        /*0dbc*/ 	.word	0x00000011
        /*0dc0*/ 	.word	0x00032450
        /*0dc4*/ 	.short	0x0107
        /*0dc6*/ 	.byte	0x3f
	.zero		1


	//   ....[54]....
        /*0dc8*/ 	.word	0x00026550
        /*0dcc*/ 	.word	0x00000011
        /*0dd0*/ 	.word	0x00032450
        /*0dd4*/ 	.short	0x0101
        /*0dd6*/ 	.byte	0x3f
	.zero		1


	//   ....[55]....
        /*0dd8*/ 	.word	0x00026880
        /*0ddc*/ 	.word	0x00000006
        /*0de0*/ 	.word	0x00032440
        /*0de4*/ 	.short	0x010a
        /*0de6*/ 	.byte	0x3f
	.zero		1


	//   ....[56]....
        /*0de8*/ 	.word	0x00026c60
        /*0dec*/ 	.word	0x00000006
        /*0df0*/ 	.word	0x00032430
        /*0df4*/ 	.short	0x0107
        /*0df6*/ 	.byte	0x3f
	.zero		1


	//   ....[57]....
        /*0df8*/ 	.word	0x00026d10
        /*0dfc*/ 	.word	0x00000006
        /*0e00*/ 	.word	0x00032430
        /*0e04*/ 	.short	0x0101
        /*0e06*/ 	.byte	0x3f
	.zero		1


	//   ....[58]....
        /*0e08*/ 	.word	0x00026d40
        /*0e0c*/ 	.word	0x00000006
        /*0e10*/ 	.word	0x00032460
        /*0e14*/ 	.short	0x010a
        /*0e16*/ 	.byte	0x3f
	.zero		1


	//   ....[59]....
        /*0e18*/ 	.word	0x00027260
        /*0e1c*/ 	.word	0x00000006
        /*0e20*/ 	.word	0x00032450
        /*0e24*/ 	.short	0x0107
        /*0e26*/ 	.byte	0x3f
	.zero		1


	//   ....[60]....
        /*0e28*/ 	.word	0x00027310
        /*0e2c*/ 	.word	0x00000006
        /*0e30*/ 	.word	0x00032450
        /*0e34*/ 	.short	0x0101
        /*0e36*/ 	.byte	0x3f
	.zero		1


	//   ....[61]....
        /*0e38*/ 	.word	0x00028180
        /*0e3c*/ 	.word	0x00000007
        /*0e40*/ 	.word	0x00032420
        /*0e44*/ 	.short	0x010a
        /*0e46*/ 	.byte	0x3f
	.zero		1


	//   ....[62]....
        /*0e48*/ 	.word	0x00028320
        /*0e4c*/ 	.word	0x00000005
        /*0e50*/ 	.word	0x00032440
        /*0e54*/ 	.short	0x010a
        /*0e56*/ 	.byte	0x3f
	.zero		1


	//   ....[63]....
        /*0e58*/ 	.word	0x000283c0
        /*0e5c*/ 	.word	0x00000003
        /*0e60*/ 	.word	0x00032440
        /*0e64*/ 	.short	0x010a
        /*0e66*/ 	.byte	0x3f
	.zero		1


	//   ....[64]....
        /*0e68*/ 	.word	0x00028400
        /*0e6c*/ 	.word	0x00000005
        /*0e70*/ 	.word	0x00032460
        /*0e74*/ 	.short	0x010a
        /*0e76*/ 	.byte	0x3f
	.zero		1


	//   ....[65]....
        /*0e78*/ 	.word	0x00028440
        /*0e7c*/ 	.word	0x00000003
        /*0e80*/ 	.word	0x00032460
        /*0e84*/ 	.short	0x010a
        /*0e86*/ 	.byte	0x3f
	.zero		1


	//   ....[66]....
        /*0e88*/ 	.word	0x000284b0
        /*0e8c*/ 	.word	0x00000009
        /*0e90*/ 	.word	0x00032400
        /*0e94*/ 	.short	0x010a
        /*0e96*/ 	.byte	0x3f
	.zero		1


	//   ....[67]....
        /*0e98*/ 	.word	0x00028500
        /*0e9c*/ 	.word	0x00000018
        /*0ea0*/ 	.word	0x00000000
        /*0ea4*/ 	.short	0x010a
        /*0ea6*/ 	.byte	0x3f
	.zero		1


	//   ....[68]....
        /*0ea8*/ 	.word	0x00028560
        /*0eac*/ 	.word	0x00000009
        /*0eb0*/ 	.word	0x00032410
        /*0eb4*/ 	.short	0x010a
        /*0eb6*/ 	.byte	0x3f
	.zero		1


	//   ....[69]....
        /*0eb8*/ 	.word	0x000285b0
        /*0ebc*/ 	.word	0x00000008
        /*0ec0*/ 	.word	0x00000000
        /*0ec4*/ 	.short	0x010a
        /*0ec6*/ 	.byte	0x3f
	.zero		1


	//   ....[70]....
        /*0ec8*/ 	.word	0x00028600
        /*0ecc*/ 	.word	0x00000006
        /*0ed0*/ 	.word	0x00000000
        /*0ed4*/ 	.short	0x010a
        /*0ed6*/ 	.byte	0x3f
	.zero		1


	//   ....[71]....
        /*0ed8*/ 	.word	0x00028650
        /*0edc*/ 	.word	0x00000014
        /*0ee0*/ 	.word	0x00000000
        /*0ee4*/ 	.short	0x010a
        /*0ee6*/ 	.byte	0x3f
	.zero		1


	//   ....[72]....
        /*0ee8*/ 	.word	0x000286a0
        /*0eec*/ 	.word	0x00000006
        /*0ef0*/ 	.word	0x00000000
        /*0ef4*/ 	.short	0x010a
        /*0ef6*/ 	.byte	0x3f
	.zero		1


	//   ....[73]....
        /*0ef8*/ 	.word	0x000286f0
        /*0efc*/ 	.word	0x0000000e
        /*0f00*/ 	.word	0x00000000
        /*0f04*/ 	.short	0x010a
        /*0f06*/ 	.byte	0x3f
	.zero		1


	//   ....[74]....
        /*0f08*/ 	.word	0x00028810
        /*0f0c*/ 	.word	0x00000011
        /*0f10*/ 	.word	0x00032440
        /*0f14*/ 	.short	0x010a
        /*0f16*/ 	.byte	0x3f
	.zero		1


	//   ....[75]....
        /*0f18*/ 	.word	0x0002a5e0
        /*0f1c*/ 	.word	0x00000016
        /*0f20*/ 	.word	0x00032420
        /*0f24*/ 	.short	0x010a
        /*0f26*/ 	.byte	0x3f
	.zero		1


	//   ....[76]....
        /*0f28*/ 	.word	0x0002a630
        /*0f2c*/ 	.word	0x00000011
        /*0f30*/ 	.word	0x00032460
        /*0f34*/ 	.short	0x010a
        /*0f36*/ 	.byte	0x3f
	.zero		1


	//   ....[77]....
        /*0f38*/ 	.word	0x0002af80
        /*0f3c*/ 	.word	0x00000006
        /*0f40*/ 	.word	0x00032440
        /*0f44*/ 	.short	0x010a
        /*0f46*/ 	.byte	0x3f
	.zero		1


	//   ....[78]....
        /*0f48*/ 	.word	0x0002b660
        /*0f4c*/ 	.word	0x00000006
        /*0f50*/ 	.word	0x00032460
        /*0f54*/ 	.short	0x010a
        /*0f56*/ 	.byte	0x3f
	.zero		1


	//   ....[79]....
        /*0f58*/ 	.word	0x0002c700
        /*0f5c*/ 	.word	0x00000007
        /*0f60*/ 	.word	0x00032420
        /*0f64*/ 	.short	0x010a
        /*0f66*/ 	.byte	0x3f
	.zero		1


	//   ....[80]....
        /*0f68*/ 	.word	0x0002c8a0
        /*0f6c*/ 	.word	0x00000005
        /*0f70*/ 	.word	0x00032440
        /*0f74*/ 	.short	0x010a
        /*0f76*/ 	.byte	0x3f
	.zero		1


	//   ....[81]....
        /*0f78*/ 	.word	0x0002c8f0
        /*0f7c*/ 	.word	0x00000003
        /*0f80*/ 	.word	0x00032440
        /*0f84*/ 	.short	0x010a
        /*0f86*/ 	.byte	0x3f
	.zero		1


	//   ....[82]....
        /*0f88*/ 	.word	0x0002c940
        /*0f8c*/ 	.word	0x00000005
        /*0f90*/ 	.word	0x00032460
        /*0f94*/ 	.short	0x010a
        /*0f96*/ 	.byte	0x3f
	.zero		1


	//   ....[83]....
        /*0f98*/ 	.word	0x0002ccf0
        /*0f9c*/ 	.word	0x0000000a
        /*0fa0*/ 	.word	0x00000000
        /*0fa4*/ 	.short	0x010a
        /*0fa6*/ 	.byte	0x3f
	.zero		1


	//   ....[84]....
        /*0fa8*/ 	.word	0x0002ce30
        /*0fac*/ 	.word	0x00000002
        /*0fb0*/ 	.word	0x00000000
        /*0fb4*/ 	.short	0x010a
        /*0fb6*/ 	.byte	0x3f
	.zero		1


	//   ....[85]....
        /*0fb8*/ 	.word	0x0002d490
        /*0fbc*/ 	.word	0x0000000a
        /*0fc0*/ 	.word	0x00000000
        /*0fc4*/ 	.short	0x010a
        /*0fc6*/ 	.byte	0x3f
	.zero		1


	//   ....[86]....
        /*0fc8*/ 	.word	0x0002d5d0
        /*0fcc*/ 	.word	0x00000008
        /*0fd0*/ 	.word	0x00000000
        /*0fd4*/ 	.short	0x010a
        /*0fd6*/ 	.byte	0x3f
	.zero		1


	//   ....[87]....
        /*0fd8*/ 	.word	0x0002e8a0
        /*0fdc*/ 	.word	0x00000006
        /*0fe0*/ 	.word	0x00000000
        /*0fe4*/ 	.short	0x0101
        /*0fe6*/ 	.byte	0x3f
	.zero		1


	//   ....[88]....
        /*0fe8*/ 	.word	0x00048020
        /*0fec*/ 	.word	0x00000000
        /*0ff0*/ 	.word	0x00000000
        /*0ff4*/ 	.short	0x0101
        /*0ff6*/ 	.byte	0x3f
	.zero		1


	//   ....[89]....
        /*0ff8*/ 	.word	0x00048040
        /*0ffc*/ 	.word	0x00000002
        /*1000*/ 	.word	0x00000000
        /*1004*/ 	.short	0x010a
        /*1006*/ 	.byte	0x3f
	.zero		1


	//   ....[90]....
        /*1008*/ 	.word	0x00048090
        /*100c*/ 	.word	0x00000008
        /*1010*/ 	.word	0x00000000
        /*1014*/ 	.short	0x010a
        /*1016*/ 	.byte	0x3f
	.zero		1


	//----- nvinfo : EIATTR_NUM_MBARRIERS
	.align		4
.L_445:
        /*1018*/ 	.byte	0x03, 0x38
        /*101a*/ 	.short	0x0017


	//----- nvinfo : EIATTR_EXIT_INSTR_OFFSETS
	.align		4
        /*101c*/ 	.byte	0x04, 0x1c
        /*101e*/ 	.short	(.L_447 - .L_446)


	//   ....[0]....
.L_446:
        /*1020*/ 	.word	0x00000aa0


	//   ....[1]....
        /*1024*/ 	.word	0x00021e50


	//   ....[2]....
        /*1028*/ 	.word	0x00028490


	//----- nvinfo : EIATTR_MAX_THREADS
	.align		4
.L_447:
        /*102c*/ 	.byte	0x04, 0x05
        /*102e*/ 	.short	(.L_449 - .L_448)
.L_448:
        /*1030*/ 	.word	0x00000180
        /*1034*/ 	.word	0x00000001
        /*1038*/ 	.word	0x00000001


	//----- nvinfo : EIATTR_CRS_STACK_SIZE
	.align		4
.L_449:
        /*103c*/ 	.byte	0x04, 0x1e
        /*103e*/ 	.short	(.L_451 - .L_450)
.L_450:
        /*1040*/ 	.word	0x00000000


	//----- nvinfo : EIATTR_CBANK_PARAM_SIZE
	.align		4
.L_451:
        /*1044*/ 	.byte	0x03, 0x19
        /*1046*/ 	.short	0x0bf0


	//----- nvinfo : EIATTR_PARAM_CBANK
	.align		4
        /*1048*/ 	.byte	0x04, 0x0a
        /*104a*/ 	.short	(.L_453 - .L_452)
	.align		4
.L_452:
        /*104c*/ 	.word	index@(.nv.constant0._ZN7cutlass13device_kernelIN5flash11enable_sm90INS1_16FlashAttnFwdSm90INS1_25CollectiveMainloopFwdSm90ILi2EN4cute5tupleIJNS5_1CILi1EEES8_S8_EEENS6_IJNS7_ILi128EEENS7_ILi96EEENS7_ILi64EEEEEELi256ENS_10bfloat16_tEfNS_4arch4Sm90ELb0ELb1ELb0ELb1ELb1ELb0ELb1ELb1ELb0ELb1ELb0ELb0EEENS1_21CollectiveEpilogueFwdINS6_IJSA_NS7_ILi256EEESB_EEES9_SE_SG_Li256ELb1ELb1ELb0ELb0EEENS1_36VarlenDynamicPersistentTileSchedulerILi128ELi96ELi256ELi128ELb0ELb1ELb1ELb1ELb0ELb1EEEEEEEEEvNT_6ParamsE)
        /*1050*/ 	.short	0x0210
        /*1052*/ 	.short	0x0bf0


	//----- nvinfo : EIATTR_SW_WAR
	.align		4
.L_453:
        /*1054*/ 	.byte	0x04, 0x36
        /*1056*/ 	.short	(.L_455 - .L_454)
.L_454:
        /*1058*/ 	.word	0x00000008
.L_455:


//--------------------- .nv.info._ZN7cutlass13device_kernelIN5flash11enable_sm90INS1_16FlashAttnFwdSm90INS1_25CollectiveMainloopFwdSm90ILi2EN4cute5tupleIJNS5_1CILi1EEES8_S8_EEENS6_IJNS7_ILi128EEENS7_ILi96EEENS7_ILi64EEEEEELi256ENS_10bfloat16_tEfNS_4arch4Sm90ELb0ELb1ELb0ELb1ELb1ELb1ELb1ELb1ELb0ELb1ELb0ELb0EEENS1_21CollectiveEpilogueFwdINS6_IJSA_NS7_ILi256EEESB_EEES9_SE_SG_Li256ELb1ELb1ELb0ELb0EEENS1_36VarlenDynamicPersistentTileSchedulerILi128ELi96ELi256ELi128ELb0ELb1ELb1ELb1ELb0ELb1EEEEEEEEEvNT_6ParamsE --------------------------
	.section	.nv.info._ZN7cutlass13device_kernelIN5flash11enable_sm90INS1_16FlashAttnFwdSm90INS1_25CollectiveMainloopFwdSm90ILi2EN4cute5tupleIJNS5_1CILi1EEES8_S8_EEENS6_IJNS7_ILi128EEENS7_ILi96EEENS7_ILi64EEEEEELi256ENS_10bfloat16_tEfNS_4arch4Sm90ELb0ELb1ELb0ELb1ELb1ELb1ELb1ELb1ELb0ELb1ELb0ELb0EEENS1_21CollectiveEpilogueFwdINS6_IJSA_NS7_ILi256EEESB_EEES9_SE_SG_Li256ELb1ELb1ELb0ELb0EEENS1_36VarlenDynamicPersistentTileSchedulerILi128ELi96ELi256ELi128ELb0ELb1ELb1ELb1ELb0ELb1EEEEEEEEEvNT_6ParamsE,"",@"SHT_CUDA_INFO"
	.sectionflags	@""
	.align	4


	//----- nvinfo : EIATTR_CUDA_API_VERSION
	.align		4
        /*0000*/ 	.byte	0x04, 0x37
        /*0002*/ 	.short	(.L_457 - .L_456)
.L_456:
        /*0004*/ 	.word	0x00000082


	//----- nvinfo : EIATTR_KPARAM_INFO
	.align		4
.L_457:
        /*0008*/ 	.byte	0x04, 0x17
        /*000a*/ 	.short	(.L_459 - .L_458)
.L_458:
        /*000c*/ 	.word	0x00000000
        /*0010*/ 	.short	0x0000
        /*0012*/ 	.short	0x0070
        /*0014*/ 	.byte	0x00, 0xf0, 0x01, 0x2e


	//----- nvinfo : EIATTR_SPARSE_MMA_MASK
	.align		4
.L_459:
        /*0018*/ 	.byte	0x03, 0x50
        /*001a*/ 	.short	0x0000


	//----- nvinfo : EIATTR_MAXREG_COUNT
	.align		4
        /*001c*/ 	.byte	0x03, 0x1b
        /*001e*/ 	.short	0x00a8


	//----- nvinfo : EIATTR_NUM_BARRIERS
	.align		4
        /*0020*/ 	.byte	0x02, 0x4c
        /*0022*/ 	.byte	0x10
	.zero		1


	//----- nvinfo : EIATTR_EXTERNS
	.align		4
        /*0024*/ 	.byte	0x04, 0x0f
        /*0026*/ 	.short	(.L_461 - .L_460)


	//   ....[0]....
	.align		4
.L_460:
        /*0028*/ 	.word	index@(__assertfail)


	//----- nvinfo : EIATTR_ANNOTATIONS
	.align		4
.L_461:
        /*002c*/ 	.byte	0x04, 0x55
        /*002e*/ 	.short	(.L_463 - .L_462)


	//   ....[0]....
.L_462:
        /* <DEDUP_REMOVED lines=45> */


	//----- nvinfo : EIATTR_MERCURY_ISA_VERSION
	.align		4
.L_463:
        /*02f0*/ 	.byte	0x03, 0x5f
        /*02f2*/ 	.short	0x0101


	//----- nvinfo : EIATTR_UNUSED_LOAD_BYTE_OFFSET
	.align		4
        /*02f4*/ 	.byte	0x04, 0x44
        /*02f6*/ 	.short	(.L_465 - .L_464)


	//   ....[0]....
.L_464:
        /*02f8*/ 	.word	0x00000b70
        /*02fc*/ 	.word	0x0000fff0


	//   ....[1]....
        /*0300*/ 	.word	0x0002b580
        /*0304*/ 	.word	0x0000fff0


	//----- nvinfo : EIATTR_INT_WARP_WIDE_INSTR_OFFSETS
	.align		4
.L_465:
        /*0308*/ 	.byte	0x04, 0x31
        /*030a*/ 	.short	(.L_467 - .L_466)


	//   ....[0]....
.L_466:
        /*030c*/ 	.word	0x00000180


	//   ....[1]....
        /*0310*/ 	.word	0x000001c0


	//   ....[2]....
        /*0314*/ 	.word	0x00000230


	//   ....[3]....
        /*0318*/ 	.word	0x00000240


	//   ....[4]....
        /*031c*/ 	.word	0x00031240


	//   ....[5]....
        /*0320*/ 	.word	0x000312d0


	//   ....[6]....
        /*0324*/ 	.word	0x00035270


	//   ....[7]....
        /*0328*/ 	.word	0x00035300


	//----- nvinfo : EIATTR_COOP_GROUP_MASK_REGIDS
	.align		4
.L_467:
        /*032c*/ 	.byte	0x04, 0x29
        /*032e*/ 	.short	(.L_469 - .L_468)


	//   ....[0]....
.L_468:
        /*0330*/ 	.word	0xffffffff


	//   ....[1]....
        /*0334*/ 	.word	0xffffffff


	//   ....[2]....
        /*0338*/ 	.word	0xffffffff


	//   ....[3]....
        /*033c*/ 	.word	0xffffffff


	//   ....[4]....
        /*0340*/ 	.word	0xffffffff


	//   ....[5]....
        /*0344*/ 	.word	0xffffffff


	//   ....[6]....
        /*0348*/ 	.word	0xffffffff


	//   ....[7]....
        /*034c*/ 	.word	0xffffffff


	//   ....[8]....
        /*0350*/ 	.word	0xffffffff


	//   ....[9]....
        /*0354*/ 	.word	0xffffffff


	//   ....[10]....
        /*0358*/ 	.word	0xffffffff


	//   ....[11]....
        /*035c*/ 	.word	0xffffffff


	//   ....[12]....
        /*0360*/ 	.word	0xffffffff


	//   ....[13]....
        /*0364*/ 	.word	0xffffffff


	//   ....[14]....
        /*0368*/ 	.word	0xffffffff


	//   ....[15]....
        /*036c*/ 	.word	0xffffffff


	//   ....[16]....
        /*0370*/ 	.word	0xffffffff


	//   ....[17]....
        /*0374*/ 	.word	0xffffffff


	//   ....[18]....
        /*0378*/ 	.word	0xffffffff


	//   ....[19]....
        /*037c*/ 	.word	0xffffffff


	//   ....[20]....
        /*0380*/ 	.word	0xffffffff


	//   ....[21]....
        /*0384*/ 	.word	0xffffffff


	//   ....[22]....
        /*0388*/ 	.word	0xffffffff


	//   ....[23]....
        /*038c*/ 	.word	0xffffffff


	//   ....[24]....
        /*0390*/ 	.word	0xffffffff


	//   ....[25]....
        /*0394*/ 	.word	0xffffffff


	//   ....[26]....
        /*0398*/ 	.word	0xffffffff


	//   ....[27]....
        /*039c*/ 	.word	0xffffffff


	//   ....[28]....
        /*03a0*/ 	.word	0xffffffff


	//   ....[29]....
        /*03a4*/ 	.word	0xffffffff


	//   ....[30]....
        /*03a8*/ 	.word	0xffffffff


	//   ....[31]....
        /*03ac*/ 	.word	0xffffffff


	//   ....[32]....
        /*03b0*/ 	.word	0xffffffff


	//   ....[33]....
        /*03b4*/ 	.word	0xffffffff


	//   ....[34]....
        /*03b8*/ 	.word	0xffffffff


	//   ....[35]....
        /*03bc*/ 	.word	0xffffffff


	//   ....[36]....
        /*03c0*/ 	.word	0xffffffff


	//   ....[37]....
        /*03c4*/ 	.word	0xffffffff


	//   ....[38]....
        /*03c8*/ 	.word	0xffffffff


	//   ....[39]....
        /*03cc*/ 	.word	0xffffffff


	//   ....[40]....
        /*03d0*/ 	.word	0xffffffff


	//   ....[41]....
        /*03d4*/ 	.word	0xffffffff


	//   ....[42]....
        /*03d8*/ 	.word	0xffffffff


	//   ....[43]....
        /*03dc*/ 	.word	0xffffffff


	//   ....[44]....
        /*03e0*/ 	.word	0xffffffff


	//   ....[45]....
        /*03e4*/ 	.word	0xffffffff


	//   ....[46]....
        /*03e8*/ 	.word	0xffffffff


	//   ....[47]....
        /*03ec*/ 	.word	0xffffffff


	//   ....[48]....
        /*03f0*/ 	.word	0xffffffff


	//   ....[49]....
        /*03f4*/ 	.word	0xffffffff


	//   ....[50]....
        /*03f8*/ 	.word	0xffffffff


	//   ....[51]....
        /*03fc*/ 	.word	0xffffffff


	//   ....[52]....
        /*0400*/ 	.word	0xffffffff


	//   ....[53]....
        /*0404*/ 	.word	0xffffffff


	//   ....[54]....
        /*0408*/ 	.word	0xffffffff


	//   ....[55]....
        /*040c*/ 	.word	0xffffffff


	//   ....[56]....
        /*0410*/ 	.word	0xffffffff


	//   ....[57]....
        /*0414*/ 	.word	0xffffffff


	//   ....[58]....
        /*0418*/ 	.word	0xffffffff


	//   ....[59]....
        /*041c*/ 	.word	0xffffffff


	//   ....[60]....
        /*0420*/ 	.word	0xffffffff


	//   ....[61]....
        /*0424*/ 	.word	0xffffffff


	//   ....[62]....
        /*0428*/ 	.word	0xffffffff


	//   ....[63]....
        /*042c*/ 	.word	0xffffffff


	//   ....[64]....
        /*0430*/ 	.word	0xffffffff


	//   ....[65]....
        /*0434*/ 	.word	0xffffffff


	//   ....[66]....
        /*0438*/ 	.word	0xffffffff


	//   ....[67]....
        /*043c*/ 	.word	0xffffffff


	//   ....[68]....
        /*0440*/ 	.word	0xffffffff


	//   ....[69]....
        /*0444*/ 	.word	0xffffffff


	//   ....[70]....
        /*0448*/ 	.word	0xffffffff


	//   ....[71]....
        /*044c*/ 	.word	0xffffffff


	//   ....[72]....
        /*0450*/ 	.word	0xffffffff


	//   ....[73]....
        /*0454*/ 	.word	0xffffffff


	//   ....[74]....
        /*0458*/ 	.word	0xffffffff


	//   ....[75]....
        /*045c*/ 	.word	0xffffffff


	//   ....[76]....
        /*0460*/ 	.word	0xffffffff


	//   ....[77]....
        /*0464*/ 	.word	0xffffffff


	//   ....[78]....
        /*0468*/ 	.word	0xffffffff


	//   ....[79]....
        /*046c*/ 	.word	0xffffffff


	//   ....[80]....
        /*0470*/ 	.word	0xffffffff


	//   ....[81]....
        /*0474*/ 	.word	0xffffffff


	//   ....[82]....
        /*0478*/ 	.word	0xffffffff


	//   ....[83]....
        /*047c*/ 	.word	0xffffffff


	//   ....[84]....
        /*0480*/ 	.word	0xffffffff


	//   ....[85]....
        /*0484*/ 	.word	0xffffffff


	//   ....[86]....
        /*0488*/ 	.word	0xffffffff


	//   ....[87]....
        /*048c*/ 	.word	0xffffffff


	//   ....[88]....
        /*0490*/ 	.word	0xffffffff


	//   ....[89]....
        /*0494*/ 	.word	0xffffffff


	//   ....[90]....
        /*0498*/ 	.word	0xffffffff


	//   ....[91]....
        /*049c*/ 	.word	0xffffffff


	//   ....[92]....
        /*04a0*/ 	.word	0xffffffff


	//   ....[93]....
        /*04a4*/ 	.word	0xffffffff


	//   ....[94]....
        /*04a8*/ 	.word	0xffffffff


	//   ....[95]....
        /*04ac*/ 	.word	0xffffffff


	//   ....[96]....
        /*04b0*/ 	.word	0xffffffff


	//   ....[97]....
        /*04b4*/ 	.word	0xffffffff


	//   ....[98]....
        /*04b8*/ 	.word	0xffffffff


	//   ....[99]....
        /*04bc*/ 	.word	0xffffffff


	//   ....[100]....
        /*04c0*/ 	.word	0xffffffff


	//   ....[101]....
        /*04c4*/ 	.word	0xffffffff


	//   ....[102]....
        /*04c8*/ 	.word	0xffffffff


	//   ....[103]....
        /*04cc*/ 	.word	0xffffffff


	//   ....[104]....
        /*04d0*/ 	.word	0xffffffff


	//   ....[105]....
        /*04d4*/ 	.word	0xffffffff


	//   ....[106]....
        /*04d8*/ 	.word	0xffffffff


	//   ....[107]....
        /*04dc*/ 	.word	0xffffffff


	//   ....[108]....
        /*04e0*/ 	.word	0xffffffff


	//   ....[109]....
        /*04e4*/ 	.word	0xffffffff


	//   ....[110]....
        /*04e8*/ 	.word	0xffffffff


	//   ....[111]....
        /*04ec*/ 	.word	0xffffffff


	//   ....[112]....
        /*04f0*/ 	.word	0xffffffff


	//   ....[113]....
        /*04f4*/ 	.word	0xffffffff


	//   ....[114]....
        /*04f8*/ 	.word	0xffffffff


	//   ....[115]....
        /*04fc*/ 	.word	0xffffffff


	//   ....[116]....
        /*0500*/ 	.word	0xffffffff


	//   ....[117]....
        /*0504*/ 	.word	0xffffffff


	//   ....[118]....
        /*0508*/ 	.word	0xffffffff


	//   ....[119]....
        /*050c*/ 	.word	0xffffffff


	//   ....[120]....
        /*0510*/ 	.word	0xffffffff


	//   ....[121]....
        /*0514*/ 	.word	0xffffffff


	//   ....[122]....
        /*0518*/ 	.word	0xffffffff


	//   ....[123]....
        /*051c*/ 	.word	0xffffffff


	//   ....[124]....
        /*0520*/ 	.word	0xffffffff


	//   ....[125]....
        /*0524*/ 	.word	0xffffffff


	//   ....[126]....
        /*0528*/ 	.word	0xffffffff


	//   ....[127]....
        /*052c*/ 	.word	0xffffffff


	//   ....[128]....
        /*0530*/ 	.word	0xffffffff


	//   ....[129]....
        /*0534*/ 	.word	0xffffffff


	//   ....[130]....
        /*0538*/ 	.word	0xffffffff


	//   ....[131]....
        /*053c*/ 	.word	0xffffffff


	//   ....[132]....
        /*0540*/ 	.word	0xffffffff


	//   ....[133]....
        /*0544*/ 	.word	0xffffffff


	//   ....[134]....
        /*0548*/ 	.word	0xffffffff


	//   ....[135]....
        /*054c*/ 	.word	0xffffffff


	//   ....[136]....
        /*0550*/ 	.word	0xffffffff


	//   ....[137]....
        /*0554*/ 	.word	0xffffffff


	//   ....[138]....
        /*0558*/ 	.word	0xffffffff


	//   ....[139]....
        /*055c*/ 	.word	0xffffffff


	//   ....[140]....
        /*0560*/ 	.word	0xffffffff


	//   ....[141]....
        /*0564*/ 	.word	0xffffffff


	//   ....[142]....
        /*0568*/ 	.word	0xffffffff


	//   ....[143]....
        /*056c*/ 	.word	0xffffffff


	//   ....[144]....
        /*0570*/ 	.word	0xffffffff


	//   ....[145]....
        /*0574*/ 	.word	0xffffffff


	//   ....[146]....
        /*0578*/ 	.word	0xffffffff


	//   ....[147]....
        /*057c*/ 	.word	0xffffffff


	//   ....[148]....
        /*0580*/ 	.word	0xffffffff


	//   ....[149]....
        /*0584*/ 	.word	0xffffffff


	//   ....[150]....
        /*0588*/ 	.word	0xffffffff


	//   ....[151]....
        /*058c*/ 	.word	0xffffffff


	//   ....[152]....
        /*0590*/ 	.word	0xffffffff


	//   ....[153]....
        /*0594*/ 	.word	0xffffffff


	//   ....[154]....
        /*0598*/ 	.word	0xffffffff


	//   ....[155]....
        /*059c*/ 	.word	0xffffffff


	//   ....[156]....
        /*05a0*/ 	.word	0xffffffff


	//   ....[157]....
        /*05a4*/ 	.word	0xffffffff


	//   ....[158]....
        /*05a8*/ 	.word	0xffffffff


	//   ....[159]....
        /*05ac*/ 	.word	0xffffffff


	//   ....[160]....
        /*05b0*/ 	.word	0xffffffff


	//   ....[161]....
        /*05b4*/ 	.word	0xffffffff


	//   ....[162]....
        /*05b8*/ 	.word	0xffffffff


	//   ....[163]....
        /*05bc*/ 	.word	0xffffffff


	//   ....[164]....
        /*05c0*/ 	.word	0xffffffff


	//   ....[165]....
        /*05c4*/ 	.word	0xffffffff


	//   ....[166]....
        /*05c8*/ 	.word	0xffffffff


	//   ....[167]....
        /*05cc*/ 	.word	0xffffffff


	//   ....[168]....
        /*05d0*/ 	.word	0xffffffff


	//   ....[169]....
        /*05d4*/ 	.word	0xffffffff


	//   ....[170]....
        /*05d8*/ 	.word	0xffffffff


	//   ....[171]....
        /*05dc*/ 	.word	0xffffffff


	//   ....[172]....
        /*05e0*/ 	.word	0xffffffff


	//   ....[173]....
        /*05e4*/ 	.word	0xffffffff


	//   ....[174]....
        /*05e8*/ 	.word	0xffffffff


	//   ....[175]....
        /*05ec*/ 	.word	0xffffffff


	//   ....[176]....
        /*05f0*/ 	.word	0xffffffff


	//   ....[177]....
        /*05f4*/ 	.word	0xffffffff


	//   ....[178]....
        /*05f8*/ 	.word	0xffffffff


	//   ....[179]....
        /*05fc*/ 	.word	0xffffffff


	//   ....[180]....
        /*0600*/ 	.word	0xffffffff


	//   ....[181]....
        /*0604*/ 	.word	0xffffffff


	//   ....[182]....
        /*0608*/ 	.word	0xffffffff


	//   ....[183]....
        /*060c*/ 	.word	0xffffffff


	//   ....[184]....
        /*0610*/ 	.word	0xffffffff


	//   ....[185]....
        /*0614*/ 	.word	0xffffffff


	//   ....[186]....
        /*0618*/ 	.word	0xffffffff


	//   ....[187]....
        /*061c*/ 	.word	0xffffffff


	//   ....[188]....
        /*0620*/ 	.word	0xffffffff


	//   ....[189]....
        /*0624*/ 	.word	0xffffffff


	//   ....[190]....
        /*0628*/ 	.word	0xffffffff


	//   ....[191]....
        /*062c*/ 	.word	0xffffffff


	//   ....[192]....
        /*0630*/ 	.word	0xffffffff


	//   ....[193]....
        /*0634*/ 	.word	0xffffffff


	//   ....[194]....
        /*0638*/ 	.word	0xffffffff


	//   ....[195]....
        /*063c*/ 	.word	0x0500000f


	//   ....[196]....
        /*0640*/ 	.word	0x0500000f


	//   ....[197]....
        /*0644*/ 	.word	0x0500000f


	//   ....[198]....
        /*0648*/ 	.word	0x0500000f


	//   ....[199]....
        /*064c*/ 	.word	0x0500000f


	//   ....[200]....
        /*0650*/ 	.word	0x0500000f


	//   ....[201]....
        /*0654*/ 	.word	0x0500000f


	//   ....[202]....
        /*0658*/ 	.word	0x0500000f


	//   ....[203]....
        /*065c*/ 	.word	0x0500000f


	//   ....[204]....
        /*0660*/ 	.word	0x0500000f


	//   ....[205]....
        /*0664*/ 	.word	0x0500000f


	//   ....[206]....
        /*0668*/ 	.word	0x0500000f


	//   ....[207]....
        /*066c*/ 	.word	0x0500000f


	//   ....[208]....
        /*0670*/ 	.word	0x0500000f


	//   ....[209]....
        /*0674*/ 	.word	0x0500000f


	//   ....[210]....
        /*0678*/ 	.word	0x0500000f


	//   ....[211]....
        /*067c*/ 	.word	0x0500000f


	//   ....[212]....
        /*0680*/ 	.word	0x0500000f


	//   ....[213]....
        /*0684*/ 	.word	0x0500000f


	//   ....[214]....
        /*0688*/ 	.word	0x0500000f


	//   ....[215]....
        /*068c*/ 	.word	0x0500000f


	//   ....[216]....
        /*0690*/ 	.word	0x0500000f


	//   ....[217]....
        /*0694*/ 	.word	0x0500000f


	//   ....[218]....
        /*0698*/ 	.word	0x0500000f


	//   ....[219]....
        /*069c*/ 	.word	0x0500000f


	//   ....[220]....
        /*06a0*/ 	.word	0x0500000f


	//   ....[221]....
        /*06a4*/ 	.word	0x0500000f


	//   ....[222]....
        /*06a8*/ 	.word	0x0500000f


	//   ....[223]....
        /*06ac*/ 	.word	0x0500000f


	//   ....[224]....
        /*06b0*/ 	.word	0x0500000f


	//   ....[225]....
        /*06b4*/ 	.word	0x0500000f


	//   ....[226]....
        /*06b8*/ 	.word	0x0500000f


	//   ....[227]....
        /*06bc*/ 	.word	0x0500000f


	//   ....[228]....
        /*06c0*/ 	.word	0x0500000f


	//   ....[229]....
        /*06c4*/ 	.word	0x0500000f


	//   ....[230]....
        /*06c8*/ 	.word	0x0500000f


	//   ....[231]....
        /*06cc*/ 	.word	0x0500000f


	//   ....[232]....
        /*06d0*/ 	.word	0x0500000f


	//   ....[233]....
        /*06d4*/ 	.word	0x0500000f


	//   ....[234]....
        /*06d8*/ 	.word	0x0500000f


	//   ....[235]....
        /*06dc*/ 	.word	0x0500000f


	//   ....[236]....
        /*06e0*/ 	.word	0x0500000f


	//   ....[237]....
        /*06e4*/ 	.word	0x0500000f


	//   ....[238]....
        /*06e8*/ 	.word	0x0500000f


	//   ....[239]....
        /*06ec*/ 	.word	0x0500000f


	//   ....[240]....
        /*06f0*/ 	.word	0x0500000f


	//   ....[241]....
        /*06f4*/ 	.word	0x0500000f


	//   ....[242]....
        /*06f8*/ 	.word	0x0500000f


	//   ....[243]....
        /*06fc*/ 	.word	0x0500000f


	//   ....[244]....
        /*0700*/ 	.word	0x0500000f


	//   ....[245]....
        /*0704*/ 	.word	0x0500000f


	//   ....[246]....
        /*0708*/ 	.word	0x0500000f


	//   ....[247]....
        /*070c*/ 	.word	0x0500000f


	//   ....[248]....
        /*0710*/ 	.word	0x0500000f


	//   ....[249]....
        /*0714*/ 	.word	0x0500000f


	//   ....[250]....
        /*0718*/ 	.word	0x0500000f


	//   ....[251]....
        /*071c*/ 	.word	0x0500000f


	//   ....[252]....
        /*0720*/ 	.word	0x0500000f


	//   ....[253]....
        /*0724*/ 	.word	0x0500000f


	//   ....[254]....
        /*0728*/ 	.word	0x0500000f


	//   ....[255]....
        /*072c*/ 	.word	0x0500000f


	//   ....[0]....
        /*0730*/ 	.word	0x0500000f


	//   ....[1]....
        /*0734*/ 	.word	0x0500000f


	//   ....[2]....
        /*0738*/ 	.word	0x0500000f


	//   ....[3]....
        /*073c*/ 	.word	0x0500000f


	//   ....[4]....
        /*0740*/ 	.word	0x0500000f


	//   ....[5]....
        /*0744*/ 	.word	0x0500000f


	//   ....[6]....
        /*0748*/ 	.word	0x0500000f


	//   ....[7]....
        /*074c*/ 	.word	0x0500000f


	//   ....[8]....
        /*0750*/ 	.word	0x0500000f


	//   ....[9]....
        /*0754*/ 	.word	0x0500000f


	//   ....[10]....
        /*0758*/ 	.word	0x0500000f


	//   ....[11]....
        /*075c*/ 	.word	0x0500000f


	//   ....[12]....
        /*0760*/ 	.word	0x0500000f


	//   ....[13]....
        /*0764*/ 	.word	0x0500000f


	//   ....[14]....
        /*0768*/ 	.word	0x0500000f


	//   ....[15]....
        /*076c*/ 	.word	0x0500000f


	//   ....[16]....
        /*0770*/ 	.word	0x0500000f


	//   ....[17]....
        /*0774*/ 	.word	0x0500000f


	//   ....[18]....
        /*0778*/ 	.word	0x0500000f


	//   ....[19]....
        /*077c*/ 	.word	0x0500000f


	//   ....[20]....
        /*0780*/ 	.word	0x0500000f


	//   ....[21]....
        /*0784*/ 	.word	0x0500000f


	//   ....[22]....
        /*0788*/ 	.word	0x0500000f


	//   ....[23]....
        /*078c*/ 	.word	0x0500000f


	//   ....[24]....
        /*0790*/ 	.word	0x0500000f


	//   ....[25]....
        /*0794*/ 	.word	0x0500000f


	//   ....[26]....
        /*0798*/ 	.word	0x0500000f


	//   ....[27]....
        /*079c*/ 	.word	0x0500000f


	//   ....[28]....
        /*07a0*/ 	.word	0x0500000f


	//   ....[29]....
        /*07a4*/ 	.word	0x0500000f


	//   ....[30]....
        /*07a8*/ 	.word	0x0500000f


	//   ....[31]....
        /*07ac*/ 	.word	0x0500000f


	//   ....[32]....
        /*07b0*/ 	.word	0x0500000f


	//   ....[33]....
        /*07b4*/ 	.word	0x0500000f


	//   ....[34]....
        /*07b8*/ 	.word	0x0500000f


	//   ....[35]....
        /*07bc*/ 	.word	0x0500000f


	//   ....[36]....
        /*07c0*/ 	.word	0x0500000f


	//   ....[37]....
        /*07c4*/ 	.word	0x0500000f


	//   ....[38]....
        /*07c8*/ 	.word	0x0500000f


	//   ....[39]....
        /*07cc*/ 	.word	0x0500000f


	//   ....[40]....
        /*07d0*/ 	.word	0x0500000f


	//   ....[41]....
        /*07d4*/ 	.word	0x0500000f


	//   ....[42]....
        /*07d8*/ 	.word	0x0500000f


	//   ....[43]....
        /*07dc*/ 	.word	0x0500000f


	//   ....[44]....
        /*07e0*/ 	.word	0x0500000f


	//   ....[45]....
        /*07e4*/ 	.word	0x0500000f


	//   ....[46]....
        /*07e8*/ 	.word	0x0500000f


	//   ....[47]....
        /*07ec*/ 	.word	0x0500000f


	//   ....[48]....
        /*07f0*/ 	.word	0x0500000f


	//   ....[49]....
        /*07f4*/ 	.word	0x0500000f


	//   ....[50]....
        /*07f8*/ 	.word	0x0500000f


	//   ....[51]....
        /*07fc*/ 	.word	0x0500000f


	//   ....[52]....
        /*0800*/ 	.word	0x0500000f


	//   ....[53]....
        /*0804*/ 	.word	0x0500000f


	//   ....[54]....
        /*0808*/ 	.word	0x0500000f


	//   ....[55]....
        /*080c*/ 	.word	0x0500000f


	//   ....[56]....
        /*0810*/ 	.word	0x0500000f


	//   ....[57]....
        /*0814*/ 	.word	0x0500000f


	//   ....[58]....
        /*0818*/ 	.word	0x0500000f


	//   ....[59]....
        /*081c*/ 	.word	0x0500000f


	//   ....[60]....
        /*0820*/ 	.word	0x0500000f


	//   ....[61]....
        /*0824*/ 	.word	0x0500000f


	//   ....[62]....
        /*0828*/ 	.word	0x0500000f


	//   ....[63]....
        /*082c*/ 	.word	0x0500000f


	//   ....[64]....
        /*0830*/ 	.word	0x0500000f


	//   ....[65]....
        /*0834*/ 	.word	0x0500000f


	//   ....[66]....
        /*0838*/ 	.word	0x0500000f


	//   ....[67]....
        /*083c*/ 	.word	0x0500000f


	//   ....[68]....
        /*0840*/ 	.word	0x0500000f


	//   ....[69]....
        /*0844*/ 	.word	0x0500000f


	//   ....[70]....
        /*0848*/ 	.word	0x0500000f


	//   ....[71]....
        /*084c*/ 	.word	0x0500000f


	//   ....[72]....
        /*0850*/ 	.word	0x0500000f


	//   ....[73]....
        /*0854*/ 	.word	0x0500000f


	//   ....[74]....
        /*0858*/ 	.word	0x0500000f


	//   ....[75]....
        /*085c*/ 	.word	0x0500000f


	//   ....[76]....
        /*0860*/ 	.word	0xffffffff


	//   ....[77]....
        /*0864*/ 	.word	0xffffffff


	//   ....[78]....
        /*0868*/ 	.word	0xffffffff


	//   ....[79]....
        /*086c*/ 	.word	0xffffffff


	//   ....[80]....
        /*0870*/ 	.word	0xffffffff


	//   ....[81]....
        /*0874*/ 	.word	0xffffffff


	//----- nvinfo : EIATTR_COOP_GROUP_INSTR_OFFSETS
	.align		4
.L_469:
        /*0878*/ 	.byte	0x04, 0x28
        /*087a*/ 	.short	(.L_471 - .L_470)


	//   ....[0]....
.L_470:
        /*087c*/ 	.word	0x000000c0


	//   ....[1]....
        /*0880*/ 	.word	0x00000190


	//   ....[2]....
        /*0884*/ 	.word	0x000001e0


	//   ....[3]....
        /*0888*/ 	.word	0x00000430


	//   ....[4]....
        /*088c*/ 	.word	0x00000590


	//   ....[5]....
        /*0890*/ 	.word	0x000006b0


	//   ....[6]....
        /*0894*/ 	.word	0x00000810


	//   ....[7]....
        /*0898*/ 	.word	0x00003100


	//   ....[8]....
        /*089c*/ 	.word	0x00003110


	//   ....[9]....
        /*08a0*/ 	.word	0x00003880


	//   ....[10]....
        /*08a4*/ 	.word	0x00003890


	//   ....[11]....
        /*08a8*/ 	.word	0x00004760


	//   ....[12]....
        /*08ac*/ 	.word	0x00004770


	//   ....[13]....
        /*08b0*/ 	.word	0x00004f10


	//   ....[14]....
        /*08b4*/ 	.word	0x00004f20


	//   ....[15]....
        /*08b8*/ 	.word	0x00005900


	//   ....[16]....
        /*08bc*/ 	.word	0x00005910


	//   ....[17]....
        /*08c0*/ 	.word	0x00005a20


	//   ....[18]....
        /*08c4*/ 	.word	0x00005a30


	//   ....[19]....
        /*08c8*/ 	.word	0x00005e00


	//   ....[20]....
        /*08cc*/ 	.word	0x00005e30


	//   ....[21]....
        /*08d0*/ 	.word	0x00006100


	//   ....[22]....
        /*08d4*/ 	.word	0x00006120


	//   ....[23]....
        /*08d8*/ 	.word	0x00006f20


	//   ....[24]....
        /*08dc*/ 	.word	0x00007c10


	//   ....[25]....
        /*08e0*/ 	.word	0x00007c20


	//   ....[26]....
        /*08e4*/ 	.word	0x00007c30


	//   ....[27]....
        /*08e8*/ 	.word	0x00007c40


	//   ....[28]....
        /*08ec*/ 	.word	0x00007f40


	//   ....[29]....
        /*08f0*/ 	.word	0x00007f50


	//   ....[30]....
        /*08f4*/ 	.word	0x00007f60


	//   ....[31]....
        /*08f8*/ 	.word	0x00007f70


	//   ....[32]....
        /*08fc*/ 	.word	0x00009240


	//   ....[33]....
        /*0900*/ 	.word	0x00009260


	//   ....[34]....
        /*0904*/ 	.word	0x00009270


	//   ....[35]....
        /*0908*/ 	.word	0x00009280


	//   ....[36]....
        /*090c*/ 	.word	0x00009370


	//   ....[37]....
        /*0910*/ 	.word	0x00009380


	//   ....[38]....
        /*0914*/ 	.word	0x00009390


	//   ....[39]....
        /*0918*/ 	.word	0x000093a0


	//   ....[40]....
        /*091c*/ 	.word	0x0000c3a0


	//   ....[41]....
        /*0920*/ 	.word	0x0000c5b0


	//   ....[42]....
        /*0924*/ 	.word	0x0000d560


	//   ....[43]....
        /*0928*/ 	.word	0x0000d610


	//   ....[44]....
        /*092c*/ 	.word	0x0000d790


	//   ....[45]....
        /*0930*/ 	.word	0x0000d800


	//   ....[46]....
        /*0934*/ 	.word	0x000172a0


	//   ....[47]....
        /*0938*/ 	.word	0x00017330


	//   ....[48]....
        /*093c*/ 	.word	0x00017400


	//   ....[49]....
        /*0940*/ 	.word	0x00017430


	//   ....[50]....
        /*0944*/ 	.word	0x00020ca0


	//   ....[51]....
        /*0948*/ 	.word	0x00020eb0


	//   ....[52]....
        /*094c*/ 	.word	0x00021f30


	//   ....[53]....
        /*0950*/ 	.word	0x00021fc0


	//   ....[54]....
        /*0954*/ 	.word	0x000220e0


	//   ....[55]....
        /*0958*/ 	.word	0x00022100


	//   ....[56]....
        /*095c*/ 	.word	0x0002a5b0


	//   ....[57]....
        /*0960*/ 	.word	0x0002a5d0


	//   ....[58]....
        /*0964*/ 	.word	0x0002a630


	//   ....[59]....
        /*0968*/ 	.word	0x0002a670


	//   ....[60]....
        /*096c*/ 	.word	0x0002c730


	//   ....[61]....
        /*0970*/ 	.word	0x0002c750


	//   ....[62]....
        /*0974*/ 	.word	0x0002ca30


	//   ....[63]....
        /*0978*/ 	.word	0x0002ca50


	//   ....[64]....
        /*097c*/ 	.word	0x0002d100


	//   ....[65]....
        /*0980*/ 	.word	0x0002d120


	//   ....[66]....
        /*0984*/ 	.word	0x0002d260


	//   ....[67]....
        /*0988*/ 	.word	0x0002d280


	//   ....[68]....
        /*098c*/ 	.word	0x0002d3c0


	//   ....[69]....
        /*0990*/ 	.word	0x0002d3e0


	//   ....[70]....
        /*0994*/ 	.word	0x0002d530


	//   ....[71]....
        /*0998*/ 	.word	0x0002d550


	//   ....[72]....
        /*099c*/ 	.word	0x0002dda0


	//   ....[73]....
        /*09a0*/ 	.word	0x0002ddb0


	//   ....[74]....
        /*09a4*/ 	.word	0x0002df50


	//   ....[75]....
        /*09a8*/ 	.word	0x0002df60


	//   ....[76]....
        /*09ac*/ 	.word	0x0002e0f0


	//   ....[77]....
        /*09b0*/ 	.word	0x0002e100


	//   ....[78]....
        /*09b4*/ 	.word	0x0002e290


	//   ....[79]....
        /*09b8*/ 	.word	0x0002e2a0


	//   ....[80]....
        /*09bc*/ 	.word	0x0002e480


	//   ....[81]....
        /*09c0*/ 	.word	0x0002e650


	//   ....[82]....
        /*09c4*/ 	.word	0x0002e680


	//   ....[83]....
        /*09c8*/ 	.word	0x0002e6b0


	//   ....[84]....
        /*09cc*/ 	.word	0x0002e6e0


	//   ....[85]....
        /*09d0*/ 	.word	0x0002e710


	//   ....[86]....
        /*09d4*/ 	.word	0x0002e740


	//   ....[87]....
        /*09d8*/ 	.word	0x0002e8b0


	//   ....[88]....
        /*09dc*/ 	.word	0x0002e8e0


	//   ....[89]....
        /*09e0*/ 	.word	0x0002e910


	//   ....[90]....
        /*09e4*/ 	.word	0x0002e940


	//   ....[91]....
        /*09e8*/ 	.word	0x0002e970


	//   ....[92]....
        /*09ec*/ 	.word	0x0002e9a0


	//   ....[93]....
        /*09f0*/ 	.word	0x0002ea30


	//   ....[94]....
        /*09f4*/ 	.word	0x0002ea90


	//   ....[95]....
        /*09f8*/ 	.word	0x0002eb20


	//   ....[96]....
        /*09fc*/ 	.word	0x0002fbd0


	//   ....[97]....
        /*0a00*/ 	.word	0x00031e10


	//   ....[98]....
        /*0a04*/ 	.word	0x00031e30


	//   ....[99]....
        /*0a08*/ 	.word	0x00031ec0


	//   ....[100]....
        /*0a0c*/ 	.word	0x00031ee0


	//   ....[101]....
        /*0a10*/ 	.word	0x00031f60


	//   ....[102]....
        /*0a14*/ 	.word	0x00031f80


	//   ....[103]....
        /*0a18*/ 	.word	0x00032000


	//   ....[104]....
        /*0a1c*/ 	.word	0x00032020


	//   ....[105]....
        /*0a20*/ 	.word	0x000320a0


	//   ....[106]....
        /*0a24*/ 	.word	0x000320c0


	//   ....[107]....
        /*0a28*/ 	.word	0x000320d0


	//   ....[108]....
        /*0a2c*/ 	.word	0x000320e0


	//   ....[109]....
        /*0a30*/ 	.word	0x000328c0


	//   ....[110]....
        /*0a34*/ 	.word	0x000328f0


	//   ....[111]....
        /*0a38*/ 	.word	0x000329f0


	//   ....[112]....
        /*0a3c*/ 	.word	0x00032a00


	//   ....[113]....
        /*0a40*/ 	.word	0x00032a80


	//   ....[114]....
        /*0a44*/ 	.word	0x00032a90


	//   ....[115]....
        /*0a48*/ 	.word	0x00032aa0


	//   ....[116]....
        /*0a4c*/ 	.word	0x00032b40


	//   ....[117]....
        /*0a50*/ 	.word	0x00032b70


	//   ....[118]....
        /*0a54*/ 	.word	0x00032bf0


	//   ....[119]....
        /*0a58*/ 	.word	0x00032c20


	//   ....[120]....
        /*0a5c*/ 	.word	0x00032ca0


	//   ....[121]....
        /*0a60*/ 	.word	0x00032cd0


	//   ....[122]....
        /*0a64*/ 	.word	0x00032cf0


	//   ....[123]....
        /*0a68*/ 	.word	0x00032d40


	//   ....[124]....
        /*0a6c*/ 	.word	0x00032d50


	//   ....[125]....
        /*0a70*/ 	.word	0x00033420


	//   ....[126]....
        /*0a74*/ 	.word	0x00033440


	//   ....[127]....
        /*0a78*/ 	.word	0x00033540


	//   ....[128]....
        /*0a7c*/ 	.word	0x00033550


	//   ....[129]....
        /*0a80*/ 	.word	0x000335e0


	//   ....[130]....
        /*0a84*/ 	.word	0x000335f0


	//   ....[131]....
        /*0a88*/ 	.word	0x00033660


	//   ....[132]....
        /*0a8c*/ 	.word	0x00033670


	//   ....[133]....
        /*0a90*/ 	.word	0x000336f0


	//   ....[134]....
        /*0a94*/ 	.word	0x00033700


	//   ....[135]....
        /*0a98*/ 	.word	0x00033780


	//   ....[136]....
        /*0a9c*/ 	.word	0x00033790


	//   ....[137]....
        /*0aa0*/ 	.word	0x00033810


	//   ....[138]....
        /*0aa4*/ 	.word	0x00033820


	//   ....[139]....
        /*0aa8*/ 	.word	0x000338a0


	//   ....[140]....
        /*0aac*/ 	.word	0x000338b0


	//   ....[141]....
        /*0ab0*/ 	.word	0x00033de0


	//   ....[142]....
        /*0ab4*/ 	.word	0x00033e00


	//   ....[143]....
        /*0ab8*/ 	.word	0x00033e60


	//   ....[144]....
        /*0abc*/ 	.word	0x00033f10


	//   ....[145]....
        /*0ac0*/ 	.word	0x00033f20


	//   ....[146]....
        /*0ac4*/ 	.word	0x00033f50


	//   ....[147]....
        /*0ac8*/ 	.word	0x00033fe0


	//   ....[148]....
        /*0acc*/ 	.word	0x00034090


	//   ....[149]....
        /*0ad0*/ 	.word	0x000340a0


	//   ....[150]....
        /*0ad4*/ 	.word	0x000340d0


	//   ....[151]....
        /*0ad8*/ 	.word	0x000340e0


	//   ....[152]....
        /*0adc*/ 	.word	0x00034170


	//   ....[153]....
        /*0ae0*/ 	.word	0x000348a0


	//   ....[154]....
        /*0ae4*/ 	.word	0x000348c0


	//   ....[155]....
        /*0ae8*/ 	.word	0x00034910


	//   ....[156]....
        /*0aec*/ 	.word	0x00034920


	//   ....[157]....
        /*0af0*/ 	.word	0x00034960


	//   ....[158]....
        /*0af4*/ 	.word	0x00034970


	//   ....[159]....
        /*0af8*/ 	.word	0x000349b0


	//   ....[160]....
        /*0afc*/ 	.word	0x000349c0


	//   ....[161]....
        /*0b00*/ 	.word	0x00034a00


	//   ....[162]....
        /*0b04*/ 	.word	0x00034a10


	//   ....[163]....
        /*0b08*/ 	.word	0x00034a20


	//   ....[164]....
        /*0b0c*/ 	.word	0x00034a60


	//   ....[165]....
        /*0b10*/ 	.word	0x00034da0


	//   ....[166]....
        /*0b14*/ 	.word	0x00034dc0


	//   ....[167]....
        /*0b18*/ 	.word	0x00034dd0


	//   ....[168]....
        /*0b1c*/ 	.word	0x00034df0


	//   ....[169]....
        /*0b20*/ 	.word	0x00034e60


	//   ....[170]....
        /*0b24*/ 	.word	0x00034e80


	//   ....[171]....
        /*0b28*/ 	.word	0x00034ee0


	//   ....[172]....
        /*0b2c*/ 	.word	0x00034f00


	//   ....[173]....
        /*0b30*/ 	.word	0x00034f60


	//   ....[174]....
        /*0b34*/ 	.word	0x00034f80


	//   ....[175]....
        /*0b38*/ 	.word	0x00034fe0


	//   ....[176]....
        /*0b3c*/ 	.word	0x00035000


	//   ....[177]....
        /*0b40*/ 	.word	0x000354f0


	//   ....[178]....
        /*0b44*/ 	.word	0x00035520


	//   ....[179]....
        /*0b48*/ 	.word	0x00035550


	//   ....[180]....
        /*0b4c*/ 	.word	0x00035580


	//   ....[181]....
        /*0b50*/ 	.word	0x000355b0


	//   ....[182]....
        /*0b54*/ 	.word	0x000355e0


	//   ....[183]....
        /*0b58*/ 	.word	0x00035610


	//   ....[184]....
        /*0b5c*/ 	.word	0x00035640


	//   ....[185]....
        /*0b60*/ 	.word	0x000357c0


	//   ....[186]....
        /*0b64*/ 	.word	0x000357f0


	//   ....[187]....
        /*0b68*/ 	.word	0x00035820


	//   ....[188]....
        /*0b6c*/ 	.word	0x00035850


	//   ....[189]....
        /*0b70*/ 	.word	0x00035880


	//   ....[190]....
        /*0b74*/ 	.word	0x000358b0


	//   ....[191]....
        /*0b78*/ 	.word	0x00035970


	//   ....[192]....
        /*0b7c*/ 	.word	0x00035990


	//   ....[193]....
        /*0b80*/ 	.word	0x00035a00


	//   ....[194]....
        /*0b84*/ 	.word	0x000360a0


	//   ....[195]....
        /*0b88*/ 	.word	0x000363c0


	//   ....[196]....
        /*0b8c*/ 	.word	0x00036450


	//   ....[197]....
        /*0b90*/ 	.word	0x000364e0


	//   ....[198]....
        /*0b94*/ 	.word	0x00036570


	//   ....[199]....
        /*0b98*/ 	.word	0x00036650


	//   ....[200]....
        /*0b9c*/ 	.word	0x000366e0


	//   ....[201]....
        /*0ba0*/ 	.word	0x00036780


	//   ....[202]....
        /*0ba4*/ 	.word	0x00036810


	//   ....[203]....
        /*0ba8*/ 	.word	0x000368f0


	//   ....[204]....
        /*0bac*/ 	.word	0x00036980


	//   ....[205]....
        /*0bb0*/ 	.word	0x00036a10


	//   ....[206]....
        /*0bb4*/ 	.word	0x00036aa0


	//   ....[207]....
        /*0bb8*/ 	.word	0x00036b80


	//   ....[208]....
        /*0bbc*/ 	.word	0x00036c20


	//   ....[209]....
        /*0bc0*/ 	.word	0x00036cb0


	//   ....[210]....
        /*0bc4*/ 	.word	0x00036d00


	//   ....[211]....
        /*0bc8*/ 	.word	0x00036d50


	//   ....[212]....
        /*0bcc*/ 	.word	0x00036de0


	//   ....[213]....
        /*0bd0*/ 	.word	0x00036e70


	//   ....[214]....
        /*0bd4*/ 	.word	0x00036ec0


	//   ....[215]....
        /*0bd8*/ 	.word	0x00036f10


	//   ....[216]....
        /*0bdc*/ 	.word	0x00037000


	//   ....[217]....
        /*0be0*/ 	.word	0x000370b0


	//   ....[218]....
        /*0be4*/ 	.word	0x00037130


	//   ....[219]....
        /*0be8*/ 	.word	0x000371a0


	//   ....[220]....
        /*0bec*/ 	.word	0x000372c0


	//   ....[221]....
        /*0bf0*/ 	.word	0x000373f0


	//   ....[222]....
        /*0bf4*/ 	.word	0x000374d0


	//   ....[223]....
        /*0bf8*/ 	.word	0x00037520


	//   ....[224]....
        /*0bfc*/ 	.word	0x000377d0


	//   ....[225]....
        /*0c00*/ 	.word	0x00037820


	//   ....[226]....
        /*0c04*/ 	.word	0x000378b0


	//   ....[227]....
        /*0c08*/ 	.word	0x00037940


	//   ....[228]....
        /*0c0c*/ 	.word	0x000379d0


	//   ....[229]....
        /*0c10*/ 	.word	0x00037a60


	//   ....[230]....
        /*0c14*/ 	.word	0x00037af0


	//   ....[231]....
        /*0c18*/ 	.word	0x00037b80


	//   ....[232]....
        /*0c1c*/ 	.word	0x00037c40


	//   ....[233]....
        /*0c20*/ 	.word	0x00037f20


	//   ....[234]....
        /*0c24*/ 	.word	0x00038010


	//   ....[235]....
        /*0c28*/ 	.word	0x000380b0


	//   ....[236]....
        /*0c2c*/ 	.word	0x00038110


	//   ....[237]....
        /*0c30*/ 	.word	0x00038200


	//   ....[238]....
        /*0c34*/ 	.word	0x00038270


	//   ....[239]....
        /*0c38*/ 	.word	0x00038360


	//   ....[240]....
        /*0c3c*/ 	.word	0x000383d0


	//   ....[241]....
        /*0c40*/ 	.word	0x000384c0


	//   ....[242]....
        /*0c44*/ 	.word	0x00038530


	//   ....[243]....
        /*0c48*/ 	.word	0x00038620


	//   ....[244]....
        /*0c4c*/ 	.word	0x00038690


	//   ....[245]....
        /*0c50*/ 	.word	0x00038730


	//   ....[246]....
        /*0c54*/ 	.word	0x00038820


	//   ....[247]....
        /*0c58*/ 	.word	0x000388e0


	//   ....[248]....
        /*0c5c*/ 	.word	0x00038940


	//   ....[249]....
        /*0c60*/ 	.word	0x00038a30


	//   ....[250]....
        /*0c64*/ 	.word	0x00038a90


	//   ....[251]....
        /*0c68*/ 	.word	0x00038b80


	//   ....[252]....
        /*0c6c*/ 	.word	0x00038be0


	//   ....[253]....
        /*0c70*/ 	.word	0x00038c80


	//   ....[254]....
        /*0c74*/ 	.word	0x00038d50


	//   ....[255]....
        /*0c78*/ 	.word	0x00038df0


	//   ....[0]....
        /*0c7c*/ 	.word	0x00038ec0


	//   ....[1]....
        /*0c80*/ 	.word	0x00038f60


	//   ....[2]....
        /*0c84*/ 	.word	0x00039030


	//   ....[3]....
        /*0c88*/ 	.word	0x000390d0


	//   ....[4]....
        /*0c8c*/ 	.word	0x00039180


	//   ....[5]....
        /*0c90*/ 	.word	0x00039220


	//   ....[6]....
        /*0c94*/ 	.word	0x00039490


	//   ....[7]....
        /*0c98*/ 	.word	0x00039550


	//   ....[8]....
        /*0c9c*/ 	.word	0x00039610


	//   ....[9]....
        /*0ca0*/ 	.word	0x00039700


	//   ....[10]....
        /*0ca4*/ 	.word	0x000397c0


	//   ....[11]....
        /*0ca8*/ 	.word	0x00039880


	//   ....[12]....
        /*0cac*/ 	.word	0x00039940


	//   ....[13]....
        /*0cb0*/ 	.word	0x00039a00


	//   ....[14]....
        /*0cb4*/ 	.word	0x00039ac0


	//   ....[15]....
        /*0cb8*/ 	.word	0x00039b80


	//   ....[16]....
        /*0cbc*/ 	.word	0x00039c40


	//   ....[17]....
        /*0cc0*/ 	.word	0x00039d00


	//   ....[18]....
        /*0cc4*/ 	.word	0x00039dc0


	//   ....[19]....
        /*0cc8*/ 	.word	0x00039e70


	//   ....[20]....
        /*0ccc*/ 	.word	0x00039ed0


	//   ....[21]....
        /*0cd0*/ 	.word	0x00039fb0


	//   ....[22]....
        /*0cd4*/ 	.word	0x0003a0f0


	//   ....[23]....
        /*0cd8*/ 	.word	0x0003a1d0


	//   ....[24]....
        /*0cdc*/ 	.word	0x0003a260


	//   ....[25]....
        /*0ce0*/ 	.word	0x0003a370


	//   ....[26]....
        /*0ce4*/ 	.word	0x0003a3d0


	//   ....[27]....
        /*0ce8*/ 	.word	0x0003a4e0


	//   ....[28]....
        /*0cec*/ 	.word	0x0003a540


	//   ....[29]....
        /*0cf0*/ 	.word	0x0003a650


	//   ....[30]....
        /*0cf4*/ 	.word	0x0003a6b0


	//   ....[31]....
        /*0cf8*/ 	.word	0x0003a7c0


	//   ....[32]....
        /*0cfc*/ 	.word	0x0003a820


	//   ....[33]....
        /*0d00*/ 	.word	0x0003a8e0


	//   ....[34]....
        /*0d04*/ 	.word	0x0003aa40


	//   ....[35]....
        /*0d08*/ 	.word	0x0003aae0


	//   ....[36]....
        /*0d0c*/ 	.word	0x0003ab40


	//   ....[37]....
        /*0d10*/ 	.word	0x0003abf0


	//   ....[38]....
        /*0d14*/ 	.word	0x0003ac50


	//   ....[39]....
        /*0d18*/ 	.word	0x0003ad00


	//   ....[40]....
        /*0d1c*/ 	.word	0x0003ad60


	//   ....[41]....
        /*0d20*/ 	.word	0x0003ae10


	//   ....[42]....
        /*0d24*/ 	.word	0x0003ae70


	//   ....[43]....
        /*0d28*/ 	.word	0x0003af20


	//   ....[44]....
        /*0d2c*/ 	.word	0x0003af80


	//   ....[45]....
        /*0d30*/ 	.word	0x0003b030


	//   ....[46]....
        /*0d34*/ 	.word	0x0003b120


	//   ....[47]....
        /*0d38*/ 	.word	0x0003b1c0


	//   ....[48]....
        /*0d3c*/ 	.word	0x0003b220


	//   ....[49]....
        /*0d40*/ 	.word	0x0003b2f0


	//   ....[50]....
        /*0d44*/ 	.word	0x0003b350


	//   ....[51]....
        /*0d48*/ 	.word	0x0003b420


	//   ....[52]....
        /*0d4c*/ 	.word	0x0003b480


	//   ....[53]....
        /*0d50*/ 	.word	0x0003b550


	//   ....[54]....
        /*0d54*/ 	.word	0x0003b5b0


	//   ....[55]....
        /*0d58*/ 	.word	0x0003b680


	//   ....[56]....
        /*0d5c*/ 	.word	0x0003b6e0


	//   ....[57]....
        /*0d60*/ 	.word	0x0003b7b0


	//   ....[58]....
        /*0d64*/ 	.word	0x0003b840


	//   ....[59]....
        /*0d68*/ 	.word	0x0003b8e0


	//   ....[60]....
        /*0d6c*/ 	.word	0x0003ba00


	//   ....[61]....
        /*0d70*/ 	.word	0x0003ba70


	//   ....[62]....
        /*0d74*/ 	.word	0x0003bae0


	//   ....[63]....
        /*0d78*/ 	.word	0x0003bb50


	//   ....[64]....
        /*0d7c*/ 	.word	0x0003bbc0


	//   ....[65]....
        /*0d80*/ 	.word	0x0003bc40


	//   ....[66]....
        /*0d84*/ 	.word	0x0003bcd0


	//   ....[67]....
        /*0d88*/ 	.word	0x0003bd60


	//   ....[68]....
        /*0d8c*/ 	.word	0x0003bdd0


	//   ....[69]....
        /*0d90*/ 	.word	0x0003be40


	//   ....[70]....
        /*0d94*/ 	.word	0x0003beb0


	//   ....[71]....
        /*0d98*/ 	.word	0x0003bf30


	//   ....[72]....
        /*0d9c*/ 	.word	0x0003bfa0


	//   ....[73]....
        /*0da0*/ 	.word	0x0003c040


	//   ....[74]....
        /*0da4*/ 	.word	0x0003c0d0


	//   ....[75]....
        /*0da8*/ 	.word	0x0003c1f0


	//   ....[76]....
        /*0dac*/ 	.word	0x0003dda0


	//   ....[77]....
        /*0db0*/ 	.word	0x0003e6b0


	//   ....[78]....
        /*0db4*/ 	.word	0x0003f170


	//   ....[79]....
        /*0db8*/ 	.word	0x0003f1a0


	//   ....[80]....
        /*0dbc*/ 	.word	0x0003f1c0


	//   ....[81]....
        /*0dc0*/ 	.word	0x0003f1d0


	//----- nvinfo : EIATTR_REG_RECONFIG
	.align		4
.L_471:
        /*0dc4*/ 	.byte	0x01, 0x54
	.zero		2


	//----- nvinfo : EIATTR_SYSCALL_OFFSETS
	.align		4
        /*0dc8*/ 	.byte	0x04, 0x46
        /*0dca*/ 	.short	(.L_473 - .L_472)


	//   ....[0]....
.L_472:
        /*0dcc*/ 	.word	0x00001dc0


	//   ....[1]....
        /*0dd0*/ 	.word	0x00001f10


	//   ....[2]....
        /*0dd4*/ 	.word	0x00007430


	//   ....[3]....
        /*0dd8*/ 	.word	0x000079b0


	//   ....[4]....
        /*0ddc*/ 	.word	0x00031430


	//   ....[5]....
        /*0de0*/ 	.word	0x00031580


	//   ....[6]....
        /*0de4*/ 	.word	0x00031670


	//   ....[7]....
        /*0de8*/ 	.word	0x000324b0


	//   ....[8]....
        /*0dec*/ 	.word	0x00033020


	//----- nvinfo : EIATTR_MBARRIER_INSTR_OFFSETS
	.align		4
.L_473:
        /*0df0*/ 	.byte	0x04, 0x39
        /*0df2*/ 	.short	(.L_475 - .L_474)


	//   ....[0]....
.L_474:
        /*0df4*/ 	.word	0x000002d0
        /*0df8*/ 	.word	0x000000ff
        /*0dfc*/ 	.word	0x00032400
        /*0e00*/ 	.short	0x0100
        /*0e02*/ 	.byte	0x08
	.zero		1


	//   ....[1]....
        /*0e04*/ 	.word	0x000002e0
        /*0e08*/ 	.word	0x000000ff
        /*0e0c*/ 	.word	0x00032410
        /*0e10*/ 	.short	0x0100
        /*0e12*/ 	.byte	0x08
	.zero		1


	//   ....[2]....
        /*0e14*/ 	.word	0x000002f0
        /*0e18*/ 	.word	0x000000ff
        /*0e1c*/ 	.word	0x00032420
        /*0e20*/ 	.short	0x0100
        /*0e22*/ 	.byte	0x08
	.zero		1


	//   ....[3]....
        /*0e24*/ 	.word	0x000003e0
        /*0e28*/ 	.word	0x000000ff
        /*0e2c*/ 	.word	0x00032430
        /*0e30*/ 	.short	0x0100
        /*0e32*/ 	.byte	0x08
	.zero		1


	//   ....[4]....
        /*0e34*/ 	.word	0x000003f0
        /*0e38*/ 	.word	0x000000ff
        /*0e3c*/ 	.word	0x00032440
        /*0e40*/ 	.short	0x0100
        /*0e42*/ 	.byte	0x08
	.zero		1


	//   ....[5]....
        /*0e44*/ 	.word	0x00000400
        /*0e48*/ 	.word	0x000000ff
        /*0e4c*/ 	.word	0x00032438
        /*0e50*/ 	.short	0x0100
        /*0e52*/ 	.byte	0x08
	.zero		1


	//   ....[6]....
        /*0e54*/ 	.word	0x00000410
        /*0e58*/ 	.word	0x000000ff
        /*0e5c*/ 	.word	0x00032448
        /*0e60*/ 	.short	0x0100
        /*0e62*/ 	.byte	0x08
	.zero		1


	//   ....[7]....
        /*0e64*/ 	.word	0x00000540
        /*0e68*/ 	.word	0x000000ff
        /*0e6c*/ 	.word	0x00032450
        /*0e70*/ 	.short	0x0100
        /*0e72*/ 	.byte	0x08
	.zero		1


	//   ....[8]....
        /*0e74*/ 	.word	0x00000550
        /*0e78*/ 	.word	0x000000ff
        /*0e7c*/ 	.word	0x00032460
        /*0e80*/ 	.short	0x0100
        /*0e82*/ 	.byte	0x08
	.zero		1


	//   ....[9]....
        /*0e84*/ 	.word	0x00000560
        /*0e88*/ 	.word	0x000000ff
        /*0e8c*/ 	.word	0x00032458
        /*0e90*/ 	.short	0x0100
        /*0e92*/ 	.byte	0x08
	.zero		1


	//   ....[10]....
        /*0e94*/ 	.word	0x00000570
        /*0e98*/ 	.word	0x000000ff
        /*0e9c*/ 	.word	0x00032468
        /*0ea0*/ 	.short	0x0100
        /*0ea2*/ 	.byte	0x08
	.zero		1


	//   ....[11]....
        /*0ea4*/ 	.word	0x00000660
        /*0ea8*/ 	.word	0x000000ff
        /*0eac*/ 	.word	0x00032470
        /*0eb0*/ 	.short	0x0100
        /*0eb2*/ 	.byte	0x06
	.zero		1


	//   ....[12]....
        /*0eb4*/ 	.word	0x00000670
        /*0eb8*/ 	.word	0x000000ff
        /*0ebc*/ 	.word	0x00032480
        /*0ec0*/ 	.short	0x0100
        /*0ec2*/ 	.byte	0x06
	.zero		1


	//   ....[13]....
        /*0ec4*/ 	.word	0x00000680
        /*0ec8*/ 	.word	0x000000ff
        /*0ecc*/ 	.word	0x00032478
        /*0ed0*/ 	.short	0x0100
        /*0ed2*/ 	.byte	0x06
	.zero		1


	//   ....[14]....
        /*0ed4*/ 	.word	0x00000690
        /*0ed8*/ 	.word	0x000000ff
        /*0edc*/ 	.word	0x00032488
        /*0ee0*/ 	.short	0x0100
        /*0ee2*/ 	.byte	0x06
	.zero		1


	//   ....[15]....
        /*0ee4*/ 	.word	0x000007c0
        /*0ee8*/ 	.word	0x000000ff
        /*0eec*/ 	.word	0x00032490
        /*0ef0*/ 	.short	0x0100
        /*0ef2*/ 	.byte	0x08
	.zero		1


	//   ....[16]....
        /*0ef4*/ 	.word	0x000007d0
        /*0ef8*/ 	.word	0x000000ff
        /*0efc*/ 	.word	0x000324a0
        /*0f00*/ 	.short	0x0100
        /*0f02*/ 	.byte	0x08
	.zero		1


	//   ....[17]....
        /*0f04*/ 	.word	0x000007e0
        /*0f08*/ 	.word	0x000000ff
        /*0f0c*/ 	.word	0x00032498
        /*0f10*/ 	.short	0x0100
        /*0f12*/ 	.byte	0x08
	.zero		1


	//   ....[18]....
        /*0f14*/ 	.word	0x000007f0
        /*0f18*/ 	.word	0x000000ff
        /*0f1c*/ 	.word	0x000324a8
        /*0f20*/ 	.short	0x0100
        /*0f22*/ 	.byte	0x08
	.zero		1


	//   ....[19]....
        /*0f24*/ 	.word	0x00000920
        /*0f28*/ 	.word	0x000000ff
        /*0f2c*/ 	.word	0x000324b0
        /*0f30*/ 	.short	0x0100
        /*0f32*/ 	.byte	0x08
	.zero		1


	//   ....[20]....
        /*0f34*/ 	.word	0x00000930
        /*0f38*/ 	.word	0x000000ff
        /*0f3c*/ 	.word	0x000324c0
        /*0f40*/ 	.short	0x0100
        /*0f42*/ 	.byte	0x08
	.zero		1


	//   ....[21]....
        /*0f44*/ 	.word	0x00000940
        /*0f48*/ 	.word	0x000000ff
        /*0f4c*/ 	.word	0x000324b8
        /*0f50*/ 	.short	0x0100
        /*0f52*/ 	.byte	0x08
	.zero		1


	//   ....[22]....
        /*0f54*/ 	.word	0x00000950
        /*0f58*/ 	.word	0x000000ff
        /*0f5c*/ 	.word	0x000324c8
        /*0f60*/ 	.short	0x0100
        /*0f62*/ 	.byte	0x08
	.zero		1


	//   ....[23]....
        /*0f64*/ 	.word	0x000030b0
        /*0f68*/ 	.word	0x00000047
        /*0f6c*/ 	.word	0x00032490
        /*0f70*/ 	.short	0x010a
        /*0f72*/ 	.byte	0x3f
	.zero		1


	//   ....[24]....
        /*0f74*/ 	.word	0x00004700
        /*0f78*/ 	.word	0x00000047
        /*0f7c*/ 	.word	0x00032490
        /*0f80*/ 	.short	0x010a
        /*0f82*/ 	.byte	0x3f
	.zero		1


	//   ....[25]....
        /*0f84*/ 	.word	0x00005740
        /*0f88*/ 	.word	0x00000047
        /*0f8c*/ 	.word	0x00032490
        /*0f90*/ 	.short	0x010a
        /*0f92*/ 	.byte	0x3f
	.zero		1


	//   ....[26]....
        /*0f94*/ 	.word	0x00005c10
        /*0f98*/ 	.word	0x00000004
        /*0f9c*/ 	.word	0x00000000
        /*0fa0*/ 	.short	0x0101
        /*0fa2*/ 	.byte	0x3f
	.zero		1


	//   ....[27]....
        /*0fa4*/ 	.word	0x00005c50
        /*0fa8*/ 	.word	0x00000047
        /*0fac*/ 	.word	0x000324b0
        /*0fb0*/ 	.short	0x010a
        /*0fb2*/ 	.byte	0x3f
	.zero		1


	//   ....[28]....
        /*0fb4*/ 	.word	0x00006490
        /*0fb8*/ 	.word	0x00000047
        /*0fbc*/ 	.word	0x00000000
        /*0fc0*/ 	.short	0x0101
        /*0fc2*/ 	.byte	0x3f
	.zero		1


	//   ....[29]....
        /*0fc4*/ 	.word	0x00007730
        /*0fc8*/ 	.word	0x00000094
        /*0fcc*/ 	.word	0x00032400
        /*0fd0*/ 	.short	0x010a
        /*0fd2*/ 	.byte	0x3f
	.zero		1


	//   ....[30]....
        /*0fd4*/ 	.word	0x00007780
        /*0fd8*/ 	.word	0x00000094
        /*0fdc*/ 	.word	0x00032400
        /*0fe0*/ 	.short	0x010a
        /*0fe2*/ 	.byte	0x3f
	.zero		1


	//   ....[31]....
        /*0fe4*/ 	.word	0x000081a0
        /*0fe8*/ 	.word	0x00000094
        /*0fec*/ 	.word	0x00032400
        /*0ff0*/ 	.short	0x010a
        /*0ff2*/ 	.byte	0x3f
	.zero		1


	//   ....[32]....
        /*0ff4*/ 	.word	0x000096e0
        /*0ff8*/ 	.word	0x00000094
        /*0ffc*/ 	.word	0x00032400
        /*1000*/ 	.short	0x010a
        /*1002*/ 	.byte	0x3f
	.zero		1


	//   ....[33]....
        /*1004*/ 	.word	0x0000ade0
        /*1008*/ 	.word	0x00000004
        /*100c*/ 	.word	0x00000000
        /*1010*/ 	.short	0x010a
        /*1012*/ 	.byte	0x3f
	.zero		1


	//   ....[34]....
        /*1014*/ 	.word	0x0000aed0
        /*1018*/ 	.word	0x00000002
        /*101c*/ 	.word	0x00000000
        /*1020*/ 	.short	0x010a
        /*1022*/ 	.byte	0x3f
	.zero		1


	//   ....[35]....
        /*1024*/ 	.word	0x0000b2e0
        /*1028*/ 	.word	0x00000004
        /*102c*/ 	.word	0x00000000
        /*1030*/ 	.short	0x010a
        /*1032*/ 	.byte	0x3f
	.zero		1


	//   ....[36]....
        /*1034*/ 	.word	0x0000b3b0
        /*1038*/ 	.word	0x0000000e
        /*103c*/ 	.word	0x00000000
        /*1040*/ 	.short	0x010a
        /*1042*/ 	.byte	0x3f
	.zero		1


	//   ....[37]....
        /*1044*/ 	.word	0x0000c120
        /*1048*/ 	.word	0x00000004
        /*104c*/ 	.word	0x00000000
        /*1050*/ 	.short	0x0101
        /*1052*/ 	.byte	0x3f
	.zero		1


	//   ....[38]....
        /*1054*/ 	.word	0x00015860
        /*1058*/ 	.word	0x00000002
        /*105c*/ 	.word	0x00000000
        /*1060*/ 	.short	0x0101
        /*1062*/ 	.byte	0x3f
	.zero		1


	//   ....[39]....
        /*1064*/ 	.word	0x00015ce0
        /*1068*/ 	.word	0x00000005
        /*106c*/ 	.word	0x00000000
        /*1070*/ 	.short	0x010a
        /*1072*/ 	.byte	0x3f
	.zero		1


	//   ....[40]....
        /*1074*/ 	.word	0x00015de0
        /*1078*/ 	.word	0x0000000a
        /*107c*/ 	.word	0x00000000
        /*1080*/ 	.short	0x010a
        /*1082*/ 	.byte	0x3f
	.zero		1


	//   ....[41]....
        /*1084*/ 	.word	0x00016220
        /*1088*/ 	.word	0x0000000b
        /*108c*/ 	.word	0x00000000
        /*1090*/ 	.short	0x010a
        /*1092*/ 	.byte	0x3f
	.zero		1


	//   ....[42]....
        /*1094*/ 	.word	0x00016320
        /*1098*/ 	.word	0x00000008
        /*109c*/ 	.word	0x00000000
        /*10a0*/ 	.short	0x010a
        /*10a2*/ 	.byte	0x3f
	.zero		1


	//   ....[43]....
        /*10a4*/ 	.word	0x00017040
        /*10a8*/ 	.word	0x00000006
        /*10ac*/ 	.word	0x00000000
        /*10b0*/ 	.short	0x0101
        /*10b2*/ 	.byte	0x3f
	.zero		1


	//   ....[44]....
        /*10b4*/ 	.word	0x0001f480
        /*10b8*/ 	.word	0x00000005
        /*10bc*/ 	.word	0x00000000
        /*10c0*/ 	.short	0x0101
        /*10c2*/ 	.byte	0x3f
	.zero		1


	//   ....[45]....
        /*10c4*/ 	.word	0x0001f670
        /*10c8*/ 	.word	0x00000005
        /*10cc*/ 	.word	0x00000000
        /*10d0*/ 	.short	0x010a
        /*10d2*/ 	.byte	0x3f
	.zero		1


	//   ....[46]....
        /*10d4*/ 	.word	0x0001f770
        /*10d8*/ 	.word	0x00000008
        /*10dc*/ 	.word	0x00000000
        /*10e0*/ 	.short	0x010a
        /*10e2*/ 	.byte	0x3f
	.zero		1


	//   ....[47]....
        /*10e4*/ 	.word	0x0001fbb0
        /*10e8*/ 	.word	0x00000005
        /*10ec*/ 	.word	0x00000000
        /*10f0*/ 	.short	0x010a
        /*10f2*/ 	.byte	0x3f
	.zero		1


	//   ....[48]....
        /*10f4*/ 	.word	0x0001fcb0
        /*10f8*/ 	.word	0x00000008
        /*10fc*/ 	.word	0x00000000
        /*1100*/ 	.short	0x010a
        /*1102*/ 	.byte	0x3f
	.zero		1


	//   ....[49]....
        /*1104*/ 	.word	0x00020a20
        /*1108*/ 	.word	0x00000005
        /*110c*/ 	.word	0x00000000
        /*1110*/ 	.short	0x0101
        /*1112*/ 	.byte	0x3f
	.zero		1


	//   ....[50]....
        /*1114*/ 	.word	0x0002a170
        /*1118*/ 	.word	0x00000004
        /*111c*/ 	.word	0x00000000
        /*1120*/ 	.short	0x0101
        /*1122*/ 	.byte	0x3f
	.zero		1


	//   ....[51]....
        /*1124*/ 	.word	0x0002d0f0
        /*1128*/ 	.word	0x00000000
        /*112c*/ 	.word	0x00000000
        /*1130*/ 	.short	0x0101
        /*1132*/ 	.byte	0x3f
	.zero		1


	//   ....[52]....
        /*1134*/ 	.word	0x0002fcb0
        /*1138*/ 	.word	0x00000017
        /*113c*/ 	.word	0x00032420
        /*1140*/ 	.short	0x010a
        /*1142*/ 	.byte	0x3f
	.zero		1


	//   ....[53]....
        /*1144*/ 	.word	0x0002fd60
        /*1148*/ 	.word	0x00000003
        /*114c*/ 	.word	0x000324a0
        /*1150*/ 	.short	0x010a
        /*1152*/ 	.byte	0x3f
	.zero		1


	//   ....[54]....
        /*1154*/ 	.word	0x0002ff90
        /*1158*/ 	.word	0x00000003
        /*115c*/ 	.word	0x000324c0
        /*1160*/ 	.short	0x010a
        /*1162*/ 	.byte	0x3f
	.zero		1


	//   ....[55]....
        /*1164*/ 	.word	0x000305c0
        /*1168*/ 	.word	0x0000000a
        /*116c*/ 	.word	0x000324a0
        /*1170*/ 	.short	0x010a
        /*1172*/ 	.byte	0x3f
	.zero		1


	//   ....[56]....
        /*1174*/ 	.word	0x000307e0
        /*1178*/ 	.word	0x0000000a
        /*117c*/ 	.word	0x000324c0
        /*1180*/ 	.short	0x010a
        /*1182*/ 	.byte	0x3f
	.zero		1


	//   ....[57]....
        /*1184*/ 	.word	0x00031b70
        /*1188*/ 	.word	0x00000011
        /*118c*/ 	.word	0x00032440
        /*1190*/ 	.short	0x010a
        /*1192*/ 	.byte	0x3f
	.zero		1


	//   ....[58]....
        /*1194*/ 	.word	0x000321e0
        /*1198*/ 	.word	0x00000011
        /*119c*/ 	.word	0x00032430
        /*11a0*/ 	.short	0x0107
        /*11a2*/ 	.byte	0x3f
	.zero		1


	//   ....[59]....
        /*11a4*/ 	.word	0x000322b0
        /*11a8*/ 	.word	0x00000011
        /*11ac*/ 	.word	0x00032430
        /*11b0*/ 	.short	0x0101
        /*11b2*/ 	.byte	0x3f
	.zero		1


	//   ....[60]....
        /*11b4*/ 	.word	0x00032e60
        /*11b8*/ 	.word	0x00000017
        /*11bc*/ 	.word	0x00032400
        /*11c0*/ 	.short	0x0107
        /*11c2*/ 	.byte	0x3f
	.zero		1


	//   ....[61]....
        /*11c4*/ 	.word	0x00032ef0
        /*11c8*/ 	.word	0x00000017
        /*11cc*/ 	.word	0x00032400
        /*11d0*/ 	.short	0x0101
        /*11d2*/ 	.byte	0x3f
	.zero		1


	//   ....[62]....
        /*11d4*/ 	.word	0x000339a0
        /*11d8*/ 	.word	0x00000017
        /*11dc*/ 	.word	0x00032410
        /*11e0*/ 	.short	0x0107
        /*11e2*/ 	.byte	0x3f
	.zero		1


	//   ....[63]....
        /*11e4*/ 	.word	0x00033aa0
        /*11e8*/ 	.word	0x00000017
        /*11ec*/ 	.word	0x00032410
        /*11f0*/ 	.short	0x0101
        /*11f2*/ 	.byte	0x3f
	.zero		1


	//   ....[64]....
        /*11f4*/ 	.word	0x00033ac0
        /*11f8*/ 	.word	0x00000017
        /*11fc*/ 	.word	0x00032420
        /*1200*/ 	.short	0x010a
        /*1202*/ 	.byte	0x3f
	.zero		1


	//   ....[65]....
        /*1204*/ 	.word	0x00033b50
        /*1208*/ 	.word	0x00000011
        /*120c*/ 	.word	0x00032460
        /*1210*/ 	.short	0x010a
        /*1212*/ 	.byte	0x3f
	.zero		1


	//   ....[66]....
        /*1214*/ 	.word	0x000342f0
        /*1218*/ 	.word	0x00000011
        /*121c*/ 	.word	0x00032450
        /*1220*/ 	.short	0x0107
        /*1222*/ 	.byte	0x3f
	.zero		1


	//   ....[67]....
        /*1224*/ 	.word	0x000343c0
        /*1228*/ 	.word	0x00000011
        /*122c*/ 	.word	0x00032450
        /*1230*/ 	.short	0x0101
        /*1232*/ 	.byte	0x3f
	.zero		1


	//   ....[68]....
        /*1234*/ 	.word	0x00034700
        /*1238*/ 	.word	0x00000004
        /*123c*/ 	.word	0x00032440
        /*1240*/ 	.short	0x010a
        /*1242*/ 	.byte	0x3f
	.zero		1


	//   ....[69]....
        /*1244*/ 	.word	0x00034ae0
        /*1248*/ 	.word	0x00000004
        /*124c*/ 	.word	0x00032430
        /*1250*/ 	.short	0x0107
        /*1252*/ 	.byte	0x3f
	.zero		1


	//   ....[70]....
        /*1254*/ 	.word	0x00034ba0
        /*1258*/ 	.word	0x00000004
        /*125c*/ 	.word	0x00032430
        /*1260*/ 	.short	0x0101
        /*1262*/ 	.byte	0x3f
	.zero		1


	//   ....[71]....
        /*1264*/ 	.word	0x00034bd0
        /*1268*/ 	.word	0x00000004
        /*126c*/ 	.word	0x00032460
        /*1270*/ 	.short	0x010a
        /*1272*/ 	.byte	0x3f
	.zero		1


	//   ....[72]....
        /*1274*/ 	.word	0x000350f0
        /*1278*/ 	.word	0x00000004
        /*127c*/ 	.word	0x00032450
        /*1280*/ 	.short	0x0107
        /*1282*/ 	.byte	0x3f
	.zero		1


	//   ....[73]....
        /*1284*/ 	.word	0x000351b0
        /*1288*/ 	.word	0x00000004
        /*128c*/ 	.word	0x00032450
        /*1290*/ 	.short	0x0101
        /*1292*/ 	.byte	0x3f
	.zero		1


	//   ....[74]....
        /*1294*/ 	.word	0x00036020
        /*1298*/ 	.word	0x00000005
        /*129c*/ 	.word	0x00032420
        /*12a0*/ 	.short	0x010a
        /*12a2*/ 	.byte	0x3f
	.zero		1


	//   ....[75]....
        /*12a4*/ 	.word	0x00036190
        /*12a8*/ 	.word	0x00000003
        /*12ac*/ 	.word	0x00032440
        /*12b0*/ 	.short	0x010a
        /*12b2*/ 	.byte	0x3f
	.zero		1


	//   ....[76]....
        /*12b4*/ 	.word	0x00036230
        /*12b8*/ 	.word	0x00000019
        /*12bc*/ 	.word	0x00032440
        /*12c0*/ 	.short	0x010a
        /*12c2*/ 	.byte	0x3f
	.zero		1


	//   ....[77]....
        /*12c4*/ 	.word	0x00036270
        /*12c8*/ 	.word	0x00000003
        /*12cc*/ 	.word	0x00032460
        /*12d0*/ 	.short	0x010a
        /*12d2*/ 	.byte	0x3f
	.zero		1


	//   ....[78]....
        /*12d4*/ 	.word	0x000362b0
        /*12d8*/ 	.word	0x00000019
        /*12dc*/ 	.word	0x00032460
        /*12e0*/ 	.short	0x010a
        /*12e2*/ 	.byte	0x3f
	.zero		1


	//   ....[79]....
        /*12e4*/ 	.word	0x00036310
        /*12e8*/ 	.word	0x00000047
        /*12ec*/ 	.word	0x00032490
        /*12f0*/ 	.short	0x010a
        /*12f2*/ 	.byte	0x3f
	.zero		1


	//   ....[80]....
        /*12f4*/ 	.word	0x000365a0
        /*12f8*/ 	.word	0x00000047
        /*12fc*/ 	.word	0x00032490
        /*1300*/ 	.short	0x010a
        /*1302*/ 	.byte	0x3f
	.zero		1


	//   ....[81]....
        /*1304*/ 	.word	0x00036840
        /*1308*/ 	.word	0x00000047
        /*130c*/ 	.word	0x00032490
        /*1310*/ 	.short	0x010a
        /*1312*/ 	.byte	0x3f
	.zero		1


	//   ....[82]....
        /*1314*/ 	.word	0x00036ad0
        /*1318*/ 	.word	0x00000047
        /*131c*/ 	.word	0x000324b0
        /*1320*/ 	.short	0x010a
        /*1322*/ 	.byte	0x3f
	.zero		1


	//   ....[83]....
        /*1324*/ 	.word	0x00036f40
        /*1328*/ 	.word	0x00000094
        /*132c*/ 	.word	0x00032400
        /*1330*/ 	.short	0x010a
        /*1332*/ 	.byte	0x3f
	.zero		1


	//   ....[84]....
        /*1334*/ 	.word	0x00037550
        /*1338*/ 	.word	0x00000094
        /*133c*/ 	.word	0x00032400
        /*1340*/ 	.short	0x010a
        /*1342*/ 	.byte	0x3f
	.zero		1


	//   ....[85]....
        /*1344*/ 	.word	0x000375a0
        /*1348*/ 	.word	0x00000002
        /*134c*/ 	.word	0x00000000
        /*1350*/ 	.short	0x010a
        /*1352*/ 	.byte	0x3f
	.zero		1


	//   ....[86]....
        /*1354*/ 	.word	0x000375f0
        /*1358*/ 	.word	0x0000000e
        /*135c*/ 	.word	0x00000000
        /*1360*/ 	.short	0x010a
        /*1362*/ 	.byte	0x3f
	.zero		1


	//   ....[87]....
        /*1364*/ 	.word	0x00037640
        /*1368*/ 	.word	0x0000000a
        /*136c*/ 	.word	0x00000000
        /*1370*/ 	.short	0x010a
        /*1372*/ 	.byte	0x3f
	.zero		1


	//   ....[88]....
        /*1374*/ 	.word	0x00037690
        /*1378*/ 	.word	0x00000008
        /*137c*/ 	.word	0x00000000
        /*1380*/ 	.short	0x010a
        /*1382*/ 	.byte	0x3f
	.zero		1


	//   ....[89]....
        /*1384*/ 	.word	0x000376e0
        /*1388*/ 	.word	0x00000008
        /*138c*/ 	.word	0x00000000
        /*1390*/ 	.short	0x010a
        /*1392*/ 	.byte	0x3f
	.zero		1


	//   ....[90]....
        /*1394*/ 	.word	0x00037730
        /*1398*/ 	.word	0x00000008
        /*139c*/ 	.word	0x00000000
        /*13a0*/ 	.short	0x010a
        /*13a2*/ 	.byte	0x3f
	.zero		1


	//   ....[91]....
        /*13a4*/ 	.word	0x00037d00
        /*13a8*/ 	.word	0x00000017
        /*13ac*/ 	.word	0x00032420
        /*13b0*/ 	.short	0x010a
        /*13b2*/ 	.byte	0x3f
	.zero		1


	//   ....[92]....
        /*13b4*/ 	.word	0x00037d50
        /*13b8*/ 	.word	0x00000003
        /*13bc*/ 	.word	0x000324a0
        /*13c0*/ 	.short	0x010a
        /*13c2*/ 	.byte	0x3f
	.zero		1


	//   ....[93]....
        /*13c4*/ 	.word	0x00037da0
        /*13c8*/ 	.word	0x00000003
        /*13cc*/ 	.word	0x000324c0
        /*13d0*/ 	.short	0x010a
        /*13d2*/ 	.byte	0x3f
	.zero		1


	//   ....[94]....
        /*13d4*/ 	.word	0x00037df0
        /*13d8*/ 	.word	0x0000000a
        /*13dc*/ 	.word	0x000324a0
        /*13e0*/ 	.short	0x010a
        /*13e2*/ 	.byte	0x3f
	.zero		1


	//   ....[95]....
        /*13e4*/ 	.word	0x00037e40
        /*13e8*/ 	.word	0x0000000a
        /*13ec*/ 	.word	0x000324c0
        /*13f0*/ 	.short	0x010a
        /*13f2*/ 	.byte	0x3f
	.zero		1


	//   ....[96]....
        /*13f4*/ 	.word	0x00037f60
        /*13f8*/ 	.word	0x00000011
        /*13fc*/ 	.word	0x00032440
        /*1400*/ 	.short	0x010a
        /*1402*/ 	.byte	0x3f
	.zero		1


	//   ....[97]....
        /*1404*/ 	.word	0x00039ff0
        /*1408*/ 	.word	0x00000017
        /*140c*/ 	.word	0x00032420
        /*1410*/ 	.short	0x010a
        /*1412*/ 	.byte	0x3f
	.zero		1


	//   ....[98]....
        /*1414*/ 	.word	0x0003a040
        /*1418*/ 	.word	0x00000011
        /*141c*/ 	.word	0x00032460
        /*1420*/ 	.short	0x010a
        /*1422*/ 	.byte	0x3f
	.zero		1


	//   ....[99]....
        /*1424*/ 	.word	0x0003a990
        /*1428*/ 	.word	0x00000004
        /*142c*/ 	.word	0x00032440
        /*1430*/ 	.short	0x010a
        /*1432*/ 	.byte	0x3f
	.zero		1


	//   ....[100]....
        /*1434*/ 	.word	0x0003b070
        /*1438*/ 	.word	0x00000004
        /*143c*/ 	.word	0x00032460
        /*1440*/ 	.short	0x010a
        /*1442*/ 	.byte	0x3f
	.zero		1


	//   ....[101]....
        /*1444*/ 	.word	0x0003c110
        /*1448*/ 	.word	0x00000005
        /*144c*/ 	.word	0x00032420
        /*1450*/ 	.short	0x010a
        /*1452*/ 	.byte	0x3f
	.zero		1


	//   ....[102]....
        /*1454*/ 	.word	0x0003c2b0
        /*1458*/ 	.word	0x00000003
        /*145c*/ 	.word	0x00032440
        /*1460*/ 	.short	0x010a
        /*1462*/ 	.byte	0x3f
	.zero		1


	//   ....[103]....
        /*1464*/ 	.word	0x0003c300
        /*1468*/ 	.word	0x00000019
        /*146c*/ 	.word	0x00032440
        /*1470*/ 	.short	0x010a
        /*1472*/ 	.byte	0x3f
	.zero		1


	//   ....[104]....
        /*1474*/ 	.word	0x0003c350
        /*1478*/ 	.word	0x00000003
        /*147c*/ 	.word	0x00032460
        /*1480*/ 	.short	0x010a
        /*1482*/ 	.byte	0x3f
	.zero		1


	//   ....[105]....
        /*1484*/ 	.word	0x0003c4e0
        /*1488*/ 	.word	0x0000000a
        /*148c*/ 	.word	0x00000000
        /*1490*/ 	.short	0x010a
        /*1492*/ 	.byte	0x3f
	.zero		1


	//   ....[106]....
        /*1494*/ 	.word	0x0003c5e0
        /*1498*/ 	.word	0x00000008
        /*149c*/ 	.word	0x00000000
        /*14a0*/ 	.short	0x010a
        /*14a2*/ 	.byte	0x3f
	.zero		1


	//   ....[107]....
        /*14a4*/ 	.word	0x0003ca00
        /*14a8*/ 	.word	0x00000004
        /*14ac*/ 	.word	0x00032410
        /*14b0*/ 	.short	0x010a
        /*14b2*/ 	.byte	0x3f
	.zero		1


	//   ....[108]....
        /*14b4*/ 	.word	0x0003cb20
        /*14b8*/ 	.word	0x0000000a
        /*14bc*/ 	.word	0x00000000
        /*14c0*/ 	.short	0x010a
        /*14c2*/ 	.byte	0x3f
	.zero		1


	//   ....[109]....
        /*14c4*/ 	.word	0x0003cc20
        /*14c8*/ 	.word	0x00000008
        /*14cc*/ 	.word	0x00000000
        /*14d0*/ 	.short	0x010a
        /*14d2*/ 	.byte	0x3f
	.zero		1


	//   ....[110]....
        /*14d4*/ 	.word	0x0003da20
        /*14d8*/ 	.word	0x00000005
        /*14dc*/ 	.word	0x00000000
        /*14e0*/ 	.short	0x0101
        /*14e2*/ 	.byte	0x3f
	.zero		1


	//   ....[111]....
        /*14e4*/ 	.word	0x00047a10
        /*14e8*/ 	.word	0x00000000
        /*14ec*/ 	.word	0x00000000
        /*14f0*/ 	.short	0x0101
        /*14f2*/ 	.byte	0x3f
	.zero		1


	//   ....[112]....
        /*14f4*/ 	.word	0x00047a30
        /*14f8*/ 	.word	0x00000008
        /*14fc*/ 	.word	0x00000000
        /*1500*/ 	.short	0x010a
        /*1502*/ 	.byte	0x3f
	.zero		1


	//   ....[113]....
        /*1504*/ 	.word	0x00047a80
        /*1508*/ 	.word	0x00000004
        /*150c*/ 	.word	0x00032410
        /*1510*/ 	.short	0x010a
        /*1512*/ 	.byte	0x3f
	.zero		1


	//   ....[114]....
        /*1514*/ 	.word	0x00047ad0
        /*1518*/ 	.word	0x00000008
        /*151c*/ 	.word	0x00000000
        /*1520*/ 	.short	0x010a
        /*1522*/ 	.byte	0x3f
	.zero		1


	//----- nvinfo : EIATTR_NUM_MBARRIERS
	.align		4
.L_475:
        /*1524*/ 	.byte	0x03, 0x38
        /*1526*/ 	.short	0x0017


	//----- nvinfo : EIATTR_EXIT_INSTR_OFFSETS
	.align		4
        /*1528*/ 	.byte	0x04, 0x1c
        /*152a*/ 	.short	(.L_477 - .L_476)


	//   ....[0]....
.L_476:
        /*152c*/ 	.word	0x00036300


	//----- nvinfo : EIATTR_MAX_THREADS
	.align		4
.L_477:
        /*1530*/ 	.byte	0x04, 0x05
        /*1532*/ 	.short	(.L_479 - .L_478)
.L_478:
        /*1534*/ 	.word	0x00000180
        /*1538*/ 	.word	0x00000001
        /*153c*/ 	.word	0x00000001


	//----- nvinfo : EIATTR_CRS_STACK_SIZE
	.align		4
.L_479:
        /*1540*/ 	.byte	0x04, 0x1e
        /*1542*/ 	.short	(.L_481 - .L_480)
.L_480:
        /*1544*/ 	.word	0x00000000


	//----- nvinfo : EIATTR_CBANK_PARAM_SIZE
	.align		4
.L_481:
        /*1548*/ 	.byte	0x03, 0x19
        /*154a*/ 	.short	0x0bf0


	//----- nvinfo : EIATTR_PARAM_CBANK
	.align		4
        /*154c*/ 	.byte	0x04, 0x0a
        /*154e*/ 	.short	(.L_483 - .L_482)
	.align		4
.L_482:
        /*1550*/ 	.word	index@(.nv.constant0._ZN7cutlass13device_kernelIN5flash11enable_sm90INS1_16FlashAttnFwdSm90INS1_25CollectiveMainloopFwdSm90ILi2EN4cute5tupleIJNS5_1CILi1EEES8_S8_EEENS6_IJNS7_ILi128EEENS7_ILi96EEENS7_ILi64EEEEEELi256ENS_10bfloat16_tEfNS_4arch4Sm90ELb0ELb1ELb0ELb1ELb1ELb1ELb1ELb1ELb0ELb1ELb0ELb0EEENS1_21CollectiveEpilogueFwdINS6_IJSA_NS7_ILi256EEESB_EEES9_SE_SG_Li256ELb1ELb1ELb0ELb0EEENS1_36VarlenDynamicPersistentTileSchedulerILi128ELi96ELi256ELi128ELb0ELb1ELb1ELb1ELb0ELb1EEEEEEEEEvNT_6ParamsE)
        /*1554*/ 	.short	0x0210
        /*1556*/ 	.short	0x0bf0


	//----- nvinfo : EIATTR_SW_WAR
	.align		4
.L_483:
        /*1558*/ 	.byte	0x04, 0x36
        /*155a*/ 	.short	(.L_485 - .L_484)
.L_484:
        /*155c*/ 	.word	0x00000008
.L_485:


//--------------------- .nv.info._ZN7cutlass13device_kernelIN5flash11enable_sm90INS1_16FlashAttnFwdSm90INS1_25CollectiveMainloopFwdSm90ILi2EN4cute5tupleIJNS5_1CILi1EEES8_S8_EEENS6_IJNS7_ILi128EEENS7_ILi96EEENS7_ILi64EEEEEELi256ENS_10bfloat16_tEfNS_4arch4Sm90ELb1ELb0ELb0ELb0ELb1ELb0ELb0ELb1ELb0ELb1ELb0ELb0EEENS1_21CollectiveEpilogueFwdINS6_IJSA_NS7_ILi256EEESB_EEES9_SE_SG_Li256ELb0ELb1ELb0ELb0EEENS1_30DynamicPersistentTileSchedulerILi256ELi128ELb0ELb1ELb1EEEEEEEEEvNT_6ParamsE --------------------------
	.section	.nv.info._ZN7cutlass13device_kernelIN5flash11enable_sm90INS1_16FlashAttnFwdSm90INS1_25CollectiveMainloopFwdSm90ILi2EN4cute5tupleIJNS5_1CILi1EEES8_S8_EEENS6_IJNS7_ILi128EEENS7_ILi96EEENS7_ILi64EEEEEELi256ENS_10bfloat16_tEfNS_4arch4Sm90ELb1ELb0ELb0ELb0ELb1ELb0ELb0ELb1ELb0ELb1ELb0ELb0EEENS1_21CollectiveEpilogueFwdINS6_IJSA_NS7_ILi256EEESB_EEES9_SE_SG_Li256ELb0ELb1ELb0ELb0EEENS1_30DynamicPersistentTileSchedulerILi256ELi128ELb0ELb1ELb1EEEEEEEEEvNT_6ParamsE,"",@"SHT_CUDA_INFO"
	.sectionflags	@""
	.align	4


	//----- nvinfo : EIATTR_CUDA_API_VERSION
	.align		4
        /*0000*/ 	.byte	0x04, 0x37
        /*0002*/ 	.short	(.L_487 - .L_486)
.L_486:
        /*0004*/ 	.word	0x00000082


	//----- nvinfo : EIATTR_KPARAM_INFO
	.align		4
.L_487:
        /*0008*/ 	.byte	0x04, 0x17
        /*000a*/ 	.short	(.L_489 - .L_488)
.L_488:
        /*000c*/ 	.word	0x00000000
        /*0010*/ 	.short	0x0000
        /*0012*/ 	.short	0x0070
        /*0014*/ 	.byte	0x00, 0xf0, 0x01, 0x2a


	//----- nvinfo : EIATTR_SPARSE_MMA_MASK
	.align		4
.L_489:
        /*0018*/ 	.byte	0x03, 0x50
        /*001a*/ 	.short	0x0000


	//----- nvinfo : EIATTR_MAXREG_COUNT
	.align		4
        /*001c*/ 	.byte	0x03, 0x1b
        /*001e*/ 	.short	0x00a8


	//----- nvinfo : EIATTR_NUM_BARRIERS
	.align		4
        /*0020*/ 	.byte	0x02, 0x4c
        /*0022*/ 	.byte	0x10
	.zero		1


	//----- nvinfo : EIATTR_EXTERNS
	.align		4
        /*0024*/ 	.byte	0x04, 0x0f
        /*0026*/ 	.short	(.L_491 - .L_490)


	//   ....[0]....
	.align		4
.L_490:
        /*0028*/ 	.word	index@(__assertfail)


	//----- nvinfo : EIATTR_ANNOTATIONS
	.align		4
.L_491:
        /*002c*/ 	.byte	0x04, 0x55
        /*002e*/ 	.short	(.L_493 - .L_492)


	//   ....[0]....
.L_492:
        /*0030*/ 	.word	0x00000001
        /*0034*/ 	.byte	0x60, 0xac, 0x00, 0x00, 0x01, 0x00, 0x00, 0x00, 0x50, 0xb0, 0x00, 0x00, 0x01, 0x00, 0x00, 0x00
        /*0044*/ 	.byte	0x90, 0xb0, 0x00, 0x00, 0x01, 0x00, 0x00, 0x00, 0xf0, 0xcc, 0x00, 0x00, 0x01, 0x00, 0x00, 0x00
        /*0054*/ 	.byte	0x10, 0xcd, 0x00, 0x00, 0x01, 0x00, 0x00, 0x00, 0xb0, 0xcf, 0x00, 0x00, 0x01, 0x00, 0x00, 0x00
        /*0064*/ 	.byte	0xf0, 0xe6, 0x00, 0x00, 0x01, 0x00, 0x00, 0x00, 0xf0, 0xfe, 0x00, 0x00


	//----- nvinfo : EIATTR_MERCURY_ISA_VERSION
	.align		4
.L_493:
        /*0070*/ 	.byte	0x03, 0x5f
        /*0072*/ 	.short	0x0101


	//----- nvinfo : EIATTR_INT_WARP_WIDE_INSTR_OFFSETS
	.align		4
        /*0074*/ 	.byte	0x04, 0x31
        /*0076*/ 	.short	(.L_495 - .L_494)


	//   ....[0]....
.L_494:
        /*0078*/ 	.word	0x000000c0


	//   ....[1]....
        /*007c*/ 	.word	0x000000d0


	//   ....[2]....
        /*0080*/ 	.word	0x00000170


	//   ....[3]....
        /*0084*/ 	.word	0x0000b5f0


	//   ....[4]....
        /*0088*/ 	.word	0x0000b680


	//   ....[5]....
        /*008c*/ 	.word	0x0000e480


	//   ....[6]....
        /*0090*/ 	.word	0x0000e510


	//----- nvinfo : EIATTR_COOP_GROUP_MASK_REGIDS
	.align		4
.L_495:
        /*0094*/ 	.byte	0x04, 0x29
        /*0096*/ 	.short	(.L_497 - .L_496)


	//   ....[0]....
.L_496:
        /*0098*/ 	.word	0xffffffff


	//   ....[1]....
        /*009c*/ 	.word	0xffffffff


	//   ....[2]....
        /*00a0*/ 	.word	0xffffffff


	//   ....[3]....
        /*00a4*/ 	.word	0xffffffff


	//   ....[4]....
        /*00a8*/ 	.word	0xffffffff


	//   ....[5]....
        /*00ac*/ 	.word	0xffffffff


	//   ....[6]....
        /*00b0*/ 	.word	0xffffffff


	//   ....[7]....
        /*00b4*/ 	.word	0xffffffff


	//   ....[8]....
        /*00b8*/ 	.word	0xffffffff


	//   ....[9]....
        /*00bc*/ 	.word	0xffffffff


	//   ....[10]....
        /*00c0*/ 	.word	0xffffffff


	//   ....[11]....
        /*00c4*/ 	.word	0xffffffff


	//   ....[12]....
        /*00c8*/ 	.word	0xffffffff


	//   ....[13]....
        /*00cc*/ 	.word	0xffffffff


	//   ....[14]....
        /*00d0*/ 	.word	0xffffffff


	//   ....[15]....
        /*00d4*/ 	.word	0xffffffff


	//   ....[16]....
        /*00d8*/ 	.word	0xffffffff


	//   ....[17]....
        /*00dc*/ 	.word	0xffffffff


	//   ....[18]....
        /*00e0*/ 	.word	0xffffffff


	//   ....[19]....
        /*00e4*/ 	.word	0xffffffff


	//   ....[20]....
        /*00e8*/ 	.word	0xffffffff


	//   ....[21]....
        /*00ec*/ 	.word	0xffffffff


	//   ....[22]....
        /*00f0*/ 	.word	0xffffffff


	//   ....[23]....
        /*00f4*/ 	.word	0xffffffff


	//   ....[24]....
        /*00f8*/ 	.word	0xffffffff


	//   ....[25]....
        /*00fc*/ 	.word	0xffffffff


	//   ....[26]....
        /*0100*/ 	.word	0xffffffff


	//   ....[27]....
        /*0104*/ 	.word	0xffffffff


	//   ....[28]....
        /*0108*/ 	.word	0xffffffff


	//   ....[29]....
        /*010c*/ 	.word	0xffffffff


	//   ....[30]....
        /*0110*/ 	.word	0xffffffff


	//   ....[31]....
        /*0114*/ 	.word	0xffffffff


	//   ....[32]....
        /*0118*/ 	.word	0xffffffff


	//   ....[33]....
        /*011c*/ 	.word	0xffffffff


	//   ....[34]....
        /*0120*/ 	.word	0xffffffff


	//   ....[35]....
        /*0124*/ 	.word	0xffffffff


	//   ....[36]....
        /*0128*/ 	.word	0xffffffff


	//   ....[37]....
        /*012c*/ 	.word	0xffffffff


	//   ....[38]....
        /*0130*/ 	.word	0xffffffff


	//   ....[39]....
        /*0134*/ 	.word	0xffffffff


	//   ....[40]....
        /*0138*/ 	.word	0xffffffff


	//   ....[41]....
        /*013c*/ 	.word	0xffffffff


	//   ....[42]....
        /*0140*/ 	.word	0xffffffff


	//   ....[43]....
        /*0144*/ 	.word	0xffffffff


	//   ....[44]....
        /*0148*/ 	.word	0xffffffff


	//   ....[45]....
        /*014c*/ 	.word	0xffffffff


	//   ....[46]....
        /*0150*/ 	.word	0xffffffff


	//   ....[47]....
        /*0154*/ 	.word	0xffffffff


	//   ....[48]....
        /*0158*/ 	.word	0xffffffff


	//   ....[49]....
        /*015c*/ 	.word	0xffffffff


	//   ....[50]....
        /*0160*/ 	.word	0xffffffff


	//   ....[51]....
        /*0164*/ 	.word	0xffffffff


	//   ....[52]....
        /*0168*/ 	.word	0xffffffff


	//   ....[53]....
        /*016c*/ 	.word	0xffffffff


	//   ....[54]....
        /*0170*/ 	.word	0xffffffff


	//   ....[55]....
        /*0174*/ 	.word	0xffffffff


	//   ....[56]....
        /*0178*/ 	.word	0xffffffff


	//   ....[57]....
        /*017c*/ 	.word	0xffffffff


	//   ....[58]....
        /*0180*/ 	.word	0xffffffff


	//   ....[59]....
        /*0184*/ 	.word	0xffffffff


	//   ....[60]....
        /*0188*/ 	.word	0xffffffff


	//   ....[61]....
        /*018c*/ 	.word	0xffffffff


	//   ....[62]....
        /*0190*/ 	.word	0xffffffff


	//   ....[63]....
        /*0194*/ 	.word	0xffffffff


	//   ....[64]....
        /*0198*/ 	.word	0xffffffff


	//   ....[65]....
        /*019c*/ 	.word	0xffffffff


	//   ....[66]....
        /*01a0*/ 	.word	0xffffffff


	//   ....[67]....
        /*01a4*/ 	.word	0xffffffff


	//   ....[68]....
        /*01a8*/ 	.word	0xffffffff


	//   ....[69]....
        /*01ac*/ 	.word	0xffffffff


	//   ....[70]....
        /*01b0*/ 	.word	0xffffffff


	//   ....[71]....
        /*01b4*/ 	.word	0xffffffff


	//   ....[72]....
        /*01b8*/ 	.word	0xffffffff


	//   ....[73]....
        /*01bc*/ 	.word	0xffffffff


	//   ....[74]....
        /*01c0*/ 	.word	0xffffffff


	//   ....[75]....
        /*01c4*/ 	.word	0xffffffff


	//   ....[76]....
        /*01c8*/ 	.word	0xffffffff


	//   ....[77]....
        /*01cc*/ 	.word	0xffffffff


	//   ....[78]....
        /*01d0*/ 	.word	0xffffffff


	//   ....[79]....
        /*01d4*/ 	.word	0xffffffff


	//   ....[80]....
        /*01d8*/ 	.word	0xffffffff


	//   ....[81]....
        /*01dc*/ 	.word	0xffffffff


	//   ....[82]....
        /*01e0*/ 	.word	0xffffffff


	//   ....[83]....
        /*01e4*/ 	.word	0xffffffff


	//   ....[84]....
        /*01e8*/ 	.word	0xffffffff


	//   ....[85]....
        /*01ec*/ 	.word	0xffffffff


	//   ....[86]....
        /*01f0*/ 	.word	0xffffffff


	//   ....[87]....
        /*01f4*/ 	.word	0xffffffff


	//   ....[88]....
        /*01f8*/ 	.word	0xffffffff


	//   ....[89]....
        /*01fc*/ 	.word	0xffffffff


	//   ....[90]....
        /*0200*/ 	.word	0xffffffff


	//   ....[91]....
        /*0204*/ 	.word	0xffffffff


	//   ....[92]....
        /*0208*/ 	.word	0xffffffff


	//   ....[93]....
        /*020c*/ 	.word	0xffffffff


	//   ....[94]....
        /*0210*/ 	.word	0xffffffff


	//   ....[95]....
        /*0214*/ 	.word	0xffffffff


	//   ....[96]....
        /*0218*/ 	.word	0xffffffff


	//   ....[97]....
        /*021c*/ 	.word	0xffffffff


	//   ....[98]....
        /*0220*/ 	.word	0xffffffff


	//   ....[99]....
        /*0224*/ 	.word	0xffffffff


	//   ....[100]....
        /*0228*/ 	.word	0xffffffff


	//   ....[101]....
        /*022c*/ 	.word	0xffffffff


	//   ....[102]....
        /*0230*/ 	.word	0xffffffff


	//   ....[103]....
        /*0234*/ 	.word	0xffffffff


	//   ....[104]....
        /*0238*/ 	.word	0xffffffff


	//   ....[105]....
        /*023c*/ 	.word	0xffffffff


	//   ....[106]....
        /*0240*/ 	.word	0xffffffff


	//   ....[107]....
        /*0244*/ 	.word	0xffffffff


	//   ....[108]....
        /*0248*/ 	.word	0xffffffff


	//   ....[109]....
        /*024c*/ 	.word	0xffffffff


	//   ....[110]....
        /*0250*/ 	.word	0xffffffff


	//   ....[111]....
        /*0254*/ 	.word	0xffffffff


	//   ....[112]....
        /*0258*/ 	.word	0xffffffff


	//   ....[113]....
        /*025c*/ 	.word	0xffffffff


	//   ....[114]....
        /*0260*/ 	.word	0x0500000f


	//   ....[115]....
        /*0264*/ 	.word	0x0500000f


	//   ....[116]....
        /*0268*/ 	.word	0x0500000f


	//   ....[117]....
        /*026c*/ 	.word	0x0500000f


	//   ....[118]....
        /*0270*/ 	.word	0x0500000f


	//   ....[119]....
        /*0274*/ 	.word	0x0500000f


	//   ....[120]....
        /*0278*/ 	.word	0x0500000f


	//   ....[121]....
        /*027c*/ 	.word	0x0500000f


	//   ....[122]....
        /*0280*/ 	.word	0x0500000f


	//   ....[123]....
        /*0284*/ 	.word	0x0500000f


	//   ....[124]....
        /*0288*/ 	.word	0x0500000f


	//   ....[125]....
        /*028c*/ 	.word	0x0500000f


	//   ....[126]....
        /*0290*/ 	.word	0x0500000f


	//   ....[127]....
        /*0294*/ 	.word	0x0500000f


	//   ....[128]....
        /*0298*/ 	.word	0x0500000f


	//   ....[129]....
        /*029c*/ 	.word	0x0500000f


	//   ....[130]....
        /*02a0*/ 	.word	0x0500000f


	//   ....[131]....
        /*02a4*/ 	.word	0x0500000f


	//   ....[132]....
        /*02a8*/ 	.word	0x0500000f


	//   ....[133]....
        /*02ac*/ 	.word	0x0500000f


	//   ....[134]....
        /*02b0*/ 	.word	0x0500000f


	//   ....[135]....
        /*02b4*/ 	.word	0x0500000f


	//   ....[136]....
        /*02b8*/ 	.word	0x0500000f


	//   ....[137]....
        /*02bc*/ 	.word	0x0500000f


	//   ....[138]....
        /*02c0*/ 	.word	0x0500000f


	//   ....[139]....
        /*02c4*/ 	.word	0x0500000f


	//   ....[140]....
        /*02c8*/ 	.word	0x0500000f


	//   ....[141]....
        /*02cc*/ 	.word	0x0500000f


	//   ....[142]....
        /*02d0*/ 	.word	0x0500000f


	//   ....[143]....
        /*02d4*/ 	.word	0x0500000f


	//   ....[144]....
        /*02d8*/ 	.word	0x0500000f


	//   ....[145]....
        /*02dc*/ 	.word	0x0500000f


	//   ....[146]....
        /*02e0*/ 	.word	0x0500000f


	//   ....[147]....
        /*02e4*/ 	.word	0x0500000f


	//   ....[148]....
        /*02e8*/ 	.word	0x0500000f


	//   ....[149]....
        /*02ec*/ 	.word	0x0500000f


	//   ....[150]....
        /*02f0*/ 	.word	0x0500000f


	//   ....[151]....
        /*02f4*/ 	.word	0x0500000f


	//   ....[152]....
        /*02f8*/ 	.word	0x0500000f


	//   ....[153]....
        /*02fc*/ 	.word	0x0500000f


	//   ....[154]....
        /*0300*/ 	.word	0x0500000f


	//   ....[155]....
        /*0304*/ 	.word	0x0500000f


	//   ....[156]....
        /*0308*/ 	.word	0x0500000f


	//   ....[157]....
        /*030c*/ 	.word	0x0500000f


	//   ....[158]....
        /*0310*/ 	.word	0x0500000f


	//   ....[159]....
        /*0314*/ 	.word	0x0500000f


	//   ....[160]....
        /*0318*/ 	.word	0x0500000f


	//   ....[161]....
        /*031c*/ 	.word	0x0500000f


	//   ....[162]....
        /*0320*/ 	.word	0x0500000f


	//   ....[163]....
        /*0324*/ 	.word	0x0500000f


	//   ....[164]....
        /*0328*/ 	.word	0x0500000f


	//   ....[165]....
        /*032c*/ 	.word	0x0500000f


	//   ....[166]....
        /*0330*/ 	.word	0x0500000f


	//   ....[167]....
        /*0334*/ 	.word	0x0500000f


	//   ....[168]....
        /*0338*/ 	.word	0x0500000f


	//   ....[169]....
        /*033c*/ 	.word	0x0500000f


	//   ....[170]....
        /*0340*/ 	.word	0x0500000f


	//   ....[171]....
        /*0344*/ 	.word	0x0500000f


	//   ....[172]....
        /*0348*/ 	.word	0x0500000f


	//   ....[173]....
        /*034c*/ 	.word	0x0500000f


	//   ....[174]....
        /*0350*/ 	.word	0x0500000f


	//   ....[175]....
        /*0354*/ 	.word	0x0500000f


	//   ....[176]....
        /*0358*/ 	.word	0x0500000f


	//   ....[177]....
        /*035c*/ 	.word	0x0500000f


	//   ....[178]....
        /*0360*/ 	.word	0x0500000f


	//   ....[179]....
        /*0364*/ 	.word	0x0500000f


	//   ....[180]....
        /*0368*/ 	.word	0x0500000f


	//----- nvinfo : EIATTR_COOP_GROUP_INSTR_OFFSETS
	.align		4
.L_497:
        /*036c*/ 	.byte	0x04, 0x28
        /*036e*/ 	.short	(.L_499 - .L_498)


	//   ....[0]....
.L_498:
        /*0370*/ 	.word	0x00000080


	//   ....[1]....
        /*0374*/ 	.word	0x00000090


	//   ....[2]....
        /*0378*/ 	.word	0x000002d0


	//   ....[3]....
        /*037c*/ 	.word	0x00000430


	//   ....[4]....
        /*0380*/ 	.word	0x00000550


	//   ....[5]....
        /*0384*/ 	.word	0x000006b0


	//   ....[6]....
        /*0388*/ 	.word	0x00001610


	//   ....[7]....
        /*038c*/ 	.word	0x00001cd0


	//   ....[8]....
        /*0390*/ 	.word	0x00001cf0


	//   ....[9]....
        /*0394*/ 	.word	0x00002210


	//   ....[10]....
        /*0398*/ 	.word	0x00002310


	//   ....[11]....
        /*039c*/ 	.word	0x00002940


	//   ....[12]....
        /*03a0*/ 	.word	0x000029b0


	//   ....[13]....
        /*03a4*/ 	.word	0x00003a00


	//   ....[14]....
        /*03a8*/ 	.word	0x00003ee0


	//   ....[15]....
        /*03ac*/ 	.word	0x00003f00


	//   ....[16]....
        /*03b0*/ 	.word	0x00003f80


	//   ....[17]....
        /*03b4*/ 	.word	0x00004560


	//   ....[18]....
        /*03b8*/ 	.word	0x00004620


	//   ....[19]....
        /*03bc*/ 	.word	0x00005ff0


	//   ....[20]....
        /*03c0*/ 	.word	0x00006020


	//   ....[21]....
        /*03c4*/ 	.word	0x00006480


	//   ....[22]....
        /*03c8*/ 	.word	0x00006650


	//   ....[23]....
        /*03cc*/ 	.word	0x00007860


	//   ....[24]....
        /*03d0*/ 	.word	0x000078e0


	//   ....[25]....
        /*03d4*/ 	.word	0x00007950


	//   ....[26]....
        /*03d8*/ 	.word	0x00007980


	//   ....[27]....
        /*03dc*/ 	.word	0x00009380


	//   ....[28]....
        /*03e0*/ 	.word	0x000093b0


	//   ....[29]....
        /*03e4*/ 	.word	0x00009420


	//   ....[30]....
        /*03e8*/ 	.word	0x00009450


	//   ....[31]....
        /*03ec*/ 	.word	0x00009aa0


	//   ....[32]....
        /*03f0*/ 	.word	0x00009ad0


	//   ....[33]....
        /*03f4*/ 	.word	0x00009c20


	//   ....[34]....
        /*03f8*/ 	.word	0x00009c40


	//   ....[35]....
        /*03fc*/ 	.word	0x00009d80


	//   ....[36]....
        /*0400*/ 	.word	0x00009da0


	//   ....[37]....
        /*0404*/ 	.word	0x00009ef0


	//   ....[38]....
        /*0408*/ 	.word	0x00009f10


	//   ....[39]....
        /*040c*/ 	.word	0x0000a610


	//   ....[40]....
        /*0410*/ 	.word	0x0000a640


	//   ....[41]....
        /*0414*/ 	.word	0x0000a790


	//   ....[42]....
        /*0418*/ 	.word	0x0000a7b0


	//   ....[43]....
        /*041c*/ 	.word	0x0000a8f0


	//   ....[44]....
        /*0420*/ 	.word	0x0000a910


	//   ....[45]....
        /*0424*/ 	.word	0x0000aa60


	//   ....[46]....
        /*0428*/ 	.word	0x0000aa80


	//   ....[47]....
        /*042c*/ 	.word	0x0000ac90


	//   ....[48]....
        /*0430*/ 	.word	0x0000c040


	//   ....[49]....
        /*0434*/ 	.word	0x0000c060


	//   ....[50]....
        /*0438*/ 	.word	0x0000c070


	//   ....[51]....
        /*043c*/ 	.word	0x0000c0b0


	//   ....[52]....
        /*0440*/ 	.word	0x0000c100


	//   ....[53]....
        /*0444*/ 	.word	0x0000c120


	//   ....[54]....
        /*0448*/ 	.word	0x0000c170


	//   ....[55]....
        /*044c*/ 	.word	0x0000c190


	//   ....[56]....
        /*0450*/ 	.word	0x0000c1e0


	//   ....[57]....
        /*0454*/ 	.word	0x0000c200


	//   ....[58]....
        /*0458*/ 	.word	0x0000c230


	//   ....[59]....
        /*045c*/ 	.word	0x0000c260


	//   ....[60]....
        /*0460*/ 	.word	0x0000c8a0


	//   ....[61]....
        /*0464*/ 	.word	0x0000c8c0


	//   ....[62]....
        /*0468*/ 	.word	0x0000c8e0


	//   ....[63]....
        /*046c*/ 	.word	0x0000c940


	//   ....[64]....
        /*0470*/ 	.word	0x0000c990


	//   ....[65]....
        /*0474*/ 	.word	0x0000c9b0


	//   ....[66]....
        /*0478*/ 	.word	0x0000ca00


	//   ....[67]....
        /*047c*/ 	.word	0x0000ca20


	//   ....[68]....
        /*0480*/ 	.word	0x0000ca70


	//   ....[69]....
        /*0484*/ 	.word	0x0000ca90


	//   ....[70]....
        /*0488*/ 	.word	0x0000cae0


	//   ....[71]....
        /*048c*/ 	.word	0x0000cb00


	//   ....[72]....
        /*0490*/ 	.word	0x0000cb50


	//   ....[73]....
        /*0494*/ 	.word	0x0000cb70


	//   ....[74]....
        /*0498*/ 	.word	0x0000cba0


	//   ....[75]....
        /*049c*/ 	.word	0x0000cbc0


	//   ....[76]....
        /*04a0*/ 	.word	0x0000cff0


	//   ....[77]....
        /*04a4*/ 	.word	0x0000d040


	//   ....[78]....
        /*04a8*/ 	.word	0x0000d060


	//   ....[79]....
        /*04ac*/ 	.word	0x0000d130


	//   ....[80]....
        /*04b0*/ 	.word	0x0000d140


	//   ....[81]....
        /*04b4*/ 	.word	0x0000d170


	//   ....[82]....
        /*04b8*/ 	.word	0x0000d200


	//   ....[83]....
        /*04bc*/ 	.word	0x0000d2a0


	//   ....[84]....
        /*04c0*/ 	.word	0x0000d2c0


	//   ....[85]....
        /*04c4*/ 	.word	0x0000d360


	//   ....[86]....
        /*04c8*/ 	.word	0x0000d380


	//   ....[87]....
        /*04cc*/ 	.word	0x0000d390


	//   ....[88]....
        /*04d0*/ 	.word	0x0000dab0


	//   ....[89]....
        /*04d4*/ 	.word	0x0000dad0


	//   ....[90]....
        /*04d8*/ 	.word	0x0000dae0


	//   ....[91]....
        /*04dc*/ 	.word	0x0000daf0


	//   ....[92]....
        /*04e0*/ 	.word	0x0000db10


	//   ....[93]....
        /*04e4*/ 	.word	0x0000db70


	//   ....[94]....
        /*04e8*/ 	.word	0x0000db90


	//   ....[95]....
        /*04ec*/ 	.word	0x0000dba0


	//   ....[96]....
        /*04f0*/ 	.word	0x0000dbe0


	//   ....[97]....
        /*04f4*/ 	.word	0x0000dc10


	//   ....[98]....
        /*04f8*/ 	.word	0x0000dc20


	//   ....[99]....
        /*04fc*/ 	.word	0x0000dc40


	//   ....[100]....
        /*0500*/ 	.word	0x0000dfa0


	//   ....[101]....
        /*0504*/ 	.word	0x0000dfc0


	//   ....[102]....
        /*0508*/ 	.word	0x0000dfd0


	//   ....[103]....
        /*050c*/ 	.word	0x0000dfe0


	//   ....[104]....
        /*0510*/ 	.word	0x0000dff0


	//   ....[105]....
        /*0514*/ 	.word	0x0000e010


	//   ....[106]....
        /*0518*/ 	.word	0x0000e080


	//   ....[107]....
        /*051c*/ 	.word	0x0000e0a0


	//   ....[108]....
        /*0520*/ 	.word	0x0000e100


	//   ....[109]....
        /*0524*/ 	.word	0x0000e110


	//   ....[110]....
        /*0528*/ 	.word	0x0000e180


	//   ....[111]....
        /*052c*/ 	.word	0x0000e1f0


	//   ....[112]....
        /*0530*/ 	.word	0x0000e630


	//   ....[113]....
        /*0534*/ 	.word	0x0000e810


	//   ....[114]....
        /*0538*/ 	.word	0x0000edb0


	//   ....[115]....
        /*053c*/ 	.word	0x0000ee90


	//   ....[116]....
        /*0540*/ 	.word	0x0000ef30


	//   ....[117]....
        /*0544*/ 	.word	0x0000efb0


	//   ....[118]....
        /*0548*/ 	.word	0x0000f060


	//   ....[119]....
        /*054c*/ 	.word	0x0000f0c0


	//   ....[120]....
        /*0550*/ 	.word	0x0000f180


	//   ....[121]....
        /*0554*/ 	.word	0x0000f1e0


	//   ....[122]....
        /*0558*/ 	.word	0x0000f2a0


	//   ....[123]....
        /*055c*/ 	.word	0x0000f300


	//   ....[124]....
        /*0560*/ 	.word	0x0000f3c0


	//   ....[125]....
        /*0564*/ 	.word	0x0000f420


	//   ....[126]....
        /*0568*/ 	.word	0x0000f4c0


	//   ....[127]....
        /*056c*/ 	.word	0x0000f550


	//   ....[128]....
        /*0570*/ 	.word	0x0000f5d0


	//   ....[129]....
        /*0574*/ 	.word	0x0000f650


	//   ....[130]....
        /*0578*/ 	.word	0x0000f6f0


	//   ....[131]....
        /*057c*/ 	.word	0x0000f750


	//   ....[132]....
        /*0580*/ 	.word	0x0000f810


	//   ....[133]....
        /*0584*/ 	.word	0x0000f870


	//   ....[134]....
        /*0588*/ 	.word	0x0000f930


	//   ....[135]....
        /*058c*/ 	.word	0x0000f990


	//   ....[136]....
        /*0590*/ 	.word	0x0000fa50


	//   ....[137]....
        /*0594*/ 	.word	0x0000fab0


	//   ....[138]....
        /*0598*/ 	.word	0x0000fb70


	//   ....[139]....
        /*059c*/ 	.word	0x0000fbd0


	//   ....[140]....
        /*05a0*/ 	.word	0x0000fc90


	//   ....[141]....
        /*05a4*/ 	.word	0x0000fcf0


	//   ....[142]....
        /*05a8*/ 	.word	0x0000fd90


	//   ....[143]....
        /*05ac*/ 	.word	0x0000fec0


	//   ....[144]....
        /*05b0*/ 	.word	0x0000ff90


	//   ....[145]....
        /*05b4*/ 	.word	0x00010020


	//   ....[146]....
        /*05b8*/ 	.word	0x00010150


	//   ....[147]....
        /*05bc*/ 	.word	0x000101b0


	//   ....[148]....
        /*05c0*/ 	.word	0x000102c0


	//   ....[149]....
        /*05c4*/ 	.word	0x00010320


	//   ....[150]....
        /*05c8*/ 	.word	0x00010430


	//   ....[151]....
        /*05cc*/ 	.word	0x00010490


	//   ....[152]....
        /*05d0*/ 	.word	0x000105a0


	//   ....[153]....
        /*05d4*/ 	.word	0x00010600


	//   ....[154]....
        /*05d8*/ 	.word	0x000106c0


	//   ....[155]....
        /*05dc*/ 	.word	0x00010820


	//   ....[156]....
        /*05e0*/ 	.word	0x000108c0


	//   ....[157]....
        /*05e4*/ 	.word	0x00010920


	//   ....[158]....
        /*05e8*/ 	.word	0x000109c0


	//   ....[159]....
        /*05ec*/ 	.word	0x00010a20


	//   ....[160]....
        /*05f0*/ 	.word	0x00010ad0


	//   ....[161]....
        /*05f4*/ 	.word	0x00010b30


	//   ....[162]....
        /*05f8*/ 	.word	0x00010bd0


	//   ....[163]....
        /*05fc*/ 	.word	0x00010c30


	//   ....[164]....
        /*0600*/ 	.word	0x00010cd0


	//   ....[165]....
        /*0604*/ 	.word	0x00010d30


	//   ....[166]....
        /*0608*/ 	.word	0x00010dd0


	//   ....[167]....
        /*060c*/ 	.word	0x00010eb0


	//   ....[168]....
        /*0610*/ 	.word	0x00010f50


	//   ....[169]....
        /*0614*/ 	.word	0x00010fb0


	//   ....[170]....
        /*0618*/ 	.word	0x00011080


	//   ....[171]....
        /*061c*/ 	.word	0x000110e0


	//   ....[172]....
        /*0620*/ 	.word	0x000111b0


	//   ....[173]....
        /*0624*/ 	.word	0x00011210


	//   ....[174]....
        /*0628*/ 	.word	0x000112e0


	//   ....[175]....
        /*062c*/ 	.word	0x00011340


	//   ....[176]....
        /*0630*/ 	.word	0x00011410


	//   ....[177]....
        /*0634*/ 	.word	0x00011470


	//   ....[178]....
        /*0638*/ 	.word	0x00011540


	//   ....[179]....
        /*063c*/ 	.word	0x000115d0


	//   ....[180]....
        /*0640*/ 	.word	0x000116f0


	//----- nvinfo : EIATTR_REG_RECONFIG
	.align		4
.L_499:
        /*0644*/ 	.byte	0x01, 0x54
	.zero		2


	//----- nvinfo : EIATTR_SYSCALL_OFFSETS
	.align		4
        /*0648*/ 	.byte	0x04, 0x46
        /*064a*/ 	.short	(.L_501 - .L_500)


	//   ....[0]....
.L_500:
        /*064c*/ 	.word	0x000017f0


	//   ....[1]....
        /*0650*/ 	.word	0x0000b7e0


	//   ....[2]....
        /*0654*/ 	.word	0x0000b930


	//   ....[3]....
        /*0658*/ 	.word	0x0000ba20


	//   ....[4]....
        /*065c*/ 	.word	0x0000c540


	//----- nvinfo : EIATTR_MBARRIER_INSTR_OFFSETS
	.align		4
.L_501:
        /*0660*/ 	.byte	0x04, 0x39
        /*0662*/ 	.short	(.L_503 - .L_502)


	//   ....[0]....
.L_502:
        /*0664*/ 	.word	0x00000180
        /*0668*/ 	.word	0x000000ff
        /*066c*/ 	.word	0x00022800
        /*0670*/ 	.short	0x0100
        /*0672*/ 	.byte	0x08
	.zero		1


	//   ....[1]....
        /*0674*/ 	.word	0x00000190
        /*0678*/ 	.word	0x000000ff
        /*067c*/ 	.word	0x00022820
        /*0680*/ 	.short	0x0100
        /*0682*/ 	.byte	0x08
	.zero		1


	//   ....[2]....
        /*0684*/ 	.word	0x00000280
        /*0688*/ 	.word	0x000000ff
        /*068c*/ 	.word	0x00022830
        /*0690*/ 	.short	0x0100
        /*0692*/ 	.byte	0x08
	.zero		1


	//   ....[3]....
        /*0694*/ 	.word	0x00000290
        /*0698*/ 	.word	0x000000ff
        /*069c*/ 	.word	0x00022840
        /*06a0*/ 	.short	0x0100
        /*06a2*/ 	.byte	0x08
	.zero		1


	//   ....[4]....
        /*06a4*/ 	.word	0x000002a0
        /*06a8*/ 	.word	0x000000ff
        /*06ac*/ 	.word	0x00022838
        /*06b0*/ 	.short	0x0100
        /*06b2*/ 	.byte	0x08
	.zero		1


	//   ....[5]....
        /*06b4*/ 	.word	0x000002b0
        /*06b8*/ 	.word	0x000000ff
        /*06bc*/ 	.word	0x00022848
        /*06c0*/ 	.short	0x0100
        /*06c2*/ 	.byte	0x08
	.zero		1


	//   ....[6]....
        /*06c4*/ 	.word	0x000003e0
        /*06c8*/ 	.word	0x000000ff
        /*06cc*/ 	.word	0x00022850
        /*06d0*/ 	.short	0x0100
        /*06d2*/ 	.byte	0x08
	.zero		1


	//   ....[7]....
        /*06d4*/ 	.word	0x000003f0
        /*06d8*/ 	.word	0x000000ff
        /*06dc*/ 	.word	0x00022860
        /*06e0*/ 	.short	0x0100
        /*06e2*/ 	.byte	0x08
	.zero		1


	//   ....[8]....
        /*06e4*/ 	.word	0x00000400
        /*06e8*/ 	.word	0x000000ff
        /*06ec*/ 	.word	0x00022858
        /*06f0*/ 	.short	0x0100
        /*06f2*/ 	.byte	0x08
	.zero		1


	//   ....[9]....
        /*06f4*/ 	.word	0x00000410
        /*06f8*/ 	.word	0x000000ff
        /*06fc*/ 	.word	0x00022868
        /*0700*/ 	.short	0x0100
        /*0702*/ 	.byte	0x08
	.zero		1


	//   ....[10]....
        /*0704*/ 	.word	0x00000500
        /*0708*/ 	.word	0x000000ff
        /*070c*/ 	.word	0x00022870
        /*0710*/ 	.short	0x0100
        /*0712*/ 	.byte	0x06
	.zero		1


	//   ....[11]....
        /*0714*/ 	.word	0x00000510
        /*0718*/ 	.word	0x000000ff
        /*071c*/ 	.word	0x00022880
        /*0720*/ 	.short	0x0100
        /*0722*/ 	.byte	0x06
	.zero		1


	//   ....[12]....
        /*0724*/ 	.word	0x00000520
        /*0728*/ 	.word	0x000000ff
        /*072c*/ 	.word	0x00022878
        /*0730*/ 	.short	0x0100
        /*0732*/ 	.byte	0x06
	.zero		1


	//   ....[13]....
        /*0734*/ 	.word	0x00000530
        /*0738*/ 	.word	0x000000ff
        /*073c*/ 	.word	0x00022888
        /*0740*/ 	.short	0x0100
        /*0742*/ 	.byte	0x06
	.zero		1


	//   ....[14]....
        /*0744*/ 	.word	0x00000660
        /*0748*/ 	.word	0x000000ff
        /*074c*/ 	.word	0x00022890
        /*0750*/ 	.short	0x0100
        /*0752*/ 	.byte	0x08
	.zero		1


	//   ....[15]....
        /*0754*/ 	.word	0x00000670
        /*0758*/ 	.word	0x000000ff
        /*075c*/ 	.word	0x000228a0
        /*0760*/ 	.short	0x0100
        /*0762*/ 	.byte	0x08
	.zero		1


	//   ....[16]....
        /*0764*/ 	.word	0x00000680
        /*0768*/ 	.word	0x000000ff
        /*076c*/ 	.word	0x00022898
        /*0770*/ 	.short	0x0100
        /*0772*/ 	.byte	0x08
	.zero		1


	//   ....[17]....
        /*0774*/ 	.word	0x00000690
        /*0778*/ 	.word	0x000000ff
        /*077c*/ 	.word	0x000228a8
        /*0780*/ 	.short	0x0100
        /*0782*/ 	.byte	0x08
	.zero		1


	//   ....[18]....
        /*0784*/ 	.word	0x000007d0
        /*0788*/ 	.word	0x000000ff
        /*078c*/ 	.word	0x000228b0
        /*0790*/ 	.short	0x0100
        /*0792*/ 	.byte	0x08
	.zero		1


	//   ....[19]....
        /*0794*/ 	.word	0x000007e0
        /*0798*/ 	.word	0x000000ff
        /*079c*/ 	.word	0x000228c0
        /*07a0*/ 	.short	0x0100
        /*07a2*/ 	.byte	0x08
	.zero		1


	//   ....[20]....
        /*07a4*/ 	.word	0x000007f0
        /*07a8*/ 	.word	0x000000ff
        /*07ac*/ 	.word	0x000228b8
        /*07b0*/ 	.short	0x0100
        /*07b2*/ 	.byte	0x08
	.zero		1


	//   ....[21]....
        /*07b4*/ 	.word	0x00000800
        /*07b8*/ 	.word	0x000000ff
        /*07bc*/ 	.word	0x000228c8
        /*07c0*/ 	.short	0x0100
        /*07c2*/ 	.byte	0x08
	.zero		1


	//   ....[22]....
        /*07c4*/ 	.word	0x00001860
        /*07c8*/ 	.word	0x000000ff
        /*07cc*/ 	.word	0x00022800
        /*07d0*/ 	.short	0x010a
        /*07d2*/ 	.byte	0x2f
	.zero		1


	//   ....[23]....
        /*07d4*/ 	.word	0x00001930
        /*07d8*/ 	.word	0x000000ff
        /*07dc*/ 	.word	0x00022830
        /*07e0*/ 	.short	0x010a
        /*07e2*/ 	.byte	0x16
	.zero		1


	//   ....[24]....
        /*07e4*/ 	.word	0x00001970
        /*07e8*/ 	.word	0x000000ff
        /*07ec*/ 	.word	0x00022830
        /*07f0*/ 	.short	0x010a
        /*07f2*/ 	.byte	0x16
	.zero		1


	//   ....[25]....
        /*07f4*/ 	.word	0x00001d50
        /*07f8*/ 	.word	0x000000ff
        /*07fc*/ 	.word	0x00000000
        /*0800*/ 	.short	0x0101
        /*0802*/ 	.byte	0x06
	.zero		1


	//   ....[26]....
        /*0804*/ 	.word	0x000031c0
        /*0808*/ 	.word	0x000000ff
        /*080c*/ 	.word	0x00022850
        /*0810*/ 	.short	0x010a
        /*0812*/ 	.byte	0x16
	.zero		1


	//   ....[27]....
        /*0814*/ 	.word	0x00003200
        /*0818*/ 	.word	0x000000ff
        /*081c*/ 	.word	0x00022850
        /*0820*/ 	.short	0x010a
        /*0822*/ 	.byte	0x16
	.zero		1


	//   ....[28]....
        /*0824*/ 	.word	0x000035c0
        /*0828*/ 	.word	0x000000ff
        /*082c*/ 	.word	0x00000000
        /*0830*/ 	.short	0x0101
        /*0832*/ 	.byte	0x16
	.zero		1


	//   ....[29]....
        /*0834*/ 	.word	0x00003730
        /*0838*/ 	.word	0x000000ff
        /*083c*/ 	.word	0x00022830
        /*0840*/ 	.short	0x010a
        /*0842*/ 	.byte	0x1a
	.zero		1


	//   ....[30]....
        /*0844*/ 	.word	0x00003770
        /*0848*/ 	.word	0x000000ff
        /*084c*/ 	.word	0x00022830
        /*0850*/ 	.short	0x010a
        /*0852*/ 	.byte	0x1a
	.zero		1


	//   ....[31]....
        /*0854*/ 	.word	0x00003a50
        /*0858*/ 	.word	0x000000ff
        /*085c*/ 	.word	0x00000000
        /*0860*/ 	.short	0x0101
        /*0862*/ 	.byte	0x06
	.zero		1


	//   ....[32]....
        /*0864*/ 	.word	0x00005790
        /*0868*/ 	.word	0x000000ff
        /*086c*/ 	.word	0x00022850
        /*0870*/ 	.short	0x010a
        /*0872*/ 	.byte	0x1a
	.zero		1


	//   ....[33]....
        /*0874*/ 	.word	0x000057e0
        /*0878*/ 	.word	0x000000ff
        /*087c*/ 	.word	0x00022850
        /*0880*/ 	.short	0x010a
        /*0882*/ 	.byte	0x1a
	.zero		1


	//   ....[34]....
        /*0884*/ 	.word	0x00005ae0
        /*0888*/ 	.word	0x000000ff
        /*088c*/ 	.word	0x00000000
        /*0890*/ 	.short	0x0101
        /*0892*/ 	.byte	0x1a
	.zero		1


	//   ....[35]....
        /*0894*/ 	.word	0x00005c20
        /*0898*/ 	.word	0x000000ff
        /*089c*/ 	.word	0x00022830
        /*08a0*/ 	.short	0x010a
        /*08a2*/ 	.byte	0x19
	.zero		1


	//   ....[36]....
        /*08a4*/ 	.word	0x00005c60
        /*08a8*/ 	.word	0x000000ff
        /*08ac*/ 	.word	0x00022830
        /*08b0*/ 	.short	0x010a
        /*08b2*/ 	.byte	0x19
	.zero		1


	//   ....[37]....
        /*08b4*/ 	.word	0x00005eb0
        /*08b8*/ 	.word	0x000000ff
        /*08bc*/ 	.word	0x00000000
        /*08c0*/ 	.short	0x0101
        /*08c2*/ 	.byte	0x06
	.zero		1


	//   ....[38]....
        /*08c4*/ 	.word	0x00007500
        /*08c8*/ 	.word	0x000000ff
        /*08cc*/ 	.word	0x00022850
        /*08d0*/ 	.short	0x010a
        /*08d2*/ 	.byte	0x19
	.zero		1


	//   ....[39]....
        /*08d4*/ 	.word	0x00007550
        /*08d8*/ 	.word	0x000000ff
        /*08dc*/ 	.word	0x00022850
        /*08e0*/ 	.short	0x010a
        /*08e2*/ 	.byte	0x19
	.zero		1


	//   ....[40]....
        /*08e4*/ 	.word	0x00007840
        /*08e8*/ 	.word	0x000000ff
        /*08ec*/ 	.word	0x00000000
        /*08f0*/ 	.short	0x0101
        /*08f2*/ 	.byte	0x19
	.zero		1


	//   ....[41]....
        /*08f4*/ 	.word	0x00009ae0
        /*08f8*/ 	.word	0x000000ff
        /*08fc*/ 	.word	0x00000000
        /*0900*/ 	.short	0x0101
        /*0902*/ 	.byte	0x05
	.zero		1


	//   ....[42]....
        /*0904*/ 	.word	0x0000be20
        /*0908*/ 	.word	0x00000016
        /*090c*/ 	.word	0x00022840
        /*0910*/ 	.short	0x010a
        /*0912*/ 	.byte	0x3f
	.zero		1


	//   ....[43]....
        /*0914*/ 	.word	0x0000c320
        /*0918*/ 	.word	0x00000016
        /*091c*/ 	.word	0x00022830
        /*0920*/ 	.short	0x0107
        /*0922*/ 	.byte	0x3f
	.zero		1


	//   ....[44]....
        /*0924*/ 	.word	0x0000c3f0
        /*0928*/ 	.word	0x00000016
        /*092c*/ 	.word	0x00022830
        /*0930*/ 	.short	0x0101
        /*0932*/ 	.byte	0x3f
	.zero		1


	//   ....[45]....
        /*0934*/ 	.word	0x0000cc80
        /*0938*/ 	.word	0x00000010
        /*093c*/ 	.word	0x00022800
        /*0940*/ 	.short	0x0107
        /*0942*/ 	.byte	0x3f
	.zero		1


	//   ....[46]....
        /*0944*/ 	.word	0x0000cd70
        /*0948*/ 	.word	0x00000010
        /*094c*/ 	.word	0x00022800
        /*0950*/ 	.short	0x0101
        /*0952*/ 	.byte	0x3f
	.zero		1


	//   ....[47]....
        /*0954*/ 	.word	0x0000cd90
        /*0958*/ 	.word	0x00000010
        /*095c*/ 	.word	0x00022820
        /*0960*/ 	.short	0x010a
        /*0962*/ 	.byte	0x3f
	.zero		1


	//   ....[48]....
        /*0964*/ 	.word	0x0000ce20
        /*0968*/ 	.word	0x00000016
        /*096c*/ 	.word	0x00022860
        /*0970*/ 	.short	0x010a
        /*0972*/ 	.byte	0x3f
	.zero		1


	//   ....[49]....
        /*0974*/ 	.word	0x0000d510
        /*0978*/ 	.word	0x00000016
        /*097c*/ 	.word	0x00022850
        /*0980*/ 	.short	0x0107
        /*0982*/ 	.byte	0x3f
	.zero		1


	//   ....[50]....
        /*0984*/ 	.word	0x0000d5e0
        /*0988*/ 	.word	0x00000016
        /*098c*/ 	.word	0x00022850
        /*0990*/ 	.short	0x0101
        /*0992*/ 	.byte	0x3f
	.zero		1


	//   ....[51]....
        /*0994*/ 	.word	0x0000d910
        /*0998*/ 	.word	0x0000000a
        /*099c*/ 	.word	0x00022840
        /*09a0*/ 	.short	0x010a
        /*09a2*/ 	.byte	0x3f
	.zero		1


	//   ....[52]....
        /*09a4*/ 	.word	0x0000dce0
        /*09a8*/ 	.word	0x0000000a
        /*09ac*/ 	.word	0x00022830
        /*09b0*/ 	.short	0x0107
        /*09b2*/ 	.byte	0x3f
	.zero		1


	//   ....[53]....
        /*09b4*/ 	.word	0x0000dda0
        /*09b8*/ 	.word	0x0000000a
        /*09bc*/ 	.word	0x00022830
        /*09c0*/ 	.short	0x0101
        /*09c2*/ 	.byte	0x3f
	.zero		1


	//   ....[54]....
        /*09c4*/ 	.word	0x0000ddd0
        /*09c8*/ 	.word	0x0000000a
        /*09cc*/ 	.word	0x00022860
        /*09d0*/ 	.short	0x010a
        /*09d2*/ 	.byte	0x3f
	.zero		1


	//   ....[55]....
        /*09d4*/ 	.word	0x0000e2f0
        /*09d8*/ 	.word	0x0000000a
        /*09dc*/ 	.word	0x00022850
        /*09e0*/ 	.short	0x0107
        /*09e2*/ 	.byte	0x3f
	.zero		1


	//   ....[56]....
        /*09e4*/ 	.word	0x0000e3b0
        /*09e8*/ 	.word	0x0000000a
        /*09ec*/ 	.word	0x00022850
        /*09f0*/ 	.short	0x0101
        /*09f2*/ 	.byte	0x3f
	.zero		1


	//   ....[57]....
        /*09f4*/ 	.word	0x0000e790
        /*09f8*/ 	.word	0x00000005
        /*09fc*/ 	.word	0x00022820
        /*0a00*/ 	.short	0x010a
        /*0a02*/ 	.byte	0x3f
	.zero		1


	//   ....[58]....
        /*0a04*/ 	.word	0x0000e910
        /*0a08*/ 	.word	0x00000003
        /*0a0c*/ 	.word	0x00022840
        /*0a10*/ 	.short	0x010a
        /*0a12*/ 	.byte	0x3f
	.zero		1


	//   ....[59]....
        /*0a14*/ 	.word	0x0000e9b0
        /*0a18*/ 	.word	0x00000005
        /*0a1c*/ 	.word	0x00022840
        /*0a20*/ 	.short	0x010a
        /*0a22*/ 	.byte	0x3f
	.zero		1


	//   ....[60]....
        /*0a24*/ 	.word	0x0000e9f0
        /*0a28*/ 	.word	0x00000003
        /*0a2c*/ 	.word	0x00022860
        /*0a30*/ 	.short	0x010a
        /*0a32*/ 	.byte	0x3f
	.zero		1


	//   ....[61]....
        /*0a34*/ 	.word	0x0000ea30
        /*0a38*/ 	.word	0x00000005
        /*0a3c*/ 	.word	0x00022860
        /*0a40*/ 	.short	0x010a
        /*0a42*/ 	.byte	0x3f
	.zero		1


	//   ....[62]....
        /*0a44*/ 	.word	0x0000eaa0
        /*0a48*/ 	.word	0x00000003
        /*0a4c*/ 	.word	0x00022800
        /*0a50*/ 	.short	0x010a
        /*0a52*/ 	.byte	0x3f
	.zero		1


	//   ....[63]....
        /*0a54*/ 	.word	0x0000eb00
        /*0a58*/ 	.word	0x00000003
        /*0a5c*/ 	.word	0x00022830
        /*0a60*/ 	.short	0x010a
        /*0a62*/ 	.byte	0x3f
	.zero		1


	//   ....[64]....
        /*0a64*/ 	.word	0x0000eb60
        /*0a68*/ 	.word	0x00000009
        /*0a6c*/ 	.word	0x00022850
        /*0a70*/ 	.short	0x010a
        /*0a72*/ 	.byte	0x3f
	.zero		1


	//   ....[65]....
        /*0a74*/ 	.word	0x0000ebc0
        /*0a78*/ 	.word	0x00000000
        /*0a7c*/ 	.word	0x00022830
        /*0a80*/ 	.short	0x010a
        /*0a82*/ 	.byte	0x3f
	.zero		1


	//   ....[66]....
        /*0a84*/ 	.word	0x0000ec20
        /*0a88*/ 	.word	0x0000000a
        /*0a8c*/ 	.word	0x00022850
        /*0a90*/ 	.short	0x010a
        /*0a92*/ 	.byte	0x3f
	.zero		1


	//   ....[67]....
        /*0a94*/ 	.word	0x0000ec80
        /*0a98*/ 	.word	0x00000000
        /*0a9c*/ 	.word	0x00022830
        /*0aa0*/ 	.short	0x010a
        /*0aa2*/ 	.byte	0x3f
	.zero		1


	//   ....[68]....
        /*0aa4*/ 	.word	0x0000ece0
        /*0aa8*/ 	.word	0x0000000a
        /*0aac*/ 	.word	0x00022850
        /*0ab0*/ 	.short	0x010a
        /*0ab2*/ 	.byte	0x3f
	.zero		1


	//   ....[69]....
        /*0ab4*/ 	.word	0x0000ede0
        /*0ab8*/ 	.word	0x00000016
        /*0abc*/ 	.word	0x00022840
        /*0ac0*/ 	.short	0x010a
        /*0ac2*/ 	.byte	0x3f
	.zero		1


	//   ....[70]....
        /*0ac4*/ 	.word	0x0000fdc0
        /*0ac8*/ 	.word	0x00000010
        /*0acc*/ 	.word	0x00022820
        /*0ad0*/ 	.short	0x010a
        /*0ad2*/ 	.byte	0x3f
	.zero		1


	//   ....[71]....
        /*0ad4*/ 	.word	0x0000fe10
        /*0ad8*/ 	.word	0x00000016
        /*0adc*/ 	.word	0x00022860
        /*0ae0*/ 	.short	0x010a
        /*0ae2*/ 	.byte	0x3f
	.zero		1


	//   ....[72]....
        /*0ae4*/ 	.word	0x00010770
        /*0ae8*/ 	.word	0x0000000a
        /*0aec*/ 	.word	0x00022840
        /*0af0*/ 	.short	0x010a
        /*0af2*/ 	.byte	0x3f
	.zero		1


	//   ....[73]....
        /*0af4*/ 	.word	0x00010e00
        /*0af8*/ 	.word	0x0000000a
        /*0afc*/ 	.word	0x00022860
        /*0b00*/ 	.short	0x010a
        /*0b02*/ 	.byte	0x3f
	.zero		1


	//   ....[74]....
        /*0b04*/ 	.word	0x00011610
        /*0b08*/ 	.word	0x00000005
        /*0b0c*/ 	.word	0x00022820
        /*0b10*/ 	.short	0x010a
        /*0b12*/ 	.byte	0x3f
	.zero		1


	//   ....[75]....
        /*0b14*/ 	.word	0x000117b0
        /*0b18*/ 	.word	0x00000003
        /*0b1c*/ 	.word	0x00022840
        /*0b20*/ 	.short	0x010a
        /*0b22*/ 	.byte	0x3f
	.zero		1


	//   ....[76]....
        /*0b24*/ 	.word	0x00011800
        /*0b28*/ 	.word	0x00000005
        /*0b2c*/ 	.word	0x00022840
        /*0b30*/ 	.short	0x010a
        /*0b32*/ 	.byte	0x3f
	.zero		1


	//   ....[77]....
        /*0b34*/ 	.word	0x00011850
        /*0b38*/ 	.word	0x00000003
        /*0b3c*/ 	.word	0x00022860
        /*0b40*/ 	.short	0x010a
        /*0b42*/ 	.byte	0x3f
	.zero		1


	//----- nvinfo : EIATTR_NUM_MBARRIERS
	.align		4
.L_503:
        /*0b44*/ 	.byte	0x03, 0x38
        /*0b46*/ 	.short	0x0016


	//----- nvinfo : EIATTR_EXIT_INSTR_OFFSETS
	.align		4
        /*0b48*/ 	.byte	0x04, 0x1c
        /*0b4a*/ 	.short	(.L_505 - .L_504)


	//   ....[0]....
.L_504:
        /*0b4c*/ 	.word	0x00000970


	//   ....[1]....
        /*0b50*/ 	.word	0x0000ac00


	//   ....[2]....
        /*0b54*/ 	.word	0x0000ea80


	//----- nvinfo : EIATTR_MAX_THREADS
	.align		4
.L_505:
        /*0b58*/ 	.byte	0x04, 0x05
        /*0b5a*/ 	.short	(.L_507 - .L_506)
.L_506:
        /*0b5c*/ 	.word	0x00000180
        /*0b60*/ 	.word	0x00000001
        /*0b64*/ 	.word	0x00000001


	//----- nvinfo : EIATTR_CRS_STACK_SIZE
	.align		4
.L_507:
        /*0b68*/ 	.byte	0x04, 0x1e
        /*0b6a*/ 	.short	(.L_509 - .L_508)
.L_508:
        /*0b6c*/ 	.word	0x00000000


	//----- nvinfo : EIATTR_CBANK_PARAM_SIZE
	.align		4
.L_509:
        /*0b70*/ 	.byte	0x03, 0x19
        /*0b72*/ 	.short	0x0af0


	//----- nvinfo : EIATTR_PARAM_CBANK
	.align		4
        /*0b74*/ 	.byte	0x04, 0x0a
        /*0b76*/ 	.short	(.L_511 - .L_510)
	.align		4
.L_510:
        /*0b78*/ 	.word	index@(.nv.constant0._ZN7cutlass13device_kernelIN5flash11enable_sm90INS1_16FlashAttnFwdSm90INS1_25CollectiveMainloopFwdSm90ILi2EN4cute5tupleIJNS5_1CILi1EEES8_S8_EEENS6_IJNS7_ILi128EEENS7_ILi96EEENS7_ILi64EEEEEELi256ENS_10bfloat16_tEfNS_4arch4Sm90ELb1ELb0ELb0ELb0ELb1ELb0ELb0ELb1ELb0ELb1ELb0ELb0EEENS1_21CollectiveEpilogueFwdINS6_IJSA_NS7_ILi256EEESB_EEES9_SE_SG_Li256ELb0ELb1ELb0ELb0EEENS1_30DynamicPersistentTileSchedulerILi256ELi128ELb0ELb1ELb1EEEEEEEEEvNT_6ParamsE)
        /*0b7c*/ 	.short	0x0210
        /*0b7e*/ 	.short	0x0af0


	//----- nvinfo : EIATTR_SW_WAR
	.align		4
.L_511:
        /*0b80*/ 	.byte	0x04, 0x36
        /*0b82*/ 	.short	(.L_513 - .L_512)
.L_512:
        /*0b84*/ 	.word	0x00000008
.L_513:


//--------------------- .nv.info._ZN7cutlass13device_kernelIN5flash11enable_sm90INS1_16FlashAttnFwdSm90INS1_25CollectiveMainloopFwdSm90ILi2EN4cute5tupleIJNS5_1CILi1EEES8_S8_EEENS6_IJNS7_ILi128EEENS7_ILi96EEENS7_ILi64EEEEEELi256ENS_10bfloat16_tEfNS_4arch4Sm90ELb1ELb0ELb0ELb0ELb1ELb0ELb1ELb1ELb0ELb1ELb0ELb0EEENS1_21CollectiveEpilogueFwdINS6_IJSA_NS7_ILi256EEESB_EEES9_SE_SG_Li256ELb0ELb1ELb0ELb0EEENS1_30DynamicPersistentTileSchedulerILi256ELi128ELb0ELb1ELb1EEEEEEEEEvNT_6ParamsE --------------------------
	.section	.nv.info._ZN7cutlass13device_kernelIN5flash11enable_sm90INS1_16FlashAttnFwdSm90INS1_25CollectiveMainloopFwdSm90ILi2EN4cute5tupleIJNS5_1CILi1EEES8_S8_EEENS6_IJNS7_ILi128EEENS7_ILi96EEENS7_ILi64EEEEEELi256ENS_10bfloat16_tEfNS_4arch4Sm90ELb1ELb0ELb0ELb0ELb1ELb0ELb1ELb1ELb0ELb1ELb0ELb0EEENS1_21CollectiveEpilogueFwdINS6_IJSA_NS7_ILi256EEESB_EEES9_SE_SG_Li256ELb0ELb1ELb0ELb0EEENS1_30DynamicPersistentTileSchedulerILi256ELi128ELb0ELb1ELb1EEEEEEEEEvNT_6ParamsE,"",@"SHT_CUDA_INFO"
	.sectionflags	@""
	.align	4


	//----- nvinfo : EIATTR_CUDA_API_VERSION
	.align		4
        /*0000*/ 	.byte	0x04, 0x37
        /*0002*/ 	.short	(.L_515 - .L_514)
.L_514:
        /*0004*/ 	.word	0x00000082


	//----- nvinfo : EIATTR_KPARAM_INFO
	.align		4
.L_515:
        /*0008*/ 	.byte	0x04, 0x17
        /*000a*/ 	.short	(.L_517 - .L_516)
.L_516:
        /*000c*/ 	.word	0x00000000
        /*0010*/ 	.short	0x0000
        /*0012*/ 	.short	0x0070
        /*0014*/ 	.byte	0x00, 0xf0, 0x01, 0x2e


	//----- nvinfo : EIATTR_SPARSE_MMA_MASK
	.align		4
.L_517:
        /*0018*/ 	.byte	0x03, 0x50
        /*001a*/ 	.short	0x0000


	//----- nvinfo : EIATTR_MAXREG_COUNT
	.align		4
        /*001c*/ 	.byte	0x03, 0x1b
        /*001e*/ 	.short	0x00a8


	//----- nvinfo : EIATTR_NUM_BARRIERS
	.align		4
        /*0020*/ 	.byte	0x02, 0x4c
        /*0022*/ 	.byte	0x10
	.zero		1


	//----- nvinfo : EIATTR_EXTERNS
	.align		4
        /*0024*/ 	.byte	0x04, 0x0f
        /*0026*/ 	.short	(.L_519 - .L_518)


	//   ....[0]....
	.align		4
.L_518:
        /*0028*/ 	.word	index@(__assertfail)


	//----- nvinfo : EIATTR_ANNOTATIONS
	.align		4
.L_519:
        /*002c*/ 	.byte	0x04, 0x55
        /*002e*/ 	.short	(.L_521 - .L_520)


	//   ....[0]....
.L_520:
        /*0030*/ 	.word	0x00000001
        /*0034*/ 	.byte	0xc0, 0x08, 0x00, 0x00, 0x01, 0x00, 0x00, 0x00, 0xc0, 0x09, 0x00, 0x00, 0x01, 0x00, 0x00, 0x00
        /*0044*/ 	.byte	0x20, 0xc3, 0x00, 0x00, 0x01, 0x00, 0x00, 0x00, 0xc0, 0xc3, 0x00, 0x00, 0x01, 0x00, 0x00, 0x00
        /*0054*/ 	.byte	0xb0, 0xc7, 0x00, 0x00, 0x01, 0x00, 0x00, 0x00, 0xe0, 0xc7, 0x00, 0x00, 0x01, 0x00, 0x00, 0x00
        /*0064*/ 	.byte	0x60, 0xd6, 0x00, 0x00, 0x01, 0x00, 0x00, 0x00, 0x20, 0xf2, 0x00, 0x00, 0x01, 0x00, 0x00, 0x00
        /*0074*/ 	.byte	0x40, 0xf2, 0x00, 0x00, 0x01, 0x00, 0x00, 0x00, 0x70, 0xf3, 0x00, 0x00, 0x01, 0x00, 0x00, 0x00
        /*0084*/ 	.byte	0xe0, 0xf4, 0x00, 0x00, 0x01, 0x00, 0x00, 0x00, 0xe0, 0x0b, 0x01, 0x00, 0x01, 0x00, 0x00, 0x00
        /*0094*/ 	.byte	0x80, 0x0d, 0x01, 0x00, 0x01, 0x00, 0x00, 0x00, 0x60, 0x31, 0x01, 0x00


	//----- nvinfo : EIATTR_MERCURY_ISA_VERSION
	.align		4
.L_521:
        /*00a0*/ 	.byte	0x03, 0x5f
        /*00a2*/ 	.short	0x0101


	//----- nvinfo : EIATTR_INT_WARP_WIDE_INSTR_OFFSETS
	.align		4
        /*00a4*/ 	.byte	0x04, 0x31
        /*00a6*/ 	.short	(.L_523 - .L_522)


	//   ....[0]....
.L_522:
        /*00a8*/ 	.word	0x000000c0


	//   ....[1]....
        /*00ac*/ 	.word	0x000000d0


	//   ....[2]....
        /*00b0*/ 	.word	0x000000e0


	//   ....[3]....
        /*00b4*/ 	.word	0x00000180


	//   ....[4]....
        /*00b8*/ 	.word	0x0000cda0


	//   ....[5]....
        /*00bc*/ 	.word	0x0000ce30


	//   ....[6]....
        /*00c0*/ 	.word	0x00010970


	//   ....[7]....
        /*00c4*/ 	.word	0x00010a00


	//----- nvinfo : EIATTR_COOP_GROUP_MASK_REGIDS
	.align		4
.L_523:
        /*00c8*/ 	.byte	0x04, 0x29
        /*00ca*/ 	.short	(.L_525 - .L_524)


	//   ....[0]....
.L_524:
        /*00cc*/ 	.word	0xffffffff


	//   ....[1]....
        /*00d0*/ 	.word	0xffffffff


	//   ....[2]....
        /*00d4*/ 	.word	0xffffffff


	//   ....[3]....
        /*00d8*/ 	.word	0xffffffff


	//   ....[4]....
        /*00dc*/ 	.word	0xffffffff


	//   ....[5]....
        /*00e0*/ 	.word	0xffffffff


	//   ....[6]....
        /*00e4*/ 	.word	0xffffffff


	//   ....[7]....
        /*00e8*/ 	.word	0xffffffff


	//   ....[8]....
        /*00ec*/ 	.word	0xffffffff


	//   ....[9]....
        /*00f0*/ 	.word	0xffffffff


	//   ....[10]....
        /*00f4*/ 	.word	0xffffffff


	//   ....[11]....
        /*00f8*/ 	.word	0xffffffff


	//   ....[12]....
        /*00fc*/ 	.word	0xffffffff


	//   ....[13]....
        /*0100*/ 	.word	0xffffffff


	//   ....[14]....
        /*0104*/ 	.word	0xffffffff


	//   ....[15]....
        /*0108*/ 	.word	0xffffffff


	//   ....[16]....
        /*010c*/ 	.word	0xffffffff


	//   ....[17]....
        /*0110*/ 	.word	0xffffffff


	//   ....[18]....
        /*0114*/ 	.word	0xffffffff


	//   ....[19]....
        /*0118*/ 	.word	0xffffffff


	//   ....[20]....
        /*011c*/ 	.word	0xffffffff


	//   ....[21]....
        /*0120*/ 	.word	0xffffffff


	//   ....[22]....
        /*0124*/ 	.word	0xffffffff


	//   ....[23]....
        /*0128*/ 	.word	0xffffffff


	//   ....[24]....
        /*012c*/ 	.word	0xffffffff


	//   ....[25]....
        /*0130*/ 	.word	0xffffffff


	//   ....[26]....
        /*0134*/ 	.word	0xffffffff


	//   ....[27]....
        /*0138*/ 	.word	0xffffffff


	//   ....[28]....
        /*013c*/ 	.word	0xffffffff


	//   ....[29]....
        /*0140*/ 	.word	0xffffffff


	//   ....[30]....
        /*0144*/ 	.word	0xffffffff


	//   ....[31]....
        /*0148*/ 	.word	0xffffffff


	//   ....[32]....
        /*014c*/ 	.word	0xffffffff


	//   ....[33]....
        /*0150*/ 	.word	0xffffffff


	//   ....[34]....
        /*0154*/ 	.word	0xffffffff


	//   ....[35]....
        /*0158*/ 	.word	0xffffffff


	//   ....[36]....
        /*015c*/ 	.word	0xffffffff


	//   ....[37]....
        /*0160*/ 	.word	0xffffffff


	//   ....[38]....
        /*0164*/ 	.word	0xffffffff


	//   ....[39]....
        /*0168*/ 	.word	0xffffffff


	//   ....[40]....
        /*016c*/ 	.word	0xffffffff


	//   ....[41]....
        /*0170*/ 	.word	0xffffffff


	//   ....[42]....
        /*0174*/ 	.word	0xffffffff


	//   ....[43]....
        /*0178*/ 	.word	0xffffffff


	//   ....[44]....
        /*017c*/ 	.word	0xffffffff


	//   ....[45]....
        /*0180*/ 	.word	0xffffffff


	//   ....[46]....
        /*0184*/ 	.word	0xffffffff


	//   ....[47]....
        /*0188*/ 	.word	0xffffffff


	//   ....[48]....
        /*018c*/ 	.word	0xffffffff


	//   ....[49]....
        /*0190*/ 	.word	0xffffffff


	//   ....[50]....
        /*0194*/ 	.word	0xffffffff


	//   ....[51]....
        /*0198*/ 	.word	0xffffffff


	//   ....[52]....
        /*019c*/ 	.word	0xffffffff


	//   ....[53]....
        /*01a0*/ 	.word	0xffffffff


	//   ....[54]....
        /*01a4*/ 	.word	0xffffffff


	//   ....[55]....
        /*01a8*/ 	.word	0xffffffff


	//   ....[56]....
        /*01ac*/ 	.word	0xffffffff


	//   ....[57]....
        /*01b0*/ 	.word	0xffffffff


	//   ....[58]....
        /*01b4*/ 	.word	0xffffffff


	//   ....[59]....
        /*01b8*/ 	.word	0xffffffff


	//   ....[60]....
        /*01bc*/ 	.word	0xffffffff


	//   ....[61]....
        /*01c0*/ 	.word	0xffffffff


	//   ....[62]....
        /*01c4*/ 	.word	0xffffffff


	//   ....[63]....
        /*01c8*/ 	.word	0xffffffff


	//   ....[64]....
        /*01cc*/ 	.word	0xffffffff


	//   ....[65]....
        /*01d0*/ 	.word	0xffffffff


	//   ....[66]....
        /*01d4*/ 	.word	0xffffffff


	//   ....[67]....
        /*01d8*/ 	.word	0xffffffff


	//   ....[68]....
        /*01dc*/ 	.word	0xffffffff


	//   ....[69]....
        /*01e0*/ 	.word	0xffffffff


	//   ....[70]....
        /*01e4*/ 	.word	0xffffffff


	//   ....[71]....
        /*01e8*/ 	.word	0xffffffff


	//   ....[72]....
        /*01ec*/ 	.word	0xffffffff


	//   ....[73]....
        /*01f0*/ 	.word	0xffffffff


	//   ....[74]....
        /*01f4*/ 	.word	0xffffffff


	//   ....[75]....
        /*01f8*/ 	.word	0xffffffff


	//   ....[76]....
        /*01fc*/ 	.word	0xffffffff


	//   ....[77]....
        /*0200*/ 	.word	0xffffffff


	//   ....[78]....
        /*0204*/ 	.word	0xffffffff


	//   ....[79]....
        /*0208*/ 	.word	0xffffffff


	//   ....[80]....
        /*020c*/ 	.word	0xffffffff


	//   ....[81]....
        /*0210*/ 	.word	0xffffffff


	//   ....[82]....
        /*0214*/ 	.word	0xffffffff


	//   ....[83]....
        /*0218*/ 	.word	0xffffffff


	//   ....[84]....
        /*021c*/ 	.word	0xffffffff


	//   ....[85]....
        /*0220*/ 	.word	0xffffffff


	//   ....[86]....
        /*0224*/ 	.word	0xffffffff


	//   ....[87]....
        /*0228*/ 	.word	0xffffffff


	//   ....[88]....
        /*022c*/ 	.word	0xffffffff


	//   ....[89]....
        /*0230*/ 	.word	0xffffffff


	//   ....[90]....
        /*0234*/ 	.word	0xffffffff


	//   ....[91]....
        /*0238*/ 	.word	0xffffffff


	//   ....[92]....
        /*023c*/ 	.word	0xffffffff


	//   ....[93]....
        /*0240*/ 	.word	0xffffffff


	//   ....[94]....
        /*0244*/ 	.word	0xffffffff


	//   ....[95]....
        /*0248*/ 	.word	0xffffffff


	//   ....[96]....
        /*024c*/ 	.word	0xffffffff


	//   ....[97]....
        /*0250*/ 	.word	0xffffffff


	//   ....[98]....
        /*0254*/ 	.word	0xffffffff


	//   ....[99]....
        /*0258*/ 	.word	0xffffffff


	//   ....[100]....
        /*025c*/ 	.word	0xffffffff


	//   ....[101]....
        /*0260*/ 	.word	0xffffffff


	//   ....[102]....
        /*0264*/ 	.word	0xffffffff


	//   ....[103]....
        /*0268*/ 	.word	0xffffffff


	//   ....[104]....
        /*026c*/ 	.word	0xffffffff


	//   ....[105]....
        /*0270*/ 	.word	0xffffffff


	//   ....[106]....
        /*0274*/ 	.word	0xffffffff


	//   ....[107]....
        /*0278*/ 	.word	0xffffffff


	//   ....[108]....
        /*027c*/ 	.word	0xffffffff


	//   ....[109]....
        /*0280*/ 	.word	0xffffffff


	//   ....[110]....
        /*0284*/ 	.word	0xffffffff


	//   ....[111]....
        /*0288*/ 	.word	0xffffffff


	//   ....[112]....
        /*028c*/ 	.word	0xffffffff


	//   ....[113]....
        /*0290*/ 	.word	0xffffffff


	//   ....[114]....
        /*0294*/ 	.word	0xffffffff


	//   ....[115]....
        /*0298*/ 	.word	0xffffffff


	//   ....[116]....
        /*029c*/ 	.word	0xffffffff


	//   ....[117]....
        /*02a0*/ 	.word	0xffffffff


	//   ....[118]....
        /*02a4*/ 	.word	0xffffffff


	//   ....[119]....
        /*02a8*/ 	.word	0xffffffff


	//   ....[120]....
        /*02ac*/ 	.word	0xffffffff


	//   ....[121]....
        /*02b0*/ 	.word	0xffffffff


	//   ....[122]....
        /*02b4*/ 	.word	0xffffffff


	//   ....[123]....
        /*02b8*/ 	.word	0xffffffff


	//   ....[124]....
        /*02bc*/ 	.word	0xffffffff


	//   ....[125]....
        /*02c0*/ 	.word	0xffffffff


	//   ....[126]....
        /*02c4*/ 	.word	0xffffffff


	//   ....[127]....
        /*02c8*/ 	.word	0xffffffff


	//   ....[128]....
        /*02cc*/ 	.word	0xffffffff


	//   ....[129]....
        /*02d0*/ 	.word	0xffffffff


	//   ....[130]....
        /*02d4*/ 	.word	0x0500000f


	//   ....[131]....
        /*02d8*/ 	.word	0x0500000f


	//   ....[132]....
        /*02dc*/ 	.word	0x0500000f


	//   ....[133]....
        /*02e0*/ 	.word	0x0500000f


	//   ....[134]....
        /*02e4*/ 	.word	0x0500000f


	//   ....[135]....
        /*02e8*/ 	.word	0x0500000f


	//   ....[136]....
        /*02ec*/ 	.word	0x0500000f


	//   ....[137]....
        /*02f0*/ 	.word	0x0500000f


	//   ....[138]....
        /*02f4*/ 	.word	0x0500000f


	//   ....[139]....
        /*02f8*/ 	.word	0x0500000f


	//   ....[140]....
        /*02fc*/ 	.word	0x0500000f


	//   ....[141]....
        /*0300*/ 	.word	0x0500000f


	//   ....[142]....
        /*0304*/ 	.word	0x0500000f


	//   ....[143]....
        /*0308*/ 	.word	0x0500000f


	//   ....[144]....
        /*030c*/ 	.word	0x0500000f


	//   ....[145]....
        /*0310*/ 	.word	0x0500000f


	//   ....[146]....
        /*0314*/ 	.word	0x0500000f


	//   ....[147]....
        /*0318*/ 	.word	0x0500000f


	//   ....[148]....
        /*031c*/ 	.word	0x0500000f


	//   ....[149]....
        /*0320*/ 	.word	0x0500000f


	//   ....[150]....
        /*0324*/ 	.word	0x0500000f


	//   ....[151]....
        /*0328*/ 	.word	0x0500000f


	//   ....[152]....
        /*032c*/ 	.word	0x0500000f


	//   ....[153]....
        /*0330*/ 	.word	0x0500000f


	//   ....[154]....
        /*0334*/ 	.word	0x0500000f


	//   ....[155]....
        /*0338*/ 	.word	0x0500000f


	//   ....[156]....
        /*033c*/ 	.word	0x0500000f


	//   ....[157]....
        /*0340*/ 	.word	0x0500000f


	//   ....[158]....
        /*0344*/ 	.word	0x0500000f


	//   ....[159]....
        /*0348*/ 	.word	0x0500000f


	//   ....[160]....
        /*034c*/ 	.word	0x0500000f


	//   ....[161]....
        /*0350*/ 	.word	0x0500000f


	//   ....[162]....
        /*0354*/ 	.word	0x0500000f


	//   ....[163]....
        /*0358*/ 	.word	0x0500000f


	//   ....[164]....
        /*035c*/ 	.word	0x0500000f


	//   ....[165]....
        /*0360*/ 	.word	0x0500000f


	//   ....[166]....
        /*0364*/ 	.word	0x0500000f


	//   ....[167]....
        /*0368*/ 	.word	0x0500000f


	//   ....[168]....
        /*036c*/ 	.word	0x0500000f


	//   ....[169]....
        /*0370*/ 	.word	0x0500000f


	//   ....[170]....
        /*0374*/ 	.word	0x0500000f


	//   ....[171]....
        /*0378*/ 	.word	0x0500000f


	//   ....[172]....
        /*037c*/ 	.word	0x0500000f


	//   ....[173]....
        /*0380*/ 	.word	0x0500000f


	//   ....[174]....
        /*0384*/ 	.word	0x0500000f


	//   ....[175]....
        /*0388*/ 	.word	0x0500000f


	//   ....[176]....
        /*038c*/ 	.word	0x0500000f


	//   ....[177]....
        /*0390*/ 	.word	0x0500000f


	//   ....[178]....
        /*0394*/ 	.word	0x0500000f


	//   ....[179]....
        /*0398*/ 	.word	0x0500000f


	//   ....[180]....
        /*039c*/ 	.word	0x0500000f


	//   ....[181]....
        /*03a0*/ 	.word	0x0500000f


	//   ....[182]....
        /*03a4*/ 	.word	0x0500000f


	//   ....[183]....
        /*03a8*/ 	.word	0x0500000f


	//   ....[184]....
        /*03ac*/ 	.word	0x0500000f


	//   ....[185]....
        /*03b0*/ 	.word	0x0500000f


	//   ....[186]....
        /*03b4*/ 	.word	0x0500000f


	//   ....[187]....
        /*03b8*/ 	.word	0x0500000f


	//   ....[188]....
        /*03bc*/ 	.word	0x0500000f


	//   ....[189]....
        /*03c0*/ 	.word	0x0500000f


	//   ....[190]....
        /*03c4*/ 	.word	0x0500000f


	//   ....[191]....
        /*03c8*/ 	.word	0x0500000f


	//   ....[192]....
        /*03cc*/ 	.word	0x0500000f


	//   ....[193]....
        /*03d0*/ 	.word	0x0500000f


	//   ....[194]....
        /*03d4*/ 	.word	0x0500000f


	//   ....[195]....
        /*03d8*/ 	.word	0x0500000f


	//   ....[196]....
        /*03dc*/ 	.word	0x0500000f


	//   ....[197]....
        /*03e0*/ 	.word	0x0500000f


	//   ....[198]....
        /*03e4*/ 	.word	0x0500000f


	//   ....[199]....
        /*03e8*/ 	.word	0x0500000f


	//   ....[200]....
        /*03ec*/ 	.word	0x0500000f


	//   ....[201]....
        /*03f0*/ 	.word	0x0500000f


	//   ....[202]....
        /*03f4*/ 	.word	0x0500000f


	//   ....[203]....
        /*03f8*/ 	.word	0x0500000f


	//   ....[204]....
        /*03fc*/ 	.word	0x0500000f


	//   ....[205]....
        /*0400*/ 	.word	0x0500000f


	//   ....[206]....
        /*0404*/ 	.word	0x0500000f


	//   ....[207]....
        /*0408*/ 	.word	0x0500000f


	//   ....[208]....
        /*040c*/ 	.word	0x0500000f


	//   ....[209]....
        /*0410*/ 	.word	0x0500000f


	//   ....[210]....
        /*0414*/ 	.word	0x0500000f


	//   ....[211]....
        /*0418*/ 	.word	0x0500000f


	//   ....[212]....
        /*041c*/ 	.word	0x0500000f


	//----- nvinfo : EIATTR_COOP_GROUP_INSTR_OFFSETS
	.align		4
.L_525:
        /*0420*/ 	.byte	0x04, 0x28
        /*0422*/ 	.short	(.L_527 - .L_526)


	//   ....[0]....
.L_526:
        /*0424*/ 	.word	0x00000080


	//   ....[1]....
        /*0428*/ 	.word	0x00000090


	//   ....[2]....
        /*042c*/ 	.word	0x000002f0


	//   ....[3]....
        /*0430*/ 	.word	0x00000450


	//   ....[4]....
        /*0434*/ 	.word	0x00000570


	//   ....[5]....
        /*0438*/ 	.word	0x000006d0


	//   ....[6]....
        /*043c*/ 	.word	0x00001670


	//   ....[7]....
        /*0440*/ 	.word	0x000027d0


	//   ....[8]....
        /*0444*/ 	.word	0x000027f0


	//   ....[9]....
        /*0448*/ 	.word	0x00003120


	//   ....[10]....
        /*044c*/ 	.word	0x00003170


	//   ....[11]....
        /*0450*/ 	.word	0x00003190


	//   ....[12]....
        /*0454*/ 	.word	0x000031b0


	//   ....[13]....
        /*0458*/ 	.word	0x00004aa0


	//   ....[14]....
        /*045c*/ 	.word	0x00004ac0


	//   ....[15]....
        /*0460*/ 	.word	0x00005390


	//   ....[16]....
        /*0464*/ 	.word	0x00005450


	//   ....[17]....
        /*0468*/ 	.word	0x00005460


	//   ....[18]....
        /*046c*/ 	.word	0x00005490


	//   ....[19]....
        /*0470*/ 	.word	0x00007800


	//   ....[20]....
        /*0474*/ 	.word	0x00007860


	//   ....[21]....
        /*0478*/ 	.word	0x00007880


	//   ....[22]....
        /*047c*/ 	.word	0x000078b0


	//   ....[23]....
        /*0480*/ 	.word	0x00008e30


	//   ....[24]....
        /*0484*/ 	.word	0x00008eb0


	//   ....[25]....
        /*0488*/ 	.word	0x00008f20


	//   ....[26]....
        /*048c*/ 	.word	0x00008f40


	//   ....[27]....
        /*0490*/ 	.word	0x0000aa60


	//   ....[28]....
        /*0494*/ 	.word	0x0000aa90


	//   ....[29]....
        /*0498*/ 	.word	0x0000aac0


	//   ....[30]....
        /*049c*/ 	.word	0x0000ab20


	//   ....[31]....
        /*04a0*/ 	.word	0x0000b0b0


	//   ....[32]....
        /*04a4*/ 	.word	0x0000b0e0


	//   ....[33]....
        /*04a8*/ 	.word	0x0000b230


	//   ....[34]....
        /*04ac*/ 	.word	0x0000b250


	//   ....[35]....
        /*04b0*/ 	.word	0x0000b390


	//   ....[36]....
        /*04b4*/ 	.word	0x0000b3b0


	//   ....[37]....
        /*04b8*/ 	.word	0x0000b500


	//   ....[38]....
        /*04bc*/ 	.word	0x0000b520


	//   ....[39]....
        /*04c0*/ 	.word	0x0000bcf0


	//   ....[40]....
        /*04c4*/ 	.word	0x0000bd10


	//   ....[41]....
        /*04c8*/ 	.word	0x0000be50


	//   ....[42]....
        /*04cc*/ 	.word	0x0000be70


	//   ....[43]....
        /*04d0*/ 	.word	0x0000bfb0


	//   ....[44]....
        /*04d4*/ 	.word	0x0000bfd0


	//   ....[45]....
        /*04d8*/ 	.word	0x0000c120


	//   ....[46]....
        /*04dc*/ 	.word	0x0000c140


	//   ....[47]....
        /*04e0*/ 	.word	0x0000c350


	//   ....[48]....
        /*04e4*/ 	.word	0x0000d800


	//   ....[49]....
        /*04e8*/ 	.word	0x0000d820


	//   ....[50]....
        /*04ec*/ 	.word	0x0000d830


	//   ....[51]....
        /*04f0*/ 	.word	0x0000d870


	//   ....[52]....
        /*04f4*/ 	.word	0x0000d8c0


	//   ....[53]....
        /*04f8*/ 	.word	0x0000d8e0


	//   ....[54]....
        /*04fc*/ 	.word	0x0000d930


	//   ....[55]....
        /*0500*/ 	.word	0x0000d950


	//   ....[56]....
        /*0504*/ 	.word	0x0000d9a0


	//   ....[57]....
        /*0508*/ 	.word	0x0000d9c0


	//   ....[58]....
        /*050c*/ 	.word	0x0000d9f0


	//   ....[59]....
        /*0510*/ 	.word	0x0000da20


	//   ....[60]....
        /*0514*/ 	.word	0x0000e080


	//   ....[61]....
        /*0518*/ 	.word	0x0000e0a0


	//   ....[62]....
        /*051c*/ 	.word	0x0000e0d0


	//   ....[63]....
        /*0520*/ 	.word	0x0000e0f0


	//   ....[64]....
        /*0524*/ 	.word	0x0000e110


	//   ....[65]....
        /*0528*/ 	.word	0x0000e130


	//   ....[66]....
        /*052c*/ 	.word	0x0000e150


	//   ....[67]....
        /*0530*/ 	.word	0x0000e170


	//   ....[68]....
        /*0534*/ 	.word	0x0000e1a0


	//   ....[69]....
        /*0538*/ 	.word	0x0000e1d0


	//   ....[70]....
        /*053c*/ 	.word	0x0000e210


	//   ....[71]....
        /*0540*/ 	.word	0x0000e270


	//   ....[72]....
        /*0544*/ 	.word	0x0000e390


	//   ....[73]....
        /*0548*/ 	.word	0x0000e420


	//   ....[74]....
        /*054c*/ 	.word	0x0000e430


	//   ....[75]....
        /*0550*/ 	.word	0x0000e540


	//   ....[76]....
        /*0554*/ 	.word	0x0000ebc0


	//   ....[77]....
        /*0558*/ 	.word	0x0000ebf0


	//   ....[78]....
        /*055c*/ 	.word	0x0000ec00


	//   ....[79]....
        /*0560*/ 	.word	0x0000ec40


	//   ....[80]....
        /*0564*/ 	.word	0x0000ecf0


	//   ....[81]....
        /*0568*/ 	.word	0x0000ed10


	//   ....[82]....
        /*056c*/ 	.word	0x0000ede0


	//   ....[83]....
        /*0570*/ 	.word	0x0000ee00


	//   ....[84]....
        /*0574*/ 	.word	0x0000ee90


	//   ....[85]....
        /*0578*/ 	.word	0x0000eeb0


	//   ....[86]....
        /*057c*/ 	.word	0x0000ef40


	//   ....[87]....
        /*0580*/ 	.word	0x0000ef60


	//   ....[88]....
        /*0584*/ 	.word	0x0000eff0


	//   ....[89]....
        /*0588*/ 	.word	0x0000f010


	//   ....[90]....
        /*058c*/ 	.word	0x0000f0a0


	//   ....[91]....
        /*0590*/ 	.word	0x0000f0f0


	//   ....[92]....
        /*0594*/ 	.word	0x0000f520


	//   ....[93]....
        /*0598*/ 	.word	0x0000f570


	//   ....[94]....
        /*059c*/ 	.word	0x0000f590


	//   ....[95]....
        /*05a0*/ 	.word	0x0000f650


	//   ....[96]....
        /*05a4*/ 	.word	0x0000f670


	//   ....[97]....
        /*05a8*/ 	.word	0x0000f720


	//   ....[98]....
        /*05ac*/ 	.word	0x0000f730


	//   ....[99]....
        /*05b0*/ 	.word	0x0000f760


	//   ....[100]....
        /*05b4*/ 	.word	0x0000f7f0


	//   ....[101]....
        /*05b8*/ 	.word	0x0000f890


	//   ....[102]....
        /*05bc*/ 	.word	0x0000f8b0


	//   ....[103]....
        /*05c0*/ 	.word	0x0000f8c0


	//   ....[104]....
        /*05c4*/ 	.word	0x0000ffc0


	//   ....[105]....
        /*05c8*/ 	.word	0x0000ffe0


	//   ....[106]....
        /*05cc*/ 	.word	0x0000fff0


	//   ....[107]....
        /*05d0*/ 	.word	0x00010000


	//   ....[108]....
        /*05d4*/ 	.word	0x00010020


	//   ....[109]....
        /*05d8*/ 	.word	0x00010080


	//   ....[110]....
        /*05dc*/ 	.word	0x000100a0


	//   ....[111]....
        /*05e0*/ 	.word	0x000100b0


	//   ....[112]....
        /*05e4*/ 	.word	0x000100f0


	//   ....[113]....
        /*05e8*/ 	.word	0x00010120


	//   ....[114]....
        /*05ec*/ 	.word	0x00010130


	//   ....[115]....
        /*05f0*/ 	.word	0x00010150


	//   ....[116]....
        /*05f4*/ 	.word	0x000104a0


	//   ....[117]....
        /*05f8*/ 	.word	0x000104c0


	//   ....[118]....
        /*05fc*/ 	.word	0x000104d0


	//   ....[119]....
        /*0600*/ 	.word	0x000104e0


	//   ....[120]....
        /*0604*/ 	.word	0x000104f0


	//   ....[121]....
        /*0608*/ 	.word	0x00010510


	//   ....[122]....
        /*060c*/ 	.word	0x00010580


	//   ....[123]....
        /*0610*/ 	.word	0x000105a0


	//   ....[124]....
        /*0614*/ 	.word	0x00010600


	//   ....[125]....
        /*0618*/ 	.word	0x00010610


	//   ....[126]....
        /*061c*/ 	.word	0x00010680


	//   ....[127]....
        /*0620*/ 	.word	0x000106f0


	//   ....[128]....
        /*0624*/ 	.word	0x00010b20


	//   ....[129]....
        /*0628*/ 	.word	0x00010d00


	//   ....[130]....
        /*062c*/ 	.word	0x00011320


	//   ....[131]....
        /*0630*/ 	.word	0x00011400


	//   ....[132]....
        /*0634*/ 	.word	0x000114a0


	//   ....[133]....
        /*0638*/ 	.word	0x00011520


	//   ....[134]....
        /*063c*/ 	.word	0x000115d0


	//   ....[135]....
        /*0640*/ 	.word	0x00011630


	//   ....[136]....
        /*0644*/ 	.word	0x000116f0


	//   ....[137]....
        /*0648*/ 	.word	0x00011750


	//   ....[138]....
        /*064c*/ 	.word	0x00011810


	//   ....[139]....
        /*0650*/ 	.word	0x00011870


	//   ....[140]....
        /*0654*/ 	.word	0x00011930


	//   ....[141]....
        /*0658*/ 	.word	0x00011990


	//   ....[142]....
        /*065c*/ 	.word	0x00011a30


	//   ....[143]....
        /*0660*/ 	.word	0x00011ae0


	//   ....[144]....
        /*0664*/ 	.word	0x00011b80


	//   ....[145]....
        /*0668*/ 	.word	0x00011c20


	//   ....[146]....
        /*066c*/ 	.word	0x00011cf0


	//   ....[147]....
        /*0670*/ 	.word	0x00011e10


	//   ....[148]....
        /*0674*/ 	.word	0x00011e80


	//   ....[149]....
        /*0678*/ 	.word	0x00011ee0


	//   ....[150]....
        /*067c*/ 	.word	0x00011fc0


	//   ....[151]....
        /*0680*/ 	.word	0x00012040


	//   ....[152]....
        /*0684*/ 	.word	0x00012140


	//   ....[153]....
        /*0688*/ 	.word	0x00012240


	//   ....[154]....
        /*068c*/ 	.word	0x000122b0


	//   ....[155]....
        /*0690*/ 	.word	0x00012310


	//   ....[156]....
        /*0694*/ 	.word	0x000123e0


	//   ....[157]....
        /*0698*/ 	.word	0x00012500


	//   ....[158]....
        /*069c*/ 	.word	0x00012550


	//   ....[159]....
        /*06a0*/ 	.word	0x000125e0


	//   ....[160]....
        /*06a4*/ 	.word	0x00012680


	//   ....[161]....
        /*06a8*/ 	.word	0x00012700


	//   ....[162]....
        /*06ac*/ 	.word	0x000127d0


	//   ....[163]....
        /*06b0*/ 	.word	0x000128e0


	//   ....[164]....
        /*06b4*/ 	.word	0x00012930


	//   ....[165]....
        /*06b8*/ 	.word	0x000129a0


	//   ....[166]....
        /*06bc*/ 	.word	0x00012a90


	//   ....[167]....
        /*06c0*/ 	.word	0x00012ba0


	//   ....[168]....
        /*06c4*/ 	.word	0x00012bf0


	//   ....[169]....
        /*06c8*/ 	.word	0x00012c60


	//   ....[170]....
        /*06cc*/ 	.word	0x00012d50


	//   ....[171]....
        /*06d0*/ 	.word	0x00012e60


	//   ....[172]....
        /*06d4*/ 	.word	0x00012eb0


	//   ....[173]....
        /*06d8*/ 	.word	0x00012f20


	//   ....[174]....
        /*06dc*/ 	.word	0x00013000


	//   ....[175]....
        /*06e0*/ 	.word	0x00013130


	//   ....[176]....
        /*06e4*/ 	.word	0x00013200


	//   ....[177]....
        /*06e8*/ 	.word	0x00013290


	//   ....[178]....
        /*06ec*/ 	.word	0x000133c0


	//   ....[179]....
        /*06f0*/ 	.word	0x00013420


	//   ....[180]....
        /*06f4*/ 	.word	0x00013530


	//   ....[181]....
        /*06f8*/ 	.word	0x00013590


	//   ....[182]....
        /*06fc*/ 	.word	0x000136a0


	//   ....[183]....
        /*0700*/ 	.word	0x00013700


	//   ....[184]....
        /*0704*/ 	.word	0x00013810


	//   ....[185]....
        /*0708*/ 	.word	0x00013870


	//   ....[186]....
        /*070c*/ 	.word	0x00013930


	//   ....[187]....
        /*0710*/ 	.word	0x00013a90


	//   ....[188]....
        /*0714*/ 	.word	0x00013b30


	//   ....[189]....
        /*0718*/ 	.word	0x00013b90


	//   ....[190]....
        /*071c*/ 	.word	0x00013c30


	//   ....[191]....
        /*0720*/ 	.word	0x00013c90


	//   ....[192]....
        /*0724*/ 	.word	0x00013d40


	//   ....[193]....
        /*0728*/ 	.word	0x00013da0


	//   ....[194]....
        /*072c*/ 	.word	0x00013e40


	//   ....[195]....
        /*0730*/ 	.word	0x00013ea0


	//   ....[196]....
        /*0734*/ 	.word	0x00013f40


	//   ....[197]....
        /*0738*/ 	.word	0x00013fa0


	//   ....[198]....
        /*073c*/ 	.word	0x00014040


	//   ....[199]....
        /*0740*/ 	.word	0x00014120


	//   ....[200]....
        /*0744*/ 	.word	0x000141c0


	//   ....[201]....
        /*0748*/ 	.word	0x00014220


	//   ....[202]....
        /*074c*/ 	.word	0x000142f0


	//   ....[203]....
        /*0750*/ 	.word	0x00014350


	//   ....[204]....
        /*0754*/ 	.word	0x00014420


	//   ....[205]....
        /*0758*/ 	.word	0x00014480


	//   ....[206]....
        /*075c*/ 	.word	0x00014550


	//   ....[207]....
        /*0760*/ 	.word	0x000145b0


	//   ....[208]....
        /*0764*/ 	.word	0x00014680


	//   ....[209]....
        /*0768*/ 	.word	0x000146e0


	//   ....[210]....
        /*076c*/ 	.word	0x000147b0


	//   ....[211]....
        /*0770*/ 	.word	0x00014840


	//   ....[212]....
        /*0774*/ 	.word	0x00014960


	//----- nvinfo : EIATTR_REG_RECONFIG
	.align		4
.L_527:
        /*0778*/ 	.byte	0x01, 0x54
	.zero		2


	//----- nvinfo : EIATTR_SYSCALL_OFFSETS
	.align		4
        /*077c*/ 	.byte	0x04, 0x46
        /*077e*/ 	.short	(.L_529 - .L_528)


	//   ....[0]....
.L_528:
        /*0780*/ 	.word	0x000018d0


	//   ....[1]....
        /*0784*/ 	.word	0x0000cf90


	//   ....[2]....
        /*0788*/ 	.word	0x0000d0e0


	//   ....[3]....
        /*078c*/ 	.word	0x0000d1d0


	//   ....[4]....
        /*0790*/ 	.word	0x0000dd00


	//   ....[5]....
        /*0794*/ 	.word	0x0000e890


	//----- nvinfo : EIATTR_MBARRIER_INSTR_OFFSETS
	.align		4
.L_529:
        /*0798*/ 	.byte	0x04, 0x39
        /*079a*/ 	.short	(.L_531 - .L_530)


	//   ....[0]....
.L_530:
        /*079c*/ 	.word	0x00000190
        /*07a0*/ 	.word	0x000000ff
        /*07a4*/ 	.word	0x00032400
        /*07a8*/ 	.short	0x0100
        /*07aa*/ 	.byte	0x08
	.zero		1


	//   ....[1]....
        /*07ac*/ 	.word	0x000001a0
        /*07b0*/ 	.word	0x000000ff
        /*07b4*/ 	.word	0x00032410
        /*07b8*/ 	.short	0x0100
        /*07ba*/ 	.byte	0x08
	.zero		1


	//   ....[2]....
        /*07bc*/ 	.word	0x000001b0
        /*07c0*/ 	.word	0x000000ff
        /*07c4*/ 	.word	0x00032420
        /*07c8*/ 	.short	0x0100
        /*07ca*/ 	.byte	0x08
	.zero		1


	//   ....[3]....
        /*07cc*/ 	.word	0x000002a0
        /*07d0*/ 	.word	0x000000ff
        /*07d4*/ 	.word	0x00032430
        /*07d8*/ 	.short	0x0100
        /*07da*/ 	.byte	0x08
	.zero		1


	//   ....[4]....
        /*07dc*/ 	.word	0x000002b0
        /*07e0*/ 	.word	0x000000ff
        /*07e4*/ 	.word	0x00032440
        /*07e8*/ 	.short	0x0100
        /*07ea*/ 	.byte	0x08
	.zero		1


	//   ....[5]....
        /*07ec*/ 	.word	0x000002c0
        /*07f0*/ 	.word	0x000000ff
        /*07f4*/ 	.word	0x00032438
        /*07f8*/ 	.short	0x0100
        /*07fa*/ 	.byte	0x08
	.zero		1


	//   ....[6]....
        /*07fc*/ 	.word	0x000002d0
        /*0800*/ 	.word	0x000000ff
        /*0804*/ 	.word	0x00032448
        /*0808*/ 	.short	0x0100
        /*080a*/ 	.byte	0x08
	.zero		1


	//   ....[7]....
        /*080c*/ 	.word	0x00000400
        /*0810*/ 	.word	0x000000ff
        /*0814*/ 	.word	0x00032450
        /*0818*/ 	.short	0x0100
        /*081a*/ 	.byte	0x08
	.zero		1


	//   ....[8]....
        /*081c*/ 	.word	0x00000410
        /*0820*/ 	.word	0x000000ff
        /*0824*/ 	.word	0x00032460
        /*0828*/ 	.short	0x0100
        /*082a*/ 	.byte	0x08
	.zero		1


	//   ....[9]....
        /*082c*/ 	.word	0x00000420
        /*0830*/ 	.word	0x000000ff
        /*0834*/ 	.word	0x00032458
        /*0838*/ 	.short	0x0100
        /*083a*/ 	.byte	0x08
	.zero		1


	//   ....[10]....
        /*083c*/ 	.word	0x00000430
        /*0840*/ 	.word	0x000000ff
        /*0844*/ 	.word	0x00032468
        /*0848*/ 	.short	0x0100
        /*084a*/ 	.byte	0x08
	.zero		1


	//   ....[11]....
        /*084c*/ 	.word	0x00000520
        /*0850*/ 	.word	0x000000ff
        /*0854*/ 	.word	0x00032470
        /*0858*/ 	.short	0x0100
        /*085a*/ 	.byte	0x06
	.zero		1


	//   ....[12]....
        /*085c*/ 	.word	0x00000530
        /*0860*/ 	.word	0x000000ff
        /*0864*/ 	.word	0x00032480
        /*0868*/ 	.short	0x0100
        /*086a*/ 	.byte	0x06
	.zero		1


	//   ....[13]....
        /*086c*/ 	.word	0x00000540
        /*0870*/ 	.word	0x000000ff
        /*0874*/ 	.word	0x00032478
        /*0878*/ 	.short	0x0100
        /*087a*/ 	.byte	0x06
	.zero		1


	//   ....[14]....
        /*087c*/ 	.word	0x00000550
        /*0880*/ 	.word	0x000000ff
        /*0884*/ 	.word	0x00032488
        /*0888*/ 	.short	0x0100
        /*088a*/ 	.byte	0x06
	.zero		1


	//   ....[15]....
        /*088c*/ 	.word	0x00000680
        /*0890*/ 	.word	0x000000ff
        /*0894*/ 	.word	0x00032490
        /*0898*/ 	.short	0x0100
        /*089a*/ 	.byte	0x08
	.zero		1


	//   ....[16]....
        /*089c*/ 	.word	0x00000690
        /*08a0*/ 	.word	0x000000ff
        /*08a4*/ 	.word	0x000324a0
        /*08a8*/ 	.short	0x0100
        /*08aa*/ 	.byte	0x08
	.zero		1


	//   ....[17]....
        /*08ac*/ 	.word	0x000006a0
        /*08b0*/ 	.word	0x000000ff
        /*08b4*/ 	.word	0x00032498
        /*08b8*/ 	.short	0x0100
        /*08ba*/ 	.byte	0x08
	.zero		1


	//   ....[18]....
        /*08bc*/ 	.word	0x000006b0
        /*08c0*/ 	.word	0x000000ff
        /*08c4*/ 	.word	0x000324a8
        /*08c8*/ 	.short	0x0100
        /*08ca*/ 	.byte	0x08
	.zero		1


	//   ....[19]....
        /*08cc*/ 	.word	0x000007f0
        /*08d0*/ 	.word	0x000000ff
        /*08d4*/ 	.word	0x000324b0
        /*08d8*/ 	.short	0x0100
        /*08da*/ 	.byte	0x08
	.zero		1


	//   ....[20]....
        /*08dc*/ 	.word	0x00000800
        /*08e0*/ 	.word	0x000000ff
        /*08e4*/ 	.word	0x000324c0
        /*08e8*/ 	.short	0x0100
        /*08ea*/ 	.byte	0x08
	.zero		1


	//   ....[21]....
        /*08ec*/ 	.word	0x00000810
        /*08f0*/ 	.word	0x000000ff
        /*08f4*/ 	.word	0x000324b8
        /*08f8*/ 	.short	0x0100
        /*08fa*/ 	.byte	0x08
	.zero		1


	//   ....[22]....
        /*08fc*/ 	.word	0x00000820
        /*0900*/ 	.word	0x000000ff
        /*0904*/ 	.word	0x000324c8
        /*0908*/ 	.short	0x0100
        /*090a*/ 	.byte	0x08
	.zero		1


	//   ....[23]....
        /*090c*/ 	.word	0x00001930
        /*0910*/ 	.word	0x000000ff
        /*0914*/ 	.word	0x00032400
        /*0918*/ 	.short	0x010a
        /*091a*/ 	.byte	0x28
	.zero		1


	//   ....[24]....
        /*091c*/ 	.word	0x00001a10
        /*0920*/ 	.word	0x000000ff
        /*0924*/ 	.word	0x00032430
        /*0928*/ 	.short	0x010a
        /*092a*/ 	.byte	0x06
	.zero		1


	//   ....[25]....
        /*092c*/ 	.word	0x00001a50
        /*0930*/ 	.word	0x000000ff
        /*0934*/ 	.word	0x00032430
        /*0938*/ 	.short	0x010a
        /*093a*/ 	.byte	0x06
	.zero		1


	//   ....[26]....
        /*093c*/ 	.word	0x00001d50
        /*0940*/ 	.word	0x000000ff
        /*0944*/ 	.word	0x00032410
        /*0948*/ 	.short	0x010a
        /*094a*/ 	.byte	0x28
	.zero		1


	//   ....[27]....
        /*094c*/ 	.word	0x00001d90
        /*0950*/ 	.word	0x000000ff
        /*0954*/ 	.word	0x00032450
        /*0958*/ 	.short	0x010a
        /*095a*/ 	.byte	0x06
	.zero		1


	//   ....[28]....
        /*095c*/ 	.word	0x00001dd0
        /*0960*/ 	.word	0x000000ff
        /*0964*/ 	.word	0x00032450
        /*0968*/ 	.short	0x010a
        /*096a*/ 	.byte	0x06
	.zero		1


	//   ....[29]....
        /*096c*/ 	.word	0x00002790
        /*0970*/ 	.word	0x000000ff
        /*0974*/ 	.word	0x00000000
        /*0978*/ 	.short	0x0101
        /*097a*/ 	.byte	0x0a
	.zero		1


	//   ....[30]....
        /*097c*/ 	.word	0x00003f00
        /*0980*/ 	.word	0x000000ff
        /*0984*/ 	.word	0x00000000
        /*0988*/ 	.short	0x0101
        /*098a*/ 	.byte	0x06
	.zero		1


	//   ....[31]....
        /*098c*/ 	.word	0x000040a0
        /*0990*/ 	.word	0x000000ff
        /*0994*/ 	.word	0x00032430
        /*0998*/ 	.short	0x010a
        /*099a*/ 	.byte	0x04
	.zero		1


	//   ....[32]....
        /*099c*/ 	.word	0x000040e0
        /*09a0*/ 	.word	0x000000ff
        /*09a4*/ 	.word	0x00032430
        /*09a8*/ 	.short	0x010a
        /*09aa*/ 	.byte	0x04
	.zero		1


	//   ....[33]....
        /*09ac*/ 	.word	0x00004300
        /*09b0*/ 	.word	0x000000ff
        /*09b4*/ 	.word	0x00032450
        /*09b8*/ 	.short	0x010a
        /*09ba*/ 	.byte	0x04
	.zero		1


	//   ....[34]....
        /*09bc*/ 	.word	0x00004340
        /*09c0*/ 	.word	0x000000ff
        /*09c4*/ 	.word	0x00032450
        /*09c8*/ 	.short	0x010a
        /*09ca*/ 	.byte	0x04
	.zero		1


	//   ....[35]....
        /*09cc*/ 	.word	0x00004a50
        /*09d0*/ 	.word	0x000000ff
        /*09d4*/ 	.word	0x00000000
        /*09d8*/ 	.short	0x0101
        /*09da*/ 	.byte	0x0a
	.zero		1


	//   ....[36]....
        /*09dc*/ 	.word	0x00006a90
        /*09e0*/ 	.word	0x000000ff
        /*09e4*/ 	.word	0x00000000
        /*09e8*/ 	.short	0x0101
        /*09ea*/ 	.byte	0x04
	.zero		1


	//   ....[37]....
        /*09ec*/ 	.word	0x00006bc0
        /*09f0*/ 	.word	0x000000ff
        /*09f4*/ 	.word	0x00032430
        /*09f8*/ 	.short	0x010a
        /*09fa*/ 	.byte	0x04
	.zero		1


	//   ....[38]....
        /*09fc*/ 	.word	0x00006c00
        /*0a00*/ 	.word	0x000000ff
        /*0a04*/ 	.word	0x00032430
        /*0a08*/ 	.short	0x010a
        /*0a0a*/ 	.byte	0x04
	.zero		1


	//   ....[39]....
        /*0a0c*/ 	.word	0x00006e20
        /*0a10*/ 	.word	0x000000ff
        /*0a14*/ 	.word	0x00032450
        /*0a18*/ 	.short	0x010a
        /*0a1a*/ 	.byte	0x04
	.zero		1


	//   ....[40]....
        /*0a1c*/ 	.word	0x00006e60
        /*0a20*/ 	.word	0x000000ff
        /*0a24*/ 	.word	0x00032450
        /*0a28*/ 	.short	0x010a
        /*0a2a*/ 	.byte	0x04
	.zero		1


	//   ....[41]....
        /*0a2c*/ 	.word	0x00007570
        /*0a30*/ 	.word	0x000000ff
        /*0a34*/ 	.word	0x00000000
        /*0a38*/ 	.short	0x0101
        /*0a3a*/ 	.byte	0x0b
	.zero		1


	//   ....[42]....
        /*0a3c*/ 	.word	0x00008e10
        /*0a40*/ 	.word	0x000000ff
        /*0a44*/ 	.word	0x00000000
        /*0a48*/ 	.short	0x0101
        /*0a4a*/ 	.byte	0x04
	.zero		1


	//   ....[43]....
        /*0a4c*/ 	.word	0x0000b0f0
        /*0a50*/ 	.word	0x000000c3
        /*0a54*/ 	.word	0x00000000
        /*0a58*/ 	.short	0x0101
        /*0a5a*/ 	.byte	0x3f
	.zero		1


	//   ....[44]....
        /*0a5c*/ 	.word	0x0000d5d0
        /*0a60*/ 	.word	0x00000018
        /*0a64*/ 	.word	0x00032440
        /*0a68*/ 	.short	0x010a
        /*0a6a*/ 	.byte	0x3f
	.zero		1


	//   ....[45]....
        /*0a6c*/ 	.word	0x0000dae0
        /*0a70*/ 	.word	0x00000018
        /*0a74*/ 	.word	0x00032430
        /*0a78*/ 	.short	0x0107
        /*0a7a*/ 	.byte	0x3f
	.zero		1


	//   ....[46]....
        /*0a7c*/ 	.word	0x0000db90
        /*0a80*/ 	.word	0x00000018
        /*0a84*/ 	.word	0x00032430
        /*0a88*/ 	.short	0x0101
        /*0a8a*/ 	.byte	0x3f
	.zero		1


	//   ....[47]....
        /*0a8c*/ 	.word	0x0000e6d0
        /*0a90*/ 	.word	0x00000011
        /*0a94*/ 	.word	0x00032400
        /*0a98*/ 	.short	0x0107
        /*0a9a*/ 	.byte	0x3f
	.zero		1


	//   ....[48]....
        /*0a9c*/ 	.word	0x0000e760
        /*0aa0*/ 	.word	0x00000011
        /*0aa4*/ 	.word	0x00032400
        /*0aa8*/ 	.short	0x0101
        /*0aaa*/ 	.byte	0x3f
	.zero		1


	//   ....[49]....
        /*0aac*/ 	.word	0x0000f1b0
        /*0ab0*/ 	.word	0x00000011
        /*0ab4*/ 	.word	0x00032410
        /*0ab8*/ 	.short	0x0107
        /*0aba*/ 	.byte	0x3f
	.zero		1


	//   ....[50]....
        /*0abc*/ 	.word	0x0000f2a0
        /*0ac0*/ 	.word	0x00000011
        /*0ac4*/ 	.word	0x00032410
        /*0ac8*/ 	.short	0x0101
        /*0aca*/ 	.byte	0x3f
	.zero		1


	//   ....[51]....
        /*0acc*/ 	.word	0x0000f2c0
        /*0ad0*/ 	.word	0x00000011
        /*0ad4*/ 	.word	0x00032420
        /*0ad8*/ 	.short	0x010a
        /*0ada*/ 	.byte	0x3f
	.zero		1


	//   ....[52]....
        /*0adc*/ 	.word	0x0000f340
        /*0ae0*/ 	.word	0x00000018
        /*0ae4*/ 	.word	0x00032460
        /*0ae8*/ 	.short	0x010a
        /*0aea*/ 	.byte	0x3f
	.zero		1


	//   ....[53]....
        /*0aec*/ 	.word	0x0000fa40
        /*0af0*/ 	.word	0x00000018
        /*0af4*/ 	.word	0x00032450
        /*0af8*/ 	.short	0x0107
        /*0afa*/ 	.byte	0x3f
	.zero		1


	//   ....[54]....
        /*0afc*/ 	.word	0x0000fb00
        /*0b00*/ 	.word	0x00000018
        /*0b04*/ 	.word	0x00032450
        /*0b08*/ 	.short	0x0101
        /*0b0a*/ 	.byte	0x3f
	.zero		1


	//   ....[55]....
        /*0b0c*/ 	.word	0x0000fe20
        /*0b10*/ 	.word	0x0000000a
        /*0b14*/ 	.word	0x00032440
        /*0b18*/ 	.short	0x010a
        /*0b1a*/ 	.byte	0x3f
	.zero		1


	//   ....[56]....
        /*0b1c*/ 	.word	0x000101f0
        /*0b20*/ 	.word	0x0000000a
        /*0b24*/ 	.word	0x00032430
        /*0b28*/ 	.short	0x0107
        /*0b2a*/ 	.byte	0x3f
	.zero		1


	//   ....[57]....
        /*0b2c*/ 	.word	0x000102a0
        /*0b30*/ 	.word	0x0000000a
        /*0b34*/ 	.word	0x00032430
        /*0b38*/ 	.short	0x0101
        /*0b3a*/ 	.byte	0x3f
	.zero		1


	//   ....[58]....
        /*0b3c*/ 	.word	0x000102d0
        /*0b40*/ 	.word	0x0000000a
        /*0b44*/ 	.word	0x00032460
        /*0b48*/ 	.short	0x010a
        /*0b4a*/ 	.byte	0x3f
	.zero		1


	//   ....[59]....
        /*0b4c*/ 	.word	0x000107f0
        /*0b50*/ 	.word	0x0000000a
        /*0b54*/ 	.word	0x00032450
        /*0b58*/ 	.short	0x0107
        /*0b5a*/ 	.byte	0x3f
	.zero		1


	//   ....[60]....
        /*0b5c*/ 	.word	0x000108a0
        /*0b60*/ 	.word	0x0000000a
        /*0b64*/ 	.word	0x00032450
        /*0b68*/ 	.short	0x0101
        /*0b6a*/ 	.byte	0x3f
	.zero		1


	//   ....[61]....
        /*0b6c*/ 	.word	0x00010c80
        /*0b70*/ 	.word	0x00000007
        /*0b74*/ 	.word	0x00032420
        /*0b78*/ 	.short	0x010a
        /*0b7a*/ 	.byte	0x3f
	.zero		1


	//   ....[62]....
        /*0b7c*/ 	.word	0x00010e20
        /*0b80*/ 	.word	0x00000005
        /*0b84*/ 	.word	0x00032440
        /*0b88*/ 	.short	0x010a
        /*0b8a*/ 	.byte	0x3f
	.zero		1


	//   ....[63]....
        /*0b8c*/ 	.word	0x00010ec0
        /*0b90*/ 	.word	0x00000003
        /*0b94*/ 	.word	0x00032440
        /*0b98*/ 	.short	0x010a
        /*0b9a*/ 	.byte	0x3f
	.zero		1


	//   ....[64]....
        /*0b9c*/ 	.word	0x00010f00
        /*0ba0*/ 	.word	0x00000005
        /*0ba4*/ 	.word	0x00032460
        /*0ba8*/ 	.short	0x010a
        /*0baa*/ 	.byte	0x3f
	.zero		1


	//   ....[65]....
        /*0bac*/ 	.word	0x00010f40
        /*0bb0*/ 	.word	0x00000003
        /*0bb4*/ 	.word	0x00032460
        /*0bb8*/ 	.short	0x010a
        /*0bba*/ 	.byte	0x3f
	.zero		1


	//   ....[66]....
        /*0bbc*/ 	.word	0x00010fb0
        /*0bc0*/ 	.word	0x00000003
        /*0bc4*/ 	.word	0x00032400
        /*0bc8*/ 	.short	0x010a
        /*0bca*/ 	.byte	0x3f
	.zero		1


	//   ....[67]....
        /*0bcc*/ 	.word	0x00011010
        /*0bd0*/ 	.word	0x00000003
        /*0bd4*/ 	.word	0x00032430
        /*0bd8*/ 	.short	0x010a
        /*0bda*/ 	.byte	0x3f
	.zero		1


	//   ....[68]....
        /*0bdc*/ 	.word	0x00011070
        /*0be0*/ 	.word	0x00000003
        /*0be4*/ 	.word	0x00032410
        /*0be8*/ 	.short	0x010a
        /*0bea*/ 	.byte	0x3f
	.zero		1


	//   ....[69]....
        /*0bec*/ 	.word	0x000110d0
        /*0bf0*/ 	.word	0x00000003
        /*0bf4*/ 	.word	0x00032450
        /*0bf8*/ 	.short	0x010a
        /*0bfa*/ 	.byte	0x3f
	.zero		1


	//   ....[70]....
        /*0bfc*/ 	.word	0x00011130
        /*0c00*/ 	.word	0x00000015
        /*0c04*/ 	.word	0x00032430
        /*0c08*/ 	.short	0x010a
        /*0c0a*/ 	.byte	0x3f
	.zero		1


	//   ....[71]....
        /*0c0c*/ 	.word	0x00011190
        /*0c10*/ 	.word	0x00000015
        /*0c14*/ 	.word	0x00032450
        /*0c18*/ 	.short	0x010a
        /*0c1a*/ 	.byte	0x3f
	.zero		1


	//   ....[72]....
        /*0c1c*/ 	.word	0x000111f0
        /*0c20*/ 	.word	0x00000015
        /*0c24*/ 	.word	0x00032430
        /*0c28*/ 	.short	0x010a
        /*0c2a*/ 	.byte	0x3f
	.zero		1


	//   ....[73]....
        /*0c2c*/ 	.word	0x00011250
        /*0c30*/ 	.word	0x00000015
        /*0c34*/ 	.word	0x00032450
        /*0c38*/ 	.short	0x010a
        /*0c3a*/ 	.byte	0x3f
	.zero		1


	//   ....[74]....
        /*0c3c*/ 	.word	0x00011350
        /*0c40*/ 	.word	0x00000018
        /*0c44*/ 	.word	0x00032440
        /*0c48*/ 	.short	0x010a
        /*0c4a*/ 	.byte	0x3f
	.zero		1


	//   ....[75]....
        /*0c4c*/ 	.word	0x00013030
        /*0c50*/ 	.word	0x00000011
        /*0c54*/ 	.word	0x00032420
        /*0c58*/ 	.short	0x010a
        /*0c5a*/ 	.byte	0x3f
	.zero		1


	//   ....[76]....
        /*0c5c*/ 	.word	0x00013080
        /*0c60*/ 	.word	0x00000018
        /*0c64*/ 	.word	0x00032460
        /*0c68*/ 	.short	0x010a
        /*0c6a*/ 	.byte	0x3f
	.zero		1


	//   ....[77]....
        /*0c6c*/ 	.word	0x000139e0
        /*0c70*/ 	.word	0x0000000a
        /*0c74*/ 	.word	0x00032440
        /*0c78*/ 	.short	0x010a
        /*0c7a*/ 	.byte	0x3f
	.zero		1


	//   ....[78]....
        /*0c7c*/ 	.word	0x00014070
        /*0c80*/ 	.word	0x0000000a
        /*0c84*/ 	.word	0x00032460
        /*0c88*/ 	.short	0x010a
        /*0c8a*/ 	.byte	0x3f
	.zero		1


	//   ....[79]....
        /*0c8c*/ 	.word	0x00014880
        /*0c90*/ 	.word	0x00000007
        /*0c94*/ 	.word	0x00032420
        /*0c98*/ 	.short	0x010a
        /*0c9a*/ 	.byte	0x3f
	.zero		1


	//   ....[80]....
        /*0c9c*/ 	.word	0x00014a20
        /*0ca0*/ 	.word	0x00000005
        /*0ca4*/ 	.word	0x00032440
        /*0ca8*/ 	.short	0x010a
        /*0caa*/ 	.byte	0x3f
	.zero		1


	//   ....[81]....
        /*0cac*/ 	.word	0x00014a70
        /*0cb0*/ 	.word	0x00000003
        /*0cb4*/ 	.word	0x00032440
        /*0cb8*/ 	.short	0x010a
        /*0cba*/ 	.byte	0x3f
	.zero		1


	//   ....[82]....
        /*0cbc*/ 	.word	0x00014ac0
        /*0cc0*/ 	.word	0x00000005
        /*0cc4*/ 	.word	0x00032460
        /*0cc8*/ 	.short	0x010a
        /*0cca*/ 	.byte	0x3f
	.zero		1


	//----- nvinfo : EIATTR_NUM_MBARRIERS
	.align		4
.L_531:
        /*0ccc*/ 	.byte	0x03, 0x38
        /*0cce*/ 	.short	0x0017


	//----- nvinfo : EIATTR_EXIT_INSTR_OFFSETS
	.align		4
        /*0cd0*/ 	.byte	0x04, 0x1c
        /*0cd2*/ 	.short	(.L_533 - .L_532)


	//   ....[0]....
.L_532:
        /*0cd4*/ 	.word	0x000009b0


	//   ....[1]....
        /*0cd8*/ 	.word	0x0000c2c0


	//   ....[2]....
        /*0cdc*/ 	.word	0x00010f90


	//----- nvinfo : EIATTR_MAX_THREADS
	.align		4
.L_533:
        /*0ce0*/ 	.byte	0x04, 0x05
        /*0ce2*/ 	.short	(.L_535 - .L_534)
.L_534:
        /*0ce4*/ 	.word	0x00000180
        /*0ce8*/ 	.word	0x00000001
        /*0cec*/ 	.word	0x00000001


	//----- nvinfo : EIATTR_CRS_STACK_SIZE
	.align		4
.L_535:
        /*0cf0*/ 	.byte	0x04, 0x1e
        /*0cf2*/ 	.short	(.L_537 - .L_536)
.L_536:
        /*0cf4*/ 	.word	0x00000000


	//----- nvinfo : EIATTR_CBANK_PARAM_SIZE
	.align		4
.L_537:
        /*0cf8*/ 	.byte	0x03, 0x19
        /*0cfa*/ 	.short	0x0bf0


	//----- nvinfo : EIATTR_PARAM_CBANK
	.align		4
        /*0cfc*/ 	.byte	0x04, 0x0a
        /*0cfe*/ 	.short	(.L_539 - .L_538)
	.align		4
.L_538:
        /*0d00*/ 	.word	index@(.nv.constant0._ZN7cutlass13device_kernelIN5flash11enable_sm90INS1_16FlashAttnFwdSm90INS1_25CollectiveMainloopFwdSm90ILi2EN4cute5tupleIJNS5_1CILi1EEES8_S8_EEENS6_IJNS7_ILi128EEENS7_ILi96EEENS7_ILi64EEEEEELi256ENS_10bfloat16_tEfNS_4arch4Sm90ELb1ELb0ELb0ELb0ELb1ELb0ELb1ELb1ELb0ELb1ELb0ELb0EEENS1_21CollectiveEpilogueFwdINS6_IJSA_NS7_ILi256EEESB_EEES9_SE_SG_Li256ELb0ELb1ELb0ELb0EEENS1_30DynamicPersistentTileSchedulerILi256ELi128ELb0ELb1ELb1EEEEEEEEEvNT_6ParamsE)
        /*0d04*/ 	.short	0x0210
        /*0d06*/ 	.short	0x0bf0


	//----- nvinfo : EIATTR_SW_WAR
	.align		4
.L_539:
        /*0d08*/ 	.byte	0x04, 0x36
        /*0d0a*/ 	.short	(.L_541 - .L_540)
.L_540:
        /*0d0c*/ 	.word	0x00000008
.L_541:


//--------------------- .nv.info._ZN7cutlass13device_kernelIN5flash11enable_sm90INS1_16FlashAttnFwdSm90INS1_25CollectiveMainloopFwdSm90ILi2EN4cute5tupleIJNS5_1CILi1EEES8_S8_EEENS6_IJNS7_ILi128EEENS7_ILi96EEENS7_ILi64EEEEEELi256ENS_10bfloat16_tEfNS_4arch4Sm90ELb1ELb0ELb0ELb1ELb1ELb0ELb0ELb1ELb0ELb1ELb0ELb0EEENS1_21CollectiveEpilogueFwdINS6_IJSA_NS7_ILi256EEESB_EEES9_SE_SG_Li256ELb1ELb1ELb0ELb0EEENS1_36VarlenDynamicPersistentTileSchedulerILi128ELi96ELi256ELi128ELb0ELb1ELb1ELb1ELb1ELb1EEEEEEEEEvNT_6ParamsE --------------------------
	.section	.nv.info._ZN7cutlass13device_kernelIN5flash11enable_sm90INS1_16FlashAttnFwdSm90INS1_25CollectiveMainloopFwdSm90ILi2EN4cute5tupleIJNS5_1CILi1EEES8_S8_EEENS6_IJNS7_ILi128EEENS7_ILi96EEENS7_ILi64EEEEEELi256ENS_10bfloat16_tEfNS_4arch4Sm90ELb1ELb0ELb0ELb1ELb1ELb0ELb0ELb1ELb0ELb1ELb0ELb0EEENS1_21CollectiveEpilogueFwdINS6_IJSA_NS7_ILi256EEESB_EEES9_SE_SG_Li256ELb1ELb1ELb0ELb0EEENS1_36VarlenDynamicPersistentTileSchedulerILi128ELi96ELi256ELi128ELb0ELb1ELb1ELb1ELb1ELb1EEEEEEEEEvNT_6ParamsE,"",@"SHT_CUDA_INFO"
	.sectionflags	@""
	.align	4


	//----- nvinfo : EIATTR_CUDA_API_VERSION
	.align		4
        /*0000*/ 	.byte	0x04, 0x37
        /*0002*/ 	.short	(.L_543 - .L_542)
.L_542:
        /*0004*/ 	.word	0x00000082


	//----- nvinfo : EIATTR_KPARAM_INFO
	.align		4
.L_543:
        /*0008*/ 	.byte	0x04, 0x17
        /*000a*/ 	.short	(.L_545 - .L_544)
.L_544:
        /*000c*/ 	.word	0x00000000
        /*0010*/ 	.short	0x0000
        /*0012*/ 	.short	0x0070
        /*0014*/ 	.byte	0x00, 0xf0, 0x01, 0x2a


	//----- nvinfo : EIATTR_SPARSE_MMA_MASK
	.align		4
.L_545:
        /*0018*/ 	.byte	0x03, 0x50
        /*001a*/ 	.short	0x0000


	//----- nvinfo : EIATTR_MAXREG_COUNT
	.align		4
        /*001c*/ 	.byte	0x03, 0x1b
        /*001e*/ 	.short	0x00a8


	//----- nvinfo : EIATTR_NUM_BARRIERS
	.align		4
        /*0020*/ 	.byte	0x02, 0x4c
        /*0022*/ 	.byte	0x10
	.zero		1


	//----- nvinfo : EIATTR_EXTERNS
	.align		4
        /*0024*/ 	.byte	0x04, 0x0f
        /*0026*/ 	.short	(.L_547 - .L_546)


	//   ....[0]....
	.align		4
.L_546:
        /*0028*/ 	.word	index@(__assertfail)


	//----- nvinfo : EIATTR_ANNOTATIONS
	.align		4
.L_547:
        /*002c*/ 	.byte	0x04, 0x55
        /*002e*/ 	.short	(.L_549 - .L_548)


	//   ....[0]....
.L_548:
        /* <DEDUP_REMOVED lines=13> */


	//----- nvinfo : EIATTR_MERCURY_ISA_VERSION
	.align		4
.L_549:
        /*00f0*/ 	.byte	0x03, 0x5f
        /*00f2*/ 	.short	0x0101


	//----- nvinfo : EIATTR_UNUSED_LOAD_BYTE_OFFSET
	.align		4
        /*00f4*/ 	.byte	0x04, 0x44
        /*00f6*/ 	.short	(.L_551 - .L_550)


	//   ....[0]....
.L_550:
        /*00f8*/ 	.word	0x00000970
        /*00fc*/ 	.word	0x0000fff0


	//   ....[1]....
        /*0100*/ 	.word	0x00008480
        /*0104*/ 	.word	0x0000fff0


	//----- nvinfo : EIATTR_INT_WARP_WIDE_INSTR_OFFSETS
	.align		4
.L_551:
        /*0108*/ 	.byte	0x04, 0x31
        /*010a*/ 	.short	(.L_553 - .L_552)


	//   ....[0]....
.L_552:
        /*010c*/ 	.word	0x000000c0


	//   ....[1]....
        /*0110*/ 	.word	0x000000d0


	//   ....[2]....
        /*0114*/ 	.word	0x00000170


	//   ....[3]....
        /*0118*/ 	.word	0x0000c540


	//   ....[4]....
        /*011c*/ 	.word	0x0000c5d0


	//   ....[5]....
        /*0120*/ 	.word	0x0000f900


	//   ....[6]....
        /*0124*/ 	.word	0x0000f990


	//----- nvinfo : EIATTR_COOP_GROUP_MASK_REGIDS
	.align		4
.L_553:
        /*0128*/ 	.byte	0x04, 0x29
        /*012a*/ 	.short	(.L_555 - .L_554)


	//   ....[0]....
.L_554:
        /*012c*/ 	.word	0xffffffff


	//   ....[1]....
        /*0130*/ 	.word	0xffffffff


	//   ....[2]....
        /*0134*/ 	.word	0xffffffff


	//   ....[3]....
        /*0138*/ 	.word	0xffffffff


	//   ....[4]....
        /*013c*/ 	.word	0xffffffff


	//   ....[5]....
        /*0140*/ 	.word	0xffffffff


	//   ....[6]....
        /*0144*/ 	.word	0xffffffff


	//   ....[7]....
        /*0148*/ 	.word	0xffffffff


	//   ....[8]....
        /*014c*/ 	.word	0xffffffff


	//   ....[9]....
        /*0150*/ 	.word	0xffffffff


	//   ....[10]....
        /*0154*/ 	.word	0xffffffff


	//   ....[11]....
        /*0158*/ 	.word	0xffffffff


	//   ....[12]....
        /*015c*/ 	.word	0xffffffff


	//   ....[13]....
        /*0160*/ 	.word	0xffffffff


	//   ....[14]....
        /*0164*/ 	.word	0xffffffff


	//   ....[15]....
        /*0168*/ 	.word	0xffffffff


	//   ....[16]....
        /*016c*/ 	.word	0xffffffff


	//   ....[17]....
        /*0170*/ 	.word	0xffffffff


	//   ....[18]....
        /*0174*/ 	.word	0xffffffff


	//   ....[19]....
        /*0178*/ 	.word	0xffffffff


	//   ....[20]....
        /*017c*/ 	.word	0xffffffff


	//   ....[21]....
        /*0180*/ 	.word	0xffffffff


	//   ....[22]....
        /*0184*/ 	.word	0xffffffff


	//   ....[23]....
        /*0188*/ 	.word	0xffffffff


	//   ....[24]....
        /*018c*/ 	.word	0xffffffff


	//   ....[25]....
        /*0190*/ 	.word	0xffffffff


	//   ....[26]....
        /*0194*/ 	.word	0xffffffff


	//   ....[27]....
        /*0198*/ 	.word	0xffffffff


	//   ....[28]....
        /*019c*/ 	.word	0xffffffff


	//   ....[29]....
        /*01a0*/ 	.word	0xffffffff


	//   ....[30]....
        /*01a4*/ 	.word	0xffffffff


	//   ....[31]....
        /*01a8*/ 	.word	0xffffffff


	//   ....[32]....
        /*01ac*/ 	.word	0xffffffff


	//   ....[33]....
        /*01b0*/ 	.word	0xffffffff


	//   ....[34]....
        /*01b4*/ 	.word	0xffffffff


	//   ....[35]....
        /*01b8*/ 	.word	0xffffffff


	//   ....[36]....
        /*01bc*/ 	.word	0xffffffff


	//   ....[37]....
        /*01c0*/ 	.word	0xffffffff


	//   ....[38]....
        /*01c4*/ 	.word	0xffffffff


	//   ....[39]....
        /*01c8*/ 	.word	0xffffffff


	//   ....[40]....
        /*01cc*/ 	.word	0xffffffff


	//   ....[41]....
        /*01d0*/ 	.word	0xffffffff


	//   ....[42]....
        /*01d4*/ 	.word	0xffffffff


	//   ....[43]....
        /*01d8*/ 	.word	0xffffffff


	//   ....[44]....
        /*01dc*/ 	.word	0xffffffff


	//   ....[45]....
        /*01e0*/ 	.word	0xffffffff


	//   ....[46]....
        /*01e4*/ 	.word	0xffffffff


	//   ....[47]....
        /*01e8*/ 	.word	0xffffffff


	//   ....[48]....
        /*01ec*/ 	.word	0xffffffff


	//   ....[49]....
        /*01f0*/ 	.word	0xffffffff


	//   ....[50]....
        /*01f4*/ 	.word	0xffffffff


	//   ....[51]....
        /*01f8*/ 	.word	0xffffffff


	//   ....[52]....
        /*01fc*/ 	.word	0xffffffff


	//   ....[53]....
        /*0200*/ 	.word	0xffffffff


	//   ....[54]....
        /*0204*/ 	.word	0xffffffff


	//   ....[55]....
        /*0208*/ 	.word	0xffffffff


	//   ....[56]....
        /*020c*/ 	.word	0xffffffff


	//   ....[57]....
        /*0210*/ 	.word	0xffffffff


	//   ....[58]....
        /*0214*/ 	.word	0xffffffff


	//   ....[59]....
        /*0218*/ 	.word	0xffffffff


	//   ....[60]....
        /*021c*/ 	.word	0xffffffff


	//   ....[61]....
        /*0220*/ 	.word	0xffffffff


	//   ....[62]....
        /*0224*/ 	.word	0xffffffff


	//   ....[63]....
        /*0228*/ 	.word	0xffffffff


	//   ....[64]....
        /*022c*/ 	.word	0xffffffff


	//   ....[65]....
        /*0230*/ 	.word	0xffffffff


	//   ....[66]....
        /*0234*/ 	.word	0xffffffff


	//   ....[67]....
        /*0238*/ 	.word	0xffffffff


	//   ....[68]....
        /*023c*/ 	.word	0xffffffff


	//   ....[69]....
        /*0240*/ 	.word	0xffffffff


	//   ....[70]....
        /*0244*/ 	.word	0xffffffff


	//   ....[71]....
        /*0248*/ 	.word	0xffffffff


	//   ....[72]....
        /*024c*/ 	.word	0xffffffff


	//   ....[73]....
        /*0250*/ 	.word	0xffffffff


	//   ....[74]....
        /*0254*/ 	.word	0xffffffff


	//   ....[75]....
        /*0258*/ 	.word	0xffffffff


	//   ....[76]....
        /*025c*/ 	.word	0xffffffff


	//   ....[77]....
        /*0260*/ 	.word	0xffffffff


	//   ....[78]....
        /*0264*/ 	.word	0xffffffff


	//   ....[79]....
        /*0268*/ 	.word	0xffffffff


	//   ....[80]....
        /*026c*/ 	.word	0xffffffff


	//   ....[81]....
        /*0270*/ 	.word	0xffffffff


	//   ....[82]....
        /*0274*/ 	.word	0xffffffff


	//   ....[83]....
        /*0278*/ 	.word	0xffffffff


	//   ....[84]....
        /*027c*/ 	.word	0xffffffff


	//   ....[85]....
        /*0280*/ 	.word	0xffffffff


	//   ....[86]....
        /*0284*/ 	.word	0xffffffff


	//   ....[87]....
        /*0288*/ 	.word	0xffffffff


	//   ....[88]....
        /*028c*/ 	.word	0xffffffff


	//   ....[89]....
        /*0290*/ 	.word	0xffffffff


	//   ....[90]....
        /*0294*/ 	.word	0xffffffff


	//   ....[91]....
        /*0298*/ 	.word	0xffffffff


	//   ....[92]....
        /*029c*/ 	.word	0xffffffff


	//   ....[93]....
        /*02a0*/ 	.word	0xffffffff


	//   ....[94]....
        /*02a4*/ 	.word	0xffffffff


	//   ....[95]....
        /*02a8*/ 	.word	0xffffffff


	//   ....[96]....
        /*02ac*/ 	.word	0xffffffff


	//   ....[97]....
        /*02b0*/ 	.word	0xffffffff


	//   ....[98]....
        /*02b4*/ 	.word	0xffffffff


	//   ....[99]....
        /*02b8*/ 	.word	0xffffffff


	//   ....[100]....
        /*02bc*/ 	.word	0xffffffff


	//   ....[101]....
        /*02c0*/ 	.word	0xffffffff


	//   ....[102]....
        /*02c4*/ 	.word	0xffffffff


	//   ....[103]....
        /*02c8*/ 	.word	0xffffffff


	//   ....[104]....
        /*02cc*/ 	.word	0xffffffff


	//   ....[105]....
        /*02d0*/ 	.word	0xffffffff


	//   ....[106]....
        /*02d4*/ 	.word	0xffffffff


	//   ....[107]....
        /*02d8*/ 	.word	0xffffffff


	//   ....[108]....
        /*02dc*/ 	.word	0xffffffff


	//   ....[109]....
        /*02e0*/ 	.word	0xffffffff


	//   ....[110]....
        /*02e4*/ 	.word	0xffffffff


	//   ....[111]....
        /*02e8*/ 	.word	0xffffffff


	//   ....[112]....
        /*02ec*/ 	.word	0xffffffff


	//   ....[113]....
        /*02f0*/ 	.word	0xffffffff


	//   ....[114]....
        /*02f4*/ 	.word	0xffffffff


	//   ....[115]....
        /*02f8*/ 	.word	0xffffffff


	//   ....[116]....
        /*02fc*/ 	.word	0xffffffff


	//   ....[117]....
        /*0300*/ 	.word	0xffffffff


	//   ....[118]....
        /*0304*/ 	.word	0xffffffff


	//   ....[119]....
        /*0308*/ 	.word	0xffffffff


	//   ....[120]....
        /*030c*/ 	.word	0xffffffff


	//   ....[121]....
        /*0310*/ 	.word	0xffffffff


	//   ....[122]....
        /*0314*/ 	.word	0xffffffff


	//   ....[123]....
        /*0318*/ 	.word	0xffffffff


	//   ....[124]....
        /*031c*/ 	.word	0xffffffff


	//   ....[125]....
        /*0320*/ 	.word	0xffffffff


	//   ....[126]....
        /*0324*/ 	.word	0xffffffff


	//   ....[127]....
        /*0328*/ 	.word	0xffffffff


	//   ....[128]....
        /*032c*/ 	.word	0xffffffff


	//   ....[129]....
        /*0330*/ 	.word	0xffffffff


	//   ....[130]....
        /*0334*/ 	.word	0xffffffff


	//   ....[131]....
        /*0338*/ 	.word	0xffffffff


	//   ....[132]....
        /*033c*/ 	.word	0xffffffff


	//   ....[133]....
        /*0340*/ 	.word	0xffffffff


	//   ....[134]....
        /*0344*/ 	.word	0xffffffff


	//   ....[135]....
        /*0348*/ 	.word	0xffffffff


	//   ....[136]....
        /*034c*/ 	.word	0xffffffff


	//   ....[137]....
        /*0350*/ 	.word	0xffffffff


	//   ....[138]....
        /*0354*/ 	.word	0xffffffff


	//   ....[139]....
        /*0358*/ 	.word	0xffffffff


	//   ....[140]....
        /*035c*/ 	.word	0xffffffff


	//   ....[141]....
        /*0360*/ 	.word	0xffffffff


	//   ....[142]....
        /*0364*/ 	.word	0xffffffff


	//   ....[143]....
        /*0368*/ 	.word	0xffffffff


	//   ....[144]....
        /*036c*/ 	.word	0xffffffff


	//   ....[145]....
        /*0370*/ 	.word	0x0500000f


	//   ....[146]....
        /*0374*/ 	.word	0x0500000f


	//   ....[147]....
        /*0378*/ 	.word	0x0500000f


	//   ....[148]....
        /*037c*/ 	.word	0x0500000f


	//   ....[149]....
        /*0380*/ 	.word	0x0500000f


	//   ....[150]....
        /*0384*/ 	.word	0x0500000f


	//   ....[151]....
        /*0388*/ 	.word	0x0500000f


	//   ....[152]....
        /*038c*/ 	.word	0x0500000f


	//   ....[153]....
        /*0390*/ 	.word	0x0500000f


	//   ....[154]....
        /*0394*/ 	.word	0x0500000f


	//   ....[155]....
        /*0398*/ 	.word	0x0500000f


	//   ....[156]....
        /*039c*/ 	.word	0x0500000f


	//   ....[157]....
        /*03a0*/ 	.word	0x0500000f


	//   ....[158]....
        /*03a4*/ 	.word	0x0500000f


	//   ....[159]....
        /*03a8*/ 	.word	0x0500000f


	//   ....[160]....
        /*03ac*/ 	.word	0x0500000f


	//   ....[161]....
        /*03b0*/ 	.word	0x0500000f


	//   ....[162]....
        /*03b4*/ 	.word	0x0500000f


	//   ....[163]....
        /*03b8*/ 	.word	0x0500000f


	//   ....[164]....
        /*03bc*/ 	.word	0x0500000f


	//   ....[165]....
        /*03c0*/ 	.word	0x0500000f


	//   ....[166]....
        /*03c4*/ 	.word	0x0500000f


	//   ....[167]....
        /*03c8*/ 	.word	0x0500000f


	//   ....[168]....
        /*03cc*/ 	.word	0x0500000f


	//   ....[169]....
        /*03d0*/ 	.word	0x0500000f


	//   ....[170]....
        /*03d4*/ 	.word	0x0500000f


	//   ....[171]....
        /*03d8*/ 	.word	0x0500000f


	//   ....[172]....
        /*03dc*/ 	.word	0x0500000f


	//   ....[173]....
        /*03e0*/ 	.word	0x0500000f


	//   ....[174]....
        /*03e4*/ 	.word	0x0500000f


	//   ....[175]....
        /*03e8*/ 	.word	0x0500000f


	//   ....[176]....
        /*03ec*/ 	.word	0x0500000f


	//   ....[177]....
        /*03f0*/ 	.word	0x0500000f


	//   ....[178]....
        /*03f4*/ 	.word	0x0500000f


	//   ....[179]....
        /*03f8*/ 	.word	0x0500000f


	//   ....[180]....
        /*03fc*/ 	.word	0x0500000f


	//   ....[181]....
        /*0400*/ 	.word	0x0500000f


	//   ....[182]....
        /*0404*/ 	.word	0x0500000f


	//   ....[183]....
        /*0408*/ 	.word	0x0500000f


	//   ....[184]....
        /*040c*/ 	.word	0x0500000f


	//   ....[185]....
        /*0410*/ 	.word	0x0500000f


	//   ....[186]....
        /*0414*/ 	.word	0x0500000f


	//   ....[187]....
        /*0418*/ 	.word	0x0500000f


	//   ....[188]....
        /*041c*/ 	.word	0x0500000f


	//   ....[189]....
        /*0420*/ 	.word	0x0500000f


	//   ....[190]....
        /*0424*/ 	.word	0x0500000f


	//   ....[191]....
        /*0428*/ 	.word	0x0500000f


	//   ....[192]....
        /*042c*/ 	.word	0x0500000f


	//   ....[193]....
        /*0430*/ 	.word	0x0500000f


	//   ....[194]....
        /*0434*/ 	.word	0x0500000f


	//   ....[195]....
        /*0438*/ 	.word	0x0500000f


	//   ....[196]....
        /*043c*/ 	.word	0x0500000f


	//   ....[197]....
        /*0440*/ 	.word	0x0500000f


	//   ....[198]....
        /*0444*/ 	.word	0x0500000f


	//   ....[199]....
        /*0448*/ 	.word	0x0500000f


	//   ....[200]....
        /*044c*/ 	.word	0x0500000f


	//   ....[201]....
        /*0450*/ 	.word	0x0500000f


	//   ....[202]....
        /*0454*/ 	.word	0x0500000f


	//   ....[203]....
        /*0458*/ 	.word	0x0500000f


	//   ....[204]....
        /*045c*/ 	.word	0x0500000f


	//   ....[205]....
        /*0460*/ 	.word	0x0500000f


	//   ....[206]....
        /*0464*/ 	.word	0x0500000f


	//   ....[207]....
        /*0468*/ 	.word	0x0500000f


	//   ....[208]....
        /*046c*/ 	.word	0x0500000f


	//   ....[209]....
        /*0470*/ 	.word	0x0500000f


	//   ....[210]....
        /*0474*/ 	.word	0x0500000f


	//   ....[211]....
        /*0478*/ 	.word	0x0500000f


	//   ....[212]....
        /*047c*/ 	.word	0x0500000f


	//   ....[213]....
        /*0480*/ 	.word	0x0500000f


	//   ....[214]....
        /*0484*/ 	.word	0x0500000f


	//   ....[215]....
        /*0488*/ 	.word	0x0500000f


	//   ....[216]....
        /*048c*/ 	.word	0x0500000f


	//   ....[217]....
        /*0490*/ 	.word	0x0500000f


	//   ....[218]....
        /*0494*/ 	.word	0x0500000f


	//   ....[219]....
        /*0498*/ 	.word	0x0500000f


	//   ....[220]....
        /*049c*/ 	.word	0x0500000f


	//   ....[221]....
        /*04a0*/ 	.word	0x0500000f


	//   ....[222]....
        /*04a4*/ 	.word	0x0500000f


	//   ....[223]....
        /*04a8*/ 	.word	0x0500000f


	//   ....[224]....
        /*04ac*/ 	.word	0x0500000f


	//   ....[225]....
        /*04b0*/ 	.word	0x0500000f


	//   ....[226]....
        /*04b4*/ 	.word	0x0500000f


	//   ....[227]....
        /*04b8*/ 	.word	0x0500000f


	//----- nvinfo : EIATTR_COOP_GROUP_INSTR_OFFSETS
	.align		4
.L_555:
        /*04bc*/ 	.byte	0x04, 0x28
        /*04be*/ 	.short	(.L_557 - .L_556)


	//   ....[0]....
.L_556:
        /*04c0*/ 	.word	0x00000080


	//   ....[1]....
        /*04c4*/ 	.word	0x00000090


	//   ....[2]....
        /*04c8*/ 	.word	0x000002d0


	//   ....[3]....
        /*04cc*/ 	.word	0x00000430


	//   ....[4]....
        /*04d0*/ 	.word	0x00000550


	//   ....[5]....
        /*04d4*/ 	.word	0x000006b0


	//   ....[6]....
        /*04d8*/ 	.word	0x00001800


	//   ....[7]....
        /*04dc*/ 	.word	0x00001e90


	//   ....[8]....
        /*04e0*/ 	.word	0x00001eb0


	//   ....[9]....
        /*04e4*/ 	.word	0x000023d0


	//   ....[10]....
        /*04e8*/ 	.word	0x000024d0


	//   ....[11]....
        /*04ec*/ 	.word	0x00002b00


	//   ....[12]....
        /*04f0*/ 	.word	0x00002b70


	//   ....[13]....
        /*04f4*/ 	.word	0x00003ba0


	//   ....[14]....
        /*04f8*/ 	.word	0x00004080


	//   ....[15]....
        /*04fc*/ 	.word	0x000040a0


	//   ....[16]....
        /*0500*/ 	.word	0x00004120


	//   ....[17]....
        /*0504*/ 	.word	0x00004700


	//   ....[18]....
        /*0508*/ 	.word	0x000047c0


	//   ....[19]....
        /*050c*/ 	.word	0x00006190


	//   ....[20]....
        /*0510*/ 	.word	0x000061c0


	//   ....[21]....
        /*0514*/ 	.word	0x00006620


	//   ....[22]....
        /*0518*/ 	.word	0x000067f0


	//   ....[23]....
        /*051c*/ 	.word	0x00007a00


	//   ....[24]....
        /*0520*/ 	.word	0x00007a80


	//   ....[25]....
        /*0524*/ 	.word	0x00007af0


	//   ....[26]....
        /*0528*/ 	.word	0x00007b10


	//   ....[27]....
        /*052c*/ 	.word	0x00009530


	//   ....[28]....
        /*0530*/ 	.word	0x00009570


	//   ....[29]....
        /*0534*/ 	.word	0x000095a0


	//   ....[30]....
        /*0538*/ 	.word	0x000095d0


	//   ....[31]....
        /*053c*/ 	.word	0x00009e90


	//   ....[32]....
        /*0540*/ 	.word	0x00009ec0


	//   ....[33]....
        /*0544*/ 	.word	0x0000a010


	//   ....[34]....
        /*0548*/ 	.word	0x0000a030


	//   ....[35]....
        /*054c*/ 	.word	0x0000a170


	//   ....[36]....
        /*0550*/ 	.word	0x0000a190


	//   ....[37]....
        /*0554*/ 	.word	0x0000a2e0


	//   ....[38]....
        /*0558*/ 	.word	0x0000a300


	//   ....[39]....
        /*055c*/ 	.word	0x0000ac20


	//   ....[40]....
        /*0560*/ 	.word	0x0000ac50


	//   ....[41]....
        /*0564*/ 	.word	0x0000ada0


	//   ....[42]....
        /*0568*/ 	.word	0x0000adc0


	//   ....[43]....
        /*056c*/ 	.word	0x0000af00


	//   ....[44]....
        /*0570*/ 	.word	0x0000af20


	//   ....[45]....
        /*0574*/ 	.word	0x0000b070


	//   ....[46]....
        /*0578*/ 	.word	0x0000b090


	//   ....[47]....
        /*057c*/ 	.word	0x0000b260


	//   ....[48]....
        /*0580*/ 	.word	0x0000b430


	//   ....[49]....
        /*0584*/ 	.word	0x0000b460


	//   ....[50]....
        /*0588*/ 	.word	0x0000b490


	//   ....[51]....
        /*058c*/ 	.word	0x0000b4c0


	//   ....[52]....
        /*0590*/ 	.word	0x0000b4f0


	//   ....[53]....
        /*0594*/ 	.word	0x0000b520


	//   ....[54]....
        /*0598*/ 	.word	0x0000b670


	//   ....[55]....
        /*059c*/ 	.word	0x0000b6a0


	//   ....[56]....
        /*05a0*/ 	.word	0x0000b6d0


	//   ....[57]....
        /*05a4*/ 	.word	0x0000b700


	//   ....[58]....
        /*05a8*/ 	.word	0x0000b730


	//   ....[59]....
        /*05ac*/ 	.word	0x0000b760


	//   ....[60]....
        /*05b0*/ 	.word	0x0000b7f0


	//   ....[61]....
        /*05b4*/ 	.word	0x0000b850


	//   ....[62]....
        /*05b8*/ 	.word	0x0000b8e0


	//   ....[63]....
        /*05bc*/ 	.word	0x0000d0e0


	//   ....[64]....
        /*05c0*/ 	.word	0x0000d100


	//   ....[65]....
        /*05c4*/ 	.word	0x0000d190


	//   ....[66]....
        /*05c8*/ 	.word	0x0000d1b0


	//   ....[67]....
        /*05cc*/ 	.word	0x0000d230


	//   ....[68]....
        /*05d0*/ 	.word	0x0000d250


	//   ....[69]....
        /*05d4*/ 	.word	0x0000d2d0


	//   ....[70]....
        /*05d8*/ 	.word	0x0000d2f0


	//   ....[71]....
        /*05dc*/ 	.word	0x0000d370


	//   ....[72]....
        /*05e0*/ 	.word	0x0000d390


	//   ....[73]....
        /*05e4*/ 	.word	0x0000d3a0


	//   ....[74]....
        /*05e8*/ 	.word	0x0000d3b0


	//   ....[75]....
        /*05ec*/ 	.word	0x0000dbd0


	//   ....[76]....
        /*05f0*/ 	.word	0x0000dc00


	//   ....[77]....
        /*05f4*/ 	.word	0x0000dc30


	//   ....[78]....
        /*05f8*/ 	.word	0x0000dcc0


	//   ....[79]....
        /*05fc*/ 	.word	0x0000dcd0


	//   ....[80]....
        /*0600*/ 	.word	0x0000dd60


	//   ....[81]....
        /*0604*/ 	.word	0x0000dd70


	//   ....[82]....
        /*0608*/ 	.word	0x0000de00


	//   ....[83]....
        /*060c*/ 	.word	0x0000de10


	//   ....[84]....
        /*0610*/ 	.word	0x0000dea0


	//   ....[85]....
        /*0614*/ 	.word	0x0000deb0


	//   ....[86]....
        /*0618*/ 	.word	0x0000df40


	//   ....[87]....
        /*061c*/ 	.word	0x0000df50


	//   ....[88]....
        /*0620*/ 	.word	0x0000dfd0


	//   ....[89]....
        /*0624*/ 	.word	0x0000dfe0


	//   ....[90]....
        /*0628*/ 	.word	0x0000dff0


	//   ....[91]....
        /*062c*/ 	.word	0x0000e470


	//   ....[92]....
        /*0630*/ 	.word	0x0000e4a0


	//   ....[93]....
        /*0634*/ 	.word	0x0000e4f0


	//   ....[94]....
        /*0638*/ 	.word	0x0000e5a0


	//   ....[95]....
        /*063c*/ 	.word	0x0000e5c0


	//   ....[96]....
        /*0640*/ 	.word	0x0000e670


	//   ....[97]....
        /*0644*/ 	.word	0x0000e680


	//   ....[98]....
        /*0648*/ 	.word	0x0000e6b0


	//   ....[99]....
        /*064c*/ 	.word	0x0000e740


	//   ....[100]....
        /*0650*/ 	.word	0x0000e7e0


	//   ....[101]....
        /*0654*/ 	.word	0x0000e800


	//   ....[102]....
        /*0658*/ 	.word	0x0000e810


	//   ....[103]....
        /*065c*/ 	.word	0x0000ef40


	//   ....[104]....
        /*0660*/ 	.word	0x0000ef60


	//   ....[105]....
        /*0664*/ 	.word	0x0000ef70


	//   ....[106]....
        /*0668*/ 	.word	0x0000efb0


	//   ....[107]....
        /*066c*/ 	.word	0x0000efc0


	//   ....[108]....
        /*0670*/ 	.word	0x0000f000


	//   ....[109]....
        /*0674*/ 	.word	0x0000f010


	//   ....[110]....
        /*0678*/ 	.word	0x0000f050


	//   ....[111]....
        /*067c*/ 	.word	0x0000f060


	//   ....[112]....
        /*0680*/ 	.word	0x0000f0a0


	//   ....[113]....
        /*0684*/ 	.word	0x0000f0b0


	//   ....[114]....
        /*0688*/ 	.word	0x0000f0c0


	//   ....[115]....
        /*068c*/ 	.word	0x0000f430


	//   ....[116]....
        /*0690*/ 	.word	0x0000f450


	//   ....[117]....
        /*0694*/ 	.word	0x0000f460


	//   ....[118]....
        /*0698*/ 	.word	0x0000f470


	//   ....[119]....
        /*069c*/ 	.word	0x0000f480


	//   ....[120]....
        /*06a0*/ 	.word	0x0000f4a0


	//   ....[121]....
        /*06a4*/ 	.word	0x0000f510


	//   ....[122]....
        /*06a8*/ 	.word	0x0000f540


	//   ....[123]....
        /*06ac*/ 	.word	0x0000f550


	//   ....[124]....
        /*06b0*/ 	.word	0x0000f5c0


	//   ....[125]....
        /*06b4*/ 	.word	0x0000f5d0


	//   ....[126]....
        /*06b8*/ 	.word	0x0000f6d0


	//   ....[127]....
        /*06bc*/ 	.word	0x0000fb80


	//   ....[128]....
        /*06c0*/ 	.word	0x0000fbb0


	//   ....[129]....
        /*06c4*/ 	.word	0x0000fbe0


	//   ....[130]....
        /*06c8*/ 	.word	0x0000fc10


	//   ....[131]....
        /*06cc*/ 	.word	0x0000fc40


	//   ....[132]....
        /*06d0*/ 	.word	0x0000fc70


	//   ....[133]....
        /*06d4*/ 	.word	0x0000fca0


	//   ....[134]....
        /*06d8*/ 	.word	0x0000fcd0


	//   ....[135]....
        /*06dc*/ 	.word	0x0000fe50


	//   ....[136]....
        /*06e0*/ 	.word	0x0000fe80


	//   ....[137]....
        /*06e4*/ 	.word	0x0000feb0


	//   ....[138]....
        /*06e8*/ 	.word	0x0000fee0


	//   ....[139]....
        /*06ec*/ 	.word	0x0000ff10


	//   ....[140]....
        /*06f0*/ 	.word	0x0000ff40


	//   ....[141]....
        /*06f4*/ 	.word	0x00010000


	//   ....[142]....
        /*06f8*/ 	.word	0x00010020


	//   ....[143]....
        /*06fc*/ 	.word	0x00010090


	//   ....[144]....
        /*0700*/ 	.word	0x00010730


	//   ....[145]....
        /*0704*/ 	.word	0x00010ce0


	//   ....[146]....
        /*0708*/ 	.word	0x00010dd0


	//   ....[147]....
        /*070c*/ 	.word	0x00010e70


	//   ....[148]....
        /*0710*/ 	.word	0x00010ed0


	//   ....[149]....
        /*0714*/ 	.word	0x00010fc0


	//   ....[150]....
        /*0718*/ 	.word	0x00011030


	//   ....[151]....
        /*071c*/ 	.word	0x00011120


	//   ....[152]....
        /*0720*/ 	.word	0x00011190


	//   ....[153]....
        /*0724*/ 	.word	0x00011280


	//   ....[154]....
        /*0728*/ 	.word	0x000112f0


	//   ....[155]....
        /*072c*/ 	.word	0x000113e0


	//   ....[156]....
        /*0730*/ 	.word	0x00011450


	//   ....[157]....
        /*0734*/ 	.word	0x00011530


	//   ....[158]....
        /*0738*/ 	.word	0x000115e0


	//   ....[159]....
        /*073c*/ 	.word	0x00011650


	//   ....[160]....
        /*0740*/ 	.word	0x000116b0


	//   ....[161]....
        /*0744*/ 	.word	0x000117a0


	//   ....[162]....
        /*0748*/ 	.word	0x00011800


	//   ....[163]....
        /*074c*/ 	.word	0x00011900


	//   ....[164]....
        /*0750*/ 	.word	0x00011960


	//   ....[165]....
        /*0754*/ 	.word	0x00011a60


	//   ....[166]....
        /*0758*/ 	.word	0x00011ac0


	//   ....[167]....
        /*075c*/ 	.word	0x00011bc0


	//   ....[168]....
        /*0760*/ 	.word	0x00011c20


	//   ....[169]....
        /*0764*/ 	.word	0x00011d20


	//   ....[170]....
        /*0768*/ 	.word	0x00011d80


	//   ....[171]....
        /*076c*/ 	.word	0x00011e80


	//   ....[172]....
        /*0770*/ 	.word	0x00011ee0


	//   ....[173]....
        /*0774*/ 	.word	0x00011fc0


	//   ....[174]....
        /*0778*/ 	.word	0x000120f0


	//   ....[175]....
        /*077c*/ 	.word	0x000121d0


	//   ....[176]....
        /*0780*/ 	.word	0x00012280


	//   ....[177]....
        /*0784*/ 	.word	0x00012390


	//   ....[178]....
        /*0788*/ 	.word	0x000123f0


	//   ....[179]....
        /*078c*/ 	.word	0x00012500


	//   ....[180]....
        /*0790*/ 	.word	0x00012560


	//   ....[181]....
        /*0794*/ 	.word	0x00012670


	//   ....[182]....
        /*0798*/ 	.word	0x000126d0


	//   ....[183]....
        /*079c*/ 	.word	0x000127e0


	//   ....[184]....
        /*07a0*/ 	.word	0x00012840


	//   ....[185]....
        /*07a4*/ 	.word	0x00012900


	//   ....[186]....
        /*07a8*/ 	.word	0x00012a60


	//   ....[187]....
        /*07ac*/ 	.word	0x00012b00


	//   ....[188]....
        /*07b0*/ 	.word	0x00012b60


	//   ....[189]....
        /*07b4*/ 	.word	0x00012c10


	//   ....[190]....
        /*07b8*/ 	.word	0x00012c70


	//   ....[191]....
        /*07bc*/ 	.word	0x00012d20


	//   ....[192]....
        /*07c0*/ 	.word	0x00012d80


	//   ....[193]....
        /*07c4*/ 	.word	0x00012e30


	//   ....[194]....
        /*07c8*/ 	.word	0x00012e90


	//   ....[195]....
        /*07cc*/ 	.word	0x00012f40


	//   ....[196]....
        /*07d0*/ 	.word	0x00012fa0


	//   ....[197]....
        /*07d4*/ 	.word	0x00013050


	//   ....[198]....
        /*07d8*/ 	.word	0x00013130


	//   ....[199]....
        /*07dc*/ 	.word	0x000131d0


	//   ....[200]....
        /*07e0*/ 	.word	0x00013230


	//   ....[201]....
        /*07e4*/ 	.word	0x00013300


	//   ....[202]....
        /*07e8*/ 	.word	0x00013360


	//   ....[203]....
        /*07ec*/ 	.word	0x00013430


	//   ....[204]....
        /*07f0*/ 	.word	0x00013490


	//   ....[205]....
        /*07f4*/ 	.word	0x00013570


	//   ....[206]....
        /*07f8*/ 	.word	0x000135d0


	//   ....[207]....
        /*07fc*/ 	.word	0x000136a0


	//   ....[208]....
        /*0800*/ 	.word	0x00013700


	//   ....[209]....
        /*0804*/ 	.word	0x000137d0


	//   ....[210]....
        /*0808*/ 	.word	0x00013860


	//   ....[211]....
        /*080c*/ 	.word	0x00013900


	//   ....[212]....
        /*0810*/ 	.word	0x00013a20


	//   ....[213]....
        /*0814*/ 	.word	0x00013a90


	//   ....[214]....
        /*0818*/ 	.word	0x00013b00


	//   ....[215]....
        /*081c*/ 	.word	0x00013b70


	//   ....[216]....
        /*0820*/ 	.word	0x00013be0


	//   ....[217]....
        /*0824*/ 	.word	0x00013c60


	//   ....[218]....
        /*0828*/ 	.word	0x00013cf0


	//   ....[219]....
        /*082c*/ 	.word	0x00013d80


	//   ....[220]....
        /*0830*/ 	.word	0x00013df0


	//   ....[221]....
        /*0834*/ 	.word	0x00013e60


	//   ....[222]....
        /*0838*/ 	.word	0x00013ed0


	//   ....[223]....
        /*083c*/ 	.word	0x00013f50


	//   ....[224]....
        /*0840*/ 	.word	0x00013fc0


	//   ....[225]....
        /*0844*/ 	.word	0x00014060


	//   ....[226]....
        /*0848*/ 	.word	0x000140f0


	//   ....[227]....
        /*084c*/ 	.word	0x00014210


	//----- nvinfo : EIATTR_REG_RECONFIG
	.align		4
.L_557:
        /*0850*/ 	.byte	0x01, 0x54
	.zero		2


	//----- nvinfo : EIATTR_SYSCALL_OFFSETS
	.align		4
        /*0854*/ 	.byte	0x04, 0x46
        /*0856*/ 	.short	(.L_559 - .L_558)


	//   ....[0]....
.L_558:
        /*0858*/ 	.word	0x000019e0


	//   ....[1]....
        /*085c*/ 	.word	0x0000c730


	//   ....[2]....
        /*0860*/ 	.word	0x0000c880


	//   ....[3]....
        /*0864*/ 	.word	0x0000c970


	//   ....[4]....
        /*0868*/ 	.word	0x0000d820


	//----- nvinfo : EIATTR_MBARRIER_INSTR_OFFSETS
	.align		4
.L_559:
        /*086c*/ 	.byte	0x04, 0x39
        /*086e*/ 	.short	(.L_561 - .L_560)


	//   ....[0]....
.L_560:
        /*0870*/ 	.word	0x00000180
        /*0874*/ 	.word	0x000000ff
        /*0878*/ 	.word	0x00022800
        /*087c*/ 	.short	0x0100
        /*087e*/ 	.byte	0x08
	.zero		1


	//   ....[1]....
        /*0880*/ 	.word	0x00000190
        /*0884*/ 	.word	0x000000ff
        /*0888*/ 	.word	0x00022820
        /*088c*/ 	.short	0x0100
        /*088e*/ 	.byte	0x08
	.zero		1


	//   ....[2]....
        /*0890*/ 	.word	0x00000280
        /*0894*/ 	.word	0x000000ff
        /*0898*/ 	.word	0x00022830
        /*089c*/ 	.short	0x0100
        /*089e*/ 	.byte	0x08
	.zero		1


	//   ....[3]....
        /*08a0*/ 	.word	0x00000290
        /*08a4*/ 	.word	0x000000ff
        /*08a8*/ 	.word	0x00022840
        /*08ac*/ 	.short	0x0100
        /*08ae*/ 	.byte	0x08
	.zero		1


	//   ....[4]....
        /*08b0*/ 	.word	0x000002a0
        /*08b4*/ 	.word	0x000000ff
        /*08b8*/ 	.word	0x00022838
        /*08bc*/ 	.short	0x0100
        /*08be*/ 	.byte	0x08
	.zero		1


	//   ....[5]....
        /*08c0*/ 	.word	0x000002b0
        /*08c4*/ 	.word	0x000000ff
        /*08c8*/ 	.word	0x00022848
        /*08cc*/ 	.short	0x0100
        /*08ce*/ 	.byte	0x08
	.zero		1


	//   ....[6]....
        /*08d0*/ 	.word	0x000003e0
        /*08d4*/ 	.word	0x000000ff
        /*08d8*/ 	.word	0x00022850
        /*08dc*/ 	.short	0x0100
        /*08de*/ 	.byte	0x08
	.zero		1


	//   ....[7]....
        /*08e0*/ 	.word	0x000003f0
        /*08e4*/ 	.word	0x000000ff
        /*08e8*/ 	.word	0x00022860
        /*08ec*/ 	.short	0x0100
        /*08ee*/ 	.byte	0x08
	.zero		1


	//   ....[8]....
        /*08f0*/ 	.word	0x00000400
        /*08f4*/ 	.word	0x000000ff
        /*08f8*/ 	.word	0x00022858
        /*08fc*/ 	.short	0x0100
        /*08fe*/ 	.byte	0x08
	.zero		1


	//   ....[9]....
        /*0900*/ 	.word	0x00000410
        /*0904*/ 	.word	0x000000ff
        /*0908*/ 	.word	0x00022868
        /*090c*/ 	.short	0x0100
        /*090e*/ 	.byte	0x08
	.zero		1


	//   ....[10]....
        /*0910*/ 	.word	0x00000500
        /*0914*/ 	.word	0x000000ff
        /*0918*/ 	.word	0x00022870
        /*091c*/ 	.short	0x0100
        /*091e*/ 	.byte	0x06
	.zero		1


	//   ....[11]....
        /*0920*/ 	.word	0x00000510
        /*0924*/ 	.word	0x000000ff
        /*0928*/ 	.word	0x00022880
        /*092c*/ 	.short	0x0100
        /*092e*/ 	.byte	0x06
	.zero		1


	//   ....[12]....
        /*0930*/ 	.word	0x00000520
        /*0934*/ 	.word	0x000000ff
        /*0938*/ 	.word	0x00022878
        /*093c*/ 	.short	0x0100
        /*093e*/ 	.byte	0x06
	.zero		1


	//   ....[13]....
        /*0940*/ 	.word	0x00000530
        /*0944*/ 	.word	0x000000ff
        /*0948*/ 	.word	0x00022888
        /*094c*/ 	.short	0x0100
        /*094e*/ 	.byte	0x06
	.zero		1


	//   ....[14]....
        /*0950*/ 	.word	0x00000660
        /*0954*/ 	.word	0x000000ff
        /*0958*/ 	.word	0x00022890
        /*095c*/ 	.short	0x0100
        /*095e*/ 	.byte	0x08
	.zero		1


	//   ....[15]....
        /*0960*/ 	.word	0x00000670
        /*0964*/ 	.word	0x000000ff
        /*0968*/ 	.word	0x000228a0
        /*096c*/ 	.short	0x0100
        /*096e*/ 	.byte	0x08
	.zero		1


	//   ....[16]....
        /*0970*/ 	.word	0x00000680
        /*0974*/ 	.word	0x000000ff
        /*0978*/ 	.word	0x00022898
        /*097c*/ 	.short	0x0100
        /*097e*/ 	.byte	0x08
	.zero		1


	//   ....[17]....
        /*0980*/ 	.word	0x00000690
        /*0984*/ 	.word	0x000000ff
        /*0988*/ 	.word	0x000228a8
        /*098c*/ 	.short	0x0100
        /*098e*/ 	.byte	0x08
	.zero		1


	//   ....[18]....
        /*0990*/ 	.word	0x000007d0
        /*0994*/ 	.word	0x000000ff
        /*0998*/ 	.word	0x000228b0
        /*099c*/ 	.short	0x0100
        /*099e*/ 	.byte	0x08
	.zero		1


	//   ....[19]....
        /*09a0*/ 	.word	0x000007e0
        /*09a4*/ 	.word	0x000000ff
        /*09a8*/ 	.word	0x000228c0
        /*09ac*/ 	.short	0x0100
        /*09ae*/ 	.byte	0x08
	.zero		1


	//   ....[20]....
        /*09b0*/ 	.word	0x000007f0
        /*09b4*/ 	.word	0x000000ff
        /*09b8*/ 	.word	0x000228b8
        /*09bc*/ 	.short	0x0100
        /*09be*/ 	.byte	0x08
	.zero		1


	//   ....[21]....
        /*09c0*/ 	.word	0x00000800
        /*09c4*/ 	.word	0x000000ff
        /*09c8*/ 	.word	0x000228c8
        /*09cc*/ 	.short	0x0100
        /*09ce*/ 	.byte	0x08
	.zero		1


	//   ....[22]....
        /*09d0*/ 	.word	0x00001a50
        /*09d4*/ 	.word	0x000000ff
        /*09d8*/ 	.word	0x00022800
        /*09dc*/ 	.short	0x010a
        /*09de*/ 	.byte	0x33
	.zero		1


	//   ....[23]....
        /*09e0*/ 	.word	0x00001b20
        /*09e4*/ 	.word	0x000000ff
        /*09e8*/ 	.word	0x00022830
        /*09ec*/ 	.short	0x010a
        /*09ee*/ 	.byte	0x16
	.zero		1


	//   ....[24]....
        /*09f0*/ 	.word	0x00001b60
        /*09f4*/ 	.word	0x000000ff
        /*09f8*/ 	.word	0x00022830
        /*09fc*/ 	.short	0x010a
        /*09fe*/ 	.byte	0x16
	.zero		1


	//   ....[25]....
        /*0a00*/ 	.word	0x00001f10
        /*0a04*/ 	.word	0x000000ff
        /*0a08*/ 	.word	0x00000000
        /*0a0c*/ 	.short	0x0101
        /*0a0e*/ 	.byte	0x06
	.zero		1


	//   ....[26]....
        /*0a10*/ 	.word	0x00003380
        /*0a14*/ 	.word	0x000000ff
        /*0a18*/ 	.word	0x00022850
        /*0a1c*/ 	.short	0x010a
        /*0a1e*/ 	.byte	0x16
	.zero		1


	//   ....[27]....
        /*0a20*/ 	.word	0x000033c0
        /*0a24*/ 	.word	0x000000ff
        /*0a28*/ 	.word	0x00022850
        /*0a2c*/ 	.short	0x010a
        /*0a2e*/ 	.byte	0x16
	.zero		1


	//   ....[28]....
        /*0a30*/ 	.word	0x00003770
        /*0a34*/ 	.word	0x000000ff
        /*0a38*/ 	.word	0x00000000
        /*0a3c*/ 	.short	0x0101
        /*0a3e*/ 	.byte	0x16
	.zero		1


	//   ....[29]....
        /*0a40*/ 	.word	0x000038d0
        /*0a44*/ 	.word	0x000000ff
        /*0a48*/ 	.word	0x00022830
        /*0a4c*/ 	.short	0x010a
        /*0a4e*/ 	.byte	0x19
	.zero		1


	//   ....[30]....
        /*0a50*/ 	.word	0x00003910
        /*0a54*/ 	.word	0x000000ff
        /*0a58*/ 	.word	0x00022830
        /*0a5c*/ 	.short	0x010a
        /*0a5e*/ 	.byte	0x19
	.zero		1


	//   ....[31]....
        /*0a60*/ 	.word	0x00003bf0
        /*0a64*/ 	.word	0x000000ff
        /*0a68*/ 	.word	0x00000000
        /*0a6c*/ 	.short	0x0101
        /*0a6e*/ 	.byte	0x06
	.zero		1


	//   ....[32]....
        /*0a70*/ 	.word	0x00005930
        /*0a74*/ 	.word	0x000000ff
        /*0a78*/ 	.word	0x00022850
        /*0a7c*/ 	.short	0x010a
        /*0a7e*/ 	.byte	0x19
	.zero		1


	//   ....[33]....
        /*0a80*/ 	.word	0x00005980
        /*0a84*/ 	.word	0x000000ff
        /*0a88*/ 	.word	0x00022850
        /*0a8c*/ 	.short	0x010a
        /*0a8e*/ 	.byte	0x19
	.zero		1


	//   ....[34]....
        /*0a90*/ 	.word	0x00005c80
        /*0a94*/ 	.word	0x000000ff
        /*0a98*/ 	.word	0x00000000
        /*0a9c*/ 	.short	0x0101
        /*0a9e*/ 	.byte	0x19
	.zero		1


	//   ....[35]....
        /*0aa0*/ 	.word	0x00005dc0
        /*0aa4*/ 	.word	0x000000ff
        /*0aa8*/ 	.word	0x00022830
        /*0aac*/ 	.short	0x010a
        /*0aae*/ 	.byte	0x18
	.zero		1


	//   ....[36]....
        /*0ab0*/ 	.word	0x00005e00
        /*0ab4*/ 	.word	0x000000ff
        /*0ab8*/ 	.word	0x00022830
        /*0abc*/ 	.short	0x010a
        /*0abe*/ 	.byte	0x18
	.zero		1


	//   ....[37]....
        /*0ac0*/ 	.word	0x00006050
        /*0ac4*/ 	.word	0x000000ff
        /*0ac8*/ 	.word	0x00000000
        /*0acc*/ 	.short	0x0101
        /*0ace*/ 	.byte	0x06
	.zero		1


	//   ....[38]....
        /*0ad0*/ 	.word	0x000076a0
        /*0ad4*/ 	.word	0x000000ff
        /*0ad8*/ 	.word	0x00022850
        /*0adc*/ 	.short	0x010a
        /*0ade*/ 	.byte	0x18
	.zero		1


	//   ....[39]....
        /*0ae0*/ 	.word	0x000076f0
        /*0ae4*/ 	.word	0x000000ff
        /*0ae8*/ 	.word	0x00022850
        /*0aec*/ 	.short	0x010a
        /*0aee*/ 	.byte	0x18
	.zero		1


	//   ....[40]....
        /*0af0*/ 	.word	0x000079e0
        /*0af4*/ 	.word	0x000000ff
        /*0af8*/ 	.word	0x00000000
        /*0afc*/ 	.short	0x0101
        /*0afe*/ 	.byte	0x18
	.zero		1


	//   ....[41]....
        /*0b00*/ 	.word	0x00009eb0
        /*0b04*/ 	.word	0x000000ff
        /*0b08*/ 	.word	0x00000000
        /*0b0c*/ 	.short	0x0101
        /*0b0e*/ 	.byte	0x0a
	.zero		1


	//   ....[42]....
        /*0b10*/ 	.word	0x0000ce60
        /*0b14*/ 	.word	0x00000021
        /*0b18*/ 	.word	0x00022840
        /*0b1c*/ 	.short	0x010a
        /*0b1e*/ 	.byte	0x3f
	.zero		1


	//   ....[43]....
        /*0b20*/ 	.word	0x0000d4b0
        /*0b24*/ 	.word	0x00000021
        /*0b28*/ 	.word	0x00022830
        /*0b2c*/ 	.short	0x0107
        /*0b2e*/ 	.byte	0x3f
	.zero		1


	//   ....[44]....
        /*0b30*/ 	.word	0x0000d590
        /*0b34*/ 	.word	0x00000021
        /*0b38*/ 	.word	0x00022830
        /*0b3c*/ 	.short	0x0101
        /*0b3e*/ 	.byte	0x3f
	.zero		1


	//   ....[45]....
        /*0b40*/ 	.word	0x0000e0f0
        /*0b44*/ 	.word	0x00000016
        /*0b48*/ 	.word	0x00022800
        /*0b4c*/ 	.short	0x0107
        /*0b4e*/ 	.byte	0x3f
	.zero		1


	//   ....[46]....
        /*0b50*/ 	.word	0x0000e1e0
        /*0b54*/ 	.word	0x00000016
        /*0b58*/ 	.word	0x00022800
        /*0b5c*/ 	.short	0x0101
        /*0b5e*/ 	.byte	0x3f
	.zero		1


	//   ....[47]....
        /*0b60*/ 	.word	0x0000e200
        /*0b64*/ 	.word	0x00000016
        /*0b68*/ 	.word	0x00022820
        /*0b6c*/ 	.short	0x010a
        /*0b6e*/ 	.byte	0x3f
	.zero		1


	//   ....[48]....
        /*0b70*/ 	.word	0x0000e290
        /*0b74*/ 	.word	0x00000021
        /*0b78*/ 	.word	0x00022860
        /*0b7c*/ 	.short	0x010a
        /*0b7e*/ 	.byte	0x3f
	.zero		1


	//   ....[49]....
        /*0b80*/ 	.word	0x0000e990
        /*0b84*/ 	.word	0x00000021
        /*0b88*/ 	.word	0x00022850
        /*0b8c*/ 	.short	0x0107
        /*0b8e*/ 	.byte	0x3f
	.zero		1


	//   ....[50]....
        /*0b90*/ 	.word	0x0000ea60
        /*0b94*/ 	.word	0x00000021
        /*0b98*/ 	.word	0x00022850
        /*0b9c*/ 	.short	0x0101
        /*0b9e*/ 	.byte	0x3f
	.zero		1


	//   ....[51]....
        /*0ba0*/ 	.word	0x0000eda0
        /*0ba4*/ 	.word	0x0000000a
        /*0ba8*/ 	.word	0x00022840
        /*0bac*/ 	.short	0x010a
        /*0bae*/ 	.byte	0x3f
	.zero		1


	//   ....[52]....
        /*0bb0*/ 	.word	0x0000f170
        /*0bb4*/ 	.word	0x0000000a
        /*0bb8*/ 	.word	0x00022830
        /*0bbc*/ 	.short	0x0107
        /*0bbe*/ 	.byte	0x3f
	.zero		1


	//   ....[53]....
        /*0bc0*/ 	.word	0x0000f230
        /*0bc4*/ 	.word	0x0000000a
        /*0bc8*/ 	.word	0x00022830
        /*0bcc*/ 	.short	0x0101
        /*0bce*/ 	.byte	0x3f
	.zero		1


	//   ....[54]....
        /*0bd0*/ 	.word	0x0000f260
        /*0bd4*/ 	.word	0x0000000a
        /*0bd8*/ 	.word	0x00022860
        /*0bdc*/ 	.short	0x010a
        /*0bde*/ 	.byte	0x3f
	.zero		1


	//   ....[55]....
        /*0be0*/ 	.word	0x0000f780
        /*0be4*/ 	.word	0x0000000a
        /*0be8*/ 	.word	0x00022850
        /*0bec*/ 	.short	0x0107
        /*0bee*/ 	.byte	0x3f
	.zero		1


	//   ....[56]....
        /*0bf0*/ 	.word	0x0000f840
        /*0bf4*/ 	.word	0x0000000a
        /*0bf8*/ 	.word	0x00022850
        /*0bfc*/ 	.short	0x0101
        /*0bfe*/ 	.byte	0x3f
	.zero		1


	//   ....[57]....
        /*0c00*/ 	.word	0x000106b0
        /*0c04*/ 	.word	0x00000007
        /*0c08*/ 	.word	0x00022820
        /*0c0c*/ 	.short	0x010a
        /*0c0e*/ 	.byte	0x3f
	.zero		1


	//   ....[58]....
        /*0c10*/ 	.word	0x00010830
        /*0c14*/ 	.word	0x00000005
        /*0c18*/ 	.word	0x00022840
        /*0c1c*/ 	.short	0x010a
        /*0c1e*/ 	.byte	0x3f
	.zero		1


	//   ....[59]....
        /*0c20*/ 	.word	0x000108d0
        /*0c24*/ 	.word	0x00000003
        /*0c28*/ 	.word	0x00022840
        /*0c2c*/ 	.short	0x010a
        /*0c2e*/ 	.byte	0x3f
	.zero		1


	//   ....[60]....
        /*0c30*/ 	.word	0x00010910
        /*0c34*/ 	.word	0x00000005
        /*0c38*/ 	.word	0x00022860
        /*0c3c*/ 	.short	0x010a
        /*0c3e*/ 	.byte	0x3f
	.zero		1


	//   ....[61]....
        /*0c40*/ 	.word	0x00010950
        /*0c44*/ 	.word	0x00000003
        /*0c48*/ 	.word	0x00022860
        /*0c4c*/ 	.short	0x010a
        /*0c4e*/ 	.byte	0x3f
	.zero		1


	//   ....[62]....
        /*0c50*/ 	.word	0x000109c0
        /*0c54*/ 	.word	0x00000003
        /*0c58*/ 	.word	0x00022800
        /*0c5c*/ 	.short	0x010a
        /*0c5e*/ 	.byte	0x3f
	.zero		1


	//   ....[63]....
        /*0c60*/ 	.word	0x00010a20
        /*0c64*/ 	.word	0x00000003
        /*0c68*/ 	.word	0x00022830
        /*0c6c*/ 	.short	0x010a
        /*0c6e*/ 	.byte	0x3f
	.zero		1


	//   ....[64]....
        /*0c70*/ 	.word	0x00010a80
        /*0c74*/ 	.word	0x00000009
        /*0c78*/ 	.word	0x00022850
        /*0c7c*/ 	.short	0x010a
        /*0c7e*/ 	.byte	0x3f
	.zero		1


	//   ....[65]....
        /*0c80*/ 	.word	0x00010ae0
        /*0c84*/ 	.word	0x00000000
        /*0c88*/ 	.word	0x00022830
        /*0c8c*/ 	.short	0x010a
        /*0c8e*/ 	.byte	0x3f
	.zero		1


	//   ....[66]....
        /*0c90*/ 	.word	0x00010b40
        /*0c94*/ 	.word	0x0000000a
        /*0c98*/ 	.word	0x00022850
        /*0c9c*/ 	.short	0x010a
        /*0c9e*/ 	.byte	0x3f
	.zero		1


	//   ....[67]....
        /*0ca0*/ 	.word	0x00010ba0
        /*0ca4*/ 	.word	0x00000000
        /*0ca8*/ 	.word	0x00022830
        /*0cac*/ 	.short	0x010a
        /*0cae*/ 	.byte	0x3f
	.zero		1


	//   ....[68]....
        /*0cb0*/ 	.word	0x00010c00
        /*0cb4*/ 	.word	0x0000000a
        /*0cb8*/ 	.word	0x00022850
        /*0cbc*/ 	.short	0x010a
        /*0cbe*/ 	.byte	0x3f
	.zero		1


	//   ....[69]....
        /*0cc0*/ 	.word	0x00010d20
        /*0cc4*/ 	.word	0x00000021
        /*0cc8*/ 	.word	0x00022840
        /*0ccc*/ 	.short	0x010a
        /*0cce*/ 	.byte	0x3f
	.zero		1


	//   ....[70]....
        /*0cd0*/ 	.word	0x00011ff0
        /*0cd4*/ 	.word	0x00000016
        /*0cd8*/ 	.word	0x00022820
        /*0cdc*/ 	.short	0x010a
        /*0cde*/ 	.byte	0x3f
	.zero		1


	//   ....[71]....
        /*0ce0*/ 	.word	0x00012040
        /*0ce4*/ 	.word	0x00000021
        /*0ce8*/ 	.word	0x00022860
        /*0cec*/ 	.short	0x010a
        /*0cee*/ 	.byte	0x3f
	.zero		1


	//   ....[72]....
        /*0cf0*/ 	.word	0x000129b0
        /*0cf4*/ 	.word	0x0000000a
        /*0cf8*/ 	.word	0x00022840
        /*0cfc*/ 	.short	0x010a
        /*0cfe*/ 	.byte	0x3f
	.zero		1


	//   ....[73]....
        /*0d00*/ 	.word	0x00013080
        /*0d04*/ 	.word	0x0000000a
        /*0d08*/ 	.word	0x00022860
        /*0d0c*/ 	.short	0x010a
        /*0d0e*/ 	.byte	0x3f
	.zero		1


	//   ....[74]....
        /*0d10*/ 	.word	0x00014130
        /*0d14*/ 	.word	0x00000007
        /*0d18*/ 	.word	0x00022820
        /*0d1c*/ 	.short	0x010a
        /*0d1e*/ 	.byte	0x3f
	.zero		1


	//   ....[75]....
        /*0d20*/ 	.word	0x000142d0
        /*0d24*/ 	.word	0x00000005
        /*0d28*/ 	.word	0x00022840
        /*0d2c*/ 	.short	0x010a
        /*0d2e*/ 	.byte	0x3f
	.zero		1


	//   ....[76]....
        /*0d30*/ 	.word	0x00014320
        /*0d34*/ 	.word	0x00000003
        /*0d38*/ 	.word	0x00022840
        /*0d3c*/ 	.short	0x010a
        /*0d3e*/ 	.byte	0x3f
	.zero		1


	//   ....[77]....
        /*0d40*/ 	.word	0x00014370
        /*0d44*/ 	.word	0x00000005
        /*0d48*/ 	.word	0x00022860
        /*0d4c*/ 	.short	0x010a
        /*0d4e*/ 	.byte	0x3f
	.zero		1


	//----- nvinfo : EIATTR_NUM_MBARRIERS
	.align		4
.L_561:
        /*0d50*/ 	.byte	0x03, 0x38
        /*0d52*/ 	.short	0x0016


	//----- nvinfo : EIATTR_EXIT_INSTR_OFFSETS
	.align		4
        /*0d54*/ 	.byte	0x04, 0x1c
        /*0d56*/ 	.short	(.L_563 - .L_562)


	//   ....[0]....
.L_562:
        /*0d58*/ 	.word	0x000009b0


	//   ....[1]....
        /*0d5c*/ 	.word	0x0000b210


	//   ....[2]....
        /*0d60*/ 	.word	0x000109a0


	//----- nvinfo : EIATTR_MAX_THREADS
	.align		4
.L_563:
        /*0d64*/ 	.byte	0x04, 0x05
        /*0d66*/ 	.short	(.L_565 - .L_564)
.L_564:
        /*0d68*/ 	.word	0x00000180
        /*0d6c*/ 	.word	0x00000001
        /*0d70*/ 	.word	0x00000001


	//----- nvinfo : EIATTR_CRS_STACK_SIZE
	.align		4
.L_565:
        /*0d74*/ 	.byte	0x04, 0x1e
        /*0d76*/ 	.short	(.L_567 - .L_566)
.L_566:
        /*0d78*/ 	.word	0x00000000


	//----- nvinfo : EIATTR_CBANK_PARAM_SIZE
	.align		4
.L_567:
        /*0d7c*/ 	.byte	0x03, 0x19
        /*0d7e*/ 	.short	0x0af0


	//----- nvinfo : EIATTR_PARAM_CBANK
	.align		4
        /*0d80*/ 	.byte	0x04, 0x0a
        /*0d82*/ 	.short	(.L_569 - .L_568)
	.align		4
.L_568:
        /*0d84*/ 	.word	index@(.nv.constant0._ZN7cutlass13device_kernelIN5flash11enable_sm90INS1_16FlashAttnFwdSm90INS1_25CollectiveMainloopFwdSm90ILi2EN4cute5tupleIJNS5_1CILi1EEES8_S8_EEENS6_IJNS7_ILi128EEENS7_ILi96EEENS7_ILi64EEEEEELi256ENS_10bfloat16_tEfNS_4arch4Sm90ELb1ELb0ELb0ELb1ELb1ELb0ELb0ELb1ELb0ELb1ELb0ELb0EEENS1_21CollectiveEpilogueFwdINS6_IJSA_NS7_ILi256EEESB_EEES9_SE_SG_Li256ELb1ELb1ELb0ELb0EEENS1_36VarlenDynamicPersistentTileSchedulerILi128ELi96ELi256ELi128ELb0ELb1ELb1ELb1ELb1ELb1EEEEEEEEEvNT_6ParamsE)
        /*0d88*/ 	.short	0x0210
        /*0d8a*/ 	.short	0x0af0


	//----- nvinfo : EIATTR_SW_WAR
	.align		4
.L_569:
        /*0d8c*/ 	.byte	0x04, 0x36
        /*0d8e*/ 	.short	(.L_571 - .L_570)
.L_570:
        /*0d90*/ 	.word	0x00000008
.L_571:


//--------------------- .nv.info._ZN7cutlass13device_kernelIN5flash11enable_sm90INS1_16FlashAttnFwdSm90INS1_25CollectiveMainloopFwdSm90ILi2EN4cute5tupleIJNS5_1CILi1EEES8_S8_EEENS6_IJNS7_ILi128EEENS7_ILi96EEENS7_ILi64EEEEEELi256ENS_10bfloat16_tEfNS_4arch4Sm90ELb1ELb0ELb0ELb1ELb1ELb1ELb0ELb1ELb0ELb1ELb0ELb0EEENS1_21CollectiveEpilogueFwdINS6_IJSA_NS7_ILi256EEESB_EEES9_SE_SG_Li256ELb1ELb1ELb0ELb0EEENS1_36VarlenDynamicPersistentTileSchedulerILi128ELi96ELi256ELi128ELb0ELb1ELb1ELb1ELb1ELb1EEEEEEEEEvNT_6ParamsE --------------------------
	.section	.nv.info._ZN7cutlass13device_kernelIN5flash11enable_sm90INS1_16FlashAttnFwdSm90INS1_25CollectiveMainloopFwdSm90ILi2EN4cute5tupleIJNS5_1CILi1EEES8_S8_EEENS6_IJNS7_ILi128EEENS7_ILi96EEENS7_ILi64EEEEEELi256ENS_10bfloat16_tEfNS_4arch4Sm90ELb1ELb0ELb0ELb1ELb1ELb1ELb0ELb1ELb0ELb1ELb0ELb0EEENS1_21CollectiveEpilogueFwdINS6_IJSA_NS7_ILi256EEESB_EEES9_SE_SG_Li256ELb1ELb1ELb0ELb0EEENS1_36VarlenDynamicPersistentTileSchedulerILi128ELi96ELi256ELi128ELb0ELb1ELb1ELb1ELb1ELb1EEEEEEEEEvNT_6ParamsE,"",@"SHT_CUDA_INFO"
	.sectionflags	@""
	.align	4


	//----- nvinfo : EIATTR_CUDA_API_VERSION
	.align		4
        /*0000*/ 	.byte	0x04, 0x37
        /*0002*/ 	.short	(.L_573 - .L_572)
.L_572:
        /*0004*/ 	.word	0x00000082


	//----- nvinfo : EIATTR_KPARAM_INFO
	.align		4
.L_573:
        /*0008*/ 	.byte	0x04, 0x17
        /*000a*/ 	.short	(.L_575 - .L_574)
.L_574:
        /*000c*/ 	.word	0x00000000
        /*0010*/ 	.short	0x0000
        /*0012*/ 	.short	0x0070
        /*0014*/ 	.byte	0x00, 0xf0, 0x01, 0x2a


	//----- nvinfo : EIATTR_SPARSE_MMA_MASK
	.align		4
.L_575:
        /*0018*/ 	.byte	0x03, 0x50
        /*001a*/ 	.short	0x0000


	//----- nvinfo : EIATTR_MAXREG_COUNT
	.align		4
        /*001c*/ 	.byte	0x03, 0x1b
        /*001e*/ 	.short	0x00a8


	//----- nvinfo : EIATTR_NUM_BARRIERS
	.align		4
        /*0020*/ 	.byte	0x02, 0x4c
        /*0022*/ 	.byte	0x10
	.zero		1


	//----- nvinfo : EIATTR_EXTERNS
	.align		4
        /*0024*/ 	.byte	0x04, 0x0f
        /*0026*/ 	.short	(.L_577 - .L_576)


	//   ....[0]....
	.align		4
.L_576:
        /*0028*/ 	.word	index@(__assertfail)


	//----- nvinfo : EIATTR_ANNOTATIONS
	.align		4
.L_577:
        /*002c*/ 	.byte	0x04, 0x55
        /*002e*/ 	.short	(.L_579 - .L_578)


	//   ....[0]....
.L_578:
        /* <DEDUP_REMOVED lines=48> */


	//----- nvinfo : EIATTR_MERCURY_ISA_VERSION
	.align		4
.L_579:
        /*0318*/ 	.byte	0x03, 0x5f
        /*031a*/ 	.short	0x0101


	//----- nvinfo : EIATTR_UNUSED_LOAD_BYTE_OFFSET
	.align		4
        /*031c*/ 	.byte	0x04, 0x44
        /*031e*/ 	.short	(.L_581 - .L_580)


	//   ....[0]....
.L_580:
        /*0320*/ 	.word	0x00000a60
        /*0324*/ 	.word	0x0000fff0


	//   ....[1]....
        /*0328*/ 	.word	0x00010a00
        /*032c*/ 	.word	0x0000fff0


	//----- nvinfo : EIATTR_INT_WARP_WIDE_INSTR_OFFSETS
	.align		4
.L_581:
        /*0330*/ 	.byte	0x04, 0x31
        /*0332*/ 	.short	(.L_583 - .L_582)


	//   ....[0]....
.L_582:
        /*0334*/ 	.word	0x00000120


	//   ....[1]....
        /*0338*/ 	.word	0x000001c0


	//   ....[2]....
        /*033c*/ 	.word	0x00000230


	//   ....[3]....
        /*0340*/ 	.word	0x00016390


	//   ....[4]....
        /*0344*/ 	.word	0x00016420


	//   ....[5]....
        /*0348*/ 	.word	0x000197f0


	//   ....[6]....
        /*034c*/ 	.word	0x00019880


	//----- nvinfo : EIATTR_COOP_GROUP_MASK_REGIDS
	.align		4
.L_583:
        /*0350*/ 	.byte	0x04, 0x29
        /*0352*/ 	.short	(.L_585 - .L_584)


	//   ....[0]....
.L_584:
        /*0354*/ 	.word	0xffffffff


	//   ....[1]....
        /*0358*/ 	.word	0xffffffff


	//   ....[2]....
        /*035c*/ 	.word	0xffffffff


	//   ....[3]....
        /*0360*/ 	.word	0xffffffff


	//   ....[4]....
        /*0364*/ 	.word	0xffffffff


	//   ....[5]....
        /*0368*/ 	.word	0xffffffff


	//   ....[6]....
        /*036c*/ 	.word	0xffffffff


	//   ....[7]....
        /*0370*/ 	.word	0xffffffff


	//   ....[8]....
        /*0374*/ 	.word	0xffffffff


	//   ....[9]....
        /*0378*/ 	.word	0xffffffff


	//   ....[10]....
        /*037c*/ 	.word	0xffffffff


	//   ....[11]....
        /*0380*/ 	.word	0xffffffff


	//   ....[12]....
        /*0384*/ 	.word	0xffffffff


	//   ....[13]....
        /*0388*/ 	.word	0xffffffff


	//   ....[14]....
        /*038c*/ 	.word	0xffffffff


	//   ....[15]....
        /*0390*/ 	.word	0xffffffff


	//   ....[16]....
        /*0394*/ 	.word	0xffffffff


	//   ....[17]....
        /*0398*/ 	.word	0xffffffff


	//   ....[18]....
        /*039c*/ 	.word	0xffffffff


	//   ....[19]....
        /*03a0*/ 	.word	0xffffffff


	//   ....[20]....
        /*03a4*/ 	.word	0xffffffff


	//   ....[21]....
        /*03a8*/ 	.word	0xffffffff


	//   ....[22]....
        /*03ac*/ 	.word	0xffffffff


	//   ....[23]....
        /*03b0*/ 	.word	0xffffffff


	//   ....[24]....
        /*03b4*/ 	.word	0xffffffff


	//   ....[25]....
        /*03b8*/ 	.word	0xffffffff


	//   ....[26]....
        /*03bc*/ 	.word	0xffffffff


	//   ....[27]....
        /*03c0*/ 	.word	0xffffffff


	//   ....[28]....
        /*03c4*/ 	.word	0xffffffff


	//   ....[29]....
        /*03c8*/ 	.word	0xffffffff


	//   ....[30]....
        /*03cc*/ 	.word	0xffffffff


	//   ....[31]....
        /*03d0*/ 	.word	0xffffffff


	//   ....[32]....
        /*03d4*/ 	.word	0xffffffff


	//   ....[33]....
        /*03d8*/ 	.word	0xffffffff


	//   ....[34]....
        /*03dc*/ 	.word	0xffffffff


	//   ....[35]....
        /*03e0*/ 	.word	0xffffffff


	//   ....[36]....
        /*03e4*/ 	.word	0xffffffff


	//   ....[37]....
        /*03e8*/ 	.word	0xffffffff


	//   ....[38]....
        /*03ec*/ 	.word	0xffffffff


	//   ....[39]....
        /*03f0*/ 	.word	0xffffffff


	//   ....[40]....
        /*03f4*/ 	.word	0xffffffff


	//   ....[41]....
        /*03f8*/ 	.word	0xffffffff


	//   ....[42]....
        /*03fc*/ 	.word	0xffffffff


	//   ....[43]....
        /*0400*/ 	.word	0xffffffff


	//   ....[44]....
        /*0404*/ 	.word	0xffffffff


	//   ....[45]....
        /*0408*/ 	.word	0xffffffff


	//   ....[46]....
        /*040c*/ 	.word	0xffffffff


	//   ....[47]....
        /*0410*/ 	.word	0xffffffff


	//   ....[48]....
        /*0414*/ 	.word	0xffffffff


	//   ....[49]....
        /*0418*/ 	.word	0xffffffff


	//   ....[50]....
        /*041c*/ 	.word	0xffffffff


	//   ....[51]....
        /*0420*/ 	.word	0xffffffff


	//   ....[52]....
        /*0424*/ 	.word	0xffffffff


	//   ....[53]....
        /*0428*/ 	.word	0xffffffff


	//   ....[54]....
        /*042c*/ 	.word	0xffffffff


	//   ....[55]....
        /*0430*/ 	.word	0xffffffff


	//   ....[56]....
        /*0434*/ 	.word	0xffffffff


	//   ....[57]....
        /*0438*/ 	.word	0xffffffff


	//   ....[58]....
        /*043c*/ 	.word	0xffffffff


	//   ....[59]....
        /*0440*/ 	.word	0xffffffff


	//   ....[60]....
        /*0444*/ 	.word	0xffffffff


	//   ....[61]....
        /*0448*/ 	.word	0xffffffff


	//   ....[62]....
        /*044c*/ 	.word	0xffffffff


	//   ....[63]....
        /*0450*/ 	.word	0xffffffff


	//   ....[64]....
        /*0454*/ 	.word	0xffffffff


	//   ....[65]....
        /*0458*/ 	.word	0xffffffff


	//   ....[66]....
        /*045c*/ 	.word	0xffffffff


	//   ....[67]....
        /*0460*/ 	.word	0xffffffff


	//   ....[68]....
        /*0464*/ 	.word	0xffffffff


	//   ....[69]....
        /*0468*/ 	.word	0xffffffff


	//   ....[70]....
        /*046c*/ 	.word	0xffffffff


	//   ....[71]....
        /*0470*/ 	.word	0xffffffff


	//   ....[72]....
        /*0474*/ 	.word	0xffffffff


	//   ....[73]....
        /*0478*/ 	.word	0xffffffff


	//   ....[74]....
        /*047c*/ 	.word	0xffffffff


	//   ....[75]....
        /*0480*/ 	.word	0xffffffff


	//   ....[76]....
        /*0484*/ 	.word	0xffffffff


	//   ....[77]....
        /*0488*/ 	.word	0xffffffff


	//   ....[78]....
        /*048c*/ 	.word	0xffffffff


	//   ....[79]....
        /*0490*/ 	.word	0xffffffff


	//   ....[80]....
        /*0494*/ 	.word	0xffffffff


	//   ....[81]....
        /*0498*/ 	.word	0xffffffff


	//   ....[82]....
        /*049c*/ 	.word	0xffffffff


	//   ....[83]....
        /*04a0*/ 	.word	0xffffffff


	//   ....[84]....
        /*04a4*/ 	.word	0xffffffff


	//   ....[85]....
        /*04a8*/ 	.word	0xffffffff


	//   ....[86]....
        /*04ac*/ 	.word	0xffffffff


	//   ....[87]....
        /*04b0*/ 	.word	0xffffffff


	//   ....[88]....
        /*04b4*/ 	.word	0xffffffff


	//   ....[89]....
        /*04b8*/ 	.word	0xffffffff


	//   ....[90]....
        /*04bc*/ 	.word	0xffffffff


	//   ....[91]....
        /*04c0*/ 	.word	0xffffffff


	//   ....[92]....
        /*04c4*/ 	.word	0xffffffff


	//   ....[93]....
        /*04c8*/ 	.word	0xffffffff


	//   ....[94]....
        /*04cc*/ 	.word	0xffffffff


	//   ....[95]....
        /*04d0*/ 	.word	0xffffffff


	//   ....[96]....
        /*04d4*/ 	.word	0xffffffff


	//   ....[97]....
        /*04d8*/ 	.word	0xffffffff


	//   ....[98]....
        /*04dc*/ 	.word	0xffffffff


	//   ....[99]....
        /*04e0*/ 	.word	0xffffffff


	//   ....[100]....
        /*04e4*/ 	.word	0xffffffff


	//   ....[101]....
        /*04e8*/ 	.word	0xffffffff


	//   ....[102]....
        /*04ec*/ 	.word	0xffffffff


	//   ....[103]....
        /*04f0*/ 	.word	0xffffffff


	//   ....[104]....
        /*04f4*/ 	.word	0xffffffff


	//   ....[105]....
        /*04f8*/ 	.word	0xffffffff


	//   ....[106]....
        /*04fc*/ 	.word	0xffffffff


	//   ....[107]....
        /*0500*/ 	.word	0xffffffff


	//   ....[108]....
        /*0504*/ 	.word	0xffffffff


	//   ....[109]....
        /*0508*/ 	.word	0xffffffff


	//   ....[110]....
        /*050c*/ 	.word	0xffffffff


	//   ....[111]....
        /*0510*/ 	.word	0xffffffff


	//   ....[112]....
        /*0514*/ 	.word	0xffffffff


	//   ....[113]....
        /*0518*/ 	.word	0xffffffff


	//   ....[114]....
        /*051c*/ 	.word	0xffffffff


	//   ....[115]....
        /*0520*/ 	.word	0xffffffff


	//   ....[116]....
        /*0524*/ 	.word	0xffffffff


	//   ....[117]....
        /*0528*/ 	.word	0xffffffff


	//   ....[118]....
        /*052c*/ 	.word	0xffffffff


	//   ....[119]....
        /*0530*/ 	.word	0xffffffff


	//   ....[120]....
        /*0534*/ 	.word	0xffffffff


	//   ....[121]....
        /*0538*/ 	.word	0xffffffff


	//   ....[122]....
        /*053c*/ 	.word	0xffffffff


	//   ....[123]....
        /*0540*/ 	.word	0xffffffff


	//   ....[124]....
        /*0544*/ 	.word	0xffffffff


	//   ....[125]....
        /*0548*/ 	.word	0xffffffff


	//   ....[126]....
        /*054c*/ 	.word	0xffffffff


	//   ....[127]....
        /*0550*/ 	.word	0xffffffff


	//   ....[128]....
        /*0554*/ 	.word	0xffffffff


	//   ....[129]....
        /*0558*/ 	.word	0xffffffff


	//   ....[130]....
        /*055c*/ 	.word	0xffffffff


	//   ....[131]....
        /*0560*/ 	.word	0xffffffff


	//   ....[132]....
        /*0564*/ 	.word	0xffffffff


	//   ....[133]....
        /*0568*/ 	.word	0xffffffff


	//   ....[134]....
        /*056c*/ 	.word	0xffffffff


	//   ....[135]....
        /*0570*/ 	.word	0xffffffff


	//   ....[136]....
        /*0574*/ 	.word	0xffffffff


	//   ....[137]....
        /*0578*/ 	.word	0xffffffff


	//   ....[138]....
        /*057c*/ 	.word	0xffffffff


	//   ....[139]....
        /*0580*/ 	.word	0xffffffff


	//   ....[140]....
        /*0584*/ 	.word	0xffffffff


	//   ....[141]....
        /*0588*/ 	.word	0xffffffff


	//   ....[142]....
        /*058c*/ 	.word	0xffffffff


	//   ....[143]....
        /*0590*/ 	.word	0xffffffff


	//   ....[144]....
        /*0594*/ 	.word	0xffffffff


	//   ....[145]....
        /*0598*/ 	.word	0xffffffff


	//   ....[146]....
        /*059c*/ 	.word	0xffffffff


	//   ....[147]....
        /*05a0*/ 	.word	0xffffffff


	//   ....[148]....
        /*05a4*/ 	.word	0xffffffff


	//   ....[149]....
        /*05a8*/ 	.word	0xffffffff


	//   ....[150]....
        /*05ac*/ 	.word	0xffffffff


	//   ....[151]....
        /*05b0*/ 	.word	0xffffffff


	//   ....[152]....
        /*05b4*/ 	.word	0xffffffff


	//   ....[153]....
        /*05b8*/ 	.word	0xffffffff


	//   ....[154]....
        /*05bc*/ 	.word	0xffffffff


	//   ....[155]....
        /*05c0*/ 	.word	0xffffffff


	//   ....[156]....
        /*05c4*/ 	.word	0xffffffff


	//   ....[157]....
        /*05c8*/ 	.word	0xffffffff


	//   ....[158]....
        /*05cc*/ 	.word	0xffffffff


	//   ....[159]....
        /*05d0*/ 	.word	0xffffffff


	//   ....[160]....
        /*05d4*/ 	.word	0xffffffff


	//   ....[161]....
        /*05d8*/ 	.word	0xffffffff


	//   ....[162]....
        /*05dc*/ 	.word	0xffffffff


	//   ....[163]....
        /*05e0*/ 	.word	0xffffffff


	//   ....[164]....
        /*05e4*/ 	.word	0xffffffff


	//   ....[165]....
        /*05e8*/ 	.word	0xffffffff


	//   ....[166]....
        /*05ec*/ 	.word	0xffffffff


	//   ....[167]....
        /*05f0*/ 	.word	0xffffffff


	//   ....[168]....
        /*05f4*/ 	.word	0xffffffff


	//   ....[169]....
        /*05f8*/ 	.word	0xffffffff


	//   ....[170]....
        /*05fc*/ 	.word	0xffffffff


	//   ....[171]....
        /*0600*/ 	.word	0xffffffff


	//   ....[172]....
        /*0604*/ 	.word	0xffffffff


	//   ....[173]....
        /*0608*/ 	.word	0xffffffff


	//   ....[174]....
        /*060c*/ 	.word	0xffffffff


	//   ....[175]....
        /*0610*/ 	.word	0xffffffff


	//   ....[176]....
        /*0614*/ 	.word	0xffffffff


	//   ....[177]....
        /*0618*/ 	.word	0xffffffff


	//   ....[178]....
        /*061c*/ 	.word	0xffffffff


	//   ....[179]....
        /*0620*/ 	.word	0x0500000f


	//   ....[180]....
        /*0624*/ 	.word	0x0500000f


	//   ....[181]....
        /*0628*/ 	.word	0x0500000f


	//   ....[182]....
        /*062c*/ 	.word	0x0500000f


	//   ....[183]....
        /*0630*/ 	.word	0x0500000f


	//   ....[184]....
        /*0634*/ 	.word	0x0500000f


	//   ....[185]....
        /*0638*/ 	.word	0x0500000f


	//   ....[186]....
        /*063c*/ 	.word	0x0500000f


	//   ....[187]....
        /*0640*/ 	.word	0x0500000f


	//   ....[188]....
        /*0644*/ 	.word	0x0500000f


	//   ....[189]....
        /*0648*/ 	.word	0x0500000f


	//   ....[190]....
        /*064c*/ 	.word	0x0500000f


	//   ....[191]....
        /*0650*/ 	.word	0x0500000f


	//   ....[192]....
        /*0654*/ 	.word	0x0500000f


	//   ....[193]....
        /*0658*/ 	.word	0x0500000f


	//   ....[194]....
        /*065c*/ 	.word	0x0500000f


	//   ....[195]....
        /*0660*/ 	.word	0x0500000f


	//   ....[196]....
        /*0664*/ 	.word	0x0500000f


	//   ....[197]....
        /*0668*/ 	.word	0x0500000f


	//   ....[198]....
        /*066c*/ 	.word	0x0500000f


	//   ....[199]....
        /*0670*/ 	.word	0x0500000f


	//   ....[200]....
        /*0674*/ 	.word	0x0500000f


	//   ....[201]....
        /*0678*/ 	.word	0x0500000f


	//   ....[202]....
        /*067c*/ 	.word	0x0500000f


	//   ....[203]....
        /*0680*/ 	.word	0x0500000f


	//   ....[204]....
        /*0684*/ 	.word	0x0500000f


	//   ....[205]....
        /*0688*/ 	.word	0x0500000f


	//   ....[206]....
        /*068c*/ 	.word	0x0500000f


	//   ....[207]....
        /*0690*/ 	.word	0x0500000f


	//   ....[208]....
        /*0694*/ 	.word	0x0500000f


	//   ....[209]....
        /*0698*/ 	.word	0x0500000f


	//   ....[210]....
        /*069c*/ 	.word	0x0500000f


	//   ....[211]....
        /*06a0*/ 	.word	0x0500000f


	//   ....[212]....
        /*06a4*/ 	.word	0x0500000f


	//   ....[213]....
        /*06a8*/ 	.word	0x0500000f


	//   ....[214]....
        /*06ac*/ 	.word	0x0500000f


	//   ....[215]....
        /*06b0*/ 	.word	0x0500000f


	//   ....[216]....
        /*06b4*/ 	.word	0x0500000f


	//   ....[217]....
        /*06b8*/ 	.word	0x0500000f


	//   ....[218]....
        /*06bc*/ 	.word	0x0500000f


	//   ....[219]....
        /*06c0*/ 	.word	0x0500000f


	//   ....[220]....
        /*06c4*/ 	.word	0x0500000f


	//   ....[221]....
        /*06c8*/ 	.word	0x0500000f


	//   ....[222]....
        /*06cc*/ 	.word	0x0500000f


	//   ....[223]....
        /*06d0*/ 	.word	0x0500000f


	//   ....[224]....
        /*06d4*/ 	.word	0x0500000f


	//   ....[225]....
        /*06d8*/ 	.word	0x0500000f


	//   ....[226]....
        /*06dc*/ 	.word	0x0500000f


	//   ....[227]....
        /*06e0*/ 	.word	0x0500000f


	//   ....[228]....
        /*06e4*/ 	.word	0x0500000f


	//   ....[229]....
        /*06e8*/ 	.word	0x0500000f


	//   ....[230]....
        /*06ec*/ 	.word	0x0500000f


	//   ....[231]....
        /*06f0*/ 	.word	0x0500000f


	//   ....[232]....
        /*06f4*/ 	.word	0x0500000f


	//   ....[233]....
        /*06f8*/ 	.word	0x0500000f


	//   ....[234]....
        /*06fc*/ 	.word	0x0500000f


	//   ....[235]....
        /*0700*/ 	.word	0x0500000f


	//   ....[236]....
        /*0704*/ 	.word	0x0500000f


	//   ....[237]....
        /*0708*/ 	.word	0x0500000f


	//   ....[238]....
        /*070c*/ 	.word	0x0500000f


	//   ....[239]....
        /*0710*/ 	.word	0x0500000f


	//   ....[240]....
        /*0714*/ 	.word	0x0500000f


	//   ....[241]....
        /*0718*/ 	.word	0x0500000f


	//   ....[242]....
        /*071c*/ 	.word	0x0500000f


	//   ....[243]....
        /*0720*/ 	.word	0x0500000f


	//   ....[244]....
        /*0724*/ 	.word	0x0500000f


	//   ....[245]....
        /*0728*/ 	.word	0x0500000f


	//   ....[246]....
        /*072c*/ 	.word	0x0500000f


	//   ....[247]....
        /*0730*/ 	.word	0x0500000f


	//   ....[248]....
        /*0734*/ 	.word	0x0500000f


	//   ....[249]....
        /*0738*/ 	.word	0x0500000f


	//   ....[250]....
        /*073c*/ 	.word	0x0500000f


	//   ....[251]....
        /*0740*/ 	.word	0x0500000f


	//   ....[252]....
        /*0744*/ 	.word	0x0500000f


	//   ....[253]....
        /*0748*/ 	.word	0x0500000f


	//   ....[254]....
        /*074c*/ 	.word	0x0500000f


	//   ....[255]....
        /*0750*/ 	.word	0x0500000f


	//   ....[0]....
        /*0754*/ 	.word	0x0500000f


	//   ....[1]....
        /*0758*/ 	.word	0x0500000f


	//   ....[2]....
        /*075c*/ 	.word	0x0500000f


	//   ....[3]....
        /*0760*/ 	.word	0x0500000f


	//   ....[4]....
        /*0764*/ 	.word	0x0500000f


	//   ....[5]....
        /*0768*/ 	.word	0x0500000f


	//   ....[6]....
        /*076c*/ 	.word	0x0500000f


	//   ....[7]....
        /*0770*/ 	.word	0x0500000f


	//   ....[8]....
        /*0774*/ 	.word	0x0500000f


	//   ....[9]....
        /*0778*/ 	.word	0x0500000f


	//   ....[10]....
        /*077c*/ 	.word	0x0500000f


	//   ....[11]....
        /*0780*/ 	.word	0x0500000f


	//   ....[12]....
        /*0784*/ 	.word	0x0500000f


	//   ....[13]....
        /*0788*/ 	.word	0x0500000f


	//   ....[14]....
        /*078c*/ 	.word	0x0500000f


	//   ....[15]....
        /*0790*/ 	.word	0x0500000f


	//   ....[16]....
        /*0794*/ 	.word	0x0500000f


	//   ....[17]....
        /*0798*/ 	.word	0x0500000f


	//   ....[18]....
        /*079c*/ 	.word	0x0500000f


	//   ....[19]....
        /*07a0*/ 	.word	0x0500000f


	//   ....[20]....
        /*07a4*/ 	.word	0x0500000f


	//   ....[21]....
        /*07a8*/ 	.word	0x0500000f


	//   ....[22]....
        /*07ac*/ 	.word	0x0500000f


	//   ....[23]....
        /*07b0*/ 	.word	0x0500000f


	//   ....[24]....
        /*07b4*/ 	.word	0x0500000f


	//   ....[25]....
        /*07b8*/ 	.word	0x0500000f


	//   ....[26]....
        /*07bc*/ 	.word	0x0500000f


	//   ....[27]....
        /*07c0*/ 	.word	0x0500000f


	//   ....[28]....
        /*07c4*/ 	.word	0x0500000f


	//   ....[29]....
        /*07c8*/ 	.word	0x0500000f


	//   ....[30]....
        /*07cc*/ 	.word	0x0500000f


	//   ....[31]....
        /*07d0*/ 	.word	0x0500000f


	//   ....[32]....
        /*07d4*/ 	.word	0x0500000f


	//   ....[33]....
        /*07d8*/ 	.word	0x0500000f


	//   ....[34]....
        /*07dc*/ 	.word	0x0500000f


	//   ....[35]....
        /*07e0*/ 	.word	0x0500000f


	//   ....[36]....
        /*07e4*/ 	.word	0x0500000f


	//   ....[37]....
        /*07e8*/ 	.word	0x0500000f


	//   ....[38]....
        /*07ec*/ 	.word	0x0500000f


	//   ....[39]....
        /*07f0*/ 	.word	0x0500000f


	//   ....[40]....
        /*07f4*/ 	.word	0x0500000f


	//   ....[41]....
        /*07f8*/ 	.word	0x0500000f


	//   ....[42]....
        /*07fc*/ 	.word	0x0500000f


	//   ....[43]....
        /*0800*/ 	.word	0x0500000f


	//----- nvinfo : EIATTR_COOP_GROUP_INSTR_OFFSETS
	.align		4
.L_585:
        /*0804*/ 	.byte	0x04, 0x28
        /*0806*/ 	.short	(.L_587 - .L_586)


	//   ....[0]....
.L_586:
        /*0808*/ 	.word	0x00000060


	//   ....[1]....
        /*080c*/ 	.word	0x00000130


	//   ....[2]....
        /*0810*/ 	.word	0x000001e0


	//   ....[3]....
        /*0814*/ 	.word	0x000003a0


	//   ....[4]....
        /*0818*/ 	.word	0x00000500


	//   ....[5]....
        /*081c*/ 	.word	0x00000620


	//   ....[6]....
        /*0820*/ 	.word	0x00000780


	//   ....[7]....
        /*0824*/ 	.word	0x00002e50


	//   ....[8]....
        /*0828*/ 	.word	0x00002e60


	//   ....[9]....
        /*082c*/ 	.word	0x000035d0


	//   ....[10]....
        /*0830*/ 	.word	0x000035e0


	//   ....[11]....
        /*0834*/ 	.word	0x00004250


	//   ....[12]....
        /*0838*/ 	.word	0x00004260


	//   ....[13]....
        /*083c*/ 	.word	0x00004a40


	//   ....[14]....
        /*0840*/ 	.word	0x00004a50


	//   ....[15]....
        /*0844*/ 	.word	0x000054a0


	//   ....[16]....
        /*0848*/ 	.word	0x000054b0


	//   ....[17]....
        /*084c*/ 	.word	0x000055c0


	//   ....[18]....
        /*0850*/ 	.word	0x000055d0


	//   ....[19]....
        /*0854*/ 	.word	0x000059a0


	//   ....[20]....
        /*0858*/ 	.word	0x000059c0


	//   ....[21]....
        /*085c*/ 	.word	0x00005c90


	//   ....[22]....
        /*0860*/ 	.word	0x00005cb0


	//   ....[23]....
        /*0864*/ 	.word	0x000066b0


	//   ....[24]....
        /*0868*/ 	.word	0x00006e20


	//   ....[25]....
        /*086c*/ 	.word	0x00006e30


	//   ....[26]....
        /*0870*/ 	.word	0x00006e40


	//   ....[27]....
        /*0874*/ 	.word	0x00006e50


	//   ....[28]....
        /*0878*/ 	.word	0x00007170


	//   ....[29]....
        /*087c*/ 	.word	0x00007180


	//   ....[30]....
        /*0880*/ 	.word	0x00007190


	//   ....[31]....
        /*0884*/ 	.word	0x000071a0


	//   ....[32]....
        /*0888*/ 	.word	0x00008570


	//   ....[33]....
        /*088c*/ 	.word	0x00008590


	//   ....[34]....
        /*0890*/ 	.word	0x000085a0


	//   ....[35]....
        /*0894*/ 	.word	0x000085b0


	//   ....[36]....
        /*0898*/ 	.word	0x000086a0


	//   ....[37]....
        /*089c*/ 	.word	0x000086c0


	//   ....[38]....
        /*08a0*/ 	.word	0x00008750


	//   ....[39]....
        /*08a4*/ 	.word	0x00008780


	//   ....[40]....
        /*08a8*/ 	.word	0x00009f00


	//   ....[41]....
        /*08ac*/ 	.word	0x00009f20


	//   ....[42]....
        /*08b0*/ 	.word	0x0000a490


	//   ....[43]....
        /*08b4*/ 	.word	0x0000a600


	//   ....[44]....
        /*08b8*/ 	.word	0x0000a9d0


	//   ....[45]....
        /*08bc*/ 	.word	0x0000aac0


	//   ....[46]....
        /*08c0*/ 	.word	0x0000bd80


	//   ....[47]....
        /*08c4*/ 	.word	0x0000bd90


	//   ....[48]....
        /*08c8*/ 	.word	0x0000c280


	//   ....[49]....
        /*08cc*/ 	.word	0x0000c2a0


	//   ....[50]....
        /*08d0*/ 	.word	0x0000c9e0


	//   ....[51]....
        /*08d4*/ 	.word	0x0000ca10


	//   ....[52]....
        /*08d8*/ 	.word	0x0000e590


	//   ....[53]....
        /*08dc*/ 	.word	0x0000e5c0


	//   ....[54]....
        /*08e0*/ 	.word	0x0000eff0


	//   ....[55]....
        /*08e4*/ 	.word	0x0000f070


	//   ....[56]....
        /*08e8*/ 	.word	0x0000ff80


	//   ....[57]....
        /*08ec*/ 	.word	0x0000ffe0


	//   ....[58]....
        /*08f0*/ 	.word	0x00010020


	//   ....[59]....
        /*08f4*/ 	.word	0x00010050


	//   ....[60]....
        /*08f8*/ 	.word	0x00011b20


	//   ....[61]....
        /*08fc*/ 	.word	0x00011d60


	//   ....[62]....
        /*0900*/ 	.word	0x00011d90


	//   ....[63]....
        /*0904*/ 	.word	0x00011dd0


	//   ....[64]....
        /*0908*/ 	.word	0x00012520


	//   ....[65]....
        /*090c*/ 	.word	0x00012540


	//   ....[66]....
        /*0910*/ 	.word	0x00012690


	//   ....[67]....
        /*0914*/ 	.word	0x000126b0


	//   ....[68]....
        /*0918*/ 	.word	0x000127f0


	//   ....[69]....
        /*091c*/ 	.word	0x00012810


	//   ....[70]....
        /*0920*/ 	.word	0x00012960


	//   ....[71]....
        /*0924*/ 	.word	0x00012980


	//   ....[72]....
        /*0928*/ 	.word	0x00013290


	//   ....[73]....
        /*092c*/ 	.word	0x000132a0


	//   ....[74]....
        /*0930*/ 	.word	0x000134e0


	//   ....[75]....
        /*0934*/ 	.word	0x000134f0


	//   ....[76]....
        /*0938*/ 	.word	0x00013720


	//   ....[77]....
        /*093c*/ 	.word	0x00013730


	//   ....[78]....
        /*0940*/ 	.word	0x00013960


	//   ....[79]....
        /*0944*/ 	.word	0x00013970


	//   ....[80]....
        /*0948*/ 	.word	0x00013c00


	//   ....[81]....
        /*094c*/ 	.word	0x00013db0


	//   ....[82]....
        /*0950*/ 	.word	0x00013de0


	//   ....[83]....
        /*0954*/ 	.word	0x00013e10


	//   ....[84]....
        /*0958*/ 	.word	0x00013e40


	//   ....[85]....
        /*095c*/ 	.word	0x00013e70


	//   ....[86]....
        /*0960*/ 	.word	0x00013ea0


	//   ....[87]....
        /*0964*/ 	.word	0x00014010


	//   ....[88]....
        /*0968*/ 	.word	0x00014040


	//   ....[89]....
        /*096c*/ 	.word	0x00014070


	//   ....[90]....
        /*0970*/ 	.word	0x000140a0


	//   ....[91]....
        /*0974*/ 	.word	0x000140d0


	//   ....[92]....
        /*0978*/ 	.word	0x00014100


	//   ....[93]....
        /*097c*/ 	.word	0x00014190


	//   ....[94]....
        /*0980*/ 	.word	0x000141f0


	//   ....[95]....
        /*0984*/ 	.word	0x00014280


	//   ....[96]....
        /*0988*/ 	.word	0x00015070


	//   ....[97]....
        /*098c*/ 	.word	0x00016f50


	//   ....[98]....
        /*0990*/ 	.word	0x00016f70


	//   ....[99]....
        /*0994*/ 	.word	0x00017000


	//   ....[100]....
        /*0998*/ 	.word	0x00017020


	//   ....[101]....
        /*099c*/ 	.word	0x000170a0


	//   ....[102]....
        /*09a0*/ 	.word	0x000170c0


	//   ....[103]....
        /*09a4*/ 	.word	0x00017140


	//   ....[104]....
        /*09a8*/ 	.word	0x00017160


	//   ....[105]....
        /*09ac*/ 	.word	0x000171e0


	//   ....[106]....
        /*09b0*/ 	.word	0x00017200


	//   ....[107]....
        /*09b4*/ 	.word	0x00017210


	//   ....[108]....
        /*09b8*/ 	.word	0x00017220


	//   ....[109]....
        /*09bc*/ 	.word	0x00017a90


	//   ....[110]....
        /*09c0*/ 	.word	0x00017ac0


	//   ....[111]....
        /*09c4*/ 	.word	0x00017b80


	//   ....[112]....
        /*09c8*/ 	.word	0x00017b90


	//   ....[113]....
        /*09cc*/ 	.word	0x00017c20


	//   ....[114]....
        /*09d0*/ 	.word	0x00017c30


	//   ....[115]....
        /*09d4*/ 	.word	0x00017cc0


	//   ....[116]....
        /*09d8*/ 	.word	0x00017cd0


	//   ....[117]....
        /*09dc*/ 	.word	0x00017d60


	//   ....[118]....
        /*09e0*/ 	.word	0x00017d70


	//   ....[119]....
        /*09e4*/ 	.word	0x00017e00


	//   ....[120]....
        /*09e8*/ 	.word	0x00017e10


	//   ....[121]....
        /*09ec*/ 	.word	0x00017e90


	//   ....[122]....
        /*09f0*/ 	.word	0x00017ea0


	//   ....[123]....
        /*09f4*/ 	.word	0x00017eb0


	//   ....[124]....
        /*09f8*/ 	.word	0x00017ec0


	//   ....[125]....
        /*09fc*/ 	.word	0x00018340


	//   ....[126]....
        /*0a00*/ 	.word	0x00018370


	//   ....[127]....
        /*0a04*/ 	.word	0x000183d0


	//   ....[128]....
        /*0a08*/ 	.word	0x00018480


	//   ....[129]....
        /*0a0c*/ 	.word	0x00018490


	//   ....[130]....
        /*0a10*/ 	.word	0x000184c0


	//   ....[131]....
        /*0a14*/ 	.word	0x00018550


	//   ....[132]....
        /*0a18*/ 	.word	0x00018600


	//   ....[133]....
        /*0a1c*/ 	.word	0x00018610


	//   ....[134]....
        /*0a20*/ 	.word	0x00018640


	//   ....[135]....
        /*0a24*/ 	.word	0x00018650


	//   ....[136]....
        /*0a28*/ 	.word	0x000186e0


	//   ....[137]....
        /*0a2c*/ 	.word	0x00018e10


	//   ....[138]....
        /*0a30*/ 	.word	0x00018e30


	//   ....[139]....
        /*0a34*/ 	.word	0x00018e80


	//   ....[140]....
        /*0a38*/ 	.word	0x00018e90


	//   ....[141]....
        /*0a3c*/ 	.word	0x00018ed0


	//   ....[142]....
        /*0a40*/ 	.word	0x00018ee0


	//   ....[143]....
        /*0a44*/ 	.word	0x00018f20


	//   ....[144]....
        /*0a48*/ 	.word	0x00018f30


	//   ....[145]....
        /*0a4c*/ 	.word	0x00018f70


	//   ....[146]....
        /*0a50*/ 	.word	0x00018f80


	//   ....[147]....
        /*0a54*/ 	.word	0x00018f90


	//   ....[148]....
        /*0a58*/ 	.word	0x00018fd0


	//   ....[149]....
        /*0a5c*/ 	.word	0x00019310


	//   ....[150]....
        /*0a60*/ 	.word	0x00019330


	//   ....[151]....
        /*0a64*/ 	.word	0x00019340


	//   ....[152]....
        /*0a68*/ 	.word	0x00019360


	//   ....[153]....
        /*0a6c*/ 	.word	0x000193d0


	//   ....[154]....
        /*0a70*/ 	.word	0x000193f0


	//   ....[155]....
        /*0a74*/ 	.word	0x00019450


	//   ....[156]....
        /*0a78*/ 	.word	0x00019470


	//   ....[157]....
        /*0a7c*/ 	.word	0x000194d0


	//   ....[158]....
        /*0a80*/ 	.word	0x000194f0


	//   ....[159]....
        /*0a84*/ 	.word	0x00019550


	//   ....[160]....
        /*0a88*/ 	.word	0x00019570


	//   ....[161]....
        /*0a8c*/ 	.word	0x00019a60


	//   ....[162]....
        /*0a90*/ 	.word	0x00019ab0


	//   ....[163]....
        /*0a94*/ 	.word	0x00019ae0


	//   ....[164]....
        /*0a98*/ 	.word	0x00019b10


	//   ....[165]....
        /*0a9c*/ 	.word	0x00019b20


	//   ....[166]....
        /*0aa0*/ 	.word	0x00019b50


	//   ....[167]....
        /*0aa4*/ 	.word	0x00019b80


	//   ....[168]....
        /*0aa8*/ 	.word	0x00019bb0


	//   ....[169]....
        /*0aac*/ 	.word	0x00019d30


	//   ....[170]....
        /*0ab0*/ 	.word	0x00019d60


	//   ....[171]....
        /*0ab4*/ 	.word	0x00019d90


	//   ....[172]....
        /*0ab8*/ 	.word	0x00019dc0


	//   ....[173]....
        /*0abc*/ 	.word	0x00019df0


	//   ....[174]....
        /*0ac0*/ 	.word	0x00019e20


	//   ....[175]....
        /*0ac4*/ 	.word	0x00019ee0


	//   ....[176]....
        /*0ac8*/ 	.word	0x00019f00


	//   ....[177]....
        /*0acc*/ 	.word	0x00019f70


	//   ....[178]....
        /*0ad0*/ 	.word	0x0001a610


	//   ....[179]....
        /*0ad4*/ 	.word	0x0001a930


	//   ....[180]....
        /*0ad8*/ 	.word	0x0001a9c0


	//   ....[181]....
        /*0adc*/ 	.word	0x0001aa50


	//   ....[182]....
        /*0ae0*/ 	.word	0x0001aae0


	//   ....[183]....
        /*0ae4*/ 	.word	0x0001abc0


	//   ....[184]....
        /*0ae8*/ 	.word	0x0001ac50


	//   ....[185]....
        /*0aec*/ 	.word	0x0001acf0


	//   ....[186]....
        /*0af0*/ 	.word	0x0001ad80


	//   ....[187]....
        /*0af4*/ 	.word	0x0001ae70


	//   ....[188]....
        /*0af8*/ 	.word	0x0001af00


	//   ....[189]....
        /*0afc*/ 	.word	0x0001afa0


	//   ....[190]....
        /*0b00*/ 	.word	0x0001b030


	//   ....[191]....
        /*0b04*/ 	.word	0x0001b170


	//   ....[192]....
        /*0b08*/ 	.word	0x0001b210


	//   ....[193]....
        /*0b0c*/ 	.word	0x0001b2a0


	//   ....[194]....
        /*0b10*/ 	.word	0x0001b2f0


	//   ....[195]....
        /*0b14*/ 	.word	0x0001b340


	//   ....[196]....
        /*0b18*/ 	.word	0x0001b3d0


	//   ....[197]....
        /*0b1c*/ 	.word	0x0001b460


	//   ....[198]....
        /*0b20*/ 	.word	0x0001b4b0


	//   ....[199]....
        /*0b24*/ 	.word	0x0001b500


	//   ....[200]....
        /*0b28*/ 	.word	0x0001b5f0


	//   ....[201]....
        /*0b2c*/ 	.word	0x0001b6a0


	//   ....[202]....
        /*0b30*/ 	.word	0x0001b720


	//   ....[203]....
        /*0b34*/ 	.word	0x0001b790


	//   ....[204]....
        /*0b38*/ 	.word	0x0001b8c0


	//   ....[205]....
        /*0b3c*/ 	.word	0x0001b9e0


	//   ....[206]....
        /*0b40*/ 	.word	0x0001bab0


	//   ....[207]....
        /*0b44*/ 	.word	0x0001bb00


	//   ....[208]....
        /*0b48*/ 	.word	0x0001bdb0


	//   ....[209]....
        /*0b4c*/ 	.word	0x0001be00


	//   ....[210]....
        /*0b50*/ 	.word	0x0001be90


	//   ....[211]....
        /*0b54*/ 	.word	0x0001bf20


	//   ....[212]....
        /*0b58*/ 	.word	0x0001bfb0


	//   ....[213]....
        /*0b5c*/ 	.word	0x0001c040


	//   ....[214]....
        /*0b60*/ 	.word	0x0001c0d0


	//   ....[215]....
        /*0b64*/ 	.word	0x0001c160


	//   ....[216]....
        /*0b68*/ 	.word	0x0001c220


	//   ....[217]....
        /*0b6c*/ 	.word	0x0001c500


	//   ....[218]....
        /*0b70*/ 	.word	0x0001c5f0


	//   ....[219]....
        /*0b74*/ 	.word	0x0001c690


	//   ....[220]....
        /*0b78*/ 	.word	0x0001c6f0


	//   ....[221]....
        /*0b7c*/ 	.word	0x0001c7e0


	//   ....[222]....
        /*0b80*/ 	.word	0x0001c850


	//   ....[223]....
        /*0b84*/ 	.word	0x0001c940


	//   ....[224]....
        /*0b88*/ 	.word	0x0001c9b0


	//   ....[225]....
        /*0b8c*/ 	.word	0x0001caa0


	//   ....[226]....
        /*0b90*/ 	.word	0x0001cb10


	//   ....[227]....
        /*0b94*/ 	.word	0x0001cc00


	//   ....[228]....
        /*0b98*/ 	.word	0x0001cc70


	//   ....[229]....
        /*0b9c*/ 	.word	0x0001cd10


	//   ....[230]....
        /*0ba0*/ 	.word	0x0001ce00


	//   ....[231]....
        /*0ba4*/ 	.word	0x0001ce70


	//   ....[232]....
        /*0ba8*/ 	.word	0x0001ced0


	//   ....[233]....
        /*0bac*/ 	.word	0x0001cfc0


	//   ....[234]....
        /*0bb0*/ 	.word	0x0001d020


	//   ....[235]....
        /*0bb4*/ 	.word	0x0001d120


	//   ....[236]....
        /*0bb8*/ 	.word	0x0001d180


	//   ....[237]....
        /*0bbc*/ 	.word	0x0001d280


	//   ....[238]....
        /*0bc0*/ 	.word	0x0001d2e0


	//   ....[239]....
        /*0bc4*/ 	.word	0x0001d3e0


	//   ....[240]....
        /*0bc8*/ 	.word	0x0001d440


	//   ....[241]....
        /*0bcc*/ 	.word	0x0001d540


	//   ....[242]....
        /*0bd0*/ 	.word	0x0001d5a0


	//   ....[243]....
        /*0bd4*/ 	.word	0x0001d6a0


	//   ....[244]....
        /*0bd8*/ 	.word	0x0001d700


	//   ....[245]....
        /*0bdc*/ 	.word	0x0001d7a0


	//   ....[246]....
        /*0be0*/ 	.word	0x0001d920


	//   ....[247]....
        /*0be4*/ 	.word	0x0001da00


	//   ....[248]....
        /*0be8*/ 	.word	0x0001dab0


	//   ....[249]....
        /*0bec*/ 	.word	0x0001dbc0


	//   ....[250]....
        /*0bf0*/ 	.word	0x0001dc20


	//   ....[251]....
        /*0bf4*/ 	.word	0x0001dd30


	//   ....[252]....
        /*0bf8*/ 	.word	0x0001dd90


	//   ....[253]....
        /*0bfc*/ 	.word	0x0001dea0


	//   ....[254]....
        /*0c00*/ 	.word	0x0001df00


	//   ....[255]....
        /*0c04*/ 	.word	0x0001e010


	//   ....[0]....
        /*0c08*/ 	.word	0x0001e070


	//   ....[1]....
        /*0c0c*/ 	.word	0x0001e130


	//   ....[2]....
        /*0c10*/ 	.word	0x0001e290


	//   ....[3]....
        /*0c14*/ 	.word	0x0001e330


	//   ....[4]....
        /*0c18*/ 	.word	0x0001e390


	//   ....[5]....
        /*0c1c*/ 	.word	0x0001e440


	//   ....[6]....
        /*0c20*/ 	.word	0x0001e4a0


	//   ....[7]....
        /*0c24*/ 	.word	0x0001e550


	//   ....[8]....
        /*0c28*/ 	.word	0x0001e5b0


	//   ....[9]....
        /*0c2c*/ 	.word	0x0001e660


	//   ....[10]....
        /*0c30*/ 	.word	0x0001e6c0


	//   ....[11]....
        /*0c34*/ 	.word	0x0001e770


	//   ....[12]....
        /*0c38*/ 	.word	0x0001e7d0


	//   ....[13]....
        /*0c3c*/ 	.word	0x0001e880


	//   ....[14]....
        /*0c40*/ 	.word	0x0001e970


	//   ....[15]....
        /*0c44*/ 	.word	0x0001ea10


	//   ....[16]....
        /*0c48*/ 	.word	0x0001ea70


	//   ....[17]....
        /*0c4c*/ 	.word	0x0001eb40


	//   ....[18]....
        /*0c50*/ 	.word	0x0001eba0


	//   ....[19]....
        /*0c54*/ 	.word	0x0001ec70


	//   ....[20]....
        /*0c58*/ 	.word	0x0001ecd0


	//   ....[21]....
        /*0c5c*/ 	.word	0x0001eda0


	//   ....[22]....
        /*0c60*/ 	.word	0x0001ee00


	//   ....[23]....
        /*0c64*/ 	.word	0x0001eed0


	//   ....[24]....
        /*0c68*/ 	.word	0x0001ef30


	//   ....[25]....
        /*0c6c*/ 	.word	0x0001f000


	//   ....[26]....
        /*0c70*/ 	.word	0x0001f090


	//   ....[27]....
        /*0c74*/ 	.word	0x0001f130


	//   ....[28]....
        /*0c78*/ 	.word	0x0001f250


	//   ....[29]....
        /*0c7c*/ 	.word	0x0001f2c0


	//   ....[30]....
        /*0c80*/ 	.word	0x0001f330


	//   ....[31]....
        /*0c84*/ 	.word	0x0001f3a0


	//   ....[32]....
        /*0c88*/ 	.word	0x0001f410


	//   ....[33]....
        /*0c8c*/ 	.word	0x0001f490


	//   ....[34]....
        /*0c90*/ 	.word	0x0001f520


	//   ....[35]....
        /*0c94*/ 	.word	0x0001f5b0


	//   ....[36]....
        /*0c98*/ 	.word	0x0001f620


	//   ....[37]....
        /*0c9c*/ 	.word	0x0001f690


	//   ....[38]....
        /*0ca0*/ 	.word	0x0001f700


	//   ....[39]....
        /*0ca4*/ 	.word	0x0001f780


	//   ....[40]....
        /*0ca8*/ 	.word	0x0001f7f0


	//   ....[41]....
        /*0cac*/ 	.word	0x0001f890


	//   ....[42]....
        /*0cb0*/ 	.word	0x0001f920


	//   ....[43]....
        /*0cb4*/ 	.word	0x0001fa40


	//----- nvinfo : EIATTR_REG_RECONFIG
	.align		4
.L_587:
        /*0cb8*/ 	.byte	0x01, 0x54
	.zero		2


	//----- nvinfo : EIATTR_SYSCALL_OFFSETS
	.align		4
        /*0cbc*/ 	.byte	0x04, 0x46
        /*0cbe*/ 	.short	(.L_589 - .L_588)


	//   ....[0]....
.L_588:
        /*0cc0*/ 	.word	0x000019a0


	//   ....[1]....
        /*0cc4*/ 	.word	0x00001af0


	//   ....[2]....
        /*0cc8*/ 	.word	0x00006850


	//   ....[3]....
        /*0ccc*/ 	.word	0x00006b70


	//   ....[4]....
        /*0cd0*/ 	.word	0x00016580


	//   ....[5]....
        /*0cd4*/ 	.word	0x000166d0


	//   ....[6]....
        /*0cd8*/ 	.word	0x000167c0


	//   ....[7]....
        /*0cdc*/ 	.word	0x000176d0


	//----- nvinfo : EIATTR_MBARRIER_INSTR_OFFSETS
	.align		4
.L_589:
        /*0ce0*/ 	.byte	0x04, 0x39
        /*0ce2*/ 	.short	(.L_591 - .L_590)


	//   ....[0]....
.L_590:
        /*0ce4*/ 	.word	0x00000250
        /*0ce8*/ 	.word	0x000000ff
        /*0cec*/ 	.word	0x00022800
        /*0cf0*/ 	.short	0x0100
        /*0cf2*/ 	.byte	0x08
	.zero		1


	//   ....[1]....
        /*0cf4*/ 	.word	0x00000260
        /*0cf8*/ 	.word	0x000000ff
        /*0cfc*/ 	.word	0x00022820
        /*0d00*/ 	.short	0x0100
        /*0d02*/ 	.byte	0x08
	.zero		1


	//   ....[2]....
        /*0d04*/ 	.word	0x00000350
        /*0d08*/ 	.word	0x000000ff
        /*0d0c*/ 	.word	0x00022830
        /*0d10*/ 	.short	0x0100
        /*0d12*/ 	.byte	0x08
	.zero		1


	//   ....[3]....
        /*0d14*/ 	.word	0x00000360
        /*0d18*/ 	.word	0x000000ff
        /*0d1c*/ 	.word	0x00022840
        /*0d20*/ 	.short	0x0100
        /*0d22*/ 	.byte	0x08
	.zero		1


	//   ....[4]....
        /*0d24*/ 	.word	0x00000370
        /*0d28*/ 	.word	0x000000ff
        /*0d2c*/ 	.word	0x00022838
        /*0d30*/ 	.short	0x0100
        /*0d32*/ 	.byte	0x08
	.zero		1


	//   ....[5]....
        /*0d34*/ 	.word	0x00000380
        /*0d38*/ 	.word	0x000000ff
        /*0d3c*/ 	.word	0x00022848
        /*0d40*/ 	.short	0x0100
        /*0d42*/ 	.byte	0x08
	.zero		1


	//   ....[6]....
        /*0d44*/ 	.word	0x000004b0
        /*0d48*/ 	.word	0x000000ff
        /*0d4c*/ 	.word	0x00022850
        /*0d50*/ 	.short	0x0100
        /*0d52*/ 	.byte	0x08
	.zero		1


	//   ....[7]....
        /*0d54*/ 	.word	0x000004c0
        /*0d58*/ 	.word	0x000000ff
        /*0d5c*/ 	.word	0x00022860
        /*0d60*/ 	.short	0x0100
        /*0d62*/ 	.byte	0x08
	.zero		1


	//   ....[8]....
        /*0d64*/ 	.word	0x000004d0
        /*0d68*/ 	.word	0x000000ff
        /*0d6c*/ 	.word	0x00022858
        /*0d70*/ 	.short	0x0100
        /*0d72*/ 	.byte	0x08
	.zero		1


	//   ....[9]....
        /*0d74*/ 	.word	0x000004e0
        /*0d78*/ 	.word	0x000000ff
        /*0d7c*/ 	.word	0x00022868
        /*0d80*/ 	.short	0x0100
        /*0d82*/ 	.byte	0x08
	.zero		1


	//   ....[10]....
        /*0d84*/ 	.word	0x000005d0
        /*0d88*/ 	.word	0x000000ff
        /*0d8c*/ 	.word	0x00022870
        /*0d90*/ 	.short	0x0100
        /*0d92*/ 	.byte	0x06
	.zero		1


	//   ....[11]....
        /*0d94*/ 	.word	0x000005e0
        /*0d98*/ 	.word	0x000000ff
        /*0d9c*/ 	.word	0x00022880
        /*0da0*/ 	.short	0x0100
        /*0da2*/ 	.byte	0x06
	.zero		1


	//   ....[12]....
        /*0da4*/ 	.word	0x000005f0
        /*0da8*/ 	.word	0x000000ff
        /*0dac*/ 	.word	0x00022878
        /*0db0*/ 	.short	0x0100
        /*0db2*/ 	.byte	0x06
	.zero		1


	//   ....[13]....
        /*0db4*/ 	.word	0x00000600
        /*0db8*/ 	.word	0x000000ff
        /*0dbc*/ 	.word	0x00022888
        /*0dc0*/ 	.short	0x0100
        /*0dc2*/ 	.byte	0x06
	.zero		1


	//   ....[14]....
        /*0dc4*/ 	.word	0x00000730
        /*0dc8*/ 	.word	0x000000ff
        /*0dcc*/ 	.word	0x00022890
        /*0dd0*/ 	.short	0x0100
        /*0dd2*/ 	.byte	0x08
	.zero		1


	//   ....[15]....
        /*0dd4*/ 	.word	0x00000740
        /*0dd8*/ 	.word	0x000000ff
        /*0ddc*/ 	.word	0x000228a0
        /*0de0*/ 	.short	0x0100
        /*0de2*/ 	.byte	0x08
	.zero		1


	//   ....[16]....
        /*0de4*/ 	.word	0x00000750
        /*0de8*/ 	.word	0x000000ff
        /*0dec*/ 	.word	0x00022898
        /*0df0*/ 	.short	0x0100
        /*0df2*/ 	.byte	0x08
	.zero		1


	//   ....[17]....
        /*0df4*/ 	.word	0x00000760
        /*0df8*/ 	.word	0x000000ff
        /*0dfc*/ 	.word	0x000228a8
        /*0e00*/ 	.short	0x0100
        /*0e02*/ 	.byte	0x08
	.zero		1


	//   ....[18]....
        /*0e04*/ 	.word	0x00000890
        /*0e08*/ 	.word	0x000000ff
        /*0e0c*/ 	.word	0x000228b0
        /*0e10*/ 	.short	0x0100
        /*0e12*/ 	.byte	0x08
	.zero		1


	//   ....[19]....
        /*0e14*/ 	.word	0x000008a0
        /*0e18*/ 	.word	0x000000ff
        /*0e1c*/ 	.word	0x000228c0
        /*0e20*/ 	.short	0x0100
        /*0e22*/ 	.byte	0x08
	.zero		1


	//   ....[20]....
        /*0e24*/ 	.word	0x000008b0
        /*0e28*/ 	.word	0x000000ff
        /*0e2c*/ 	.word	0x000228b8
        /*0e30*/ 	.short	0x0100
        /*0e32*/ 	.byte	0x08
	.zero		1


	//   ....[21]....
        /*0e34*/ 	.word	0x000008c0
        /*0e38*/ 	.word	0x000000ff
        /*0e3c*/ 	.word	0x000228c8
        /*0e40*/ 	.short	0x0100
        /*0e42*/ 	.byte	0x08
	.zero		1


	//   ....[22]....
        /*0e44*/ 	.word	0x00002e00
        /*0e48*/ 	.word	0x00000056
        /*0e4c*/ 	.word	0x00022890
        /*0e50*/ 	.short	0x010a
        /*0e52*/ 	.byte	0x3f
	.zero		1


	//   ....[23]....
        /*0e54*/ 	.word	0x000041f0
        /*0e58*/ 	.word	0x00000056
        /*0e5c*/ 	.word	0x00022890
        /*0e60*/ 	.short	0x010a
        /*0e62*/ 	.byte	0x3f
	.zero		1


	//   ....[24]....
        /*0e64*/ 	.word	0x000052e0
        /*0e68*/ 	.word	0x00000056
        /*0e6c*/ 	.word	0x00022890
        /*0e70*/ 	.short	0x010a
        /*0e72*/ 	.byte	0x3f
	.zero		1


	//   ....[25]....
        /*0e74*/ 	.word	0x000057a0
        /*0e78*/ 	.word	0x00000008
        /*0e7c*/ 	.word	0x00000000
        /*0e80*/ 	.short	0x0101
        /*0e82*/ 	.byte	0x3f
	.zero		1


	//   ....[26]....
        /*0e84*/ 	.word	0x000057e0
        /*0e88*/ 	.word	0x00000056
        /*0e8c*/ 	.word	0x000228b0
        /*0e90*/ 	.short	0x010a
        /*0e92*/ 	.byte	0x3f
	.zero		1


	//   ....[27]....
        /*0e94*/ 	.word	0x00006020
        /*0e98*/ 	.word	0x00000056
        /*0e9c*/ 	.word	0x00000000
        /*0ea0*/ 	.short	0x0101
        /*0ea2*/ 	.byte	0x3f
	.zero		1


	//   ....[28]....
        /*0ea4*/ 	.word	0x000068f0
        /*0ea8*/ 	.word	0x00000013
        /*0eac*/ 	.word	0x00022800
        /*0eb0*/ 	.short	0x010a
        /*0eb2*/ 	.byte	0x3f
	.zero		1


	//   ....[29]....
        /*0eb4*/ 	.word	0x00006940
        /*0eb8*/ 	.word	0x00000013
        /*0ebc*/ 	.word	0x00022800
        /*0ec0*/ 	.short	0x010a
        /*0ec2*/ 	.byte	0x3f
	.zero		1


	//   ....[30]....
        /*0ec4*/ 	.word	0x00007420
        /*0ec8*/ 	.word	0x00000013
        /*0ecc*/ 	.word	0x00022800
        /*0ed0*/ 	.short	0x010a
        /*0ed2*/ 	.byte	0x3f
	.zero		1


	//   ....[31]....
        /*0ed4*/ 	.word	0x00008a00
        /*0ed8*/ 	.word	0x00000013
        /*0edc*/ 	.word	0x00022800
        /*0ee0*/ 	.short	0x010a
        /*0ee2*/ 	.byte	0x3f
	.zero		1


	//   ....[32]....
        /*0ee4*/ 	.word	0x00009a40
        /*0ee8*/ 	.word	0x00000009
        /*0eec*/ 	.word	0x00022830
        /*0ef0*/ 	.short	0x010a
        /*0ef2*/ 	.byte	0x3f
	.zero		1


	//   ....[33]....
        /*0ef4*/ 	.word	0x00009ae0
        /*0ef8*/ 	.word	0x00000009
        /*0efc*/ 	.word	0x00022830
        /*0f00*/ 	.short	0x010a
        /*0f02*/ 	.byte	0x3f
	.zero		1


	//   ....[34]....
        /*0f04*/ 	.word	0x0000ae60
        /*0f08*/ 	.word	0x0000000f
        /*0f0c*/ 	.word	0x00000000
        /*0f10*/ 	.short	0x0101
        /*0f12*/ 	.byte	0x3f
	.zero		1


	//   ....[35]....
        /*0f14*/ 	.word	0x0000b3f0
        /*0f18*/ 	.word	0x00000009
        /*0f1c*/ 	.word	0x00022850
        /*0f20*/ 	.short	0x010a
        /*0f22*/ 	.byte	0x3f
	.zero		1


	//   ....[36]....
        /*0f24*/ 	.word	0x0000b440
        /*0f28*/ 	.word	0x00000009
        /*0f2c*/ 	.word	0x00022850
        /*0f30*/ 	.short	0x010a
        /*0f32*/ 	.byte	0x3f
	.zero		1


	//   ....[37]....
        /*0f34*/ 	.word	0x0000b870
        /*0f38*/ 	.word	0x00000009
        /*0f3c*/ 	.word	0x00000000
        /*0f40*/ 	.short	0x0101
        /*0f42*/ 	.byte	0x3f
	.zero		1


	//   ....[38]....
        /*0f44*/ 	.word	0x0000b9d0
        /*0f48*/ 	.word	0x0000000e
        /*0f4c*/ 	.word	0x00022830
        /*0f50*/ 	.short	0x010a
        /*0f52*/ 	.byte	0x3f
	.zero		1


	//   ....[39]....
        /*0f54*/ 	.word	0x0000ba30
        /*0f58*/ 	.word	0x0000000e
        /*0f5c*/ 	.word	0x00022830
        /*0f60*/ 	.short	0x010a
        /*0f62*/ 	.byte	0x3f
	.zero		1


	//   ....[40]....
        /*0f64*/ 	.word	0x0000cd40
        /*0f68*/ 	.word	0x0000009c
        /*0f6c*/ 	.word	0x00000000
        /*0f70*/ 	.short	0x0101
        /*0f72*/ 	.byte	0x3f
	.zero		1


	//   ....[41]....
        /*0f74*/ 	.word	0x0000dbb0
        /*0f78*/ 	.word	0x0000000e
        /*0f7c*/ 	.word	0x00022850
        /*0f80*/ 	.short	0x010a
        /*0f82*/ 	.byte	0x3f
	.zero		1


	//   ....[42]....
        /*0f84*/ 	.word	0x0000dc00
        /*0f88*/ 	.word	0x0000000e
        /*0f8c*/ 	.word	0x00022850
        /*0f90*/ 	.short	0x010a
        /*0f92*/ 	.byte	0x3f
	.zero		1


	//   ....[43]....
        /*0f94*/ 	.word	0x0000dfe0
        /*0f98*/ 	.word	0x0000000e
        /*0f9c*/ 	.word	0x00000000
        /*0fa0*/ 	.short	0x0101
        /*0fa2*/ 	.byte	0x3f
	.zero		1


	//   ....[44]....
        /*0fa4*/ 	.word	0x0000e100
        /*0fa8*/ 	.word	0x0000000e
        /*0fac*/ 	.word	0x00022830
        /*0fb0*/ 	.short	0x010a
        /*0fb2*/ 	.byte	0x3f
	.zero		1


	//   ....[45]....
        /*0fb4*/ 	.word	0x0000e160
        /*0fb8*/ 	.word	0x0000000e
        /*0fbc*/ 	.word	0x00022830
        /*0fc0*/ 	.short	0x010a
        /*0fc2*/ 	.byte	0x3f
	.zero		1


	//   ....[46]....
        /*0fc4*/ 	.word	0x0000f4e0
        /*0fc8*/ 	.word	0x000000a2
        /*0fcc*/ 	.word	0x00000000
        /*0fd0*/ 	.short	0x0101
        /*0fd2*/ 	.byte	0x3f
	.zero		1


	//   ....[47]....
        /*0fd4*/ 	.word	0x0000fb00
        /*0fd8*/ 	.word	0x0000000e
        /*0fdc*/ 	.word	0x00022850
        /*0fe0*/ 	.short	0x010a
        /*0fe2*/ 	.byte	0x3f
	.zero		1


	//   ....[48]....
        /*0fe4*/ 	.word	0x0000fb50
        /*0fe8*/ 	.word	0x0000000e
        /*0fec*/ 	.word	0x00022850
        /*0ff0*/ 	.short	0x010a
        /*0ff2*/ 	.byte	0x3f
	.zero		1


	//   ....[49]....
        /*0ff4*/ 	.word	0x0000ff40
        /*0ff8*/ 	.word	0x0000000e
        /*0ffc*/ 	.word	0x00000000
        /*1000*/ 	.short	0x0101
        /*1002*/ 	.byte	0x3f
	.zero		1


	//   ....[50]....
        /*1004*/ 	.word	0x00012510
        /*1008*/ 	.word	0x00000003
        /*100c*/ 	.word	0x00000000
        /*1010*/ 	.short	0x0101
        /*1012*/ 	.byte	0x3f
	.zero		1


	//   ....[51]....
        /*1014*/ 	.word	0x00015150
        /*1018*/ 	.word	0x00000016
        /*101c*/ 	.word	0x00022820
        /*1020*/ 	.short	0x010a
        /*1022*/ 	.byte	0x3f
	.zero		1


	//   ....[52]....
        /*1024*/ 	.word	0x000151e0
        /*1028*/ 	.word	0x00000003
        /*102c*/ 	.word	0x000228a0
        /*1030*/ 	.short	0x010a
        /*1032*/ 	.byte	0x3f
	.zero		1


	//   ....[53]....
        /*1034*/ 	.word	0x00015430
        /*1038*/ 	.word	0x00000003
        /*103c*/ 	.word	0x000228c0
        /*1040*/ 	.short	0x010a
        /*1042*/ 	.byte	0x3f
	.zero		1


	//   ....[54]....
        /*1044*/ 	.word	0x00015a40
        /*1048*/ 	.word	0x00000008
        /*104c*/ 	.word	0x000228a0
        /*1050*/ 	.short	0x010a
        /*1052*/ 	.byte	0x3f
	.zero		1


	//   ....[55]....
        /*1054*/ 	.word	0x00015c80
        /*1058*/ 	.word	0x00000008
        /*105c*/ 	.word	0x000228c0
        /*1060*/ 	.short	0x010a
        /*1062*/ 	.byte	0x3f
	.zero		1


	//   ....[56]....
        /*1064*/ 	.word	0x00016cd0
        /*1068*/ 	.word	0x00000020
        /*106c*/ 	.word	0x00022840
        /*1070*/ 	.short	0x010a
        /*1072*/ 	.byte	0x3f
	.zero		1


	//   ....[57]....
        /*1074*/ 	.word	0x00017320
        /*1078*/ 	.word	0x00000020
        /*107c*/ 	.word	0x00022830
        /*1080*/ 	.short	0x0107
        /*1082*/ 	.byte	0x3f
	.zero		1


	//   ....[58]....
        /*1084*/ 	.word	0x00017400
        /*1088*/ 	.word	0x00000020
        /*108c*/ 	.word	0x00022830
        /*1090*/ 	.short	0x0101
        /*1092*/ 	.byte	0x3f
	.zero		1


	//   ....[59]....
        /*1094*/ 	.word	0x00017fc0
        /*1098*/ 	.word	0x00000016
        /*109c*/ 	.word	0x00022800
        /*10a0*/ 	.short	0x0107
        /*10a2*/ 	.byte	0x3f
	.zero		1


	//   ....[60]....
        /*10a4*/ 	.word	0x000180b0
        /*10a8*/ 	.word	0x00000016
        /*10ac*/ 	.word	0x00022800
        /*10b0*/ 	.short	0x0101
        /*10b2*/ 	.byte	0x3f
	.zero		1


	//   ....[61]....
        /*10b4*/ 	.word	0x000180d0
        /*10b8*/ 	.word	0x00000016
        /*10bc*/ 	.word	0x00022820
        /*10c0*/ 	.short	0x010a
        /*10c2*/ 	.byte	0x3f
	.zero		1


	//   ....[62]....
        /*10c4*/ 	.word	0x00018160
        /*10c8*/ 	.word	0x00000020
        /*10cc*/ 	.word	0x00022860
        /*10d0*/ 	.short	0x010a
        /*10d2*/ 	.byte	0x3f
	.zero		1


	//   ....[63]....
        /*10d4*/ 	.word	0x00018860
        /*10d8*/ 	.word	0x00000020
        /*10dc*/ 	.word	0x00022850
        /*10e0*/ 	.short	0x0107
        /*10e2*/ 	.byte	0x3f
	.zero		1


	//   ....[64]....
        /*10e4*/ 	.word	0x00018930
        /*10e8*/ 	.word	0x00000020
        /*10ec*/ 	.word	0x00022850
        /*10f0*/ 	.short	0x0101
        /*10f2*/ 	.byte	0x3f
	.zero		1


	//   ....[65]....
        /*10f4*/ 	.word	0x00018c70
        /*10f8*/ 	.word	0x00000004
        /*10fc*/ 	.word	0x00022840
        /*1100*/ 	.short	0x010a
        /*1102*/ 	.byte	0x3f
	.zero		1


	//   ....[66]....
        /*1104*/ 	.word	0x00019050
        /*1108*/ 	.word	0x00000004
        /*110c*/ 	.word	0x00022830
        /*1110*/ 	.short	0x0107
        /*1112*/ 	.byte	0x3f
	.zero		1


	//   ....[67]....
        /*1114*/ 	.word	0x00019110
        /*1118*/ 	.word	0x00000004
        /*111c*/ 	.word	0x00022830
        /*1120*/ 	.short	0x0101
        /*1122*/ 	.byte	0x3f
	.zero		1


	//   ....[68]....
        /*1124*/ 	.word	0x00019140
        /*1128*/ 	.word	0x00000004
        /*112c*/ 	.word	0x00022860
        /*1130*/ 	.short	0x010a
        /*1132*/ 	.byte	0x3f
	.zero		1


	//   ....[69]....
        /*1134*/ 	.word	0x00019660
        /*1138*/ 	.word	0x00000004
        /*113c*/ 	.word	0x00022850
        /*1140*/ 	.short	0x0107
        /*1142*/ 	.byte	0x3f
	.zero		1


	//   ....[70]....
        /*1144*/ 	.word	0x00019720
        /*1148*/ 	.word	0x00000004
        /*114c*/ 	.word	0x00022850
        /*1150*/ 	.short	0x0101
        /*1152*/ 	.byte	0x3f
	.zero		1


	//   ....[71]....
        /*1154*/ 	.word	0x0001a590
        /*1158*/ 	.word	0x00000004
        /*115c*/ 	.word	0x00022820
        /*1160*/ 	.short	0x010a
        /*1162*/ 	.byte	0x3f
	.zero		1


	//   ....[72]....
        /*1164*/ 	.word	0x0001a700
        /*1168*/ 	.word	0x00000005
        /*116c*/ 	.word	0x00022840
        /*1170*/ 	.short	0x010a
        /*1172*/ 	.byte	0x3f
	.zero		1


	//   ....[73]....
        /*1174*/ 	.word	0x0001a7a0
        /*1178*/ 	.word	0x00000019
        /*117c*/ 	.word	0x00022840
        /*1180*/ 	.short	0x010a
        /*1182*/ 	.byte	0x3f
	.zero		1


	//   ....[74]....
        /*1184*/ 	.word	0x0001a7e0
        /*1188*/ 	.word	0x00000005
        /*118c*/ 	.word	0x00022860
        /*1190*/ 	.short	0x010a
        /*1192*/ 	.byte	0x3f
	.zero		1


	//   ....[75]....
        /*1194*/ 	.word	0x0001a820
        /*1198*/ 	.word	0x00000019
        /*119c*/ 	.word	0x00022860
        /*11a0*/ 	.short	0x010a
        /*11a2*/ 	.byte	0x3f
	.zero		1


	//   ....[76]....
        /*11a4*/ 	.word	0x0001a880
        /*11a8*/ 	.word	0x00000056
        /*11ac*/ 	.word	0x00022890
        /*11b0*/ 	.short	0x010a
        /*11b2*/ 	.byte	0x3f
	.zero		1


	//   ....[77]....
        /*11b4*/ 	.word	0x0001ab10
        /*11b8*/ 	.word	0x00000056
        /*11bc*/ 	.word	0x00022890
        /*11c0*/ 	.short	0x010a
        /*11c2*/ 	.byte	0x3f
	.zero		1


	//   ....[78]....
        /*11c4*/ 	.word	0x0001adc0
        /*11c8*/ 	.word	0x00000056
        /*11cc*/ 	.word	0x00022890
        /*11d0*/ 	.short	0x010a
        /*11d2*/ 	.byte	0x3f
	.zero		1


	//   ....[79]....
        /*11d4*/ 	.word	0x0001b070
        /*11d8*/ 	.word	0x00000056
        /*11dc*/ 	.word	0x000228b0
        /*11e0*/ 	.short	0x010a
        /*11e2*/ 	.byte	0x3f
	.zero		1


	//   ....[80]....
        /*11e4*/ 	.word	0x0001b530
        /*11e8*/ 	.word	0x00000013
        /*11ec*/ 	.word	0x00022800
        /*11f0*/ 	.short	0x010a
        /*11f2*/ 	.byte	0x3f
	.zero		1


	//   ....[81]....
        /*11f4*/ 	.word	0x0001bb30
        /*11f8*/ 	.word	0x00000013
        /*11fc*/ 	.word	0x00022800
        /*1200*/ 	.short	0x010a
        /*1202*/ 	.byte	0x3f
	.zero		1


	//   ....[82]....
        /*1204*/ 	.word	0x0001bb80
        /*1208*/ 	.word	0x00000009
        /*120c*/ 	.word	0x00022830
        /*1210*/ 	.short	0x010a
        /*1212*/ 	.byte	0x3f
	.zero		1


	//   ....[83]....
        /*1214*/ 	.word	0x0001bbd0
        /*1218*/ 	.word	0x00000009
        /*121c*/ 	.word	0x00022850
        /*1220*/ 	.short	0x010a
        /*1222*/ 	.byte	0x3f
	.zero		1


	//   ....[84]....
        /*1224*/ 	.word	0x0001bc20
        /*1228*/ 	.word	0x0000000e
        /*122c*/ 	.word	0x00022830
        /*1230*/ 	.short	0x010a
        /*1232*/ 	.byte	0x3f
	.zero		1


	//   ....[85]....
        /*1234*/ 	.word	0x0001bc70
        /*1238*/ 	.word	0x0000000e
        /*123c*/ 	.word	0x00022850
        /*1240*/ 	.short	0x010a
        /*1242*/ 	.byte	0x3f
	.zero		1


	//   ....[86]....
        /*1244*/ 	.word	0x0001bcc0
        /*1248*/ 	.word	0x0000000e
        /*124c*/ 	.word	0x00022830
        /*1250*/ 	.short	0x010a
        /*1252*/ 	.byte	0x3f
	.zero		1


	//   ....[87]....
        /*1254*/ 	.word	0x0001bd10
        /*1258*/ 	.word	0x0000000e
        /*125c*/ 	.word	0x00022850
        /*1260*/ 	.short	0x010a
        /*1262*/ 	.byte	0x3f
	.zero		1


	//   ....[88]....
        /*1264*/ 	.word	0x0001c2e0
        /*1268*/ 	.word	0x00000016
        /*126c*/ 	.word	0x00022820
        /*1270*/ 	.short	0x010a
        /*1272*/ 	.byte	0x3f
	.zero		1


	//   ....[89]....
        /*1274*/ 	.word	0x0001c330
        /*1278*/ 	.word	0x00000003
        /*127c*/ 	.word	0x000228a0
        /*1280*/ 	.short	0x010a
        /*1282*/ 	.byte	0x3f
	.zero		1


	//   ....[90]....
        /*1284*/ 	.word	0x0001c380
        /*1288*/ 	.word	0x00000003
        /*128c*/ 	.word	0x000228c0
        /*1290*/ 	.short	0x010a
        /*1292*/ 	.byte	0x3f
	.zero		1


	//   ....[91]....
        /*1294*/ 	.word	0x0001c3d0
        /*1298*/ 	.word	0x00000008
        /*129c*/ 	.word	0x000228a0
        /*12a0*/ 	.short	0x010a
        /*12a2*/ 	.byte	0x3f
	.zero		1


	//   ....[92]....
        /*12a4*/ 	.word	0x0001c420
        /*12a8*/ 	.word	0x00000008
        /*12ac*/ 	.word	0x000228c0
        /*12b0*/ 	.short	0x010a
        /*12b2*/ 	.byte	0x3f
	.zero		1


	//   ....[93]....
        /*12b4*/ 	.word	0x0001c540
        /*12b8*/ 	.word	0x00000020
        /*12bc*/ 	.word	0x00022840
        /*12c0*/ 	.short	0x010a
        /*12c2*/ 	.byte	0x3f
	.zero		1


	//   ....[94]....
        /*12c4*/ 	.word	0x0001d820
        /*12c8*/ 	.word	0x00000016
        /*12cc*/ 	.word	0x00022820
        /*12d0*/ 	.short	0x010a
        /*12d2*/ 	.byte	0x3f
	.zero		1


	//   ....[95]....
        /*12d4*/ 	.word	0x0001d870
        /*12d8*/ 	.word	0x00000020
        /*12dc*/ 	.word	0x00022860
        /*12e0*/ 	.short	0x010a
        /*12e2*/ 	.byte	0x3f
	.zero		1


	//   ....[96]....
        /*12e4*/ 	.word	0x0001e1e0
        /*12e8*/ 	.word	0x00000004
        /*12ec*/ 	.word	0x00022840
        /*12f0*/ 	.short	0x010a
        /*12f2*/ 	.byte	0x3f
	.zero		1


	//   ....[97]....
        /*12f4*/ 	.word	0x0001e8c0
        /*12f8*/ 	.word	0x00000004
        /*12fc*/ 	.word	0x00022860
        /*1300*/ 	.short	0x010a
        /*1302*/ 	.byte	0x3f
	.zero		1


	//   ....[98]....
        /*1304*/ 	.word	0x0001f960
        /*1308*/ 	.word	0x00000004
        /*130c*/ 	.word	0x00022820
        /*1310*/ 	.short	0x010a
        /*1312*/ 	.byte	0x3f
	.zero		1


	//   ....[99]....
        /*1314*/ 	.word	0x0001fb00
        /*1318*/ 	.word	0x00000005
        /*131c*/ 	.word	0x00022840
        /*1320*/ 	.short	0x010a
        /*1322*/ 	.byte	0x3f
	.zero		1


	//   ....[100]....
        /*1324*/ 	.word	0x0001fb50
        /*1328*/ 	.word	0x00000019
        /*132c*/ 	.word	0x00022840
        /*1330*/ 	.short	0x010a
        /*1332*/ 	.byte	0x3f
	.zero		1


	//   ....[101]....
        /*1334*/ 	.word	0x0001fba0
        /*1338*/ 	.word	0x00000005
        /*133c*/ 	.word	0x00022860
        /*1340*/ 	.short	0x010a
        /*1342*/ 	.byte	0x3f
	.zero		1


	//----- nvinfo : EIATTR_NUM_MBARRIERS
	.align		4
.L_591:
        /*1344*/ 	.byte	0x03, 0x38
        /*1346*/ 	.short	0x0016


	//----- nvinfo : EIATTR_EXIT_INSTR_OFFSETS
	.align		4
        /*1348*/ 	.byte	0x04, 0x1c
        /*134a*/ 	.short	(.L_593 - .L_592)


	//   ....[0]....
.L_592:
        /*134c*/ 	.word	0x0001a870


	//----- nvinfo : EIATTR_MAX_THREADS
	.align		4
.L_593:
        /*1350*/ 	.byte	0x04, 0x05
        /*1352*/ 	.short	(.L_595 - .L_594)
.L_594:
        /*1354*/ 	.word	0x00000180
        /*1358*/ 	.word	0x00000001
        /*135c*/ 	.word	0x00000001


	//----- nvinfo : EIATTR_CRS_STACK_SIZE
	.align		4
.L_595:
        /*1360*/ 	.byte	0x04, 0x1e
        /*1362*/ 	.short	(.L_597 - .L_596)
.L_596:
        /*1364*/ 	.word	0x00000000


	//----- nvinfo : EIATTR_CBANK_PARAM_SIZE
	.align		4
.L_597:
        /*1368*/ 	.byte	0x03, 0x19
        /*136a*/ 	.short	0x0af0


	//----- nvinfo : EIATTR_PARAM_CBANK
	.align		4
        /*136c*/ 	.byte	0x04, 0x0a
        /*136e*/ 	.short	(.L_599 - .L_598)
	.align		4
.L_598:
        /*1370*/ 	.word	index@(.nv.constant0._ZN7cutlass13device_kernelIN5flash11enable_sm90INS1_16FlashAttnFwdSm90INS1_25CollectiveMainloopFwdSm90ILi2EN4cute5tupleIJNS5_1CILi1EEES8_S8_EEENS6_IJNS7_ILi128EEENS7_ILi96EEENS7_ILi64EEEEEELi256ENS_10bfloat16_tEfNS_4arch4Sm90ELb1ELb0ELb0ELb1ELb1ELb1ELb0ELb1ELb0ELb1ELb0ELb0EEENS1_21CollectiveEpilogueFwdINS6_IJSA_NS7_ILi256EEESB_EEES9_SE_SG_Li256ELb1ELb1ELb0ELb0EEENS1_36VarlenDynamicPersistentTileSchedulerILi128ELi96ELi256ELi128ELb0ELb1ELb1ELb1ELb1ELb1EEEEEEEEEvNT_6ParamsE)
        /*1374*/ 	.short	0x0210
        /*1376*/ 	.short	0x0af0


	//----- nvinfo : EIATTR_SW_WAR
	.align		4
.L_599:
        /*1378*/ 	.byte	0x04, 0x36
        /*137a*/ 	.short	(.L_601 - .L_600)
.L_600:
        /*137c*/ 	.word	0x00000008
.L_601:


//--------------------- .nv.info._ZN7cutlass13device_kernelIN5flash11enable_sm90INS1_16FlashAttnFwdSm90INS1_25CollectiveMainloopFwdSm90ILi2EN4cute5tupleIJNS5_1CILi1EEES8_S8_EEENS6_IJNS7_ILi128EEENS7_ILi96EEENS7_ILi64EEEEEELi256ENS_10bfloat16_tEfNS_4arch4Sm90ELb1ELb0ELb0ELb1ELb1ELb0ELb1ELb1ELb0ELb1ELb0ELb0EEENS1_21CollectiveEpilogueFwdINS6_IJSA_NS7_ILi256EEESB_EEES9_SE_SG_Li256ELb1ELb1ELb0ELb0EEENS1_36VarlenDynamicPersistentTileSchedulerILi128ELi96ELi256ELi128ELb0ELb1ELb1ELb1ELb1ELb1EEEEEEEEEvNT_6ParamsE --------------------------
	.section	.nv.info._ZN7cutlass13device_kernelIN5flash11enable_sm90INS1_16FlashAttnFwdSm90INS1_25CollectiveMainloopFwdSm90ILi2EN4cute5tupleIJNS5_1CILi1EEES8_S8_EEENS6_IJNS7_ILi128EEENS7_ILi96EEENS7_ILi64EEEEEELi256ENS_10bfloat16_tEfNS_4arch4Sm90ELb1ELb0ELb0ELb1ELb1ELb0ELb1ELb1ELb0ELb1ELb0ELb0EEENS1_21CollectiveEpilogueFwdINS6_IJSA_NS7_ILi256EEESB_EEES9_SE_SG_Li256ELb1ELb1ELb0ELb0EEENS1_36VarlenDynamicPersistentTileSchedulerILi128ELi96ELi256ELi128ELb0ELb1ELb1ELb1ELb1ELb1EEEEEEEEEvNT_6ParamsE,"",@"SHT_CUDA_INFO"
	.sectionflags	@""
	.align	4


	//----- nvinfo : EIATTR_CUDA_API_VERSION
	.align		4
        /*0000*/ 	.byte	0x04, 0x37
        /*0002*/ 	.short	(.L_603 - .L_602)
.L_602:
        /*0004*/ 	.word	0x00000082


	//----- nvinfo : EIATTR_KPARAM_INFO
	.align		4
.L_603:
        /*0008*/ 	.byte	0x04, 0x17
        /*000a*/ 	.short	(.L_605 - .L_604)
.L_604:
        /*000c*/ 	.word	0x00000000
        /*0010*/ 	.short	0x0000
        /*0012*/ 	.short	0x0070
        /*0014*/ 	.byte	0x00, 0xf0, 0x01, 0x2e


	//----- nvinfo : EIATTR_SPARSE_MMA_MASK
	.align		4
.L_605:
        /*0018*/ 	.byte	0x03, 0x50
        /*001a*/ 	.short	0x0000


	//----- nvinfo : EIATTR_MAXREG_COUNT
	.align		4
        /*001c*/ 	.byte	0x03, 0x1b
        /*001e*/ 	.short	0x00a8


	//----- nvinfo : EIATTR_NUM_BARRIERS
	.align		4
        /*0020*/ 	.byte	0x02, 0x4c
        /*0022*/ 	.byte	0x10
	.zero		1


	//----- nvinfo : EIATTR_EXTERNS
	.align		4
        /*0024*/ 	.byte	0x04, 0x0f
        /*0026*/ 	.short	(.L_607 - .L_606)


	//   ....[0]....
	.align		4
.L_606:
        /*0028*/ 	.word	index@(__assertfail)


	//----- nvinfo : EIATTR_ANNOTATIONS
	.align		4
.L_607:
        /*002c*/ 	.byte	0x04, 0x55
        /*002e*/ 	.short	(.L_609 - .L_608)


	//   ....[0]....
.L_608:
        /* <DEDUP_REMOVED lines=18> */


	//----- nvinfo : EIATTR_MERCURY_ISA_VERSION
	.align		4
.L_609:
        /*0140*/ 	.byte	0x03, 0x5f
        /*0142*/ 	.short	0x0101


	//----- nvinfo : EIATTR_UNUSED_LOAD_BYTE_OFFSET
	.align		4
        /*0144*/ 	.byte	0x04, 0x44
        /*0146*/ 	.short	(.L_611 - .L_610)


	//   ....[0]....
.L_610:
        /*0148*/ 	.word	0x000009b0
        /*014c*/ 	.word	0x0000fff0


	//   ....[1]....
        /*0150*/ 	.word	0x00009a00
        /*0154*/ 	.word	0x0000fff0


	//----- nvinfo : EIATTR_INT_WARP_WIDE_INSTR_OFFSETS
	.align		4
.L_611:
        /*0158*/ 	.byte	0x04, 0x31
        /*015a*/ 	.short	(.L_613 - .L_612)


	//   ....[0]....
.L_612:
        /*015c*/ 	.word	0x000000c0


	//   ....[1]....
        /*0160*/ 	.word	0x000000d0


	//   ....[2]....
        /*0164*/ 	.word	0x000000e0


	//   ....[3]....
        /*0168*/ 	.word	0x00000180


	//   ....[4]....
        /*016c*/ 	.word	0x0000dc10


	//   ....[5]....
        /*0170*/ 	.word	0x0000dca0


	//   ....[6]....
        /*0174*/ 	.word	0x00011bc0


	//   ....[7]....
        /*0178*/ 	.word	0x00011c50


	//----- nvinfo : EIATTR_COOP_GROUP_MASK_REGIDS
	.align		4
.L_613:
        /*017c*/ 	.byte	0x04, 0x29
        /*017e*/ 	.short	(.L_615 - .L_614)


	//   ....[0]....
.L_614:
        /*0180*/ 	.word	0xffffffff


	//   ....[1]....
        /*0184*/ 	.word	0xffffffff


	//   ....[2]....
        /*0188*/ 	.word	0xffffffff


	//   ....[3]....
        /*018c*/ 	.word	0xffffffff


	//   ....[4]....
        /*0190*/ 	.word	0xffffffff


	//   ....[5]....
        /*0194*/ 	.word	0xffffffff


	//   ....[6]....
        /*0198*/ 	.word	0xffffffff


	//   ....[7]....
        /*019c*/ 	.word	0xffffffff


	//   ....[8]....
        /*01a0*/ 	.word	0xffffffff


	//   ....[9]....
        /*01a4*/ 	.word	0xffffffff


	//   ....[10]....
        /*01a8*/ 	.word	0xffffffff


	//   ....[11]....
        /*01ac*/ 	.word	0xffffffff


	//   ....[12]....
        /*01b0*/ 	.word	0xffffffff


	//   ....[13]....
        /*01b4*/ 	.word	0xffffffff


	//   ....[14]....
        /*01b8*/ 	.word	0xffffffff


	//   ....[15]....
        /*01bc*/ 	.word	0xffffffff


	//   ....[16]....
        /*01c0*/ 	.word	0xffffffff


	//   ....[17]....
        /*01c4*/ 	.word	0xffffffff


	//   ....[18]....
        /*01c8*/ 	.word	0xffffffff


	//   ....[19]....
        /*01cc*/ 	.word	0xffffffff


	//   ....[20]....
        /*01d0*/ 	.word	0xffffffff


	//   ....[21]....
        /*01d4*/ 	.word	0xffffffff


	//   ....[22]....
        /*01d8*/ 	.word	0xffffffff


	//   ....[23]....
        /*01dc*/ 	.word	0xffffffff


	//   ....[24]....
        /*01e0*/ 	.word	0xffffffff


	//   ....[25]....
        /*01e4*/ 	.word	0xffffffff


	//   ....[26]....
        /*01e8*/ 	.word	0xffffffff


	//   ....[27]....
        /*01ec*/ 	.word	0xffffffff


	//   ....[28]....
        /*01f0*/ 	.word	0xffffffff


	//   ....[29]....
        /*01f4*/ 	.word	0xffffffff


	//   ....[30]....
        /*01f8*/ 	.word	0xffffffff


	//   ....[31]....
        /*01fc*/ 	.word	0xffffffff


	//   ....[32]....
        /*0200*/ 	.word	0xffffffff


	//   ....[33]....
        /*0204*/ 	.word	0xffffffff


	//   ....[34]....
        /*0208*/ 	.word	0xffffffff


	//   ....[35]....
        /*020c*/ 	.word	0xffffffff


	//   ....[36]....
        /*0210*/ 	.word	0xffffffff


	//   ....[37]....
        /*0214*/ 	.word	0xffffffff


	//   ....[38]....
        /*0218*/ 	.word	0xffffffff


	//   ....[39]....
        /*021c*/ 	.word	0xffffffff


	//   ....[40]....
        /*0220*/ 	.word	0xffffffff


	//   ....[41]....
        /*0224*/ 	.word	0xffffffff


	//   ....[42]....
        /*0228*/ 	.word	0xffffffff


	//   ....[43]....
        /*022c*/ 	.word	0xffffffff


	//   ....[44]....
        /*0230*/ 	.word	0xffffffff


	//   ....[45]....
        /*0234*/ 	.word	0xffffffff


	//   ....[46]....
        /*0238*/ 	.word	0xffffffff


	//   ....[47]....
        /*023c*/ 	.word	0xffffffff


	//   ....[48]....
        /*0240*/ 	.word	0xffffffff


	//   ....[49]....
        /*0244*/ 	.word	0xffffffff


	//   ....[50]....
        /*0248*/ 	.word	0xffffffff


	//   ....[51]....
        /*024c*/ 	.word	0xffffffff


	//   ....[52]....
        /*0250*/ 	.word	0xffffffff


	//   ....[53]....
        /*0254*/ 	.word	0xffffffff


	//   ....[54]....
        /*0258*/ 	.word	0xffffffff


	//   ....[55]....
        /*025c*/ 	.word	0xffffffff


	//   ....[56]....
        /*0260*/ 	.word	0xffffffff


	//   ....[57]....
        /*0264*/ 	.word	0xffffffff


	//   ....[58]....
        /*0268*/ 	.word	0xffffffff


	//   ....[59]....
        /*026c*/ 	.word	0xffffffff


	//   ....[60]....
        /*0270*/ 	.word	0xffffffff


	//   ....[61]....
        /*0274*/ 	.word	0xffffffff


	//   ....[62]....
        /*0278*/ 	.word	0xffffffff


	//   ....[63]....
        /*027c*/ 	.word	0xffffffff


	//   ....[64]....
        /*0280*/ 	.word	0xffffffff


	//   ....[65]....
        /*0284*/ 	.word	0xffffffff


	//   ....[66]....
        /*0288*/ 	.word	0xffffffff


	//   ....[67]....
        /*028c*/ 	.word	0xffffffff


	//   ....[68]....
        /*0290*/ 	.word	0xffffffff


	//   ....[69]....
        /*0294*/ 	.word	0xffffffff


	//   ....[70]....
        /*0298*/ 	.word	0xffffffff


	//   ....[71]....
        /*029c*/ 	.word	0xffffffff


	//   ....[72]....
        /*02a0*/ 	.word	0xffffffff


	//   ....[73]....
        /*02a4*/ 	.word	0xffffffff


	//   ....[74]....
        /*02a8*/ 	.word	0xffffffff


	//   ....[75]....
        /*02ac*/ 	.word	0xffffffff


	//   ....[76]....
        /*02b0*/ 	.word	0xffffffff


	//   ....[77]....
        /*02b4*/ 	.word	0xffffffff


	//   ....[78]....
        /*02b8*/ 	.word	0xffffffff


	//   ....[79]....
        /*02bc*/ 	.word	0xffffffff


	//   ....[80]....
        /*02c0*/ 	.word	0xffffffff


	//   ....[81]....
        /*02c4*/ 	.word	0xffffffff


	//   ....[82]....
        /*02c8*/ 	.word	0xffffffff


	//   ....[83]....
        /*02cc*/ 	.word	0xffffffff


	//   ....[84]....
        /*02d0*/ 	.word	0xffffffff


	//   ....[85]....
        /*02d4*/ 	.word	0xffffffff


	//   ....[86]....
        /*02d8*/ 	.word	0xffffffff


	//   ....[87]....
        /*02dc*/ 	.word	0xffffffff


	//   ....[88]....
        /*02e0*/ 	.word	0xffffffff


	//   ....[89]....
        /*02e4*/ 	.word	0xffffffff


	//   ....[90]....
        /*02e8*/ 	.word	0xffffffff


	//   ....[91]....
        /*02ec*/ 	.word	0xffffffff


	//   ....[92]....
        /*02f0*/ 	.word	0xffffffff


	//   ....[93]....
        /*02f4*/ 	.word	0xffffffff


	//   ....[94]....
        /*02f8*/ 	.word	0xffffffff


	//   ....[95]....
        /*02fc*/ 	.word	0xffffffff


	//   ....[96]....
        /*0300*/ 	.word	0xffffffff


	//   ....[97]....
        /*0304*/ 	.word	0xffffffff


	//   ....[98]....
        /*0308*/ 	.word	0xffffffff


	//   ....[99]....
        /*030c*/ 	.word	0xffffffff


	//   ....[100]....
        /*0310*/ 	.word	0xffffffff


	//   ....[101]....
        /*0314*/ 	.word	0xffffffff


	//   ....[102]....
        /*0318*/ 	.word	0xffffffff


	//   ....[103]....
        /*031c*/ 	.word	0xffffffff


	//   ....[104]....
        /*0320*/ 	.word	0xffffffff


	//   ....[105]....
        /*0324*/ 	.word	0xffffffff


	//   ....[106]....
        /*0328*/ 	.word	0xffffffff


	//   ....[107]....
        /*032c*/ 	.word	0xffffffff


	//   ....[108]....
        /*0330*/ 	.word	0xffffffff


	//   ....[109]....
        /*0334*/ 	.word	0xffffffff


	//   ....[110]....
        /*0338*/ 	.word	0xffffffff


	//   ....[111]....
        /*033c*/ 	.word	0xffffffff


	//   ....[112]....
        /*0340*/ 	.word	0xffffffff


	//   ....[113]....
        /*0344*/ 	.word	0xffffffff


	//   ....[114]....
        /*0348*/ 	.word	0xffffffff


	//   ....[115]....
        /*034c*/ 	.word	0xffffffff


	//   ....[116]....
        /*0350*/ 	.word	0xffffffff


	//   ....[117]....
        /*0354*/ 	.word	0xffffffff


	//   ....[118]....
        /*0358*/ 	.word	0xffffffff


	//   ....[119]....
        /*035c*/ 	.word	0xffffffff


	//   ....[120]....
        /*0360*/ 	.word	0xffffffff


	//   ....[121]....
        /*0364*/ 	.word	0xffffffff


	//   ....[122]....
        /*0368*/ 	.word	0xffffffff


	//   ....[123]....
        /*036c*/ 	.word	0xffffffff


	//   ....[124]....
        /*0370*/ 	.word	0xffffffff


	//   ....[125]....
        /*0374*/ 	.word	0xffffffff


	//   ....[126]....
        /*0378*/ 	.word	0xffffffff


	//   ....[127]....
        /*037c*/ 	.word	0xffffffff


	//   ....[128]....
        /*0380*/ 	.word	0xffffffff


	//   ....[129]....
        /*0384*/ 	.word	0xffffffff


	//   ....[130]....
        /*0388*/ 	.word	0xffffffff


	//   ....[131]....
        /*038c*/ 	.word	0xffffffff


	//   ....[132]....
        /*0390*/ 	.word	0xffffffff


	//   ....[133]....
        /*0394*/ 	.word	0xffffffff


	//   ....[134]....
        /*0398*/ 	.word	0xffffffff


	//   ....[135]....
        /*039c*/ 	.word	0xffffffff


	//   ....[136]....
        /*03a0*/ 	.word	0xffffffff


	//   ....[137]....
        /*03a4*/ 	.word	0xffffffff


	//   ....[138]....
        /*03a8*/ 	.word	0xffffffff


	//   ....[139]....
        /*03ac*/ 	.word	0xffffffff


	//   ....[140]....
        /*03b0*/ 	.word	0xffffffff


	//   ....[141]....
        /*03b4*/ 	.word	0xffffffff


	//   ....[142]....
        /*03b8*/ 	.word	0xffffffff


	//   ....[143]....
        /*03bc*/ 	.word	0xffffffff


	//   ....[144]....
        /*03c0*/ 	.word	0xffffffff


	//   ....[145]....
        /*03c4*/ 	.word	0xffffffff


	//   ....[146]....
        /*03c8*/ 	.word	0xffffffff


	//   ....[147]....
        /*03cc*/ 	.word	0xffffffff


	//   ....[148]....
        /*03d0*/ 	.word	0xffffffff


	//   ....[149]....
        /*03d4*/ 	.word	0xffffffff


	//   ....[150]....
        /*03d8*/ 	.word	0xffffffff


	//   ....[151]....
        /*03dc*/ 	.word	0xffffffff


	//   ....[152]....
        /*03e0*/ 	.word	0xffffffff


	//   ....[153]....
        /*03e4*/ 	.word	0xffffffff


	//   ....[154]....
        /*03e8*/ 	.word	0xffffffff


	//   ....[155]....
        /*03ec*/ 	.word	0xffffffff


	//   ....[156]....
        /*03f0*/ 	.word	0xffffffff


	//   ....[157]....
        /*03f4*/ 	.word	0xffffffff


	//   ....[158]....
        /*03f8*/ 	.word	0xffffffff


	//   ....[159]....
        /*03fc*/ 	.word	0xffffffff


	//   ....[160]....
        /*0400*/ 	.word	0xffffffff


	//   ....[161]....
        /*0404*/ 	.word	0x0500000f


	//   ....[162]....
        /*0408*/ 	.word	0x0500000f


	//   ....[163]....
        /*040c*/ 	.word	0x0500000f


	//   ....[164]....
        /*0410*/ 	.word	0x0500000f


	//   ....[165]....
        /*0414*/ 	.word	0x0500000f


	//   ....[166]....
        /*0418*/ 	.word	0x0500000f


	//   ....[167]....
        /*041c*/ 	.word	0x0500000f


	//   ....[168]....
        /*0420*/ 	.word	0x0500000f


	//   ....[169]....
        /*0424*/ 	.word	0x0500000f


	//   ....[170]....
        /*0428*/ 	.word	0x0500000f


	//   ....[171]....
        /*042c*/ 	.word	0x0500000f


	//   ....[172]....
        /*0430*/ 	.word	0x0500000f


	//   ....[173]....
        /*0434*/ 	.word	0x0500000f


	//   ....[174]....
        /*0438*/ 	.word	0x0500000f


	//   ....[175]....
        /*043c*/ 	.word	0x0500000f


	//   ....[176]....
        /*0440*/ 	.word	0x0500000f


	//   ....[177]....
        /*0444*/ 	.word	0x0500000f


	//   ....[178]....
        /*0448*/ 	.word	0x0500000f


	//   ....[179]....
        /*044c*/ 	.word	0x0500000f


	//   ....[180]....
        /*0450*/ 	.word	0x0500000f


	//   ....[181]....
        /*0454*/ 	.word	0x0500000f


	//   ....[182]....
        /*0458*/ 	.word	0x0500000f


	//   ....[183]....
        /*045c*/ 	.word	0x0500000f


	//   ....[184]....
        /*0460*/ 	.word	0x0500000f


	//   ....[185]....
        /*0464*/ 	.word	0x0500000f


	//   ....[186]....
        /*0468*/ 	.word	0x0500000f


	//   ....[187]....
        /*046c*/ 	.word	0x0500000f


	//   ....[188]....
        /*0470*/ 	.word	0x0500000f


	//   ....[189]....
        /*0474*/ 	.word	0x0500000f


	//   ....[190]....
        /*0478*/ 	.word	0x0500000f


	//   ....[191]....
        /*047c*/ 	.word	0x0500000f


	//   ....[192]....
        /*0480*/ 	.word	0x0500000f


	//   ....[193]....
        /*0484*/ 	.word	0x0500000f


	//   ....[194]....
        /*0488*/ 	.word	0x0500000f


	//   ....[195]....
        /*048c*/ 	.word	0x0500000f


	//   ....[196]....
        /*0490*/ 	.word	0x0500000f


	//   ....[197]....
        /*0494*/ 	.word	0x0500000f


	//   ....[198]....
        /*0498*/ 	.word	0x0500000f


	//   ....[199]....
        /*049c*/ 	.word	0x0500000f


	//   ....[200]....
        /*04a0*/ 	.word	0x0500000f


	//   ....[201]....
        /*04a4*/ 	.word	0x0500000f


	//   ....[202]....
        /*04a8*/ 	.word	0x0500000f


	//   ....[203]....
        /*04ac*/ 	.word	0x0500000f


	//   ....[204]....
        /*04b0*/ 	.word	0x0500000f


	//   ....[205]....
        /*04b4*/ 	.word	0x0500000f


	//   ....[206]....
        /*04b8*/ 	.word	0x0500000f


	//   ....[207]....
        /*04bc*/ 	.word	0x0500000f


	//   ....[208]....
        /*04c0*/ 	.word	0x0500000f


	//   ....[209]....
        /*04c4*/ 	.word	0x0500000f


	//   ....[210]....
        /*04c8*/ 	.word	0x0500000f


	//   ....[211]....
        /*04cc*/ 	.word	0x0500000f


	//   ....[212]....
        /*04d0*/ 	.word	0x0500000f


	//   ....[213]....
        /*04d4*/ 	.word	0x0500000f


	//   ....[214]....
        /*04d8*/ 	.word	0x0500000f


	//   ....[215]....
        /*04dc*/ 	.word	0x0500000f


	//   ....[216]....
        /*04e0*/ 	.word	0x0500000f


	//   ....[217]....
        /*04e4*/ 	.word	0x0500000f


	//   ....[218]....
        /*04e8*/ 	.word	0x0500000f


	//   ....[219]....
        /*04ec*/ 	.word	0x0500000f


	//   ....[220]....
        /*04f0*/ 	.word	0x0500000f


	//   ....[221]....
        /*04f4*/ 	.word	0x0500000f


	//   ....[222]....
        /*04f8*/ 	.word	0x0500000f


	//   ....[223]....
        /*04fc*/ 	.word	0x0500000f


	//   ....[224]....
        /*0500*/ 	.word	0x0500000f


	//   ....[225]....
        /*0504*/ 	.word	0x0500000f


	//   ....[226]....
        /*0508*/ 	.word	0x0500000f


	//   ....[227]....
        /*050c*/ 	.word	0x0500000f


	//   ....[228]....
        /*0510*/ 	.word	0x0500000f


	//   ....[229]....
        /*0514*/ 	.word	0x0500000f


	//   ....[230]....
        /*0518*/ 	.word	0x0500000f


	//   ....[231]....
        /*051c*/ 	.word	0x0500000f


	//   ....[232]....
        /*0520*/ 	.word	0x0500000f


	//   ....[233]....
        /*0524*/ 	.word	0x0500000f


	//   ....[234]....
        /*0528*/ 	.word	0x0500000f


	//   ....[235]....
        /*052c*/ 	.word	0x0500000f


	//   ....[236]....
        /*0530*/ 	.word	0x0500000f


	//   ....[237]....
        /*0534*/ 	.word	0x0500000f


	//   ....[238]....
        /*0538*/ 	.word	0x0500000f


	//   ....[239]....
        /*053c*/ 	.word	0x0500000f


	//   ....[240]....
        /*0540*/ 	.word	0x0500000f


	//   ....[241]....
        /*0544*/ 	.word	0x0500000f


	//   ....[242]....
        /*0548*/ 	.word	0x0500000f


	//   ....[243]....
        /*054c*/ 	.word	0x0500000f


	//   ....[244]....
        /*0550*/ 	.word	0x0500000f


	//   ....[245]....
        /*0554*/ 	.word	0x0500000f


	//   ....[246]....
        /*0558*/ 	.word	0x0500000f


	//   ....[247]....
        /*055c*/ 	.word	0x0500000f


	//   ....[248]....
        /*0560*/ 	.word	0x0500000f


	//   ....[249]....
        /*0564*/ 	.word	0x0500000f


	//   ....[250]....
        /*0568*/ 	.word	0x0500000f


	//   ....[251]....
        /*056c*/ 	.word	0x0500000f


	//   ....[252]....
        /*0570*/ 	.word	0x0500000f


	//   ....[253]....
        /*0574*/ 	.word	0x0500000f


	//   ....[254]....
        /*0578*/ 	.word	0x0500000f


	//   ....[255]....
        /*057c*/ 	.word	0x0500000f


	//   ....[0]....
        /*0580*/ 	.word	0x0500000f


	//   ....[1]....
        /*0584*/ 	.word	0x0500000f


	//   ....[2]....
        /*0588*/ 	.word	0x0500000f


	//   ....[3]....
        /*058c*/ 	.word	0x0500000f


	//----- nvinfo : EIATTR_COOP_GROUP_INSTR_OFFSETS
	.align		4
.L_615:
        /*0590*/ 	.byte	0x04, 0x28
        /*0592*/ 	.short	(.L_617 - .L_616)


	//   ....[0]....
.L_616:
        /*0594*/ 	.word	0x00000080


	//   ....[1]....
        /*0598*/ 	.word	0x00000090


	//   ....[2]....
        /*059c*/ 	.word	0x000002f0


	//   ....[3]....
        /*05a0*/ 	.word	0x00000450


	//   ....[4]....
        /*05a4*/ 	.word	0x00000570


	//   ....[5]....
        /*05a8*/ 	.word	0x000006d0


	//   ....[6]....
        /*05ac*/ 	.word	0x00001830


	//   ....[7]....
        /*05b0*/ 	.word	0x000029a0


	//   ....[8]....
        /*05b4*/ 	.word	0x000029c0


	//   ....[9]....
        /*05b8*/ 	.word	0x000032b0


	//   ....[10]....
        /*05bc*/ 	.word	0x00003300


	//   ....[11]....
        /*05c0*/ 	.word	0x00003320


	//   ....[12]....
        /*05c4*/ 	.word	0x00003340


	//   ....[13]....
        /*05c8*/ 	.word	0x00004c10


	//   ....[14]....
        /*05cc*/ 	.word	0x00004c30


	//   ....[15]....
        /*05d0*/ 	.word	0x00005500


	//   ....[16]....
        /*05d4*/ 	.word	0x00005590


	//   ....[17]....
        /*05d8*/ 	.word	0x000055b0


	//   ....[18]....
        /*05dc*/ 	.word	0x000055d0


	//   ....[19]....
        /*05e0*/ 	.word	0x00007950


	//   ....[20]....
        /*05e4*/ 	.word	0x000079b0


	//   ....[21]....
        /*05e8*/ 	.word	0x000079d0


	//   ....[22]....
        /*05ec*/ 	.word	0x000079f0


	//   ....[23]....
        /*05f0*/ 	.word	0x00008f80


	//   ....[24]....
        /*05f4*/ 	.word	0x00009000


	//   ....[25]....
        /*05f8*/ 	.word	0x00009070


	//   ....[26]....
        /*05fc*/ 	.word	0x00009090


	//   ....[27]....
        /*0600*/ 	.word	0x0000ab20


	//   ....[28]....
        /*0604*/ 	.word	0x0000ab50


	//   ....[29]....
        /*0608*/ 	.word	0x0000ab80


	//   ....[30]....
        /*060c*/ 	.word	0x0000abf0


	//   ....[31]....
        /*0610*/ 	.word	0x0000b450


	//   ....[32]....
        /*0614*/ 	.word	0x0000b480


	//   ....[33]....
        /*0618*/ 	.word	0x0000b610


	//   ....[34]....
        /*061c*/ 	.word	0x0000b630


	//   ....[35]....
        /*0620*/ 	.word	0x0000b770


	//   ....[36]....
        /*0624*/ 	.word	0x0000b790


	//   ....[37]....
        /*0628*/ 	.word	0x0000b8e0


	//   ....[38]....
        /*062c*/ 	.word	0x0000b900


	//   ....[39]....
        /*0630*/ 	.word	0x0000c2e0


	//   ....[40]....
        /*0634*/ 	.word	0x0000c310


	//   ....[41]....
        /*0638*/ 	.word	0x0000c460


	//   ....[42]....
        /*063c*/ 	.word	0x0000c480


	//   ....[43]....
        /*0640*/ 	.word	0x0000c5c0


	//   ....[44]....
        /*0644*/ 	.word	0x0000c5e0


	//   ....[45]....
        /*0648*/ 	.word	0x0000c730


	//   ....[46]....
        /*064c*/ 	.word	0x0000c750


	//   ....[47]....
        /*0650*/ 	.word	0x0000c910


	//   ....[48]....
        /*0654*/ 	.word	0x0000cae0


	//   ....[49]....
        /*0658*/ 	.word	0x0000cb10


	//   ....[50]....
        /*065c*/ 	.word	0x0000cb40


	//   ....[51]....
        /*0660*/ 	.word	0x0000cb70


	//   ....[52]....
        /*0664*/ 	.word	0x0000cba0


	//   ....[53]....
        /*0668*/ 	.word	0x0000cbd0


	//   ....[54]....
        /*066c*/ 	.word	0x0000cd20


	//   ....[55]....
        /*0670*/ 	.word	0x0000cd50


	//   ....[56]....
        /*0674*/ 	.word	0x0000cd80


	//   ....[57]....
        /*0678*/ 	.word	0x0000cdb0


	//   ....[58]....
        /*067c*/ 	.word	0x0000cde0


	//   ....[59]....
        /*0680*/ 	.word	0x0000ce10


	//   ....[60]....
        /*0684*/ 	.word	0x0000cea0


	//   ....[61]....
        /*0688*/ 	.word	0x0000cf00


	//   ....[62]....
        /*068c*/ 	.word	0x0000cf90


	//   ....[63]....
        /*0690*/ 	.word	0x0000e7d0


	//   ....[64]....
        /*0694*/ 	.word	0x0000e7f0


	//   ....[65]....
        /*0698*/ 	.word	0x0000e880


	//   ....[66]....
        /*069c*/ 	.word	0x0000e8a0


	//   ....[67]....
        /*06a0*/ 	.word	0x0000e920


	//   ....[68]....
        /*06a4*/ 	.word	0x0000e940


	//   ....[69]....
        /*06a8*/ 	.word	0x0000e9c0


	//   ....[70]....
        /*06ac*/ 	.word	0x0000e9e0


	//   ....[71]....
        /*06b0*/ 	.word	0x0000ea60


	//   ....[72]....
        /*06b4*/ 	.word	0x0000ea80


	//   ....[73]....
        /*06b8*/ 	.word	0x0000ea90


	//   ....[74]....
        /*06bc*/ 	.word	0x0000eaa0


	//   ....[75]....
        /*06c0*/ 	.word	0x0000f230


	//   ....[76]....
        /*06c4*/ 	.word	0x0000f250


	//   ....[77]....
        /*06c8*/ 	.word	0x0000f260


	//   ....[78]....
        /*06cc*/ 	.word	0x0000f270


	//   ....[79]....
        /*06d0*/ 	.word	0x0000f280


	//   ....[80]....
        /*06d4*/ 	.word	0x0000f2a0


	//   ....[81]....
        /*06d8*/ 	.word	0x0000f360


	//   ....[82]....
        /*06dc*/ 	.word	0x0000f400


	//   ....[83]....
        /*06e0*/ 	.word	0x0000f420


	//   ....[84]....
        /*06e4*/ 	.word	0x0000f480


	//   ....[85]....
        /*06e8*/ 	.word	0x0000f4f0


	//   ....[86]....
        /*06ec*/ 	.word	0x0000f510


	//   ....[87]....
        /*06f0*/ 	.word	0x0000f520


	//   ....[88]....
        /*06f4*/ 	.word	0x0000f550


	//   ....[89]....
        /*06f8*/ 	.word	0x0000f5e0


	//   ....[90]....
        /*06fc*/ 	.word	0x0000f620


	//   ....[91]....
        /*0700*/ 	.word	0x0000fd30


	//   ....[92]....
        /*0704*/ 	.word	0x0000fd60


	//   ....[93]....
        /*0708*/ 	.word	0x0000fd80


	//   ....[94]....
        /*070c*/ 	.word	0x0000fdb0


	//   ....[95]....
        /*0710*/ 	.word	0x0000fe20


	//   ....[96]....
        /*0714*/ 	.word	0x0000fe50


	//   ....[97]....
        /*0718*/ 	.word	0x0000ff60


	//   ....[98]....
        /*071c*/ 	.word	0x0000ff80


	//   ....[99]....
        /*0720*/ 	.word	0x00010010


	//   ....[100]....
        /*0724*/ 	.word	0x00010030


	//   ....[101]....
        /*0728*/ 	.word	0x000100a0


	//   ....[102]....
        /*072c*/ 	.word	0x000100c0


	//   ....[103]....
        /*0730*/ 	.word	0x00010120


	//   ....[104]....
        /*0734*/ 	.word	0x00010150


	//   ....[105]....
        /*0738*/ 	.word	0x000101d0


	//   ....[106]....
        /*073c*/ 	.word	0x00010230


	//   ....[107]....
        /*0740*/ 	.word	0x00010780


	//   ....[108]....
        /*0744*/ 	.word	0x000107a0


	//   ....[109]....
        /*0748*/ 	.word	0x000107f0


	//   ....[110]....
        /*074c*/ 	.word	0x000108b0


	//   ....[111]....
        /*0750*/ 	.word	0x000108c0


	//   ....[112]....
        /*0754*/ 	.word	0x000108f0


	//   ....[113]....
        /*0758*/ 	.word	0x00010980


	//   ....[114]....
        /*075c*/ 	.word	0x00010a30


	//   ....[115]....
        /*0760*/ 	.word	0x00010a40


	//   ....[116]....
        /*0764*/ 	.word	0x00010a70


	//   ....[117]....
        /*0768*/ 	.word	0x00010a80


	//   ....[118]....
        /*076c*/ 	.word	0x00010b10


	//   ....[119]....
        /*0770*/ 	.word	0x00011220


	//   ....[120]....
        /*0774*/ 	.word	0x00011240


	//   ....[121]....
        /*0778*/ 	.word	0x00011250


	//   ....[122]....
        /*077c*/ 	.word	0x00011290


	//   ....[123]....
        /*0780*/ 	.word	0x000112a0


	//   ....[124]....
        /*0784*/ 	.word	0x000112e0


	//   ....[125]....
        /*0788*/ 	.word	0x000112f0


	//   ....[126]....
        /*078c*/ 	.word	0x00011330


	//   ....[127]....
        /*0790*/ 	.word	0x00011340


	//   ....[128]....
        /*0794*/ 	.word	0x00011380


	//   ....[129]....
        /*0798*/ 	.word	0x00011390


	//   ....[130]....
        /*079c*/ 	.word	0x000113a0


	//   ....[131]....
        /*07a0*/ 	.word	0x00011700


	//   ....[132]....
        /*07a4*/ 	.word	0x00011720


	//   ....[133]....
        /*07a8*/ 	.word	0x00011730


	//   ....[134]....
        /*07ac*/ 	.word	0x00011740


	//   ....[135]....
        /*07b0*/ 	.word	0x00011750


	//   ....[136]....
        /*07b4*/ 	.word	0x00011770


	//   ....[137]....
        /*07b8*/ 	.word	0x000117e0


	//   ....[138]....
        /*07bc*/ 	.word	0x00011810


	//   ....[139]....
        /*07c0*/ 	.word	0x00011820


	//   ....[140]....
        /*07c4*/ 	.word	0x00011890


	//   ....[141]....
        /*07c8*/ 	.word	0x000118a0


	//   ....[142]....
        /*07cc*/ 	.word	0x000119a0


	//   ....[143]....
        /*07d0*/ 	.word	0x00011e40


	//   ....[144]....
        /*07d4*/ 	.word	0x00011e70


	//   ....[145]....
        /*07d8*/ 	.word	0x00011ea0


	//   ....[146]....
        /*07dc*/ 	.word	0x00011ed0


	//   ....[147]....
        /*07e0*/ 	.word	0x00011f00


	//   ....[148]....
        /*07e4*/ 	.word	0x00011f30


	//   ....[149]....
        /*07e8*/ 	.word	0x00011f60


	//   ....[150]....
        /*07ec*/ 	.word	0x00011f90


	//   ....[151]....
        /*07f0*/ 	.word	0x00012110


	//   ....[152]....
        /*07f4*/ 	.word	0x00012140


	//   ....[153]....
        /*07f8*/ 	.word	0x00012170


	//   ....[154]....
        /*07fc*/ 	.word	0x000121a0


	//   ....[155]....
        /*0800*/ 	.word	0x000121d0


	//   ....[156]....
        /*0804*/ 	.word	0x00012200


	//   ....[157]....
        /*0808*/ 	.word	0x000122c0


	//   ....[158]....
        /*080c*/ 	.word	0x000122e0


	//   ....[159]....
        /*0810*/ 	.word	0x00012350


	//   ....[160]....
        /*0814*/ 	.word	0x000129f0


	//   ....[161]....
        /*0818*/ 	.word	0x00013020


	//   ....[162]....
        /*081c*/ 	.word	0x00013110


	//   ....[163]....
        /*0820*/ 	.word	0x000131b0


	//   ....[164]....
        /*0824*/ 	.word	0x00013210


	//   ....[165]....
        /*0828*/ 	.word	0x00013300


	//   ....[166]....
        /*082c*/ 	.word	0x00013370


	//   ....[167]....
        /*0830*/ 	.word	0x00013460


	//   ....[168]....
        /*0834*/ 	.word	0x000134d0


	//   ....[169]....
        /*0838*/ 	.word	0x000135c0


	//   ....[170]....
        /*083c*/ 	.word	0x00013630


	//   ....[171]....
        /*0840*/ 	.word	0x00013720


	//   ....[172]....
        /*0844*/ 	.word	0x00013790


	//   ....[173]....
        /*0848*/ 	.word	0x00013830


	//   ....[174]....
        /*084c*/ 	.word	0x00013930


	//   ....[175]....
        /*0850*/ 	.word	0x00013980


	//   ....[176]....
        /*0854*/ 	.word	0x000139e0


	//   ....[177]....
        /*0858*/ 	.word	0x00013b00


	//   ....[178]....
        /*085c*/ 	.word	0x00013b80


	//   ....[179]....
        /*0860*/ 	.word	0x00013c70


	//   ....[180]....
        /*0864*/ 	.word	0x00013cf0


	//   ....[181]....
        /*0868*/ 	.word	0x00013de0


	//   ....[182]....
        /*086c*/ 	.word	0x00013ef0


	//   ....[183]....
        /*0870*/ 	.word	0x00013f70


	//   ....[184]....
        /*0874*/ 	.word	0x00014070


	//   ....[185]....
        /*0878*/ 	.word	0x000140e0


	//   ....[186]....
        /*087c*/ 	.word	0x00014160


	//   ....[187]....
        /*0880*/ 	.word	0x00014250


	//   ....[188]....
        /*0884*/ 	.word	0x000142c0


	//   ....[189]....
        /*0888*/ 	.word	0x00014390


	//   ....[190]....
        /*088c*/ 	.word	0x00014430


	//   ....[191]....
        /*0890*/ 	.word	0x000144d0


	//   ....[192]....
        /*0894*/ 	.word	0x00014530


	//   ....[193]....
        /*0898*/ 	.word	0x00014620


	//   ....[194]....
        /*089c*/ 	.word	0x00014730


	//   ....[195]....
        /*08a0*/ 	.word	0x00014780


	//   ....[196]....
        /*08a4*/ 	.word	0x000147e0


	//   ....[197]....
        /*08a8*/ 	.word	0x000148e0


	//   ....[198]....
        /*08ac*/ 	.word	0x000149f0


	//   ....[199]....
        /*08b0*/ 	.word	0x00014a40


	//   ....[200]....
        /*08b4*/ 	.word	0x00014aa0


	//   ....[201]....
        /*08b8*/ 	.word	0x00014ba0


	//   ....[202]....
        /*08bc*/ 	.word	0x00014cb0


	//   ....[203]....
        /*08c0*/ 	.word	0x00014d00


	//   ....[204]....
        /*08c4*/ 	.word	0x00014d60


	//   ....[205]....
        /*08c8*/ 	.word	0x00014e50


	//   ....[206]....
        /*08cc*/ 	.word	0x00014f80


	//   ....[207]....
        /*08d0*/ 	.word	0x00015060


	//   ....[208]....
        /*08d4*/ 	.word	0x000150f0


	//   ....[209]....
        /*08d8*/ 	.word	0x00015200


	//   ....[210]....
        /*08dc*/ 	.word	0x00015260


	//   ....[211]....
        /*08e0*/ 	.word	0x00015370


	//   ....[212]....
        /*08e4*/ 	.word	0x000153d0


	//   ....[213]....
        /*08e8*/ 	.word	0x000154e0


	//   ....[214]....
        /*08ec*/ 	.word	0x00015540


	//   ....[215]....
        /*08f0*/ 	.word	0x00015650


	//   ....[216]....
        /*08f4*/ 	.word	0x000156b0


	//   ....[217]....
        /*08f8*/ 	.word	0x00015770


	//   ....[218]....
        /*08fc*/ 	.word	0x000158d0


	//   ....[219]....
        /*0900*/ 	.word	0x00015970


	//   ....[220]....
        /*0904*/ 	.word	0x000159d0


	//   ....[221]....
        /*0908*/ 	.word	0x00015a80


	//   ....[222]....
        /*090c*/ 	.word	0x00015ae0


	//   ....[223]....
        /*0910*/ 	.word	0x00015b90


	//   ....[224]....
        /*0914*/ 	.word	0x00015bf0


	//   ....[225]....
        /*0918*/ 	.word	0x00015ca0


	//   ....[226]....
        /*091c*/ 	.word	0x00015d00


	//   ....[227]....
        /*0920*/ 	.word	0x00015db0


	//   ....[228]....
        /*0924*/ 	.word	0x00015e10


	//   ....[229]....
        /*0928*/ 	.word	0x00015ec0


	//   ....[230]....
        /*092c*/ 	.word	0x00015fa0


	//   ....[231]....
        /*0930*/ 	.word	0x00016040


	//   ....[232]....
        /*0934*/ 	.word	0x000160a0


	//   ....[233]....
        /*0938*/ 	.word	0x00016170


	//   ....[234]....
        /*093c*/ 	.word	0x000161d0


	//   ....[235]....
        /*0940*/ 	.word	0x000162a0


	//   ....[236]....
        /*0944*/ 	.word	0x00016300


	//   ....[237]....
        /*0948*/ 	.word	0x000163e0


	//   ....[238]....
        /*094c*/ 	.word	0x00016440


	//   ....[239]....
        /*0950*/ 	.word	0x00016510


	//   ....[240]....
        /*0954*/ 	.word	0x00016570


	//   ....[241]....
        /*0958*/ 	.word	0x00016640


	//   ....[242]....
        /*095c*/ 	.word	0x000166d0


	//   ....[243]....
        /*0960*/ 	.word	0x00016770


	//   ....[244]....
        /*0964*/ 	.word	0x00016890


	//   ....[245]....
        /*0968*/ 	.word	0x00016900


	//   ....[246]....
        /*096c*/ 	.word	0x00016970


	//   ....[247]....
        /*0970*/ 	.word	0x000169e0


	//   ....[248]....
        /*0974*/ 	.word	0x00016a50


	//   ....[249]....
        /*0978*/ 	.word	0x00016ad0


	//   ....[250]....
        /*097c*/ 	.word	0x00016b60


	//   ....[251]....
        /*0980*/ 	.word	0x00016bf0


	//   ....[252]....
        /*0984*/ 	.word	0x00016c60


	//   ....[253]....
        /*0988*/ 	.word	0x00016cd0


	//   ....[254]....
        /*098c*/ 	.word	0x00016d40


	//   ....[255]....
        /*0990*/ 	.word	0x00016dc0


	//   ....[0]....
        /*0994*/ 	.word	0x00016e30


	//   ....[1]....
        /*0998*/ 	.word	0x00016ed0


	//   ....[2]....
        /*099c*/ 	.word	0x00016f60


	//   ....[3]....
        /*09a0*/ 	.word	0x00017080


	//----- nvinfo : EIATTR_REG_RECONFIG
	.align		4
.L_617:
        /*09a4*/ 	.byte	0x01, 0x54
	.zero		2


	//----- nvinfo : EIATTR_SYSCALL_OFFSETS
	.align		4
        /*09a8*/ 	.byte	0x04, 0x46
        /*09aa*/ 	.short	(.L_619 - .L_618)


	//   ....[0]....
.L_618:
        /*09ac*/ 	.word	0x00001a90


	//   ....[1]....
        /*09b0*/ 	.word	0x0000de00


	//   ....[2]....
        /*09b4*/ 	.word	0x0000df50


	//   ....[3]....
        /*09b8*/ 	.word	0x0000e040


	//   ....[4]....
        /*09bc*/ 	.word	0x0000ee30


	//   ....[5]....
        /*09c0*/ 	.word	0x0000f970


	//----- nvinfo : EIATTR_MBARRIER_INSTR_OFFSETS
	.align		4
.L_619:
        /*09c4*/ 	.byte	0x04, 0x39
        /*09c6*/ 	.short	(.L_621 - .L_620)


	//   ....[0]....
.L_620:
        /*09c8*/ 	.word	0x00000190
        /*09cc*/ 	.word	0x000000ff
        /*09d0*/ 	.word	0x00032400
        /*09d4*/ 	.short	0x0100
        /*09d6*/ 	.byte	0x08
	.zero		1


	//   ....[1]....
        /*09d8*/ 	.word	0x000001a0
        /*09dc*/ 	.word	0x000000ff
        /*09e0*/ 	.word	0x00032410
        /*09e4*/ 	.short	0x0100
        /*09e6*/ 	.byte	0x08
	.zero		1


	//   ....[2]....
        /*09e8*/ 	.word	0x000001b0
        /*09ec*/ 	.word	0x000000ff
        /*09f0*/ 	.word	0x00032420
        /*09f4*/ 	.short	0x0100
        /*09f6*/ 	.byte	0x08
	.zero		1


	//   ....[3]....
        /*09f8*/ 	.word	0x000002a0
        /*09fc*/ 	.word	0x000000ff
        /*0a00*/ 	.word	0x00032430
        /*0a04*/ 	.short	0x0100
        /*0a06*/ 	.byte	0x08
	.zero		1


	//   ....[4]....
        /*0a08*/ 	.word	0x000002b0
        /*0a0c*/ 	.word	0x000000ff
        /*0a10*/ 	.word	0x00032440
        /*0a14*/ 	.short	0x0100
        /*0a16*/ 	.byte	0x08
	.zero		1


	//   ....[5]....
        /*0a18*/ 	.word	0x000002c0
        /*0a1c*/ 	.word	0x000000ff
        /*0a20*/ 	.word	0x00032438
        /*0a24*/ 	.short	0x0100
        /*0a26*/ 	.byte	0x08
	.zero		1


	//   ....[6]....
        /*0a28*/ 	.word	0x000002d0
        /*0a2c*/ 	.word	0x000000ff
        /*0a30*/ 	.word	0x00032448
        /*0a34*/ 	.short	0x0100
        /*0a36*/ 	.byte	0x08
	.zero		1


	//   ....[7]....
        /*0a38*/ 	.word	0x00000400
        /*0a3c*/ 	.word	0x000000ff
        /*0a40*/ 	.word	0x00032450
        /*0a44*/ 	.short	0x0100
        /*0a46*/ 	.byte	0x08
	.zero		1


	//   ....[8]....
        /*0a48*/ 	.word	0x00000410
        /*0a4c*/ 	.word	0x000000ff
        /*0a50*/ 	.word	0x00032460
        /*0a54*/ 	.short	0x0100
        /*0a56*/ 	.byte	0x08
	.zero		1


	//   ....[9]....
        /*0a58*/ 	.word	0x00000420
        /*0a5c*/ 	.word	0x000000ff
        /*0a60*/ 	.word	0x00032458
        /*0a64*/ 	.short	0x0100
        /*0a66*/ 	.byte	0x08
	.zero		1


	//   ....[10]....
        /*0a68*/ 	.word	0x00000430
        /*0a6c*/ 	.word	0x000000ff
        /*0a70*/ 	.word	0x00032468
        /*0a74*/ 	.short	0x0100
        /*0a76*/ 	.byte	0x08
	.zero		1


	//   ....[11]....
        /*0a78*/ 	.word	0x00000520
        /*0a7c*/ 	.word	0x000000ff
        /*0a80*/ 	.word	0x00032470
        /*0a84*/ 	.short	0x0100
        /*0a86*/ 	.byte	0x06
	.zero		1


	//   ....[12]....
        /*0a88*/ 	.word	0x00000530
        /*0a8c*/ 	.word	0x000000ff
        /*0a90*/ 	.word	0x00032480
        /*0a94*/ 	.short	0x0100
        /*0a96*/ 	.byte	0x06
	.zero		1


	//   ....[13]....
        /*0a98*/ 	.word	0x00000540
        /*0a9c*/ 	.word	0x000000ff
        /*0aa0*/ 	.word	0x00032478
        /*0aa4*/ 	.short	0x0100
        /*0aa6*/ 	.byte	0x06
	.zero		1


	//   ....[14]....
        /*0aa8*/ 	.word	0x00000550
        /*0aac*/ 	.word	0x000000ff
        /*0ab0*/ 	.word	0x00032488
        /*0ab4*/ 	.short	0x0100
        /*0ab6*/ 	.byte	0x06
	.zero		1


	//   ....[15]....
        /*0ab8*/ 	.word	0x00000680
        /*0abc*/ 	.word	0x000000ff
        /*0ac0*/ 	.word	0x00032490
        /*0ac4*/ 	.short	0x0100
        /*0ac6*/ 	.byte	0x08
	.zero		1


	//   ....[16]....
        /*0ac8*/ 	.word	0x00000690
        /*0acc*/ 	.word	0x000000ff
        /*0ad0*/ 	.word	0x000324a0
        /*0ad4*/ 	.short	0x0100
        /*0ad6*/ 	.byte	0x08
	.zero		1


	//   ....[17]....
        /*0ad8*/ 	.word	0x000006a0
        /*0adc*/ 	.word	0x000000ff
        /*0ae0*/ 	.word	0x00032498
        /*0ae4*/ 	.short	0x0100
        /*0ae6*/ 	.byte	0x08
	.zero		1


	//   ....[18]....
        /*0ae8*/ 	.word	0x000006b0
        /*0aec*/ 	.word	0x000000ff
        /*0af0*/ 	.word	0x000324a8
        /*0af4*/ 	.short	0x0100
        /*0af6*/ 	.byte	0x08
	.zero		1


	//   ....[19]....
        /*0af8*/ 	.word	0x000007f0
        /*0afc*/ 	.word	0x000000ff
        /*0b00*/ 	.word	0x000324b0
        /*0b04*/ 	.short	0x0100
        /*0b06*/ 	.byte	0x08
	.zero		1


	//   ....[20]....
        /*0b08*/ 	.word	0x00000800
        /*0b0c*/ 	.word	0x000000ff
        /*0b10*/ 	.word	0x000324c0
        /*0b14*/ 	.short	0x0100
        /*0b16*/ 	.byte	0x08
	.zero		1


	//   ....[21]....
        /*0b18*/ 	.word	0x00000810
        /*0b1c*/ 	.word	0x000000ff
        /*0b20*/ 	.word	0x000324b8
        /*0b24*/ 	.short	0x0100
        /*0b26*/ 	.byte	0x08
	.zero		1


	//   ....[22]....
        /*0b28*/ 	.word	0x00000820
        /*0b2c*/ 	.word	0x000000ff
        /*0b30*/ 	.word	0x000324c8
        /*0b34*/ 	.short	0x0100
        /*0b36*/ 	.byte	0x08
	.zero		1


	//   ....[23]....
        /*0b38*/ 	.word	0x00001af0
        /*0b3c*/ 	.word	0x000000ff
        /*0b40*/ 	.word	0x00032400
        /*0b44*/ 	.short	0x010a
        /*0b46*/ 	.byte	0x28
	.zero		1


	//   ....[24]....
        /*0b48*/ 	.word	0x00001bd0
        /*0b4c*/ 	.word	0x000000ff
        /*0b50*/ 	.word	0x00032430
        /*0b54*/ 	.short	0x010a
        /*0b56*/ 	.byte	0x06
	.zero		1


	//   ....[25]....
        /*0b58*/ 	.word	0x00001c10
        /*0b5c*/ 	.word	0x000000ff
        /*0b60*/ 	.word	0x00032430
        /*0b64*/ 	.short	0x010a
        /*0b66*/ 	.byte	0x06
	.zero		1


	//   ....[26]....
        /*0b68*/ 	.word	0x00001f10
        /*0b6c*/ 	.word	0x000000ff
        /*0b70*/ 	.word	0x00032410
        /*0b74*/ 	.short	0x010a
        /*0b76*/ 	.byte	0x28
	.zero		1


	//   ....[27]....
        /*0b78*/ 	.word	0x00001f50
        /*0b7c*/ 	.word	0x000000ff
        /*0b80*/ 	.word	0x00032450
        /*0b84*/ 	.short	0x010a
        /*0b86*/ 	.byte	0x06
	.zero		1


	//   ....[28]....
        /*0b88*/ 	.word	0x00001f90
        /*0b8c*/ 	.word	0x000000ff
        /*0b90*/ 	.word	0x00032450
        /*0b94*/ 	.short	0x010a
        /*0b96*/ 	.byte	0x06
	.zero		1


	//   ....[29]....
        /*0b98*/ 	.word	0x00002900
        /*0b9c*/ 	.word	0x000000ff
        /*0ba0*/ 	.word	0x00000000
        /*0ba4*/ 	.short	0x0101
        /*0ba6*/ 	.byte	0x0a
	.zero		1


	//   ....[30]....
        /*0ba8*/ 	.word	0x00004070
        /*0bac*/ 	.word	0x000000ff
        /*0bb0*/ 	.word	0x00000000
        /*0bb4*/ 	.short	0x0101
        /*0bb6*/ 	.byte	0x06
	.zero		1


	//   ....[31]....
        /*0bb8*/ 	.word	0x00004210
        /*0bbc*/ 	.word	0x000000ff
        /*0bc0*/ 	.word	0x00032430
        /*0bc4*/ 	.short	0x010a
        /*0bc6*/ 	.byte	0x04
	.zero		1


	//   ....[32]....
        /*0bc8*/ 	.word	0x00004250
        /*0bcc*/ 	.word	0x000000ff
        /*0bd0*/ 	.word	0x00032430
        /*0bd4*/ 	.short	0x010a
        /*0bd6*/ 	.byte	0x04
	.zero		1


	//   ....[33]....
        /*0bd8*/ 	.word	0x00004470
        /*0bdc*/ 	.word	0x000000ff
        /*0be0*/ 	.word	0x00032450
        /*0be4*/ 	.short	0x010a
        /*0be6*/ 	.byte	0x04
	.zero		1


	//   ....[34]....
        /*0be8*/ 	.word	0x000044b0
        /*0bec*/ 	.word	0x000000ff
        /*0bf0*/ 	.word	0x00032450
        /*0bf4*/ 	.short	0x010a
        /*0bf6*/ 	.byte	0x04
	.zero		1


	//   ....[35]....
        /*0bf8*/ 	.word	0x00004b90
        /*0bfc*/ 	.word	0x000000ff
        /*0c00*/ 	.word	0x00000000
        /*0c04*/ 	.short	0x0101
        /*0c06*/ 	.byte	0x0a
	.zero		1


	//   ....[36]....
        /*0c08*/ 	.word	0x00006be0
        /*0c0c*/ 	.word	0x000000ff
        /*0c10*/ 	.word	0x00000000
        /*0c14*/ 	.short	0x0101
        /*0c16*/ 	.byte	0x04
	.zero		1


	//   ....[37]....
        /*0c18*/ 	.word	0x00006d10
        /*0c1c*/ 	.word	0x000000ff
        /*0c20*/ 	.word	0x00032430
        /*0c24*/ 	.short	0x010a
        /*0c26*/ 	.byte	0x04
	.zero		1


	//   ....[38]....
        /*0c28*/ 	.word	0x00006d50
        /*0c2c*/ 	.word	0x000000ff
        /*0c30*/ 	.word	0x00032430
        /*0c34*/ 	.short	0x010a
        /*0c36*/ 	.byte	0x04
	.zero		1


	//   ....[39]....
        /*0c38*/ 	.word	0x00006f70
        /*0c3c*/ 	.word	0x000000ff
        /*0c40*/ 	.word	0x00032450
        /*0c44*/ 	.short	0x010a
        /*0c46*/ 	.byte	0x04
	.zero		1


	//   ....[40]....
        /*0c48*/ 	.word	0x00006fb0
        /*0c4c*/ 	.word	0x000000ff
        /*0c50*/ 	.word	0x00032450
        /*0c54*/ 	.short	0x010a
        /*0c56*/ 	.byte	0x04
	.zero		1


	//   ....[41]....
        /*0c58*/ 	.word	0x000076b0
        /*0c5c*/ 	.word	0x000000ff
        /*0c60*/ 	.word	0x00000000
        /*0c64*/ 	.short	0x0101
        /*0c66*/ 	.byte	0x0a
	.zero		1


	//   ....[42]....
        /*0c68*/ 	.word	0x00008f60
        /*0c6c*/ 	.word	0x000000ff
        /*0c70*/ 	.word	0x00000000
        /*0c74*/ 	.short	0x0101
        /*0c76*/ 	.byte	0x04
	.zero		1


	//   ....[43]....
        /*0c78*/ 	.word	0x0000b470
        /*0c7c*/ 	.word	0x000000ff
        /*0c80*/ 	.word	0x00000000
        /*0c84*/ 	.short	0x0101
        /*0c86*/ 	.byte	0x07
	.zero		1


	//   ....[44]....
        /*0c88*/ 	.word	0x0000e550
        /*0c8c*/ 	.word	0x00000019
        /*0c90*/ 	.word	0x00032440
        /*0c94*/ 	.short	0x010a
        /*0c96*/ 	.byte	0x3f
	.zero		1


	//   ....[45]....
        /*0c98*/ 	.word	0x0000eba0
        /*0c9c*/ 	.word	0x00000019
        /*0ca0*/ 	.word	0x00032430
        /*0ca4*/ 	.short	0x0107
        /*0ca6*/ 	.byte	0x3f
	.zero		1


	//   ....[46]....
        /*0ca8*/ 	.word	0x0000ec70
        /*0cac*/ 	.word	0x00000019
        /*0cb0*/ 	.word	0x00032430
        /*0cb4*/ 	.short	0x0101
        /*0cb6*/ 	.byte	0x3f
	.zero		1


	//   ....[47]....
        /*0cb8*/ 	.word	0x0000f7b0
        /*0cbc*/ 	.word	0x00000016
        /*0cc0*/ 	.word	0x00032400
        /*0cc4*/ 	.short	0x0107
        /*0cc6*/ 	.byte	0x3f
	.zero		1


	//   ....[48]....
        /*0cc8*/ 	.word	0x0000f840
        /*0ccc*/ 	.word	0x00000016
        /*0cd0*/ 	.word	0x00032400
        /*0cd4*/ 	.short	0x0101
        /*0cd6*/ 	.byte	0x3f
	.zero		1


	//   ....[49]....
        /*0cd8*/ 	.word	0x00010370
        /*0cdc*/ 	.word	0x00000016
        /*0ce0*/ 	.word	0x00032410
        /*0ce4*/ 	.short	0x0107
        /*0ce6*/ 	.byte	0x3f
	.zero		1


	//   ....[50]....
        /*0ce8*/ 	.word	0x00010470
        /*0cec*/ 	.word	0x00000016
        /*0cf0*/ 	.word	0x00032410
        /*0cf4*/ 	.short	0x0101
        /*0cf6*/ 	.byte	0x3f
	.zero		1


	//   ....[51]....
        /*0cf8*/ 	.word	0x00010490
        /*0cfc*/ 	.word	0x00000016
        /*0d00*/ 	.word	0x00032420
        /*0d04*/ 	.short	0x010a
        /*0d06*/ 	.byte	0x3f
	.zero		1


	//   ....[52]....
        /*0d08*/ 	.word	0x00010510
        /*0d0c*/ 	.word	0x00000019
        /*0d10*/ 	.word	0x00032460
        /*0d14*/ 	.short	0x010a
        /*0d16*/ 	.byte	0x3f
	.zero		1


	//   ....[53]....
        /*0d18*/ 	.word	0x00010c90
        /*0d1c*/ 	.word	0x00000019
        /*0d20*/ 	.word	0x00032450
        /*0d24*/ 	.short	0x0107
        /*0d26*/ 	.byte	0x3f
	.zero		1


	//   ....[54]....
        /*0d28*/ 	.word	0x00010d50
        /*0d2c*/ 	.word	0x00000019
        /*0d30*/ 	.word	0x00032450
        /*0d34*/ 	.short	0x0101
        /*0d36*/ 	.byte	0x3f
	.zero		1


	//   ....[55]....
        /*0d38*/ 	.word	0x00011080
        /*0d3c*/ 	.word	0x0000000a
        /*0d40*/ 	.word	0x00032440
        /*0d44*/ 	.short	0x010a
        /*0d46*/ 	.byte	0x3f
	.zero		1


	//   ....[56]....
        /*0d48*/ 	.word	0x00011450
        /*0d4c*/ 	.word	0x0000000a
        /*0d50*/ 	.word	0x00032430
        /*0d54*/ 	.short	0x0107
        /*0d56*/ 	.byte	0x3f
	.zero		1


	//   ....[57]....
        /*0d58*/ 	.word	0x00011500
        /*0d5c*/ 	.word	0x0000000a
        /*0d60*/ 	.word	0x00032430
        /*0d64*/ 	.short	0x0101
        /*0d66*/ 	.byte	0x3f
	.zero		1


	//   ....[58]....
        /*0d68*/ 	.word	0x00011530
        /*0d6c*/ 	.word	0x0000000a
        /*0d70*/ 	.word	0x00032460
        /*0d74*/ 	.short	0x010a
        /*0d76*/ 	.byte	0x3f
	.zero		1


	//   ....[59]....
        /*0d78*/ 	.word	0x00011a50
        /*0d7c*/ 	.word	0x0000000a
        /*0d80*/ 	.word	0x00032450
        /*0d84*/ 	.short	0x0107
        /*0d86*/ 	.byte	0x3f
	.zero		1


	//   ....[60]....
        /*0d88*/ 	.word	0x00011b00
        /*0d8c*/ 	.word	0x0000000a
        /*0d90*/ 	.word	0x00032450
        /*0d94*/ 	.short	0x0101
        /*0d96*/ 	.byte	0x3f
	.zero		1


	//   ....[61]....
        /*0d98*/ 	.word	0x00012970
        /*0d9c*/ 	.word	0x00000005
        /*0da0*/ 	.word	0x00032420
        /*0da4*/ 	.short	0x010a
        /*0da6*/ 	.byte	0x3f
	.zero		1


	//   ....[62]....
        /*0da8*/ 	.word	0x00012b10
        /*0dac*/ 	.word	0x00000003
        /*0db0*/ 	.word	0x00032440
        /*0db4*/ 	.short	0x010a
        /*0db6*/ 	.byte	0x3f
	.zero		1


	//   ....[63]....
        /*0db8*/ 	.word	0x00012bb0
        /*0dbc*/ 	.word	0x00000005
        /*0dc0*/ 	.word	0x00032440
        /*0dc4*/ 	.short	0x010a
        /*0dc6*/ 	.byte	0x3f
	.zero		1


	//   ....[64]....
        /*0dc8*/ 	.word	0x00012bf0
        /*0dcc*/ 	.word	0x00000003
        /*0dd0*/ 	.word	0x00032460
        /*0dd4*/ 	.short	0x010a
        /*0dd6*/ 	.byte	0x3f
	.zero		1


	//   ....[65]....
        /*0dd8*/ 	.word	0x00012c30
        /*0ddc*/ 	.word	0x00000005
        /*0de0*/ 	.word	0x00032460
        /*0de4*/ 	.short	0x010a
        /*0de6*/ 	.byte	0x3f
	.zero		1


	//   ....[66]....
        /*0de8*/ 	.word	0x00012ca0
        /*0dec*/ 	.word	0x00000003
        /*0df0*/ 	.word	0x00032400
        /*0df4*/ 	.short	0x010a
        /*0df6*/ 	.byte	0x3f
	.zero		1


	//   ....[67]....
        /*0df8*/ 	.word	0x00012d00
        /*0dfc*/ 	.word	0x00000003
        /*0e00*/ 	.word	0x00032430
        /*0e04*/ 	.short	0x010a
        /*0e06*/ 	.byte	0x3f
	.zero		1


	//   ....[68]....
        /*0e08*/ 	.word	0x00012d60
        /*0e0c*/ 	.word	0x00000003
        /*0e10*/ 	.word	0x00032410
        /*0e14*/ 	.short	0x010a
        /*0e16*/ 	.byte	0x3f
	.zero		1


	//   ....[69]....
        /*0e18*/ 	.word	0x00012dc0
        /*0e1c*/ 	.word	0x00000003
        /*0e20*/ 	.word	0x00032450
        /*0e24*/ 	.short	0x010a
        /*0e26*/ 	.byte	0x3f
	.zero		1


	//   ....[70]....
        /*0e28*/ 	.word	0x00012e20
        /*0e2c*/ 	.word	0x00000015
        /*0e30*/ 	.word	0x00032430
        /*0e34*/ 	.short	0x010a
        /*0e36*/ 	.byte	0x3f
	.zero		1


	//   ....[71]....
        /*0e38*/ 	.word	0x00012e80
        /*0e3c*/ 	.word	0x00000015
        /*0e40*/ 	.word	0x00032450
        /*0e44*/ 	.short	0x010a
        /*0e46*/ 	.byte	0x3f
	.zero		1


	//   ....[72]....
        /*0e48*/ 	.word	0x00012ee0
        /*0e4c*/ 	.word	0x00000015
        /*0e50*/ 	.word	0x00032430
        /*0e54*/ 	.short	0x010a
        /*0e56*/ 	.byte	0x3f
	.zero		1


	//   ....[73]....
        /*0e58*/ 	.word	0x00012f40
        /*0e5c*/ 	.word	0x00000015
        /*0e60*/ 	.word	0x00032450
        /*0e64*/ 	.short	0x010a
        /*0e66*/ 	.byte	0x3f
	.zero		1


	//   ....[74]....
        /*0e68*/ 	.word	0x00013060
        /*0e6c*/ 	.word	0x00000019
        /*0e70*/ 	.word	0x00032440
        /*0e74*/ 	.short	0x010a
        /*0e76*/ 	.byte	0x3f
	.zero		1


	//   ....[75]....
        /*0e78*/ 	.word	0x00014e80
        /*0e7c*/ 	.word	0x00000016
        /*0e80*/ 	.word	0x00032420
        /*0e84*/ 	.short	0x010a
        /*0e86*/ 	.byte	0x3f
	.zero		1


	//   ....[76]....
        /*0e88*/ 	.word	0x00014ed0
        /*0e8c*/ 	.word	0x00000019
        /*0e90*/ 	.word	0x00032460
        /*0e94*/ 	.short	0x010a
        /*0e96*/ 	.byte	0x3f
	.zero		1


	//   ....[77]....
        /*0e98*/ 	.word	0x00015820
        /*0e9c*/ 	.word	0x0000000a
        /*0ea0*/ 	.word	0x00032440
        /*0ea4*/ 	.short	0x010a
        /*0ea6*/ 	.byte	0x3f
	.zero		1


	//   ....[78]....
        /*0ea8*/ 	.word	0x00015ef0
        /*0eac*/ 	.word	0x0000000a
        /*0eb0*/ 	.word	0x00032460
        /*0eb4*/ 	.short	0x010a
        /*0eb6*/ 	.byte	0x3f
	.zero		1


	//   ....[79]....
        /*0eb8*/ 	.word	0x00016fa0
        /*0ebc*/ 	.word	0x00000005
        /*0ec0*/ 	.word	0x00032420
        /*0ec4*/ 	.short	0x010a
        /*0ec6*/ 	.byte	0x3f
	.zero		1


	//   ....[80]....
        /*0ec8*/ 	.word	0x00017140
        /*0ecc*/ 	.word	0x00000003
        /*0ed0*/ 	.word	0x00032440
        /*0ed4*/ 	.short	0x010a
        /*0ed6*/ 	.byte	0x3f
	.zero		1


	//   ....[81]....
        /*0ed8*/ 	.word	0x00017190
        /*0edc*/ 	.word	0x00000005
        /*0ee0*/ 	.word	0x00032440
        /*0ee4*/ 	.short	0x010a
        /*0ee6*/ 	.byte	0x3f
	.zero		1


	//   ....[82]....
        /*0ee8*/ 	.word	0x000171e0
        /*0eec*/ 	.word	0x00000003
        /*0ef0*/ 	.word	0x00032460
        /*0ef4*/ 	.short	0x010a
        /*0ef6*/ 	.byte	0x3f
	.zero		1


	//----- nvinfo : EIATTR_NUM_MBARRIERS
	.align		4
.L_621:
        /*0ef8*/ 	.byte	0x03, 0x38
        /*0efa*/ 	.short	0x0017


	//----- nvinfo : EIATTR_EXIT_INSTR_OFFSETS
	.align		4
        /*0efc*/ 	.byte	0x04, 0x1c
        /*0efe*/ 	.short	(.L_623 - .L_622)


	//   ....[0]....
.L_622:
        /*0f00*/ 	.word	0x000009f0


	//   ....[1]....
        /*0f04*/ 	.word	0x0000c8c0


	//   ....[2]....
        /*0f08*/ 	.word	0x00012c80


	//----- nvinfo : EIATTR_MAX_THREADS
	.align		4
.L_623:
        /*0f0c*/ 	.byte	0x04, 0x05
        /*0f0e*/ 	.short	(.L_625 - .L_624)
.L_624:
        /*0f10*/ 	.word	0x00000180
        /*0f14*/ 	.word	0x00000001
        /*0f18*/ 	.word	0x00000001


	//----- nvinfo : EIATTR_CRS_STACK_SIZE
	.align		4
.L_625:
        /*0f1c*/ 	.byte	0x04, 0x1e
        /*0f1e*/ 	.short	(.L_627 - .L_626)
.L_626:
        /*0f20*/ 	.word	0x00000000


	//----- nvinfo : EIATTR_CBANK_PARAM_SIZE
	.align		4
.L_627:
        /*0f24*/ 	.byte	0x03, 0x19
        /*0f26*/ 	.short	0x0bf0


	//----- nvinfo : EIATTR_PARAM_CBANK
	.align		4
        /*0f28*/ 	.byte	0x04, 0x0a
        /*0f2a*/ 	.short	(.L_629 - .L_628)
	.align		4
.L_628:
        /*0f2c*/ 	.word	index@(.nv.constant0._ZN7cutlass13device_kernelIN5flash11enable_sm90INS1_16FlashAttnFwdSm90INS1_25CollectiveMainloopFwdSm90ILi2EN4cute5tupleIJNS5_1CILi1EEES8_S8_EEENS6_IJNS7_ILi128EEENS7_ILi96EEENS7_ILi64EEEEEELi256ENS_10bfloat16_tEfNS_4arch4Sm90ELb1ELb0ELb0ELb1ELb1ELb0ELb1ELb1ELb0ELb1ELb0ELb0EEENS1_21CollectiveEpilogueFwdINS6_IJSA_NS7_ILi256EEESB_EEES9_SE_SG_Li256ELb1ELb1ELb0ELb0EEENS1_36VarlenDynamicPersistentTileSchedulerILi128ELi96ELi256ELi128ELb0ELb1ELb1ELb1ELb1ELb1EEEEEEEEEvNT_6ParamsE)
        /*0f30*/ 	.short	0x0210
        /*0f32*/ 	.short	0x0bf0


	//----- nvinfo : EIATTR_SW_WAR
	.align		4
.L_629:
        /*0f34*/ 	.byte	0x04, 0x36
        /*0f36*/ 	.short	(.L_631 - .L_630)
.L_630:
        /*0f38*/ 	.word	0x00000008
.L_631:


//--------------------- .nv.info._ZN7cutlass13device_kernelIN5flash11enable_sm90INS1_16FlashAttnFwdSm90INS1_25CollectiveMainloopFwdSm90ILi2EN4cute5tupleIJNS5_1CILi1EEES8_S8_EEENS6_IJNS7_ILi128EEENS7_ILi96EEENS7_ILi64EEEEEELi256ENS_10bfloat16_tEfNS_4arch4Sm90ELb1ELb0ELb0ELb1ELb1ELb1ELb1ELb1ELb0ELb1ELb0ELb0EEENS1_21CollectiveEpilogueFwdINS6_IJSA_NS7_ILi256EEESB_EEES9_SE_SG_Li256ELb1ELb1ELb0ELb0EEENS1_36VarlenDynamicPersistentTileSchedulerILi128ELi96ELi256ELi128ELb0ELb1ELb1ELb1ELb1ELb1EEEEEEEEEvNT_6ParamsE --------------------------
	.section	.nv.info._ZN7cutlass13device_kernelIN5flash11enable_sm90INS1_16FlashAttnFwdSm90INS1_25CollectiveMainloopFwdSm90ILi2EN4cute5tupleIJNS5_1CILi1EEES8_S8_EEENS6_IJNS7_ILi128EEENS7_ILi96EEENS7_ILi64EEEEEELi256ENS_10bfloat16_tEfNS_4arch4Sm90ELb1ELb0ELb0ELb1ELb1ELb1ELb1ELb1ELb0ELb1ELb0ELb0EEENS1_21CollectiveEpilogueFwdINS6_IJSA_NS7_ILi256EEESB_EEES9_SE_SG_Li256ELb1ELb1ELb0ELb0EEENS1_36VarlenDynamicPersistentTileSchedulerILi128ELi96ELi256ELi128ELb0ELb1ELb1ELb1ELb1ELb1EEEEEEEEEvNT_6ParamsE,"",@"SHT_CUDA_INFO"
	.sectionflags	@""
	.align	4


	//----- nvinfo : EIATTR_CUDA_API_VERSION
	.align		4
        /*0000*/ 	.byte	0x04, 0x37
        /*0002*/ 	.short	(.L_633 - .L_632)
.L_632:
        /*0004*/ 	.word	0x00000082


	//----- nvinfo : EIATTR_KPARAM_INFO
	.align		4
.L_633:
        /*0008*/ 	.byte	0x04, 0x17
        /*000a*/ 	.short	(.L_635 - .L_634)
.L_634:
        /*000c*/ 	.word	0x00000000
        /*0010*/ 	.short	0x0000
        /*0012*/ 	.short	0x0070
        /*0014*/ 	.byte	0x00, 0xf0, 0x01, 0x2e


	//----- nvinfo : EIATTR_SPARSE_MMA_MASK
	.align		4
.L_635:
        /*0018*/ 	.byte	0x03, 0x50
        /*001a*/ 	.short	0x0000


	//----- nvinfo : EIATTR_MAXREG_COUNT
	.align		4
        /*001c*/ 	.byte	0x03, 0x1b
        /*001e*/ 	.short	0x00a8


	//----- nvinfo : EIATTR_NUM_BARRIERS
	.align		4
        /*0020*/ 	.byte	0x02, 0x4c
        /*0022*/ 	.byte	0x10
	.zero		1


	//----- nvinfo : EIATTR_EXTERNS
	.align		4
        /*0024*/ 	.byte	0x04, 0x0f
        /*0026*/ 	.short	(.L_637 - .L_636)


	//   ....[0]....
	.align		4
.L_636:
        /*0028*/ 	.word	index@(__assertfail)


	//----- nvinfo : EIATTR_ANNOTATIONS
	.align		4
.L_637:
        /*002c*/ 	.byte	0x04, 0x55
        /*002e*/ 	.short	(.L_639 - .L_638)


	//   ....[0]....
.L_638:
        /* <DEDUP_REMOVED lines=84> */


	//----- nvinfo : EIATTR_MERCURY_ISA_VERSION
	.align		4
.L_639:
        /*0560*/ 	.byte	0x03, 0x5f
        /*0562*/ 	.short	0x0101


	//----- nvinfo : EIATTR_UNUSED_LOAD_BYTE_OFFSET
	.align		4
        /*0564*/ 	.byte	0x04, 0x44
        /*0566*/ 	.short	(.L_641 - .L_640)


	//   ....[0]....
.L_640:
        /*0568*/ 	.word	0x00000aa0
        /*056c*/ 	.word	0x0000fff0


	//   ....[1]....
        /*0570*/ 	.word	0x00012a70
        /*0574*/ 	.word	0x0000fff0


	//----- nvinfo : EIATTR_INT_WARP_WIDE_INSTR_OFFSETS
	.align		4
.L_641:
        /*0578*/ 	.byte	0x04, 0x31
        /*057a*/ 	.short	(.L_643 - .L_642)


	//   ....[0]....
.L_642:
        /*057c*/ 	.word	0x00000130


	//   ....[1]....
        /*0580*/ 	.word	0x00000170


	//   ....[2]....
        /*0584*/ 	.word	0x000001e0


	//   ....[3]....
        /*0588*/ 	.word	0x000001f0


	//   ....[4]....
        /*058c*/ 	.word	0x00018220


	//   ....[5]....
        /*0590*/ 	.word	0x000182b0


	//   ....[6]....
        /*0594*/ 	.word	0x0001c240


	//   ....[7]....
        /*0598*/ 	.word	0x0001c2d0


	//----- nvinfo : EIATTR_COOP_GROUP_MASK_REGIDS
	.align		4
.L_643:
        /*059c*/ 	.byte	0x04, 0x29
        /*059e*/ 	.short	(.L_645 - .L_644)


	//   ....[0]....
.L_644:
        /*05a0*/ 	.word	0xffffffff


	//   ....[1]....
        /*05a4*/ 	.word	0xffffffff


	//   ....[2]....
        /*05a8*/ 	.word	0xffffffff


	//   ....[3]....
        /*05ac*/ 	.word	0xffffffff


	//   ....[4]....
        /*05b0*/ 	.word	0xffffffff


	//   ....[5]....
        /*05b4*/ 	.word	0xffffffff


	//   ....[6]....
        /*05b8*/ 	.word	0xffffffff


	//   ....[7]....
        /*05bc*/ 	.word	0xffffffff


	//   ....[8]....
        /*05c0*/ 	.word	0xffffffff


	//   ....[9]....
        /*05c4*/ 	.word	0xffffffff


	//   ....[10]....
        /*05c8*/ 	.word	0xffffffff


	//   ....[11]....
        /*05cc*/ 	.word	0xffffffff


	//   ....[12]....
        /*05d0*/ 	.word	0xffffffff


	//   ....[13]....
        /*05d4*/ 	.word	0xffffffff


	//   ....[14]....
        /*05d8*/ 	.word	0xffffffff


	//   ....[15]....
        /*05dc*/ 	.word	0xffffffff


	//   ....[16]....
        /*05e0*/ 	.word	0xffffffff


	//   ....[17]....
        /*05e4*/ 	.word	0xffffffff


	//   ....[18]....
        /*05e8*/ 	.word	0xffffffff


	//   ....[19]....
        /*05ec*/ 	.word	0xffffffff


	//   ....[20]....
        /*05f0*/ 	.word	0xffffffff


	//   ....[21]....
        /*05f4*/ 	.word	0xffffffff


	//   ....[22]....
        /*05f8*/ 	.word	0xffffffff


	//   ....[23]....
        /*05fc*/ 	.word	0xffffffff


	//   ....[24]....
        /*0600*/ 	.word	0xffffffff


	//   ....[25]....
        /*0604*/ 	.word	0xffffffff


	//   ....[26]....
        /*0608*/ 	.word	0xffffffff


	//   ....[27]....
        /*060c*/ 	.word	0xffffffff


	//   ....[28]....
        /*0610*/ 	.word	0xffffffff


	//   ....[29]....
        /*0614*/ 	.word	0xffffffff


	//   ....[30]....
        /*0618*/ 	.word	0xffffffff


	//   ....[31]....
        /*061c*/ 	.word	0xffffffff


	//   ....[32]....
        /*0620*/ 	.word	0xffffffff


	//   ....[33]....
        /*0624*/ 	.word	0xffffffff


	//   ....[34]....
        /*0628*/ 	.word	0xffffffff


	//   ....[35]....
        /*062c*/ 	.word	0xffffffff


	//   ....[36]....
        /*0630*/ 	.word	0xffffffff


	//   ....[37]....
        /*0634*/ 	.word	0xffffffff


	//   ....[38]....
        /*0638*/ 	.word	0xffffffff


	//   ....[39]....
        /*063c*/ 	.word	0xffffffff


	//   ....[40]....
        /*0640*/ 	.word	0xffffffff


	//   ....[41]....
        /*0644*/ 	.word	0xffffffff


	//   ....[42]....
        /*0648*/ 	.word	0xffffffff


	//   ....[43]....
        /*064c*/ 	.word	0xffffffff


	//   ....[44]....
        /*0650*/ 	.word	0xffffffff


	//   ....[45]....
        /*0654*/ 	.word	0xffffffff


	//   ....[46]....
        /*0658*/ 	.word	0xffffffff


	//   ....[47]....
        /*065c*/ 	.word	0xffffffff


	//   ....[48]....
        /*0660*/ 	.word	0xffffffff


	//   ....[49]....
        /*0664*/ 	.word	0xffffffff


	//   ....[50]....
        /*0668*/ 	.word	0xffffffff


	//   ....[51]....
        /*066c*/ 	.word	0xffffffff


	//   ....[52]....
        /*0670*/ 	.word	0xffffffff


	//   ....[53]....
        /*0674*/ 	.word	0xffffffff


	//   ....[54]....
        /*0678*/ 	.word	0xffffffff


	//   ....[55]....
        /*067c*/ 	.word	0xffffffff


	//   ....[56]....
        /*0680*/ 	.word	0xffffffff


	//   ....[57]....
        /*0684*/ 	.word	0xffffffff


	//   ....[58]....
        /*0688*/ 	.word	0xffffffff


	//   ....[59]....
        /*068c*/ 	.word	0xffffffff


	//   ....[60]....
        /*0690*/ 	.word	0xffffffff


	//   ....[61]....
        /*0694*/ 	.word	0xffffffff


	//   ....[62]....
        /*0698*/ 	.word	0xffffffff


	//   ....[63]....
        /*069c*/ 	.word	0xffffffff


	//   ....[64]....
        /*06a0*/ 	.word	0xffffffff


	//   ....[65]....
        /*06a4*/ 	.word	0xffffffff


	//   ....[66]....
        /*06a8*/ 	.word	0xffffffff


	//   ....[67]....
        /*06ac*/ 	.word	0xffffffff


	//   ....[68]....
        /*06b0*/ 	.word	0xffffffff


	//   ....[69]....
        /*06b4*/ 	.word	0xffffffff


	//   ....[70]....
        /*06b8*/ 	.word	0xffffffff


	//   ....[71]....
        /*06bc*/ 	.word	0xffffffff


	//   ....[72]....
        /*06c0*/ 	.word	0xffffffff


	//   ....[73]....
        /*06c4*/ 	.word	0xffffffff


	//   ....[74]....
        /*06c8*/ 	.word	0xffffffff


	//   ....[75]....
        /*06cc*/ 	.word	0xffffffff


	//   ....[76]....
        /*06d0*/ 	.word	0xffffffff


	//   ....[77]....
        /*06d4*/ 	.word	0xffffffff


	//   ....[78]....
        /*06d8*/ 	.word	0xffffffff


	//   ....[79]....
        /*06dc*/ 	.word	0xffffffff


	//   ....[80]....
        /*06e0*/ 	.word	0xffffffff


	//   ....[81]....
        /*06e4*/ 	.word	0xffffffff


	//   ....[82]....
        /*06e8*/ 	.word	0xffffffff


	//   ....[83]....
        /*06ec*/ 	.word	0xffffffff


	//   ....[84]....
        /*06f0*/ 	.word	0xffffffff


	//   ....[85]....
        /*06f4*/ 	.word	0xffffffff


	//   ....[86]....
        /*06f8*/ 	.word	0xffffffff


	//   ....[87]....
        /*06fc*/ 	.word	0xffffffff


	//   ....[88]....
        /*0700*/ 	.word	0xffffffff


	//   ....[89]....
        /*0704*/ 	.word	0xffffffff


	//   ....[90]....
        /*0708*/ 	.word	0xffffffff


	//   ....[91]....
        /*070c*/ 	.word	0xffffffff


	//   ....[92]....
        /*0710*/ 	.word	0xffffffff


	//   ....[93]....
        /*0714*/ 	.word	0xffffffff


	//   ....[94]....
        /*0718*/ 	.word	0xffffffff


	//   ....[95]....
        /*071c*/ 	.word	0xffffffff


	//   ....[96]....
        /*0720*/ 	.word	0xffffffff


	//   ....[97]....
        /*0724*/ 	.word	0xffffffff


	//   ....[98]....
        /*0728*/ 	.word	0xffffffff


	//   ....[99]....
        /*072c*/ 	.word	0xffffffff


	//   ....[100]....
        /*0730*/ 	.word	0xffffffff


	//   ....[101]....
        /*0734*/ 	.word	0xffffffff


	//   ....[102]....
        /*0738*/ 	.word	0xffffffff


	//   ....[103]....
        /*073c*/ 	.word	0xffffffff


	//   ....[104]....
        /*0740*/ 	.word	0xffffffff


	//   ....[105]....
        /*0744*/ 	.word	0xffffffff


	//   ....[106]....
        /*0748*/ 	.word	0xffffffff


	//   ....[107]....
        /*074c*/ 	.word	0xffffffff


	//   ....[108]....
        /*0750*/ 	.word	0xffffffff


	//   ....[109]....
        /*0754*/ 	.word	0xffffffff


	//   ....[110]....
        /*0758*/ 	.word	0xffffffff


	//   ....[111]....
        /*075c*/ 	.word	0xffffffff


	//   ....[112]....
        /*0760*/ 	.word	0xffffffff


	//   ....[113]....
        /*0764*/ 	.word	0xffffffff


	//   ....[114]....
        /*0768*/ 	.word	0xffffffff


	//   ....[115]....
        /*076c*/ 	.word	0xffffffff


	//   ....[116]....
        /*0770*/ 	.word	0xffffffff


	//   ....[117]....
        /*0774*/ 	.word	0xffffffff


	//   ....[118]....
        /*0778*/ 	.word	0xffffffff


	//   ....[119]....
        /*077c*/ 	.word	0xffffffff


	//   ....[120]....
        /*0780*/ 	.word	0xffffffff


	//   ....[121]....
        /*0784*/ 	.word	0xffffffff


	//   ....[122]....
        /*0788*/ 	.word	0xffffffff


	//   ....[123]....
        /*078c*/ 	.word	0xffffffff


	//   ....[124]....
        /*0790*/ 	.word	0xffffffff


	//   ....[125]....
        /*0794*/ 	.word	0xffffffff


	//   ....[126]....
        /*0798*/ 	.word	0xffffffff


	//   ....[127]....
        /*079c*/ 	.word	0xffffffff


	//   ....[128]....
        /*07a0*/ 	.word	0xffffffff


	//   ....[129]....
        /*07a4*/ 	.word	0xffffffff


	//   ....[130]....
        /*07a8*/ 	.word	0xffffffff


	//   ....[131]....
        /*07ac*/ 	.word	0xffffffff


	//   ....[132]....
        /*07b0*/ 	.word	0xffffffff


	//   ....[133]....
        /*07b4*/ 	.word	0xffffffff


	//   ....[134]....
        /*07b8*/ 	.word	0xffffffff


	//   ....[135]....
        /*07bc*/ 	.word	0xffffffff


	//   ....[136]....
        /*07c0*/ 	.word	0xffffffff


	//   ....[137]....
        /*07c4*/ 	.word	0xffffffff


	//   ....[138]....
        /*07c8*/ 	.word	0xffffffff


	//   ....[139]....
        /*07cc*/ 	.word	0xffffffff


	//   ....[140]....
        /*07d0*/ 	.word	0xffffffff


	//   ....[141]....
        /*07d4*/ 	.word	0xffffffff


	//   ....[142]....
        /*07d8*/ 	.word	0xffffffff


	//   ....[143]....
        /*07dc*/ 	.word	0xffffffff


	//   ....[144]....
        /*07e0*/ 	.word	0xffffffff


	//   ....[145]....
        /*07e4*/ 	.word	0xffffffff


	//   ....[146]....
        /*07e8*/ 	.word	0xffffffff


	//   ....[147]....
        /*07ec*/ 	.word	0xffffffff


	//   ....[148]....
        /*07f0*/ 	.word	0xffffffff


	//   ....[149]....
        /*07f4*/ 	.word	0xffffffff


	//   ....[150]....
        /*07f8*/ 	.word	0xffffffff


	//   ....[151]....
        /*07fc*/ 	.word	0xffffffff


	//   ....[152]....
        /*0800*/ 	.word	0xffffffff


	//   ....[153]....
        /*0804*/ 	.word	0xffffffff


	//   ....[154]....
        /*0808*/ 	.word	0xffffffff


	//   ....[155]....
        /*080c*/ 	.word	0xffffffff


	//   ....[156]....
        /*0810*/ 	.word	0xffffffff


	//   ....[157]....
        /*0814*/ 	.word	0xffffffff


	//   ....[158]....
        /*0818*/ 	.word	0xffffffff


	//   ....[159]....
        /*081c*/ 	.word	0xffffffff


	//   ....[160]....
        /*0820*/ 	.word	0xffffffff


	//   ....[161]....
        /*0824*/ 	.word	0xffffffff


	//   ....[162]....
        /*0828*/ 	.word	0xffffffff


	//   ....[163]....
        /*082c*/ 	.word	0xffffffff


	//   ....[164]....
        /*0830*/ 	.word	0xffffffff


	//   ....[165]....
        /*0834*/ 	.word	0xffffffff


	//   ....[166]....
        /*0838*/ 	.word	0xffffffff


	//   ....[167]....
        /*083c*/ 	.word	0xffffffff


	//   ....[168]....
        /*0840*/ 	.word	0xffffffff


	//   ....[169]....
        /*0844*/ 	.word	0xffffffff


	//   ....[170]....
        /*0848*/ 	.word	0xffffffff


	//   ....[171]....
        /*084c*/ 	.word	0xffffffff


	//   ....[172]....
        /*0850*/ 	.word	0xffffffff


	//   ....[173]....
        /*0854*/ 	.word	0xffffffff


	//   ....[174]....
        /*0858*/ 	.word	0xffffffff


	//   ....[175]....
        /*085c*/ 	.word	0xffffffff


	//   ....[176]....
        /*0860*/ 	.word	0xffffffff


	//   ....[177]....
        /*0864*/ 	.word	0xffffffff


	//   ....[178]....
        /*0868*/ 	.word	0xffffffff


	//   ....[179]....
        /*086c*/ 	.word	0xffffffff


	//   ....[180]....
        /*0870*/ 	.word	0xffffffff


	//   ....[181]....
        /*0874*/ 	.word	0xffffffff


	//   ....[182]....
        /*0878*/ 	.word	0xffffffff


	//   ....[183]....
        /*087c*/ 	.word	0xffffffff


	//   ....[184]....
        /*0880*/ 	.word	0xffffffff


	//   ....[185]....
        /*0884*/ 	.word	0xffffffff


	//   ....[186]....
        /*0888*/ 	.word	0xffffffff


	//   ....[187]....
        /*088c*/ 	.word	0xffffffff


	//   ....[188]....
        /*0890*/ 	.word	0xffffffff


	//   ....[189]....
        /*0894*/ 	.word	0xffffffff


	//   ....[190]....
        /*0898*/ 	.word	0xffffffff


	//   ....[191]....
        /*089c*/ 	.word	0xffffffff


	//   ....[192]....
        /*08a0*/ 	.word	0xffffffff


	//   ....[193]....
        /*08a4*/ 	.word	0xffffffff


	//   ....[194]....
        /*08a8*/ 	.word	0xffffffff


	//   ....[195]....
        /*08ac*/ 	.word	0x0500000f


	//   ....[196]....
        /*08b0*/ 	.word	0x0500000f


	//   ....[197]....
        /*08b4*/ 	.word	0x0500000f


	//   ....[198]....
        /*08b8*/ 	.word	0x0500000f


	//   ....[199]....
        /*08bc*/ 	.word	0x0500000f


	//   ....[200]....
        /*08c0*/ 	.word	0x0500000f


	//   ....[201]....
        /*08c4*/ 	.word	0x0500000f


	//   ....[202]....
        /*08c8*/ 	.word	0x0500000f


	//   ....[203]....
        /*08cc*/ 	.word	0x0500000f


	//   ....[204]....
        /*08d0*/ 	.word	0x0500000f


	//   ....[205]....
        /*08d4*/ 	.word	0x0500000f


	//   ....[206]....
        /*08d8*/ 	.word	0x0500000f


	//   ....[207]....
        /*08dc*/ 	.word	0x0500000f


	//   ....[208]....
        /*08e0*/ 	.word	0x0500000f


	//   ....[209]....
        /*08e4*/ 	.word	0x0500000f


	//   ....[210]....
        /*08e8*/ 	.word	0x0500000f


	//   ....[211]....
        /*08ec*/ 	.word	0x0500000f


	//   ....[212]....
        /*08f0*/ 	.word	0x0500000f


	//   ....[213]....
        /*08f4*/ 	.word	0x0500000f


	//   ....[214]....
        /*08f8*/ 	.word	0x0500000f


	//   ....[215]....
        /*08fc*/ 	.word	0x0500000f


	//   ....[216]....
        /*0900*/ 	.word	0x0500000f


	//   ....[217]....
        /*0904*/ 	.word	0x0500000f


	//   ....[218]....
        /*0908*/ 	.word	0x0500000f


	//   ....[219]....
        /*090c*/ 	.word	0x0500000f


	//   ....[220]....
        /*0910*/ 	.word	0x0500000f


	//   ....[221]....
        /*0914*/ 	.word	0x0500000f


	//   ....[222]....
        /*0918*/ 	.word	0x0500000f


	//   ....[223]....
        /*091c*/ 	.word	0x0500000f


	//   ....[224]....
        /*0920*/ 	.word	0x0500000f


	//   ....[225]....
        /*0924*/ 	.word	0x0500000f


	//   ....[226]....
        /*0928*/ 	.word	0x0500000f


	//   ....[227]....
        /*092c*/ 	.word	0x0500000f


	//   ....[228]....
        /*0930*/ 	.word	0x0500000f


	//   ....[229]....
        /*0934*/ 	.word	0x0500000f


	//   ....[230]....
        /*0938*/ 	.word	0x0500000f


	//   ....[231]....
        /*093c*/ 	.word	0x0500000f


	//   ....[232]....
        /*0940*/ 	.word	0x0500000f


	//   ....[233]....
        /*0944*/ 	.word	0x0500000f


	//   ....[234]....
        /*0948*/ 	.word	0x0500000f


	//   ....[235]....
        /*094c*/ 	.word	0x0500000f


	//   ....[236]....
        /*0950*/ 	.word	0x0500000f


	//   ....[237]....
        /*0954*/ 	.word	0x0500000f


	//   ....[238]....
        /*0958*/ 	.word	0x0500000f


	//   ....[239]....
        /*095c*/ 	.word	0x0500000f


	//   ....[240]....
        /*0960*/ 	.word	0x0500000f


	//   ....[241]....
        /*0964*/ 	.word	0x0500000f


	//   ....[242]....
        /*0968*/ 	.word	0x0500000f


	//   ....[243]....
        /*096c*/ 	.word	0x0500000f


	//   ....[244]....
        /*0970*/ 	.word	0x0500000f


	//   ....[245]....
        /*0974*/ 	.word	0x0500000f


	//   ....[246]....
        /*0978*/ 	.word	0x0500000f


	//   ....[247]....
        /*097c*/ 	.word	0x0500000f


	//   ....[248]....
        /*0980*/ 	.word	0x0500000f


	//   ....[249]....
        /*0984*/ 	.word	0x0500000f


	//   ....[250]....
        /*0988*/ 	.word	0x0500000f


	//   ....[251]....
        /*098c*/ 	.word	0x0500000f


	//   ....[252]....
        /*0990*/ 	.word	0x0500000f


	//   ....[253]....
        /*0994*/ 	.word	0x0500000f


	//   ....[254]....
        /*0998*/ 	.word	0x0500000f


	//   ....[255]....
        /*099c*/ 	.word	0x0500000f


	//   ....[0]....
        /*09a0*/ 	.word	0x0500000f


	//   ....[1]....
        /*09a4*/ 	.word	0x0500000f


	//   ....[2]....
        /*09a8*/ 	.word	0x0500000f


	//   ....[3]....
        /*09ac*/ 	.word	0x0500000f


	//   ....[4]....
        /*09b0*/ 	.word	0x0500000f


	//   ....[5]....
        /*09b4*/ 	.word	0x0500000f


	//   ....[6]....
        /*09b8*/ 	.word	0x0500000f


	//   ....[7]....
        /*09bc*/ 	.word	0x0500000f


	//   ....[8]....
        /*09c0*/ 	.word	0x0500000f


	//   ....[9]....
        /*09c4*/ 	.word	0x0500000f


	//   ....[10]....
        /*09c8*/ 	.word	0x0500000f


	//   ....[11]....
        /*09cc*/ 	.word	0x0500000f


	//   ....[12]....
        /*09d0*/ 	.word	0x0500000f


	//   ....[13]....
        /*09d4*/ 	.word	0x0500000f


	//   ....[14]....
        /*09d8*/ 	.word	0x0500000f


	//   ....[15]....
        /*09dc*/ 	.word	0x0500000f


	//   ....[16]....
        /*09e0*/ 	.word	0x0500000f


	//   ....[17]....
        /*09e4*/ 	.word	0x0500000f


	//   ....[18]....
        /*09e8*/ 	.word	0x0500000f


	//   ....[19]....
        /*09ec*/ 	.word	0x0500000f


	//   ....[20]....
        /*09f0*/ 	.word	0x0500000f


	//   ....[21]....
        /*09f4*/ 	.word	0x0500000f


	//   ....[22]....
        /*09f8*/ 	.word	0x0500000f


	//   ....[23]....
        /*09fc*/ 	.word	0x0500000f


	//   ....[24]....
        /*0a00*/ 	.word	0x0500000f


	//   ....[25]....
        /*0a04*/ 	.word	0x0500000f


	//   ....[26]....
        /*0a08*/ 	.word	0x0500000f


	//   ....[27]....
        /*0a0c*/ 	.word	0x0500000f


	//   ....[28]....
        /*0a10*/ 	.word	0x0500000f


	//   ....[29]....
        /*0a14*/ 	.word	0x0500000f


	//   ....[30]....
        /*0a18*/ 	.word	0x0500000f


	//   ....[31]....
        /*0a1c*/ 	.word	0x0500000f


	//   ....[32]....
        /*0a20*/ 	.word	0x0500000f


	//   ....[33]....
        /*0a24*/ 	.word	0x0500000f


	//   ....[34]....
        /*0a28*/ 	.word	0x0500000f


	//   ....[35]....
        /*0a2c*/ 	.word	0x0500000f


	//   ....[36]....
        /*0a30*/ 	.word	0x0500000f


	//   ....[37]....
        /*0a34*/ 	.word	0x0500000f


	//   ....[38]....
        /*0a38*/ 	.word	0x0500000f


	//   ....[39]....
        /*0a3c*/ 	.word	0x0500000f


	//   ....[40]....
        /*0a40*/ 	.word	0x0500000f


	//   ....[41]....
        /*0a44*/ 	.word	0x0500000f


	//   ....[42]....
        /*0a48*/ 	.word	0x0500000f


	//   ....[43]....
        /*0a4c*/ 	.word	0x0500000f


	//   ....[44]....
        /*0a50*/ 	.word	0x0500000f


	//   ....[45]....
        /*0a54*/ 	.word	0x0500000f


	//   ....[46]....
        /*0a58*/ 	.word	0x0500000f


	//   ....[47]....
        /*0a5c*/ 	.word	0x0500000f


	//   ....[48]....
        /*0a60*/ 	.word	0x0500000f


	//   ....[49]....
        /*0a64*/ 	.word	0x0500000f


	//   ....[50]....
        /*0a68*/ 	.word	0x0500000f


	//   ....[51]....
        /*0a6c*/ 	.word	0x0500000f


	//   ....[52]....
        /*0a70*/ 	.word	0x0500000f


	//   ....[53]....
        /*0a74*/ 	.word	0x0500000f


	//   ....[54]....
        /*0a78*/ 	.word	0x0500000f


	//   ....[55]....
        /*0a7c*/ 	.word	0x0500000f


	//   ....[56]....
        /*0a80*/ 	.word	0x0500000f


	//   ....[57]....
        /*0a84*/ 	.word	0x0500000f


	//   ....[58]....
        /*0a88*/ 	.word	0x0500000f


	//   ....[59]....
        /*0a8c*/ 	.word	0x0500000f


	//   ....[60]....
        /*0a90*/ 	.word	0x0500000f


	//   ....[61]....
        /*0a94*/ 	.word	0x0500000f


	//   ....[62]....
        /*0a98*/ 	.word	0x0500000f


	//   ....[63]....
        /*0a9c*/ 	.word	0x0500000f


	//   ....[64]....
        /*0aa0*/ 	.word	0x0500000f


	//   ....[65]....
        /*0aa4*/ 	.word	0x0500000f


	//   ....[66]....
        /*0aa8*/ 	.word	0x0500000f


	//   ....[67]....
        /*0aac*/ 	.word	0x0500000f


	//   ....[68]....
        /*0ab0*/ 	.word	0x0500000f


	//   ....[69]....
        /*0ab4*/ 	.word	0x0500000f


	//   ....[70]....
        /*0ab8*/ 	.word	0x0500000f


	//   ....[71]....
        /*0abc*/ 	.word	0x0500000f


	//   ....[72]....
        /*0ac0*/ 	.word	0x0500000f


	//   ....[73]....
        /*0ac4*/ 	.word	0x0500000f


	//   ....[74]....
        /*0ac8*/ 	.word	0x0500000f


	//   ....[75]....
        /*0acc*/ 	.word	0x0500000f


	//----- nvinfo : EIATTR_COOP_GROUP_INSTR_OFFSETS
	.align		4
.L_645:
        /*0ad0*/ 	.byte	0x04, 0x28
        /*0ad2*/ 	.short	(.L_647 - .L_646)


	//   ....[0]....
.L_646:
        /*0ad4*/ 	.word	0x00000070


	//   ....[1]....
        /*0ad8*/ 	.word	0x00000140


	//   ....[2]....
        /*0adc*/ 	.word	0x00000190


	//   ....[3]....
        /*0ae0*/ 	.word	0x000003e0


	//   ....[4]....
        /*0ae4*/ 	.word	0x00000540


	//   ....[5]....
        /*0ae8*/ 	.word	0x00000660


	//   ....[6]....
        /*0aec*/ 	.word	0x000007c0


	//   ....[7]....
        /*0af0*/ 	.word	0x00002da0


	//   ....[8]....
        /*0af4*/ 	.word	0x00002db0


	//   ....[9]....
        /*0af8*/ 	.word	0x00003520


	//   ....[10]....
        /*0afc*/ 	.word	0x00003530


	//   ....[11]....
        /*0b00*/ 	.word	0x000041b0


	//   ....[12]....
        /*0b04*/ 	.word	0x000041c0


	//   ....[13]....
        /*0b08*/ 	.word	0x000049b0


	//   ....[14]....
        /*0b0c*/ 	.word	0x000049c0


	//   ....[15]....
        /*0b10*/ 	.word	0x000053f0


	//   ....[16]....
        /*0b14*/ 	.word	0x00005400


	//   ....[17]....
        /*0b18*/ 	.word	0x00005510


	//   ....[18]....
        /*0b1c*/ 	.word	0x00005520


	//   ....[19]....
        /*0b20*/ 	.word	0x00005940


	//   ....[20]....
        /*0b24*/ 	.word	0x00005970


	//   ....[21]....
        /*0b28*/ 	.word	0x00005c40


	//   ....[22]....
        /*0b2c*/ 	.word	0x00005c60


	//   ....[23]....
        /*0b30*/ 	.word	0x00006680


	//   ....[24]....
        /*0b34*/ 	.word	0x00006e60


	//   ....[25]....
        /*0b38*/ 	.word	0x00006e70


	//   ....[26]....
        /*0b3c*/ 	.word	0x00006e80


	//   ....[27]....
        /*0b40*/ 	.word	0x00006e90


	//   ....[28]....
        /*0b44*/ 	.word	0x000071c0


	//   ....[29]....
        /*0b48*/ 	.word	0x000071d0


	//   ....[30]....
        /*0b4c*/ 	.word	0x000071e0


	//   ....[31]....
        /*0b50*/ 	.word	0x000071f0


	//   ....[32]....
        /*0b54*/ 	.word	0x000085c0


	//   ....[33]....
        /*0b58*/ 	.word	0x000085e0


	//   ....[34]....
        /*0b5c*/ 	.word	0x000085f0


	//   ....[35]....
        /*0b60*/ 	.word	0x00008600


	//   ....[36]....
        /*0b64*/ 	.word	0x000086e0


	//   ....[37]....
        /*0b68*/ 	.word	0x000086f0


	//   ....[38]....
        /*0b6c*/ 	.word	0x000087b0


	//   ....[39]....
        /*0b70*/ 	.word	0x000087f0


	//   ....[40]....
        /*0b74*/ 	.word	0x0000ac30


	//   ....[41]....
        /*0b78*/ 	.word	0x0000b100


	//   ....[42]....
        /*0b7c*/ 	.word	0x0000b110


	//   ....[43]....
        /*0b80*/ 	.word	0x0000b130


	//   ....[44]....
        /*0b84*/ 	.word	0x0000b620


	//   ....[45]....
        /*0b88*/ 	.word	0x0000b640


	//   ....[46]....
        /*0b8c*/ 	.word	0x0000d530


	//   ....[47]....
        /*0b90*/ 	.word	0x0000d550


	//   ....[48]....
        /*0b94*/ 	.word	0x0000db80


	//   ....[49]....
        /*0b98*/ 	.word	0x0000dc80


	//   ....[50]....
        /*0b9c*/ 	.word	0x0000e310


	//   ....[51]....
        /*0ba0*/ 	.word	0x0000e4e0


	//   ....[52]....
        /*0ba4*/ 	.word	0x000106d0


	//   ....[53]....
        /*0ba8*/ 	.word	0x000106f0


	//   ....[54]....
        /*0bac*/ 	.word	0x00010dd0


	//   ....[55]....
        /*0bb0*/ 	.word	0x00010f50


	//   ....[56]....
        /*0bb4*/ 	.word	0x00011fc0


	//   ....[57]....
        /*0bb8*/ 	.word	0x00012020


	//   ....[58]....
        /*0bbc*/ 	.word	0x00012080


	//   ....[59]....
        /*0bc0*/ 	.word	0x000120b0


	//   ....[60]....
        /*0bc4*/ 	.word	0x00013bc0


	//   ....[61]....
        /*0bc8*/ 	.word	0x00013c10


	//   ....[62]....
        /*0bcc*/ 	.word	0x00013c60


	//   ....[63]....
        /*0bd0*/ 	.word	0x00013e70


	//   ....[64]....
        /*0bd4*/ 	.word	0x000145c0


	//   ....[65]....
        /*0bd8*/ 	.word	0x000145f0


	//   ....[66]....
        /*0bdc*/ 	.word	0x00014770


	//   ....[67]....
        /*0be0*/ 	.word	0x00014790


	//   ....[68]....
        /*0be4*/ 	.word	0x000148d0


	//   ....[69]....
        /*0be8*/ 	.word	0x000148f0


	//   ....[70]....
        /*0bec*/ 	.word	0x00014a40


	//   ....[71]....
        /*0bf0*/ 	.word	0x00014a60


	//   ....[72]....
        /*0bf4*/ 	.word	0x000153e0


	//   ....[73]....
        /*0bf8*/ 	.word	0x000153f0


	//   ....[74]....
        /*0bfc*/ 	.word	0x00015590


	//   ....[75]....
        /*0c00*/ 	.word	0x000155a0


	//   ....[76]....
        /*0c04*/ 	.word	0x00015730


	//   ....[77]....
        /*0c08*/ 	.word	0x00015740


	//   ....[78]....
        /*0c0c*/ 	.word	0x000158d0


	//   ....[79]....
        /*0c10*/ 	.word	0x000158e0


	//   ....[80]....
        /*0c14*/ 	.word	0x00015ad0


	//   ....[81]....
        /*0c18*/ 	.word	0x00015c80


	//   ....[82]....
        /*0c1c*/ 	.word	0x00015cb0


	//   ....[83]....
        /*0c20*/ 	.word	0x00015ce0


	//   ....[84]....
        /*0c24*/ 	.word	0x00015d10


	//   ....[85]....
        /*0c28*/ 	.word	0x00015d40


	//   ....[86]....
        /*0c2c*/ 	.word	0x00015d70


	//   ....[87]....
        /*0c30*/ 	.word	0x00015ee0


	//   ....[88]....
        /*0c34*/ 	.word	0x00015f10


	//   ....[89]....
        /*0c38*/ 	.word	0x00015f40


	//   ....[90]....
        /*0c3c*/ 	.word	0x00015f70


	//   ....[91]....
        /*0c40*/ 	.word	0x00015fa0


	//   ....[92]....
        /*0c44*/ 	.word	0x00015fd0


	//   ....[93]....
        /*0c48*/ 	.word	0x00016060


	//   ....[94]....
        /*0c4c*/ 	.word	0x000160c0


	//   ....[95]....
        /*0c50*/ 	.word	0x00016150


	//   ....[96]....
        /*0c54*/ 	.word	0x00016f00


	//   ....[97]....
        /*0c58*/ 	.word	0x00018e00


	//   ....[98]....
        /*0c5c*/ 	.word	0x00018e20


	//   ....[99]....
        /*0c60*/ 	.word	0x00018eb0


	//   ....[100]....
        /*0c64*/ 	.word	0x00018ed0


	//   ....[101]....
        /*0c68*/ 	.word	0x00018f50


	//   ....[102]....
        /*0c6c*/ 	.word	0x00018f70


	//   ....[103]....
        /*0c70*/ 	.word	0x00018ff0


	//   ....[104]....
        /*0c74*/ 	.word	0x00019010


	//   ....[105]....
        /*0c78*/ 	.word	0x00019090


	//   ....[106]....
        /*0c7c*/ 	.word	0x000190b0


	//   ....[107]....
        /*0c80*/ 	.word	0x000190c0


	//   ....[108]....
        /*0c84*/ 	.word	0x000190d0


	//   ....[109]....
        /*0c88*/ 	.word	0x00019890


	//   ....[110]....
        /*0c8c*/ 	.word	0x000198c0


	//   ....[111]....
        /*0c90*/ 	.word	0x000199b0


	//   ....[112]....
        /*0c94*/ 	.word	0x000199c0


	//   ....[113]....
        /*0c98*/ 	.word	0x00019a70


	//   ....[114]....
        /*0c9c*/ 	.word	0x00019a80


	//   ....[115]....
        /*0ca0*/ 	.word	0x00019b00


	//   ....[116]....
        /*0ca4*/ 	.word	0x00019b10


	//   ....[117]....
        /*0ca8*/ 	.word	0x00019b20


	//   ....[118]....
        /*0cac*/ 	.word	0x00019bc0


	//   ....[119]....
        /*0cb0*/ 	.word	0x00019bf0


	//   ....[120]....
        /*0cb4*/ 	.word	0x00019c70


	//   ....[121]....
        /*0cb8*/ 	.word	0x00019ca0


	//   ....[122]....
        /*0cbc*/ 	.word	0x00019cc0


	//   ....[123]....
        /*0cc0*/ 	.word	0x00019d10


	//   ....[124]....
        /*0cc4*/ 	.word	0x00019d20


	//   ....[125]....
        /*0cc8*/ 	.word	0x0001a400


	//   ....[126]....
        /*0ccc*/ 	.word	0x0001a430


	//   ....[127]....
        /*0cd0*/ 	.word	0x0001a450


	//   ....[128]....
        /*0cd4*/ 	.word	0x0001a520


	//   ....[129]....
        /*0cd8*/ 	.word	0x0001a550


	//   ....[130]....
        /*0cdc*/ 	.word	0x0001a5c0


	//   ....[131]....
        /*0ce0*/ 	.word	0x0001a630


	//   ....[132]....
        /*0ce4*/ 	.word	0x0001a640


	//   ....[133]....
        /*0ce8*/ 	.word	0x0001a6c0


	//   ....[134]....
        /*0cec*/ 	.word	0x0001a6d0


	//   ....[135]....
        /*0cf0*/ 	.word	0x0001a750


	//   ....[136]....
        /*0cf4*/ 	.word	0x0001a760


	//   ....[137]....
        /*0cf8*/ 	.word	0x0001a7e0


	//   ....[138]....
        /*0cfc*/ 	.word	0x0001a7f0


	//   ....[139]....
        /*0d00*/ 	.word	0x0001a870


	//   ....[140]....
        /*0d04*/ 	.word	0x0001a880


	//   ....[141]....
        /*0d08*/ 	.word	0x0001adb0


	//   ....[142]....
        /*0d0c*/ 	.word	0x0001add0


	//   ....[143]....
        /*0d10*/ 	.word	0x0001ae20


	//   ....[144]....
        /*0d14*/ 	.word	0x0001aee0


	//   ....[145]....
        /*0d18*/ 	.word	0x0001aef0


	//   ....[146]....
        /*0d1c*/ 	.word	0x0001af20


	//   ....[147]....
        /*0d20*/ 	.word	0x0001afb0


	//   ....[148]....
        /*0d24*/ 	.word	0x0001b060


	//   ....[149]....
        /*0d28*/ 	.word	0x0001b070


	//   ....[150]....
        /*0d2c*/ 	.word	0x0001b0a0


	//   ....[151]....
        /*0d30*/ 	.word	0x0001b0b0


	//   ....[152]....
        /*0d34*/ 	.word	0x0001b140


	//   ....[153]....
        /*0d38*/ 	.word	0x0001b870


	//   ....[154]....
        /*0d3c*/ 	.word	0x0001b890


	//   ....[155]....
        /*0d40*/ 	.word	0x0001b8e0


	//   ....[156]....
        /*0d44*/ 	.word	0x0001b8f0


	//   ....[157]....
        /*0d48*/ 	.word	0x0001b930


	//   ....[158]....
        /*0d4c*/ 	.word	0x0001b940


	//   ....[159]....
        /*0d50*/ 	.word	0x0001b980


	//   ....[160]....
        /*0d54*/ 	.word	0x0001b990


	//   ....[161]....
        /*0d58*/ 	.word	0x0001b9d0


	//   ....[162]....
        /*0d5c*/ 	.word	0x0001b9e0


	//   ....[163]....
        /*0d60*/ 	.word	0x0001b9f0


	//   ....[164]....
        /*0d64*/ 	.word	0x0001ba30


	//   ....[165]....
        /*0d68*/ 	.word	0x0001bd70


	//   ....[166]....
        /*0d6c*/ 	.word	0x0001bd90


	//   ....[167]....
        /*0d70*/ 	.word	0x0001bda0


	//   ....[168]....
        /*0d74*/ 	.word	0x0001bdb0


	//   ....[169]....
        /*0d78*/ 	.word	0x0001bdd0


	//   ....[170]....
        /*0d7c*/ 	.word	0x0001be40


	//   ....[171]....
        /*0d80*/ 	.word	0x0001beb0


	//   ....[172]....
        /*0d84*/ 	.word	0x0001bed0


	//   ....[173]....
        /*0d88*/ 	.word	0x0001bee0


	//   ....[174]....
        /*0d8c*/ 	.word	0x0001bf40


	//   ....[175]....
        /*0d90*/ 	.word	0x0001bf60


	//   ....[176]....
        /*0d94*/ 	.word	0x0001bfc0


	//   ....[177]....
        /*0d98*/ 	.word	0x0001c4c0


	//   ....[178]....
        /*0d9c*/ 	.word	0x0001c4f0


	//   ....[179]....
        /*0da0*/ 	.word	0x0001c520


	//   ....[180]....
        /*0da4*/ 	.word	0x0001c550


	//   ....[181]....
        /*0da8*/ 	.word	0x0001c580


	//   ....[182]....
        /*0dac*/ 	.word	0x0001c5b0


	//   ....[183]....
        /*0db0*/ 	.word	0x0001c5e0


	//   ....[184]....
        /*0db4*/ 	.word	0x0001c610


	//   ....[185]....
        /*0db8*/ 	.word	0x0001c790


	//   ....[186]....
        /*0dbc*/ 	.word	0x0001c7c0


	//   ....[187]....
        /*0dc0*/ 	.word	0x0001c7f0


	//   ....[188]....
        /*0dc4*/ 	.word	0x0001c820


	//   ....[189]....
        /*0dc8*/ 	.word	0x0001c850


	//   ....[190]....
        /*0dcc*/ 	.word	0x0001c880


	//   ....[191]....
        /*0dd0*/ 	.word	0x0001c940


	//   ....[192]....
        /*0dd4*/ 	.word	0x0001c960


	//   ....[193]....
        /*0dd8*/ 	.word	0x0001c9d0


	//   ....[194]....
        /*0ddc*/ 	.word	0x0001d070


	//   ....[195]....
        /*0de0*/ 	.word	0x0001d390


	//   ....[196]....
        /*0de4*/ 	.word	0x0001d420


	//   ....[197]....
        /*0de8*/ 	.word	0x0001d4b0


	//   ....[198]....
        /*0dec*/ 	.word	0x0001d540


	//   ....[199]....
        /*0df0*/ 	.word	0x0001d620


	//   ....[200]....
        /*0df4*/ 	.word	0x0001d6b0


	//   ....[201]....
        /*0df8*/ 	.word	0x0001d740


	//   ....[202]....
        /*0dfc*/ 	.word	0x0001d7d0


	//   ....[203]....
        /*0e00*/ 	.word	0x0001d8c0


	//   ....[204]....
        /*0e04*/ 	.word	0x0001d950


	//   ....[205]....
        /*0e08*/ 	.word	0x0001d9e0


	//   ....[206]....
        /*0e0c*/ 	.word	0x0001da70


	//   ....[207]....
        /*0e10*/ 	.word	0x0001db40


	//   ....[208]....
        /*0e14*/ 	.word	0x0001dbe0


	//   ....[209]....
        /*0e18*/ 	.word	0x0001dc70


	//   ....[210]....
        /*0e1c*/ 	.word	0x0001dcc0


	//   ....[211]....
        /*0e20*/ 	.word	0x0001dd10


	//   ....[212]....
        /*0e24*/ 	.word	0x0001dda0


	//   ....[213]....
        /*0e28*/ 	.word	0x0001de30


	//   ....[214]....
        /*0e2c*/ 	.word	0x0001de80


	//   ....[215]....
        /*0e30*/ 	.word	0x0001ded0


	//   ....[216]....
        /*0e34*/ 	.word	0x0001dfc0


	//   ....[217]....
        /*0e38*/ 	.word	0x0001e070


	//   ....[218]....
        /*0e3c*/ 	.word	0x0001e0f0


	//   ....[219]....
        /*0e40*/ 	.word	0x0001e170


	//   ....[220]....
        /*0e44*/ 	.word	0x0001e210


	//   ....[221]....
        /*0e48*/ 	.word	0x0001e2d0


	//   ....[222]....
        /*0e4c*/ 	.word	0x0001e320


	//   ....[223]....
        /*0e50*/ 	.word	0x0001e440


	//   ....[224]....
        /*0e54*/ 	.word	0x0001e7b0


	//   ....[225]....
        /*0e58*/ 	.word	0x0001e800


	//   ....[226]....
        /*0e5c*/ 	.word	0x0001e890


	//   ....[227]....
        /*0e60*/ 	.word	0x0001e920


	//   ....[228]....
        /*0e64*/ 	.word	0x0001e9b0


	//   ....[229]....
        /*0e68*/ 	.word	0x0001ea40


	//   ....[230]....
        /*0e6c*/ 	.word	0x0001ead0


	//   ....[231]....
        /*0e70*/ 	.word	0x0001eb60


	//   ....[232]....
        /*0e74*/ 	.word	0x0001ec20


	//   ....[233]....
        /*0e78*/ 	.word	0x0001ef00


	//   ....[234]....
        /*0e7c*/ 	.word	0x0001eff0


	//   ....[235]....
        /*0e80*/ 	.word	0x0001f090


	//   ....[236]....
        /*0e84*/ 	.word	0x0001f0f0


	//   ....[237]....
        /*0e88*/ 	.word	0x0001f1e0


	//   ....[238]....
        /*0e8c*/ 	.word	0x0001f250


	//   ....[239]....
        /*0e90*/ 	.word	0x0001f340


	//   ....[240]....
        /*0e94*/ 	.word	0x0001f3b0


	//   ....[241]....
        /*0e98*/ 	.word	0x0001f4a0


	//   ....[242]....
        /*0e9c*/ 	.word	0x0001f510


	//   ....[243]....
        /*0ea0*/ 	.word	0x0001f600


	//   ....[244]....
        /*0ea4*/ 	.word	0x0001f670


	//   ....[245]....
        /*0ea8*/ 	.word	0x0001f710


	//   ....[246]....
        /*0eac*/ 	.word	0x0001f800


	//   ....[247]....
        /*0eb0*/ 	.word	0x0001f8b0


	//   ....[248]....
        /*0eb4*/ 	.word	0x0001f910


	//   ....[249]....
        /*0eb8*/ 	.word	0x0001fa00


	//   ....[250]....
        /*0ebc*/ 	.word	0x0001fa60


	//   ....[251]....
        /*0ec0*/ 	.word	0x0001fb80


	//   ....[252]....
        /*0ec4*/ 	.word	0x0001fbe0


	//   ....[253]....
        /*0ec8*/ 	.word	0x0001fcd0


	//   ....[254]....
        /*0ecc*/ 	.word	0x0001fd30


	//   ....[255]....
        /*0ed0*/ 	.word	0x0001fdd0


	//   ....[0]....
        /*0ed4*/ 	.word	0x0001fea0


	//   ....[1]....
        /*0ed8*/ 	.word	0x0001ff40


	//   ....[2]....
        /*0edc*/ 	.word	0x00020010


	//   ....[3]....
        /*0ee0*/ 	.word	0x000200b0


	//   ....[4]....
        /*0ee4*/ 	.word	0x00020160


	//   ....[5]....
        /*0ee8*/ 	.word	0x00020200


	//   ....[6]....
        /*0eec*/ 	.word	0x00020470


	//   ....[7]....
        /*0ef0*/ 	.word	0x00020530


	//   ....[8]....
        /*0ef4*/ 	.word	0x000205f0


	//   ....[9]....
        /*0ef8*/ 	.word	0x000206e0


	//   ....[10]....
        /*0efc*/ 	.word	0x000207a0


	//   ....[11]....
        /*0f00*/ 	.word	0x00020860


	//   ....[12]....
        /*0f04*/ 	.word	0x00020920


	//   ....[13]....
        /*0f08*/ 	.word	0x000209e0


	//   ....[14]....
        /*0f0c*/ 	.word	0x00020aa0


	//   ....[15]....
        /*0f10*/ 	.word	0x00020b60


	//   ....[16]....
        /*0f14*/ 	.word	0x00020c20


	//   ....[17]....
        /*0f18*/ 	.word	0x00020ce0


	//   ....[18]....
        /*0f1c*/ 	.word	0x00020da0


	//   ....[19]....
        /*0f20*/ 	.word	0x00020e50


	//   ....[20]....
        /*0f24*/ 	.word	0x00020eb0


	//   ....[21]....
        /*0f28*/ 	.word	0x00020f90


	//   ....[22]....
        /*0f2c*/ 	.word	0x000210d0


	//   ....[23]....
        /*0f30*/ 	.word	0x000211b0


	//   ....[24]....
        /*0f34*/ 	.word	0x00021240


	//   ....[25]....
        /*0f38*/ 	.word	0x00021350


	//   ....[26]....
        /*0f3c*/ 	.word	0x000213b0


	//   ....[27]....
        /*0f40*/ 	.word	0x000214c0


	//   ....[28]....
        /*0f44*/ 	.word	0x00021520


	//   ....[29]....
        /*0f48*/ 	.word	0x00021630


	//   ....[30]....
        /*0f4c*/ 	.word	0x00021690


	//   ....[31]....
        /*0f50*/ 	.word	0x000217a0


	//   ....[32]....
        /*0f54*/ 	.word	0x00021800


	//   ....[33]....
        /*0f58*/ 	.word	0x000218c0


	//   ....[34]....
        /*0f5c*/ 	.word	0x00021a20


	//   ....[35]....
        /*0f60*/ 	.word	0x00021ac0


	//   ....[36]....
        /*0f64*/ 	.word	0x00021b20


	//   ....[37]....
        /*0f68*/ 	.word	0x00021bd0


	//   ....[38]....
        /*0f6c*/ 	.word	0x00021c30


	//   ....[39]....
        /*0f70*/ 	.word	0x00021ce0


	//   ....[40]....
        /*0f74*/ 	.word	0x00021d40


	//   ....[41]....
        /*0f78*/ 	.word	0x00021df0


	//   ....[42]....
        /*0f7c*/ 	.word	0x00021e50


	//   ....[43]....
        /*0f80*/ 	.word	0x00021f00


	//   ....[44]....
        /*0f84*/ 	.word	0x00021f60


	//   ....[45]....
        /*0f88*/ 	.word	0x00022010


	//   ....[46]....
        /*0f8c*/ 	.word	0x00022100


	//   ....[47]....
        /*0f90*/ 	.word	0x000221a0


	//   ....[48]....
        /*0f94*/ 	.word	0x00022200


	//   ....[49]....
        /*0f98*/ 	.word	0x000222d0


	//   ....[50]....
        /*0f9c*/ 	.word	0x00022330


	//   ....[51]....
        /*0fa0*/ 	.word	0x00022400


	//   ....[52]....
        /*0fa4*/ 	.word	0x00022460


	//   ....[53]....
        /*0fa8*/ 	.word	0x00022530


	//   ....[54]....
        /*0fac*/ 	.word	0x00022590


	//   ....[55]....
        /*0fb0*/ 	.word	0x00022660


	//   ....[56]....
        /*0fb4*/ 	.word	0x000226c0


	//   ....[57]....
        /*0fb8*/ 	.word	0x00022790


	//   ....[58]....
        /*0fbc*/ 	.word	0x00022820


	//   ....[59]....
        /*0fc0*/ 	.word	0x000228c0


	//   ....[60]....
        /*0fc4*/ 	.word	0x000229e0


	//   ....[61]....
        /*0fc8*/ 	.word	0x00022a50


	//   ....[62]....
        /*0fcc*/ 	.word	0x00022ac0


	//   ....[63]....
        /*0fd0*/ 	.word	0x00022b30


	//   ....[64]....
        /*0fd4*/ 	.word	0x00022ba0


	//   ....[65]....
        /*0fd8*/ 	.word	0x00022c20


	//   ....[66]....
        /*0fdc*/ 	.word	0x00022cb0


	//   ....[67]....
        /*0fe0*/ 	.word	0x00022d40


	//   ....[68]....
        /*0fe4*/ 	.word	0x00022db0


	//   ....[69]....
        /*0fe8*/ 	.word	0x00022e20


	//   ....[70]....
        /*0fec*/ 	.word	0x00022e90


	//   ....[71]....
        /*0ff0*/ 	.word	0x00022f10


	//   ....[72]....
        /*0ff4*/ 	.word	0x00022f80


	//   ....[73]....
        /*0ff8*/ 	.word	0x00023020


	//   ....[74]....
        /*0ffc*/ 	.word	0x000230b0


	//   ....[75]....
        /*1000*/ 	.word	0x000231d0


	//----- nvinfo : EIATTR_REG_RECONFIG
	.align		4
.L_647:
        /*1004*/ 	.byte	0x01, 0x54
	.zero		2


	//----- nvinfo : EIATTR_SYSCALL_OFFSETS
	.align		4
        /*1008*/ 	.byte	0x04, 0x46
        /*100a*/ 	.short	(.L_649 - .L_648)


	//   ....[0]....
.L_648:
        /*100c*/ 	.word	0x000018d0


	//   ....[1]....
        /*1010*/ 	.word	0x00001a20


	//   ....[2]....
        /*1014*/ 	.word	0x00006870


	//   ....[3]....
        /*1018*/ 	.word	0x00006b90


	//   ....[4]....
        /*101c*/ 	.word	0x00018410


	//   ....[5]....
        /*1020*/ 	.word	0x00018560


	//   ....[6]....
        /*1024*/ 	.word	0x00018650


	//   ....[7]....
        /*1028*/ 	.word	0x00019490


	//   ....[8]....
        /*102c*/ 	.word	0x00019ff0


	//----- nvinfo : EIATTR_MBARRIER_INSTR_OFFSETS
	.align		4
.L_649:
        /*1030*/ 	.byte	0x04, 0x39
        /*1032*/ 	.short	(.L_651 - .L_650)


	//   ....[0]....
.L_650:
        /*1034*/ 	.word	0x00000280
        /*1038*/ 	.word	0x000000ff
        /*103c*/ 	.word	0x00032400
        /*1040*/ 	.short	0x0100
        /*1042*/ 	.byte	0x08
	.zero		1


	//   ....[1]....
        /*1044*/ 	.word	0x00000290
        /*1048*/ 	.word	0x000000ff
        /*104c*/ 	.word	0x00032410
        /*1050*/ 	.short	0x0100
        /*1052*/ 	.byte	0x08
	.zero		1


	//   ....[2]....
        /*1054*/ 	.word	0x000002a0
        /*1058*/ 	.word	0x000000ff
        /*105c*/ 	.word	0x00032420
        /*1060*/ 	.short	0x0100
        /*1062*/ 	.byte	0x08
	.zero		1


	//   ....[3]....
        /*1064*/ 	.word	0x00000390
        /*1068*/ 	.word	0x000000ff
        /*106c*/ 	.word	0x00032430
        /*1070*/ 	.short	0x0100
        /*1072*/ 	.byte	0x08
	.zero		1


	//   ....[4]....
        /*1074*/ 	.word	0x000003a0
        /*1078*/ 	.word	0x000000ff
        /*107c*/ 	.word	0x00032440
        /*1080*/ 	.short	0x0100
        /*1082*/ 	.byte	0x08
	.zero		1


	//   ....[5]....
        /*1084*/ 	.word	0x000003b0
        /*1088*/ 	.word	0x000000ff
        /*108c*/ 	.word	0x00032438
        /*1090*/ 	.short	0x0100
        /*1092*/ 	.byte	0x08
	.zero		1


	//   ....[6]....
        /*1094*/ 	.word	0x000003c0
        /*1098*/ 	.word	0x000000ff
        /*109c*/ 	.word	0x00032448
        /*10a0*/ 	.short	0x0100
        /*10a2*/ 	.byte	0x08
	.zero		1


	//   ....[7]....
        /*10a4*/ 	.word	0x000004f0
        /*10a8*/ 	.word	0x000000ff
        /*10ac*/ 	.word	0x00032450
        /*10b0*/ 	.short	0x0100
        /*10b2*/ 	.byte	0x08
	.zero		1


	//   ....[8]....
        /*10b4*/ 	.word	0x00000500
        /*10b8*/ 	.word	0x000000ff
        /*10bc*/ 	.word	0x00032460
        /*10c0*/ 	.short	0x0100
        /*10c2*/ 	.byte	0x08
	.zero		1


	//   ....[9]....
        /*10c4*/ 	.word	0x00000510
        /*10c8*/ 	.word	0x000000ff
        /*10cc*/ 	.word	0x00032458
        /*10d0*/ 	.short	0x0100
        /*10d2*/ 	.byte	0x08
	.zero		1


	//   ....[10]....
        /*10d4*/ 	.word	0x00000520
        /*10d8*/ 	.word	0x000000ff
        /*10dc*/ 	.word	0x00032468
        /*10e0*/ 	.short	0x0100
        /*10e2*/ 	.byte	0x08
	.zero		1


	//   ....[11]....
        /*10e4*/ 	.word	0x00000610
        /*10e8*/ 	.word	0x000000ff
        /*10ec*/ 	.word	0x00032470
        /*10f0*/ 	.short	0x0100
        /*10f2*/ 	.byte	0x06
	.zero		1


	//   ....[12]....
        /*10f4*/ 	.word	0x00000620
        /*10f8*/ 	.word	0x000000ff
        /*10fc*/ 	.word	0x00032480
        /*1100*/ 	.short	0x0100
        /*1102*/ 	.byte	0x06
	.zero		1


	//   ....[13]....
        /*1104*/ 	.word	0x00000630
        /*1108*/ 	.word	0x000000ff
        /*110c*/ 	.word	0x00032478
        /*1110*/ 	.short	0x0100
        /*1112*/ 	.byte	0x06
	.zero		1


	//   ....[14]....
        /*1114*/ 	.word	0x00000640
        /*1118*/ 	.word	0x000000ff
        /*111c*/ 	.word	0x00032488
        /*1120*/ 	.short	0x0100
        /*1122*/ 	.byte	0x06
	.zero		1


	//   ....[15]....
        /*1124*/ 	.word	0x00000770
        /*1128*/ 	.word	0x000000ff
        /*112c*/ 	.word	0x00032490
        /*1130*/ 	.short	0x0100
        /*1132*/ 	.byte	0x08
	.zero		1


	//   ....[16]....
        /*1134*/ 	.word	0x00000780
        /*1138*/ 	.word	0x000000ff
        /*113c*/ 	.word	0x000324a0
        /*1140*/ 	.short	0x0100
        /*1142*/ 	.byte	0x08
	.zero		1


	//   ....[17]....
        /*1144*/ 	.word	0x00000790
        /*1148*/ 	.word	0x000000ff
        /*114c*/ 	.word	0x00032498
        /*1150*/ 	.short	0x0100
        /*1152*/ 	.byte	0x08
	.zero		1


	//   ....[18]....
        /*1154*/ 	.word	0x000007a0
        /*1158*/ 	.word	0x000000ff
        /*115c*/ 	.word	0x000324a8
        /*1160*/ 	.short	0x0100
        /*1162*/ 	.byte	0x08
	.zero		1


	//   ....[19]....
        /*1164*/ 	.word	0x000008d0
        /*1168*/ 	.word	0x000000ff
        /*116c*/ 	.word	0x000324b0
        /*1170*/ 	.short	0x0100
        /*1172*/ 	.byte	0x08
	.zero		1


	//   ....[20]....
        /*1174*/ 	.word	0x000008e0
        /*1178*/ 	.word	0x000000ff
        /*117c*/ 	.word	0x000324c0
        /*1180*/ 	.short	0x0100
        /*1182*/ 	.byte	0x08
	.zero		1


	//   ....[21]....
        /*1184*/ 	.word	0x000008f0
        /*1188*/ 	.word	0x000000ff
        /*118c*/ 	.word	0x000324b8
        /*1190*/ 	.short	0x0100
        /*1192*/ 	.byte	0x08
	.zero		1


	//   ....[22]....
        /*1194*/ 	.word	0x00000900
        /*1198*/ 	.word	0x000000ff
        /*119c*/ 	.word	0x000324c8
        /*11a0*/ 	.short	0x0100
        /*11a2*/ 	.byte	0x08
	.zero		1


	//   ....[23]....
        /*11a4*/ 	.word	0x00002d50
        /*11a8*/ 	.word	0x00000056
        /*11ac*/ 	.word	0x00032490
        /*11b0*/ 	.short	0x010a
        /*11b2*/ 	.byte	0x3f
	.zero		1


	//   ....[24]....
        /*11b4*/ 	.word	0x00004150
        /*11b8*/ 	.word	0x00000056
        /*11bc*/ 	.word	0x00032490
        /*11c0*/ 	.short	0x010a
        /*11c2*/ 	.byte	0x3f
	.zero		1


	//   ....[25]....
        /*11c4*/ 	.word	0x00005230
        /*11c8*/ 	.word	0x00000056
        /*11cc*/ 	.word	0x00032490
        /*11d0*/ 	.short	0x010a
        /*11d2*/ 	.byte	0x3f
	.zero		1


	//   ....[26]....
        /*11d4*/ 	.word	0x000056f0
        /*11d8*/ 	.word	0x00000008
        /*11dc*/ 	.word	0x00000000
        /*11e0*/ 	.short	0x0101
        /*11e2*/ 	.byte	0x3f
	.zero		1


	//   ....[27]....
        /*11e4*/ 	.word	0x00005730
        /*11e8*/ 	.word	0x00000056
        /*11ec*/ 	.word	0x000324b0
        /*11f0*/ 	.short	0x010a
        /*11f2*/ 	.byte	0x3f
	.zero		1


	//   ....[28]....
        /*11f4*/ 	.word	0x00005fd0
        /*11f8*/ 	.word	0x00000056
        /*11fc*/ 	.word	0x00000000
        /*1200*/ 	.short	0x0101
        /*1202*/ 	.byte	0x3f
	.zero		1


	//   ....[29]....
        /*1204*/ 	.word	0x00006910
        /*1208*/ 	.word	0x00000016
        /*120c*/ 	.word	0x00032400
        /*1210*/ 	.short	0x010a
        /*1212*/ 	.byte	0x3f
	.zero		1


	//   ....[30]....
        /*1214*/ 	.word	0x00006960
        /*1218*/ 	.word	0x00000016
        /*121c*/ 	.word	0x00032400
        /*1220*/ 	.short	0x010a
        /*1222*/ 	.byte	0x3f
	.zero		1


	//   ....[31]....
        /*1224*/ 	.word	0x00007460
        /*1228*/ 	.word	0x00000016
        /*122c*/ 	.word	0x00032400
        /*1230*/ 	.short	0x010a
        /*1232*/ 	.byte	0x3f
	.zero		1


	//   ....[32]....
        /*1234*/ 	.word	0x00008a40
        /*1238*/ 	.word	0x00000016
        /*123c*/ 	.word	0x00032400
        /*1240*/ 	.short	0x010a
        /*1242*/ 	.byte	0x3f
	.zero		1


	//   ....[33]....
        /*1244*/ 	.word	0x00009a90
        /*1248*/ 	.word	0x00000009
        /*124c*/ 	.word	0x00032430
        /*1250*/ 	.short	0x010a
        /*1252*/ 	.byte	0x3f
	.zero		1


	//   ....[34]....
        /*1254*/ 	.word	0x00009b20
        /*1258*/ 	.word	0x00000009
        /*125c*/ 	.word	0x00032430
        /*1260*/ 	.short	0x010a
        /*1262*/ 	.byte	0x3f
	.zero		1


	//   ....[35]....
        /*1264*/ 	.word	0x00009e50
        /*1268*/ 	.word	0x00000016
        /*126c*/ 	.word	0x00032410
        /*1270*/ 	.short	0x010a
        /*1272*/ 	.byte	0x3f
	.zero		1


	//   ....[36]....
        /*1274*/ 	.word	0x00009ea0
        /*1278*/ 	.word	0x00000009
        /*127c*/ 	.word	0x00032450
        /*1280*/ 	.short	0x010a
        /*1282*/ 	.byte	0x3f
	.zero		1


	//   ....[37]....
        /*1284*/ 	.word	0x00009ee0
        /*1288*/ 	.word	0x00000009
        /*128c*/ 	.word	0x00032450
        /*1290*/ 	.short	0x010a
        /*1292*/ 	.byte	0x3f
	.zero		1


	//   ....[38]....
        /*1294*/ 	.word	0x0000b900
        /*1298*/ 	.word	0x00000006
        /*129c*/ 	.word	0x00000000
        /*12a0*/ 	.short	0x0101
        /*12a2*/ 	.byte	0x3f
	.zero		1


	//   ....[39]....
        /*12a4*/ 	.word	0x0000c510
        /*12a8*/ 	.word	0x00000009
        /*12ac*/ 	.word	0x00000000
        /*12b0*/ 	.short	0x0101
        /*12b2*/ 	.byte	0x3f
	.zero		1


	//   ....[40]....
        /*12b4*/ 	.word	0x0000c640
        /*12b8*/ 	.word	0x0000000a
        /*12bc*/ 	.word	0x00032430
        /*12c0*/ 	.short	0x010a
        /*12c2*/ 	.byte	0x3f
	.zero		1


	//   ....[41]....
        /*12c4*/ 	.word	0x0000c6b0
        /*12c8*/ 	.word	0x0000000a
        /*12cc*/ 	.word	0x00032430
        /*12d0*/ 	.short	0x010a
        /*12d2*/ 	.byte	0x3f
	.zero		1


	//   ....[42]....
        /*12d4*/ 	.word	0x0000c950
        /*12d8*/ 	.word	0x0000000a
        /*12dc*/ 	.word	0x00032450
        /*12e0*/ 	.short	0x010a
        /*12e2*/ 	.byte	0x3f
	.zero		1


	//   ....[43]....
        /*12e4*/ 	.word	0x0000c990
        /*12e8*/ 	.word	0x0000000a
        /*12ec*/ 	.word	0x00032450
        /*12f0*/ 	.short	0x010a
        /*12f2*/ 	.byte	0x3f
	.zero		1


	//   ....[44]....
        /*12f4*/ 	.word	0x0000eca0
        /*12f8*/ 	.word	0x0000000c
        /*12fc*/ 	.word	0x00000000
        /*1300*/ 	.short	0x0101
        /*1302*/ 	.byte	0x3f
	.zero		1


	//   ....[45]....
        /*1304*/ 	.word	0x0000f650
        /*1308*/ 	.word	0x0000000a
        /*130c*/ 	.word	0x00000000
        /*1310*/ 	.short	0x0101
        /*1312*/ 	.byte	0x3f
	.zero		1


	//   ....[46]....
        /*1314*/ 	.word	0x0000f750
        /*1318*/ 	.word	0x0000000a
        /*131c*/ 	.word	0x00032430
        /*1320*/ 	.short	0x010a
        /*1322*/ 	.byte	0x3f
	.zero		1


	//   ....[47]....
        /*1324*/ 	.word	0x0000f7c0
        /*1328*/ 	.word	0x0000000a
        /*132c*/ 	.word	0x00032430
        /*1330*/ 	.short	0x010a
        /*1332*/ 	.byte	0x3f
	.zero		1


	//   ....[48]....
        /*1334*/ 	.word	0x0000fa60
        /*1338*/ 	.word	0x0000000a
        /*133c*/ 	.word	0x00032450
        /*1340*/ 	.short	0x010a
        /*1342*/ 	.byte	0x3f
	.zero		1


	//   ....[49]....
        /*1344*/ 	.word	0x0000faa0
        /*1348*/ 	.word	0x0000000a
        /*134c*/ 	.word	0x00032450
        /*1350*/ 	.short	0x010a
        /*1352*/ 	.byte	0x3f
	.zero		1


	//   ....[50]....
        /*1354*/ 	.word	0x00011620
        /*1358*/ 	.word	0x0000000d
        /*135c*/ 	.word	0x00000000
        /*1360*/ 	.short	0x0101
        /*1362*/ 	.byte	0x3f
	.zero		1


	//   ....[51]....
        /*1364*/ 	.word	0x00011f80
        /*1368*/ 	.word	0x0000000a
        /*136c*/ 	.word	0x00000000
        /*1370*/ 	.short	0x0101
        /*1372*/ 	.byte	0x3f
	.zero		1


	//   ....[52]....
        /*1374*/ 	.word	0x000145a0
        /*1378*/ 	.word	0x00000003
        /*137c*/ 	.word	0x00000000
        /*1380*/ 	.short	0x0101
        /*1382*/ 	.byte	0x3f
	.zero		1


	//   ....[53]....
        /*1384*/ 	.word	0x00016fe0
        /*1388*/ 	.word	0x00000016
        /*138c*/ 	.word	0x00032420
        /*1390*/ 	.short	0x010a
        /*1392*/ 	.byte	0x3f
	.zero		1


	//   ....[54]....
        /*1394*/ 	.word	0x00017070
        /*1398*/ 	.word	0x00000003
        /*139c*/ 	.word	0x000324a0
        /*13a0*/ 	.short	0x010a
        /*13a2*/ 	.byte	0x3f
	.zero		1


	//   ....[55]....
        /*13a4*/ 	.word	0x000172c0
        /*13a8*/ 	.word	0x00000003
        /*13ac*/ 	.word	0x000324c0
        /*13b0*/ 	.short	0x010a
        /*13b2*/ 	.byte	0x3f
	.zero		1


	//   ....[56]....
        /*13b4*/ 	.word	0x000178d0
        /*13b8*/ 	.word	0x00000008
        /*13bc*/ 	.word	0x000324a0
        /*13c0*/ 	.short	0x010a
        /*13c2*/ 	.byte	0x3f
	.zero		1


	//   ....[57]....
        /*13c4*/ 	.word	0x00017b10
        /*13c8*/ 	.word	0x00000008
        /*13cc*/ 	.word	0x000324c0
        /*13d0*/ 	.short	0x010a
        /*13d2*/ 	.byte	0x3f
	.zero		1


	//   ....[58]....
        /*13d4*/ 	.word	0x00018b60
        /*13d8*/ 	.word	0x0000001e
        /*13dc*/ 	.word	0x00032440
        /*13e0*/ 	.short	0x010a
        /*13e2*/ 	.byte	0x3f
	.zero		1


	//   ....[59]....
        /*13e4*/ 	.word	0x000191d0
        /*13e8*/ 	.word	0x0000001e
        /*13ec*/ 	.word	0x00032430
        /*13f0*/ 	.short	0x0107
        /*13f2*/ 	.byte	0x3f
	.zero		1


	//   ....[60]....
        /*13f4*/ 	.word	0x000192a0
        /*13f8*/ 	.word	0x0000001e
        /*13fc*/ 	.word	0x00032430
        /*1400*/ 	.short	0x0101
        /*1402*/ 	.byte	0x3f
	.zero		1


	//   ....[61]....
        /*1404*/ 	.word	0x00019e30
        /*1408*/ 	.word	0x00000016
        /*140c*/ 	.word	0x00032400
        /*1410*/ 	.short	0x0107
        /*1412*/ 	.byte	0x3f
	.zero		1


	//   ....[62]....
        /*1414*/ 	.word	0x00019ec0
        /*1418*/ 	.word	0x00000016
        /*141c*/ 	.word	0x00032400
        /*1420*/ 	.short	0x0101
        /*1422*/ 	.byte	0x3f
	.zero		1


	//   ....[63]....
        /*1424*/ 	.word	0x0001a970
        /*1428*/ 	.word	0x00000016
        /*142c*/ 	.word	0x00032410
        /*1430*/ 	.short	0x0107
        /*1432*/ 	.byte	0x3f
	.zero		1


	//   ....[64]....
        /*1434*/ 	.word	0x0001aa70
        /*1438*/ 	.word	0x00000016
        /*143c*/ 	.word	0x00032410
        /*1440*/ 	.short	0x0101
        /*1442*/ 	.byte	0x3f
	.zero		1


	//   ....[65]....
        /*1444*/ 	.word	0x0001aa90
        /*1448*/ 	.word	0x00000016
        /*144c*/ 	.word	0x00032420
        /*1450*/ 	.short	0x010a
        /*1452*/ 	.byte	0x3f
	.zero		1


	//   ....[66]....
        /*1454*/ 	.word	0x0001ab20
        /*1458*/ 	.word	0x0000001e
        /*145c*/ 	.word	0x00032460
        /*1460*/ 	.short	0x010a
        /*1462*/ 	.byte	0x3f
	.zero		1


	//   ....[67]....
        /*1464*/ 	.word	0x0001b2c0
        /*1468*/ 	.word	0x0000001e
        /*146c*/ 	.word	0x00032450
        /*1470*/ 	.short	0x0107
        /*1472*/ 	.byte	0x3f
	.zero		1


	//   ....[68]....
        /*1474*/ 	.word	0x0001b390
        /*1478*/ 	.word	0x0000001e
        /*147c*/ 	.word	0x00032450
        /*1480*/ 	.short	0x0101
        /*1482*/ 	.byte	0x3f
	.zero		1


	//   ....[69]....
        /*1484*/ 	.word	0x0001b6d0
        /*1488*/ 	.word	0x00000006
        /*148c*/ 	.word	0x00032440
        /*1490*/ 	.short	0x010a
        /*1492*/ 	.byte	0x3f
	.zero		1


	//   ....[70]....
        /*1494*/ 	.word	0x0001bab0
        /*1498*/ 	.word	0x00000006
        /*149c*/ 	.word	0x00032430
        /*14a0*/ 	.short	0x0107
        /*14a2*/ 	.byte	0x3f
	.zero		1


	//   ....[71]....
        /*14a4*/ 	.word	0x0001bb70
        /*14a8*/ 	.word	0x00000006
        /*14ac*/ 	.word	0x00032430
        /*14b0*/ 	.short	0x0101
        /*14b2*/ 	.byte	0x3f
	.zero		1


	//   ....[72]....
        /*14b4*/ 	.word	0x0001bba0
        /*14b8*/ 	.word	0x00000006
        /*14bc*/ 	.word	0x00032460
        /*14c0*/ 	.short	0x010a
        /*14c2*/ 	.byte	0x3f
	.zero		1


	//   ....[73]....
        /*14c4*/ 	.word	0x0001c0c0
        /*14c8*/ 	.word	0x00000006
        /*14cc*/ 	.word	0x00032450
        /*14d0*/ 	.short	0x0107
        /*14d2*/ 	.byte	0x3f
	.zero		1


	//   ....[74]....
        /*14d4*/ 	.word	0x0001c180
        /*14d8*/ 	.word	0x00000006
        /*14dc*/ 	.word	0x00032450
        /*14e0*/ 	.short	0x0101
        /*14e2*/ 	.byte	0x3f
	.zero		1


	//   ....[75]....
        /*14e4*/ 	.word	0x0001cff0
        /*14e8*/ 	.word	0x00000005
        /*14ec*/ 	.word	0x00032420
        /*14f0*/ 	.short	0x010a
        /*14f2*/ 	.byte	0x3f
	.zero		1


	//   ....[76]....
        /*14f4*/ 	.word	0x0001d160
        /*14f8*/ 	.word	0x00000003
        /*14fc*/ 	.word	0x00032440
        /*1500*/ 	.short	0x010a
        /*1502*/ 	.byte	0x3f
	.zero		1


	//   ....[77]....
        /*1504*/ 	.word	0x0001d200
        /*1508*/ 	.word	0x00000019
        /*150c*/ 	.word	0x00032440
        /*1510*/ 	.short	0x010a
        /*1512*/ 	.byte	0x3f
	.zero		1


	//   ....[78]....
        /*1514*/ 	.word	0x0001d240
        /*1518*/ 	.word	0x00000003
        /*151c*/ 	.word	0x00032460
        /*1520*/ 	.short	0x010a
        /*1522*/ 	.byte	0x3f
	.zero		1


	//   ....[79]....
        /*1524*/ 	.word	0x0001d280
        /*1528*/ 	.word	0x00000019
        /*152c*/ 	.word	0x00032460
        /*1530*/ 	.short	0x010a
        /*1532*/ 	.byte	0x3f
	.zero		1


	//   ....[80]....
        /*1534*/ 	.word	0x0001d2e0
        /*1538*/ 	.word	0x00000056
        /*153c*/ 	.word	0x00032490
        /*1540*/ 	.short	0x010a
        /*1542*/ 	.byte	0x3f
	.zero		1


	//   ....[81]....
        /*1544*/ 	.word	0x0001d570
        /*1548*/ 	.word	0x00000056
        /*154c*/ 	.word	0x00032490
        /*1550*/ 	.short	0x010a
        /*1552*/ 	.byte	0x3f
	.zero		1


	//   ....[82]....
        /*1554*/ 	.word	0x0001d810
        /*1558*/ 	.word	0x00000056
        /*155c*/ 	.word	0x00032490
        /*1560*/ 	.short	0x010a
        /*1562*/ 	.byte	0x3f
	.zero		1


	//   ....[83]....
        /*1564*/ 	.word	0x0001daa0
        /*1568*/ 	.word	0x00000056
        /*156c*/ 	.word	0x000324b0
        /*1570*/ 	.short	0x010a
        /*1572*/ 	.byte	0x3f
	.zero		1


	//   ....[84]....
        /*1574*/ 	.word	0x0001df00
        /*1578*/ 	.word	0x00000016
        /*157c*/ 	.word	0x00032400
        /*1580*/ 	.short	0x010a
        /*1582*/ 	.byte	0x3f
	.zero		1


	//   ....[85]....
        /*1584*/ 	.word	0x0001e4e0
        /*1588*/ 	.word	0x00000016
        /*158c*/ 	.word	0x00032400
        /*1590*/ 	.short	0x010a
        /*1592*/ 	.byte	0x3f
	.zero		1


	//   ....[86]....
        /*1594*/ 	.word	0x0001e530
        /*1598*/ 	.word	0x00000009
        /*159c*/ 	.word	0x00032430
        /*15a0*/ 	.short	0x010a
        /*15a2*/ 	.byte	0x3f
	.zero		1


	//   ....[87]....
        /*15a4*/ 	.word	0x0001e580
        /*15a8*/ 	.word	0x00000016
        /*15ac*/ 	.word	0x00032410
        /*15b0*/ 	.short	0x010a
        /*15b2*/ 	.byte	0x3f
	.zero		1


	//   ....[88]....
        /*15b4*/ 	.word	0x0001e5d0
        /*15b8*/ 	.word	0x00000009
        /*15bc*/ 	.word	0x00032450
        /*15c0*/ 	.short	0x010a
        /*15c2*/ 	.byte	0x3f
	.zero		1


	//   ....[89]....
        /*15c4*/ 	.word	0x0001e620
        /*15c8*/ 	.word	0x0000000a
        /*15cc*/ 	.word	0x00032430
        /*15d0*/ 	.short	0x010a
        /*15d2*/ 	.byte	0x3f
	.zero		1


	//   ....[90]....
        /*15d4*/ 	.word	0x0001e670
        /*15d8*/ 	.word	0x0000000a
        /*15dc*/ 	.word	0x00032450
        /*15e0*/ 	.short	0x010a
        /*15e2*/ 	.byte	0x3f
	.zero		1


	//   ....[91]....
        /*15e4*/ 	.word	0x0001e6c0
        /*15e8*/ 	.word	0x0000000a
        /*15ec*/ 	.word	0x00032430
        /*15f0*/ 	.short	0x010a
        /*15f2*/ 	.byte	0x3f
	.zero		1


	//   ....[92]....
        /*15f4*/ 	.word	0x0001e710
        /*15f8*/ 	.word	0x0000000a
        /*15fc*/ 	.word	0x00032450
        /*1600*/ 	.short	0x010a
        /*1602*/ 	.byte	0x3f
	.zero		1


	//   ....[93]....
        /*1604*/ 	.word	0x0001ece0
        /*1608*/ 	.word	0x00000016
        /*160c*/ 	.word	0x00032420
        /*1610*/ 	.short	0x010a
        /*1612*/ 	.byte	0x3f
	.zero		1


	//   ....[94]....
        /*1614*/ 	.word	0x0001ed30
        /*1618*/ 	.word	0x00000003
        /*161c*/ 	.word	0x000324a0
        /*1620*/ 	.short	0x010a
        /*1622*/ 	.byte	0x3f
	.zero		1


	//   ....[95]....
        /*1624*/ 	.word	0x0001ed80
        /*1628*/ 	.word	0x00000003
        /*162c*/ 	.word	0x000324c0
        /*1630*/ 	.short	0x010a
        /*1632*/ 	.byte	0x3f
	.zero		1


	//   ....[96]....
        /*1634*/ 	.word	0x0001edd0
        /*1638*/ 	.word	0x00000008
        /*163c*/ 	.word	0x000324a0
        /*1640*/ 	.short	0x010a
        /*1642*/ 	.byte	0x3f
	.zero		1


	//   ....[97]....
        /*1644*/ 	.word	0x0001ee20
        /*1648*/ 	.word	0x00000008
        /*164c*/ 	.word	0x000324c0
        /*1650*/ 	.short	0x010a
        /*1652*/ 	.byte	0x3f
	.zero		1


	//   ....[98]....
        /*1654*/ 	.word	0x0001ef40
        /*1658*/ 	.word	0x0000001e
        /*165c*/ 	.word	0x00032440
        /*1660*/ 	.short	0x010a
        /*1662*/ 	.byte	0x3f
	.zero		1


	//   ....[99]....
        /*1664*/ 	.word	0x00020fd0
        /*1668*/ 	.word	0x00000016
        /*166c*/ 	.word	0x00032420
        /*1670*/ 	.short	0x010a
        /*1672*/ 	.byte	0x3f
	.zero		1


	//   ....[100]....
        /*1674*/ 	.word	0x00021020
        /*1678*/ 	.word	0x0000001e
        /*167c*/ 	.word	0x00032460
        /*1680*/ 	.short	0x010a
        /*1682*/ 	.byte	0x3f
	.zero		1


	//   ....[101]....
        /*1684*/ 	.word	0x00021970
        /*1688*/ 	.word	0x00000006
        /*168c*/ 	.word	0x00032440
        /*1690*/ 	.short	0x010a
        /*1692*/ 	.byte	0x3f
	.zero		1


	//   ....[102]....
        /*1694*/ 	.word	0x00022050
        /*1698*/ 	.word	0x00000006
        /*169c*/ 	.word	0x00032460
        /*16a0*/ 	.short	0x010a
        /*16a2*/ 	.byte	0x3f
	.zero		1


	//   ....[103]....
        /*16a4*/ 	.word	0x000230f0
        /*16a8*/ 	.word	0x00000005
        /*16ac*/ 	.word	0x00032420
        /*16b0*/ 	.short	0x010a
        /*16b2*/ 	.byte	0x3f
	.zero		1


	//   ....[104]....
        /*16b4*/ 	.word	0x00023290
        /*16b8*/ 	.word	0x00000003
        /*16bc*/ 	.word	0x00032440
        /*16c0*/ 	.short	0x010a
        /*16c2*/ 	.byte	0x3f
	.zero		1


	//   ....[105]....
        /*16c4*/ 	.word	0x000232e0
        /*16c8*/ 	.word	0x00000019
        /*16cc*/ 	.word	0x00032440
        /*16d0*/ 	.short	0x010a
        /*16d2*/ 	.byte	0x3f
	.zero		1


	//   ....[106]....
        /*16d4*/ 	.word	0x00023330
        /*16d8*/ 	.word	0x00000003
        /*16dc*/ 	.word	0x00032460
        /*16e0*/ 	.short	0x010a
        /*16e2*/ 	.byte	0x3f
	.zero		1


	//----- nvinfo : EIATTR_NUM_MBARRIERS
	.align		4
.L_651:
        /*16e4*/ 	.byte	0x03, 0x38
        /*16e6*/ 	.short	0x0017


	//----- nvinfo : EIATTR_EXIT_INSTR_OFFSETS
	.align		4
        /*16e8*/ 	.byte	0x04, 0x1c
        /*16ea*/ 	.short	(.L_653 - .L_652)


	//   ....[0]....
.L_652:
        /*16ec*/ 	.word	0x0001d2d0


	//----- nvinfo : EIATTR_MAX_THREADS
	.align		4
.L_653:
        /*16f0*/ 	.byte	0x04, 0x05
        /*16f2*/ 	.short	(.L_655 - .L_654)
.L_654:
        /*16f4*/ 	.word	0x00000180
        /*16f8*/ 	.word	0x00000001
        /*16fc*/ 	.word	0x00000001


	//----- nvinfo : EIATTR_CRS_STACK_SIZE
	.align		4
.L_655:
        /*1700*/ 	.byte	0x04, 0x1e
        /*1702*/ 	.short	(.L_657 - .L_656)
.L_656:
        /*1704*/ 	.word	0x00000000


	//----- nvinfo : EIATTR_CBANK_PARAM_SIZE
	.align		4
.L_657:
        /*1708*/ 	.byte	0x03, 0x19
        /*170a*/ 	.short	0x0bf0


	//----- nvinfo : EIATTR_PARAM_CBANK
	.align		4
        /*170c*/ 	.byte	0x04, 0x0a
        /*170e*/ 	.short	(.L_659 - .L_658)
	.align		4
.L_658:
        /*1710*/ 	.word	index@(.nv.constant0._ZN7cutlass13device_kernelIN5flash11enable_sm90INS1_16FlashAttnFwdSm90INS1_25CollectiveMainloopFwdSm90ILi2EN4cute5tupleIJNS5_1CILi1EEES8_S8_EEENS6_IJNS7_ILi128EEENS7_ILi96EEENS7_ILi64EEEEEELi256ENS_10bfloat16_tEfNS_4arch4Sm90ELb1ELb0ELb0ELb1ELb1ELb1ELb1ELb1ELb0ELb1ELb0ELb0EEENS1_21CollectiveEpilogueFwdINS6_IJSA_NS7_ILi256EEESB_EEES9_SE_SG_Li256ELb1ELb1ELb0ELb0EEENS1_36VarlenDynamicPersistentTileSchedulerILi128ELi96ELi256ELi128ELb0ELb1ELb1ELb1ELb1ELb1EEEEEEEEEvNT_6ParamsE)
        /*1714*/ 	.short	0x0210
        /*1716*/ 	.short	0x0bf0


	//----- nvinfo : EIATTR_SW_WAR
	.align		4
.L_659:
        /*1718*/ 	.byte	0x04, 0x36
        /*171a*/ 	.short	(.L_661 - .L_660)
.L_660:
        /*171c*/ 	.word	0x00000008
.L_661:


//--------------------- .nv.callgraph             --------------------------
	.section	.nv.callgraph,"",@"SHT_CUDA_CALLGRAPH"
	.align	4
	.sectionentsize	8
	.align		4
        /*0000*/ 	.word	0x00000000
	.align		4
        /*0004*/ 	.word	0xffffffff
	.align		4
        /*0008*/ 	.word	index@(_ZN7cutlass13device_kernelIN5flash11enable_sm90INS1_16FlashAttnFwdSm90INS1_25CollectiveMainloopFwdSm90ILi2EN4cute5tupleIJNS5_1CILi1EEES8_S8_EEENS6_IJNS7_ILi128EEENS7_ILi96EEENS7_ILi64EEEEEELi256ENS_10bfloat16_tEfNS_4arch4Sm90ELb0ELb0ELb0ELb0ELb1ELb0ELb0ELb1ELb0ELb1ELb0ELb0EEENS1_21CollectiveEpilogueFwdINS6_IJSA_NS7_ILi256EEESB_EEES9_SE_SG_Li256ELb0ELb1ELb0ELb0EEENS1_29StaticPersistentTileSchedulerILb0EEEEEEEEEvNT_6ParamsE)
	.align		4
        /*000c*/ 	.word	index@(__assertfail)
	.align		4
        /*0010*/ 	.word	index@(_ZN7cutlass13device_kernelIN5flash11enable_sm90INS1_16FlashAttnFwdSm90INS1_25CollectiveMainloopFwdSm90ILi2EN4cute5tupleIJNS5_1CILi1EEES8_S8_EEENS6_IJNS7_ILi128EEENS7_ILi96EEENS7_ILi64EEEEEELi256ENS_10bfloat16_tEfNS_4arch4Sm90ELb0ELb0ELb0ELb0ELb1ELb0ELb1ELb1ELb0ELb1ELb0ELb0EEENS1_21CollectiveEpilogueFwdINS6_IJSA_NS7_ILi256EEESB_EEES9_SE_SG_Li256ELb0ELb1ELb0ELb0EEENS1_29StaticPersistentTileSchedulerILb0EEEEEEEEEvNT_6ParamsE)
	.align		4
        /*0014*/ 	.word	index@(__assertfail)
	.align		4
        /*0018*/ 	.word	index@(_ZN7cutlass13device_kernelIN5flash11enable_sm90INS1_16FlashAttnFwdSm90INS1_25CollectiveMainloopFwdSm90ILi2EN4cute5tupleIJNS5_1CILi1EEES8_S8_EEENS6_IJNS7_ILi128EEENS7_ILi96EEENS7_ILi64EEEEEELi256ENS_10bfloat16_tEfNS_4arch4Sm90ELb0ELb0ELb0ELb1ELb1ELb0ELb0ELb1ELb0ELb1ELb0ELb0EEENS1_21CollectiveEpilogueFwdINS6_IJSA_NS7_ILi256EEESB_EEES9_SE_SG_Li256ELb1ELb1ELb0ELb0EEENS1_36VarlenDynamicPersistentTileSchedulerILi128ELi96ELi256ELi128ELb0ELb1ELb1ELb0ELb1ELb1EEEEEEEEEvNT_6ParamsE)
	.align		4
        /*001c*/ 	.word	index@(__assertfail)
	.align		4
        /*0020*/ 	.word	index@(_ZN7cutlass13device_kernelIN5flash11enable_sm90INS1_16FlashAttnFwdSm90INS1_25CollectiveMainloopFwdSm90ILi2EN4cute5tupleIJNS5_1CILi1EEES8_S8_EEENS6_IJNS7_ILi128EEENS7_ILi96EEENS7_ILi64EEEEEELi256ENS_10bfloat16_tEfNS_4arch4Sm90ELb0ELb0ELb0ELb1ELb1ELb1ELb0ELb1ELb0ELb1ELb0ELb0EEENS1_21CollectiveEpilogueFwdINS6_IJSA_NS7_ILi256EEESB_EEES9_SE_SG_Li256ELb1ELb1ELb0ELb0EEENS1_36VarlenDynamicPersistentTileSchedulerILi128ELi96ELi256ELi128ELb0ELb1ELb1ELb0ELb1ELb1EEEEEEEEEvNT_6ParamsE)
	.align		4
        /*0024*/ 	.word	index@(__assertfail)
	.align		4
        /*0028*/ 	.word	index@(_ZN7cutlass13device_kernelIN5flash11enable_sm90INS1_16FlashAttnFwdSm90INS1_25CollectiveMainloopFwdSm90ILi2EN4cute5tupleIJNS5_1CILi1EEES8_S8_EEENS6_IJNS7_ILi128EEENS7_ILi96EEENS7_ILi64EEEEEELi256ENS_10bfloat16_tEfNS_4arch4Sm90ELb0ELb0ELb0ELb1ELb1ELb0ELb1ELb1ELb0ELb1ELb0ELb0EEENS1_21CollectiveEpilogueFwdINS6_IJSA_NS7_ILi256EEESB_EEES9_SE_SG_Li256ELb1ELb1ELb0ELb0EEENS1_36VarlenDynamicPersistentTileSchedulerILi128ELi96ELi256ELi128ELb0ELb1ELb1ELb0ELb1ELb1EEEEEEEEEvNT_6ParamsE)
	.align		4
        /*002c*/ 	.word	index@(__assertfail)
	.align		4
        /*0030*/ 	.word	index@(_ZN7cutlass13device_kernelIN5flash11enable_sm90INS1_16FlashAttnFwdSm90INS1_25CollectiveMainloopFwdSm90ILi2EN4cute5tupleIJNS5_1CILi1EEES8_S8_EEENS6_IJNS7_ILi128EEENS7_ILi96EEENS7_ILi64EEEEEELi256ENS_10bfloat16_tEfNS_4arch4Sm90ELb0ELb0ELb0ELb1ELb1ELb1ELb1ELb1ELb0ELb1ELb0ELb0EEENS1_21CollectiveEpilogueFwdINS6_IJSA_NS7_ILi256EEESB_EEES9_SE_SG_Li256ELb1ELb1ELb0ELb0EEENS1_36VarlenDynamicPersistentTileSchedulerILi128ELi96ELi256ELi128ELb0ELb1ELb1ELb0ELb1ELb1EEEEEEEEEvNT_6ParamsE)
	.align		4
        /*0034*/ 	.word	index@(__assertfail)
	.align		4
        /*0038*/ 	.word	index@(_ZN7cutlass13device_kernelIN5flash11enable_sm90INS1_16FlashAttnFwdSm90INS1_25CollectiveMainloopFwdSm90ILi2EN4cute5tupleIJNS5_1CILi1EEES8_S8_EEENS6_IJNS7_ILi128EEENS7_ILi96EEENS7_ILi64EEEEEELi256ENS_10bfloat16_tEfNS_4arch4Sm90ELb0ELb1ELb0ELb0ELb1ELb0ELb0ELb1ELb0ELb1ELb0ELb0EEENS1_21CollectiveEpilogueFwdINS6_IJSA_NS7_ILi256EEESB_EEES9_SE_SG_Li256ELb0ELb1ELb0ELb0EEENS1_30DynamicPersistentTileSchedulerILi256ELi128ELb0ELb1ELb1EEEEEEEEEvNT_6ParamsE)
	.align		4
        /*003c*/ 	.word	index@(__assertfail)
	.align		4
        /*0040*/ 	.word	index@(_ZN7cutlass13device_kernelIN5flash11enable_sm90INS1_16FlashAttnFwdSm90INS1_25CollectiveMainloopFwdSm90ILi2EN4cute5tupleIJNS5_1CILi1EEES8_S8_EEENS6_IJNS7_ILi128EEENS7_ILi96EEENS7_ILi64EEEEEELi256ENS_10bfloat16_tEfNS_4arch4Sm90ELb0ELb1ELb0ELb0ELb1ELb0ELb1ELb1ELb0ELb1ELb0ELb0EEENS1_21CollectiveEpilogueFwdINS6_IJSA_NS7_ILi256EEESB_EEES9_SE_SG_Li256ELb0ELb1ELb0ELb0EEENS1_30DynamicPersistentTileSchedulerILi256ELi128ELb0ELb1ELb1EEEEEEEEEvNT_6ParamsE)
	.align		4
        /*0044*/ 	.word	index@(__assertfail)
	.align		4
        /*0048*/ 	.word	index@(_ZN7cutlass13device_kernelIN5flash11enable_sm90INS1_16FlashAttnFwdSm90INS1_25CollectiveMainloopFwdSm90ILi2EN4cute5tupleIJNS5_1CILi1EEES8_S8_EEENS6_IJNS7_ILi128EEENS7_ILi96EEENS7_ILi64EEEEEELi256ENS_10bfloat16_tEfNS_4arch4Sm90ELb0ELb1ELb0ELb1ELb1ELb0ELb0ELb1ELb0ELb1ELb0ELb0EEENS1_21CollectiveEpilogueFwdINS6_IJSA_NS7_ILi256EEESB_EEES9_SE_SG_Li256ELb1ELb1ELb0ELb0EEENS1_36VarlenDynamicPersistentTileSchedulerILi128ELi96ELi256ELi128ELb0ELb1ELb1ELb1ELb0ELb1EEEEEEEEEvNT_6ParamsE)
	.align		4
        /*004c*/ 	.word	index@(__assertfail)
	.align		4
        /*0050*/ 	.word	index@(_ZN7cutlass13device_kernelIN5flash11enable_sm90INS1_16FlashAttnFwdSm90INS1_25CollectiveMainloopFwdSm90ILi2EN4cute5tupleIJNS5_1CILi1EEES8_S8_EEENS6_IJNS7_ILi128EEENS7_ILi96EEENS7_ILi64EEEEEELi256ENS_10bfloat16_tEfNS_4arch4Sm90ELb0ELb1ELb0ELb1ELb1ELb1ELb0ELb1ELb0ELb1ELb0ELb0EEENS1_21CollectiveEpilogueFwdINS6_IJSA_NS7_ILi256EEESB_EEES9_SE_SG_Li256ELb1ELb1ELb0ELb0EEENS1_36VarlenDynamicPersistentTileSchedulerILi128ELi96ELi256ELi128ELb0ELb1ELb1ELb1ELb0ELb1EEEEEEEEEvNT_6ParamsE)
	.align		4
        /*0054*/ 	.word	index@(__assertfail)
	.align		4
        /*0058*/ 	.word	index@(_ZN7cutlass13device_kernelIN5flash11enable_sm90INS1_16FlashAttnFwdSm90INS1_25CollectiveMainloopFwdSm90ILi2EN4cute5tupleIJNS5_1CILi1EEES8_S8_EEENS6_IJNS7_ILi128EEENS7_ILi96EEENS7_ILi64EEEEEELi256ENS_10bfloat16_tEfNS_4arch4Sm90ELb0ELb1ELb0ELb1ELb1ELb0ELb1ELb1ELb0ELb1ELb0ELb0EEENS1_21CollectiveEpilogueFwdINS6_IJSA_NS7_ILi256EEESB_EEES9_SE_SG_Li256ELb1ELb1ELb0ELb0EEENS1_36VarlenDynamicPersistentTileSchedulerILi128ELi96ELi256ELi128ELb0ELb1ELb1ELb1ELb0ELb1EEEEEEEEEvNT_6ParamsE)
	.align		4
        /*005c*/ 	.word	index@(__assertfail)
	.align		4
        /*0060*/ 	.word	index@(_ZN7cutlass13device_kernelIN5flash11enable_sm90INS1_16FlashAttnFwdSm90INS1_25CollectiveMainloopFwdSm90ILi2EN4cute5tupleIJNS5_1CILi1EEES8_S8_EEENS6_IJNS7_ILi128EEENS7_ILi96EEENS7_ILi64EEEEEELi256ENS_10bfloat16_tEfNS_4arch4Sm90ELb0ELb1ELb0ELb1ELb1ELb1ELb1ELb1ELb0ELb1ELb0ELb0EEENS1_21CollectiveEpilogueFwdINS6_IJSA_NS7_ILi256EEESB_EEES9_SE_SG_Li256ELb1ELb1ELb0ELb0EEENS1_36VarlenDynamicPersistentTileSchedulerILi128ELi96ELi256ELi128ELb0ELb1ELb1ELb1ELb0ELb1EEEEEEEEEvNT_6ParamsE)
	.align		4
        /*0064*/ 	.word	index@(__assertfail)
	.align		4
        /*0068*/ 	.word	index@(_ZN7cutlass13device_kernelIN5flash11enable_sm90INS1_16FlashAttnFwdSm90INS1_25CollectiveMainloopFwdSm90ILi2EN4cute5tupleIJNS5_1CILi1EEES8_S8_EEENS6_IJNS7_ILi128EEENS7_ILi96EEENS7_ILi64EEEEEELi256ENS_10bfloat16_tEfNS_4arch4Sm90ELb1ELb0ELb0ELb0ELb1ELb0ELb0ELb1ELb0ELb1ELb0ELb0EEENS1_21CollectiveEpilogueFwdINS6_IJSA_NS7_ILi256EEESB_EEES9_SE_SG_Li256ELb0ELb1ELb0ELb0EEENS1_30DynamicPersistentTileSchedulerILi256ELi128ELb0ELb1ELb1EEEEEEEEEvNT_6ParamsE)
	.align		4
        /*006c*/ 	.word	index@(__assertfail)
	.align		4
        /*0070*/ 	.word	index@(_ZN7cutlass13device_kernelIN5flash11enable_sm90INS1_16FlashAttnFwdSm90INS1_25CollectiveMainloopFwdSm90ILi2EN4cute5tupleIJNS5_1CILi1EEES8_S8_EEENS6_IJNS7_ILi128EEENS7_ILi96EEENS7_ILi64EEEEEELi256ENS_10bfloat16_tEfNS_4arch4Sm90ELb1ELb0ELb0ELb0ELb1ELb0ELb1ELb1ELb0ELb1ELb0ELb0EEENS1_21CollectiveEpilogueFwdINS6_IJSA_NS7_ILi256EEESB_EEES9_SE_SG_Li256ELb0ELb1ELb0ELb0EEENS1_30DynamicPersistentTileSchedulerILi256ELi128ELb0ELb1ELb1EEEEEEEEEvNT_6ParamsE)
	.align		4
        /*0074*/ 	.word	index@(__assertfail)
	.align		4
        /*0078*/ 	.word	index@(_ZN7cutlass13device_kernelIN5flash11enable_sm90INS1_16FlashAttnFwdSm90INS1_25CollectiveMainloopFwdSm90ILi2EN4cute5tupleIJNS5_1CILi1EEES8_S8_EEENS6_IJNS7_ILi128EEENS7_ILi96EEENS7_ILi64EEEEEELi256ENS_10bfloat16_tEfNS_4arch4Sm90ELb1ELb0ELb0ELb1ELb1ELb0ELb0ELb1ELb0ELb1ELb0ELb0EEENS1_21CollectiveEpilogueFwdINS6_IJSA_NS7_ILi256EEESB_EEES9_SE_SG_Li256ELb1ELb1ELb0ELb0EEENS1_36VarlenDynamicPersistentTileSchedulerILi128ELi96ELi256ELi128ELb0ELb1ELb1ELb1ELb1ELb1EEEEEEEEEvNT_6ParamsE)
	.align		4
        /*007c*/ 	.word	index@(__assertfail)
	.align		4
        /*0080*/ 	.word	index@(_ZN7cutlass13device_kernelIN5flash11enable_sm90INS1_16FlashAttnFwdSm90INS1_25CollectiveMainloopFwdSm90ILi2EN4cute5tupleIJNS5_1CILi1EEES8_S8_EEENS6_IJNS7_ILi128EEENS7_ILi96EEENS7_ILi64EEEEEELi256ENS_10bfloat16_tEfNS_4arch4Sm90ELb1ELb0ELb0ELb1ELb1ELb1ELb0ELb1ELb0ELb1ELb0ELb0EEENS1_21CollectiveEpilogueFwdINS6_IJSA_NS7_ILi256EEESB_EEES9_SE_SG_Li256ELb1ELb1ELb0ELb0EEENS1_36VarlenDynamicPersistentTileSchedulerILi128ELi96ELi256ELi128ELb0ELb1ELb1ELb1ELb1ELb1EEEEEEEEEvNT_6ParamsE)
	.align		4
        /*0084*/ 	.word	index@(__assertfail)
	.align		4
        /*0088*/ 	.word	index@(_ZN7cutlass13device_kernelIN5flash11enable_sm90INS1_16FlashAttnFwdSm90INS1_25CollectiveMainloopFwdSm90ILi2EN4cute5tupleIJNS5_1CILi1EEES8_S8_EEENS6_IJNS7_ILi128EEENS7_ILi96EEENS7_ILi64EEEEEELi256ENS_10bfloat16_tEfNS_4arch4Sm90ELb1ELb0ELb0ELb1ELb1ELb0ELb1ELb1ELb0ELb1ELb0ELb0EEENS1_21CollectiveEpilogueFwdINS6_IJSA_NS7_ILi256EEESB_EEES9_SE_SG_Li256ELb1ELb1ELb0ELb0EEENS1_36VarlenDynamicPersistentTileSchedulerILi128ELi96ELi256ELi128ELb0ELb1ELb1ELb1ELb1ELb1EEEEEEEEEvNT_6ParamsE)
	.align		4
        /*008c*/ 	.word	index@(__assertfail)
	.align		4
        /*0090*/ 	.word	index@(_ZN7cutlass13device_kernelIN5flash11enable_sm90INS1_16FlashAttnFwdSm90INS1_25CollectiveMainloopFwdSm90ILi2EN4cute5tupleIJNS5_1CILi1EEES8_S8_EEENS6_IJNS7_ILi128EEENS7_ILi96EEENS7_ILi64EEEEEELi256ENS_10bfloat16_tEfNS_4arch4Sm90ELb1ELb0ELb0ELb1ELb1ELb1ELb1ELb1ELb0ELb1ELb0ELb0EEENS1_21CollectiveEpilogueFwdINS6_IJSA_NS7_ILi256EEESB_EEES9_SE_SG_Li256ELb1ELb1ELb0ELb0EEENS1_36VarlenDynamicPersistentTileSchedulerILi128ELi96ELi256ELi128ELb0ELb1ELb1ELb1ELb1ELb1EEEEEEEEEvNT_6ParamsE)
	.align		4
        /*0094*/ 	.word	index@(__assertfail)
	.align		4
        /*0098*/ 	.word	0x00000000
	.align		4
        /*009c*/ 	.word	0xfffffffe
	.align		4
        /*00a0*/ 	.word	0x00000000
	.align		4
        /*00a4*/ 	.word	0xfffffffd
	.align		4
        /*00a8*/ 	.word	0x00000000
	.align		4
        /*00ac*/ 	.word	0xfffffffc


//--------------------- .nv.constant4             --------------------------
	.section	.nv.constant4,"a",@progbits
	.align	8
	.align		8
.nv.constant4:
        /*0000*/ 	.dword	__assertfail
	.align		8
        /*0008*/ 	.dword	__unnamed_1
	.align		8
        /*0010*/ 	.dword	__unnamed_2
	.align		8
        /*0018*/ 	.dword	__unnamed_3
	.align		8
        /*0020*/ 	.dword	__unnamed_4
	.align		8
        /*0028*/ 	.dword	__unnamed_5
	.align		8
        /*0030*/ 	.dword	__unnamed_6
	.align		8
        /*0038*/ 	.dword	__unnamed_7
	.align		8
        /*0040*/ 	.dword	_ZN75_INTERNAL_42078802_39_flash_fwd_hdim64_256_bf16_paged_sm90_cu_e763cb1e_31804cuda3std3__45__cpo5beginE
	.align		8
        /*0048*/ 	.dword	_ZN75_INTERNAL_42078802_39_flash_fwd_hdim64_256_bf16_paged_sm90_cu_e763cb1e_31804cuda3std3__45__cpo3endE
	.align		8
        /*0050*/ 	.dword	_ZN75_INTERNAL_42078802_39_flash_fwd_hdim64_256_bf16_paged_sm90_cu_e763cb1e_31804cuda3std3__45__cpo6cbeginE
	.align		8
        /*0058*/ 	.dword	_ZN75_INTERNAL_42078802_39_flash_fwd_hdim64_256_bf16_paged_sm90_cu_e763cb1e_31804cuda3std3__45__cpo4cendE
	.align		8
        /*0060*/ 	.dword	_ZN75_INTERNAL_42078802_39_flash_fwd_hdim64_256_bf16_paged_sm90_cu_e763cb1e_31804cuda3std3__477_GLOBAL__N__42078802_39_flash_fwd_hdim64_256_bf16_paged_sm90_cu_e763cb1e_31806ignoreE
	.align		8
        /*0068*/ 	.dword	_ZN75_INTERNAL_42078802_39_flash_fwd_hdim64_256_bf16_paged_sm90_cu_e763cb1e_31804cuda3std3__419piecewise_constructE
	.align		8
        /*0070*/ 	.dword	_ZN75_INTERNAL_42078802_39_flash_fwd_hdim64_256_bf16_paged_sm90_cu_e763cb1e_31804cuda3std3__48in_placeE
	.align		8
        /*0078*/ 	.dword	_ZN75_INTERNAL_42078802_39_flash_fwd_hdim64_256_bf16_paged_sm90_cu_e763cb1e_31804cuda3std6ranges3__45__cpo4swapE
	.align		8
        /*0080*/ 	.dword	_ZN75_INTERNAL_42078802_39_flash_fwd_hdim64_256_bf16_paged_sm90_cu_e763cb1e_31804cuda3std6ranges3__45__cpo9iter_moveE
	.align		8
        /*0088*/ 	.dword	_ZN75_INTERNAL_42078802_39_flash_fwd_hdim64_256_bf16_paged_sm90_cu_e763cb1e_31804cute7productE
	.align		8
        /*0090*/ 	.dword	_ZN75_INTERNAL_42078802_39_flash_fwd_hdim64_256_bf16_paged_sm90_cu_e763cb1e_31804cute1_E
	.align		8
        /*0098*/ 	.dword	$str$23
	.align		8
        /*00a0*/ 	.dword	$str$24


//--------------------- .text._ZN7cutlass13device_kernelIN5flash11enable_sm90INS1_16FlashAttnFwdSm90INS1_25CollectiveMainloopFwdSm90ILi2EN4cute5tupleIJNS5_1CILi1EEES8_S8_EEENS6_IJNS7_ILi128EEENS7_ILi96EEENS7_ILi64EEEEEELi256ENS_10bfloat16_tEfNS_4arch4Sm90ELb0ELb0ELb0ELb0ELb1ELb0ELb0ELb1ELb0ELb1ELb0ELb0EEENS1_21CollectiveEpilogueFwdINS6_IJSA_NS7_ILi256EEESB_EEES9_SE_SG_Li256ELb0ELb1ELb0ELb0EEENS1_29StaticPersistentTileSchedulerILb0EEEEEEEEEvNT_6ParamsE --------------------------
	.section	.text._ZN7cutlass13device_kernelIN5flash11enable_sm90INS1_16FlashAttnFwdSm90INS1_25CollectiveMainloopFwdSm90ILi2EN4cute5tupleIJNS5_1CILi1EEES8_S8_EEENS6_IJNS7_ILi128EEENS7_ILi96EEENS7_ILi64EEEEEELi256ENS_10bfloat16_tEfNS_4arch4Sm90ELb0ELb0ELb0ELb0ELb1ELb0ELb0ELb1ELb0ELb1ELb0ELb0EEENS1_21CollectiveEpilogueFwdINS6_IJSA_NS7_ILi256EEESB_EEES9_SE_SG_Li256ELb0ELb1ELb0ELb0EEENS1_29StaticPersistentTileSchedulerILb0EEEEEEEEEvNT_6ParamsE,"ax",@progbits
	.align	128
.text._ZN7cutlass13device_kernelIN5flash11enable_sm90INS1_16FlashAttnFwdSm90INS1_25CollectiveMainloopFwdSm90ILi2EN4cute5tupleIJNS5_1CILi1EEES8_S8_EEENS6_IJNS7_ILi128EEENS7_ILi96EEENS7_ILi64EEEEEELi256ENS_10bfloat16_tEfNS_4arch4Sm90ELb0ELb0ELb0ELb0ELb1ELb0ELb0ELb1ELb0ELb1ELb0ELb0EEENS1_21CollectiveEpilogueFwdINS6_IJSA_NS7_ILi256EEESB_EEES9_SE_SG_Li256ELb0ELb1ELb0ELb0EEENS1_29StaticPersistentTileSchedulerILb0EEEEEEEEEvNT_6ParamsE:
        .type           _ZN7cutlass13device_kernelIN5flash11enable_sm90INS1_16FlashAttnFwdSm90INS1_25CollectiveMainloopFwdSm90ILi2EN4cute5tupleIJNS5_1CILi1EEES8_S8_EEENS6_IJNS7_ILi128EEENS7_ILi96EEENS7_ILi64EEEEEELi256ENS_10bfloat16_tEfNS_4arch4Sm90ELb0ELb0ELb0ELb0ELb1ELb0ELb0ELb1ELb0ELb1ELb0ELb0EEENS1_21CollectiveEpilogueFwdINS6_IJSA_NS7_ILi256EEESB_EEES9_SE_SG_Li256ELb0ELb1ELb0ELb0EEENS1_29StaticPersistentTileSchedulerILb0EEEEEEEEEvNT_6ParamsE,@function
        .size           _ZN7cutlass13device_kernelIN5flash11enable_sm90INS1_16FlashAttnFwdSm90INS1_25CollectiveMainloopFwdSm90ILi2EN4cute5tupleIJNS5_1CILi1EEES8_S8_EEENS6_IJNS7_ILi128EEENS7_ILi96EEENS7_ILi64EEEEEELi256ENS_10bfloat16_tEfNS_4arch4Sm90ELb0ELb0ELb0ELb0ELb1ELb0ELb0ELb1ELb0ELb1ELb0ELb0EEENS1_21CollectiveEpilogueFwdINS6_IJSA_NS7_ILi256EEESB_EEES9_SE_SG_Li256ELb0ELb1ELb0ELb0EEENS1_29StaticPersistentTileSchedulerILb0EEEEEEEEEvNT_6ParamsE,(.L_x_6448 - _ZN7cutlass13device_kernelIN5flash11enable_sm90INS1_16FlashAttnFwdSm90INS1_25CollectiveMainloopFwdSm90ILi2EN4cute5tupleIJNS5_1CILi1EEES8_S8_EEENS6_IJNS7_ILi128EEENS7_ILi96EEENS7_ILi64EEEEEELi256ENS_10bfloat16_tEfNS_4arch4Sm90ELb0ELb0ELb0ELb0ELb1ELb0ELb0ELb1ELb0ELb1ELb0ELb0EEENS1_21CollectiveEpilogueFwdINS6_IJSA_NS7_ILi256EEESB_EEES9_SE_SG_Li256ELb0ELb1ELb0ELb0EEENS1_29StaticPersistentTileSchedulerILb0EEEEEEEEEvNT_6ParamsE)
        .other          _ZN7cutlass13device_kernelIN5flash11enable_sm90INS1_16FlashAttnFwdSm90INS1_25CollectiveMainloopFwdSm90ILi2EN4cute5tupleIJNS5_1CILi1EEES8_S8_EEENS6_IJNS7_ILi128EEENS7_ILi96EEENS7_ILi64EEEEEELi256ENS_10bfloat16_tEfNS_4arch4Sm90ELb0ELb0ELb0ELb0ELb1ELb0ELb0ELb1ELb0ELb1ELb0ELb0EEENS1_21CollectiveEpilogueFwdINS6_IJSA_NS7_ILi256EEESB_EEES9_SE_SG_Li256ELb0ELb1ELb0ELb0EEENS1_29StaticPersistentTileSchedulerILb0EEEEEEEEEvNT_6ParamsE,@"STO_CUDA_ENTRY STV_DEFAULT"
_ZN7cutlass13device_kernelIN5flash11enable_sm90INS1_16FlashAttnFwdSm90INS1_25CollectiveMainloopFwdSm90ILi2EN4cute5tupleIJNS5_1CILi1EEES8_S8_EEENS6_IJNS7_ILi128EEENS7_ILi96EEENS7_ILi64EEEEEELi256ENS_10bfloat16_tEfNS_4arch4Sm90ELb0ELb0ELb0ELb0ELb1ELb0ELb0ELb1ELb0ELb1ELb0ELb0EEENS1_21CollectiveEpilogueFwdINS6_IJSA_NS7_ILi256EEESB_EEES9_SE_SG_Li256ELb0ELb1ELb0ELb0EEENS1_29StaticPersistentTileSchedulerILb0EEEEEEEEEvNT_6ParamsE:
[----:B------:R-:W0:Y:S02]  /*0000*/  LDC R1, c[0x0][0x28] ;  /* 0x00000a00ff017b82 */ /* 0x000e240000000800 */
[----:B0-----:R-:W-:Y:S01]  /*0010*/  VIADD R1, R1, 0xffffffe0 ;  /* 0xffffffe001017836 */ /* 0x001fe20000000000 */
[----:B------:R-:W0:Y:S01]  /*0020*/  S2R R19, SR_TID.X ;  /* 0x0000000000137919 */ /* 0x000e220000002100 */
[----:B------:R-:W-:Y:S01]  /*0030*/  ELECT P0, URZ, PT ;  /* 0x00000000003f782f */ /* 0x000fe20003800000 */
[----:B------:R-:W-:Y:S01]  /*0040*/  UMOV UR4, 0x80 ;  /* 0x0000008000047882 */ /* 0x000fe20000000000 */
[----:B------:R-:W-:Y:S01]  /*0050*/  UMOV UR7, 0x100 ;  /* 0x0000010000077882 */ /* 0x000fe20000000000 */
[--C-:B0-----:R-:W-:Y:S02]  /*0060*/  SHF.R.U32.HI R0, RZ, 0x5, R19.reuse ;  /* 0x00000005ff007819 */ /* 0x101fe40000011613 */
[----:B------:R-:W-:-:S03]  /*0070*/  SHF.R.U32.HI R3, RZ, 0x7, R19 ;  /* 0x00000007ff037819 */ /* 0x000fc60000011613 */
[----:B------:R-:W0:Y:S04]  /*0080*/  SHFL.IDX PT, R2, R0, RZ, 0x1f ;  /* 0x00001fff00027589 */ /* 0x000e2800000e0000 */
[----:B------:R-:W1:Y:S01]  /*0090*/  SHFL.IDX PT, R3, R3, RZ, 0x1f ;  /* 0x00001fff03037589 */ /* 0x000e6200000e0000 */
[C---:B0-----:R-:W-:Y:S02]  /*00a0*/  ISETP.NE.OR P0, PT, R2.reuse, RZ, !P0 ;  /* 0x000000ff0200720c */ /* 0x041fe40004705670 */
[----:B------:R-:W-:-:S11]  /*00b0*/  ISETP.NE.AND P1, PT, R2, RZ, PT ;  /* 0x000000ff0200720c */ /* 0x000fd60003f25270 */
[----:B------:R-:W-:Y:S01]  /*00c0*/  VOTEU.ALL UP0, P0 ;  /* 0x00000000003f7886 */ /* 0x000fe20000000000 */
[----:B------:R-:W-:-:S04]  /*00d0*/  VOTEU.ALL UP1, P0 ;  /* 0x00000000003f7886 */ /* 0x000fc80000020000 */
[----:B------:R-:W0:Y:S01]  /*00e0*/  @!UP0 S2UR UR8, SR_CgaCtaId ;  /* 0x00000000000889c3 */ /* 0x000e220000008800 */
[----:B------:R-:W-:Y:S01]  /*00f0*/  @!UP0 UMOV UR6, 0x400 ;  /* 0x0000040000068882 */ /* 0x000fe20000000000 */
[----:B------:R-:W-:-:S04]  /*0100*/  @!UP0 UIADD3 UR4, -UR4, 0x100000, URZ ;  /* 0x0010000004048890 */ /* 0x000fc8000fffe13f */
[----:B------:R-:W-:Y:S02]  /*0110*/  @!UP0 USHF.L.U32 UR5, UR4, 0xb, URZ ;  /* 0x0000000b04058899 */ /* 0x000fe4000800063f */
[----:B------:R-:W-:Y:S02]  /*0120*/  @!UP0 USHF.L.U32 UR4, UR4, 0x1, URZ ;  /* 0x0000000104048899 */ /* 0x000fe4000800063f */
[----:B0-----:R-:W-:Y:S02]  /*0130*/  @!UP0 ULEA UR8, UR8, UR6, 0x18 ;  /* 0x0000000608088291 */ /* 0x001fe4000f8ec03f */
[----:B------:R-:W-:-:S04]  /*0140*/  @!UP0 UIADD3 UR6, -UR7, 0x100000, URZ ;  /* 0x0010000007068890 */ /* 0x000fc8000fffe13f */
[----:B------:R-:W-:Y:S02]  /*0150*/  @!UP0 USHF.L.U32 UR7, UR6, 0xb, URZ ;  /* 0x0000000b06078899 */ /* 0x000fe4000800063f */
[----:B------:R-:W-:Y:S01]  /*0160*/  @!UP0 USHF.L.U32 UR6, UR6, 0x1, URZ ;  /* 0x0000000106068899 */ /* 0x000fe2000800063f */
[----:B------:R-:W-:-:S05]  /*0170*/  VOTEU.ALL UP0, P0 ;  /* 0x00000000003f7886 */ /* 0x000fca0000000000 */
[----:B------:R0:W2:Y:S06]  /*0180*/  @!UP0 SYNCS.EXCH.64 URZ, [UR8+0x22800], UR4 ;  /* 0x02280004083f85b2 */ /* 0x0000ac0008000100 */
[----:B------:R0:W3:Y:S02]  /*0190*/  @!UP1 SYNCS.EXCH.64 URZ, [UR8+0x22820], UR6 ;  /* 0x02282006083f95b2 */ /* 0x0000e40008000100 */
[----:B01----:R-:W-:Y:S05]  /*01a0*/  @P1 BRA `(.L_x_0) ;  /* 0x0000000000481947 */ /* 0x003fea0003800000 */
[----:B------:R-:W0:Y:S01]  /*01b0*/  S2UR UR5, SR_CgaCtaId ;  /* 0x00000000000579c3 */ /* 0x000e220000008800 */
[----:B------:R-:W-:Y:S01]  /*01c0*/  UMOV UR4, 0x400 ;  /* 0x0000040000047882 */ /* 0x000fe20000000000 */
[----:B------:R-:W-:Y:S01]  /*01d0*/  UMOV UR6, 0x80 ;  /* 0x0000008000067882 */ /* 0x000fe20000000000 */
[----:B------:R-:W-:Y:S01]  /*01e0*/  UMOV UR7, 0x100 ;  /* 0x0000010000077882 */ /* 0x000fe20000000000 */
[----:B------:R-:W-:Y:S01]  /*01f0*/  ELECT P0, URZ, PT ;  /* 0x00000000003f782f */ /* 0x000fe20003800000 */
[----:B0-----:R-:W-:Y:S02]  /*0200*/  ULEA UR8, UR5, UR4, 0x18 ;  /* 0x0000000405087291 */ /* 0x001fe4000f8ec03f */
[----:B------:R-:W-:-:S04]  /*0210*/  UIADD3 UR4, -UR6, 0x100000, URZ ;  /* 0x0010000006047890 */ /* 0x000fc8000fffe13f */
[----:B------:R-:W-:Y:S02]  /*0220*/  USHF.L.U32 UR5, UR4, 0xb, URZ ;  /* 0x0000000b04057899 */ /* 0x000fe4000800063f */
[----:B------:R-:W-:Y:S02]  /*0230*/  USHF.L.U32 UR4, UR4, 0x1, URZ ;  /* 0x0000000104047899 */ /* 0x000fe4000800063f */
[----:B------:R-:W-:-:S04]  /*0240*/  UIADD3 UR6, -UR7, 0x100000, URZ ;  /* 0x0010000007067890 */ /* 0x000fc8000fffe13f */
[----:B------:R-:W-:Y:S02]  /*0250*/  USHF.L.U32 UR7, UR6, 0xb, URZ ;  /* 0x0000000b06077899 */ /* 0x000fe4000800063f */
[----:B------:R-:W-:Y:S01]  /*0260*/  USHF.L.U32 UR6, UR6, 0x1, URZ ;  /* 0x0000000106067899 */ /* 0x000fe2000800063f */
[----:B------:R-:W0:Y:S03]  /*0270*/  FENCE.VIEW.ASYNC.S ;  /* 0x00000000000073c6 */ /* 0x000e260000000000 */
[----:B0-----:R0:W1:Y:S08]  /*0280*/  SYNCS.EXCH.64 URZ, [UR8+0x22830], UR4 ;  /* 0x02283004083f75b2 */ /* 0x0010700008000100 */
[----:B------:R0:W4:Y:S01]  /*0290*/  SYNCS.EXCH.64 URZ, [UR8+0x22840], UR6 ;  /* 0x02284006083f75b2 */ /* 0x0001220008000100 */
[----:B------:R0:W0:Y:S01]  /*02a0*/  SYNCS.EXCH.64 URZ, [UR8+0x22838], UR4 ;  /* 0x02283804083f75b2 */ /* 0x0000220008000100 */
[----:B------:R0:W0:Y:S01]  /*02b0*/  SYNCS.EXCH.64 URZ, [UR8+0x22848], UR6 ;  /* 0x02284806083f75b2 */ /* 0x0000220008000100 */
[----:B------:R-:W-:Y:S01]  /*02c0*/  NOP ;  /* 0x0000000000007918 */ /* 0x000fe20000000000 */
.L_x_0:
[----:B------:R-:W5:Y:S01]  /*02d0*/  SHFL.IDX PT, R2, R0, RZ, 0x1f ;  /* 0x00001fff00027589 */ /* 0x000f6200000e0000 */
[----:B------:R-:W-:Y:S01]  /*02e0*/  NOP ;  /* 0x0000000000007918 */ /* 0x000fe20000000000 */
[----:B-----5:R-:W-:-:S13]  /*02f0*/  ISETP.NE.AND P0, PT, R2, RZ, PT ;  /* 0x000000ff0200720c */ /* 0x020fda0003f05270 */
[----:B------:R-:W-:Y:S05]  /*0300*/  @P0 BRA `(.L_x_1) ;  /* 0x0000000000480947 */ /* 0x000fea0003800000 */
[----:B0-----:R-:W0:Y:S01]  /*0310*/  S2UR UR5, SR_CgaCtaId ;  /* 0x00000000000579c3 */ /* 0x001e220000008800 */
        /* <DEDUP_REMOVED lines=12> */
[----:B0-----:R0:W0:Y:S08]  /*03e0*/  SYNCS.EXCH.64 URZ, [UR8+0x22850], UR4 ;  /* 0x02285004083f75b2 */ /* 0x0010300008000100 */
[----:B------:R0:W0:Y:S01]  /*03f0*/  SYNCS.EXCH.64 URZ, [UR8+0x22860], UR6 ;  /* 0x02286006083f75b2 */ /* 0x0000220008000100 */
[----:B------:R0:W0:Y:S01]  /*0400*/  SYNCS.EXCH.64 URZ, [UR8+0x22858], UR4 ;  /* 0x02285804083f75b2 */ /* 0x0000220008000100 */
[----:B------:R0:W0:Y:S01]  /*0410*/  SYNCS.EXCH.64 URZ, [UR8+0x22868], UR6 ;  /* 0x02286806083f75b2 */ /* 0x0000220008000100 */
[----:B------:R-:W-:Y:S01]  /*0420*/  NOP ;  /* 0x0000000000007918 */ /* 0x000fe20000000000 */
.L_x_1:
[----:B------:R-:W5:Y:S01]  /*0430*/  SHFL.IDX PT, R2, R0, RZ, 0x1f ;  /* 0x00001fff00027589 */ /* 0x000f6200000e0000 */
[----:B------:R-:W-:Y:S01]  /*0440*/  NOP ;  /* 0x0000000000007918 */ /* 0x000fe20000000000 */
[----:B-----5:R-:W-:-:S13]  /*0450*/  ISETP.NE.AND P0, PT, R2, RZ, PT ;  /* 0x000000ff0200720c */ /* 0x020fda0003f05270 */
[----:B------:R-:W-:Y:S05]  /*0460*/  @P0 BRA `(.L_x_2) ;  /* 0x0000000000380947 */ /* 0x000fea0003800000 */
[----:B0-----:R-:W0:Y:S01]  /*0470*/  S2UR UR5, SR_CgaCtaId ;  /* 0x00000000000579c3 */ /* 0x001e220000008800 */
[----:B------:R-:W-:Y:S01]  /*0480*/  UMOV UR4, 0x400 ;  /* 0x0000040000047882 */ /* 0x000fe20000000000 */
[----:B------:R-:W-:Y:S01]  /*0490*/  UMOV UR7, 0x80 ;  /* 0x0000008000077882 */ /* 0x000fe20000000000 */
[----:B------:R-:W-:Y:S01]  /*04a0*/  ELECT P0, URZ, PT ;  /* 0x00000000003f782f */ /* 0x000fe20003800000 */
[----:B0-----:R-:W-:Y:S02]  /*04b0*/  ULEA UR6, UR5, UR4, 0x18 ;  /* 0x0000000405067291 */ /* 0x001fe4000f8ec03f */
[----:B------:R-:W-:-:S04]  /*04c0*/  UIADD3 UR4, -UR7, 0x100000, URZ ;  /* 0x0010000007047890 */ /* 0x000fc8000fffe13f */
[----:B------:R-:W-:Y:S02]  /*04d0*/  USHF.L.U32 UR5, UR4, 0xb, URZ ;  /* 0x0000000b04057899 */ /* 0x000fe4000800063f */
[----:B------:R-:W-:Y:S01]  /*04e0*/  USHF.L.U32 UR4, UR4, 0x1, URZ ;  /* 0x0000000104047899 */ /* 0x000fe2000800063f */
[----:B------:R-:W0:Y:S11]  /*04f0*/  FENCE.VIEW.ASYNC.S ;  /* 0x00000000000073c6 */ /* 0x000e360000000000 */
[----:B0-----:R0:W0:Y:S01]  /*0500*/  SYNCS.EXCH.64 URZ, [UR6+0x22870], UR4 ;  /* 0x02287004063f75b2 */ /* 0x0010220008000100 */
[----:B------:R0:W0:Y:S01]  /*0510*/  SYNCS.EXCH.64 URZ, [UR6+0x22880], UR4 ;  /* 0x02288004063f75b2 */ /* 0x0000220008000100 */
[----:B------:R0:W0:Y:S01]  /*0520*/  SYNCS.EXCH.64 URZ, [UR6+0x22878], UR4 ;  /* 0x02287804063f75b2 */ /* 0x0000220008000100 */
[----:B------:R0:W0:Y:S01]  /*0530*/  SYNCS.EXCH.64 URZ, [UR6+0x22888], UR4 ;  /* 0x02288804063f75b2 */ /* 0x0000220008000100 */
[----:B------:R-:W-:Y:S01]  /*0540*/  NOP ;  /* 0x0000000000007918 */ /* 0x000fe20000000000 */
.L_x_2:
        /* <DEDUP_REMOVED lines=22> */
.L_x_3:
[----:B------:R-:W5:Y:S01]  /*06b0*/  SHFL.IDX PT, R2, R0, RZ, 0x1f ;  /* 0x00001fff00027589 */ /* 0x000f6200000e0000 */
[----:B------:R-:W-:Y:S01]  /*06c0*/  R2UR UR9, R3 ;  /* 0x00000000030972ca */ /* 0x000fe200000e0000 */
        /* <DEDUP_REMOVED lines=21> */
.L_x_4:
[----:B------:R-:W-:Y:S01]  /*0820*/  UISETP.NE.AND UP0, UPT, UR9, URZ, UPT ;  /* 0x0000003f0900728c */ /* 0x000fe2000bf05270 */
[----:B------:R-:W-:Y:S01]  /*0830*/  NOP ;  /* 0x0000000000007918 */ /* 0x000fe20000000000 */
[----:B------:R-:W-:Y:S01]  /*0840*/  UMOV UR38, 0x1 ;  /* 0x0000000100267882 */ /* 0x000fe20000000000 */
[----:B------:R-:W-:Y:S01]  /*0850*/  ULDC.64 UR48, c[0x0][0x208] ;  /* 0x0000820000307ab9 */ /* 0x000fe20000000a00 */
[----:B------:R-:W-:Y:S01]  /*0860*/  USEL UR38, UR38, 0x2, !UP0 ;  /* 0x0000000226267887 */ /* 0x000fe2000c000000 */
[----:B01234-:R-:W-:Y:S01]  /*0870*/  BAR.SYNC.DEFER_BLOCKING 0x0 ;  /* 0x0000000000007b1d */ /* 0x01ffe20000010000 */
[----:B------:R-:W-:-:S13]  /*0880*/  PLOP3.LUT P0, PT, PT, PT, UP0, 0x80, 0x0 ;  /* 0x000000000000781c */ /* 0x000fda0003f0f008 */
[----:B------:R-:W-:Y:S05]  /*0890*/  @!P0 BRA `(.L_x_5) ;  /* 0x0000006800008947 */ /* 0x000fea0003800000 */
.L_x_6:
[----:B------:R-:W-:-:S08]  /*08a0*/  NOP ;  /* 0x0000000000007918 */ /* 0x000fd00000000000 */
[----:B------:R-:W0:Y:S02]  /*08b0*/  USETMAXREG.TRY_ALLOC.CTAPOOL UP0, 0xe8 ;  /* 0x000000e8000079c8 */ /* 0x000e240008000600 */
[----:B0-----:R-:W-:-:S13]  /*08c0*/  PLOP3.LUT P0, PT, PT, PT, UP0, 0x80, 0x0 ;  /* 0x000000000000781c */ /* 0x001fda0003f0f008 */
[----:B------:R-:W-:Y:S05]  /*08d0*/  @!P0 BRA `(.L_x_6) ;  /* 0xfffffffc00f08947 */ /* 0x000fea000383ffff */
[----:B------:R-:W-:Y:S01]  /*08e0*/  SHF.R.U32.HI R0, RZ, 0x7, R19 ;  /* 0x00000007ff007819 */ /* 0x000fe20000011613 */
[----:B------:R-:W0:Y:S08]  /*08f0*/  S2UR UR45, SR_CTAID.X ;  /* 0x00000000002d79c3 */ /* 0x000e300000002500 */
[----:B------:R-:W-:Y:S06]  /*0900*/  BAR.ARV 0x8, 0x180 ;  /* 0x0206000000007b1d */ /* 0x000fec0000002000 */
[----:B------:R-:W-:-:S02]  /*0910*/  ISETP.NE.AND P0, PT, R0, 0x1, PT ;  /* 0x000000010000780c */ /* 0x000fc40003f05270 */
[----:B------:R-:W0:Y:S11]  /*0920*/  LDC R0, c[0x0][0xc34] ;  /* 0x00030d00ff007b82 */ /* 0x000e360000000800 */
[----:B------:R-:W-:Y:S06]  /*0930*/  @!P0 BAR.ARV 0x9, 0x100 ;  /* 0x0244000000008b1d */ /* 0x000fec0000002000 */
[----:B0-----:R-:W-:-:S13]  /*0940*/  ISETP.LE.AND P0, PT, R0, UR45, PT ;  /* 0x0000002d00007c0c */ /* 0x001fda000bf03270 */
[----:B------:R-:W-:Y:S05]  /*0950*/  @P0 EXIT ;  /* 0x000000000000094d */ /* 0x000fea0003800000 */
[----:B------:R-:W-:Y:S01]  /*0960*/  VIADD R19, R19, 0xffffff80 ;  /* 0xffffff8013137836 */ /* 0x000fe20000000000 */
[----:B------:R-:W-:Y:S01]  /*0970*/  ULOP3.LUT UR47, UR38, 0x1, URZ, 0xfc, !UPT ;  /* 0x00000001262f7892 */ /* 0x000fe2000f8efc3f */
[----:B------:R-:W-:Y:S01]  /*0980*/  UMOV UR46, URZ ;  /* 0x0000003f002e7c82 */ /* 0x000fe20008000000 */
[----:B------:R-:W-:Y:S02]  /*0990*/  UMOV UR36, URZ ;  /* 0x0000003f00247c82 */ /* 0x000fe40008000000 */
[----:B------:R-:W-:Y:S01]  /*09a0*/  SHF.R.S32.HI R0, RZ, 0x1f, R19 ;  /* 0x0000001fff007819 */ /* 0x000fe20000011413 */
[----:B------:R-:W-:-:S03]  /*09b0*/  UMOV UR37, URZ ;  /* 0x0000003f00257c82 */ /* 0x000fc60008000000 */
[CC--:B------:R-:W-:Y:S02]  /*09c0*/  LEA.HI R3, R0.reuse, R19.reuse, RZ, 0x7 ;  /* 0x0000001300037211 */ /* 0x0c0fe400078f38ff */
[CC--:B------:R-:W-:Y:S02]  /*09d0*/  LEA.HI R4, R0.reuse, R19.reuse, RZ, 0x5 ;  /* 0x0000001300047211 */ /* 0x0c0fe400078f28ff */
[----:B------:R-:W-:Y:S02]  /*09e0*/  LOP3.LUT R2, R3, 0xffffff80, RZ, 0xc0, !PT ;  /* 0xffffff8003027812 */ /* 0x000fe400078ec0ff */
[-C--:B------:R-:W-:Y:S01]  /*09f0*/  LEA.HI R200, R0, R19.reuse, RZ, 0x3 ;  /* 0x0000001300c87211 */ /* 0x080fe200078f18ff */
[----:B------:R-:W-:Y:S01]  /*0a00*/  IMAD.SHL.U32 R6, R4, 0x20, RZ ;  /* 0x0000002004067824 */ /* 0x000fe200078e00ff */
[----:B------:R-:W-:Y:S01]  /*0a10*/  SHF.R.S32.HI R206, RZ, 0x7, R3 ;  /* 0x00000007ffce7819 */ /* 0x000fe20000011403 */
[----:B------:R-:W-:Y:S01]  /*0a20*/  IMAD.IADD R205, R19, 0x1, -R2 ;  /* 0x0000000113cd7824 */ /* 0x000fe200078e0a02 */
[----:B------:R-:W-:-:S02]  /*0a30*/  LEA.HI R2, R0, R19, RZ, 0x4 ;  /* 0x0000001300027211 */ /* 0x000fc400078f20ff */
[----:B------:R-:W-:Y:S02]  /*0a40*/  LOP3.LUT R7, R6, 0xfffffc00, RZ, 0xc0, !PT ;  /* 0xfffffc0006077812 */ /* 0x000fe400078ec0ff */
[----:B------:R-:W-:Y:S02]  /*0a50*/  SHF.R.S32.HI R8, RZ, 0x1f, R205 ;  /* 0x0000001fff087819 */ /* 0x000fe400000114cd */
[----:B------:R-:W-:Y:S02]  /*0a60*/  LOP3.LUT R4, R2, 0x3fffff0, RZ, 0xc0, !PT ;  /* 0x03fffff002047812 */ /* 0x000fe400078ec0ff */
[----:B------:R-:W-:Y:S02]  /*0a70*/  LEA.HI R9, R8, R205, RZ, 0x2 ;  /* 0x000000cd08097211 */ /* 0x000fe400078f10ff */
[----:B------:R-:W-:Y:S01]  /*0a80*/  SHF.R.S32.HI R5, RZ, 0x4, R2 ;  /* 0x00000004ff057819 */ /* 0x000fe20000011402 */
[----:B------:R-:W-:Y:S01]  /*0a90*/  IMAD.IADD R4, R19, 0x1, -R4 ;  /* 0x0000000113047824 */ /* 0x000fe200078e0a04 */
[----:B------:R-:W-:-:S02]  /*0aa0*/  LEA.HI R6, R0, R19, RZ, 0x2 ;  /* 0x0000001300067211 */ /* 0x000fc400078f10ff */
[----:B------:R-:W-:Y:S01]  /*0ab0*/  SHF.R.S32.HI R10, RZ, 0x2, R9 ;  /* 0x00000002ff0a7819 */ /* 0x000fe20000011409 */
[----:B------:R-:W-:Y:S01]  /*0ac0*/  IMAD R7, R4, 0x40, R7 ;  /* 0x0000004004077824 */ /* 0x000fe200078e0207 */
[----:B------:R-:W-:Y:S02]  /*0ad0*/  SHF.R.S32.HI R11, RZ, 0x1f, R9 ;  /* 0x0000001fff0b7819 */ /* 0x000fe40000011409 */
[----:B------:R-:W-:Y:S02]  /*0ae0*/  LEA.HI R2, R2, R5, RZ, 0x1 ;  /* 0x0000000502027211 */ /* 0x000fe400078f08ff */
[----:B------:R-:W-:Y:S02]  /*0af0*/  LOP3.LUT R6, R6, 0xfffffffc, RZ, 0xc0, !PT ;  /* 0xfffffffc06067812 */ /* 0x000fe400078ec0ff */
[----:B------:R-:W-:Y:S02]  /*0b00*/  LEA.HI R11, R11, R10, RZ, 0x3 ;  /* 0x0000000a0b0b7211 */ /* 0x000fe400078f18ff */
[----:B------:R-:W-:Y:S01]  /*0b10*/  LOP3.LUT R2, R2, 0x1ffffffe, RZ, 0xc0, !PT ;  /* 0x1ffffffe02027812 */ /* 0x000fe200078ec0ff */
[----:B------:R-:W-:Y:S01]  /*0b20*/  IMAD.IADD R6, R19, 0x1, -R6 ;  /* 0x0000000113067824 */ /* 0x000fe200078e0a06 */
[----:B------:R-:W-:-:S02]  /*0b30*/  LOP3.LUT R4, R200, 0xfffffff8, RZ, 0xc0, !PT ;  /* 0xfffffff8c8047812 */ /* 0x000fc400078ec0ff */
[----:B------:R-:W-:Y:S01]  /*0b40*/  LOP3.LUT R11, R11, 0xfffffff8, RZ, 0xc0, !PT ;  /* 0xfffffff80b0b7812 */ /* 0x000fe200078ec0ff */
[----:B------:R-:W-:Y:S01]  /*0b50*/  IMAD.IADD R2, R5, 0x1, -R2 ;  /* 0x0000000105027824 */ /* 0x000fe200078e0a02 */
[----:B------:R-:W-:Y:S01]  /*0b60*/  LEA.HI R8, R8, R205, RZ, 0x5 ;  /* 0x000000cd08087211 */ /* 0x000fe200078f28ff */
[----:B------:R-:W-:Y:S01]  /*0b70*/  IMAD.IADD R19, R19, 0x1, -R4 ;  /* 0x0000000113137824 */ /* 0x000fe200078e0a04 */
[----:B------:R-:W-:Y:S01]  /*0b80*/  LEA.HI R3, R3, R206, RZ, 0x1 ;  /* 0x000000ce03037211 */ /* 0x000fe200078f08ff */
[----:B------:R-:W-:Y:S01]  /*0b90*/  IMAD.IADD R11, R10, 0x1, -R11 ;  /* 0x000000010a0b7824 */ /* 0x000fe200078e0a0b */
[----:B------:R-:W-:Y:S01]  /*0ba0*/  SHF.R.S32.HI R8, RZ, 0x5, R8 ;  /* 0x00000005ff087819 */ /* 0x000fe20000011408 */
[----:B------:R-:W-:Y:S01]  /*0bb0*/  IMAD R210, R2, 0x8, R7 ;  /* 0x0000000802d27824 */ /* 0x000fe200078e0207 */
[----:B------:R-:W-:Y:S01]  /*0bc0*/  LEA.HI R0, R6, R6, RZ, 0x1 ;  /* 0x0000000606007211 */ /* 0x000fe200078f08ff */
[----:B------:R-:W-:Y:S01]  /*0bd0*/  IMAD.SHL.U32 R2, R19, 0x8, RZ ;  /* 0x0000000813027824 */ /* 0x000fe200078e00ff */
[----:B------:R-:W-:Y:S01]  /*0be0*/  LOP3.LUT R3, R3, 0x3fffffe, RZ, 0xc0, !PT ;  /* 0x03fffffe03037812 */ /* 0x000fe200078ec0ff */
[----:B------:R-:W-:Y:S01]  /*0bf0*/  IMAD R8, R8, 0x10, R11 ;  /* 0x0000001008087824 */ /* 0x000fe200078e020b */
[----:B------:R-:W-:Y:S01]  /*0c00*/  LOP3.LUT R5, R0, 0x1ffffffe, RZ, 0xc0, !PT ;  /* 0x1ffffffe00057812 */ /* 0x000fe200078ec0ff */
[----:B------:R-:W-:Y:S01]  /*0c10*/  VIADD R18, R2, 0x40 ;  /* 0x0000004002127836 */ /* 0x000fe20000000000 */
[----:B------:R-:W-:Y:S01]  /*0c20*/  LOP3.LUT R208, R9, 0x7ffffffc, RZ, 0xc0, !PT ;  /* 0x7ffffffc09d07812 */ /* 0x000fe200078ec0ff */
[----:B------:R-:W-:Y:S01]  /*0c30*/  IMAD.IADD R3, R206, 0x1, -R3 ;  /* 0x00000001ce037824 */ /* 0x000fe200078e0a03 */
[----:B------:R-:W-:Y:S01]  /*0c40*/  SHF.R.S32.HI R200, RZ, 0x3, R200 ;  /* 0x00000003ffc87819 */ /* 0x000fe200000114c8 */
[C---:B------:R-:W-:Y:S01]  /*0c50*/  VIADD R17, R2.reuse, 0x80 ;  /* 0x0000008002117836 */ /* 0x040fe20000000000 */
[----:B------:R-:W-:Y:S01]  /*0c60*/  SHF.R.S32.HI R214, RZ, 0x1f, R18 ;  /* 0x0000001fffd67819 */ /* 0x000fe20000011412 */
[----:B------:R-:W-:Y:S01]  /*0c70*/  VIADD R16, R2, 0xc0 ;  /* 0x000000c002107836 */ /* 0x000fe20000000000 */
[----:B------:R-:W-:Y:S01]  /*0c80*/  IADD3 R208, R205, -R208, RZ ;  /* 0x800000d0cdd07210 */ /* 0x000fe20007ffe0ff */
[----:B------:R-:W-:Y:S01]  /*0c90*/  IMAD.IADD R6, R6, 0x1, -R5 ;  /* 0x0000000106067824 */ /* 0x000fe200078e0a05 */
[----:B------:R-:W-:Y:S01]  /*0ca0*/  SHF.R.S32.HI R213, RZ, 0x1f, R17 ;  /* 0x0000001fffd57819 */ /* 0x000fe20000011411 */
[----:B------:R-:W-:Y:S01]  /*0cb0*/  IMAD R207, R3, 0x40, R8 ;  /* 0x0000004003cf7824 */ /* 0x000fe200078e0208 */
[----:B------:R-:W-:-:S03]  /*0cc0*/  SHF.R.S32.HI R212, RZ, 0x1f, R16 ;  /* 0x0000001fffd47819 */ /* 0x000fc60000011410 */
[----:B------:R-:W-:-:S07]  /*0cd0*/  IMAD R209, R6, 0x8, R207 ;  /* 0x0000000806d17824 */ /* 0x000fce00078e02cf */
.L_x_39:
[----:B0-----:R-:W0:Y:S01]  /*0ce0*/  SHFL.IDX PT, R0, R206, RZ, 0x1f ;  /* 0x00001fffce007589 */ /* 0x001e2200000e0000 */
[----:B-1----:R-:W1:Y:S01]  /*0cf0*/  S2UR UR39, SR_CgaCtaId ;  /* 0x00000000002779c3 */ /* 0x002e620000008800 */
[----:B------:R-:W-:Y:S01]  /*0d00*/  ULDC.64 UR6, c[0x0][0x418] ;  /* 0x0001060000067ab9 */ /* 0x000fe20000000a00 */
[----:B------:R-:W-:Y:S01]  /*0d10*/  ULDC UR4, c[0x0][0xc38] ;  /* 0x00030e0000047ab9 */ /* 0x000fe20000000800 */
[----:B------:R-:W-:Y:S02]  /*0d20*/  UISETP.NE.U32.AND UP0, UPT, UR6, URZ, UPT ;  /* 0x0000003f0600728c */ /* 0x000fe4000bf05070 */
[----:B------:R-:W-:Y:S01]  /*0d30*/  UISETP.NE.AND UP1, UPT, UR4, 0x1, UPT ;  /* 0x000000010400788c */ /* 0x000fe2000bf25270 */
[----:B------:R-:W-:Y:S02]  /*0d40*/  UMOV UR41, 0x400 ;  /* 0x0000040000297882 */ /* 0x000fe40000000000 */
[----:B------:R-:W-:Y:S01]  /*0d50*/  ULDC UR4, c[0x0][0xc44] ;  /* 0x0003110000047ab9 */ /* 0x000fe20000000800 */
[----:B------:R-:W-:-:S02]  /*0d60*/  UISETP.NE.AND.EX UP0, UPT, UR7, URZ, UPT, UP0 ;  /* 0x0000003f0700728c */ /* 0x000fc4000bf05300 */
[----:B------:R-:W-:Y:S01]  /*0d70*/  UISETP.NE.AND UP2, UPT, UR4, 0x1, UPT ;  /* 0x000000010400788c */ /* 0x000fe2000bf45270 */
[----:B------:R-:W-:Y:S01]  /*0d80*/  ULDC UR42, c[0x0][0x424] ;  /* 0x00010900002a7ab9 */ /* 0x000fe20000000800 */
[----:B------:R-:W-:Y:S01]  /*0d90*/  ULDC UR10, c[0x0][0x2f0] ;  /* 0x0000bc00000a7ab9 */ /* 0x000fe20000000800 */
[----:B------:R-:W-:Y:S02]  /*0da0*/  USEL UR42, UR42, 0x1, UP0 ;  /* 0x000000012a2a7887 */ /* 0x000fe40008000000 */
[----:B------:R-:W-:Y:S01]  /*0db0*/  @UP1 ULDC UR4, c[0x0][0xc3c] ;  /* 0x00030f0000041ab9 */ /* 0x000fe20000000800 */
[----:B------:R-:W-:Y:S01]  /*0dc0*/  @UP1 ULDC UR12, c[0x0][0xc40] ;  /* 0x00031000000c1ab9 */ /* 0x000fe20000000800 */
[----:B------:R-:W-:Y:S02]  /*0dd0*/  UIMAD.WIDE.U32 UR4, UR45, UR4, URZ ;  /* 0x000000042d0472a5 */ /* 0x000fe4000f8e003f */
[----:B------:R-:W-:Y:S01]  /*0de0*/  UIMAD UR42, UR42, UR10, URZ ;  /* 0x0000000a2a2a72a4 */ /* 0x000fe2000f8e023f */
[----:B0-----:R-:W-:Y:S01]  /*0df0*/  R2UR UR6, R0 ;  /* 0x00000000000672ca */ /* 0x001fe200000e0000 */
[----:B-1----:R-:W-:Y:S01]  /*0e00*/  ULEA UR41, UR39, UR41, 0x18 ;  /* 0x0000002927297291 */ /* 0x002fe2000f8ec03f */
[----:B------:R-:W-:Y:S01]  /*0e10*/  UMOV UR40, UR45 ;  /* 0x0000002d00287c82 */ /* 0x000fe20008000000 */
[----:B------:R-:W-:-:S02]  /*0e20*/  @UP1 USHF.R.U32.HI UR40, URZ, UR12, UR5 ;  /* 0x0000000c3f281299 */ /* 0x000fc40008011605 */
[----:B------:R-:W-:Y:S01]  /*0e30*/  UIADD3 UR11, UR41, 0x18400, URZ ;  /* 0x00018400290b7890 */ /* 0x000fe2000fffe03f */
[----:B------:R-:W-:-:S03]  /*0e40*/  @UP2 ULDC.64 UR8, c[0x0][0xc48] ;  /* 0x0003120000082ab9 */ /* 0x000fc60000000a00 */
[----:B------:R-:W-:Y:S02]  /*0e50*/  ULOP3.LUT UP0, URZ, UR11, 0x1bf, URZ, 0xc0, !UPT ;  /* 0x000001bf0b3f7892 */ /* 0x000fe4000f80c03f */
[----:B------:R-:W-:Y:S02]  /*0e60*/  UIMAD.WIDE.U32 UR4, UR40, UR8, URZ ;  /* 0x00000008280472a5 */ /* 0x000fe4000f8e003f */
[----:B------:R-:W-:Y:S02]  /*0e70*/  ULEA.HI UR7, UR6, UR6, URZ, 0x1 ;  /* 0x0000000606077291 */ /* 0x000fe4000f8f083f */
[----:B------:R-:W-:Y:S01]  /*0e80*/  PLOP3.LUT P0, PT, PT, PT, UP0, 0x80, 0x0 ;  /* 0x000000000000781c */ /* 0x000fe20003f0f008 */
[----:B------:R-:W-:Y:S01]  /*0e90*/  UMOV UR43, UR40 ;  /* 0x00000028002b7c82 */ /* 0x000fe20008000000 */
[----:B------:R-:W-:Y:S02]  /*0ea0*/  ULOP3.LUT UR7, UR7, 0x1e, URZ, 0xc0, !UPT ;  /* 0x0000001e07077892 */ /* 0x000fe4000f8ec03f */
[----:B------:R-:W-:-:S02]  /*0eb0*/  @UP2 USHF.R.U32.HI UR43, URZ, UR9, UR5 ;  /* 0x000000093f2b2299 */ /* 0x000fc40008011605 */
[----:B------:R-:W-:Y:S02]  /*0ec0*/  UIADD3 UR7, UR6, -UR7, URZ ;  /* 0x8000000706077290 */ /* 0x000fe4000fffe03f */
[----:B------:R-:W-:Y:S02]  /*0ed0*/  UIADD3 UR6, UR42, 0x5f, URZ ;  /* 0x0000005f2a067890 */ /* 0x000fe4000fffe03f */
[----:B------:R-:W-:Y:S02]  /*0ee0*/  ULEA UR8, UR7, UR11, 0xd ;  /* 0x0000000b07087291 */ /* 0x000fe4000f8e683f */
[----:B------:R-:W-:Y:S02]  /*0ef0*/  UIMAD.WIDE UR6, UR6, 0x2aaaaaab, URZ ;  /* 0x2aaaaaab060678a5 */ /* 0x000fe4000f8e023f */
[----:B------:R-:W-:Y:S02]  /*0f00*/  USHF.R.U32.HI UR8, URZ, 0x4, UR8 ;  /* 0x000000043f087899 */ /* 0x000fe40008011608 */
[----:B------:R-:W-:-:S02]  /*0f10*/  USHF.R.U32.HI UR44, URZ, 0x1f, UR7 ;  /* 0x0000001f3f2c7899 */ /* 0x000fc40008011607 */
[----:B------:R-:W-:Y:S02]  /*0f20*/  ULOP3.LUT UR50, UR8, 0x3fff, URZ, 0xc0, !UPT ;  /* 0x00003fff08327892 */ /* 0x000fe4000f8ec03f */
[----:B------:R-:W-:Y:S01]  /*0f30*/  ULEA.HI.SX32 UR44, UR7, UR44, 0x1c ;  /* 0x0000002c072c7291 */ /* 0x000fe2000f8fe23f */
[----:B--234-:R-:W-:Y:S11]  /*0f40*/  @!P0 BRA `(.L_x_7) ;  /* 0x0000000000408947 */ /* 0x01cff60003800000 */
[----:B------:R-:W-:Y:S01]  /*0f50*/  MOV R0, 0x0 ;  /* 0x0000000000007802 */ /* 0x000fe20000000f00 */
[----:B------:R-:W-:Y:S01]  /*0f60*/  ULDC.64 UR4, c[0x4][0x98] ;  /* 0x0100260000047ab9 */ /* 0x000fe20000000a00 */
[----:B------:R-:W-:Y:S01]  /*0f70*/  ULDC.64 UR6, c[0x4][0x38] ;  /* 0x01000e0000067ab9 */ /* 0x000fe20000000a00 */
[----:B------:R-:W-:Y:S01]  /*0f80*/  IMAD.U32 R4, RZ, RZ, UR4 ;  /* 0x00000004ff047e24 */ /* 0x000fe2000f8e00ff */
[----:B------:R0:W1:Y:S01]  /*0f90*/  LDC.64 R14, c[0x4][R0] ;  /* 0x01000000000e7b82 */ /* 0x0000620000000a00 */
[----:B------:R-:W-:Y:S01]  /*0fa0*/  IMAD.U32 R5, RZ, RZ, UR5 ;  /* 0x00000005ff057e24 */ /* 0x000fe2000f8e00ff */
[----:B------:R-:W-:Y:S01]  /*0fb0*/  ULDC.64 UR4, c[0x4][0xa0] ;  /* 0x0100280000047ab9 */ /* 0x000fe20000000a00 */
[----:B------:R-:W-:Y:S02]  /*0fc0*/  IMAD.U32 R10, RZ, RZ, UR6 ;  /* 0x00000006ff0a7e24 */ /* 0x000fe4000f8e00ff */
[----:B------:R-:W-:Y:S02]  /*0fd0*/  IMAD.U32 R6, RZ, RZ, UR4 ;  /* 0x00000004ff067e24 */ /* 0x000fe4000f8e00ff */
[----:B------:R-:W-:-:S02]  /*0fe0*/  IMAD.U32 R7, RZ, RZ, UR5 ;  /* 0x00000005ff077e24 */ /* 0x000fc4000f8e00ff */
[----:B------:R-:W-:Y:S02]  /*0ff0*/  IMAD.U32 R11, RZ, RZ, UR7 ;  /* 0x00000007ff0b7e24 */ /* 0x000fe4000f8e00ff */
[----:B------:R-:W-:Y:S02]  /*1000*/  IMAD.MOV.U32 R8, RZ, RZ, 0x70 ;  /* 0x00000070ff087424 */ /* 0x000fe400078e00ff */
[----:B------:R-:W-:Y:S02]  /*1010*/  IMAD.MOV.U32 R12, RZ, RZ, 0x1 ;  /* 0x00000001ff0c7424 */ /* 0x000fe400078e00ff */
[----:B0-----:R-:W-:-:S07]  /*1020*/  IMAD.MOV.U32 R13, RZ, RZ, RZ ;  /* 0x000000ffff0d7224 */ /* 0x001fce00078e00ff */
[----:B------:R-:W-:-:S07]  /*1030*/  LEPC R20, `(.L_x_7) ;  /* 0x000000001014794e */ /* 0x000fce0000000000 */
[----:B-1----:R-:W-:Y:S05]  /*1040*/  CALL.ABS.NOINC R14 ;  /* 0x000000000e007343 */ /* 0x002fea0003c00000 */
.L_x_7:
[----:B------:R-:W-:Y:S01]  /*1050*/  ULOP3.LUT UR4, UR46, 0x1, URZ, 0xc0, !UPT ;  /* 0x000000012e047892 */ /* 0x000fe2000f8ec03f */
[----:B------:R-:W0:Y:S05]  /*1060*/  S2R R20, SR_TID.X ;  /* 0x0000000000147919 */ /* 0x000e2a0000002100 */
[----:B------:R-:W-:-:S05]  /*1070*/  IMAD.U32 R0, RZ, RZ, UR4 ;  /* 0x00000004ff007e24 */ /* 0x000fca000f8e00ff */
[----:B------:R-:W-:-:S04]  /*1080*/  SHF.L.U32 R0, R0, 0x1f, RZ ;  /* 0x0000001f00007819 */ /* 0x000fc800000006ff */
[----:B------:R-:W1:Y:S01]  /*1090*/  SYNCS.PHASECHK.TRANS64.TRYWAIT P0, [UR41+0x22800], R0 ;  /* 0x02280000ff0075a7 */ /* 0x000e620008000169 */
[----:B0-----:R-:W-:-:S05]  /*10a0*/  SHF.R.U32.HI R20, RZ, 0x7, R20 ;  /* 0x00000007ff147819 */ /* 0x001fca0000011614 */
[----:B------:R-:W-:Y:S01]  /*10b0*/  VIADD R7, R20, 0x8 ;  /* 0x0000000814077836 */ /* 0x000fe20000000000 */
[----:B-1----:R-:W-:Y:S06]  /*10c0*/  @!P0 BRA `(.L_x_8) ;  /* 0x0000009c005c8947 */ /* 0x002fec0003800000 */
.L_x_89:
[----:B0-----:R-:W-:Y:S01]  /*10d0*/  IMAD.U32 R0, RZ, RZ, UR47 ;  /* 0x0000002fff007e24 */ /* 0x001fe2000f8e00ff */
[----:B------:R-:W-:Y:S05]  /*10e0*/  WARPSYNC.ALL ;  /* 0x0000000000007948 */ /* 0x000fea0003800000 */
[----:B------:R0:W-:Y:S01]  /*10f0*/  BAR.SYNC.DEFER_BLOCKING R7, 0x100 ;  /* 0x000400070000751d */ /* 0x0001e20000010000 */
[----:B------:R-:W-:-:S13]  /*1100*/  ISETP.NE.AND P0, PT, R0, 0x3, PT ;  /* 0x000000030000780c */ /* 0x000fda0003f05270 */
[----:B0-----:R-:W-:Y:S05]  /*1110*/  @!P0 BRA `(.L_x_9) ;  /* 0x0000000000048947 */ /* 0x001fea0003800000 */
[----:B------:R-:W-:Y:S01]  /*1120*/  BPT.TRAP 0x1 ;  /* 0x000000040000795c */ /* 0x000fe20000300000 */
.L_x_9:
[----:B------:R-:W-:Y:S01]  /*1130*/  ULEA UR22, UR37, UR41, 0x3 ;  /* 0x0000002925167291 */ /* 0x000fe2000f8e183f */
[----:B------:R-:W-:-:S05]  /*1140*/  IMAD.U32 R8, RZ, RZ, UR36 ;  /* 0x00000024ff087e24 */ /* 0x000fca000f8e00ff */
[----:B------:R-:W-:-:S04]  /*1150*/  SHF.L.U32 R8, R8, 0x1f, RZ ;  /* 0x0000001f08087819 */ /* 0x000fc800000006ff */
[----:B------:R0:W1:Y:S01]  /*1160*/  SYNCS.PHASECHK.TRANS64.TRYWAIT P1, [UR22+0x22830], R8 ;  /* 0x02283008ff0075a7 */ /* 0x0000620008020156 */
[----:B------:R-:W-:Y:S05]  /*1170*/  @!P0 BRA `(.L_x_10) ;  /* 0x0000000000048947 */ /* 0x000fea0003800000 */
[----:B------:R-:W-:Y:S01]  /*1180*/  BPT.TRAP 0x1 ;  /* 0x000000040000795c */ /* 0x000fe20000300000 */
.L_x_10:
[----:B-1----:R-:W-:Y:S05]  /*1190*/  @P1 BRA `(.L_x_11) ;  /* 0x0000000000081947 */ /* 0x002fea0003800000 */
[----:B------:R-:W1:Y:S02]  /*11a0*/  SYNCS.PHASECHK.TRANS64.TRYWAIT P1, [UR22+0x22830], R8 ;  /* 0x02283008ff0075a7 */ /* 0x000e640008020156 */
[----:B-1----:R-:W-:Y:S05]  /*11b0*/  @!P1 BRA `(.L_x_12) ;  /* 0x0000009c00389947 */ /* 0x002fea0003800000 */
.L_x_11:
[----:B------:R-:W-:Y:S01]  /*11c0*/  UIADD3 UR4, UR41, 0x1c400, URZ ;  /* 0x0001c40029047890 */ /* 0x000fe2000fffe03f */
[----:B------:R-:W-:Y:S01]  /*11d0*/  WARPGROUP.ARRIVE ;  /* 0x00000000000079c5 */ /* 0x000fe20000000000 */
[----:B------:R-:W-:Y:S01]  /*11e0*/  UMOV UR5, 0x40000040 ;  /* 0x4000004000057882 */ /* 0x000fe20000000000 */
[----:B------:R-:W-:Y:S01]  /*11f0*/  UMOV UR7, 0x40000040 ;  /* 0x4000004000077882 */ /* 0x000fe20000000000 */
[----:B------:R-:W-:-:S03]  /*1200*/  USHF.R.U32.HI UR4, URZ, 0x4, UR4 ;  /* 0x000000043f047899 */ /* 0x000fc60008011604 */
[----:B------:R-:W2:Y:S01]  /*1210*/  S2R R0, SR_TID.X ;  /* 0x0000000000007919 */ /* 0x000ea20000002100 */
[----:B------:R-:W-:Y:S01]  /*1220*/  UMOV UR9, 0x40000040 ;  /* 0x4000004000097882 */ /* 0x000fe20000000000 */
[----:B------:R-:W-:Y:S01]  /*1230*/  UMOV UR11, 0x40000040 ;  /* 0x40000040000b7882 */ /* 0x000fe20000000000 */
[----:B------:R-:W-:Y:S01]  /*1240*/  ULOP3.LUT UR4, UR4, 0x3fff, URZ, 0xc0, !UPT ;  /* 0x00003fff04047892 */ /* 0x000fe2000f8ec03f */
[----:B------:R-:W-:Y:S01]  /*1250*/  UMOV UR13, 0x40000040 ;  /* 0x40000040000d7882 */ /* 0x000fe20000000000 */
[----:B------:R-:W-:Y:S02]  /*1260*/  UMOV UR15, 0x40000040 ;  /* 0x40000040000f7882 */ /* 0x000fe40000000000 */
[----:B------:R-:W-:Y:S02]  /*1270*/  ULOP3.LUT UR20, UR4, 0x10000, URZ, 0xfc, !UPT ;  /* 0x0001000004147892 */ /* 0x000fe4000f8efc3f */
[----:B------:R-:W-:Y:S02]  /*1280*/  ULOP3.LUT UR4, UR50, 0x10000, URZ, 0xfc, !UPT ;  /* 0x0001000032047892 */ /* 0x000fe4000f8efc3f */
[----:B------:R-:W-:-:S02]  /*1290*/  UIMAD UR6, UR37, 0x300, UR20 ;  /* 0x00000300250678a4 */ /* 0x000fc4000f8e0214 */
[----:B------:R-:W-:Y:S02]  /*12a0*/  UIADD3 UR8, UR4, 0x2, URZ ;  /* 0x0000000204087890 */ /* 0x000fe4000fffe03f */
[----:B------:R-:W-:Y:S02]  /*12b0*/  UIADD3 UR10, UR6, 0x2, URZ ;  /* 0x00000002060a7890 */ /* 0x000fe4000fffe03f */
[----:B------:R-:W-:Y:S02]  /*12c0*/  UIADD3 UR12, UR4, 0x4, URZ ;  /* 0x00000004040c7890 */ /* 0x000fe4000fffe03f */
[----:B------:R-:W-:Y:S02]  /*12d0*/  UIADD3 UR14, UR6, 0x4, URZ ;  /* 0x00000004060e7890 */ /* 0x000fe4000fffe03f */
[----:B------:R-:W-:Y:S01]  /*12e0*/  HGMMA.64x96x16.F32.BF16 R24, gdesc[UR4], RZ, !UPT, gsb0 ;  /* 0x01600000041879f0 */ /* 0x000fe2000c0018ff */
[----:B------:R-:W-:Y:S02]  /*12f0*/  UIADD3 UR16, UR4, 0x6, URZ ;  /* 0x0000000604107890 */ /* 0x000fe4000fffe03f */
[----:B------:R-:W-:Y:S01]  /*1300*/  UIADD3 UR18, UR6, 0x6, URZ ;  /* 0x0000000606127890 */ /* 0x000fe2000fffe03f */
[----:B------:R-:W-:Y:S01]  /*1310*/  UMOV UR17, 0x40000040 ;  /* 0x4000004000117882 */ /* 0x000fe20000000000 */
[----:B------:R-:W-:Y:S01]  /*1320*/  UMOV UR19, 0x40000040 ;  /* 0x4000004000137882 */ /* 0x000fe20000000000 */
[----:B--2---:R-:W-:-:S04]  /*1330*/  SHF.R.U32.HI R0, RZ, 0x7, R0 ;  /* 0x00000007ff007819 */ /* 0x004fc80000011600 */
[----:B------:R-:W-:Y:S01]  /*1340*/  IADD3 R0, -R0, 0xb, RZ ;  /* 0x0000000b00007810 */ /* 0x000fe20007ffe1ff */
[----:B------:R-:W-:Y:S02]  /*1350*/  WARPGROUP.DEPBAR.LE gsb0, 0x0 ;  /* 0x00008000000079c5 */ /* 0x000fe40000010000 */
[----:B------:R-:W-:-:S06]  /*1360*/  WARPGROUP.ARRIVE ;  /* 0x00000000000079c5 */ /* 0x000fcc0000000000 */
[----:B------:R-:W-:Y:S03]  /*1370*/  HGMMA.64x96x16.F32.BF16 R24, gdesc[UR8], R24, gsb0 ;  /* 0x01600000081879f0 */ /* 0x000fe60008001818 */
[----:B------:R-:W-:Y:S02]  /*1380*/  WARPGROUP.DEPBAR.LE gsb0, 0x0 ;  /* 0x00008000000079c5 */ /* 0x000fe40000010000 */
[----:B------:R-:W-:-:S06]  /*1390*/  WARPGROUP.ARRIVE ;  /* 0x00000000000079c5 */ /* 0x000fcc0000000000 */
[----:B------:R-:W-:Y:S03]  /*13a0*/  HGMMA.64x96x16.F32.BF16 R24, gdesc[UR12], R24, gsb0 ;  /* 0x016000000c1879f0 */ /* 0x000fe60008001818 */
[----:B------:R-:W-:Y:S02]  /*13b0*/  WARPGROUP.DEPBAR.LE gsb0, 0x0 ;  /* 0x00008000000079c5 */ /* 0x000fe40000010000 */
[----:B------:R-:W-:-:S06]  /*13c0*/  WARPGROUP.ARRIVE ;  /* 0x00000000000079c5 */ /* 0x000fcc0000000000 */
[----:B------:R-:W-:Y:S03]  /*13d0*/  HGMMA.64x96x16.F32.BF16 R24, gdesc[UR16], R24, gsb0 ;  /* 0x01600000101879f0 */ /* 0x000fe60008001818 */
[----:B------:R-:W-:Y:S02]  /*13e0*/  WARPGROUP.DEPBAR.LE gsb0, 0x0 ;  /* 0x00008000000079c5 */ /* 0x000fe40000010000 */
[----:B------:R2:W-:Y:S06]  /*13f0*/  BAR.ARV R0, 0x100 ;  /* 0x000400000000751d */ /* 0x0005ec0000002000 */
[----:B------:R-:W-:Y:S05]  /*1400*/  @!P0 BRA `(.L_x_13) ;  /* 0x0000000000048947 */ /* 0x000fea0003800000 */
[----:B------:R-:W-:Y:S01]  /*1410*/  BPT.TRAP 0x1 ;  /* 0x000000040000795c */ /* 0x000fe20000300000 */
.L_x_13:
[----:B------:R-:W-:Y:S01]  /*1420*/  UIMAD UR6, UR44, -0x60, UR42 ;  /* 0xffffffa02c0678a4 */ /* 0x000fe2000f8e022a */
[----:B------:R-:W-:Y:S01]  /*1430*/  P2R R11, PR, RZ, 0x1 ;  /* 0x00000001ff0b7803 */ /* 0x000fe20000000000 */
[----:B------:R-:W-:Y:S02]  /*1440*/  ULDC UR10, c[0x0][0x988] ;  /* 0x00026200000a7ab9 */ /* 0x000fe40000000800 */
[----:B------:R-:W-:-:S06]  /*1450*/  UIADD3 UR6, UR6, 0x60, URZ ;  /* 0x0000006006067890 */ /* 0x000fcc000fffe03f */
[----:B-1----:R-:W-:Y:S01]  /*1460*/  IMAD.U32 R3, RZ, RZ, UR6 ;  /* 0x00000006ff037e24 */ /* 0x002fe2000f8e00ff */
[----:B------:R-:W-:-:S03]  /*1470*/  UIADD3 UR6, UR22, 0x22840, URZ ;  /* 0x0002284016067890 */ /* 0x000fc6000fffe03f */
[----:B------:R-:W-:Y:S01]  /*1480*/  IMAD R3, R208, -0x2, R3 ;  /* 0xfffffffed0037824 */ /* 0x000fe200078e0203 */
[----:B------:R-:W-:-:S04]  /*1490*/  UPRMT UR6, UR39, 0x654, UR6 ;  /* 0x0000065427067896 */ /* 0x000fc80008000006 */
[C---:B------:R-:W-:Y:S02]  /*14a0*/  ISETP.GT.AND P6, PT, R3.reuse, RZ, PT ;  /* 0x000000ff0300720c */ /* 0x040fe40003fc4270 */
[C---:B------:R-:W-:Y:S02]  /*14b0*/  ISETP.GT.AND P5, PT, R3.reuse, 0x1, PT ;  /* 0x000000010300780c */ /* 0x040fe40003fa4270 */
[----:B------:R-:W-:Y:S01]  /*14c0*/  ISETP.GT.AND P4, PT, R3, 0x8, PT ;  /* 0x000000080300780c */ /* 0x000fe20003f84270 */
[----:B------:R-:W-:Y:S01]  /*14d0*/  SYNCS.ARRIVE.TRANS64.RED.A1T0 RZ, [UR6], RZ ;  /* 0x000000ffffff79a7 */ /* 0x000fe20008100406 */
[----:B------:R-:W-:Y:S02]  /*14e0*/  FSEL R24, R24, -INF , P6 ;  /* 0xff80000018187808 */ /* 0x000fe40003000000 */
[----:B------:R-:W-:Y:S02]  /*14f0*/  FSEL R25, R25, -INF , P5 ;  /* 0xff80000019197808 */ /* 0x000fe40002800000 */
[----:B------:R-:W-:-:S02]  /*1500*/  ISETP.GT.AND P3, PT, R3, 0x9, PT ;  /* 0x000000090300780c */ /* 0x000fc40003f64270 */
[----:B------:R-:W-:Y:S02]  /*1510*/  FSEL R28, R28, -INF , P4 ;  /* 0xff8000001c1c7808 */ /* 0x000fe40002000000 */
[----:B------:R-:W-:Y:S02]  /*1520*/  FMNMX.FTZ R5, R24, R25, !PT ;  /* 0x0000001918057209 */ /* 0x000fe40007810000 */
[----:B------:R-:W-:Y:S02]  /*1530*/  ISETP.GT.AND P2, PT, R3, 0x10, PT ;  /* 0x000000100300780c */ /* 0x000fe40003f44270 */
[----:B------:R-:W-:Y:S02]  /*1540*/  FSEL R29, R29, -INF , P3 ;  /* 0xff8000001d1d7808 */ /* 0x000fe40001800000 */
[----:B------:R-:W-:Y:S02]  /*1550*/  FMNMX.FTZ R4, R28, R5, !PT ;  /* 0x000000051c047209 */ /* 0x000fe40007810000 */
[----:B------:R-:W-:-:S02]  /*1560*/  ISETP.GT.AND P1, PT, R3, 0x11, PT ;  /* 0x000000110300780c */ /* 0x000fc40003f24270 */
[----:B------:R-:W-:Y:S02]  /*1570*/  FSEL R32, R32, -INF , P2 ;  /* 0xff80000020207808 */ /* 0x000fe40001000000 */
[----:B------:R-:W-:Y:S02]  /*1580*/  FMNMX.FTZ R5, R29, R4, !PT ;  /* 0x000000041d057209 */ /* 0x000fe40007810000 */
[----:B------:R-:W-:Y:S02]  /*1590*/  FSEL R26, R26, -INF , P6 ;  /* 0xff8000001a1a7808 */ /* 0x000fe40003000000 */
[----:B------:R-:W-:Y:S02]  /*15a0*/  ISETP.GT.AND P6, PT, R3, 0x18, PT ;  /* 0x000000180300780c */ /* 0x000fe40003fc4270 */
[----:B------:R-:W-:Y:S02]  /*15b0*/  FSEL R33, R33, -INF , P1 ;  /* 0xff80000021217808 */ /* 0x000fe40000800000 */
[----:B------:R-:W-:-:S02]  /*15c0*/  FMNMX.FTZ R4, R32, R5, !PT ;  /* 0x0000000520047209 */ /* 0x000fc40007810000 */
[----:B------:R-:W-:Y:S02]  /*15d0*/  FSEL R27, R27, -INF , P5 ;  /* 0xff8000001b1b7808 */ /* 0x000fe40002800000 */
[----:B------:R-:W-:Y:S02]  /*15e0*/  ISETP.GT.AND P5, PT, R3, 0x19, PT ;  /* 0x000000190300780c */ /* 0x000fe40003fa4270 */
[----:B------:R-:W-:Y:S02]  /*15f0*/  FSEL R36, R36, -INF , P6 ;  /* 0xff80000024247808 */ /* 0x000fe40003000000 */
[----:B------:R-:W-:Y:S02]  /*1600*/  FMNMX.FTZ R5, R33, R4, !PT ;  /* 0x0000000421057209 */ /* 0x000fe40007810000 */
[----:B------:R-:W-:Y:S02]  /*1610*/  FSEL R30, R30, -INF , P4 ;  /* 0xff8000001e1e7808 */ /* 0x000fe40002000000 */
        /* <DEDUP_REMOVED lines=64> */
[----:B------:R-:W-:Y:S02]  /*1a20*/  FMNMX.FTZ R4, R68, R3, !PT ;  /* 0x0000000344047209 */ /* 0x000fe40007810000 */
[----:B------:R-:W-:Y:S02]  /*1a30*/  FMNMX.FTZ R5, R26, R27, !PT ;  /* 0x0000001b1a057209 */ /* 0x000fe40007810000 */
[----:B------:R-:W-:-:S02]  /*1a40*/  FMNMX.FTZ R6, R69, R4, !PT ;  /* 0x0000000445067209 */ /* 0x000fc40007810000 */
[----:B------:R-:W-:Y:S02]  /*1a50*/  FSEL R62, R62, -INF , P6 ;  /* 0xff8000003e3e7808 */ /* 0x000fe40003000000 */
[----:B------:R-:W-:Y:S01]  /*1a60*/  FSEL R63, R63, -INF , P5 ;  /* 0xff8000003f3f7808 */ /* 0x000fe20002800000 */
[----:B------:R-:W1:Y:S01]  /*1a70*/  SHFL.BFLY PT, R3, R6, 0x2, 0x1f ;  /* 0x0c401f0006037f89 */ /* 0x000e6200000e0000 */
[----:B------:R-:W-:Y:S02]  /*1a80*/  FSEL R66, R66, -INF , P4 ;  /* 0xff80000042427808 */ /* 0x000fe40002000000 */
[----:B------:R-:W-:Y:S02]  /*1a90*/  FSEL R67, R67, -INF , P3 ;  /* 0xff80000043437808 */ /* 0x000fe40001800000 */
[----:B------:R-:W-:Y:S02]  /*1aa0*/  FSEL R70, R70, -INF , P2 ;  /* 0xff80000046467808 */ /* 0x000fe40001000000 */
[----:B------:R-:W-:-:S02]  /*1ab0*/  FSEL R71, R71, -INF , P1 ;  /* 0xff80000047477808 */ /* 0x000fc40000800000 */
[----:B-1----:R-:W-:-:S05]  /*1ac0*/  FMNMX.FTZ R9, R6, R3, !PT ;  /* 0x0000000306097209 */ /* 0x002fca0007810000 */
[----:B------:R-:W1:Y:S02]  /*1ad0*/  SHFL.BFLY PT, R4, R9, 0x1, 0x1f ;  /* 0x0c201f0009047f89 */ /* 0x000e6400000e0000 */
[----:B-1----:R-:W-:-:S04]  /*1ae0*/  FMNMX.FTZ R3, R9, R4, !PT ;  /* 0x0000000409037209 */ /* 0x002fc80007810000 */
[C---:B------:R-:W-:Y:S01]  /*1af0*/  FSETP.NEU.FTZ.AND P0, PT, R3.reuse, -INF , PT ;  /* 0xff8000000300780b */ /* 0x040fe20003f1d000 */
[----:B------:R-:W-:-:S05]  /*1b00*/  FMUL.FTZ R4, R3, UR10 ;  /* 0x0000000a03047c20 */ /* 0x000fca0008410000 */
[----:B------:R-:W-:Y:S02]  /*1b10*/  FSEL R10, R4, RZ, P0 ;  /* 0x000000ff040a7208 */ /* 0x000fe40000000000 */
[----:B------:R-:W-:Y:S02]  /*1b20*/  FMNMX.FTZ R4, R30, R5, !PT ;  /* 0x000000051e047209 */ /* 0x000fe40007810000 */
[----:B------:R-:W-:Y:S01]  /*1b30*/  ISETP.NE.AND P0, PT, R11, RZ, PT ;  /* 0x000000ff0b00720c */ /* 0x000fe20003f05270 */
[--C-:B------:R-:W-:Y:S01]  /*1b40*/  FFMA.FTZ R24, R24, UR10, -R10.reuse ;  /* 0x0000000a18187c23 */ /* 0x100fe2000801080a */
[----:B------:R-:W-:Y:S01]  /*1b50*/  FMNMX.FTZ R5, R31, R4, !PT ;  /* 0x000000041f057209 */ /* 0x000fe20007810000 */
[--C-:B------:R-:W-:Y:S01]  /*1b60*/  FFMA.FTZ R25, R25, UR10, -R10.reuse ;  /* 0x0000000a19197c23 */ /* 0x100fe2000801080a */
[--C-:B------:R-:W-:Y:S01]  /*1b70*/  FFMA.FTZ R28, R28, UR10, -R10.reuse ;  /* 0x0000000a1c1c7c23 */ /* 0x100fe2000801080a */
[--C-:B------:R-:W-:Y:S01]  /*1b80*/  FFMA.FTZ R29, R29, UR10, -R10.reuse ;  /* 0x0000000a1d1d7c23 */ /* 0x100fe2000801080a */
[----:B------:R-:W-:Y:S01]  /*1b90*/  FMNMX.FTZ R4, R34, R5, !PT ;  /* 0x0000000522047209 */ /* 0x000fe20007810000 */
[----:B------:R-:W-:Y:S01]  /*1ba0*/  MUFU.EX2 R24, R24 ;  /* 0x0000001800187308 */ /* 0x000fe20000000800 */
[--C-:B------:R-:W-:Y:S01]  /*1bb0*/  FFMA.FTZ R32, R32, UR10, -R10.reuse ;  /* 0x0000000a20207c23 */ /* 0x100fe2000801080a */
[--C-:B------:R-:W-:Y:S01]  /*1bc0*/  FFMA.FTZ R33, R33, UR10, -R10.reuse ;  /* 0x0000000a21217c23 */ /* 0x100fe2000801080a */
[----:B------:R-:W-:Y:S01]  /*1bd0*/  FMNMX.FTZ R5, R35, R4, !PT ;  /* 0x0000000423057209 */ /* 0x000fe20007810000 */
[--C-:B------:R-:W-:Y:S01]  /*1be0*/  FFMA.FTZ R36, R36, UR10, -R10.reuse ;  /* 0x0000000a24247c23 */ /* 0x100fe2000801080a */
[--C-:B------:R-:W-:Y:S01]  /*1bf0*/  FFMA.FTZ R37, R37, UR10, -R10.reuse ;  /* 0x0000000a25257c23 */ /* 0x100fe2000801080a */
[--C-:B------:R-:W-:Y:S01]  /*1c00*/  FFMA.FTZ R40, R40, UR10, -R10.reuse ;  /* 0x0000000a28287c23 */ /* 0x100fe2000801080a */
[----:B------:R-:W-:Y:S01]  /*1c10*/  FMNMX.FTZ R4, R38, R5, !PT ;  /* 0x0000000526047209 */ /* 0x000fe20007810000 */
[----:B------:R-:W1:Y:S01]  /*1c20*/  MUFU.EX2 R25, R25 ;  /* 0x0000001900197308 */ /* 0x000e620000000800 */
[--C-:B------:R-:W-:Y:S01]  /*1c30*/  FFMA.FTZ R41, R41, UR10, -R10.reuse ;  /* 0x0000000a29297c23 */ /* 0x100fe2000801080a */
        /* <DEDUP_REMOVED lines=14> */
[----:B------:R-:W3:Y:S01]  /*1d20*/  MUFU.EX2 R29, R29 ;  /* 0x0000001d001d7308 */ /* 0x000ee20000000800 */
[--C-:B------:R-:W-:Y:S01]  /*1d30*/  FFMA.FTZ R61, R61, UR10, -R10.reuse ;  /* 0x0000000a3d3d7c23 */ /* 0x100fe2000801080a */
[--C-:B------:R-:W-:Y:S01]  /*1d40*/  FFMA.FTZ R64, R64, UR10, -R10.reuse ;  /* 0x0000000a40407c23 */ /* 0x100fe2000801080a */
[----:B------:R-:W-:Y:S01]  /*1d50*/  FMNMX.FTZ R5, R47, R4, !PT ;  /* 0x000000042f057209 */ /* 0x000fe20007810000 */
[--C-:B------:R-:W-:Y:S01]  /*1d60*/  FFMA.FTZ R65, R65, UR10, -R10.reuse ;  /* 0x0000000a41417c23 */ /* 0x100fe2000801080a */
[--C-:B------:R-:W-:Y:S01]  /*1d70*/  FFMA.FTZ R68, R68, UR10, -R10.reuse ;  /* 0x0000000a44447c23 */ /* 0x100fe2000801080a */
[----:B------:R-:W-:Y:S01]  /*1d80*/  FFMA.FTZ R10, R69, UR10, -R10 ;  /* 0x0000000a450a7c23 */ /* 0x000fe2000801080a */
[----:B------:R-:W-:Y:S01]  /*1d90*/  FMNMX.FTZ R4, R50, R5, !PT ;  /* 0x0000000532047209 */ /* 0x000fe20007810000 */
[----:B------:R-:W-:Y:S01]  /*1da0*/  MUFU.EX2 R32, R32 ;  /* 0x0000002000207308 */ /* 0x000fe20000000800 */
[----:B-1----:R-:W-:Y:S01]  /*1db0*/  FADD.FTZ R9, R24, R25 ;  /* 0x0000001918097221 */ /* 0x002fe20000010000 */
[----:B------:R-:W-:-:S02]  /*1dc0*/  F2FP.BF16.F32.PACK_AB R152, R25, R24 ;  /* 0x000000181998723e */ /* 0x000fc400000010ff */
[----:B------:R-:W-:-:S04]  /*1dd0*/  FMNMX.FTZ R5, R51, R4, !PT ;  /* 0x0000000433057209 */ /* 0x000fc80007810000 */
[----:B------:R-:W-:Y:S01]  /*1de0*/  FMNMX.FTZ R4, R54, R5, !PT ;  /* 0x0000000536047209 */ /* 0x000fe20007810000 */
[----:B------:R-:W1:Y:S01]  /*1df0*/  MUFU.EX2 R33, R33 ;  /* 0x0000002100217308 */ /* 0x000e620000000800 */
[----:B---3--:R-:W-:Y:S02]  /*1e00*/  F2FP.BF16.F32.PACK_AB R154, R29, R28 ;  /* 0x0000001c1d9a723e */ /* 0x008fe400000010ff */
[----:B------:R-:W-:-:S04]  /*1e10*/  FMNMX.FTZ R5, R55, R4, !PT ;  /* 0x0000000437057209 */ /* 0x000fc80007810000 */
[----:B------:R-:W-:Y:S01]  /*1e20*/  FMNMX.FTZ R4, R58, R5, !PT ;  /* 0x000000053a047209 */ /* 0x000fe20007810000 */
[----:B------:R-:W-:Y:S03]  /*1e30*/  MUFU.EX2 R36, R36 ;  /* 0x0000002400247308 */ /* 0x000fe60000000800 */
[----:B------:R-:W-:-:S04]  /*1e40*/  FMNMX.FTZ R5, R59, R4, !PT ;  /* 0x000000043b057209 */ /* 0x000fc80007810000 */
[----:B------:R-:W-:Y:S01]  /*1e50*/  FMNMX.FTZ R4, R62, R5, !PT ;  /* 0x000000053e047209 */ /* 0x000fe20007810000 */
[----:B------:R-:W3:Y:S01]  /*1e60*/  MUFU.EX2 R37, R37 ;  /* 0x0000002500257308 */ /* 0x000ee20000000800 */
[----:B-1----:R-:W-:Y:S02]  /*1e70*/  F2FP.BF16.F32.PACK_AB R156, R33, R32 ;  /* 0x00000020219c723e */ /* 0x002fe400000010ff */
[----:B------:R-:W-:-:S04]  /*1e80*/  FMNMX.FTZ R5, R63, R4, !PT ;  /* 0x000000043f057209 */ /* 0x000fc80007810000 */
[----:B------:R-:W-:Y:S01]  /*1e90*/  FMNMX.FTZ R4, R66, R5, !PT ;  /* 0x0000000542047209 */ /* 0x000fe20007810000 */
[----:B------:R-:W-:Y:S03]  /*1ea0*/  MUFU.EX2 R40, R40 ;  /* 0x0000002800287308 */ /* 0x000fe60000000800 */
[----:B------:R-:W-:-:S04]  /*1eb0*/  FMNMX.FTZ R5, R67, R4, !PT ;  /* 0x0000000443057209 */ /* 0x000fc80007810000 */
[----:B------:R-:W-:Y:S01]  /*1ec0*/  FMNMX.FTZ R4, R70, R5, !PT ;  /* 0x0000000546047209 */ /* 0x000fe20007810000 */
[----:B------:R-:W1:Y:S01]  /*1ed0*/  MUFU.EX2 R41, R41 ;  /* 0x0000002900297308 */ /* 0x000e620000000800 */
[----:B---3--:R-:W-:Y:S02]  /*1ee0*/  F2FP.BF16.F32.PACK_AB R158, R37, R36 ;  /* 0x00000024259e723e */ /* 0x008fe400000010ff */
[----:B------:R-:W-:-:S05]  /*1ef0*/  FMNMX.FTZ R4, R71, R4, !PT ;  /* 0x0000000447047209 */ /* 0x000fca0007810000 */
[----:B------:R-:W3:Y:S01]  /*1f00*/  SHFL.BFLY PT, R5, R4, 0x2, 0x1f ;  /* 0x0c401f0004057f89 */ /* 0x000ee200000e0000 */
[----:B------:R-:W-:Y:S08]  /*1f10*/  MUFU.EX2 R44, R44 ;  /* 0x0000002c002c7308 */ /* 0x000ff00000000800 */
[----:B------:R-:W4:Y:S01]  /*1f20*/  MUFU.EX2 R45, R45 ;  /* 0x0000002d002d7308 */ /* 0x000f220000000800 */
[----:B-1----:R-:W-:-:S07]  /*1f30*/  F2FP.BF16.F32.PACK_AB R160, R41, R40 ;  /* 0x0000002829a0723e */ /* 0x002fce00000010ff */
[----:B------:R-:W-:Y:S01]  /*1f40*/  MUFU.EX2 R48, R48 ;  /* 0x0000003000307308 */ /* 0x000fe20000000800 */
[----:B---3--:R-:W-:-:S07]  /*1f50*/  FMNMX.FTZ R5, R4, R5, !PT ;  /* 0x0000000504057209 */ /* 0x008fce0007810000 */
[----:B------:R-:W1:Y:S01]  /*1f60*/  MUFU.EX2 R49, R49 ;  /* 0x0000003100317308 */ /* 0x000e620000000800 */
[----:B----4-:R-:W-:Y:S01]  /*1f70*/  F2FP.BF16.F32.PACK_AB R162, R45, R44 ;  /* 0x0000002c2da2723e */ /* 0x010fe200000010ff */
[----:B------:R-:W3:Y:S06]  /*1f80*/  SHFL.BFLY PT, R4, R5, 0x1, 0x1f ;  /* 0x0c201f0005047f89 */ /* 0x000eec00000e0000 */
[----:B------:R-:W-:Y:S08]  /*1f90*/  MUFU.EX2 R52, R52 ;  /* 0x0000003400347308 */ /* 0x000ff00000000800 */
[----:B------:R-:W4:Y:S01]  /*1fa0*/  MUFU.EX2 R53, R53 ;  /* 0x0000003500357308 */ /* 0x000f220000000800 */
[----:B-1----:R-:W-:-:S07]  /*1fb0*/  F2FP.BF16.F32.PACK_AB R164, R49, R48 ;  /* 0x0000003031a4723e */ /* 0x002fce00000010ff */
[----:B------:R-:W-:Y:S01]  /*1fc0*/  MUFU.EX2 R56, R56 ;  /* 0x0000003800387308 */ /* 0x000fe20000000800 */
[----:B---3--:R-:W-:-:S04]  /*1fd0*/  FMNMX.FTZ R4, R5, R4, !PT ;  /* 0x0000000405047209 */ /* 0x008fc80007810000 */
[C---:B------:R-:W-:Y:S01]  /*1fe0*/  FSETP.NEU.FTZ.AND P1, PT, R4.reuse, -INF , PT ;  /* 0xff8000000400780b */ /* 0x040fe20003f3d000 */
[----:B------:R-:W-:Y:S02]  /*1ff0*/  FMUL.FTZ R5, R4, UR10 ;  /* 0x0000000a04057c20 */ /* 0x000fe40008410000 */
[----:B------:R-:W-:Y:S01]  /*2000*/  MUFU.EX2 R57, R57 ;  /* 0x0000003900397308 */ /* 0x000fe20000000800 */
[----:B----4-:R-:W-:Y:S02]  /*2010*/  F2FP.BF16.F32.PACK_AB R166, R53, R52 ;  /* 0x0000003435a6723e */ /* 0x010fe400000010ff */
[----:B------:R-:W-:-:S05]  /*2020*/  FSEL R6, R5, RZ, P1 ;  /* 0x000000ff05067208 */ /* 0x000fca0000800000 */
[----:B------:R1:W-:Y:S01]  /*2030*/  MUFU.EX2 R5, R10 ;  /* 0x0000000a00057308 */ /* 0x0003e20000000800 */
[--C-:B------:R-:W-:Y:S01]  /*2040*/  FFMA.FTZ R26, R26, UR10, -R6.reuse ;  /* 0x0000000a1a1a7c23 */ /* 0x100fe20008010806 */
[--C-:B------:R-:W-:Y:S01]  /*2050*/  FFMA.FTZ R27, R27, UR10, -R6.reuse ;  /* 0x0000000a1b1b7c23 */ /* 0x100fe20008010806 */
[--C-:B------:R-:W-:Y:S01]  /*2060*/  FFMA.FTZ R30, R30, UR10, -R6.reuse ;  /* 0x0000000a1e1e7c23 */ /* 0x100fe20008010806 */
[--C-:B------:R-:W-:Y:S01]  /*2070*/  FFMA.FTZ R31, R31, UR10, -R6.reuse ;  /* 0x0000000a1f1f7c23 */ /* 0x100fe20008010806 */
[--C-:B------:R-:W-:Y:S01]  /*2080*/  FFMA.FTZ R34, R34, UR10, -R6.reuse ;  /* 0x0000000a22227c23 */ /* 0x100fe20008010806 */
[--C-:B------:R-:W-:Y:S01]  /*2090*/  FFMA.FTZ R35, R35, UR10, -R6.reuse ;  /* 0x0000000a23237c23 */ /* 0x100fe20008010806 */
[--C-:B------:R-:W-:Y:S01]  /*20a0*/  FFMA.FTZ R38, R38, UR10, -R6.reuse ;  /* 0x0000000a26267c23 */ /* 0x100fe20008010806 */
[----:B------:R-:W-:Y:S01]  /*20b0*/  MUFU.EX2 R26, R26 ;  /* 0x0000001a001a7308 */ /* 0x000fe20000000800 */
[----:B-1----:R-:W-:Y:S01]  /*20c0*/  FADD.FTZ R10, R28, R9 ;  /* 0x000000091c0a7221 */ /* 0x002fe20000010000 */
[--C-:B------:R-:W-:Y:S01]  /*20d0*/  FFMA.FTZ R39, R39, UR10, -R6.reuse ;  /* 0x0000000a27277c23 */ /* 0x100fe20008010806 */
[--C-:B------:R-:W-:Y:S01]  /*20e0*/  FFMA.FTZ R42, R42, UR10, -R6.reuse ;  /* 0x0000000a2a2a7c23 */ /* 0x100fe20008010806 */
[----:B------:R-:W-:Y:S01]  /*20f0*/  FFMA.FTZ R43, R43, UR10, -R6 ;  /* 0x0000000a2b2b7c23 */ /* 0x000fe20008010806 */
[----:B------:R-:W-:Y:S01]  /*2100*/  FADD.FTZ R9, R29, R10 ;  /* 0x0000000a1d097221 */ /* 0x000fe20000010000 */
[--C-:B------:R-:W-:Y:S01]  /*2110*/  FFMA.FTZ R46, R46, UR10, -R6.reuse ;  /* 0x0000000a2e2e7c23 */ /* 0x100fe20008010806 */
[--C-:B------:R-:W-:Y:S01]  /*2120*/  FFMA.FTZ R47, R47, UR10, -R6.reuse ;  /* 0x0000000a2f2f7c23 */ /* 0x100fe20008010806 */
[----:B------:R-:W1:Y:S01]  /*2130*/  MUFU.EX2 R27, R27 ;  /* 0x0000001b001b7308 */ /* 0x000e620000000800 */
[----:B------:R-:W-:Y:S01]  /*2140*/  FADD.FTZ R10, R32, R9 ;  /* 0x00000009200a7221 */ /* 0x000fe20000010000 */
[--C-:B------:R-:W-:Y:S01]  /*2150*/  FFMA.FTZ R50, R50, UR10, -R6.reuse ;  /* 0x0000000a32327c23 */ /* 0x100fe20008010806 */
[--C-:B------:R-:W-:Y:S01]  /*2160*/  FFMA.FTZ R51, R51, UR10, -R6.reuse ;  /* 0x0000000a33337c23 */ /* 0x100fe20008010806 */
[----:B------:R-:W-:Y:S01]  /*2170*/  FFMA.FTZ R54, R54, UR10, -R6 ;  /* 0x0000000a36367c23 */ /* 0x000fe20008010806 */
[----:B------:R-:W-:Y:S01]  /*2180*/  FADD.FTZ R11, R33, R10 ;  /* 0x0000000a210b7221 */ /* 0x000fe20000010000 */
[--C-:B------:R-:W-:Y:S01]  /*2190*/  FFMA.FTZ R55, R55, UR10, -R6.reuse ;  /* 0x0000000a37377c23 */ /* 0x100fe20008010806 */
[--C-:B------:R-:W-:Y:S01]  /*21a0*/  FFMA.FTZ R58, R58, UR10, -R6.reuse ;  /* 0x0000000a3a3a7c23 */ /* 0x100fe20008010806 */
[----:B------:R-:W3:Y:S01]  /*21b0*/  MUFU.EX2 R30, R30 ;  /* 0x0000001e001e7308 */ /* 0x000ee20000000800 */
[----:B------:R-:W-:Y:S01]  /*21c0*/  FADD.FTZ R12, R36, R11 ;  /* 0x0000000b240c7221 */ /* 0x000fe20000010000 */
[--C-:B------:R-:W-:Y:S01]  /*21d0*/  FFMA.FTZ R59, R59, UR10, -R6.reuse ;  /* 0x0000000a3b3b7c23 */ /* 0x100fe20008010806 */
[--C-:B------:R-:W-:Y:S01]  /*21e0*/  FFMA.FTZ R62, R62, UR10, -R6.reuse ;  /* 0x0000000a3e3e7c23 */ /* 0x100fe20008010806 */
[----:B------:R-:W-:Y:S01]  /*21f0*/  FFMA.FTZ R63, R63, UR10, -R6 ;  /* 0x0000000a3f3f7c23 */ /* 0x000fe20008010806 */
[----:B------:R-:W-:Y:S01]  /*2200*/  FADD.FTZ R11, R37, R12 ;  /* 0x0000000c250b7221 */ /* 0x000fe20000010000 */
[--C-:B------:R-:W-:Y:S01]  /*2210*/  FFMA.FTZ R66, R66, UR10, -R6.reuse ;  /* 0x0000000a42427c23 */ /* 0x100fe20008010806 */
[--C-:B------:R-:W-:Y:S01]  /*2220*/  FFMA.FTZ R67, R67, UR10, -R6.reuse ;  /* 0x0000000a43437c23 */ /* 0x100fe20008010806 */
[----:B------:R-:W4:Y:S01]  /*2230*/  MUFU.EX2 R31, R31 ;  /* 0x0000001f001f7308 */ /* 0x000f220000000800 */
[----:B-1----:R-:W-:Y:S01]  /*2240*/  FADD.FTZ R9, R26, R27 ;  /* 0x0000001b1a097221 */ /* 0x002fe20000010000 */
[----:B------:R-:W-:Y:S01]  /*2250*/  FADD.FTZ R12, R40, R11 ;  /* 0x0000000b280c7221 */ /* 0x000fe20000010000 */
[--C-:B------:R-:W-:Y:S01]  /*2260*/  FFMA.FTZ R70, R70, UR10, -R6.reuse ;  /* 0x0000000a46467c23 */ /* 0x100fe20008010806 */
[----:B------:R-:W-:Y:S01]  /*2270*/  FFMA.FTZ R71, R71, UR10, -R6 ;  /* 0x0000000a47477c23 */ /* 0x000fe20008010806 */
[----:B------:R-:W-:Y:S01]  /*2280*/  F2FP.BF16.F32.PACK_AB R168, R57, R56 ;  /* 0x0000003839a8723e */ /* 0x000fe200000010ff */
[----:B------:R-:W-:Y:S01]  /*2290*/  FADD.FTZ R11, R41, R12 ;  /* 0x0000000c290b7221 */ /* 0x000fe20000010000 */
[----:B------:R-:W-:Y:S01]  /*22a0*/  F2FP.BF16.F32.PACK_AB R153, R27, R26 ;  /* 0x0000001a1b99723e */ /* 0x000fe200000010ff */
[----:B------:R-:W1:Y:S01]  /*22b0*/  MUFU.EX2 R34, R34 ;  /* 0x0000002200227308 */ /* 0x000e620000000800 */
[----:B---3--:R-:W-:Y:S01]  /*22c0*/  FADD.FTZ R10, R30, R9 ;  /* 0x000000091e0a7221 */ /* 0x008fe20000010000 */
[----:B------:R-:W-:-:S04]  /*22d0*/  FADD.FTZ R12, R44, R11 ;  /* 0x0000000b2c0c7221 */ /* 0x000fc80000010000 */
[----:B------:R-:W-:Y:S02]  /*22e0*/  FADD.FTZ R11, R45, R12 ;  /* 0x0000000c2d0b7221 */ /* 0x000fe40000010000 */
[----:B------:R-:W3:Y:S01]  /*22f0*/  MUFU.EX2 R35, R35 ;  /* 0x0000002300237308 */ /* 0x000ee20000000800 */
[C---:B----4-:R-:W-:Y:S01]  /*2300*/  FADD.FTZ R9, R31.reuse, R10 ;  /* 0x0000000a1f097221 */ /* 0x050fe20000010000 */
[----:B------:R-:W-:Y:S01]  /*2310*/  FADD.FTZ R12, R48, R11 ;  /* 0x0000000b300c7221 */ /* 0x000fe20000010000 */
[----:B------:R-:W-:-:S03]  /*2320*/  F2FP.BF16.F32.PACK_AB R155, R31, R30 ;  /* 0x0000001e1f9b723e */ /* 0x000fc600000010ff */
[----:B------:R-:W-:Y:S02]  /*2330*/  FADD.FTZ R11, R49, R12 ;  /* 0x0000000c310b7221 */ /* 0x000fe40000010000 */
[----:B------:R-:W4:Y:S01]  /*2340*/  MUFU.EX2 R38, R38 ;  /* 0x0000002600267308 */ /* 0x000f220000000800 */
[----:B-1----:R-:W-:-:S07]  /*2350*/  FADD.FTZ R10, R34, R9 ;  /* 0x00000009220a7221 */ /* 0x002fce0000010000 */
[----:B------:R-:W1:Y:S01]  /*2360*/  MUFU.EX2 R39, R39 ;  /* 0x0000002700277308 */ /* 0x000e620000000800 */
[C---:B---3--:R-:W-:Y:S01]  /*2370*/  FADD.FTZ R9, R35.reuse, R10 ;  /* 0x0000000a23097221 */ /* 0x048fe20000010000 */
[----:B------:R-:W-:-:S06]  /*2380*/  F2FP.BF16.F32.PACK_AB R157, R35, R34 ;  /* 0x00000022239d723e */ /* 0x000fcc00000010ff */
[----:B------:R-:W3:Y:S01]  /*2390*/  MUFU.EX2 R42, R42 ;  /* 0x0000002a002a7308 */ /* 0x000ee20000000800 */
[----:B----4-:R-:W-:-:S07]  /*23a0*/  FADD.FTZ R10, R38, R9 ;  /* 0x00000009260a7221 */ /* 0x010fce0000010000 */
[----:B------:R-:W4:Y:S01]  /*23b0*/  MUFU.EX2 R43, R43 ;  /* 0x0000002b002b7308 */ /* 0x000f220000000800 */
[C---:B-1----:R-:W-:Y:S01]  /*23c0*/  FADD.FTZ R9, R39.reuse, R10 ;  /* 0x0000000a27097221 */ /* 0x042fe20000010000 */
[----:B------:R-:W-:-:S06]  /*23d0*/  F2FP.BF16.F32.PACK_AB R159, R39, R38 ;  /* 0x00000026279f723e */ /* 0x000fcc00000010ff */
[----:B------:R-:W1:Y:S01]  /*23e0*/  MUFU.EX2 R46, R46 ;  /* 0x0000002e002e7308 */ /* 0x000e620000000800 */
[----:B---3--:R-:W-:-:S07]  /*23f0*/  FADD.FTZ R10, R42, R9 ;  /* 0x000000092a0a7221 */ /* 0x008fce0000010000 */
[----:B------:R-:W3:Y:S01]  /*2400*/  MUFU.EX2 R47, R47 ;  /* 0x0000002f002f7308 */ /* 0x000ee20000000800 */
[C---:B----4-:R-:W-:Y:S01]  /*2410*/  FADD.FTZ R9, R43.reuse, R10 ;  /* 0x0000000a2b097221 */ /* 0x050fe20000010000 */
[----:B------:R-:W-:Y:S01]  /*2420*/  FADD.FTZ R10, R52, R11 ;  /* 0x0000000b340a7221 */ /* 0x000fe20000010000 */
[----:B------:R-:W-:-:S03]  /*2430*/  F2FP.BF16.F32.PACK_AB R161, R43, R42 ;  /* 0x0000002a2ba1723e */ /* 0x000fc600000010ff */
[----:B------:R-:W-:Y:S02]  /*2440*/  FADD.FTZ R11, R53, R10 ;  /* 0x0000000a350b7221 */ /* 0x000fe40000010000 */
[----:B------:R-:W4:Y:S01]  /*2450*/  MUFU.EX2 R50, R50 ;  /* 0x0000003200327308 */ /* 0x000f220000000800 */
[----:B-1----:R-:W-:Y:S01]  /*2460*/  FADD.FTZ R6, R46, R9 ;  /* 0x000000092e067221 */ /* 0x002fe20000010000 */
[----:B------:R-:W-:-:S04]  /*2470*/  FADD.FTZ R10, R56, R11 ;  /* 0x0000000b380a7221 */ /* 0x000fc80000010000 */
[----:B------:R-:W-:Y:S02]  /*2480*/  FADD.FTZ R11, R57, R10 ;  /* 0x0000000a390b7221 */ /* 0x000fe40000010000 */
        /* <DEDUP_REMOVED lines=11> */
[----:B----4-:R-:W-:-:S07]  /*2540*/  FADD.FTZ R10, R60, R11 ;  /* 0x0000000b3c0a7221 */ /* 0x010fce0000010000 */
[----:B------:R-:W4:Y:S01]  /*2550*/  MUFU.EX2 R58, R58 ;  /* 0x0000003a003a7308 */ /* 0x000f220000000800 */
[C---:B-1----:R-:W-:Y:S01]  /*2560*/  FADD.FTZ R9, R55.reuse, R6 ;  /* 0x0000000637097221 */ /* 0x042fe20000010000 */
[----:B------:R-:W-:-:S06]  /*2570*/  F2FP.BF16.F32.PACK_AB R167, R55, R54 ;  /* 0x0000003637a7723e */ /* 0x000fcc00000010ff */
[----:B------:R-:W1:Y:S01]  /*2580*/  MUFU.EX2 R64, R64 ;  /* 0x0000004000407308 */ /* 0x000e620000000800 */
[C---:B---3--:R-:W-:Y:S01]  /*2590*/  FADD.FTZ R11, R61.reuse, R10 ;  /* 0x0000000a3d0b7221 */ /* 0x048fe20000010000 */
[----:B------:R-:W-:-:S06]  /*25a0*/  F2FP.BF16.F32.PACK_AB R170, R61, R60 ;  /* 0x0000003c3daa723e */ /* 0x000fcc00000010ff */
[----:B------:R-:W3:Y:S01]  /*25b0*/  MUFU.EX2 R59, R59 ;  /* 0x0000003b003b7308 */ /* 0x000ee20000000800 */
[----:B----4-:R-:W-:-:S07]  /*25c0*/  FADD.FTZ R6, R58, R9 ;  /* 0x000000093a067221 */ /* 0x010fce0000010000 */
[----:B------:R-:W4:Y:S01]  /*25d0*/  MUFU.EX2 R65, R65 ;  /* 0x0000004100417308 */ /* 0x000f220000000800 */
[----:B-1----:R-:W-:-:S07]  /*25e0*/  FADD.FTZ R10, R64, R11 ;  /* 0x0000000b400a7221 */ /* 0x002fce0000010000 */
[----:B------:R-:W1:Y:S01]  /*25f0*/  MUFU.EX2 R62, R62 ;  /* 0x0000003e003e7308 */ /* 0x000e620000000800 */
[C---:B---3--:R-:W-:Y:S01]  /*2600*/  FADD.FTZ R9, R59.reuse, R6 ;  /* 0x000000063b097221 */ /* 0x048fe20000010000 */
[----:B------:R-:W-:-:S06]  /*2610*/  F2FP.BF16.F32.PACK_AB R169, R59, R58 ;  /* 0x0000003a3ba9723e */ /* 0x000fcc00000010ff */
[----:B------:R-:W3:Y:S01]  /*2620*/  MUFU.EX2 R68, R68 ;  /* 0x0000004400447308 */ /* 0x000ee20000000800 */
[C---:B----4-:R-:W-:Y:S01]  /*2630*/  FADD.FTZ R11, R65.reuse, R10 ;  /* 0x0000000a410b7221 */ /* 0x050fe20000010000 */
[----:B------:R-:W-:-:S06]  /*2640*/  F2FP.BF16.F32.PACK_AB R172, R65, R64 ;  /* 0x0000004041ac723e */ /* 0x000fcc00000010ff */
[----:B------:R-:W4:Y:S01]  /*2650*/  MUFU.EX2 R63, R63 ;  /* 0x0000003f003f7308 */ /* 0x000f220000000800 */
[----:B-1----:R-:W-:-:S07]  /*2660*/  FADD.FTZ R6, R62, R9 ;  /* 0x000000093e067221 */ /* 0x002fce0000010000 */
[----:B------:R-:W1:Y:S01]  /*2670*/  MUFU.EX2 R66, R66 ;  /* 0x0000004200427308 */ /* 0x000e620000000800 */
[----:B---3--:R-:W-:Y:S01]  /*2680*/  FADD.FTZ R10, R68, R11 ;  /* 0x0000000b440a7221 */ /* 0x008fe20000010000 */
[----:B------:R-:W-:-:S06]  /*2690*/  F2FP.BF16.F32.PACK_AB R174, R5, R68 ;  /* 0x0000004405ae723e */ /* 0x000fcc00000010ff */
[----:B------:R-:W3:Y:S01]  /*26a0*/  MUFU.EX2 R67, R67 ;  /* 0x0000004300437308 */ /* 0x000ee20000000800 */
[----:B----4-:R-:W-:Y:S01]  /*26b0*/  FADD.FTZ R9, R63, R6 ;  /* 0x000000063f097221 */ /* 0x010fe20000010000 */
[----:B------:R-:W-:Y:S01]  /*26c0*/  FADD.FTZ R6, R5, R10 ;  /* 0x0000000a05067221 */ /* 0x000fe20000010000 */
[----:B------:R-:W-:-:S05]  /*26d0*/  F2FP.BF16.F32.PACK_AB R171, R63, R62 ;  /* 0x0000003e3fab723e */ /* 0x000fca00000010ff */
[----:B------:R-:W4:Y:S01]  /*26e0*/  MUFU.EX2 R70, R70 ;  /* 0x0000004600467308 */ /* 0x000f220000000800 */
[----:B-1----:R-:W-:-:S07]  /*26f0*/  FADD.FTZ R10, R66, R9 ;  /* 0x00000009420a7221 */ /* 0x002fce0000010000 */
[----:B------:R-:W1:Y:S01]  /*2700*/  MUFU.EX2 R71, R71 ;  /* 0x0000004700477308 */ /* 0x000e620000000800 */
[C---:B---3--:R-:W-:Y:S01]  /*2710*/  FADD.FTZ R5, R67.reuse, R10 ;  /* 0x0000000a43057221 */ /* 0x048fe20000010000 */
[----:B------:R-:W-:-:S03]  /*2720*/  F2FP.BF16.F32.PACK_AB R173, R67, R66 ;  /* 0x0000004243ad723e */ /* 0x000fc600000010ff */
[----:B----4-:R-:W-:-:S04]  /*2730*/  FADD.FTZ R10, R70, R5 ;  /* 0x00000005460a7221 */ /* 0x010fc80000010000 */
[C---:B-1----:R-:W-:Y:S01]  /*2740*/  FADD.FTZ R5, R71.reuse, R10 ;  /* 0x0000000a47057221 */ /* 0x042fe20000010000 */
[----:B------:R-:W-:Y:S01]  /*2750*/  F2FP.BF16.F32.PACK_AB R175, R71, R70 ;  /* 0x0000004647af723e */ /* 0x000fe200000010ff */
[----:B------:R-:W-:Y:S06]  /*2760*/  @!P0 BRA `(.L_x_14) ;  /* 0x0000000000048947 */ /* 0x000fec0003800000 */
[----:B------:R-:W-:Y:S01]  /*2770*/  BPT.TRAP 0x1 ;  /* 0x000000040000795c */ /* 0x000fe20000300000 */
.L_x_14:
[----:B------:R1:W3:Y:S01]  /*2780*/  SYNCS.PHASECHK.TRANS64.TRYWAIT P1, [UR22+0x22850], R8 ;  /* 0x02285008ff0075a7 */ /* 0x0002e20008020156 */
[----:B------:R-:W-:Y:S05]  /*2790*/  @!P0 BRA `(.L_x_15) ;  /* 0x0000000000048947 */ /* 0x000fea0003800000 */
[----:B------:R-:W-:Y:S01]  /*27a0*/  BPT.TRAP 0x1 ;  /* 0x000000040000795c */ /* 0x000fe20000300000 */
.L_x_15:
[----:B---3--:R-:W-:Y:S05]  /*27b0*/  @P1 BRA `(.L_x_16) ;  /* 0x0000000000081947 */ /* 0x008fea0003800000 */
[----:B------:R-:W3:Y:S02]  /*27c0*/  SYNCS.PHASECHK.TRANS64.TRYWAIT P1, [UR22+0x22850], R8 ;  /* 0x02285008ff0075a7 */ /* 0x000ee40008020156 */
[----:B---3--:R-:W-:Y:S05]  /*27d0*/  @!P1 BRA `(.L_x_17) ;  /* 0x0000008400c89947 */ /* 0x008fea0003800000 */
.L_x_16:
[----:B------:R4:W-:Y:S01]  /*27e0*/  BAR.SYNC.DEFER_BLOCKING R7, 0x100 ;  /* 0x000400070000751d */ /* 0x0009e20000010000 */
[----:B------:R-:W-:-:S04]  /*27f0*/  UIADD3 UR41, UR41, 0x400, URZ ;  /* 0x0000040029297890 */ /* 0x000fc8000fffe03f */
[----:B------:R-:W-:Y:S01]  /*2800*/  USHF.R.U32.HI UR41, URZ, 0x4, UR41 ;  /* 0x000000043f297899 */ /* 0x000fe20008011629 */
[----:B------:R-:W-:-:S03]  /*2810*/  UMOV UR7, 0x40000040 ;  /* 0x4000004000077882 */ /* 0x000fc60000000000 */
[----:B------:R-:W-:-:S04]  /*2820*/  ULOP3.LUT UR21, UR41, 0x3fff, URZ, 0xc0, !UPT ;  /* 0x00003fff29157892 */ /* 0x000fc8000f8ec03f */
[----:B------:R-:W-:-:S04]  /*2830*/  ULOP3.LUT UR21, UR21, 0x3000000, URZ, 0xfc, !UPT ;  /* 0x0300000015157892 */ /* 0x000fc8000f8efc3f */
[----:B------:R-:W-:Y:S01]  /*2840*/  UIMAD UR11, UR37, 0xc00, UR21 ;  /* 0x00000c00250b78a4 */ /* 0x000fe2000f8e0215 */
[----:B------:R-:W-:-:S06]  /*2850*/  WARPGROUP.ARRIVE ;  /* 0x00000000000079c5 */ /* 0x000fcc0000000000 */
[----:B------:R-:W-:Y:S02]  /*2860*/  UMOV UR6, UR11 ;  /* 0x0000000b00067c82 */ /* 0x000fe40008000000 */
[----:B------:R-:W-:Y:S01]  /*2870*/  HGMMA.64x256x16.F32.BF16 R24, R152, gdesc[UR4].tnspB, RZ, !UPT, gsb0 ;  /* 0x43e0000498187df0 */ /* 0x000fe2000c0018ff */
[----:B------:R-:W-:Y:S01]  /*2880*/  UIADD3 UR6, UR11, 0x80, URZ ;  /* 0x000000800b067890 */ /* 0x000fe2000fffe03f */
[----:B------:R-:W-:Y:S01]  /*2890*/  UMOV UR7, 0x40000040 ;  /* 0x4000004000077882 */ /* 0x000fe20000000000 */
[----:B------:R-:W-:Y:S02]  /*28a0*/  WARPGROUP.DEPBAR.LE gsb0, 0x0 ;  /* 0x00008000000079c5 */ /* 0x000fe40000010000 */
[----:B------:R-:W-:-:S15]  /*28b0*/  WARPGROUP.ARRIVE ;  /* 0x00000000000079c5 */ /* 0x000fde0000000000 */
[----:B------:R-:W-:-:S08]  /*28c0*/  NOP ;  /* 0x0000000000007918 */ /* 0x000fd00000000000 */
[----:B------:R-:W-:Y:S01]  /*28d0*/  HGMMA.64x256x16.F32.BF16 R24, R156, gdesc[UR4].tnspB, R24, gsb0 ;  /* 0x43e000049c187df0 */ /* 0x000fe20008001818 */
        /* <DEDUP_REMOVED lines=23> */
[----:B------:R-:W-:Y:S03]  /*2a50*/  HGMMA.64x256x16.F32.BF16 R24, R172, gdesc[UR4].tnspB, R24, gsb0 ;  /* 0x43e00004ac187df0 */ /* 0x000fe60008001818 */
[----:B------:R-:W-:Y:S02]  /*2a60*/  WARPGROUP.DEPBAR.LE gsb0, 0x0 ;  /* 0x00008000000079c5 */ /* 0x000fe40000010000 */
[----:B----4-:R-:W-:Y:S05]  /*2a70*/  @!P0 BRA `(.L_x_18) ;  /* 0x0000000000048947 */ /* 0x010fea0003800000 */
[----:B------:R-:W-:Y:S01]  /*2a80*/  BPT.TRAP 0x1 ;  /* 0x000000040000795c */ /* 0x000fe20000300000 */
.L_x_18:
[----:B------:R-:W4:Y:S01]  /*2a90*/  S2UR UR6, SR_CgaCtaId ;  /* 0x00000000000679c3 */ /* 0x000f220000008800 */
[----:B------:R-:W-:Y:S02]  /*2aa0*/  UISETP.GE.AND UP0, UPT, UR42, 0x61, UPT ;  /* 0x000000612a00788c */ /* 0x000fe4000bf06270 */
[----:B------:R-:W-:-:S04]  /*2ab0*/  UIADD3 UR22, UR22, 0x22860, URZ ;  /* 0x0002286016167890 */ /* 0x000fc8000fffe03f */
[----:B------:R-:W-:Y:S01]  /*2ac0*/  PLOP3.LUT P1, PT, PT, PT, UP0, 0x80, 0x0 ;  /* 0x000000000000781c */ /* 0x000fe20003f2f008 */
[----:B----4-:R-:W-:-:S09]  /*2ad0*/  UPRMT UR22, UR6, 0x654, UR22 ;  /* 0x0000065406167896 */ /* 0x010fd20008000016 */
[----:B------:R-:W-:Y:S01]  /*2ae0*/  SYNCS.ARRIVE.TRANS64.RED.A1T0 RZ, [UR22], RZ ;  /* 0x000000ffffff79a7 */ /* 0x000fe20008100416 */
[----:B------:R-:W-:Y:S02]  /*2af0*/  UMOV UR22, 0x400 ;  /* 0x0000040000167882 */ /* 0x000fe40000000000 */
[----:B------:R-:W-:Y:S01]  /*2b00*/  ULEA UR22, UR6, UR22, 0x18 ;  /* 0x0000001606167291 */ /* 0x000fe2000f8ec03f */
[----:B------:R-:W-:Y:S11]  /*2b10*/  @!P1 BRA `(.L_x_19) ;  /* 0x0000001c006c9947 */ /* 0x000ff60003800000 */
[----:B------:R-:W-:Y:S01]  /*2b20*/  IMAD.MOV.U32 R203, RZ, RZ, R4 ;  /* 0x000000ffffcb7224 */ /* 0x000fe200078e0004 */
[----:B------:R-:W-:Y:S01]  /*2b30*/  UIADD3 UR44, UR44, -0x2, URZ ;  /* 0xfffffffe2c2c7890 */ /* 0x000fe2000fffe03f */
[----:B------:R-:W-:Y:S01]  /*2b40*/  IMAD.MOV.U32 R7, RZ, RZ, R3 ;  /* 0x000000ffff077224 */ /* 0x000fe200078e0003 */
[----:B------:R-:W-:-:S10]  /*2b50*/  ULDC UR23, c[0x0][0x988] ;  /* 0x0002620000177ab9 */ /* 0x000fd40000000800 */
.L_x_30:
[----:B------:R-:W-:Y:S01]  /*2b60*/  UIADD3 UR37, UR37, 0x1, URZ ;  /* 0x0000000125257890 */ /* 0x000fe2000fffe03f */
[----:B--2---:R-:W-:Y:S01]  /*2b70*/  IMAD.U32 R0, RZ, RZ, UR44 ;  /* 0x0000002cff007e24 */ /* 0x004fe2000f8e00ff */
[----:B------:R-:W-:Y:S02]  /*2b80*/  UIADD3 UR44, UR44, -0x1, URZ ;  /* 0xffffffff2c2c7890 */ /* 0x000fe4000fffe03f */
[----:B------:R-:W-:Y:S02]  /*2b90*/  UISETP.NE.AND UP0, UPT, UR37, 0x2, UPT ;  /* 0x000000022500788c */ /* 0x000fe4000bf05270 */
[----:B------:R-:W-:Y:S02]  /*2ba0*/  ISETP.GT.AND P1, PT, R0, RZ, PT ;  /* 0x000000ff0000720c */ /* 0x000fe40003f24270 */
[----:B------:R-:W-:Y:S02]  /*2bb0*/  USEL UR6, URZ, 0x1, UP0 ;  /* 0x000000013f067887 */ /* 0x000fe40008000000 */
[----:B------:R-:W-:-:S02]  /*2bc0*/  USEL UR37, UR37, URZ, UP0 ;  /* 0x0000003f25257287 */ /* 0x000fc40008000000 */
[----:B------:R-:W-:Y:S01]  /*2bd0*/  ULOP3.LUT UR36, UR36, UR6, URZ, 0x3c, !UPT ;  /* 0x0000000624247292 */ /* 0x000fe2000f8e3c3f */
[----:B0-----:R-:W-:Y:S11]  /*2be0*/  @!P0 BRA `(.L_x_20) ;  /* 0x0000000000048947 */ /* 0x001ff60003800000 */
[----:B------:R-:W-:Y:S01]  /*2bf0*/  BPT.TRAP 0x1 ;  /* 0x000000040000795c */ /* 0x000fe20000300000 */
.L_x_20:
[----:B------:R-:W2:Y:S01]  /*2c00*/  S2UR UR24, SR_CgaCtaId ;  /* 0x00000000001879c3 */ /* 0x000ea20000008800 */
[----:B------:R-:W-:Y:S01]  /*2c10*/  MOV R0, UR36 ;  /* 0x0000002400007c02 */ /* 0x000fe20008000f00 */
[----:B------:R-:W-:-:S03]  /*2c20*/  UMOV UR22, 0x400 ;  /* 0x0000040000167882 */ /* 0x000fc60000000000 */
[----:B------:R-:W-:-:S04]  /*2c30*/  SHF.L.U32 R0, R0, 0x1f, RZ ;  /* 0x0000001f00007819 */ /* 0x000fc800000006ff */
[----:B------:R-:W-:-:S13]  /*2c40*/  R2UR UR26, R0 ;  /* 0x00000000001a72ca */ /* 0x000fda00000e0000 */
[----:B------:R-:W-:Y:S01]  /*2c50*/  IMAD.U32 R0, RZ, RZ, UR26 ;  /* 0x0000001aff007e24 */ /* 0x000fe2000f8e00ff */
[----:B--2---:R-:W-:-:S04]  /*2c60*/  ULEA UR22, UR24, UR22, 0x18 ;  /* 0x0000001618167291 */ /* 0x004fc8000f8ec03f */
[----:B------:R-:W-:-:S09]  /*2c70*/  ULEA UR25, UR37, UR22, 0x3 ;  /* 0x0000001625197291 */ /* 0x000fd2000f8e183f */
[----:B------:R2:W4:Y:S01]  /*2c80*/  SYNCS.PHASECHK.TRANS64.TRYWAIT P2, [UR25+0x22830], R0 ;  /* 0x02283000ff0075a7 */ /* 0x0005220008040159 */
[----:B------:R-:W-:Y:S05]  /*2c90*/  @!P0 BRA `(.L_x_21) ;  /* 0x0000000000048947 */ /* 0x000fea0003800000 */
[----:B------:R-:W-:Y:S01]  /*2ca0*/  BPT.TRAP 0x1 ;  /* 0x000000040000795c */ /* 0x000fe20000300000 */
.L_x_21:
[----:B----4-:R-:W-:Y:S05]  /*2cb0*/  @P2 BRA `(.L_x_22) ;  /* 0x00000000000c2947 */ /* 0x010fea0003800000 */
[----:B--2---:R-:W-:-:S04]  /*2cc0*/  IMAD.U32 R0, RZ, RZ, UR26 ;  /* 0x0000001aff007e24 */ /* 0x004fc8000f8e00ff */
[----:B------:R-:W2:Y:S02]  /*2cd0*/  SYNCS.PHASECHK.TRANS64.TRYWAIT P2, [UR25+0x22830], R0 ;  /* 0x02283000ff0075a7 */ /* 0x000ea40008040159 */
[----:B--2---:R-:W-:Y:S05]  /*2ce0*/  @!P2 BRA `(.L_x_23) ;  /* 0x00000080009ca947 */ /* 0x004fea0003800000 */
.L_x_22:
[----:B------:R-:W-:Y:S01]  /*2cf0*/  UIMAD UR6, UR37, 0x300, UR20 ;  /* 0x00000300250678a4 */ /* 0x000fe2000f8e0214 */
[----:B------:R-:W-:Y:S01]  /*2d00*/  WARPGROUP.ARRIVE ;  /* 0x00000000000079c5 */ /* 0x000fe20000000000 */
[----:B------:R-:W-:Y:S01]  /*2d10*/  UMOV UR7, 0x40000040 ;  /* 0x4000004000077882 */ /* 0x000fe20000000000 */
[----:B------:R-:W-:Y:S01]  /*2d20*/  UMOV UR11, 0x40000040 ;  /* 0x40000040000b7882 */ /* 0x000fe20000000000 */
[----:B------:R-:W-:-:S03]  /*2d30*/  UIADD3 UR10, UR6, 0x2, URZ ;  /* 0x00000002060a7890 */ /* 0x000fc6000fffe03f */
[----:B------:R-:W4:Y:S01]  /*2d40*/  S2R R204, SR_TID.X ;  /* 0x0000000000cc7919 */ /* 0x000f220000002100 */
[----:B------:R-:W-:Y:S01]  /*2d50*/  UIADD3 UR14, UR6, 0x4, URZ ;  /* 0x00000004060e7890 */ /* 0x000fe2000fffe03f */
[----:B------:R-:W-:Y:S01]  /*2d60*/  UMOV UR15, 0x40000040 ;  /* 0x40000040000f7882 */ /* 0x000fe20000000000 */
[----:B------:R-:W-:Y:S01]  /*2d70*/  HGMMA.64x96x16.F32.BF16 R152, gdesc[UR4], RZ, !UPT, gsb0 ;  /* 0x01600000049879f0 */ /* 0x000fe2000c0018ff */
[----:B------:R-:W-:Y:S01]  /*2d80*/  UIADD3 UR18, UR6, 0x6, URZ ;  /* 0x0000000606127890 */ /* 0x000fe2000fffe03f */
[----:B------:R-:W-:Y:S01]  /*2d90*/  UMOV UR19, 0x40000040 ;  /* 0x4000004000137882 */ /* 0x000fe20000000000 */
[----:B----4-:R-:W-:-:S04]  /*2da0*/  SHF.R.U32.HI R204, RZ, 0x7, R204 ;  /* 0x00000007ffcc7819 */ /* 0x010fc800000116cc */
[----:B--2---:R-:W-:Y:S01]  /*2db0*/  IADD3 R0, -R204, 0xb, RZ ;  /* 0x0000000bcc007810 */ /* 0x004fe20007ffe1ff */
        /* <DEDUP_REMOVED lines=13> */
.L_x_24:
[----:B------:R-:W-:Y:S01]  /*2e90*/  FMNMX.FTZ R4, R152, R7, !PT ;  /* 0x0000000798047209 */ /* 0x000fe20007810000 */
[----:B------:R-:W-:Y:S01]  /*2ea0*/  UMOV UR10, UR23 ;  /* 0x00000017000a7c82 */ /* 0x000fe20008000000 */
[----:B------:R-:W-:Y:S02]  /*2eb0*/  UIADD3 UR6, UR25, 0x22840, URZ ;  /* 0x0002284019067890 */ /* 0x000fe4000fffe03f */
[----:B------:R-:W-:Y:S02]  /*2ec0*/  FMNMX.FTZ R3, R153, R4, !PT ;  /* 0x0000000499037209 */ /* 0x000fe40007810000 */
[----:B------:R-:W-:Y:S02]  /*2ed0*/  UPRMT UR6, UR24, 0x654, UR6 ;  /* 0x0000065418067896 */ /* 0x000fe40008000006 */
[----:B------:R-:W-:-:S04]  /*2ee0*/  FMNMX.FTZ R4, R156, R3, !PT ;  /* 0x000000039c047209 */ /* 0x000fc80007810000 */
[----:B------:R-:W-:-:S03]  /*2ef0*/  FMNMX.FTZ R3, R157, R4, !PT ;  /* 0x000000049d037209 */ /* 0x000fc60007810000 */
[----:B------:R-:W-:Y:S01]  /*2f00*/  SYNCS.ARRIVE.TRANS64.RED.A1T0 RZ, [UR6], RZ ;  /* 0x000000ffffff79a7 */ /* 0x000fe20008100406 */
[----:B------:R-:W-:-:S04]  /*2f10*/  FMNMX.FTZ R4, R160, R3, !PT ;  /* 0x00000003a0047209 */ /* 0x000fc80007810000 */
        /* <DEDUP_REMOVED lines=18> */
[----:B01-3--:R-:W-:-:S05]  /*3040*/  FMNMX.FTZ R8, R197, R4, !PT ;  /* 0x00000004c5087209 */ /* 0x00bfca0007810000 */
[----:B------:R-:W0:Y:S02]  /*3050*/  SHFL.BFLY PT, R3, R8, 0x2, 0x1f ;  /* 0x0c401f0008037f89 */ /* 0x000e2400000e0000 */
[----:B0-----:R-:W-:-:S05]  /*3060*/  FMNMX.FTZ R10, R8, R3, !PT ;  /* 0x00000003080a7209 */ /* 0x001fca0007810000 */
[----:B------:R-:W0:Y:S02]  /*3070*/  SHFL.BFLY PT, R3, R10, 0x1, 0x1f ;  /* 0x0c201f000a037f89 */ /* 0x000e2400000e0000 */
[----:B0-----:R-:W-:-:S05]  /*3080*/  FMNMX.FTZ R3, R10, R3, !PT ;  /* 0x000000030a037209 */ /* 0x001fca0007810000 */
[C---:B------:R-:W-:Y:S01]  /*3090*/  FADD.FTZ R4, -R3.reuse, R7 ;  /* 0x0000000703047221 */ /* 0x040fe20000010100 */
[----:B------:R-:W-:-:S03]  /*30a0*/  FMUL.FTZ R22, R3, UR10 ;  /* 0x0000000a03167c20 */ /* 0x000fc60008410000 */
[----:B------:R-:W-:Y:S01]  /*30b0*/  FMUL.FTZ R7, R4, UR10 ;  /* 0x0000000a04077c20 */ /* 0x000fe20008410000 */
[----:B------:R-:W-:Y:S01]  /*30c0*/  FMNMX.FTZ R4, R154, R203, !PT ;  /* 0x000000cb9a047209 */ /* 0x000fe20007810000 */
[--C-:B------:R-:W-:Y:S01]  /*30d0*/  FFMA.FTZ R202, R157, UR10, -R22.reuse ;  /* 0x0000000a9dca7c23 */ /* 0x100fe20008010816 */
[--C-:B------:R-:W-:Y:S01]  /*30e0*/  FFMA.FTZ R201, R156, UR10, -R22.reuse ;  /* 0x0000000a9cc97c23 */ /* 0x100fe20008010816 */
[--C-:B------:R-:W-:Y:S01]  /*30f0*/  FFMA.FTZ R13, R161, UR10, -R22.reuse ;  /* 0x0000000aa10d7c23 */ /* 0x100fe20008010816 */
        /* <DEDUP_REMOVED lines=26> */
[----:B------:R-:W-:Y:S01]  /*32a0*/  FFMA.FTZ R177, R197, UR10, -R22 ;  /* 0x0000000ac5b17c23 */ /* 0x000fe20008010816 */
[----:B------:R-:W0:Y:S01]  /*32b0*/  MUFU.EX2 R7, R7 ;  /* 0x0000000700077308 */ /* 0x000e220000000800 */
[----:B------:R-:W-:-:S04]  /*32c0*/  FMNMX.FTZ R4, R170, R9, !PT ;  /* 0x00000009aa047209 */ /* 0x000fc80007810000 */
[----:B------:R-:W-:-:S03]  /*32d0*/  FMNMX.FTZ R9, R171, R4, !PT ;  /* 0x00000004ab097209 */ /* 0x000fc60007810000 */
[----:B------:R-:W1:Y:S01]  /*32e0*/  MUFU.EX2 R152, R152 ;  /* 0x0000009800987308 */ /* 0x000e620000000800 */
[----:B------:R-:W-:-:S04]  /*32f0*/  FMNMX.FTZ R4, R174, R9, !PT ;  /* 0x00000009ae047209 */ /* 0x000fc80007810000 */
[----:B------:R-:W-:-:S03]  /*3300*/  FMNMX.FTZ R9, R175, R4, !PT ;  /* 0x00000004af097209 */ /* 0x000fc60007810000 */
[----:B------:R-:W3:Y:S01]  /*3310*/  MUFU.EX2 R153, R153 ;  /* 0x0000009900997308 */ /* 0x000ee20000000800 */
[----:B------:R-:W-:Y:S01]  /*3320*/  FMNMX.FTZ R4, R178, R9, !PT ;  /* 0x00000009b2047209 */ /* 0x000fe20007810000 */
[-C--:B0-----:R-:W-:Y:S01]  /*3330*/  FMUL.FTZ R24, R24, R7.reuse ;  /* 0x0000000718187220 */ /* 0x081fe20000410000 */
[-C--:B------:R-:W-:Y:S01]  /*3340*/  FMUL.FTZ R25, R25, R7.reuse ;  /* 0x0000000719197220 */ /* 0x080fe20000410000 */
[-C--:B------:R-:W-:Y:S01]  /*3350*/  FMUL.FTZ R28, R28, R7.reuse ;  /* 0x000000071c1c7220 */ /* 0x080fe20000410000 */
[----:B------:R-:W-:Y:S01]  /*3360*/  FMNMX.FTZ R9, R179, R4, !PT ;  /* 0x00000004b3097209 */ /* 0x000fe20007810000 */
[-C--:B------:R-:W-:Y:S01]  /*3370*/  FMUL.FTZ R29, R29, R7.reuse ;  /* 0x000000071d1d7220 */ /* 0x080fe20000410000 */
[----:B------:R-:W-:Y:S01]  /*3380*/  FMUL.FTZ R32, R32, R7 ;  /* 0x0000000720207220 */ /* 0x000fe20000410000 */
[----:B------:R-:W-:Y:S01]  /*3390*/  MUFU.EX2 R201, R201 ;  /* 0x000000c900c97308 */ /* 0x000fe20000000800 */
[----:B------:R-:W-:Y:S01]  /*33a0*/  FMNMX.FTZ R4, R182, R9, !PT ;  /* 0x00000009b6047209 */ /* 0x000fe20007810000 */
[----:B-1----:R-:W-:Y:S01]  /*33b0*/  FFMA.FTZ R6, R7, R6, R152 ;  /* 0x0000000607067223 */ /* 0x002fe20000010098 */
[-C--:B------:R-:W-:Y:S01]  /*33c0*/  FMUL.FTZ R33, R33, R7.reuse ;  /* 0x0000000721217220 */ /* 0x080fe20000410000 */
[-C--:B------:R-:W-:Y:S01]  /*33d0*/  FMUL.FTZ R36, R36, R7.reuse ;  /* 0x0000000724247220 */ /* 0x080fe20000410000 */
[----:B------:R-:W-:Y:S01]  /*33e0*/  FMNMX.FTZ R9, R183, R4, !PT ;  /* 0x00000004b7097209 */ /* 0x000fe20007810000 */
[-C--:B------:R-:W-:Y:S01]  /*33f0*/  FMUL.FTZ R37, R37, R7.reuse ;  /* 0x0000000725257220 */ /* 0x080fe20000410000 */
[----:B------:R-:W-:Y:S01]  /*3400*/  FMUL.FTZ R40, R40, R7 ;  /* 0x0000000728287220 */ /* 0x000fe20000410000 */
[----:B------:R-:W-:Y:S01]  /*3410*/  MUFU.EX2 R202, R202 ;  /* 0x000000ca00ca7308 */ /* 0x000fe20000000800 */
[----:B------:R-:W-:Y:S01]  /*3420*/  FMNMX.FTZ R4, R186, R9, !PT ;  /* 0x00000009ba047209 */ /* 0x000fe20007810000 */
[C---:B---3--:R-:W-:Y:S01]  /*3430*/  FADD.FTZ R6, R153.reuse, R6 ;  /* 0x0000000699067221 */ /* 0x048fe20000010000 */
[----:B------:R-:W-:Y:S01]  /*3440*/  F2FP.BF16.F32.PACK_AB R152, R153, R152 ;  /* 0x000000989998723e */ /* 0x000fe200000010ff */
[-C--:B------:R-:W-:Y:S01]  /*3450*/  FMUL.FTZ R41, R41, R7.reuse ;  /* 0x0000000729297220 */ /* 0x080fe20000410000 */
[----:B------:R-:W-:Y:S01]  /*3460*/  FMNMX.FTZ R9, R187, R4, !PT ;  /* 0x00000004bb097209 */ /* 0x000fe20007810000 */
[-C--:B------:R-:W-:Y:S01]  /*3470*/  FMUL.FTZ R44, R44, R7.reuse ;  /* 0x000000072c2c7220 */ /* 0x080fe20000410000 */
[----:B------:R-:W-:Y:S01]  /*3480*/  FMUL.FTZ R45, R45, R7 ;  /* 0x000000072d2d7220 */ /* 0x000fe20000410000 */
[----:B------:R-:W-:Y:S01]  /*3490*/  MUFU.EX2 R156, R156 ;  /* 0x0000009c009c7308 */ /* 0x000fe20000000800 */
[----:B------:R-:W-:Y:S01]  /*34a0*/  FMNMX.FTZ R4, R190, R9, !PT ;  /* 0x00000009be047209 */ /* 0x000fe20007810000 */
[-C--:B------:R-:W-:Y:S01]  /*34b0*/  FMUL.FTZ R48, R48, R7.reuse ;  /* 0x0000000730307220 */ /* 0x080fe20000410000 */
[-C--:B------:R-:W-:Y:S01]  /*34c0*/  FMUL.FTZ R49, R49, R7.reuse ;  /* 0x0000000731317220 */ /* 0x080fe20000410000 */
        /* <DEDUP_REMOVED lines=19> */
[-C--:B------:R-:W-:Y:S01]  /*3600*/  FMUL.FTZ R76, R76, R7.reuse ;  /* 0x000000074c4c7220 */ /* 0x080fe20000410000 */
[----:B------:R-:W-:Y:S01]  /*3610*/  MUFU.EX2 R161, R161 ;  /* 0x000000a100a17308 */ /* 0x000fe20000000800 */
[-C--:B------:R-:W-:Y:S01]  /*3620*/  FMUL.FTZ R77, R77, R7.reuse ;  /* 0x000000074d4d7220 */ /* 0x080fe20000410000 */
[----:B------:R-:W0:Y:S01]  /*3630*/  SHFL.BFLY PT, R9, R4, 0x2, 0x1f ;  /* 0x0c401f0004097f89 */ /* 0x000e2200000e0000 */
[-C--:B------:R-:W-:Y:S01]  /*3640*/  FMUL.FTZ R80, R80, R7.reuse ;  /* 0x0000000750507220 */ /* 0x080fe20000410000 */
[-C--:B------:R-:W-:Y:S01]  /*3650*/  FMUL.FTZ R81, R81, R7.reuse ;  /* 0x0000000751517220 */ /* 0x080fe20000410000 */
[-C--:B------:R-:W-:Y:S01]  /*3660*/  FMUL.FTZ R84, R84, R7.reuse ;  /* 0x0000000754547220 */ /* 0x080fe20000410000 */
[-C--:B------:R-:W-:Y:S01]  /*3670*/  FMUL.FTZ R85, R85, R7.reuse ;  /* 0x0000000755557220 */ /* 0x080fe20000410000 */
[-C--:B------:R-:W-:Y:S01]  /*3680*/  FMUL.FTZ R88, R88, R7.reuse ;  /* 0x0000000758587220 */ /* 0x080fe20000410000 */
[----:B------:R-:W-:Y:S01]  /*3690*/  MUFU.EX2 R160, R160 ;  /* 0x000000a000a07308 */ /* 0x000fe20000000800 */
[-C--:B------:R-:W-:Y:S01]  /*36a0*/  FMUL.FTZ R89, R89, R7.reuse ;  /* 0x0000000759597220 */ /* 0x080fe20000410000 */
[-C--:B------:R-:W-:Y:S01]  /*36b0*/  FMUL.FTZ R92, R92, R7.reuse ;  /* 0x000000075c5c7220 */ /* 0x080fe20000410000 */
        /* <DEDUP_REMOVED lines=14> */
[----:B------:R-:W-:Y:S01]  /*37a0*/  FMUL.FTZ R117, R117, R7 ;  /* 0x0000000775757220 */ /* 0x000fe20000410000 */
[----:B0-----:R-:W-:Y:S01]  /*37b0*/  FMNMX.FTZ R8, R4, R9, !PT ;  /* 0x0000000904087209 */ /* 0x001fe20007810000 */
[----:B------:R-:W-:Y:S01]  /*37c0*/  FFMA.FTZ R9, R188, UR10, -R22 ;  /* 0x0000000abc097c23 */ /* 0x000fe20008010816 */
[-C--:B------:R-:W-:Y:S01]  /*37d0*/  FMUL.FTZ R120, R120, R7.reuse ;  /* 0x0000000778787220 */ /* 0x080fe20000410000 */
[-C--:B------:R-:W-:Y:S01]  /*37e0*/  FMUL.FTZ R121, R121, R7.reuse ;  /* 0x0000000779797220 */ /* 0x080fe20000410000 */
[-C--:B------:R-:W-:Y:S01]  /*37f0*/  FMUL.FTZ R124, R124, R7.reuse ;  /* 0x000000077c7c7220 */ /* 0x080fe20000410000 */
[----:B------:R-:W0:Y:S01]  /*3800*/  SHFL.BFLY PT, R157, R8, 0x1, 0x1f ;  /* 0x0c201f00089d7f89 */ /* 0x000e2200000e0000 */
        /* <DEDUP_REMOVED lines=14> */
[----:B------:R-:W-:-:S02]  /*38f0*/  FMUL.FTZ R149, R149, R7 ;  /* 0x0000000795957220 */ /* 0x000fc40000410000 */
[----:B------:R-:W-:Y:S01]  /*3900*/  MUFU.EX2 R165, R165 ;  /* 0x000000a500a57308 */ /* 0x000fe20000000800 */
[----:B0-----:R-:W-:-:S07]  /*3910*/  FMNMX.FTZ R4, R8, R157, !PT ;  /* 0x0000009d08047209 */ /* 0x001fce0007810000 */
[----:B------:R-:W-:Y:S01]  /*3920*/  MUFU.EX2 R10, R10 ;  /* 0x0000000a000a7308 */ /* 0x000fe20000000800 */
[C---:B------:R-:W-:Y:S01]  /*3930*/  FADD.FTZ R22, -R4.reuse, R203 ;  /* 0x000000cb04167221 */ /* 0x040fe20000010100 */
[----:B------:R-:W-:-:S03]  /*3940*/  FMUL.FTZ R169, R4, UR10 ;  /* 0x0000000a04a97c20 */ /* 0x000fc60008410000 */
[----:B------:R-:W-:Y:S01]  /*3950*/  FMUL.FTZ R22, R22, UR10 ;  /* 0x0000000a16167c20 */ /* 0x000fe20008410000 */
[--C-:B------:R-:W-:Y:S01]  /*3960*/  FFMA.FTZ R157, R154, UR10, -R169.reuse ;  /* 0x0000000a9a9d7c23 */ /* 0x100fe200080108a9 */
[--C-:B------:R-:W-:Y:S01]  /*3970*/  FFMA.FTZ R176, R155, UR10, -R169.reuse ;  /* 0x0000000a9bb07c23 */ /* 0x100fe200080108a9 */
[--C-:B------:R-:W-:Y:S01]  /*3980*/  FFMA.FTZ R155, R158, UR10, -R169.reuse ;  /* 0x0000000a9e9b7c23 */ /* 0x100fe200080108a9 */
[--C-:B------:R-:W-:Y:S01]  /*3990*/  FFMA.FTZ R180, R159, UR10, -R169.reuse ;  /* 0x0000000a9fb47c23 */ /* 0x100fe200080108a9 */
[--C-:B------:R-:W-:Y:S01]  /*39a0*/  FFMA.FTZ R158, R162, UR10, -R169.reuse ;  /* 0x0000000aa29e7c23 */ /* 0x100fe200080108a9 */
[----:B------:R-:W0:Y:S01]  /*39b0*/  MUFU.EX2 R22, R22 ;  /* 0x0000001600167308 */ /* 0x000e220000000800 */
[--C-:B------:R-:W-:Y:S01]  /*39c0*/  FFMA.FTZ R159, R163, UR10, -R169.reuse ;  /* 0x0000000aa39f7c23 */ /* 0x100fe200080108a9 */
[--C-:B------:R-:W-:Y:S01]  /*39d0*/  FFMA.FTZ R163, R167, UR10, -R169.reuse ;  /* 0x0000000aa7a37c23 */ /* 0x100fe200080108a9 */
[--C-:B------:R-:W-:Y:S01]  /*39e0*/  FFMA.FTZ R167, R171, UR10, -R169.reuse ;  /* 0x0000000aaba77c23 */ /* 0x100fe200080108a9 */
[--C-:B------:R-:W-:Y:S01]  /*39f0*/  FFMA.FTZ R171, R175, UR10, -R169.reuse ;  /* 0x0000000aafab7c23 */ /* 0x100fe200080108a9 */
[--C-:B------:R-:W-:Y:S01]  /*3a00*/  FFMA.FTZ R175, R179, UR10, -R169.reuse ;  /* 0x0000000ab3af7c23 */ /* 0x100fe200080108a9 */
[--C-:B------:R-:W-:Y:S01]  /*3a10*/  FFMA.FTZ R162, R166, UR10, -R169.reuse ;  /* 0x0000000aa6a27c23 */ /* 0x100fe200080108a9 */
[--C-:B------:R-:W-:Y:S01]  /*3a20*/  FFMA.FTZ R166, R170, UR10, -R169.reuse ;  /* 0x0000000aaaa67c23 */ /* 0x100fe200080108a9 */
[----:B------:R-:W1:Y:S01]  /*3a30*/  MUFU.EX2 R157, R157 ;  /* 0x0000009d009d7308 */ /* 0x000e620000000800 */
[--C-:B------:R-:W-:Y:S01]  /*3a40*/  FFMA.FTZ R182, R182, UR10, -R169.reuse ;  /* 0x0000000ab6b67c23 */ /* 0x100fe200080108a9 */
[--C-:B------:R-:W-:Y:S01]  /*3a50*/  FFMA.FTZ R170, R174, UR10, -R169.reuse ;  /* 0x0000000aaeaa7c23 */ /* 0x100fe200080108a9 */
[--C-:B------:R-:W-:Y:S01]  /*3a60*/  FFMA.FTZ R174, R178, UR10, -R169.reuse ;  /* 0x0000000ab2ae7c23 */ /* 0x100fe200080108a9 */
[--C-:B------:R-:W-:Y:S01]  /*3a70*/  FFMA.FTZ R178, R186, UR10, -R169.reuse ;  /* 0x0000000abab27c23 */ /* 0x100fe200080108a9 */
[--C-:B------:R-:W-:Y:S01]  /*3a80*/  FFMA.FTZ R191, R191, UR10, -R169.reuse ;  /* 0x0000000abfbf7c23 */ /* 0x100fe200080108a9 */
[--C-:B------:R-:W-:Y:S01]  /*3a90*/  FFMA.FTZ R194, R194, UR10, -R169.reuse ;  /* 0x0000000ac2c27c23 */ /* 0x100fe200080108a9 */
[--C-:B------:R-:W-:Y:S01]  /*3aa0*/  FFMA.FTZ R195, R195, UR10, -R169.reuse ;  /* 0x0000000ac3c37c23 */ /* 0x100fe200080108a9 */
[----:B------:R-:W3:Y:S01]  /*3ab0*/  MUFU.EX2 R176, R176 ;  /* 0x000000b000b07308 */ /* 0x000ee20000000800 */
[--C-:B------:R-:W-:Y:S01]  /*3ac0*/  FFMA.FTZ R198, R198, UR10, -R169.reuse ;  /* 0x0000000ac6c67c23 */ /* 0x100fe200080108a9 */
[----:B------:R-:W-:Y:S01]  /*3ad0*/  FFMA.FTZ R199, R199, UR10, -R169 ;  /* 0x0000000ac7c77c23 */ /* 0x000fe200080108a9 */
[-C--:B0-----:R-:W-:Y:S01]  /*3ae0*/  FMUL.FTZ R26, R26, R22.reuse ;  /* 0x000000161a1a7220 */ /* 0x081fe20000410000 */
[-C--:B------:R-:W-:Y:S01]  /*3af0*/  FMUL.FTZ R27, R27, R22.reuse ;  /* 0x000000161b1b7220 */ /* 0x080fe20000410000 */
[-C--:B------:R-:W-:Y:S01]  /*3b00*/  FMUL.FTZ R30, R30, R22.reuse ;  /* 0x000000161e1e7220 */ /* 0x080fe20000410000 */
[-C--:B------:R-:W-:Y:S01]  /*3b10*/  FMUL.FTZ R31, R31, R22.reuse ;  /* 0x000000161f1f7220 */ /* 0x080fe20000410000 */
[-C--:B------:R-:W-:Y:S01]  /*3b20*/  FMUL.FTZ R34, R34, R22.reuse ;  /* 0x0000001622227220 */ /* 0x080fe20000410000 */
[----:B------:R-:W0:Y:S01]  /*3b30*/  MUFU.EX2 R155, R155 ;  /* 0x0000009b009b7308 */ /* 0x000e220000000800 */
[----:B-1----:R-:W-:Y:S01]  /*3b40*/  FFMA.FTZ R179, R22, R5, R157 ;  /* 0x0000000516b37223 */ /* 0x002fe2000001009d */
[-C--:B------:R-:W-:Y:S01]  /*3b50*/  FMUL.FTZ R35, R35, R22.reuse ;  /* 0x0000001623237220 */ /* 0x080fe20000410000 */
[-C--:B------:R-:W-:Y:S01]  /*3b60*/  FMUL.FTZ R38, R38, R22.reuse ;  /* 0x0000001626267220 */ /* 0x080fe20000410000 */
[-C--:B------:R-:W-:Y:S01]  /*3b70*/  FMUL.FTZ R39, R39, R22.reuse ;  /* 0x0000001627277220 */ /* 0x080fe20000410000 */
[-C--:B------:R-:W-:Y:S01]  /*3b80*/  FMUL.FTZ R42, R42, R22.reuse ;  /* 0x000000162a2a7220 */ /* 0x080fe20000410000 */
[-C--:B------:R-:W-:Y:S01]  /*3b90*/  FMUL.FTZ R43, R43, R22.reuse ;  /* 0x000000162b2b7220 */ /* 0x080fe20000410000 */
[-C--:B------:R-:W-:Y:S01]  /*3ba0*/  FMUL.FTZ R46, R46, R22.reuse ;  /* 0x000000162e2e7220 */ /* 0x080fe20000410000 */
[----:B------:R-:W1:Y:S01]  /*3bb0*/  MUFU.EX2 R180, R180 ;  /* 0x000000b400b47308 */ /* 0x000e620000000800 */
[C---:B---3--:R-:W-:Y:S01]  /*3bc0*/  FADD.FTZ R154, R176.reuse, R179 ;  /* 0x000000b3b09a7221 */ /* 0x048fe20000010000 */
[----:B------:R-:W-:Y:S01]  /*3bd0*/  FADD.FTZ R179, R201, R6 ;  /* 0x00000006c9b37221 */ /* 0x000fe20000010000 */
[----:B------:R-:W-:Y:S01]  /*3be0*/  FFMA.FTZ R6, R183, UR10, -R169 ;  /* 0x0000000ab7067c23 */ /* 0x000fe200080108a9 */
[----:B------:R-:W-:Y:S01]  /*3bf0*/  F2FP.BF16.F32.PACK_AB R153, R176, R157 ;  /* 0x0000009db099723e */ /* 0x000fe200000010ff */
[-C--:B------:R-:W-:Y:S01]  /*3c00*/  FMUL.FTZ R47, R47, R22.reuse ;  /* 0x000000162f2f7220 */ /* 0x080fe20000410000 */
[----:B------:R-:W-:Y:S01]  /*3c10*/  FADD.FTZ R179, R202, R179 ;  /* 0x000000b3cab37221 */ /* 0x000fe20000010000 */
[----:B------:R-:W-:Y:S01]  /*3c20*/  FMUL.FTZ R50, R50, R22 ;  /* 0x0000001632327220 */ /* 0x000fe20000410000 */
[----:B------:R-:W-:Y:S01]  /*3c30*/  MUFU.EX2 R158, R158 ;  /* 0x0000009e009e7308 */ /* 0x000fe20000000800 */
[----:B0-----:R-:W-:Y:S01]  /*3c40*/  FADD.FTZ R181, R155, R154 ;  /* 0x0000009a9bb57221 */ /* 0x001fe20000010000 */
[----:B------:R-:W-:Y:S01]  /*3c50*/  FADD.FTZ R154, R156, R179 ;  /* 0x000000b39c9a7221 */ /* 0x000fe20000010000 */
[----:B------:R-:W-:Y:S01]  /*3c60*/  FFMA.FTZ R179, R187, UR10, -R169 ;  /* 0x0000000abbb37c23 */ /* 0x000fe200080108a9 */
[----:B------:R-:W-:Y:S01]  /*3c70*/  F2FP.BF16.F32.PACK_AB R156, R13, R156 ;  /* 0x0000009c0d9c723e */ /* 0x000fe200000010ff */
[-C--:B------:R-:W-:Y:S01]  /*3c80*/  FMUL.FTZ R51, R51, R22.reuse ;  /* 0x0000001633337220 */ /* 0x080fe20000410000 */
[----:B------:R-:W-:Y:S01]  /*3c90*/  FADD.FTZ R183, R13, R154 ;  /* 0x0000009a0db77221 */ /* 0x000fe20000010000 */
[-C--:B------:R-:W-:Y:S01]  /*3ca0*/  FMUL.FTZ R54, R54, R22.reuse ;  /* 0x0000001636367220 */ /* 0x080fe20000410000 */
[----:B------:R-:W0:Y:S01]  /*3cb0*/  MUFU.EX2 R159, R159 ;  /* 0x0000009f009f7308 */ /* 0x000e220000000800 */
[----:B-1----:R-:W-:Y:S01]  /*3cc0*/  FADD.FTZ R181, R180, R181 ;  /* 0x000000b5b4b57221 */ /* 0x002fe20000010000 */
[----:B------:R-:W-:Y:S01]  /*3cd0*/  FADD.FTZ R154, R12, R183 ;  /* 0x000000b70c9a7221 */ /* 0x000fe20000010000 */
[----:B------:R-:W-:Y:S01]  /*3ce0*/  F2FP.BF16.F32.PACK_AB R155, R180, R155 ;  /* 0x0000009bb49b723e */ /* 0x000fe200000010ff */
[-C--:B------:R-:W-:Y:S01]  /*3cf0*/  FMUL.FTZ R55, R55, R22.reuse ;  /* 0x0000001637377220 */ /* 0x080fe20000410000 */
[-C--:B------:R-:W-:Y:S01]  /*3d00*/  FMUL.FTZ R58, R58, R22.reuse ;  /* 0x000000163a3a7220 */ /* 0x080fe20000410000 */
[----:B------:R-:W-:Y:S01]  /*3d10*/  FADD.FTZ R183, R161, R154 ;  /* 0x0000009aa1b77221 */ /* 0x000fe20000010000 */
[-C--:B------:R-:W-:Y:S01]  /*3d20*/  FMUL.FTZ R59, R59, R22.reuse ;  /* 0x000000163b3b7220 */ /* 0x080fe20000410000 */
[----:B------:R-:W-:Y:S01]  /*3d30*/  MUFU.EX2 R162, R162 ;  /* 0x000000a200a27308 */ /* 0x000fe20000000800 */
[----:B------:R-:W-:Y:S01]  /*3d40*/  FMUL.FTZ R62, R62, R22 ;  /* 0x000000163e3e7220 */ /* 0x000fe20000410000 */
[----:B------:R-:W-:Y:S01]  /*3d50*/  FADD.FTZ R154, R160, R183 ;  /* 0x000000b7a09a7221 */ /* 0x000fe20000010000 */
[----:B------:R-:W-:Y:S01]  /*3d60*/  F2FP.BF16.F32.PACK_AB R160, R15, R160 ;  /* 0x000000a00fa0723e */ /* 0x000fe200000010ff */
[-C--:B------:R-:W-:Y:S01]  /*3d70*/  FMUL.FTZ R63, R63, R22.reuse ;  /* 0x000000163f3f7220 */ /* 0x080fe20000410000 */
[----:B------:R-:W-:Y:S01]  /*3d80*/  FMUL.FTZ R66, R66, R22 ;  /* 0x0000001642427220 */ /* 0x000fe20000410000 */
[----:B------:R-:W-:Y:S01]  /*3d90*/  FADD.FTZ R184, R15, R154 ;  /* 0x0000009a0fb87221 */ /* 0x000fe20000010000 */
[----:B------:R-:W-:Y:S01]  /*3da0*/  F2FP.BF16.F32.PACK_AB R154, R202, R201 ;  /* 0x000000c9ca9a723e */ /* 0x000fe200000010ff */
[----:B------:R-:W1:Y:S01]  /*3db0*/  MUFU.EX2 R163, R163 ;  /* 0x000000a300a37308 */ /* 0x000e620000000800 */
[----:B0-----:R-:W-:Y:S01]  /*3dc0*/  F2FP.BF16.F32.PACK_AB R157, R159, R158 ;  /* 0x0000009e9f9d723e */ /* 0x001fe200000010ff */
[----:B------:R-:W-:Y:S01]  /*3dd0*/  FADD.FTZ R183, R11, R184 ;  /* 0x000000b80bb77221 */ /* 0x000fe20000010000 */
[-C--:B------:R-:W-:Y:S01]  /*3de0*/  FMUL.FTZ R67, R67, R22.reuse ;  /* 0x0000001643437220 */ /* 0x080fe20000410000 */
[-C--:B------:R-:W-:Y:S01]  /*3df0*/  FMUL.FTZ R70, R70, R22.reuse ;  /* 0x0000001646467220 */ /* 0x080fe20000410000 */
[-C--:B------:R-:W-:Y:S01]  /*3e00*/  FMUL.FTZ R71, R71, R22.reuse ;  /* 0x0000001647477220 */ /* 0x080fe20000410000 */
[----:B------:R-:W-:Y:S01]  /*3e10*/  FADD.FTZ R183, R14, R183 ;  /* 0x000000b70eb77221 */ /* 0x000fe20000010000 */
[-C--:B------:R-:W-:Y:S01]  /*3e20*/  FMUL.FTZ R74, R74, R22.reuse ;  /* 0x000000164a4a7220 */ /* 0x080fe20000410000 */
[----:B------:R-:W0:Y:S01]  /*3e30*/  MUFU.EX2 R166, R166 ;  /* 0x000000a600a67308 */ /* 0x000e220000000800 */
[----:B------:R-:W-:Y:S01]  /*3e40*/  FMUL.FTZ R75, R75, R22 ;  /* 0x000000164b4b7220 */ /* 0x000fe20000410000 */
[----:B------:R-:W-:Y:S01]  /*3e50*/  FADD.FTZ R180, R164, R183 ;  /* 0x000000b7a4b47221 */ /* 0x000fe20000010000 */
[----:B------:R-:W-:Y:S01]  /*3e60*/  F2FP.BF16.F32.PACK_AB R164, R165, R164 ;  /* 0x000000a4a5a4723e */ /* 0x000fe200000010ff */
[-C--:B------:R-:W-:Y:S01]  /*3e70*/  FMUL.FTZ R78, R78, R22.reuse ;  /* 0x000000164e4e7220 */ /* 0x080fe20000410000 */
[-C--:B------:R-:W-:Y:S01]  /*3e80*/  FMUL.FTZ R79, R79, R22.reuse ;  /* 0x000000164f4f7220 */ /* 0x080fe20000410000 */
[----:B------:R-:W-:Y:S01]  /*3e90*/  FADD.FTZ R13, R165, R180 ;  /* 0x000000b4a50d7221 */ /* 0x000fe20000010000 */
[-C--:B------:R-:W-:Y:S01]  /*3ea0*/  FMUL.FTZ R82, R82, R22.reuse ;  /* 0x0000001652527220 */ /* 0x080fe20000410000 */
[----:B------:R3:W-:Y:S01]  /*3eb0*/  MUFU.EX2 R5, R182 ;  /* 0x000000b600057308 */ /* 0x0007e20000000800 */
[-C--:B------:R-:W-:Y:S01]  /*3ec0*/  FMUL.FTZ R83, R83, R22.reuse ;  /* 0x0000001653537220 */ /* 0x080fe20000410000 */
[-C--:B------:R-:W-:Y:S01]  /*3ed0*/  FMUL.FTZ R86, R86, R22.reuse ;  /* 0x0000001656567220 */ /* 0x080fe20000410000 */
[-C--:B------:R-:W-:Y:S01]  /*3ee0*/  FMUL.FTZ R87, R87, R22.reuse ;  /* 0x0000001657577220 */ /* 0x080fe20000410000 */
[-C--:B------:R-:W-:Y:S01]  /*3ef0*/  FMUL.FTZ R90, R90, R22.reuse ;  /* 0x000000165a5a7220 */ /* 0x080fe20000410000 */
[-C--:B------:R-:W-:Y:S01]  /*3f00*/  FMUL.FTZ R91, R91, R22.reuse ;  /* 0x000000165b5b7220 */ /* 0x080fe20000410000 */
[-C--:B------:R-:W-:Y:S01]  /*3f10*/  FMUL.FTZ R94, R94, R22.reuse ;  /* 0x000000165e5e7220 */ /* 0x080fe20000410000 */
[----:B------:R-:W-:Y:S01]  /*3f20*/  FMUL.FTZ R95, R95, R22 ;  /* 0x000000165f5f7220 */ /* 0x000fe20000410000 */
[----:B------:R-:W4:Y:S01]  /*3f30*/  MUFU.EX2 R167, R167 ;  /* 0x000000a700a77308 */ /* 0x000f220000000800 */
[----:B---3--:R-:W-:Y:S01]  /*3f40*/  FADD.FTZ R182, R158, R181 ;  /* 0x000000b59eb67221 */ /* 0x008fe20000010000 */
[----:B------:R-:W-:Y:S01]  /*3f50*/  FFMA.FTZ R181, R190, UR10, -R169 ;  /* 0x0000000abeb57c23 */ /* 0x000fe200080108a9 */
[----:B------:R-:W-:Y:S01]  /*3f60*/  F2FP.BF16.F32.PACK_AB R158, R161, R12 ;  /* 0x0000000ca19e723e */ /* 0x000fe200000010ff */
[----:B------:R-:W-:Y:S01]  /*3f70*/  FADD.FTZ R12, R10, R13 ;  /* 0x0000000d0a0c7221 */ /* 0x000fe20000010000 */
[----:B------:R-:W-:Y:S01]  /*3f80*/  FADD.FTZ R185, R159, R182 ;  /* 0x000000b69fb97221 */ /* 0x000fe20000010000 */
[----:B-1----:R-:W-:Y:S01]  /*3f90*/  F2FP.BF16.F32.PACK_AB R159, R163, R162 ;  /* 0x000000a2a39f723e */ /* 0x002fe200000010ff */
[-C--:B------:R-:W-:Y:S01]  /*3fa0*/  FMUL.FTZ R98, R98, R22.reuse ;  /* 0x0000001662627220 */ /* 0x080fe20000410000 */
[----:B------:R-:W1:Y:S01]  /*3fb0*/  MUFU.EX2 R170, R170 ;  /* 0x000000aa00aa7308 */ /* 0x000e620000000800 */
[----:B------:R-:W-:Y:S01]  /*3fc0*/  FADD.FTZ R182, R162, R185 ;  /* 0x000000b9a2b67221 */ /* 0x000fe20000010000 */
[----:B------:R-:W-:Y:S01]  /*3fd0*/  F2FP.BF16.F32.PACK_AB R162, R14, R11 ;  /* 0x0000000b0ea2723e */ /* 0x000fe200000010ff */
[-C--:B------:R-:W-:Y:S01]  /*3fe0*/  FMUL.FTZ R99, R99, R22.reuse ;  /* 0x0000001663637220 */ /* 0x080fe20000410000 */
[-C--:B------:R-:W-:Y:S01]  /*3ff0*/  FMUL.FTZ R102, R102, R22.reuse ;  /* 0x0000001666667220 */ /* 0x080fe20000410000 */
[----:B------:R-:W-:Y:S01]  /*4000*/  FADD.FTZ R185, R163, R182 ;  /* 0x000000b6a3b97221 */ /* 0x000fe20000010000 */
[-C--:B------:R-:W-:Y:S01]  /*4010*/  FMUL.FTZ R103, R103, R22.reuse ;  /* 0x0000001667677220 */ /* 0x080fe20000410000 */
[----:B------:R-:W-:Y:S01]  /*4020*/  FMUL.FTZ R106, R106, R22 ;  /* 0x000000166a6a7220 */ /* 0x000fe20000410000 */
[----:B------:R-:W3:Y:S01]  /*4030*/  MUFU.EX2 R171, R171 ;  /* 0x000000ab00ab7308 */ /* 0x000ee20000000800 */
[----:B0-----:R-:W-:Y:S01]  /*4040*/  FADD.FTZ R182, R166, R185 ;  /* 0x000000b9a6b67221 */ /* 0x001fe20000010000 */
[----:B----4-:R-:W-:Y:S01]  /*4050*/  F2FP.BF16.F32.PACK_AB R161, R167, R166 ;  /* 0x000000a6a7a1723e */ /* 0x010fe200000010ff */
[-C--:B------:R-:W-:Y:S01]  /*4060*/  FMUL.FTZ R107, R107, R22.reuse ;  /* 0x000000166b6b7220 */ /* 0x080fe20000410000 */
[-C--:B------:R-:W-:Y:S01]  /*4070*/  FMUL.FTZ R110, R110, R22.reuse ;  /* 0x000000166e6e7220 */ /* 0x080fe20000410000 */
[----:B------:R-:W-:Y:S01]  /*4080*/  FADD.FTZ R169, R167, R182 ;  /* 0x000000b6a7a97221 */ /* 0x000fe20000010000 */
[-C--:B------:R-:W-:Y:S01]  /*4090*/  FMUL.FTZ R111, R111, R22.reuse ;  /* 0x000000166f6f7220 */ /* 0x080fe20000410000 */
[-C--:B------:R-:W-:Y:S01]  /*40a0*/  FMUL.FTZ R114, R114, R22.reuse ;  /* 0x0000001672727220 */ /* 0x080fe20000410000 */
[----:B------:R-:W0:Y:S01]  /*40b0*/  MUFU.EX2 R174, R174 ;  /* 0x000000ae00ae7308 */ /* 0x000e220000000800 */
[----:B-1----:R-:W-:Y:S01]  /*40c0*/  FADD.FTZ R182, R170, R169 ;  /* 0x000000a9aab67221 */ /* 0x002fe20000010000 */
[-C--:B------:R-:W-:Y:S01]  /*40d0*/  FMUL.FTZ R115, R115, R22.reuse ;  /* 0x0000001673737220 */ /* 0x080fe20000410000 */
[-C--:B------:R-:W-:Y:S01]  /*40e0*/  FMUL.FTZ R118, R118, R22.reuse ;  /* 0x0000001676767220 */ /* 0x080fe20000410000 */
[-C--:B------:R-:W-:Y:S01]  /*40f0*/  FMUL.FTZ R119, R119, R22.reuse ;  /* 0x0000001677777220 */ /* 0x080fe20000410000 */
[-C--:B------:R-:W-:Y:S01]  /*4100*/  FMUL.FTZ R122, R122, R22.reuse ;  /* 0x000000167a7a7220 */ /* 0x080fe20000410000 */
[-C--:B------:R-:W-:Y:S01]  /*4110*/  FMUL.FTZ R123, R123, R22.reuse ;  /* 0x000000167b7b7220 */ /* 0x080fe20000410000 */
[----:B------:R-:W-:Y:S01]  /*4120*/  FMUL.FTZ R126, R126, R22 ;  /* 0x000000167e7e7220 */ /* 0x000fe20000410000 */
[----:B------:R-:W1:Y:S01]  /*4130*/  MUFU.EX2 R175, R175 ;  /* 0x000000af00af7308 */ /* 0x000e620000000800 */
[C---:B---3--:R-:W-:Y:S01]  /*4140*/  FADD.FTZ R169, R171.reuse, R182 ;  /* 0x000000b6aba97221 */ /* 0x048fe20000010000 */
[----:B------:R-:W-:Y:S01]  /*4150*/  F2FP.BF16.F32.PACK_AB R163, R171, R170 ;  /* 0x000000aaaba3723e */ /* 0x000fe200000010ff */
[-C--:B------:R-:W-:Y:S01]  /*4160*/  FMUL.FTZ R127, R127, R22.reuse ;  /* 0x000000167f7f7220 */ /* 0x080fe20000410000 */
[-C--:B------:R-:W-:Y:S01]  /*4170*/  FMUL.FTZ R130, R130, R22.reuse ;  /* 0x0000001682827220 */ /* 0x080fe20000410000 */
[-C--:B------:R-:W-:Y:S01]  /*4180*/  FMUL.FTZ R131, R131, R22.reuse ;  /* 0x0000001683837220 */ /* 0x080fe20000410000 */
[-C--:B------:R-:W-:Y:S01]  /*4190*/  FMUL.FTZ R134, R134, R22.reuse ;  /* 0x0000001686867220 */ /* 0x080fe20000410000 */
[-C--:B------:R-:W-:Y:S01]  /*41a0*/  FMUL.FTZ R135, R135, R22.reuse ;  /* 0x0000001687877220 */ /* 0x080fe20000410000 */
[----:B------:R-:W3:Y:S01]  /*41b0*/  MUFU.EX2 R6, R6 ;  /* 0x0000000600067308 */ /* 0x000ee20000000800 */
[----:B0-----:R-:W-:Y:S01]  /*41c0*/  FADD.FTZ R182, R174, R169 ;  /* 0x000000a9aeb67221 */ /* 0x001fe20000010000 */
[-C--:B------:R-:W-:Y:S01]  /*41d0*/  FMUL.FTZ R138, R138, R22.reuse ;  /* 0x000000168a8a7220 */ /* 0x080fe20000410000 */
[-C--:B------:R-:W-:Y:S01]  /*41e0*/  FMUL.FTZ R139, R139, R22.reuse ;  /* 0x000000168b8b7220 */ /* 0x080fe20000410000 */
[-C--:B------:R-:W-:Y:S01]  /*41f0*/  FMUL.FTZ R142, R142, R22.reuse ;  /* 0x000000168e8e7220 */ /* 0x080fe20000410000 */
[-C--:B------:R-:W-:Y:S01]  /*4200*/  FMUL.FTZ R143, R143, R22.reuse ;  /* 0x000000168f8f7220 */ /* 0x080fe20000410000 */
[-C--:B------:R-:W-:Y:S01]  /*4210*/  FMUL.FTZ R146, R146, R22.reuse ;  /* 0x0000001692927220 */ /* 0x080fe20000410000 */
[----:B------:R-:W-:Y:S01]  /*4220*/  FMUL.FTZ R147, R147, R22 ;  /* 0x0000001693937220 */ /* 0x000fe20000410000 */
[----:B------:R-:W0:Y:S01]  /*4230*/  MUFU.EX2 R21, R21 ;  /* 0x0000001500157308 */ /* 0x000e220000000800 */
[C---:B-1----:R-:W-:Y:S01]  /*4240*/  FADD.FTZ R182, R175.reuse, R182 ;  /* 0x000000b6afb67221 */ /* 0x042fe20000010000 */
[----:B------:R-:W-:Y:S01]  /*4250*/  F2FP.BF16.F32.PACK_AB R165, R175, R174 ;  /* 0x000000aeafa5723e */ /* 0x000fe200000010ff */
[-C--:B------:R-:W-:Y:S01]  /*4260*/  FMUL.FTZ R150, R150, R22.reuse ;  /* 0x0000001696967220 */ /* 0x080fe20000410000 */
[----:B------:R-:W-:Y:S01]  /*4270*/  FMUL.FTZ R151, R151, R22 ;  /* 0x0000001697977220 */ /* 0x000fe20000410000 */
[----:B------:R-:W-:-:S03]  /*4280*/  FADD.FTZ R13, R5, R182 ;  /* 0x000000b6050d7221 */ /* 0x000fc60000010000 */
[----:B------:R-:W1:Y:S01]  /*4290*/  MUFU.EX2 R178, R178 ;  /* 0x000000b200b27308 */ /* 0x000e620000000800 */
[C---:B---3--:R-:W-:Y:S01]  /*42a0*/  FADD.FTZ R13, R6.reuse, R13 ;  /* 0x0000000d060d7221 */ /* 0x048fe20000010000 */
[----:B------:R-:W-:-:S06]  /*42b0*/  F2FP.BF16.F32.PACK_AB R167, R6, R5 ;  /* 0x0000000506a7723e */ /* 0x000fcc00000010ff */
[----:B------:R-:W3:Y:S01]  /*42c0*/  MUFU.EX2 R168, R168 ;  /* 0x000000a800a87308 */ /* 0x000ee20000000800 */
[C---:B0-----:R-:W-:Y:S01]  /*42d0*/  FADD.FTZ R15, R21.reuse, R12 ;  /* 0x0000000c150f7221 */ /* 0x041fe20000010000 */
[----:B------:R-:W-:-:S06]  /*42e0*/  F2FP.BF16.F32.PACK_AB R166, R21, R10 ;  /* 0x0000000a15a6723e */ /* 0x000fcc00000010ff */
[----:B------:R-:W0:Y:S01]  /*42f0*/  MUFU.EX2 R179, R179 ;  /* 0x000000b300b37308 */ /* 0x000e220000000800 */
[----:B-1----:R-:W-:-:S07]  /*4300*/  FADD.FTZ R14, R178, R13 ;  /* 0x0000000db20e7221 */ /* 0x002fce0000010000 */
[----:B------:R-:W1:Y:S01]  /*4310*/  MUFU.EX2 R23, R23 ;  /* 0x0000001700177308 */ /* 0x000e620000000800 */
[----:B---3--:R-:W-:-:S07]  /*4320*/  FADD.FTZ R12, R168, R15 ;  /* 0x0000000fa80c7221 */ /* 0x008fce0000010000 */
[----:B------:R-:W3:Y:S01]  /*4330*/  MUFU.EX2 R181, R181 ;  /* 0x000000b500b57308 */ /* 0x000ee20000000800 */
[C---:B0-----:R-:W-:Y:S01]  /*4340*/  FADD.FTZ R14, R179.reuse, R14 ;  /* 0x0000000eb30e7221 */ /* 0x041fe20000010000 */
[----:B------:R-:W-:-:S06]  /*4350*/  F2FP.BF16.F32.PACK_AB R169, R179, R178 ;  /* 0x000000b2b3a9723e */ /* 0x000fcc00000010ff */
[----:B------:R-:W0:Y:S01]  /*4360*/  MUFU.EX2 R9, R9 ;  /* 0x0000000900097308 */ /* 0x000e220000000800 */
[C---:B-1----:R-:W-:Y:S01]  /*4370*/  FADD.FTZ R12, R23.reuse, R12 ;  /* 0x0000000c170c7221 */ /* 0x042fe20000010000 */
[----:B------:R-:W-:-:S06]  /*4380*/  F2FP.BF16.F32.PACK_AB R168, R23, R168 ;  /* 0x000000a817a8723e */ /* 0x000fcc00000010ff */
[----:B------:R-:W1:Y:S01]  /*4390*/  MUFU.EX2 R176, R191 ;  /* 0x000000bf00b07308 */ /* 0x000e620000000800 */
[----:B---3--:R-:W-:-:S07]  /*43a0*/  FADD.FTZ R13, R181, R14 ;  /* 0x0000000eb50d7221 */ /* 0x008fce0000010000 */
[----:B------:R-:W3:Y:S01]  /*43b0*/  MUFU.EX2 R20, R20 ;  /* 0x0000001400147308 */ /* 0x000ee20000000800 */
[----:B0-----:R-:W-:-:S07]  /*43c0*/  FADD.FTZ R11, R9, R12 ;  /* 0x0000000c090b7221 */ /* 0x001fce0000010000 */
[----:B------:R-:W0:Y:S01]  /*43d0*/  MUFU.EX2 R194, R194 ;  /* 0x000000c200c27308 */ /* 0x000e220000000800 */
[C---:B-1----:R-:W-:Y:S01]  /*43e0*/  FADD.FTZ R13, R176.reuse, R13 ;  /* 0x0000000db00d7221 */ /* 0x042fe20000010000 */
[----:B------:R-:W-:-:S06]  /*43f0*/  F2FP.BF16.F32.PACK_AB R171, R176, R181 ;  /* 0x000000b5b0ab723e */ /* 0x000fcc00000010ff */
[----:B------:R-:W1:Y:S01]  /*4400*/  MUFU.EX2 R172, R172 ;  /* 0x000000ac00ac7308 */ /* 0x000e620000000800 */
[C---:B---3--:R-:W-:Y:S01]  /*4410*/  FADD.FTZ R11, R20.reuse, R11 ;  /* 0x0000000b140b7221 */ /* 0x048fe20000010000 */
[----:B------:R-:W-:-:S06]  /*4420*/  F2FP.BF16.F32.PACK_AB R170, R20, R9 ;  /* 0x0000000914aa723e */ /* 0x000fcc00000010ff */
[----:B------:R-:W3:Y:S01]  /*4430*/  MUFU.EX2 R195, R195 ;  /* 0x000000c300c37308 */ /* 0x000ee20000000800 */
[----:B0-----:R-:W-:-:S07]  /*4440*/  FADD.FTZ R10, R194, R13 ;  /* 0x0000000dc20a7221 */ /* 0x001fce0000010000 */
[----:B------:R-:W0:Y:S01]  /*4450*/  MUFU.EX2 R173, R173 ;  /* 0x000000ad00ad7308 */ /* 0x000e220000000800 */
[----:B-1----:R-:W-:-:S07]  /*4460*/  FADD.FTZ R6, R172, R11 ;  /* 0x0000000bac067221 */ /* 0x002fce0000010000 */
[----:B------:R-:W1:Y:S01]  /*4470*/  MUFU.EX2 R198, R198 ;  /* 0x000000c600c67308 */ /* 0x000e620000000800 */
[----:B---3--:R-:W-:-:S07]  /*4480*/  FADD.FTZ R9, R195, R10 ;  /* 0x0000000ac3097221 */ /* 0x008fce0000010000 */
[----:B------:R-:W3:Y:S01]  /*4490*/  MUFU.EX2 R8, R196 ;  /* 0x000000c400087308 */ /* 0x000ee20000000800 */
[C---:B0-----:R-:W-:Y:S01]  /*44a0*/  FADD.FTZ R5, R173.reuse, R6 ;  /* 0x00000006ad057221 */ /* 0x041fe20000010000 */
[----:B------:R-:W-:Y:S02]  /*44b0*/  F2FP.BF16.F32.PACK_AB R172, R173, R172 ;  /* 0x000000acadac723e */ /* 0x000fe400000010ff */
[----:B------:R-:W-:-:S04]  /*44c0*/  F2FP.BF16.F32.PACK_AB R173, R195, R194 ;  /* 0x000000c2c3ad723e */ /* 0x000fc800000010ff */
[----:B------:R-:W0:Y:S01]  /*44d0*/  MUFU.EX2 R175, R199 ;  /* 0x000000c700af7308 */ /* 0x000e220000000800 */
[----:B-1----:R-:W-:-:S07]  /*44e0*/  FADD.FTZ R10, R198, R9 ;  /* 0x00000009c60a7221 */ /* 0x002fce0000010000 */
[----:B------:R-:W1:Y:S01]  /*44f0*/  MUFU.EX2 R177, R177 ;  /* 0x000000b100b17308 */ /* 0x000e620000000800 */
[----:B---3--:R-:W-:Y:S01]  /*4500*/  FADD.FTZ R6, R8, R5 ;  /* 0x0000000508067221 */ /* 0x008fe20000010000 */
[C---:B0-----:R-:W-:Y:S01]  /*4510*/  FADD.FTZ R5, R175.reuse, R10 ;  /* 0x0000000aaf057221 */ /* 0x041fe20000010000 */
[----:B------:R-:W-:Y:S02]  /*4520*/  F2FP.BF16.F32.PACK_AB R175, R175, R198 ;  /* 0x000000c6afaf723e */ /* 0x000fe400000010ff */
[C---:B-1----:R-:W-:Y:S01]  /*4530*/  FADD.FTZ R6, R177.reuse, R6 ;  /* 0x00000006b1067221 */ /* 0x042fe20000010000 */
[----:B------:R-:W-:Y:S01]  /*4540*/  F2FP.BF16.F32.PACK_AB R174, R177, R8 ;  /* 0x00000008b1ae723e */ /* 0x000fe200000010ff */
[----:B------:R-:W-:Y:S06]  /*4550*/  @!P0 BRA `(.L_x_25) ;  /* 0x0000000000048947 */ /* 0x000fec0003800000 */
[----:B------:R-:W-:Y:S01]  /*4560*/  BPT.TRAP 0x1 ;  /* 0x000000040000795c */ /* 0x000fe20000300000 */
.L_x_25:
[----:B------:R-:W-:-:S04]  /*4570*/  IMAD.U32 R7, RZ, RZ, UR26 ;  /* 0x0000001aff077e24 */ /* 0x000fc8000f8e00ff */
[----:B------:R0:W1:Y:S01]  /*4580*/  SYNCS.PHASECHK.TRANS64.TRYWAIT P2, [UR25+0x22850], R7 ;  /* 0x02285007ff0075a7 */ /* 0x0000620008040159 */
[----:B------:R-:W-:Y:S05]  /*4590*/  @!P0 BRA `(.L_x_26) ;  /* 0x0000000000048947 */ /* 0x000fea0003800000 */
[----:B------:R-:W-:Y:S01]  /*45a0*/  BPT.TRAP 0x1 ;  /* 0x000000040000795c */ /* 0x000fe20000300000 */
.L_x_26:
[----:B0-----:R-:W-:Y:S01]  /*45b0*/  VIADD R7, R204, 0x8 ;  /* 0x00000008cc077836 */ /* 0x001fe20000000000 */
[----:B-1----:R-:W-:Y:S06]  /*45c0*/  @P2 BRA `(.L_x_27) ;  /* 0x00000000000c2947 */ /* 0x002fec0003800000 */
[----:B------:R-:W-:-:S04]  /*45d0*/  IMAD.U32 R8, RZ, RZ, UR26 ;  /* 0x0000001aff087e24 */ /* 0x000fc8000f8e00ff */
[----:B------:R-:W0:Y:S02]  /*45e0*/  SYNCS.PHASECHK.TRANS64.TRYWAIT P2, [UR25+0x22850], R8 ;  /* 0x02285008ff0075a7 */ /* 0x000e240008040159 */
[----:B0-----:R-:W-:Y:S05]  /*45f0*/  @!P2 BRA `(.L_x_28) ;  /* 0x000000680074a947 */ /* 0x001fea0003800000 */
.L_x_27:
[----:B------:R1:W-:Y:S01]  /*4600*/  BAR.SYNC.DEFER_BLOCKING R7, 0x100 ;  /* 0x000400070000751d */ /* 0x0003e20000010000 */
[----:B------:R-:W-:-:S05]  /*4610*/  UIMAD UR11, UR37, 0xc00, UR21 ;  /* 0x00000c00250b78a4 */ /* 0x000fca000f8e0215 */
[----:B------:R-:W-:Y:S02]  /*4620*/  UMOV UR7, 0x40000040 ;  /* 0x4000004000077882 */ /* 0x000fe40000000000 */
[----:B------:R-:W-:Y:S01]  /*4630*/  UMOV UR6, UR11 ;  /* 0x0000000b00067c82 */ /* 0x000fe20008000000 */
[----:B------:R-:W-:-:S06]  /*4640*/  WARPGROUP.ARRIVE ;  /* 0x00000000000079c5 */ /* 0x000fcc0000000000 */
        /* <DEDUP_REMOVED lines=32> */
[----:B-1----:R-:W-:Y:S05]  /*4850*/  @!P0 BRA `(.L_x_29) ;  /* 0x0000000000048947 */ /* 0x002fea0003800000 */
[----:B------:R-:W-:Y:S01]  /*4860*/  BPT.TRAP 0x1 ;  /* 0x000000040000795c */ /* 0x000fe20000300000 */
.L_x_29:
[----:B------:R-:W-:Y:S01]  /*4870*/  UIADD3 UR25, UR25, 0x22860, URZ ;  /* 0x0002286019197890 */ /* 0x000fe2000fffe03f */
[----:B------:R-:W-:Y:S02]  /*4880*/  IMAD.MOV.U32 R203, RZ, RZ, R4 ;  /* 0x000000ffffcb7224 */ /* 0x000fe400078e0004 */
[----:B------:R-:W-:Y:S01]  /*4890*/  IMAD.MOV.U32 R7, RZ, RZ, R3 ;  /* 0x000000ffff077224 */ /* 0x000fe200078e0003 */
[----:B------:R-:W-:-:S09]  /*48a0*/  UPRMT UR25, UR24, 0x654, UR25 ;  /* 0x0000065418197896 */ /* 0x000fd20008000019 */
[----:B------:R-:W-:Y:S01]  /*48b0*/  SYNCS.ARRIVE.TRANS64.RED.A1T0 RZ, [UR25], RZ ;  /* 0x000000ffffff79a7 */ /* 0x000fe20008100419 */
[----:B------:R-:W-:Y:S05]  /*48c0*/  @P1 BRA `(.L_x_30) ;  /* 0xffffffe000a41947 */ /* 0x000fea000383ffff */
.L_x_19:
[----:B------:R-:W4:Y:S01]  /*48d0*/  SHFL.BFLY PT, R7, R6, 0x2, 0x1f ;  /* 0x0c401f0006077f89 */ /* 0x000f2200000e0000 */
[----:B------:R-:W0:Y:S01]  /*48e0*/  S2UR UR6, SR_SWINHI ;  /* 0x00000000000679c3 */ /* 0x000e220000002f00 */
[----:B------:R-:W-:Y:S01]  /*48f0*/  IMAD.U32 R12, RZ, RZ, UR10 ;  /* 0x0000000aff0c7e24 */ /* 0x000fe2000f8e00ff */
[----:B------:R-:W-:Y:S01]  /*4900*/  ULDC.64 UR8, c[0x0][0xae8] ;  /* 0x0002ba0000087ab9 */ /* 0x000fe20000000a00 */
[----:B------:R-:W1:Y:S01]  /*4910*/  SHFL.BFLY PT, R10, R5, 0x2, 0x1f ;  /* 0x0c401f00050a7f89 */ /* 0x000e6200000e0000 */
[----:B------:R-:W-:Y:S01]  /*4920*/  IMAD.U32 R22, RZ, RZ, UR10 ;  /* 0x0000000aff167e24 */ /* 0x000fe2000f8e00ff */
[----:B------:R-:W-:-:S03]  /*4930*/  ULDC UR10, c[0x0][0xc44] ;  /* 0x00031100000a7ab9 */ /* 0x000fc60000000800 */
[----:B------:R2:W-:Y:S08]  /*4940*/  BAR.ARV R0, 0x100 ;  /* 0x000400000000751d */ /* 0x0005f00000002000 */
[----:B------:R-:W3:Y:S01]  /*4950*/  LDC R211, c[0x0][0xbe8] ;  /* 0x0002fa00ffd37b82 */ /* 0x000ee20000000800 */
[----:B--2---:R-:W-:Y:S02]  /*4960*/  IMAD.MOV.U32 R0, RZ, RZ, RZ ;  /* 0x000000ffff007224 */ /* 0x004fe400078e00ff */
[----:B----4-:R-:W-:Y:S01]  /*4970*/  FADD.FTZ R7, R7, R6 ;  /* 0x0000000607077221 */ /* 0x010fe20000010000 */
[----:B------:R-:W-:Y:S01]  /*4980*/  UMOV UR4, UR22 ;  /* 0x0000001600047c82 */ /* 0x000fe20008000000 */
[----:B0-----:R-:W-:Y:S01]  /*4990*/  UMOV UR5, UR6 ;  /* 0x0000000600057c82 */ /* 0x001fe20008000000 */
[----:B------:R-:W-:Y:S01]  /*49a0*/  IMAD.MOV.U32 R6, RZ, RZ, -0x800000 ;  /* 0xff800000ff067424 */ /* 0x000fe200078e00ff */
[----:B------:R-:W-:Y:S01]  /*49b0*/  ULDC.64 UR6, c[0x0][0xb90] ;  /* 0x0002e40000067ab9 */ /* 0x000fe20000000a00 */
[----:B-1----:R-:W-:Y:S01]  /*49c0*/  FADD.FTZ R10, R10, R5 ;  /* 0x000000050a0a7221 */ /* 0x002fe20000010000 */
[----:B---3--:R-:W0:Y:S01]  /*49d0*/  SHFL.BFLY PT, R8, R7, 0x1, 0x1f ;  /* 0x0c201f0007087f89 */ /* 0x008e2200000e0000 */
[----:B------:R-:W-:-:S02]  /*49e0*/  IMAD.U32 R11, RZ, RZ, UR5 ;  /* 0x00000005ff0b7e24 */ /* 0x000fc4000f8e00ff */
[----:B------:R-:W-:Y:S01]  /*49f0*/  IMAD.MOV.U32 R5, RZ, RZ, -0x800000 ;  /* 0xff800000ff057424 */ /* 0x000fe200078e00ff */
[----:B------:R-:W1:Y:S01]  /*4a00*/  SHFL.BFLY PT, R9, R10, 0x1, 0x1f ;  /* 0x0c201f000a097f89 */ /* 0x000e6200000e0000 */
[----:B0-----:R-:W-:Y:S01]  /*4a10*/  FADD.FTZ R13, R7, R8 ;  /* 0x00000008070d7221 */ /* 0x001fe20000010000 */
[----:B------:R-:W-:Y:S02]  /*4a20*/  IMAD.MOV.U32 R8, RZ, RZ, RZ ;  /* 0x000000ffff087224 */ /* 0x000fe400078e00ff */
[----:B-1----:R-:W-:Y:S01]  /*4a30*/  FADD.FTZ R14, R10, R9 ;  /* 0x000000090a0e7221 */ /* 0x002fe20000010000 */
[----:B------:R-:W-:Y:S08]  /*4a40*/  BAR.ARV 0x8, 0x180 ;  /* 0x0206000000007b1d */ /* 0x000ff00000002000 */
[----:B------:R-:W-:Y:S01]  /*4a50*/  BAR.SYNC.DEFER_BLOCKING 0x1, 0x100 ;  /* 0x0044000000007b1d */ /* 0x000fe20000010000 */
[----:B------:R-:W-:Y:S01]  /*4a60*/  FSETP.NE.FTZ.AND P0, PT, R13, RZ, PT ;  /* 0x000000ff0d00720b */ /* 0x000fe20003f15000 */
[----:B------:R-:W-:Y:S01]  /*4a70*/  IMAD R9, R200, 0x40, R2 ;  /* 0x00000040c8097824 */ /* 0x000fe200078e0202 */
[----:B------:R-:W-:Y:S01]  /*4a80*/  FSETP.NE.FTZ.AND P1, PT, R14, RZ, PT ;  /* 0x000000ff0e00720b */ /* 0x000fe20003f35000 */
[----:B------:R-:W-:Y:S01]  /*4a90*/  IMAD.U32 R10, RZ, RZ, UR4 ;  /* 0x00000004ff0a7e24 */ /* 0x000fe2000f8e00ff */
[----:B------:R-:W-:-:S04]  /*4aa0*/  UIADD3 UR4, -UR43, URZ, URZ ;  /* 0x0000003f2b047290 */ /* 0x000fc8000fffe13f */
[----:B------:R-:W-:-:S04]  /*4ab0*/  UIMAD UR10, UR10, UR4, UR40 ;  /* 0x000000040a0a72a4 */ /* 0x000fc8000f8e0228 */
[----:B------:R-:W-:Y:S01]  /*4ac0*/  USHF.R.S32.HI UR11, URZ, 0x1f, UR10 ;  /* 0x0000001f3f0b7899 */ /* 0x000fe2000801140a */
[----:B------:R-:W0:Y:S01]  /*4ad0*/  @P0 MUFU.RCP R8, R13 ;  /* 0x0000000d00080308 */ /* 0x000e220000001000 */
[----:B------:R-:W-:Y:S01]  /*4ae0*/  @P0 FMUL.FTZ R12, R12, 0.69314718246459960938 ;  /* 0x3f3172180c0c0820 */ /* 0x000fe20000410000 */
[----:B------:R-:W-:Y:S01]  /*4af0*/  @P1 FMUL.FTZ R22, R22, 0.69314718246459960938 ;  /* 0x3f31721816161820 */ /* 0x000fe20000410000 */
[----:B------:R-:W-:Y:S02]  /*4b00*/  UIMAD.WIDE.U32 UR4, UR10, UR6, URZ ;  /* 0x000000060a0472a5 */ /* 0x000fe4000f8e003f */
[----:B------:R-:W-:-:S03]  /*4b10*/  UIMAD UR6, UR11, UR6, URZ ;  /* 0x000000060b0672a4 */ /* 0x000fc6000f8e023f */
[----:B------:R-:W-:Y:S01]  /*4b20*/  @P1 MUFU.RCP R0, R14 ;  /* 0x0000000e00001308 */ /* 0x000fe20000001000 */
[----:B------:R-:W-:Y:S02]  /*4b30*/  UIMAD UR6, UR10, UR7, UR6 ;  /* 0x000000070a0672a4 */ /* 0x000fe4000f8e0206 */
[----:B------:R-:W-:-:S05]  /*4b40*/  USHF.R.S32.HI UR7, URZ, 0x1f, UR43 ;  /* 0x0000001f3f077899 */ /* 0x000fca000801142b */
[----:B------:R-:W1:Y:S01]  /*4b50*/  @P0 MUFU.LG2 R13, R13 ;  /* 0x0000000d000d0308 */ /* 0x000e620000000c00 */
[-C--:B0-----:R-:W-:Y:S01]  /*4b60*/  FMUL.FTZ R180, R29, R8.reuse ;  /* 0x000000081db47220 */ /* 0x081fe20000410000 */
[-C--:B------:R-:W-:Y:S01]  /*4b70*/  FMUL.FTZ R25, R25, R8.reuse ;  /* 0x0000000819197220 */ /* 0x080fe20000410000 */
[-C--:B------:R-:W-:Y:S01]  /*4b80*/  FMUL.FTZ R24, R24, R8.reuse ;  /* 0x0000000818187220 */ /* 0x080fe20000410000 */
[-C--:B------:R-:W-:Y:S01]  /*4b90*/  FMUL.FTZ R28, R28, R8.reuse ;  /* 0x000000081c1c7220 */ /* 0x080fe20000410000 */
[-C--:B------:R-:W-:Y:S01]  /*4ba0*/  FMUL.FTZ R33, R33, R8.reuse ;  /* 0x0000000821217220 */ /* 0x080fe20000410000 */
[-C--:B------:R-:W-:Y:S01]  /*4bb0*/  FMUL.FTZ R32, R32, R8.reuse ;  /* 0x0000000820207220 */ /* 0x080fe20000410000 */
[-C--:B------:R-:W-:Y:S01]  /*4bc0*/  FMUL.FTZ R29, R37, R8.reuse ;  /* 0x00000008251d7220 */ /* 0x080fe20000410000 */
[----:B------:R-:W0:Y:S01]  /*4bd0*/  @P1 MUFU.LG2 R14, R14 ;  /* 0x0000000e000e1308 */ /* 0x000e220000000c00 */
[-C--:B------:R-:W-:Y:S01]  /*4be0*/  FMUL.FTZ R36, R36, R8.reuse ;  /* 0x0000000824247220 */ /* 0x080fe20000410000 */
        /* <DEDUP_REMOVED lines=55> */
[----:B------:R-:W-:Y:S01]  /*4f60*/  FMUL.FTZ R148, R148, R8 ;  /* 0x0000000894947220 */ /* 0x000fe20000410000 */
[----:B------:R-:W-:-:S04]  /*4f70*/  IMAD.WIDE R8, R9, 0x2, R10 ;  /* 0x0000000209087825 */ /* 0x000fc800078e020a */
[----:B-1----:R-:W-:Y:S01]  /*4f80*/  @P0 FMUL.FTZ R13, R13, 0.69314718246459960938 ;  /* 0x3f3172180d0d0820 */ /* 0x002fe20000410000 */
[----:B0-----:R-:W-:Y:S01]  /*4f90*/  @P1 FMUL.FTZ R15, R14, 0.69314718246459960938 ;  /* 0x3f3172180e0f1820 */ /* 0x001fe20000410000 */
[----:B------:R-:W-:Y:S01]  /*4fa0*/  FMUL.FTZ R7, R99, R0 ;  /* 0x0000000063077220 */ /* 0x000fe20000410000 */
[----:B------:R-:W-:-:S04]  /*4fb0*/  IMAD.WIDE R10, R210, 0x2, R10 ;  /* 0x00000002d20a7825 */ /* 0x000fc800078e020a */
[----:B------:R-:W-:Y:S01]  /*4fc0*/  FMUL.FTZ R77, R103, R0 ;  /* 0x00000000674d7220 */ /* 0x000fe20000410000 */
[----:B------:R-:W-:Y:S01]  /*4fd0*/  @P0 FFMA.FTZ R6, R12, R3, R13 ;  /* 0x000000030c060223 */ /* 0x000fe2000001000d */
[----:B------:R-:W-:Y:S01]  /*4fe0*/  @P1 FFMA.FTZ R5, R22, R4, R15 ;  /* 0x0000000416051223 */ /* 0x000fe2000001000f */
[-C--:B------:R-:W-:Y:S01]  /*4ff0*/  FMUL.FTZ R167, R127, R0.reuse ;  /* 0x000000007fa77220 */ /* 0x080fe20000410000 */
[C---:B------:R-:W-:Y:S01]  /*5000*/  IADD3 R21, P3, R10.reuse, 0xc060, RZ ;  /* 0x0000c0600a157810 */ /* 0x040fe20007f7e0ff */
[-C--:B------:R-:W-:Y:S01]  /*5010*/  FMUL.FTZ R169, R131, R0.reuse ;  /* 0x0000000083a97220 */ /* 0x080fe20000410000 */
[C---:B------:R-:W-:Y:S01]  /*5020*/  IADD3 R103, P4, R10.reuse, 0xc040, RZ ;  /* 0x0000c0400a677810 */ /* 0x040fe20007f9e0ff */
[-C--:B------:R-:W-:Y:S01]  /*5030*/  FMUL.FTZ R171, R135, R0.reuse ;  /* 0x0000000087ab7220 */ /* 0x080fe20000410000 */
[----:B------:R-:W-:Y:S01]  /*5040*/  LOP3.LUT R20, R21, 0x380, RZ, 0xc0, !PT ;  /* 0x0000038015147812 */ /* 0x000fe200078ec0ff */
[-C--:B------:R-:W-:Y:S01]  /*5050*/  FMUL.FTZ R173, R139, R0.reuse ;  /* 0x000000008bad7220 */ /* 0x080fe20000410000 */
[----:B------:R-:W-:Y:S01]  /*5060*/  IADD3 R99, P6, R10, 0xc000, RZ ;  /* 0x0000c0000a637810 */ /* 0x000fe20007fde0ff */
[-C--:B------:R-:W-:Y:S01]  /*5070*/  FMUL.FTZ R175, R143, R0.reuse ;  /* 0x000000008faf7220 */ /* 0x080fe20000410000 */
[----:B------:R-:W-:Y:S01]  /*5080*/  SHF.R.U64 R20, R20, 0x3, RZ ;  /* 0x0000000314147819 */ /* 0x000fe200000012ff */
[-C--:B------:R-:W-:Y:S01]  /*5090*/  FMUL.FTZ R177, R147, R0.reuse ;  /* 0x0000000093b17220 */ /* 0x080fe20000410000 */
[----:B------:R-:W-:Y:S01]  /*50a0*/  IADD3 R73, P0, R10, 0x8060, RZ ;  /* 0x000080600a497810 */ /* 0x000fe20007f1e0ff */
[--C-:B------:R-:W-:Y:S01]  /*50b0*/  IMAD.X R23, RZ, RZ, R11.reuse, P4 ;  /* 0x000000ffff177224 */ /* 0x100fe200020e060b */
[----:B------:R-:W-:Y:S01]  /*50c0*/  LOP3.LUT R20, R20, R21, RZ, 0x3c, !PT ;  /* 0x0000001514147212 */ /* 0x000fe200078e3cff */
[--C-:B------:R-:W-:Y:S01]  /*50d0*/  IMAD.X R21, RZ, RZ, R11.reuse, P3 ;  /* 0x000000ffff157224 */ /* 0x100fe200018e060b */
[C---:B------:R-:W-:Y:S01]  /*50e0*/  IADD3 R13, P1, R10.reuse, 0x20, RZ ;  /* 0x000000200a0d7810 */ /* 0x040fe20007f3e0ff */
[--C-:B------:R-:W-:Y:S01]  /*50f0*/  IMAD.X R131, RZ, RZ, R11.reuse, P6 ;  /* 0x000000ffff837224 */ /* 0x100fe200030e060b */
[C---:B------:R-:W-:Y:S01]  /*5100*/  IADD3 R69, P2, R10.reuse, 0x8040, RZ ;  /* 0x000080400a457810 */ /* 0x040fe20007f5e0ff */
[--C-:B------:R-:W-:Y:S01]  /*5110*/  IMAD.X R135, RZ, RZ, R11.reuse, P0 ;  /* 0x000000ffff877224 */ /* 0x100fe200000e060b */
[C---:B------:R-:W-:Y:S01]  /*5120*/  IADD3 R14, P3, R10.reuse, 0x8020, RZ ;  /* 0x000080200a0e7810 */ /* 0x040fe20007f7e0ff */
[--C-:B------:R-:W-:Y:S01]  /*5130*/  IMAD.X R139, RZ, RZ, R11.reuse, P1 ;  /* 0x000000ffff8b7224 */ /* 0x100fe200008e060b */
[C---:B------:R-:W-:Y:S01]  /*5140*/  IADD3 R52, P5, R10.reuse, 0xc020, RZ ;  /* 0x0000c0200a347810 */ /* 0x040fe20007fbe0ff */
[--C-:B------:R-:W-:Y:S01]  /*5150*/  IMAD.X R143, RZ, RZ, R11.reuse, P2 ;  /* 0x000000ffff8f7224 */ /* 0x100fe200010e060b */
[C---:B------:R-:W-:Y:S01]  /*5160*/  LOP3.LUT R165, R10.reuse, 0x380, RZ, 0xc0, !PT ;  /* 0x000003800aa57812 */ /* 0x040fe200078ec0ff */
[--C-:B------:R-:W-:Y:S01]  /*5170*/  IMAD.X R147, RZ, RZ, R11.reuse, P3 ;  /* 0x000000ffff937224 */ /* 0x100fe200018e060b */
[----:B------:R-:W-:Y:S01]  /*5180*/  IADD3.X R127, RZ, R11, RZ, P5, !PT ;  /* 0x0000000bff7f7210 */ /* 0x000fe20002ffe4ff */
[-C--:B------:R-:W-:Y:S01]  /*5190*/  FMUL.FTZ R179, R151, R0.reuse ;  /* 0x0000000097b37220 */ /* 0x080fe20000410000 */
[----:B------:R-:W-:Y:S01]  /*51a0*/  IADD3 R65, P4, R10, 0x8000, RZ ;  /* 0x000080000a417810 */ /* 0x000fe20007f9e0ff */
[-C--:B------:R-:W-:Y:S01]  /*51b0*/  FMUL.FTZ R170, R130, R0.reuse ;  /* 0x0000000082aa7220 */ /* 0x080fe20000410000 */
[----:B------:R-:W-:Y:S01]  /*51c0*/  IADD3 R61, P5, R10, 0x4060, RZ ;  /* 0x000040600a3d7810 */ /* 0x000fe20007fbe0ff */
[----:B------:R-:W-:Y:S01]  /*51d0*/  FMUL.FTZ R168, R126, R0 ;  /* 0x000000007ea87220 */ /* 0x000fe20000410000 */
        /* <DEDUP_REMOVED lines=8> */
[----:B------:R-:W-:Y:S01]  /*5260*/  IADD3 R3, P3, R10, 0x60, RZ ;  /* 0x000000600a037810 */ /* 0x000fe20007f7e0ff */
[--C-:B------:R-:W-:Y:S01]  /*5270*/  IMAD.X R159, RZ, RZ, R11.reuse, P1 ;  /* 0x000000ffff9f7224 */ /* 0x100fe200008e060b */
[----:B------:R-:W-:Y:S01]  /*5280*/  SHF.R.U64 R165, R165, 0x3, RZ ;  /* 0x00000003a5a57819 */ /* 0x000fe200000012ff */
[--C-:B------:R-:W-:Y:S01]  /*5290*/  IMAD.X R161, RZ, RZ, R11.reuse, P2 ;  /* 0x000000ffffa17224 */ /* 0x100fe200010e060b */
[----:B------:R-:W-:Y:S01]  /*52a0*/  LOP3.LUT R4, R99, 0x380, RZ, 0xc0, !PT ;  /* 0x0000038063047812 */ /* 0x000fe200078ec0ff */
[--C-:B------:R-:W-:Y:S01]  /*52b0*/  IMAD.X R163, RZ, RZ, R11.reuse, P3 ;  /* 0x000000ffffa37224 */ /* 0x100fe200018e060b */
[----:B------:R-:W-:Y:S01]  /*52c0*/  LOP3.LUT R164, R165, R10, RZ, 0x3c, !PT ;  /* 0x0000000aa5a47212 */ /* 0x000fe200078e3cff */
[----:B------:R-:W-:Y:S01]  /*52d0*/  IMAD.MOV.U32 R165, RZ, RZ, R11 ;  /* 0x000000ffffa57224 */ /* 0x000fe200078e000b */
[----:B------:R-:W-:Y:S01]  /*52e0*/  LOP3.LUT R11, R52, 0x380, RZ, 0xc0, !PT ;  /* 0x00000380340b7812 */ /* 0x000fe200078ec0ff */
[-C--:B------:R-:W-:Y:S01]  /*52f0*/  FMUL.FTZ R172, R134, R0.reuse ;  /* 0x0000000086ac7220 */ /* 0x080fe20000410000 */
[----:B------:R-:W-:Y:S01]  /*5300*/  SHF.R.U64 R4, R4, 0x3, RZ ;  /* 0x0000000304047819 */ /* 0x000fe200000012ff */
[-C--:B------:R-:W-:Y:S01]  /*5310*/  FMUL.FTZ R174, R138, R0.reuse ;  /* 0x000000008aae7220 */ /* 0x080fe20000410000 */
[----:B------:R-:W-:Y:S01]  /*5320*/  LOP3.LUT R10, R73, 0x380, RZ, 0xc0, !PT ;  /* 0x00000380490a7812 */ /* 0x000fe200078ec0ff */
[-C--:B------:R-:W-:Y:S01]  /*5330*/  FMUL.FTZ R176, R142, R0.reuse ;  /* 0x000000008eb07220 */ /* 0x080fe20000410000 */
[----:B------:R-:W-:Y:S01]  /*5340*/  SHF.R.U64 R11, R11, 0x3, RZ ;  /* 0x000000030b0b7819 */ /* 0x000fe200000012ff */
[-C--:B------:R-:W-:Y:S01]  /*5350*/  FMUL.FTZ R27, R27, R0.reuse ;  /* 0x000000001b1b7220 */ /* 0x080fe20000410000 */
[----:B------:R-:W-:Y:S01]  /*5360*/  LOP3.LUT R130, R4, R99, RZ, 0x3c, !PT ;  /* 0x0000006304827212 */ /* 0x000fe200078e3cff */
[-C--:B------:R-:W-:Y:S01]  /*5370*/  FMUL.FTZ R26, R26, R0.reuse ;  /* 0x000000001a1a7220 */ /* 0x080fe20000410000 */
[----:B------:R-:W-:Y:S01]  /*5380*/  SHF.R.U64 R10, R10, 0x3, RZ ;  /* 0x000000030a0a7819 */ /* 0x000fe200000012ff */
[----:B------:R-:W-:Y:S01]  /*5390*/  FMUL.FTZ R31, R31, R0 ;  /* 0x000000001f1f7220 */ /* 0x000fe20000410000 */
[----:B------:R-:W-:Y:S01]  /*53a0*/  LOP3.LUT R126, R11, R52, RZ, 0x3c, !PT ;  /* 0x000000340b7e7212 */ /* 0x000fe200078e3cff */
[-C--:B------:R-:W-:Y:S01]  /*53b0*/  FMUL.FTZ R30, R30, R0.reuse ;  /* 0x000000001e1e7220 */ /* 0x080fe20000410000 */
[----:B------:R-:W-:Y:S01]  /*53c0*/  LOP3.LUT R4, R13, 0x380, RZ, 0xc0, !PT ;  /* 0x000003800d047812 */ /* 0x000fe200078ec0ff */
[-C--:B------:R-:W-:Y:S01]  /*53d0*/  FMUL.FTZ R35, R35, R0.reuse ;  /* 0x0000000023237220 */ /* 0x080fe20000410000 */
[----:B------:R-:W-:Y:S01]  /*53e0*/  LOP3.LUT R52, R69, 0x380, RZ, 0xc0, !PT ;  /* 0x0000038045347812 */ /* 0x000fe200078ec0ff */
[-C--:B------:R-:W-:Y:S01]  /*53f0*/  FMUL.FTZ R34, R34, R0.reuse ;  /* 0x0000000022227220 */ /* 0x080fe20000410000 */
[----:B------:R-:W-:Y:S01]  /*5400*/  LOP3.LUT R134, R10, R73, RZ, 0x3c, !PT ;  /* 0x000000490a867212 */ /* 0x000fe200078e3cff */
[-C--:B------:R-:W-:Y:S01]  /*5410*/  FMUL.FTZ R39, R39, R0.reuse ;  /* 0x0000000027277220 */ /* 0x080fe20000410000 */
[----:B------:R-:W-:Y:S01]  /*5420*/  SHF.R.U64 R4, R4, 0x3, RZ ;  /* 0x0000000304047819 */ /* 0x000fe200000012ff */
[-C--:B------:R-:W-:Y:S01]  /*5430*/  FMUL.FTZ R38, R38, R0.reuse ;  /* 0x0000000026267220 */ /* 0x080fe20000410000 */
[----:B------:R-:W-:Y:S01]  /*5440*/  LOP3.LUT R10, R65, 0x380, RZ, 0xc0, !PT ;  /* 0x00000380410a7812 */ /* 0x000fe200078ec0ff */
[-C--:B------:R-:W-:Y:S01]  /*5450*/  FMUL.FTZ R43, R43, R0.reuse ;  /* 0x000000002b2b7220 */ /* 0x080fe20000410000 */
[----:B------:R-:W-:Y:S01]  /*5460*/  SHF.R.U64 R52, R52, 0x3, RZ ;  /* 0x0000000334347819 */ /* 0x000fe200000012ff */
[-C--:B------:R-:W-:Y:S01]  /*5470*/  FMUL.FTZ R42, R42, R0.reuse ;  /* 0x000000002a2a7220 */ /* 0x080fe20000410000 */
[----:B------:R-:W-:Y:S01]  /*5480*/  LOP3.LUT R11, R14, 0x380, RZ, 0xc0, !PT ;  /* 0x000003800e0b7812 */ /* 0x000fe200078ec0ff */
[-C--:B------:R-:W-:Y:S01]  /*5490*/  FMUL.FTZ R47, R47, R0.reuse ;  /* 0x000000002f2f7220 */ /* 0x080fe20000410000 */
[----:B------:R-:W-:Y:S01]  /*54a0*/  LOP3.LUT R138, R4, R13, RZ, 0x3c, !PT ;  /* 0x0000000d048a7212 */ /* 0x000fe200078e3cff */
[-C--:B------:R-:W-:Y:S01]  /*54b0*/  FMUL.FTZ R46, R46, R0.reuse ;  /* 0x000000002e2e7220 */ /* 0x080fe20000410000 */
[----:B------:R-:W-:Y:S01]  /*54c0*/  SHF.R.U64 R4, R10, 0x3, RZ ;  /* 0x000000030a047819 */ /* 0x000fe200000012ff */
[-C--:B------:R-:W-:Y:S01]  /*54d0*/  FMUL.FTZ R51, R51, R0.reuse ;  /* 0x0000000033337220 */ /* 0x080fe20000410000 */
[----:B------:R-:W-:Y:S01]  /*54e0*/  LOP3.LUT R142, R52, R69, RZ, 0x3c, !PT ;  /* 0x00000045348e7212 */ /* 0x000fe200078e3cff */
[-C--:B------:R-:W-:Y:S01]  /*54f0*/  FMUL.FTZ R50, R50, R0.reuse ;  /* 0x0000000032327220 */ /* 0x080fe20000410000 */
[----:B------:R-:W-:Y:S01]  /*5500*/  SHF.R.U64 R11, R11, 0x3, RZ ;  /* 0x000000030b0b7819 */ /* 0x000fe200000012ff */
[-C--:B------:R-:W-:Y:S01]  /*5510*/  FMUL.FTZ R55, R55, R0.reuse ;  /* 0x0000000037377220 */ /* 0x080fe20000410000 */
[----:B------:R-:W-:Y:S01]  /*5520*/  IADD3 R69, P2, R8, 0x7000, RZ ;  /* 0x0000700008457810 */ /* 0x000fe20007f5e0ff */
        /* <DEDUP_REMOVED lines=35> */
[----:B------:R-:W-:-:S02]  /*5760*/  LOP3.LUT R150, R4, R65, RZ, 0x3c, !PT ;  /* 0x0000004104967212 */ /* 0x000fc400078e3cff */
[----:B------:R-:W-:Y:S02]  /*5770*/  LOP3.LUT R146, R11, R14, RZ, 0x3c, !PT ;  /* 0x0000000e0b927212 */ /* 0x000fe400078e3cff */
[----:B------:R-:W-:Y:S02]  /*5780*/  LOP3.LUT R4, R15, 0x380, RZ, 0xc0, !PT ;  /* 0x000003800f047812 */ /* 0x000fe400078ec0ff */
[----:B------:R-:W-:Y:S02]  /*5790*/  LOP3.LUT R68, R69, 0x380, RZ, 0xc0, !PT ;  /* 0x0000038045447812 */ /* 0x000fe400078ec0ff */
[----:B------:R-:W-:Y:S02]  /*57a0*/  LOP3.LUT R11, R12, 0x380, RZ, 0xc0, !PT ;  /* 0x000003800c0b7812 */ /* 0x000fe400078ec0ff */
[----:B------:R-:W-:Y:S02]  /*57b0*/  LOP3.LUT R10, R61, 0x380, RZ, 0xc0, !PT ;  /* 0x000003803d0a7812 */ /* 0x000fe400078ec0ff */
[----:B------:R-:W-:-:S02]  /*57c0*/  SHF.R.U64 R4, R4, 0x3, RZ ;  /* 0x0000000304047819 */ /* 0x000fc400000012ff */
[----:B------:R-:W-:Y:S02]  /*57d0*/  SHF.R.U64 R68, R68, 0x3, RZ ;  /* 0x0000000344447819 */ /* 0x000fe400000012ff */
[----:B------:R-:W-:Y:S02]  /*57e0*/  SHF.R.U64 R11, R11, 0x3, RZ ;  /* 0x000000030b0b7819 */ /* 0x000fe400000012ff */
[----:B------:R-:W-:Y:S02]  /*57f0*/  SHF.R.U64 R10, R10, 0x3, RZ ;  /* 0x000000030a0a7819 */ /* 0x000fe400000012ff */
[----:B------:R-:W-:Y:S02]  /*5800*/  IADD3 R13, P3, R8, 0x1000, RZ ;  /* 0x00001000080d7810 */ /* 0x000fe40007f7e0ff */
[----:B------:R-:W-:Y:S02]  /*5810*/  LOP3.LUT R154, R4, R15, RZ, 0x3c, !PT ;  /* 0x0000000f049a7212 */ /* 0x000fe400078e3cff */
[----:B------:R-:W-:Y:S01]  /*5820*/  LOP3.LUT R68, R68, R69, RZ, 0x3c, !PT ;  /* 0x0000004544447212 */ /* 0x000fe200078e3cff */
[----:B------:R-:W-:Y:S01]  /*5830*/  IMAD.X R69, RZ, RZ, R9, P2 ;  /* 0x000000ffff457224 */ /* 0x000fe200010e0609 */
[----:B------:R-:W-:-:S02]  /*5840*/  LOP3.LUT R4, R53, 0x380, RZ, 0xc0, !PT ;  /* 0x0000038035047812 */ /* 0x000fc400078ec0ff */
[----:B------:R-:W-:Y:S01]  /*5850*/  LOP3.LUT R156, R11, R12, RZ, 0x3c, !PT ;  /* 0x0000000c0b9c7212 */ /* 0x000fe200078e3cff */
[----:B------:R-:W-:Y:S01]  /*5860*/  IMAD.U32 R11, RZ, RZ, UR5 ;  /* 0x00000005ff0b7e24 */ /* 0x000fe2000f8e00ff */
[----:B------:R-:W-:Y:S02]  /*5870*/  LOP3.LUT R152, R10, R61, RZ, 0x3c, !PT ;  /* 0x0000003d0a987212 */ /* 0x000fe400078e3cff */
[----:B------:R-:W-:Y:S02]  /*5880*/  LOP3.LUT R12, R13, 0x380, RZ, 0xc0, !PT ;  /* 0x000003800d0c7812 */ /* 0x000fe400078ec0ff */
[----:B------:R-:W-:Y:S02]  /*5890*/  IADD3 R119, P2, R8, 0xe000, RZ ;  /* 0x0000e00008777810 */ /* 0x000fe40007f5e0ff */
[----:B------:R-:W-:Y:S02]  /*58a0*/  LOP3.LUT R10, R57, 0x380, RZ, 0xc0, !PT ;  /* 0x00000380390a7812 */ /* 0x000fe400078ec0ff */
[----:B------:R-:W-:-:S02]  /*58b0*/  SHF.R.U64 R4, R4, 0x3, RZ ;  /* 0x0000000304047819 */ /* 0x000fc400000012ff */
[----:B------:R-:W-:Y:S02]  /*58c0*/  SHF.R.U64 R12, R12, 0x3, RZ ;  /* 0x000000030c0c7819 */ /* 0x000fe400000012ff */
[----:B------:R-:W-:Y:S02]  /*58d0*/  LOP3.LUT R118, R119, 0x380, RZ, 0xc0, !PT ;  /* 0x0000038077767812 */ /* 0x000fe400078ec0ff */
[----:B------:R-:W-:Y:S02]  /*58e0*/  LOP3.LUT R22, R103, 0x380, RZ, 0xc0, !PT ;  /* 0x0000038067167812 */ /* 0x000fe400078ec0ff */
[----:B------:R-:W-:Y:S02]  /*58f0*/  SHF.R.U64 R10, R10, 0x3, RZ ;  /* 0x000000030a0a7819 */ /* 0x000fe400000012ff */
[----:B------:R-:W-:Y:S02]  /*5900*/  LOP3.LUT R160, R4, R53, RZ, 0x3c, !PT ;  /* 0x0000003504a07212 */ /* 0x000fe400078e3cff */
[----:B------:R-:W-:-:S02]  /*5910*/  LOP3.LUT R4, R3, 0x380, RZ, 0xc0, !PT ;  /* 0x0000038003047812 */ /* 0x000fc400078ec0ff */
[----:B------:R-:W-:Y:S01]  /*5920*/  LOP3.LUT R12, R12, R13, RZ, 0x3c, !PT ;  /* 0x0000000d0c0c7212 */ /* 0x000fe200078e3cff */
[----:B------:R-:W-:Y:S01]  /*5930*/  IMAD.X R13, RZ, RZ, R9, P3 ;  /* 0x000000ffff0d7224 */ /* 0x000fe200018e0609 */
[----:B------:R-:W-:Y:S02]  /*5940*/  SHF.R.U64 R118, R118, 0x3, RZ ;  /* 0x0000000376767819 */ /* 0x000fe400000012ff */
[----:B------:R-:W-:Y:S02]  /*5950*/  SHF.R.U64 R22, R22, 0x3, RZ ;  /* 0x0000000316167819 */ /* 0x000fe400000012ff */
[----:B------:R-:W-:Y:S01]  /*5960*/  LOP3.LUT R158, R10, R57, RZ, 0x3c, !PT ;  /* 0x000000390a9e7212 */ /* 0x000fe200078e3cff */
[----:B------:R-:W-:Y:S01]  /*5970*/  IMAD.U32 R10, RZ, RZ, UR4 ;  /* 0x00000004ff0a7e24 */ /* 0x000fe2000f8e00ff */
[C---:B------:R-:W-:Y:S01]  /*5980*/  IADD3 R15, P4, R8.reuse, 0x2000, RZ ;  /* 0x00002000080f7810 */ /* 0x040fe20007f9e0ff */
[----:B------:R-:W-:Y:S01]  /*5990*/  UIADD3 UR4, UR5, UR6, URZ ;  /* 0x0000000605047290 */ /* 0x000fe2000fffe03f */
[----:B------:R-:W-:-:S02]  /*59a0*/  IADD3 R53, P5, R8, 0x3000, RZ ;  /* 0x0000300008357810 */ /* 0x000fc40007fbe0ff */
[C---:B------:R-:W-:Y:S01]  /*59b0*/  IADD3 R57, P6, R8.reuse, 0x4000, RZ ;  /* 0x0000400008397810 */ /* 0x040fe20007fde0ff */
[----:B------:R-:W-:Y:S01]  /*59c0*/  ULDC UR6, c[0x0][0xa88] ;  /* 0x0002a20000067ab9 */ /* 0x000fe20000000800 */
[C---:B------:R-:W-:Y:S01]  /*59d0*/  IADD3 R61, P0, R8.reuse, 0x5000, RZ ;  /* 0x00005000083d7810 */ /* 0x040fe20007f1e0ff */
[----:B------:R-:W-:Y:S01]  /*59e0*/  IMAD.U32 R11, RZ, RZ, UR4 ;  /* 0x00000004ff0b7e24 */ /* 0x000fe2000f8e00ff */
[C---:B------:R-:W-:Y:S01]  /*59f0*/  IADD3 R65, P1, R8.reuse, 0x6000, RZ ;  /* 0x0000600008417810 */ /* 0x040fe20007f3e0ff */
[----:B------:R-:W-:Y:S01]  /*5a00*/  ULDC.64 UR4, c[0x0][0xb88] ;  /* 0x0002e20000047ab9 */ /* 0x000fe20000000a00 */
[----:B------:R-:W-:Y:S02]  /*5a10*/  IADD3 R73, P3, R8, 0x8000, RZ ;  /* 0x0000800008497810 */ /* 0x000fe40007f7e0ff */
[----:B------:R-:W-:Y:S02]  /*5a20*/  SHF.R.U64 R4, R4, 0x3, RZ ;  /* 0x0000000304047819 */ /* 0x000fe400000012ff */
[----:B------:R-:W-:Y:S01]  /*5a30*/  LOP3.LUT R118, R118, R119, RZ, 0x3c, !PT ;  /* 0x0000007776767212 */ /* 0x000fe200078e3cff */
[----:B------:R-:W-:Y:S01]  /*5a40*/  IMAD.X R119, RZ, RZ, R9, P2 ;  /* 0x000000ffff777224 */ /* 0x000fe200010e0609 */
[----:B------:R-:W-:-:S02]  /*5a50*/  LOP3.LUT R22, R22, R103, RZ, 0x3c, !PT ;  /* 0x0000006716167212 */ /* 0x000fc400078e3cff */
[----:B------:R-:W-:Y:S02]  /*5a60*/  LOP3.LUT R14, R15, 0x380, RZ, 0xc0, !PT ;  /* 0x000003800f0e7812 */ /* 0x000fe400078ec0ff */
[----:B------:R-:W-:Y:S02]  /*5a70*/  LOP3.LUT R52, R53, 0x380, RZ, 0xc0, !PT ;  /* 0x0000038035347812 */ /* 0x000fe400078ec0ff */
[----:B------:R-:W-:Y:S02]  /*5a80*/  LOP3.LUT R56, R57, 0x380, RZ, 0xc0, !PT ;  /* 0x0000038039387812 */ /* 0x000fe400078ec0ff */
[----:B------:R-:W-:Y:S02]  /*5a90*/  LOP3.LUT R60, R61, 0x380, RZ, 0xc0, !PT ;  /* 0x000003803d3c7812 */ /* 0x000fe400078ec0ff */
[----:B------:R-:W-:Y:S02]  /*5aa0*/  LOP3.LUT R64, R65, 0x380, RZ, 0xc0, !PT ;  /* 0x0000038041407812 */ /* 0x000fe400078ec0ff */
[----:B------:R-:W-:-:S02]  /*5ab0*/  LOP3.LUT R72, R73, 0x380, RZ, 0xc0, !PT ;  /* 0x0000038049487812 */ /* 0x000fc400078ec0ff */
[----:B------:R-:W-:Y:S02]  /*5ac0*/  ISETP.NE.AND P2, PT, R211, 0x1, PT ;  /* 0x00000001d300780c */ /* 0x000fe40003f45270 */
[----:B------:R-:W-:Y:S02]  /*5ad0*/  LOP3.LUT R162, R4, R3, RZ, 0x3c, !PT ;  /* 0x0000000304a27212 */ /* 0x000fe400078e3cff */
[----:B------:R-:W-:Y:S02]  /*5ae0*/  LOP3.LUT R3, R8, 0x380, RZ, 0xc0, !PT ;  /* 0x0000038008037812 */ /* 0x000fe400078ec0ff */
[----:B------:R-:W-:Y:S02]  /*5af0*/  SHF.R.U64 R14, R14, 0x3, RZ ;  /* 0x000000030e0e7819 */ /* 0x000fe400000012ff */
[----:B------:R-:W-:Y:S02]  /*5b00*/  SHF.R.U64 R52, R52, 0x3, RZ ;  /* 0x0000000334347819 */ /* 0x000fe400000012ff */
[----:B------:R-:W-:-:S02]  /*5b10*/  SHF.R.U64 R56, R56, 0x3, RZ ;  /* 0x0000000338387819 */ /* 0x000fc400000012ff */
[----:B------:R-:W-:Y:S02]  /*5b20*/  SHF.R.U64 R60, R60, 0x3, RZ ;  /* 0x000000033c3c7819 */ /* 0x000fe400000012ff */
[----:B------:R-:W-:Y:S02]  /*5b30*/  SHF.R.U64 R64, R64, 0x3, RZ ;  /* 0x0000000340407819 */ /* 0x000fe400000012ff */
[----:B------:R-:W-:Y:S02]  /*5b40*/  SHF.R.U64 R72, R72, 0x3, RZ ;  /* 0x0000000348487819 */ /* 0x000fe400000012ff */
[----:B------:R-:W-:Y:S02]  /*5b50*/  MOV R4, R22 ;  /* 0x0000001600047202 */ /* 0x000fe40000000f00 */
[----:B------:R-:W0:Y:S01]  /*5b60*/  LDC R22, c[0x0][0xc38] ;  /* 0x00030e00ff167b82 */ /* 0x000e220000000800 */
[----:B------:R-:W-:Y:S02]  /*5b70*/  SHF.R.U64 R3, R3, 0x3, RZ ;  /* 0x0000000303037819 */ /* 0x000fe400000012ff */
[----:B------:R-:W-:Y:S01]  /*5b80*/  LOP3.LUT R14, R14, R15, RZ, 0x3c, !PT ;  /* 0x0000000f0e0e7212 */ /* 0x000fe200078e3cff */
[----:B------:R-:W-:Y:S01]  /*5b90*/  IMAD.X R15, RZ, RZ, R9, P4 ;  /* 0x000000ffff0f7224 */ /* 0x000fe200020e0609 */
[----:B------:R-:W-:-:S02]  /*5ba0*/  LOP3.LUT R52, R52, R53, RZ, 0x3c, !PT ;  /* 0x0000003534347212 */ /* 0x000fc400078e3cff */
[----:B------:R-:W-:Y:S01]  /*5bb0*/  LOP3.LUT R56, R56, R57, RZ, 0x3c, !PT ;  /* 0x0000003938387212 */ /* 0x000fe200078e3cff */
[--C-:B------:R-:W-:Y:S01]  /*5bc0*/  IMAD.X R57, RZ, RZ, R9.reuse, P6 ;  /* 0x000000ffff397224 */ /* 0x100fe200030e0609 */
[----:B------:R-:W-:Y:S01]  /*5bd0*/  LOP3.LUT R60, R60, R61, RZ, 0x3c, !PT ;  /* 0x0000003d3c3c7212 */ /* 0x000fe200078e3cff */
[--C-:B------:R-:W-:Y:S01]  /*5be0*/  IMAD.X R61, RZ, RZ, R9.reuse, P0 ;  /* 0x000000ffff3d7224 */ /* 0x100fe200000e0609 */
[----:B------:R-:W-:Y:S01]  /*5bf0*/  LOP3.LUT R64, R64, R65, RZ, 0x3c, !PT ;  /* 0x0000004140407212 */ /* 0x000fe200078e3cff */
[--C-:B------:R-:W-:Y:S01]  /*5c00*/  IMAD.X R65, RZ, RZ, R9.reuse, P1 ;  /* 0x000000ffff417224 */ /* 0x100fe200008e0609 */
[----:B------:R-:W-:Y:S01]  /*5c10*/  LOP3.LUT R72, R72, R73, RZ, 0x3c, !PT ;  /* 0x0000004948487212 */ /* 0x000fe200078e3cff */
[----:B------:R-:W-:Y:S01]  /*5c20*/  IMAD.X R73, RZ, RZ, R9, P3 ;  /* 0x000000ffff497224 */ /* 0x000fe200018e0609 */
[----:B------:R-:W-:Y:S02]  /*5c30*/  IADD3.X R53, RZ, R9, RZ, P5, !PT ;  /* 0x00000009ff357210 */ /* 0x000fe40002ffe4ff */
[----:B------:R-:W-:-:S02]  /*5c40*/  IADD3 R99, P4, R8, 0x9000, RZ ;  /* 0x0000900008637810 */ /* 0x000fc40007f9e0ff */
[C---:B------:R-:W-:Y:S02]  /*5c50*/  IADD3 R103, P5, R8.reuse, 0xa000, RZ ;  /* 0x0000a00008677810 */ /* 0x040fe40007fbe0ff */
[C---:B------:R-:W-:Y:S02]  /*5c60*/  IADD3 R107, P6, R8.reuse, 0xb000, RZ ;  /* 0x0000b000086b7810 */ /* 0x040fe40007fde0ff */
[C---:B------:R-:W-:Y:S02]  /*5c70*/  IADD3 R111, P0, R8.reuse, 0xc000, RZ ;  /* 0x0000c000086f7810 */ /* 0x040fe40007f1e0ff */
[C---:B------:R-:W-:Y:S02]  /*5c80*/  IADD3 R115, P1, R8.reuse, 0xd000, RZ ;  /* 0x0000d00008737810 */ /* 0x040fe40007f3e0ff */
[----:B------:R-:W-:Y:S02]  /*5c90*/  IADD3 R123, P3, R8, 0xf000, RZ ;  /* 0x0000f000087b7810 */ /* 0x000fe40007f7e0ff */
[----:B------:R-:W-:-:S02]  /*5ca0*/  LOP3.LUT R8, R3, R8, RZ, 0x3c, !PT ;  /* 0x0000000803087212 */ /* 0x000fc400078e3cff */
[----:B------:R-:W-:Y:S02]  /*5cb0*/  MOV R3, R20 ;  /* 0x0000001400037202 */ /* 0x000fe40000000f00 */
[----:B------:R-:W1:Y:S01]  /*5cc0*/  @P2 LDC R20, c[0x0][0xbec] ;  /* 0x0002fb00ff142b82 */ /* 0x000e620000000800 */
[----:B------:R-:W-:Y:S01]  /*5cd0*/  MOV R126, R126 ;  /* 0x0000007e007e7202 */ /* 0x000fe20000000f00 */
[----:B------:R-:W-:Y:S01]  /*5ce0*/  IMAD R127, RZ, RZ, -UR40 ;  /* 0x80000028ff7f7e24 */ /* 0x000fe2000f8e02ff */
[----:B------:R-:W-:Y:S02]  /*5cf0*/  F2FP.BF16.F32.PACK_AB R32, R33, R32 ;  /* 0x000000202120723e */ /* 0x000fe400000010ff */
[----:B------:R-:W-:Y:S01]  /*5d00*/  F2FP.BF16.F32.PACK_AB R33, R35, R34 ;  /* 0x000000222321723e */ /* 0x000fe200000010ff */
[----:B0-----:R-:W-:Y:S01]  /*5d10*/  IMAD R127, R22, R127, UR45 ;  /* 0x0000002d167f7e24 */ /* 0x001fe2000f8e027f */
[----:B------:R-:W-:Y:S01]  /*5d20*/  F2FP.BF16.F32.PACK_AB R35, R39, R38 ;  /* 0x000000262723723e */ /* 0x000fe200000010ff */
[----:B------:R-:W0:Y:S01]  /*5d30*/  @P2 LDC R21, c[0x0][0xbf0] ;  /* 0x0002fc00ff152b82 */ /* 0x000e220000000800 */
[----:B------:R-:W-:-:S02]  /*5d40*/  F2FP.BF16.F32.PACK_AB R40, R41, R40 ;  /* 0x000000282928723e */ /* 0x000fc400000010ff */
[----:B------:R-:W-:Y:S02]  /*5d50*/  F2FP.BF16.F32.PACK_AB R41, R43, R42 ;  /* 0x0000002a2b29723e */ /* 0x000fe400000010ff */
[----:B------:R-:W-:Y:S01]  /*5d60*/  F2FP.BF16.F32.PACK_AB R43, R47, R46 ;  /* 0x0000002e2f2b723e */ /* 0x000fe200000010ff */
[----:B------:R-:W-:Y:S01]  /*5d70*/  IMAD R47, R127, 0x80, R209 ;  /* 0x000000807f2f7824 */ /* 0x000fe200078e02d1 */
[----:B------:R-:W-:Y:S01]  /*5d80*/  F2FP.BF16.F32.PACK_AB R24, R25, R24 ;  /* 0x000000181918723e */ /* 0x000fe200000010ff */
[----:B------:R-:W2:Y:S01]  /*5d90*/  LDC.64 R38, c[0x0][0xb98] ;  /* 0x0002e600ff267b82 */ /* 0x000ea20000000a00 */
[----:B------:R-:W-:Y:S02]  /*5da0*/  F2FP.BF16.F32.PACK_AB R25, R27, R26 ;  /* 0x0000001a1b19723e */ /* 0x000fe400000010ff */
[----:B------:R-:W-:Y:S02]  /*5db0*/  MOV R164, R164 ;  /* 0x000000a400a47202 */ /* 0x000fe40000000f00 */
[----:B------:R-:W-:-:S02]  /*5dc0*/  F2FP.BF16.F32.PACK_AB R26, R180, R28 ;  /* 0x0000001cb41a723e */ /* 0x000fc400000010ff */
[----:B------:R-:W-:Y:S01]  /*5dd0*/  F2FP.BF16.F32.PACK_AB R27, R31, R30 ;  /* 0x0000001e1f1b723e */ /* 0x000fe200000010ff */
[----:B-1----:R-:W-:Y:S01]  /*5de0*/  @P2 IMAD.HI.U32 R20, R47, R20, RZ ;  /* 0x000000142f142227 */ /* 0x002fe200078e00ff */
[----:B------:R-:W-:Y:S02]  /*5df0*/  F2FP.BF16.F32.PACK_AB R42, R45, R44 ;  /* 0x0000002c2d2a723e */ /* 0x000fe400000010ff */
[----:B------:R-:W-:Y:S01]  /*5e00*/  MOV R138, R138 ;  /* 0x0000008a008a7202 */ /* 0x000fe20000000f00 */
[----:B------:R-:W-:Y:S01]  /*5e10*/  IMAD.MOV.U32 R45, RZ, RZ, R47 ;  /* 0x000000ffff2d7224 */ /* 0x000fe200078e002f */
[----:B------:R-:W-:Y:S01]  /*5e20*/  F2FP.BF16.F32.PACK_AB R34, R29, R36 ;  /* 0x000000241d22723e */ /* 0x000fe200000010ff */
[----:B------:R-:W-:Y:S01]  /*5e30*/  STSM.16.M88.4 [R164], R24 ;  /* 0x00000018a4007844 */ /* 0x000fe20000000200 */
[----:B------:R-:W-:Y:S02]  /*5e40*/  LOP3.LUT R110, R111, 0x380, RZ, 0xc0, !PT ;  /* 0x000003806f6e7812 */ /* 0x000fe400078ec0ff */
[----:B0-----:R-:W-:Y:S01]  /*5e50*/  @P2 SHF.R.U32.HI R45, RZ, R21, R20 ;  /* 0x00000015ff2d2219 */ /* 0x001fe20000011614 */
[----:B------:R0:W-:Y:S01]  /*5e60*/  STSM.16.M88.4 [R138], R32 ;  /* 0x000000208a007844 */ /* 0x0001e20000000200 */
[----:B------:R-:W-:-:S02]  /*5e70*/  F2FP.BF16.F32.PACK_AB R48, R49, R48 ;  /* 0x000000303130723e */ /* 0x000fc400000010ff */
[----:B------:R-:W-:Y:S02]  /*5e80*/  MOV R154, R154 ;  /* 0x0000009a009a7202 */ /* 0x000fe40000000f00 */
[----:B------:R-:W-:Y:S01]  /*5e90*/  F2FP.BF16.F32.PACK_AB R49, R51, R50 ;  /* 0x000000323331723e */ /* 0x000fe200000010ff */
[----:B--2---:R-:W-:Y:S01]  /*5ea0*/  IMAD.WIDE.U32 R10, R38, UR43, R10 ;  /* 0x0000002b260a7c25 */ /* 0x004fe2000f8e000a */
[----:B------:R-:W-:Y:S01]  /*5eb0*/  MOV R162, R162 ;  /* 0x000000a200a27202 */ /* 0x000fe20000000f00 */
[----:B------:R-:W-:Y:S01]  /*5ec0*/  STSM.16.M88.4 [R154], R40 ;  /* 0x000000289a007844 */ /* 0x000fe20000000200 */
[----:B------:R-:W-:Y:S02]  /*5ed0*/  F2FP.BF16.F32.PACK_AB R50, R204, R186 ;  /* 0x000000bacc32723e */ /* 0x000fe400000010ff */
[----:B------:R-:W-:Y:S02]  /*5ee0*/  F2FP.BF16.F32.PACK_AB R51, R55, R54 ;  /* 0x000000363733723e */ /* 0x000fe400000010ff */
[----:B------:R-:W-:-:S02]  /*5ef0*/  MOV R160, R160 ;  /* 0x000000a000a07202 */ /* 0x000fc40000000f00 */
[----:B------:R-:W-:Y:S01]  /*5f00*/  F2FP.BF16.F32.PACK_AB R20, R203, R185 ;  /* 0x000000b9cb14723e */ /* 0x000fe200000010ff */
[----:B0-----:R-:W-:Y:S01]  /*5f10*/  IMAD.MOV R34, RZ, RZ, -R45 ;  /* 0x000000ffff227224 */ /* 0x001fe200078e0a2d */
[----:B------:R-:W-:Y:S01]  /*5f20*/  F2FP.BF16.F32.PACK_AB R21, R59, R58 ;  /* 0x0000003a3b15723e */ /* 0x000fe200000010ff */
[----:B------:R-:W-:Y:S01]  /*5f30*/  IMAD R32, R38, UR7, RZ ;  /* 0x0000000726207c24 */ /* 0x000fe2000f8e02ff */
[----:B------:R-:W-:Y:S01]  /*5f40*/  F2FP.BF16.F32.PACK_AB R22, R202, R184 ;  /* 0x000000b8ca16723e */ /* 0x000fe200000010ff */
[----:B------:R-:W-:Y:S01]  /*5f50*/  IMAD R33, R211, R34, R47 ;  /* 0x00000022d3217224 */ /* 0x000fe200078e022f */
[----:B------:R-:W-:Y:S01]  /*5f60*/  F2FP.BF16.F32.PACK_AB R23, R63, R62 ;  /* 0x0000003e3f17723e */ /* 0x000fe200000010ff */
[----:B------:R-:W-:Y:S01]  /*5f70*/  STSM.16.M88.4 [R162], R48 ;  /* 0x00000030a2007844 */ /* 0x000fe20000000200 */
[----:B------:R-:W-:Y:S01]  /*5f80*/  SHF.R.U64 R110, R110, 0x3, RZ ;  /* 0x000000036e6e7819 */ /* 0x000fe200000012ff */
[----:B------:R-:W-:Y:S01]  /*5f90*/  IMAD R32, R39, UR43, R32 ;  /* 0x0000002b27207c24 */ /* 0x000fe2000f8e0220 */
[----:B------:R-:W-:Y:S01]  /*5fa0*/  MOV R158, R158 ;  /* 0x0000009e009e7202 */ /* 0x000fe20000000f00 */
[----:B------:R-:W-:Y:S01]  /*5fb0*/  STSM.16.M88.4 [R160], R20 ;  /* 0x00000014a0007844 */ /* 0x000fe20000000200 */
[----:B------:R-:W-:-:S02]  /*5fc0*/  F2FP.BF16.F32.PACK_AB R24, R201, R183 ;  /* 0x000000b7c918723e */ /* 0x000fc400000010ff */
[----:B------:R-:W-:Y:S02]  /*5fd0*/  F2FP.BF16.F32.PACK_AB R25, R67, R66 ;  /* 0x000000424319723e */ /* 0x000fe400000010ff */
[----:B------:R-:W-:Y:S02]  /*5fe0*/  F2FP.BF16.F32.PACK_AB R26, R199, R182 ;  /* 0x000000b6c71a723e */ /* 0x000fe400000010ff */
[----:B------:R-:W-:Y:S02]  /*5ff0*/  F2FP.BF16.F32.PACK_AB R27, R71, R70 ;  /* 0x00000046471b723e */ /* 0x000fe400000010ff */
[----:B------:R-:W-:Y:S01]  /*6000*/  LOP3.LUT R110, R110, R111, RZ, 0x3c, !PT ;  /* 0x0000006f6e6e7212 */ /* 0x000fe200078e3cff */
[----:B------:R-:W-:Y:S01]  /*6010*/  IMAD.X R111, RZ, RZ, R9, P0 ;  /* 0x000000ffff6f7224 */ /* 0x000fe200000e0609 */
[----:B------:R-:W-:Y:S01]  /*6020*/  F2FP.BF16.F32.PACK_AB R80, R81, R80 ;  /* 0x000000505150723e */ /* 0x000fe200000010ff */
[----:B------:R0:W-:Y:S01]  /*6030*/  STSM.16.M88.4 [R158], R24 ;  /* 0x000000189e007844 */ /* 0x0001e20000000200 */
[----:B------:R-:W-:-:S02]  /*6040*/  MOV R156, R156 ;  /* 0x0000009c009c7202 */ /* 0x000fc40000000f00 */
[----:B------:R-:W-:Y:S02]  /*6050*/  F2FP.BF16.F32.PACK_AB R28, R198, R181 ;  /* 0x000000b5c61c723e */ /* 0x000fe400000010ff */
[----:B------:R-:W-:Y:S02]  /*6060*/  F2FP.BF16.F32.PACK_AB R29, R75, R74 ;  /* 0x0000004a4b1d723e */ /* 0x000fe400000010ff */
[----:B------:R-:W-:Y:S02]  /*6070*/  F2FP.BF16.F32.PACK_AB R30, R197, R76 ;  /* 0x0000004cc51e723e */ /* 0x000fe400000010ff */
[----:B------:R-:W-:Y:S02]  /*6080*/  F2FP.BF16.F32.PACK_AB R31, R79, R78 ;  /* 0x0000004e4f1f723e */ /* 0x000fe400000010ff */
[----:B------:R-:W-:Y:S02]  /*6090*/  F2FP.BF16.F32.PACK_AB R81, R83, R82 ;  /* 0x000000525351723e */ /* 0x000fe400000010ff */
[----:B------:R-:W-:Y:S01]  /*60a0*/  F2FP.BF16.F32.PACK_AB R37, R7, R37 ;  /* 0x000000250725723e */ /* 0x000fe200000010ff */
[----:B------:R-:W-:Y:S01]  /*60b0*/  STSM.16.M88.4 [R156], R28 ;  /* 0x0000001c9c007844 */ /* 0x000fe20000000200 */
[----:B------:R-:W-:Y:S01]  /*60c0*/  MOV R152, R152 ;  /* 0x0000009800987202 */ /* 0x000fe20000000f00 */
[----:B0-----:R-:W-:Y:S01]  /*60d0*/  IMAD R26, R127, 0x80, R207 ;  /* 0x000000807f1a7824 */ /* 0x001fe200078e02cf */
[----:B------:R-:W-:-:S02]  /*60e0*/  F2FP.BF16.F32.PACK_AB R82, R196, R84 ;  /* 0x00000054c452723e */ /* 0x000fc400000010ff */
[----:B------:R-:W-:Y:S02]  /*60f0*/  F2FP.BF16.F32.PACK_AB R83, R87, R86 ;  /* 0x000000565753723e */ /* 0x000fe400000010ff */
[----:B------:R-:W-:Y:S02]  /*6100*/  SHF.R.S32.HI R25, RZ, 0x1f, R45 ;  /* 0x0000001fff197819 */ /* 0x000fe4000001142d */
[----:B------:R-:W-:Y:S01]  /*6110*/  SHF.R.S32.HI R7, RZ, 0x1f, R33 ;  /* 0x0000001fff077819 */ /* 0x000fe20000011421 */
[----:B------:R-:W-:Y:S01]  /*6120*/  STSM.16.M88.4 [R152], R80 ;  /* 0x0000005098007844 */ /* 0x000fe20000000200 */
[----:B------:R-:W-:Y:S02]  /*6130*/  IADD3 R10, P0, R45, R10, RZ ;  /* 0x0000000a2d0a7210 */ /* 0x000fe40007f1e0ff */
[----:B------:R-:W-:Y:S01]  /*6140*/  LOP3.LUT R114, R115, 0x380, RZ, 0xc0, !PT ;  /* 0x0000038073727812 */ /* 0x000fe200078ec0ff */
[----:B------:R-:W-:Y:S01]  /*6150*/  IMAD R24, R7, UR4, RZ ;  /* 0x0000000407187c24 */ /* 0x000fe2000f8e02ff */
[----:B------:R-:W-:Y:S01]  /*6160*/  MOV R150, R150 ;  /* 0x0000009600967202 */ /* 0x000fe20000000f00 */
[----:B------:R-:W-:Y:S01]  /*6170*/  IMAD R7, R211, UR6, RZ ;  /* 0x00000006d3077c24 */ /* 0x000fe2000f8e02ff */
[----:B------:R-:W-:-:S02]  /*6180*/  F2FP.BF16.F32.PACK_AB R20, R195, R88 ;  /* 0x00000058c314723e */ /* 0x000fc400000010ff */
[----:B------:R-:W-:Y:S02]  /*6190*/  F2FP.BF16.F32.PACK_AB R21, R91, R90 ;  /* 0x0000005a5b15723e */ /* 0x000fe400000010ff */
[----:B------:R-:W-:Y:S02]  /*61a0*/  F2FP.BF16.F32.PACK_AB R22, R194, R92 ;  /* 0x0000005cc216723e */ /* 0x000fe400000010ff */
[----:B------:R-:W-:Y:S02]  /*61b0*/  F2FP.BF16.F32.PACK_AB R23, R95, R94 ;  /* 0x0000005e5f17723e */ /* 0x000fe400000010ff */
[----:B------:R-:W-:Y:S02]  /*61c0*/  LOP3.LUT R122, R123, 0x380, RZ, 0xc0, !PT ;  /* 0x000003807b7a7812 */ /* 0x000fe400078ec0ff */
[----:B------:R-:W-:Y:S01]  /*61d0*/  IADD3.X R11, R25, R11, R32, P0, !PT ;  /* 0x0000000b190b7210 */ /* 0x000fe200007fe420 */
[----:B------:R0:W-:Y:S01]  /*61e0*/  STSM.16.M88.4 [R150], R20 ;  /* 0x0000001496007844 */ /* 0x0001e20000000200 */
[----:B------:R-:W-:Y:S01]  /*61f0*/  SHF.R.U64 R114, R114, 0x3, RZ ;  /* 0x0000000372727819 */ /* 0x000fe200000012ff */
[----:B------:R-:W-:Y:S01]  /*6200*/  IMAD R25, R33, UR5, R24 ;  /* 0x0000000521197c24 */ /* 0x000fe2000f8e0218 */
[----:B------:R-:W-:Y:S01]  /*6210*/  LOP3.LUT P0, RZ, R205, 0x3, RZ, 0xc0, !PT ;  /* 0x00000003cdff7812 */ /* 0x000fe2000780c0ff */
[----:B------:R-:W-:Y:S01]  /*6220*/  IMAD.WIDE.U32 R10, R33, UR4, R10 ;  /* 0x00000004210a7c25 */ /* 0x000fe2000f8e000a */
[----:B------:R-:W-:Y:S01]  /*6230*/  SHF.R.U64 R122, R122, 0x3, RZ ;  /* 0x000000037a7a7819 */ /* 0x000fe200000012ff */
[----:B------:R-:W-:Y:S01]  /*6240*/  ULDC.64 UR4, c[0x0][0xb50] ;  /* 0x0002d40000047ab9 */ /* 0x000fe20000000a00 */
[----:B------:R-:W-:Y:S01]  /*6250*/  LOP3.LUT R114, R114, R115, RZ, 0x3c, !PT ;  /* 0x0000007372727212 */ /* 0x000fe200078e3cff */
[----:B------:R-:W-:Y:S01]  /*6260*/  IMAD.X R115, RZ, RZ, R9, P1 ;  /* 0x000000ffff737224 */ /* 0x000fe200008e0609 */
[----:B------:R-:W-:-:S02]  /*6270*/  MOV R146, R146 ;  /* 0x0000009200927202 */ /* 0x000fc40000000f00 */
[----:B------:R-:W-:Y:S02]  /*6280*/  F2FP.BF16.F32.PACK_AB R36, R193, R96 ;  /* 0x00000060c124723e */ /* 0x000fe400000010ff */
[----:B------:R-:W-:Y:S02]  /*6290*/  F2FP.BF16.F32.PACK_AB R38, R192, R100 ;  /* 0x00000064c026723e */ /* 0x000fe400000010ff */
[----:B------:R-:W-:Y:S01]  /*62a0*/  F2FP.BF16.F32.PACK_AB R39, R77, R85 ;  /* 0x000000554d27723e */ /* 0x000fe200000010ff */
[C---:B0-----:R-:W-:Y:S01]  /*62b0*/  VIADD R20, R26.reuse, 0x8 ;  /* 0x000000081a147836 */ /* 0x041fe20000000000 */
[----:B------:R-:W-:Y:S02]  /*62c0*/  ISETP.GE.OR P1, PT, R26, R7, P0 ;  /* 0x000000071a00720c */ /* 0x000fe40000726670 */
[----:B------:R-:W-:Y:S01]  /*62d0*/  LOP3.LUT R122, R122, R123, RZ, 0x3c, !PT ;  /* 0x0000007b7a7a7212 */ /* 0x000fe200078e3cff */
[----:B------:R-:W-:Y:S01]  /*62e0*/  IMAD.X R123, RZ, RZ, R9, P3 ;  /* 0x000000ffff7b7224 */ /* 0x000fe200018e0609 */
[----:B------:R-:W-:Y:S01]  /*62f0*/  MOV R142, R142 ;  /* 0x0000008e008e7202 */ /* 0x000fe20000000f00 */
[----:B------:R-:W-:Y:S01]  /*6300*/  STSM.16.M88.4 [R146], R36 ;  /* 0x0000002492007844 */ /* 0x000fe20000000200 */
[----:B------:R-:W-:-:S02]  /*6310*/  F2FP.BF16.F32.PACK_AB R88, R191, R104 ;  /* 0x00000068bf58723e */ /* 0x000fc400000010ff */
[----:B------:R-:W-:Y:S02]  /*6320*/  F2FP.BF16.F32.PACK_AB R89, R89, R93 ;  /* 0x0000005d5959723e */ /* 0x000fe400000010ff */
[----:B------:R-:W-:Y:S02]  /*6330*/  F2FP.BF16.F32.PACK_AB R90, R190, R108 ;  /* 0x0000006cbe5a723e */ /* 0x000fe400000010ff */
[----:B------:R-:W-:Y:S02]  /*6340*/  F2FP.BF16.F32.PACK_AB R91, R97, R101 ;  /* 0x00000065615b723e */ /* 0x000fe400000010ff */
[----:B------:R-:W-:Y:S02]  /*6350*/  ISETP.GE.OR P0, PT, R20, R7, P0 ;  /* 0x000000071400720c */ /* 0x000fe40000706670 */
[----:B------:R-:W-:Y:S01]  /*6360*/  MOV R134, R134 ;  /* 0x0000008600867202 */ /* 0x000fe20000000f00 */
[----:B------:R-:W-:Y:S01]  /*6370*/  STSM.16.M88.4 [R142], R88 ;  /* 0x000000588e007844 */ /* 0x000fe20000000200 */
[----:B------:R-:W-:-:S02]  /*6380*/  F2FP.BF16.F32.PACK_AB R20, R189, R112 ;  /* 0x00000070bd14723e */ /* 0x000fc400000010ff */
[----:B------:R-:W-:Y:S02]  /*6390*/  F2FP.BF16.F32.PACK_AB R21, R105, R109 ;  /* 0x0000006d6915723e */ /* 0x000fe400000010ff */
[----:B------:R-:W-:Y:S02]  /*63a0*/  F2FP.BF16.F32.PACK_AB R22, R188, R116 ;  /* 0x00000074bc16723e */ /* 0x000fe400000010ff */
[----:B------:R-:W-:Y:S02]  /*63b0*/  F2FP.BF16.F32.PACK_AB R23, R113, R117 ;  /* 0x000000757117723e */ /* 0x000fe400000010ff */
[----:B------:R-:W-:Y:S02]  /*63c0*/  F2FP.BF16.F32.PACK_AB R165, R121, R166 ;  /* 0x000000a679a5723e */ /* 0x000fe400000010ff */
[----:B------:R-:W-:Y:S01]  /*63d0*/  MOV R130, R130 ;  /* 0x0000008200827202 */ /* 0x000fe20000000f00 */
[----:B------:R-:W-:Y:S01]  /*63e0*/  STSM.16.M88.4 [R134], R20 ;  /* 0x0000001486007844 */ /* 0x000fe20000000200 */
[----:B------:R-:W-:-:S02]  /*63f0*/  IADD3 R11, R11, R25, RZ ;  /* 0x000000190b0b7210 */ /* 0x000fc40007ffe0ff */
[----:B------:R-:W-:Y:S02]  /*6400*/  LEA R24, P3, R10, UR4, 0x2 ;  /* 0x000000040a187c11 */ /* 0x000fe4000f8610ff */
[----:B------:R-:W-:Y:S02]  /*6410*/  F2FP.BF16.F32.PACK_AB R164, R187, R120 ;  /* 0x00000078bba4723e */ /* 0x000fe400000010ff */
[----:B------:R-:W-:Y:S01]  /*6420*/  F2FP.BF16.F32.PACK_AB R166, R125, R124 ;  /* 0x0000007c7da6723e */ /* 0x000fe200000010ff */
[----:B------:R-:W-:Y:S01]  /*6430*/  SHFL.IDX PT, R32, R24, RZ, 0x1c1f ;  /* 0x001c1fff18207589 */ /* 0x000fe200000e0000 */
[----:B------:R-:W-:Y:S02]  /*6440*/  F2FP.BF16.F32.PACK_AB R167, R167, R168 ;  /* 0x000000a8a7a7723e */ /* 0x000fe400000010ff */
[----:B------:R-:W-:Y:S01]  /*6450*/  F2FP.BF16.F32.PACK_AB R169, R169, R170 ;  /* 0x000000aaa9a9723e */ /* 0x000fe200000010ff */
[----:B------:R-:W-:Y:S01]  /*6460*/  SHFL.IDX PT, R34, R24, 0x1, 0x1c1f ;  /* 0x003c1f0018227f89 */ /* 0x000fe200000e0000 */
[----:B------:R-:W-:-:S02]  /*6470*/  F2FP.BF16.F32.PACK_AB R168, R129, R128 ;  /* 0x0000008081a8723e */ /* 0x000fc400000010ff */
[----:B------:R-:W-:Y:S01]  /*6480*/  F2FP.BF16.F32.PACK_AB R170, R133, R132 ;  /* 0x0000008485aa723e */ /* 0x000fe200000010ff */
[----:B------:R-:W-:Y:S01]  /*6490*/  STSM.16.M88.4 [R130], R164 ;  /* 0x000000a482007844 */ /* 0x000fe20000000200 */
[----:B------:R-:W-:Y:S02]  /*64a0*/  F2FP.BF16.F32.PACK_AB R171, R171, R172 ;  /* 0x000000acabab723e */ /* 0x000fe400000010ff */
[----:B------:R-:W-:Y:S02]  /*64b0*/  F2FP.BF16.F32.PACK_AB R173, R173, R174 ;  /* 0x000000aeadad723e */ /* 0x000fe400000010ff */
[----:B------:R-:W-:Y:S01]  /*64c0*/  F2FP.BF16.F32.PACK_AB R172, R137, R136 ;  /* 0x0000008889ac723e */ /* 0x000fe200000010ff */
[----:B------:R-:W-:Y:S01]  /*64d0*/  STSM.16.M88.4 [R126], R168 ;  /* 0x000000a87e007844 */ /* 0x000fe20000000200 */
[----:B------:R-:W-:Y:S02]  /*64e0*/  F2FP.BF16.F32.PACK_AB R174, R141, R140 ;  /* 0x0000008c8dae723e */ /* 0x000fe400000010ff */
[----:B------:R-:W-:-:S02]  /*64f0*/  F2FP.BF16.F32.PACK_AB R175, R175, R176 ;  /* 0x000000b0afaf723e */ /* 0x000fc400000010ff */
[----:B------:R-:W-:Y:S02]  /*6500*/  F2FP.BF16.F32.PACK_AB R177, R177, R178 ;  /* 0x000000b2b1b1723e */ /* 0x000fe400000010ff */
[----:B------:R-:W-:Y:S01]  /*6510*/  F2FP.BF16.F32.PACK_AB R176, R145, R144 ;  /* 0x0000009091b0723e */ /* 0x000fe200000010ff */
[----:B------:R0:W-:Y:S01]  /*6520*/  STSM.16.M88.4 [R4], R172 ;  /* 0x000000ac04007844 */ /* 0x0001e20000000200 */
[----:B------:R-:W-:Y:S02]  /*6530*/  F2FP.BF16.F32.PACK_AB R178, R149, R148 ;  /* 0x0000009495b2723e */ /* 0x000fe400000010ff */
[----:B------:R-:W-:Y:S02]  /*6540*/  F2FP.BF16.F32.PACK_AB R179, R179, R0 ;  /* 0x00000000b3b3723e */ /* 0x000fe400000010ff */
[----:B------:R-:W-:Y:S02]  /*6550*/  LEA.HI.X R11, R10, UR5, R11, 0x2, P3 ;  /* 0x000000050a0b7c11 */ /* 0x000fe400098f140b */
[----:B------:R-:W-:Y:S01]  /*6560*/  LOP3.LUT R98, R99, 0x380, RZ, 0xc0, !PT ;  /* 0x0000038063627812 */ /* 0x000fe200078ec0ff */
[----:B------:R1:W-:Y:S01]  /*6570*/  STSM.16.M88.4 [R3], R176 ;  /* 0x000000b003007844 */ /* 0x0003e20000000200 */
[----:B------:R-:W-:-:S02]  /*6580*/  LOP3.LUT R102, R103, 0x380, RZ, 0xc0, !PT ;  /* 0x0000038067667812 */ /* 0x000fc400078ec0ff */
[----:B------:R-:W-:Y:S01]  /*6590*/  LOP3.LUT R106, R107, 0x380, RZ, 0xc0, !PT ;  /* 0x000003806b6a7812 */ /* 0x000fe200078ec0ff */
[----:B------:R-:W2:Y:S01]  /*65a0*/  SHFL.IDX PT, R33, R11, RZ, 0x1c1f ;  /* 0x001c1fff0b217589 */ /* 0x000ea200000e0000 */
[----:B0-----:R-:W0:Y:S08]  /*65b0*/  @P2 LDC R4, c[0x0][0xbec] ;  /* 0x0002fb00ff042b82 */ /* 0x001e300000000800 */
[----:B------:R-:W-:Y:S01]  /*65c0*/  BAR.SYNC.DEFER_BLOCKING 0x1, 0x100 ;  /* 0x0044000000007b1d */ /* 0x000fe20000010000 */
[----:B------:R-:W-:Y:S01]  /*65d0*/  IMAD R0, R19, 0x20, R200 ;  /* 0x0000002013007824 */ /* 0x000fe200078e02c8 */
[----:B------:R-:W-:Y:S01]  /*65e0*/  UIMAD UR6, UR11, UR8, URZ ;  /* 0x000000080b0672a4 */ /* 0x000fe2000f8e023f */
[----:B------:R-:W-:Y:S01]  /*65f0*/  SHF.R.U64 R98, R98, 0x3, RZ ;  /* 0x0000000362627819 */ /* 0x000fe200000012ff */
[----:B------:R-:W-:Y:S01]  /*6600*/  UIMAD.WIDE.U32 UR4, UR10, UR8, URZ ;  /* 0x000000080a0472a5 */ /* 0x000fe2000f8e003f */
[----:B------:R-:W-:-:S03]  /*6610*/  SHF.R.U64 R102, R102, 0x3, RZ ;  /* 0x0000000366667819 */ /* 0x000fc600000012ff */
[----:B-1----:R-:W1:Y:S01]  /*6620*/  @P2 LDC R3, c[0x0][0xbf0] ;  /* 0x0002fc00ff032b82 */ /* 0x002e620000000800 */
[----:B------:R-:W3:Y:S01]  /*6630*/  SHFL.IDX PT, R35, R11, 0x1, 0x1c1f ;  /* 0x003c1f000b237f89 */ /* 0x000ee200000e0000 */
[----:B------:R-:W-:Y:S01]  /*6640*/  UIMAD UR6, UR10, UR9, UR6 ;  /* 0x000000090a0672a4 */ /* 0x000fe2000f8e0206 */
[----:B------:R-:W-:Y:S02]  /*6650*/  SHF.R.U64 R106, R106, 0x3, RZ ;  /* 0x000000036a6a7819 */ /* 0x000fe400000012ff */
[----:B------:R-:W-:Y:S01]  /*6660*/  ULDC.64 UR8, c[0x0][0xaf0] ;  /* 0x0002bc0000087ab9 */ /* 0x000fe20000000a00 */
[----:B--2---:R-:W-:Y:S01]  /*6670*/  @!P1 ST.E desc[UR48][R32.64], R6 ;  /* 0x0000000620009985 */ /* 0x004fe2000c101930 */
[----:B------:R-:W-:Y:S01]  /*6680*/  UIADD3 UR5, UR5, UR6, URZ ;  /* 0x0000000605057290 */ /* 0x000fe2000fffe03f */
[----:B------:R-:W-:Y:S02]  /*6690*/  LOP3.LUT R98, R98, R99, RZ, 0x3c, !PT ;  /* 0x0000006362627212 */ /* 0x000fe400078e3cff */
[----:B------:R-:W-:-:S02]  /*66a0*/  LOP3.LUT R102, R102, R103, RZ, 0x3c, !PT ;  /* 0x0000006766667212 */ /* 0x000fc400078e3cff */
[----:B------:R-:W-:Y:S01]  /*66b0*/  LOP3.LUT R106, R106, R107, RZ, 0x3c, !PT ;  /* 0x0000006b6a6a7212 */ /* 0x000fe200078e3cff */
[----:B---3--:R2:W-:Y:S01]  /*66c0*/  @!P0 ST.E desc[UR48][R34.64], R5 ;  /* 0x0000000522008985 */ /* 0x0085e2000c101930 */
[----:B------:R-:W-:Y:S01]  /*66d0*/  UIMAD UR6, UR7, UR8, URZ ;  /* 0x00000008070672a4 */ /* 0x000fe2000f8e023f */
[--C-:B------:R-:W-:Y:S02]  /*66e0*/  IMAD.X R99, RZ, RZ, R9.reuse, P4 ;  /* 0x000000ffff637224 */ /* 0x100fe400020e0609 */
[----:B------:R3:W5:Y:S01]  /*66f0*/  LD.E.128 R24, desc[UR48][R12.64] ;  /* 0x000000300c187980 */ /* 0x000762000c101d00 */
[----:B------:R-:W-:Y:S01]  /*6700*/  UIMAD.WIDE.U32 UR4, UR43, UR8, UR4 ;  /* 0x000000082b0472a5 */ /* 0x000fe2000f8e0004 */
[--C-:B------:R-:W-:Y:S02]  /*6710*/  IMAD.X R103, RZ, RZ, R9.reuse, P5 ;  /* 0x000000ffff677224 */ /* 0x100fe400028e0609 */
[----:B------:R-:W-:Y:S02]  /*6720*/  IMAD.X R107, RZ, RZ, R9, P6 ;  /* 0x000000ffff6b7224 */ /* 0x000fe400030e0609 */
[----:B--2---:R-:W-:Y:S01]  /*6730*/  IMAD R5, R127, 0x80, R0 ;  /* 0x000000807f057824 */ /* 0x004fe200078e0200 */
[----:B------:R-:W-:Y:S01]  /*6740*/  UIMAD UR6, UR43, UR9, UR6 ;  /* 0x000000092b0672a4 */ /* 0x000fe2000f8e0206 */
[----:B---3--:R-:W2:Y:S01]  /*6750*/  LDC.64 R12, c[0x0][0xae0] ;  /* 0x0002b800ff0c7b82 */ /* 0x008ea20000000a00 */
[----:B------:R-:W5:Y:S01]  /*6760*/  LD.E.128 R8, desc[UR48][R8.64] ;  /* 0x0000003008087980 */ /* 0x000f62000c101d00 */
[----:B0-----:R-:W-:-:S03]  /*6770*/  @P2 IMAD.HI.U32 R0, R5, R4, RZ ;  /* 0x0000000405002227 */ /* 0x001fc600078e00ff */
[----:B------:R0:W5:Y:S01]  /*6780*/  LD.E.128 R28, desc[UR48][R14.64] ;  /* 0x000000300e1c7980 */ /* 0x000162000c101d00 */
[--C-:B------:R-:W-:Y:S01]  /*6790*/  IMAD.MOV.U32 R4, RZ, RZ, R5.reuse ;  /* 0x000000ffff047224 */ /* 0x100fe200078e0005 */
[----:B-1----:R-:W-:Y:S02]  /*67a0*/  @P2 SHF.R.U32.HI R4, RZ, R3, R0 ;  /* 0x00000003ff042219 */ /* 0x002fe40000011600 */
[----:B------:R-:W5:Y:S02]  /*67b0*/  LD.E.128 R52, desc[UR48][R52.64] ;  /* 0x0000003034347980 */ /* 0x000f64000c101d00 */
[--C-:B------:R-:W-:Y:S01]  /*67c0*/  SHF.R.S32.HI R3, RZ, 0x1f, R4.reuse ;  /* 0x0000001fff037819 */ /* 0x100fe20000011404 */
[----:B------:R-:W-:Y:S01]  /*67d0*/  IMAD.MOV R0, RZ, RZ, -R4 ;  /* 0x000000ffff007224 */ /* 0x000fe200078e0a04 */
[----:B------:R-:W-:Y:S01]  /*67e0*/  UIADD3 UR5, UR5, UR6, URZ ;  /* 0x0000000605057290 */ /* 0x000fe2000fffe03f */
[----:B------:R-:W5:Y:S02]  /*67f0*/  LD.E.128 R56, desc[UR48][R56.64] ;  /* 0x0000003038387980 */ /* 0x000f64000c101d00 */
[----:B------:R-:W-:Y:S01]  /*6800*/  IMAD R211, R211, R0, R5 ;  /* 0x00000000d3d37224 */ /* 0x000fe200078e0205 */
[----:B------:R-:W-:Y:S01]  /*6810*/  ULDC.64 UR6, c[0x0][0xad8] ;  /* 0x0002b60000067ab9 */ /* 0x000fe20000000a00 */
[----:B------:R-:W5:Y:S04]  /*6820*/  LD.E.128 R60, desc[UR48][R60.64] ;  /* 0x000000303c3c7980 */ /* 0x000f68000c101d00 */
[----:B------:R-:W5:Y:S01]  /*6830*/  LD.E.128 R64, desc[UR48][R64.64] ;  /* 0x0000003040407980 */ /* 0x000f62000c101d00 */
[----:B--2---:R-:W-:-:S03]  /*6840*/  IMAD R3, R3, R12, RZ ;  /* 0x0000000c03037224 */ /* 0x004fc600078e02ff */
[----:B------:R-:W5:Y:S01]  /*6850*/  LD.E.128 R68, desc[UR48][R68.64] ;  /* 0x0000003044447980 */ /* 0x000f62000c101d00 */
[----:B------:R-:W-:Y:S01]  /*6860*/  SHF.R.S32.HI R0, RZ, 0x1f, R211 ;  /* 0x0000001fff007819 */ /* 0x000fe200000114d3 */
[C---:B------:R-:W-:Y:S02]  /*6870*/  IMAD R3, R4.reuse, R13, R3 ;  /* 0x0000000d04037224 */ /* 0x040fe400078e0203 */
[----:B------:R-:W5:Y:S01]  /*6880*/  LD.E.128 R72, desc[UR48][R72.64] ;  /* 0x0000003048487980 */ /* 0x000f62000c101d00 */
[----:B------:R-:W-:-:S03]  /*6890*/  IMAD.WIDE.U32 R4, R4, R12, UR4 ;  /* 0x0000000404047e25 */ /* 0x000fc6000f8e000c */
[----:B------:R-:W5:Y:S04]  /*68a0*/  LD.E.128 R96, desc[UR48][R98.64] ;  /* 0x0000003062607980 */ /* 0x000f68000c101d00 */
[----:B------:R-:W5:Y:S04]  /*68b0*/  LD.E.128 R100, desc[UR48][R102.64] ;  /* 0x0000003066647980 */ /* 0x000f68000c101d00 */
[----:B------:R-:W5:Y:S04]  /*68c0*/  LD.E.128 R104, desc[UR48][R106.64] ;  /* 0x000000306a687980 */ /* 0x000f68000c101d00 */
[----:B------:R-:W5:Y:S04]  /*68d0*/  LD.E.128 R108, desc[UR48][R110.64] ;  /* 0x000000306e6c7980 */ /* 0x000f68000c101d00 */
[----:B------:R-:W5:Y:S04]  /*68e0*/  LD.E.128 R112, desc[UR48][R114.64] ;  /* 0x0000003072707980 */ /* 0x000f68000c101d00 */
[----:B------:R-:W5:Y:S04]  /*68f0*/  LD.E.128 R116, desc[UR48][R118.64] ;  /* 0x0000003076747980 */ /* 0x000f68000c101d00 */
[----:B------:R-:W5:Y:S01]  /*6900*/  LD.E.128 R120, desc[UR48][R122.64] ;  /* 0x000000307a787980 */ /* 0x000f62000c101d00 */
[----:B------:R-:W-:Y:S01]  /*6910*/  @!PT LDS RZ, [RZ] ;  /* 0x00000000fffff984 */ /* 0x000fe20000000800 */
[----:B------:R-:W-:Y:S01]  /*6920*/  @!PT LDS RZ, [RZ] ;  /* 0x00000000fffff984 */ /* 0x000fe20000000800 */
[----:B------:R-:W-:Y:S01]  /*6930*/  @!PT LDS RZ, [RZ] ;  /* 0x00000000fffff984 */ /* 0x000fe20000000800 */
[----:B------:R-:W-:Y:S01]  /*6940*/  @!PT LDS RZ, [RZ] ;  /* 0x00000000fffff984 */ /* 0x000fe20000000800 */
[----:B------:R1:W-:Y:S06]  /*6950*/  MEMBAR.ALL.CTA ;  /* 0x0000000000007992 */ /* 0x0003ec0000008000 */
[----:B-1----:R-:W1:Y:S01]  /*6960*/  FENCE.VIEW.ASYNC.S ;  /* 0x00000000000073c6 */ /* 0x002e620000000000 */
[----:B------:R-:W-:-:S02]  /*6970*/  IMAD.IADD R5, R5, 0x1, R3 ;  /* 0x0000000105057824 */ /* 0x000fc400078e0203 */
[----:B------:R-:W-:Y:S02]  /*6980*/  IMAD R6, R0, UR6, RZ ;  /* 0x0000000600067c24 */ /* 0x000fe4000f8e02ff */
[----:B------:R-:W-:Y:S01]  /*6990*/  IMAD R32, R127, 0x80, R200 ;  /* 0x000000807f207824 */ /* 0x000fe200078e02c8 */
[----:B------:R-:W-:Y:S01]  /*69a0*/  UIADD3 UR22, UR22, 0x22820, URZ ;  /* 0x0002282016167890 */ /* 0x000fe2000fffe03f */
[C---:B------:R-:W-:Y:S02]  /*69b0*/  IMAD R3, R211.reuse, UR7, R6 ;  /* 0x00000007d3037c24 */ /* 0x040fe4000f8e0206 */
[----:B------:R-:W-:Y:S01]  /*69c0*/  IMAD.WIDE.U32 R4, R211, UR6, R4 ;  /* 0x00000006d3047c25 */ /* 0x000fe2000f8e0004 */
[----:B------:R-:W-:Y:S01]  /*69d0*/  UIADD3 UR37, UR37, 0x1, URZ ;  /* 0x0000000125257890 */ /* 0x000fe2000fffe03f */
[----:B------:R-:W-:Y:S01]  /*69e0*/  ISETP.GE.AND P2, PT, R32, R7, PT ;  /* 0x000000072000720c */ /* 0x000fe20003f46270 */
[----:B------:R-:W-:Y:S01]  /*69f0*/  ULDC.64 UR6, c[0x0][0xa80] ;  /* 0x0002a00000067ab9 */ /* 0x000fe20000000a00 */
[----:B------:R-:W-:Y:S01]  /*6a00*/  IMAD.IADD R3, R5, 0x1, R3 ;  /* 0x0000000105037824 */ /* 0x000fe200078e0203 */
[----:B------:R-:W-:Y:S01]  /*6a10*/  UPRMT UR22, URZ, 0x654, UR22 ;  /* 0x000006543f167896 */ /* 0x000fe20008000016 */
[----:B------:R-:W-:Y:S01]  /*6a20*/  LEA R6, P3, R4, UR6, 0x1 ;  /* 0x0000000604067c11 */ /* 0x000fe2000f8608ff */
[----:B------:R-:W-:Y:S01]  /*6a30*/  VIADD R0, R32, 0x20 ;  /* 0x0000002020007836 */ /* 0x000fe20000000000 */
[----:B------:R-:W-:-:S02]  /*6a40*/  UISETP.NE.AND UP0, UPT, UR37, 0x2, UPT ;  /* 0x000000022500788c */ /* 0x000fc4000bf05270 */
[----:B------:R-:W-:Y:S02]  /*6a50*/  LEA.HI.X R3, R4, UR7, R3, 0x1, P3 ;  /* 0x0000000704037c11 */ /* 0x000fe400098f0c03 */
[----:B------:R-:W-:Y:S01]  /*6a60*/  USEL UR5, URZ, 0x1, UP0 ;  /* 0x000000013f057887 */ /* 0x000fe20008000000 */
[-C--:B------:R-:W-:Y:S01]  /*6a70*/  ISETP.GE.AND P1, PT, R0, R7.reuse, PT ;  /* 0x000000070000720c */ /* 0x080fe20003f26270 */
[----:B------:R-:W-:Y:S01]  /*6a80*/  ULDC UR4, c[0x0][0xc] ;  /* 0x0000030000047ab9 */ /* 0x000fe20000000800 */
[----:B------:R-:W-:Y:S01]  /*6a90*/  VIADD R0, R32, 0x40 ;  /* 0x0000004020007836 */ /* 0x000fe20000000000 */
[----:B------:R-:W-:Y:S01]  /*6aa0*/  UIADD3 UR45, UR4, UR45, URZ ;  /* 0x0000002d042d7290 */ /* 0x000fe2000fffe03f */
[----:B-1----:R0:W1:Y:S01]  /*6ab0*/  SHFL.IDX PT, R12, R6, RZ, 0x181f ;  /* 0x00181fff060c7589 */ /* 0x00206200000e0000 */
[----:B------:R-:W-:Y:S01]  /*6ac0*/  USEL UR37, UR37, URZ, UP0 ;  /* 0x0000003f25257287 */ /* 0x000fe20008000000 */
[----:B------:R-:W-:Y:S01]  /*6ad0*/  SYNCS.ARRIVE.TRANS64.RED.A1T0 RZ, [UR22], RZ ;  /* 0x000000ffffff79a7 */ /* 0x000fe20008100416 */
[----:B------:R-:W-:Y:S01]  /*6ae0*/  ULOP3.LUT UR36, UR36, UR5, URZ, 0x3c, !UPT ;  /* 0x0000000524247292 */ /* 0x000fe2000f8e3c3f */
[----:B------:R0:W2:Y:S01]  /*6af0*/  SHFL.IDX PT, R13, R3, RZ, 0x181f ;  /* 0x00181fff030d7589 */ /* 0x0000a200000e0000 */
[----:B------:R-:W-:Y:S01]  /*6b00*/  BSSY B0, `(.L_x_31) ;  /* 0x0000013000007945 */ /* 0x000fe20003800000 */
[----:B------:R-:W-:-:S03]  /*6b10*/  ISETP.GE.AND P0, PT, R0, R7, PT ;  /* 0x000000070000720c */ /* 0x000fc60003f06270 */
[----:B------:R-:W-:Y:S10]  /*6b20*/  @P2 BRA `(.L_x_32) ;  /* 0x0000000000402947 */ /* 0x000ff40003800000 */
[----:B------:R-:W-:Y:S02]  /*6b30*/  ULDC UR4, c[0x0][0xac8] ;  /* 0x0002b20000047ab9 */ /* 0x000fe40000000800 */
[----:B------:R-:W-:Y:S02]  /*6b40*/  ISETP.GE.AND P4, PT, R18, UR4, PT ;  /* 0x0000000412007c0c */ /* 0x000fe4000bf86270 */
[----:B------:R-:W-:Y:S02]  /*6b50*/  ISETP.GE.AND P3, PT, R17, UR4, PT ;  /* 0x0000000411007c0c */ /* 0x000fe4000bf66270 */
[----:B------:R-:W-:Y:S02]  /*6b60*/  ISETP.GE.AND P2, PT, R16, UR4, PT ;  /* 0x0000000410007c0c */ /* 0x000fe4000bf46270 */
[----:B------:R-:W-:-:S07]  /*6b70*/  ISETP.GE.AND P5, PT, R2, UR4, PT ;  /* 0x0000000402007c0c */ /* 0x000fce000bfa6270 */
[----:B01----:R-:W-:-:S04]  /*6b80*/  @!P4 LEA R14, P6, R18, R12, 0x1 ;  /* 0x0000000c120ec211 */ /* 0x003fc800078c08ff */
[----:B--2---:R-:W-:Y:S02]  /*6b90*/  @!P4 LEA.HI.X R15, R18, R13, R214, 0x1, P6 ;  /* 0x0000000d120fc211 */ /* 0x004fe400030f0cd6 */
[----:B------:R-:W-:Y:S01]  /*6ba0*/  @!P3 LEA R20, P6, R17, R12, 0x1 ;  /* 0x0000000c1114b211 */ /* 0x000fe200078c08ff */
[----:B------:R-:W-:-:S03]  /*6bb0*/  @!P5 IMAD.WIDE R4, R2, 0x2, R12 ;  /* 0x000000020204d825 */ /* 0x000fc600078e020c */
[-C--:B------:R-:W-:Y:S02]  /*6bc0*/  @!P3 LEA.HI.X R21, R17, R13.reuse, R213, 0x1, P6 ;  /* 0x0000000d1115b211 */ /* 0x080fe400030f0cd5 */
[C---:B------:R-:W-:Y:S01]  /*6bd0*/  @!P2 LEA R22, P6, R16.reuse, R12, 0x1 ;  /* 0x0000000c1016a211 */ /* 0x040fe200078c08ff */
[----:B-----5:R3:W-:Y:S03]  /*6be0*/  @!P5 ST.E.128 desc[UR48][R4.64], R8 ;  /* 0x000000080400d985 */ /* 0x0207e6000c101d30 */
[----:B------:R-:W-:Y:S01]  /*6bf0*/  @!P2 LEA.HI.X R23, R16, R13, R212, 0x1, P6 ;  /* 0x0000000d1017a211 */ /* 0x000fe200030f0cd4 */
[----:B------:R3:W-:Y:S04]  /*6c00*/  @!P4 ST.E.128 desc[UR48][R14.64], R56 ;  /* 0x000000380e00c985 */ /* 0x0007e8000c101d30 */
[----:B------:R3:W-:Y:S04]  /*6c10*/  @!P3 ST.E.128 desc[UR48][R20.64], R72 ;  /* 0x000000481400b985 */ /* 0x0007e8000c101d30 */
[----:B------:R3:W-:Y:S02]  /*6c20*/  @!P2 ST.E.128 desc[UR48][R22.64], R108 ;  /* 0x0000006c1600a985 */ /* 0x0007e4000c101d30 */
.L_x_32:
[----:B------:R-:W-:Y:S05]  /*6c30*/  BSYNC B0 ;  /* 0x0000000000007941 */ /* 0x000fea0003800000 */
.L_x_31:
[----:B---3-5:R3:W4:Y:S01]  /*6c40*/  SHFL.IDX PT, R9, R3, 0x1, 0x181f ;  /* 0x00381f0003097f89 */ /* 0x02872200000e0000 */
[----:B------:R-:W-:Y:S03]  /*6c50*/  BSSY B0, `(.L_x_33) ;  /* 0x0000013000007945 */ /* 0x000fe60003800000 */
[----:B------:R3:W0:Y:S01]  /*6c60*/  SHFL.IDX PT, R8, R6, 0x1, 0x181f ;  /* 0x00381f0006087f89 */ /* 0x00062200000e0000 */
[----:B------:R-:W-:Y:S05]  /*6c70*/  @P1 BRA `(.L_x_34) ;  /* 0x0000000000401947 */ /* 0x000fea0003800000 */
[----:B------:R-:W-:Y:S02]  /*6c80*/  ULDC UR4, c[0x0][0xac8] ;  /* 0x0002b20000047ab9 */ /* 0x000fe40000000800 */
[----:B------:R-:W-:Y:S02]  /*6c90*/  ISETP.GE.AND P3, PT, R18, UR4, PT ;  /* 0x0000000412007c0c */ /* 0x000fe4000bf66270 */
[----:B------:R-:W-:Y:S02]  /*6ca0*/  ISETP.GE.AND P2, PT, R17, UR4, PT ;  /* 0x0000000411007c0c */ /* 0x000fe4000bf46270 */
[----:B------:R-:W-:Y:S02]  /*6cb0*/  ISETP.GE.AND P1, PT, R16, UR4, PT ;  /* 0x0000000410007c0c */ /* 0x000fe4000bf26270 */
[----:B------:R-:W-:-:S07]  /*6cc0*/  ISETP.GE.AND P4, PT, R2, UR4, PT ;  /* 0x0000000402007c0c */ /* 0x000fce000bf86270 */
[CC--:B0-----:R-:W-:Y:S02]  /*6cd0*/  @!P3 LEA R10, P6, R18.reuse, R8.reuse, 0x1 ;  /* 0x00000008120ab211 */ /* 0x0c1fe400078c08ff */
[CC--:B-1----:R-:W-:Y:S02]  /*6ce0*/  @!P2 LEA R12, P5, R17.reuse, R8.reuse, 0x1 ;  /* 0x00000008110ca211 */ /* 0x0c2fe400078a08ff */
[-C--:B----4-:R-:W-:Y:S02]  /*6cf0*/  @!P3 LEA.HI.X R11, R18, R9.reuse, R214, 0x1, P6 ;  /* 0x00000009120bb211 */ /* 0x090fe400030f0cd6 */
[----:B------:R-:W-:Y:S01]  /*6d00*/  @!P1 LEA R14, P6, R16, R8, 0x1 ;  /* 0x00000008100e9211 */ /* 0x000fe200078c08ff */
[----:B------:R-:W-:Y:S01]  /*6d10*/  @!P4 IMAD.WIDE R4, R2, 0x2, R8 ;  /* 0x000000020204c825 */ /* 0x000fe200078e0208 */
[-C--:B--2---:R-:W-:Y:S02]  /*6d20*/  @!P2 LEA.HI.X R13, R17, R9.reuse, R213, 0x1, P5 ;  /* 0x00000009110da211 */ /* 0x084fe400028f0cd5 */
[----:B------:R-:W-:-:S02]  /*6d30*/  @!P1 LEA.HI.X R15, R16, R9, R212, 0x1, P6 ;  /* 0x00000009100f9211 */ /* 0x000fc400030f0cd4 */
[----:B------:R0:W-:Y:S04]  /*6d40*/  @!P4 ST.E.128 desc[UR48][R4.64], R24 ;  /* 0x000000180400c985 */ /* 0x0001e8000c101d30 */
[----:B------:R0:W-:Y:S04]  /*6d50*/  @!P3 ST.E.128 desc[UR48][R10.64], R60 ;  /* 0x0000003c0a00b985 */ /* 0x0001e8000c101d30 */
[----:B------:R0:W-:Y:S04]  /*6d60*/  @!P2 ST.E.128 desc[UR48][R12.64], R96 ;  /* 0x000000600c00a985 */ /* 0x0001e8000c101d30 */
[----:B------:R0:W-:Y:S02]  /*6d70*/  @!P1 ST.E.128 desc[UR48][R14.64], R112 ;  /* 0x000000700e009985 */ /* 0x0001e4000c101d30 */
.L_x_34:
[----:B------:R-:W-:Y:S05]  /*6d80*/  BSYNC B0 ;  /* 0x0000000000007941 */ /* 0x000fea0003800000 */
.L_x_33:
[----:B----4-:R4:W1:Y:S01]  /*6d90*/  SHFL.IDX PT, R9, R3, 0x2, 0x181f ;  /* 0x00581f0003097f89 */ /* 0x01086200000e0000 */
[----:B------:R-:W-:Y:S03]  /*6da0*/  BSSY B0, `(.L_x_35) ;  /* 0x0000013000007945 */ /* 0x000fe60003800000 */
[----:B0-----:R4:W0:Y:S01]  /*6db0*/  SHFL.IDX PT, R8, R6, 0x2, 0x181f ;  /* 0x00581f0006087f89 */ /* 0x00182200000e0000 */
[----:B------:R-:W-:Y:S05]  /*6dc0*/  @P0 BRA `(.L_x_36) ;  /* 0x0000000000400947 */ /* 0x000fea0003800000 */
[----:B------:R-:W-:Y:S02]  /*6dd0*/  ULDC UR4, c[0x0][0xac8] ;  /* 0x0002b20000047ab9 */ /* 0x000fe40000000800 */
[----:B------:R-:W-:Y:S02]  /*6de0*/  ISETP.GE.AND P4, PT, R18, UR4, PT ;  /* 0x0000000412007c0c */ /* 0x000fe4000bf86270 */
[----:B------:R-:W-:Y:S02]  /*6df0*/  ISETP.GE.AND P5, PT, R17, UR4, PT ;  /* 0x0000000411007c0c */ /* 0x000fe4000bfa6270 */
[----:B------:R-:W-:Y:S02]  /*6e00*/  ISETP.GE.AND P6, PT, R16, UR4, PT ;  /* 0x0000000410007c0c */ /* 0x000fe4000bfc6270 */
[----:B------:R-:W-:-:S07]  /*6e10*/  ISETP.GE.AND P3, PT, R2, UR4, PT ;  /* 0x0000000402007c0c */ /* 0x000fce000bf66270 */
[-C--:B0-----:R-:W-:Y:S02]  /*6e20*/  @!P4 LEA R10, P0, R18, R8.reuse, 0x1 ;  /* 0x00000008120ac211 */ /* 0x081fe400078008ff */
[CC--:B-1----:R-:W-:Y:S02]  /*6e30*/  @!P5 LEA R12, P1, R17.reuse, R8.reuse, 0x1 ;  /* 0x00000008110cd211 */ /* 0x0c2fe400078208ff */
[----:B------:R-:W-:Y:S02]  /*6e40*/  @!P6 LEA R14, P2, R16, R8, 0x1 ;  /* 0x00000008100ee211 */ /* 0x000fe400078408ff */
[----:B------:R-:W-:Y:S01]  /*6e50*/  @!P3 IMAD.WIDE R4, R2, 0x2, R8 ;  /* 0x000000020204b825 */ /* 0x000fe200078e0208 */
[-C--:B------:R-:W-:Y:S02]  /*6e60*/  @!P4 LEA.HI.X R11, R18, R9.reuse, R214, 0x1, P0 ;  /* 0x00000009120bc211 */ /* 0x080fe400000f0cd6 */
[-C--:B--2---:R-:W-:Y:S02]  /*6e70*/  @!P5 LEA.HI.X R13, R17, R9.reuse, R213, 0x1, P1 ;  /* 0x00000009110dd211 */ /* 0x084fe400008f0cd5 */
[----:B------:R-:W-:Y:S01]  /*6e80*/  @!P6 LEA.HI.X R15, R16, R9, R212, 0x1, P2 ;  /* 0x00000009100fe211 */ /* 0x000fe200010f0cd4 */
[----:B------:R0:W-:Y:S04]  /*6e90*/  @!P3 ST.E.128 desc[UR48][R4.64], R28 ;  /* 0x0000001c0400b985 */ /* 0x0001e8000c101d30 */
[----:B------:R0:W-:Y:S04]  /*6ea0*/  @!P4 ST.E.128 desc[UR48][R10.64], R64 ;  /* 0x000000400a00c985 */ /* 0x0001e8000c101d30 */
[----:B------:R0:W-:Y:S04]  /*6eb0*/  @!P5 ST.E.128 desc[UR48][R12.64], R100 ;  /* 0x000000640c00d985 */ /* 0x0001e8000c101d30 */
[----:B------:R0:W-:Y:S02]  /*6ec0*/  @!P6 ST.E.128 desc[UR48][R14.64], R116 ;  /* 0x000000740e00e985 */ /* 0x0001e4000c101d30 */
.L_x_36:
[----:B------:R-:W-:Y:S05]  /*6ed0*/  BSYNC B0 ;  /* 0x0000000000007941 */ /* 0x000fea0003800000 */
.L_x_35:
[----:B------:R-:W-:Y:S01]  /*6ee0*/  VIADD R0, R32, 0x60 ;  /* 0x0000006020007836 */ /* 0x000fe20000000000 */
[----:B-1----:R1:W1:Y:S01]  /*6ef0*/  SHFL.IDX PT, R9, R3, 0x3, 0x181f ;  /* 0x00781f0003097f89 */ /* 0x00226200000e0000 */
[----:B------:R-:W-:Y:S01]  /*6f00*/  UIADD3 UR46, UR46, 0x1, URZ ;  /* 0x000000012e2e7890 */ /* 0x000fe2000fffe03f */
[----:B------:R-:W-:Y:S02]  /*6f10*/  BSSY B0, `(.L_x_37) ;  /* 0x0000014000007945 */ /* 0x000fe40003800000 */
[----:B------:R-:W-:Y:S01]  /*6f20*/  ISETP.GE.AND P0, PT, R0, R7, PT ;  /* 0x000000070000720c */ /* 0x000fe20003f06270 */
[----:B0-----:R0:W0:-:S12]  /*6f30*/  SHFL.IDX PT, R8, R6, 0x3, 0x181f ;  /* 0x00781f0006087f89 */ /* 0x00101800000e0000 */
[----:B------:R-:W-:Y:S05]  /*6f40*/  @P0 BRA `(.L_x_38) ;  /* 0x0000000000400947 */ /* 0x000fea0003800000 */
[----:B------:R-:W-:Y:S02]  /*6f50*/  ULDC UR4, c[0x0][0xac8] ;  /* 0x0002b20000047ab9 */ /* 0x000fe40000000800 */
[----:B------:R-:W-:Y:S02]  /*6f60*/  ISETP.GE.AND P4, PT, R18, UR4, PT ;  /* 0x0000000412007c0c */ /* 0x000fe4000bf86270 */
[----:B------:R-:W-:Y:S02]  /*6f70*/  ISETP.GE.AND P5, PT, R17, UR4, PT ;  /* 0x0000000411007c0c */ /* 0x000fe4000bfa6270 */
[----:B------:R-:W-:Y:S02]  /*6f80*/  ISETP.GE.AND P6, PT, R16, UR4, PT ;  /* 0x0000000410007c0c */ /* 0x000fe4000bfc6270 */
[----:B------:R-:W-:-:S07]  /*6f90*/  ISETP.GE.AND P3, PT, R2, UR4, PT ;  /* 0x0000000402007c0c */ /* 0x000fce000bf66270 */
[-C--:B0--34-:R-:W-:Y:S02]  /*6fa0*/  @!P4 LEA R6, P0, R18, R8.reuse, 0x1 ;  /* 0x000000081206c211 */ /* 0x099fe400078008ff */
[CC--:B------:R-:W-:Y:S02]  /*6fb0*/  @!P5 LEA R10, P1, R17.reuse, R8.reuse, 0x1 ;  /* 0x00000008110ad211 */ /* 0x0c0fe400078208ff */
[----:B------:R-:W-:Y:S02]  /*6fc0*/  @!P6 LEA R12, P2, R16, R8, 0x1 ;  /* 0x00000008100ce211 */ /* 0x000fe400078408ff */
[----:B-1----:R-:W-:Y:S01]  /*6fd0*/  @!P3 IMAD.WIDE R4, R2, 0x2, R8 ;  /* 0x000000020204b825 */ /* 0x002fe200078e0208 */
[-C--:B------:R-:W-:Y:S02]  /*6fe0*/  @!P4 LEA.HI.X R7, R18, R9.reuse, R214, 0x1, P0 ;  /* 0x000000091207c211 */ /* 0x080fe400000f0cd6 */
[-C--:B------:R-:W-:Y:S02]  /*6ff0*/  @!P5 LEA.HI.X R11, R17, R9.reuse, R213, 0x1, P1 ;  /* 0x00000009110bd211 */ /* 0x080fe400008f0cd5 */
[----:B--2---:R-:W-:Y:S01]  /*7000*/  @!P6 LEA.HI.X R13, R16, R9, R212, 0x1, P2 ;  /* 0x00000009100de211 */ /* 0x004fe200010f0cd4 */
[----:B------:R0:W-:Y:S04]  /*7010*/  @!P3 ST.E.128 desc[UR48][R4.64], R52 ;  /* 0x000000340400b985 */ /* 0x0001e8000c101d30 */
[----:B------:R0:W-:Y:S04]  /*7020*/  @!P4 ST.E.128 desc[UR48][R6.64], R68 ;  /* 0x000000440600c985 */ /* 0x0001e8000c101d30 */
[----:B------:R0:W-:Y:S04]  /*7030*/  @!P5 ST.E.128 desc[UR48][R10.64], R104 ;  /* 0x000000680a00d985 */ /* 0x0001e8000c101d30 */
[----:B------:R0:W-:Y:S02]  /*7040*/  @!P6 ST.E.128 desc[UR48][R12.64], R120 ;  /* 0x000000780c00e985 */ /* 0x0001e4000c101d30 */
.L_x_38:
[----:B------:R-:W-:Y:S05]  /*7050*/  BSYNC B0 ;  /* 0x0000000000007941 */ /* 0x000fea0003800000 */
.L_x_37:
[----:B------:R-:W5:Y:S02]  /*7060*/  LDC R0, c[0x0][0xc34] ;  /* 0x00030d00ff007b82 */ /* 0x000f640000000800 */
[----:B-----5:R-:W-:-:S13]  /*7070*/  ISETP.LE.AND P0, PT, R0, UR45, PT ;  /* 0x0000002d00007c0c */ /* 0x020fda000bf03270 */
[----:B------:R-:W-:Y:S05]  /*7080*/  @!P0 BRA `(.L_x_39) ;  /* 0xffffff9c00148947 */ /* 0x000fea000383ffff */
[----:B------:R-:W-:Y:S05]  /*7090*/  EXIT ;  /* 0x000000000000794d */ /* 0x000fea0003800000 */
.L_x_5:
[----:B------:R-:W-:-:S08]  /*70a0*/  NOP ;  /* 0x0000000000007918 */ /* 0x000fd00000000000 */
[----:B------:R-:W0:-:S00]  /*70b0*/  USETMAXREG.DEALLOC.CTAPOOL 0x28 ;  /* 0x00000028000079c8 */ /* 0x000e0000080e0500 */
[----:B------:R-:W1:Y:S01]  /*70c0*/  S2UR UR11, SR_CTAID.X ;  /* 0x00000000000b79c3 */ /* 0x000e620000002500 */
[----:B0-----:R-:W-:Y:S02]  /*70d0*/  IMAD.MOV.U32 R0, RZ, RZ, 0x1 ;  /* 0x00000001ff007424 */ /* 0x001fe400078e00ff */
[----:B------:R-:W-:Y:S02]  /*70e0*/  IMAD.MOV.U32 R17, RZ, RZ, RZ ;  /* 0x000000ffff117224 */ /* 0x000fe400078e00ff */
[----:B------:R-:W-:-:S03]  /*70f0*/  IMAD.MOV.U32 R27, RZ, RZ, 0x1 ;  /* 0x00000001ff1b7424 */ /* 0x000fc600078e00ff */
[----:B------:R-:W1:Y:S02]  /*7100*/  LDC R2, c[0x0][0xc34] ;  /* 0x00030d00ff027b82 */ /* 0x000e640000000800 */
[----:B-1----:R-:W-:-:S13]  /*7110*/  ISETP.LE.AND P0, PT, R2, UR11, PT ;  /* 0x0000000b02007c0c */ /* 0x002fda000bf03270 */
[----:B------:R-:W-:Y:S05]  /*7120*/  @P0 BRA `(.L_x_40) ;  /* 0x0000003800700947 */ /* 0x000fea0003800000 */
[----:B------:R-:W-:Y:S01]  /*7130*/  IMAD.SHL.U32 R31, R19, 0x8, RZ ;  /* 0x00000008131f7824 */ /* 0x000fe200078e00ff */
[----:B------:R-:W-:Y:S01]  /*7140*/  ULDC.64 UR4, c[0x0][0x418] ;  /* 0x0001060000047ab9 */ /* 0x000fe20000000a00 */
[----:B------:R-:W-:Y:S01]  /*7150*/  ULDC UR9, c[0x0][0x320] ;  /* 0x0000c80000097ab9 */ /* 0x000fe20000000800 */
[----:B------:R-:W-:Y:S01]  /*7160*/  UISETP.NE.U32.AND UP0, UPT, UR4, URZ, UPT ;  /* 0x0000003f0400728c */ /* 0x000fe2000bf05070 */
[----:B------:R-:W0:Y:S01]  /*7170*/  S2UR UR8, SR_CgaCtaId ;  /* 0x00000000000879c3 */ /* 0x000e220000008800 */
[----:B------:R-:W-:Y:S01]  /*7180*/  LOP3.LUT R5, R31, 0x38, RZ, 0xc0, !PT ;  /* 0x000000381f057812 */ /* 0x000fe200078ec0ff */
[----:B------:R-:W-:Y:S01]  /*7190*/  ULDC UR4, c[0x0][0x424] ;  /* 0x0001090000047ab9 */ /* 0x000fe20000000800 */
[----:B------:R-:W-:Y:S01]  /*71a0*/  UISETP.NE.AND.EX UP0, UPT, UR5, URZ, UPT, UP0 ;  /* 0x0000003f0500728c */ /* 0x000fe2000bf05300 */
[----:B------:R-:W-:Y:S01]  /*71b0*/  LOP3.LUT R16, R16, 0xffffffef, RZ, 0xc0, !PT ;  /* 0xffffffef10107812 */ /* 0x000fe200078ec0ff */
[----:B------:R-:W-:Y:S01]  /*71c0*/  ULDC.64 UR6, c[0x0][0x2f0] ;  /* 0x0000bc0000067ab9 */ /* 0x000fe20000000a00 */
[C---:B------:R-:W-:Y:S01]  /*71d0*/  LOP3.LUT R0, R5.reuse, 0x40, RZ, 0xfc, !PT ;  /* 0x0000004005007812 */ /* 0x040fe200078efcff */
[----:B------:R-:W-:Y:S01]  /*71e0*/  USEL UR4, UR4, 0x1, UP0 ;  /* 0x0000000104047887 */ /* 0x000fe20008000000 */
[C---:B------:R-:W-:Y:S01]  /*71f0*/  LOP3.LUT R2, R5.reuse, 0x80, RZ, 0xfc, !PT ;  /* 0x0000008005027812 */ /* 0x040fe200078efcff */
[----:B------:R-:W-:Y:S01]  /*7200*/  UMOV UR37, 0x400 ;  /* 0x0000040000257882 */ /* 0x000fe20000000000 */
[----:B------:R-:W-:Y:S01]  /*7210*/  ISETP.GE.AND P2, PT, R0, UR9, PT ;  /* 0x0000000900007c0c */ /* 0x000fe2000bf46270 */
[----:B------:R-:W-:Y:S01]  /*7220*/  UIMAD UR36, UR4, UR6, URZ ;  /* 0x00000006042472a4 */ /* 0x000fe2000f8e023f */
[----:B------:R-:W-:Y:S01]  /*7230*/  ISETP.GE.AND P1, PT, R2, UR9, PT ;  /* 0x0000000902007c0c */ /* 0x000fe2000bf26270 */
[----:B------:R1:W-:Y:S01]  /*7240*/  STL [R1+0x4], RZ ;  /* 0x000004ff01007387 */ /* 0x0003e20000100800 */
[C---:B------:R-:W-:Y:S01]  /*7250*/  ISETP.GE.AND P3, PT, R5.reuse, UR9, PT ;  /* 0x0000000905007c0c */ /* 0x040fe2000bf66270 */
[----:B------:R-:W-:Y:S01]  /*7260*/  UIADD3 UR4, UR36, 0x5f, URZ ;  /* 0x0000005f24047890 */ /* 0x000fe2000fffe03f */
[----:B------:R-:W-:Y:S01]  /*7270*/  LOP3.LUT R0, R5, 0xc0, RZ, 0xfc, !PT ;  /* 0x000000c005007812 */ /* 0x000fe200078efcff */
[----:B------:R-:W-:Y:S01]  /*7280*/  ULDC UR10, c[0x0][0x2b8] ;  /* 0x0000ae00000a7ab9 */ /* 0x000fe20000000800 */
[----:B------:R-:W-:Y:S01]  /*7290*/  SHF.R.U32.HI R36, RZ, 0x3, R19 ;  /* 0x00000003ff247819 */ /* 0x000fe20000011613 */
[----:B------:R-:W-:Y:S01]  /*72a0*/  UIMAD.WIDE UR4, UR4, 0x2aaaaaab, URZ ;  /* 0x2aaaaaab040478a5 */ /* 0x000fe2000f8e023f */
[----:B------:R-:W-:Y:S01]  /*72b0*/  ISETP.GE.AND P0, PT, R0, UR9, PT ;  /* 0x0000000900007c0c */ /* 0x000fe2000bf06270 */
[----:B------:R-:W-:Y:S01]  /*72c0*/  IMAD.U32 R37, RZ, RZ, UR11 ;  /* 0x0000000bff257e24 */ /* 0x000fe2000f8e00ff */
[----:B------:R-:W-:Y:S01]  /*72d0*/  SEL R4, RZ, 0x1, P3 ;  /* 0x00000001ff047807 */ /* 0x000fe20001800000 */
[----:B------:R-:W-:Y:S01]  /*72e0*/  USHF.R.U32.HI UR6, URZ, 0x1f, UR5 ;  /* 0x0000001f3f067899 */ /* 0x000fe20008011605 */
[----:B------:R-:W-:Y:S01]  /*72f0*/  @P2 LOP3.LUT R16, R16, 0x10, RZ, 0xfc, !PT ;  /* 0x0000001010102812 */ /* 0x000fe200078efcff */
[----:B0-----:R-:W-:Y:S01]  /*7300*/  ULEA UR37, UR8, UR37, 0x18 ;  /* 0x0000002508257291 */ /* 0x001fe2000f8ec03f */
[----:B------:R-:W-:Y:S01]  /*7310*/  SEL R2, RZ, 0x2, P2 ;  /* 0x00000002ff027807 */ /* 0x000fe20001000000 */
[----:B------:R-:W-:Y:S01]  /*7320*/  ULEA.HI.SX32 UR6, UR5, UR6, 0x1c ;  /* 0x0000000605067291 */ /* 0x000fe2000f8fe23f */
[----:B------:R-:W-:Y:S01]  /*7330*/  LOP3.LUT R16, R16, 0xfffffff7, RZ, 0xc0, !PT ;  /* 0xfffffff710107812 */ /* 0x000fe200078ec0ff */
[----:B------:R-:W-:Y:S01]  /*7340*/  IMAD.MOV.U32 R27, RZ, RZ, 0x1 ;  /* 0x00000001ff1b7424 */ /* 0x000fe200078e00ff */
[----:B------:R-:W-:Y:S01]  /*7350*/  SEL R3, RZ, 0x4, P1 ;  /* 0x00000004ff037807 */ /* 0x000fe20000800000 */
[----:B------:R-:W-:Y:S01]  /*7360*/  UIADD3 UR5, UR6, -0x1, URZ ;  /* 0xffffffff06057890 */ /* 0x000fe2000fffe03f */
[----:B------:R-:W-:Y:S01]  /*7370*/  @P1 LOP3.LUT R16, R16, 0x8, RZ, 0xfc, !PT ;  /* 0x0000000810101812 */ /* 0x000fe200078efcff */
[----:B------:R-:W-:Y:S01]  /*7380*/  ULDC UR39, c[0x0][0x448] ;  /* 0x0001120000277ab9 */ /* 0x000fe20000000800 */
[----:B------:R-:W-:Y:S01]  /*7390*/  LOP3.LUT R36, R36, 0xf, RZ, 0xc0, !PT ;  /* 0x0000000f24247812 */ /* 0x000fe200078ec0ff */
[----:B------:R-:W-:Y:S01]  /*73a0*/  UIMAD UR8, UR5, -0x60, UR36 ;  /* 0xffffffa0050878a4 */ /* 0x000fe2000f8e0224 */
[----:B------:R-:W-:Y:S01]  /*73b0*/  LOP3.LUT R16, R16, 0xfffffffd, RZ, 0xc0, !PT ;  /* 0xfffffffd10107812 */ /* 0x000fe200078ec0ff */
[----:B------:R-:W-:Y:S01]  /*73c0*/  ULDC UR4, c[0x0][0x288] ;  /* 0x0000a20000047ab9 */ /* 0x000fe20000000800 */
[----:B------:R-:W-:Y:S01]  /*73d0*/  IADD3 R3, R3, R2, R4 ;  /* 0x0000000203037210 */ /* 0x000fe20007ffe004 */
[----:B------:R-:W-:Y:S01]  /*73e0*/  ULOP3.LUT UR41, UR38, 0x2, URZ, 0xfc, !UPT ;  /* 0x0000000226297892 */ /* 0x000fe2000f8efc3f */
[----:B------:R-:W-:Y:S01]  /*73f0*/  @P3 LOP3.LUT R16, R16, 0x2, RZ, 0xfc, !PT ;  /* 0x0000000210103812 */ /* 0x000fe200078efcff */
[----:B------:R-:W-:Y:S01]  /*7400*/  ULDC UR42, c[0x0][0xc] ;  /* 0x00000300002a7ab9 */ /* 0x000fe20000000800 */
[----:B------:R-:W-:Y:S01]  /*7410*/  SEL R2, RZ, 0x8, P0 ;  /* 0x00000008ff027807 */ /* 0x000fe20000000000 */
[----:B------:R-:W-:Y:S01]  /*7420*/  UIMAD UR39, UR39, UR4, URZ ;  /* 0x00000004272772a4 */ /* 0x000fe2000f8e023f */
[----:B------:R-:W-:Y:S01]  /*7430*/  LOP3.LUT R16, R16, 0xfffffffb, RZ, 0xc0, !PT ;  /* 0xfffffffb10107812 */ /* 0x000fe200078ec0ff */
[----:B------:R-:W-:Y:S01]  /*7440*/  UIADD3 UR40, UR6, -0x2, URZ ;  /* 0xfffffffe06287890 */ /* 0x000fe2000fffe03f */
[----:B------:R-:W-:Y:S01]  /*7450*/  IADD3 R34, -R36, UR8, RZ ;  /* 0x0000000824227c10 */ /* 0x000fe2000fffe1ff */
[----:B------:R-:W-:Y:S01]  /*7460*/  IMAD.IADD R2, R2, 0x1, R3 ;  /* 0x0000000102027824 */ /* 0x000fe200078e0203 */
[----:B------:R-:W-:Y:S01]  /*7470*/  @P0 LOP3.LUT R16, R16, 0x4, RZ, 0xfc, !PT ;  /* 0x0000000410100812 */ /* 0x000fe200078efcff */
[----:B------:R-:W-:Y:S01]  /*7480*/  IMAD.SHL.U32 R3, R19, 0x10, RZ ;  /* 0x0000001013037824 */ /* 0x000fe200078e00ff */
[----:B------:R-:W-:-:S02]  /*7490*/  ISETP.GE.AND P0, PT, R5, UR9, PT ;  /* 0x0000000905007c0c */ /* 0x000fc4000bf06270 */
[----:B------:R-:W-:Y:S02]  /*74a0*/  LOP3.LUT R35, R35, 0xfffffffb, RZ, 0xc0, !PT ;  /* 0xfffffffb23237812 */ /* 0x000fe400078ec0ff */
[C---:B------:R-:W-:Y:S02]  /*74b0*/  ISETP.LT.OR P3, PT, R34.reuse, 0x1, P0 ;  /* 0x000000012200780c */ /* 0x040fe40000761670 */
[C---:B------:R-:W-:Y:S02]  /*74c0*/  ISETP.LT.OR P2, PT, R34.reuse, 0x11, P0 ;  /* 0x000000112200780c */ /* 0x040fe40000741670 */
[----:B------:R-:W-:Y:S02]  /*74d0*/  ISETP.LT.OR P1, PT, R34, 0x21, P0 ;  /* 0x000000212200780c */ /* 0x000fe40000721670 */
[----:B------:R-:W-:Y:S02]  /*74e0*/  LOP3.LUT R16, R16, 0xefffffff, RZ, 0xc0, !PT ;  /* 0xefffffff10107812 */ /* 0x000fe400078ec0ff */
[----:B------:R-:W-:-:S02]  /*74f0*/  LOP3.LUT R0, R31, 0x1f8, RZ, 0xc0, !PT ;  /* 0x000001f81f007812 */ /* 0x000fc400078ec0ff */
[----:B------:R-:W-:Y:S01]  /*7500*/  LOP3.LUT R28, R36, 0x70, R3, 0xf8, !PT ;  /* 0x00000070241c7812 */ /* 0x000fe200078ef803 */
[----:B------:R-:W-:Y:S01]  /*7510*/  IMAD.U32 R3, RZ, RZ, UR5 ;  /* 0x00000005ff037e24 */ /* 0x000fe2000f8e00ff */
[----:B------:R-:W-:Y:S02]  /*7520*/  LOP3.LUT R0, R0, 0x38, R19, 0x78, !PT ;  /* 0x0000003800007812 */ /* 0x000fe400078e7813 */
[----:B------:R-:W-:Y:S02]  /*7530*/  @P3 LOP3.LUT R35, R35, 0x4, RZ, 0xfc, !PT ;  /* 0x0000000423233812 */ /* 0x000fe400078efcff */
[----:B------:R-:W-:Y:S02]  /*7540*/  ISETP.LT.OR P3, PT, R34, 0x31, P0 ;  /* 0x000000312200780c */ /* 0x000fe40000761670 */
[----:B------:R-:W-:Y:S02]  /*7550*/  LOP3.LUT R35, R35, 0xfffffffd, RZ, 0xc0, !PT ;  /* 0xfffffffd23237812 */ /* 0x000fe400078ec0ff */
[----:B------:R-:W-:Y:S01]  /*7560*/  LOP3.LUT R31, R0, 0x200, R31, 0xf8, !PT ;  /* 0x00000200001f7812 */ /* 0x000fe200078ef81f */
[----:B------:R-:W-:Y:S01]  /*7570*/  IMAD R0, R3, 0x60, R28 ;  /* 0x0000006003007824 */ /* 0x000fe200078e021c */
[----:B------:R-:W-:-:S02]  /*7580*/  @P2 LOP3.LUT R35, R35, 0x2, RZ, 0xfc, !PT ;  /* 0x0000000223232812 */ /* 0x000fc400078efcff */
[C---:B------:R-:W-:Y:S02]  /*7590*/  ISETP.LT.OR P2, PT, R34.reuse, 0x41, P0 ;  /* 0x000000412200780c */ /* 0x040fe40000741670 */
[----:B------:R-:W-:Y:S01]  /*75a0*/  LOP3.LUT R35, R35, 0xfffffffe, RZ, 0xc0, !PT ;  /* 0xfffffffe23237812 */ /* 0x000fe200078ec0ff */
[----:B------:R1:W-:Y:S01]  /*75b0*/  STL [R1+0x8], R0 ;  /* 0x0000080001007387 */ /* 0x0003e20000100800 */
[----:B------:R-:W-:Y:S02]  /*75c0*/  MOV R17, RZ ;  /* 0x000000ff00117202 */ /* 0x000fe40000000f00 */
[----:B------:R-:W-:Y:S02]  /*75d0*/  @P1 LOP3.LUT R35, R35, 0x1, RZ, 0xfc, !PT ;  /* 0x0000000123231812 */ /* 0x000fe400078efcff */
[----:B------:R-:W-:Y:S02]  /*75e0*/  ISETP.LT.OR P1, PT, R34, 0x51, P0 ;  /* 0x000000512200780c */ /* 0x000fe40000721670 */
[----:B------:R-:W-:-:S02]  /*75f0*/  LOP3.LUT P0, RZ, R2, 0x2, RZ, 0xc0, !PT ;  /* 0x0000000202ff7812 */ /* 0x000fc4000780c0ff */
[----:B------:R-:W-:Y:S02]  /*7600*/  @P3 LOP3.LUT R16, R16, 0x10000000, RZ, 0xfc, !PT ;  /* 0x1000000010103812 */ /* 0x000fe400078efcff */
[----:B------:R-:W-:Y:S02]  /*7610*/  ISETP.LT.OR P3, PT, R34, 0x1, !P0 ;  /* 0x000000012200780c */ /* 0x000fe40004761670 */
[----:B------:R-:W-:Y:S02]  /*7620*/  LOP3.LUT R16, R16, 0xffbfffff, RZ, 0xc0, !PT ;  /* 0xffbfffff10107812 */ /* 0x000fe400078ec0ff */
[----:B------:R-:W-:Y:S02]  /*7630*/  LOP3.LUT R35, R35, 0xffffffbf, RZ, 0xc0, !PT ;  /* 0xffffffbf23237812 */ /* 0x000fe400078ec0ff */
[----:B------:R-:W-:Y:S02]  /*7640*/  @P2 LOP3.LUT R16, R16, 0x400000, RZ, 0xfc, !PT ;  /* 0x0040000010102812 */ /* 0x000fe400078efcff */
[----:B------:R-:W-:-:S02]  /*7650*/  ISETP.LT.OR P2, PT, R34, 0x11, !P0 ;  /* 0x000000112200780c */ /* 0x000fc40004741670 */
[----:B------:R-:W-:Y:S02]  /*7660*/  LOP3.LUT R16, R16, 0x7fffffff, RZ, 0xc0, !PT ;  /* 0x7fffffff10107812 */ /* 0x000fe400078ec0ff */
[----:B------:R-:W-:Y:S02]  /*7670*/  @P1 LOP3.LUT R35, R35, 0x40, RZ, 0xfc, !PT ;  /* 0x0000004023231812 */ /* 0x000fe400078efcff */
[----:B------:R-:W-:Y:S02]  /*7680*/  @P3 LOP3.LUT R16, R16, 0x80000000, RZ, 0xfc, !PT ;  /* 0x8000000010103812 */ /* 0x000fe400078efcff */
[----:B------:R-:W-:Y:S02]  /*7690*/  ISETP.LT.OR P1, PT, R34, 0x21, !P0 ;  /* 0x000000212200780c */ /* 0x000fe40004721670 */
[----:B------:R-:W-:Y:S02]  /*76a0*/  LOP3.LUT R16, R16, 0xbfffffff, RZ, 0xc0, !PT ;  /* 0xbfffffff10107812 */ /* 0x000fe400078ec0ff */
[----:B------:R-:W-:-:S02]  /*76b0*/  ISETP.LT.OR P3, PT, R34, 0x31, !P0 ;  /* 0x000000312200780c */ /* 0x000fc40004761670 */
[----:B------:R-:W-:Y:S02]  /*76c0*/  @P2 LOP3.LUT R16, R16, 0x40000000, RZ, 0xfc, !PT ;  /* 0x4000000010102812 */ /* 0x000fe400078efcff */
[----:B------:R-:W-:Y:S02]  /*76d0*/  ISETP.LT.OR P2, PT, R34, 0x41, !P0 ;  /* 0x000000412200780c */ /* 0x000fe40004741670 */
[----:B------:R-:W-:Y:S02]  /*76e0*/  LOP3.LUT R16, R16, 0xdfffffff, RZ, 0xc0, !PT ;  /* 0xdfffffff10107812 */ /* 0x000fe400078ec0ff */
[----:B------:R-:W-:Y:S02]  /*76f0*/  LOP3.LUT R35, R35, 0xffffffdf, RZ, 0xc0, !PT ;  /* 0xffffffdf23237812 */ /* 0x000fe400078ec0ff */
[----:B------:R-:W-:Y:S02]  /*7700*/  @P1 LOP3.LUT R16, R16, 0x20000000, RZ, 0xfc, !PT ;  /* 0x2000000010101812 */ /* 0x000fe400078efcff */
[----:B------:R-:W-:-:S02]  /*7710*/  ISETP.LT.OR P1, PT, R34, 0x51, !P0 ;  /* 0x000000512200780c */ /* 0x000fc40004721670 */
[----:B------:R-:W-:Y:S02]  /*7720*/  LOP3.LUT R16, R16, 0xf7ffffff, RZ, 0xc0, !PT ;  /* 0xf7ffffff10107812 */ /* 0x000fe400078ec0ff */
[----:B------:R-:W-:Y:S02]  /*7730*/  LOP3.LUT P0, RZ, R2, 0x4, RZ, 0xc0, !PT ;  /* 0x0000000402ff7812 */ /* 0x000fe4000780c0ff */
[----:B------:R-:W-:Y:S02]  /*7740*/  @P3 LOP3.LUT R16, R16, 0x8000000, RZ, 0xfc, !PT ;  /* 0x0800000010103812 */ /* 0x000fe400078efcff */
[----:B------:R-:W-:Y:S02]  /*7750*/  ISETP.LT.OR P3, PT, R34, 0x1, !P0 ;  /* 0x000000012200780c */ /* 0x000fe40004761670 */
[----:B------:R-:W-:Y:S02]  /*7760*/  LOP3.LUT R16, R16, 0xfffdffff, RZ, 0xc0, !PT ;  /* 0xfffdffff10107812 */ /* 0x000fe400078ec0ff */
[----:B------:R-:W-:-:S02]  /*7770*/  LEA R4, R31, UR37, 0x1 ;  /* 0x000000251f047c11 */ /* 0x000fc4000f8e08ff */
[----:B------:R-:W-:Y:S02]  /*7780*/  @P2 LOP3.LUT R16, R16, 0x20000, RZ, 0xfc, !PT ;  /* 0x0002000010102812 */ /* 0x000fe400078efcff */
[----:B------:R-:W-:Y:S02]  /*7790*/  ISETP.LT.OR P2, PT, R34, 0x11, !P0 ;  /* 0x000000112200780c */ /* 0x000fe40004741670 */
[----:B------:R-:W-:Y:S02]  /*77a0*/  LOP3.LUT R16, R16, 0xfbffffff, RZ, 0xc0, !PT ;  /* 0xfbffffff10107812 */ /* 0x000fe400078ec0ff */
[----:B------:R-:W-:Y:S02]  /*77b0*/  @P1 LOP3.LUT R35, R35, 0x20, RZ, 0xfc, !PT ;  /* 0x0000002023231812 */ /* 0x000fe400078efcff */
[----:B------:R-:W-:Y:S02]  /*77c0*/  @P3 LOP3.LUT R16, R16, 0x4000000, RZ, 0xfc, !PT ;  /* 0x0400000010103812 */ /* 0x000fe400078efcff */
[----:B------:R-:W-:-:S02]  /*77d0*/  ISETP.LT.OR P1, PT, R34, 0x21, !P0 ;  /* 0x000000212200780c */ /* 0x000fc40004721670 */
[----:B------:R-:W-:Y:S02]  /*77e0*/  LOP3.LUT R16, R16, 0xfdffffff, RZ, 0xc0, !PT ;  /* 0xfdffffff10107812 */ /* 0x000fe400078ec0ff */
[----:B------:R-:W-:Y:S02]  /*77f0*/  ISETP.LT.OR P3, PT, R34, 0x31, !P0 ;  /* 0x000000312200780c */ /* 0x000fe40004761670 */
[----:B------:R-:W-:Y:S02]  /*7800*/  @P2 LOP3.LUT R16, R16, 0x2000000, RZ, 0xfc, !PT ;  /* 0x0200000010102812 */ /* 0x000fe400078efcff */
[----:B------:R-:W-:Y:S02]  /*7810*/  ISETP.LT.OR P2, PT, R34, 0x41, !P0 ;  /* 0x000000412200780c */ /* 0x000fe40004741670 */
[----:B------:R-:W-:Y:S02]  /*7820*/  LOP3.LUT R16, R16, 0xfeffffff, RZ, 0xc0, !PT ;  /* 0xfeffffff10107812 */ /* 0x000fe400078ec0ff */
[----:B------:R-:W-:-:S02]  /*7830*/  LOP3.LUT R35, R35, 0xffffffef, RZ, 0xc0, !PT ;  /* 0xffffffef23237812 */ /* 0x000fc400078ec0ff */
[----:B------:R-:W-:Y:S02]  /*7840*/  @P1 LOP3.LUT R16, R16, 0x1000000, RZ, 0xfc, !PT ;  /* 0x0100000010101812 */ /* 0x000fe400078efcff */
[----:B------:R-:W-:Y:S02]  /*7850*/  ISETP.LT.OR P1, PT, R34, 0x51, !P0 ;  /* 0x000000512200780c */ /* 0x000fe40004721670 */
[----:B------:R-:W-:Y:S02]  /*7860*/  LOP3.LUT R16, R16, 0xff7fffff, RZ, 0xc0, !PT ;  /* 0xff7fffff10107812 */ /* 0x000fe400078ec0ff */
[----:B------:R-:W-:Y:S02]  /*7870*/  LOP3.LUT P0, RZ, R2, 0x8, RZ, 0xc0, !PT ;  /* 0x0000000802ff7812 */ /* 0x000fe4000780c0ff */
[----:B------:R-:W-:Y:S02]  /*7880*/  @P3 LOP3.LUT R16, R16, 0x800000, RZ, 0xfc, !PT ;  /* 0x0080000010103812 */ /* 0x000fe400078efcff */
[----:B------:R-:W-:-:S02]  /*7890*/  ISETP.LT.OR P3, PT, R34, 0x1, !P0 ;  /* 0x000000012200780c */ /* 0x000fc40004761670 */
[----:B------:R-:W-:-:S03]  /*78a0*/  LOP3.LUT R16, R16, 0xfffeffff, RZ, 0xc0, !PT ;  /* 0xfffeffff10107812 */ /* 0x000fc600078ec0ff */
[----:B------:R-:W-:Y:S02]  /*78b0*/  @P1 LOP3.LUT R35, R35, 0x10, RZ, 0xfc, !PT ;  /* 0x0000001023231812 */ /* 0x000fe400078efcff */
[----:B------:R-:W-:Y:S02]  /*78c0*/  @P2 LOP3.LUT R16, R16, 0x10000, RZ, 0xfc, !PT ;  /* 0x0001000010102812 */ /* 0x000fe400078efcff */
[----:B------:R-:W-:Y:S02]  /*78d0*/  ISETP.LT.OR P2, PT, R34, 0x11, !P0 ;  /* 0x000000112200780c */ /* 0x000fe40004741670 */
[----:B------:R-:W-:Y:S02]  /*78e0*/  LOP3.LUT R16, R16, 0xffdfffff, RZ, 0xc0, !PT ;  /* 0xffdfffff10107812 */ /* 0x000fe400078ec0ff */
[----:B------:R-:W-:Y:S02]  /*78f0*/  ISETP.LT.OR P1, PT, R34, 0x21, !P0 ;  /* 0x000000212200780c */ /* 0x000fe40004721670 */
[----:B------:R-:W-:-:S02]  /*7900*/  @P3 LOP3.LUT R16, R16, 0x200000, RZ, 0xfc, !PT ;  /* 0x0020000010103812 */ /* 0x000fc400078efcff */
[----:B------:R-:W-:Y:S02]  /*7910*/  ISETP.LT.OR P3, PT, R34, 0x31, !P0 ;  /* 0x000000312200780c */ /* 0x000fe40004761670 */
[----:B------:R-:W-:Y:S02]  /*7920*/  LOP3.LUT R16, R16, 0xffefffff, RZ, 0xc0, !PT ;  /* 0xffefffff10107812 */ /* 0x000fe400078ec0ff */
[----:B------:R-:W-:Y:S02]  /*7930*/  LOP3.LUT R35, R35, 0xfffffff7, RZ, 0xc0, !PT ;  /* 0xfffffff723237812 */ /* 0x000fe400078ec0ff */
[----:B------:R-:W-:Y:S02]  /*7940*/  @P2 LOP3.LUT R16, R16, 0x100000, RZ, 0xfc, !PT ;  /* 0x0010000010102812 */ /* 0x000fe400078efcff */
[----:B------:R-:W-:Y:S02]  /*7950*/  ISETP.LT.OR P2, PT, R34, 0x41, !P0 ;  /* 0x000000412200780c */ /* 0x000fe40004741670 */
[----:B------:R-:W-:-:S04]  /*7960*/  LOP3.LUT R16, R16, 0xfff7ffff, RZ, 0xc0, !PT ;  /* 0xfff7ffff10107812 */ /* 0x000fc800078ec0ff */
[----:B------:R-:W-:Y:S02]  /*7970*/  @P1 LOP3.LUT R16, R16, 0x80000, RZ, 0xfc, !PT ;  /* 0x0008000010101812 */ /* 0x000fe400078efcff */
[----:B------:R-:W-:Y:S02]  /*7980*/  ISETP.LT.OR P1, PT, R34, 0x51, !P0 ;  /* 0x000000512200780c */ /* 0x000fe40004721670 */
[----:B------:R-:W-:Y:S02]  /*7990*/  LOP3.LUT R16, R16, 0xfffbffff, RZ, 0xc0, !PT ;  /* 0xfffbffff10107812 */ /* 0x000fe400078ec0ff */
[----:B------:R-:W-:Y:S02]  /*79a0*/  ISETP.GE.AND P0, PT, R0, UR36, PT ;  /* 0x0000002400007c0c */ /* 0x000fe4000bf06270 */
[----:B------:R-:W-:-:S04]  /*79b0*/  @P3 LOP3.LUT R16, R16, 0x40000, RZ, 0xfc, !PT ;  /* 0x0004000010103812 */ /* 0x000fc800078efcff */
[----:B------:R-:W-:-:S03]  /*79c0*/  LOP3.LUT R16, R16, 0xffff7fff, RZ, 0xc0, !PT ;  /* 0xffff7fff10107812 */ /* 0x000fc600078ec0ff */
[----:B------:R-:W-:Y:S02]  /*79d0*/  @P1 LOP3.LUT R35, R35, 0x8, RZ, 0xfc, !PT ;  /* 0x0000000823231812 */ /* 0x000fe400078efcff */
[----:B------:R-:W-:Y:S02]  /*79e0*/  @P2 LOP3.LUT R16, R16, 0x8000, RZ, 0xfc, !PT ;  /* 0x0000800010102812 */ /* 0x000fe400078efcff */
[----:B------:R-:W-:Y:S02]  /*79f0*/  ISETP.LT.U32.AND P2, PT, R28, 0x60, !P0 ;  /* 0x000000601c00780c */ /* 0x000fe40004741070 */
[----:B------:R-:W-:Y:S02]  /*7a00*/  ISETP.GE.AND P1, PT, R34, 0x1, PT ;  /* 0x000000012200780c */ /* 0x000fe40003f26270 */
[----:B------:R-:W-:Y:S02]  /*7a10*/  LOP3.LUT R16, R16, 0xffffff7f, RZ, 0xc0, !PT ;  /* 0xffffff7f10107812 */ /* 0x000fe400078ec0ff */
[----:B------:R-:W-:-:S07]  /*7a20*/  ISETP.GE.AND P0, PT, R34, 0x11, PT ;  /* 0x000000112200780c */ /* 0x000fce0003f06270 */
[----:B------:R-:W-:Y:S02]  /*7a30*/  @P2 LOP3.LUT R16, R16, 0x80, RZ, 0xfc, !PT ;  /* 0x0000008010102812 */ /* 0x000fe400078efcff */
[----:B------:R-:W-:Y:S02]  /*7a40*/  ISETP.GE.AND P2, PT, R34, 0x21, PT ;  /* 0x000000212200780c */ /* 0x000fe40003f46270 */
[----:B------:R-:W-:-:S04]  /*7a50*/  LOP3.LUT R16, R16, 0xffffefff, RZ, 0xc0, !PT ;  /* 0xffffefff10107812 */ /* 0x000fc800078ec0ff */
        /* <DEDUP_REMOVED lines=10> */
[----:B------:R-:W-:Y:S02]  /*7b00*/  ISETP.GE.AND P1, PT, R5, UR7, PT ;  /* 0x0000000705007c0c */ /* 0x000fe4000bf26270 */
[----:B------:R-:W-:-:S04]  /*7b10*/  LOP3.LUT R16, R16, 0xfffffeff, RZ, 0xc0, !PT ;  /* 0xfffffeff10107812 */ /* 0x000fc800078ec0ff */
[----:B------:R-:W-:Y:S02]  /*7b20*/  @P0 LOP3.LUT R16, R16, 0x100, RZ, 0xfc, !PT ;  /* 0x0000010010100812 */ /* 0x000fe400078efcff */
[----:B------:R-:W-:Y:S02]  /*7b30*/  ISETP.GE.AND P0, PT, R5, UR10, PT ;  /* 0x0000000a05007c0c */ /* 0x000fe4000bf06270 */
[----:B------:R-:W-:-:S04]  /*7b40*/  LOP3.LUT R16, R16, 0xffffbfff, RZ, 0xc0, !PT ;  /* 0xffffbfff10107812 */ /* 0x000fc800078ec0ff */
[----:B------:R-:W-:-:S04]  /*7b50*/  @P2 LOP3.LUT R16, R16, 0x4000, RZ, 0xfc, !PT ;  /* 0x0000400010102812 */ /* 0x000fc800078efcff */
[----:B------:R-:W-:-:S04]  /*7b60*/  LOP3.LUT R16, R16, 0xffffdfff, RZ, 0xc0, !PT ;  /* 0xffffdfff10107812 */ /* 0x000fc800078ec0ff */
[----:B------:R-:W-:-:S04]  /*7b70*/  LOP3.LUT R16, R16, 0xfffffffe, RZ, 0xc0, !PT ;  /* 0xfffffffe10107812 */ /* 0x000fc800078ec0ff */
[----:B------:R-:W-:-:S04]  /*7b80*/  @P1 LOP3.LUT R16, R16, 0x1, RZ, 0xfc, !PT ;  /* 0x0000000110101812 */ /* 0x000fc800078efcff */
[----:B-1----:R-:W-:-:S07]  /*7b90*/  @P0 LOP3.LUT R16, R16, 0x2000, RZ, 0xfc, !PT ;  /* 0x0000200010100812 */ /* 0x002fce00078efcff */
.L_x_75:
[----:B0-----:R-:W0:Y:S01]  /*7ba0*/  LDC R0, c[0x0][0xc38] ;  /* 0x00030e00ff007b82 */ /* 0x001e220000000800 */
[----:B------:R-:W-:Y:S01]  /*7bb0*/  IMAD.MOV.U32 R23, RZ, RZ, R37 ;  /* 0x000000ffff177224 */ /* 0x000fe200078e0025 */
[----:B------:R-:W-:Y:S05]  /*7bc0*/  YIELD ;  /* 0x0000000000007946 */ /* 0x000fea0003800000 */
[----:B------:R-:W-:Y:S01]  /*7bd0*/  ULDC.64 UR4, c[0x0][0xa28] ;  /* 0x00028a0000047ab9 */ /* 0x000fe20000000a00 */
[----:B------:R-:W-:Y:S01]  /*7be0*/  IMAD.MOV.U32 R32, RZ, RZ, RZ ;  /* 0x000000ffff207224 */ /* 0x000fe200078e00ff */
[----:B0-----:R-:W-:-:S13]  /*7bf0*/  ISETP.NE.AND P0, PT, R0, 0x1, PT ;  /* 0x000000010000780c */ /* 0x001fda0003f05270 */
[----:B------:R-:W0:Y:S08]  /*7c00*/  @P0 LDC R0, c[0x0][0xc3c] ;  /* 0x00030f00ff000b82 */ /* 0x000e300000000800 */
[----:B-1----:R-:W1:Y:S01]  /*7c10*/  @P0 LDC R3, c[0x0][0xc40] ;  /* 0x00031000ff030b82 */ /* 0x002e620000000800 */
[----:B0-----:R-:W-:-:S05]  /*7c20*/  @P0 IMAD.HI.U32 R0, R37, R0, RZ ;  /* 0x0000000025000227 */ /* 0x001fca00078e00ff */
[----:B-1----:R-:W-:Y:S02]  /*7c30*/  @P0 SHF.R.U32.HI R23, RZ, R3, R0 ;  /* 0x00000003ff170219 */ /* 0x002fe40000011600 */
[----:B------:R-:W0:Y:S03]  /*7c40*/  LDC R0, c[0x0][0xc44] ;  /* 0x00031100ff007b82 */ /* 0x000e260000000800 */
[----:B--2---:R-:W-:Y:S01]  /*7c50*/  IMAD.MOV.U32 R18, RZ, RZ, R23 ;  /* 0x000000ffff127224 */ /* 0x004fe200078e0017 */
[----:B0-----:R-:W-:-:S13]  /*7c60*/  ISETP.NE.AND P0, PT, R0, 0x1, PT ;  /* 0x000000010000780c */ /* 0x001fda0003f05270 */
[----:B------:R-:W0:Y:S02]  /*7c70*/  @P0 LDC.64 R2, c[0x0][0xc48] ;  /* 0x00031200ff020b82 */ /* 0x000e240000000a00 */
[----:B0-----:R-:W-:-:S05]  /*7c80*/  @P0 IMAD.HI.U32 R0, R23, R2, RZ ;  /* 0x0000000217000227 */ /* 0x001fca00078e00ff */
[----:B------:R-:W-:Y:S02]  /*7c90*/  @P0 SHF.R.U32.HI R18, RZ, R3, R0 ;  /* 0x00000003ff120219 */ /* 0x000fe40000011600 */
[----:B------:R-:W-:-:S04]  /*7ca0*/  ISETP.NE.U32.AND P0, PT, RZ, UR4, PT ;  /* 0x00000004ff007c0c */ /* 0x000fc8000bf05070 */
[----:B------:R-:W-:-:S13]  /*7cb0*/  ISETP.NE.AND.EX P0, PT, RZ, UR5, PT, P0 ;  /* 0x00000005ff007c0c */ /* 0x000fda000bf05300 */
[----:B------:R-:W0:Y:S01]  /*7cc0*/  @P0 LDC.64 R2, c[0x0][0xa28] ;  /* 0x00028a00ff020b82 */ /* 0x000e220000000a00 */
[----:B------:R-:W-:-:S04]  /*7cd0*/  UIADD3 UR4, UR37, 0x1c400, URZ ;  /* 0x0001c40025047890 */ /* 0x000fc8000fffe03f */
[----:B------:R-:W-:Y:S01]  /*7ce0*/  ULOP3.LUT UP0, URZ, UR4, 0x3ff, URZ, 0xc0, !UPT ;  /* 0x000003ff043f7892 */ /* 0x000fe2000f80c03f */
[----:B0-----:R-:W-:-:S05]  /*7cf0*/  @P0 IMAD.WIDE R2, R18, 0x4, R2 ;  /* 0x0000000412020825 */ /* 0x001fca00078e0202 */
[----:B------:R0:W5:Y:S01]  /*7d00*/  @P0 LDG.E R32, desc[UR48][R2.64] ;  /* 0x0000003002200981 */ /* 0x000162000c1e1900 */
[----:B------:R-:W-:-:S13]  /*7d10*/  PLOP3.LUT P0, PT, PT, PT, UP0, 0x80, 0x0 ;  /* 0x000000000000781c */ /* 0x000fda0003f0f008 */
[----:B0-----:R-:W-:Y:S05]  /*7d20*/  @!P0 BRA `(.L_x_41) ;  /* 0x0000000000408947 */ /* 0x001fea0003800000 */
[----:B------:R-:W-:Y:S01]  /*7d30*/  MOV R2, 0x0 ;  /* 0x0000000000027802 */ /* 0x000fe20000000f00 */
[----:B------:R-:W-:Y:S01]  /*7d40*/  ULDC.64 UR4, c[0x4][0x98] ;  /* 0x0100260000047ab9 */ /* 0x000fe20000000a00 */
[----:B------:R-:W-:Y:S01]  /*7d50*/  ULDC.64 UR6, c[0x4][0xa0] ;  /* 0x0100280000067ab9 */ /* 0x000fe20000000a00 */
[----:B------:R-:W-:Y:S02]  /*7d60*/  IMAD.U32 R4, RZ, RZ, UR4 ;  /* 0x00000004ff047e24 */ /* 0x000fe4000f8e00ff */
[----:B------:R-:W-:Y:S01]  /*7d70*/  IMAD.U32 R5, RZ, RZ, UR5 ;  /* 0x00000005ff057e24 */ /* 0x000fe2000f8e00ff */
[----:B------:R-:W0:Y:S01]  /*7d80*/  LDC.64 R2, c[0x4][R2] ;  /* 0x0100000002027b82 */ /* 0x000e220000000a00 */
[----:B------:R-:W-:Y:S01]  /*7d90*/  ULDC.64 UR4, c[0x4][0x8] ;  /* 0x0100020000047ab9 */ /* 0x000fe20000000a00 */
[----:B------:R-:W-:Y:S02]  /*7da0*/  IMAD.U32 R6, RZ, RZ, UR6 ;  /* 0x00000006ff067e24 */ /* 0x000fe4000f8e00ff */
[----:B------:R-:W-:-:S02]  /*7db0*/  IMAD.U32 R7, RZ, RZ, UR7 ;  /* 0x00000007ff077e24 */ /* 0x000fc4000f8e00ff */
[----:B------:R-:W-:Y:S02]  /*7dc0*/  IMAD.U32 R10, RZ, RZ, UR4 ;  /* 0x00000004ff0a7e24 */ /* 0x000fe4000f8e00ff */
[----:B------:R-:W-:Y:S02]  /*7dd0*/  IMAD.U32 R11, RZ, RZ, UR5 ;  /* 0x00000005ff0b7e24 */ /* 0x000fe4000f8e00ff */
[----:B------:R-:W-:Y:S02]  /*7de0*/  IMAD.MOV.U32 R8, RZ, RZ, 0x70 ;  /* 0x00000070ff087424 */ /* 0x000fe400078e00ff */
[----:B------:R-:W-:Y:S02]  /*7df0*/  IMAD.MOV.U32 R12, RZ, RZ, 0x1 ;  /* 0x00000001ff0c7424 */ /* 0x000fe400078e00ff */
[----:B------:R-:W-:-:S07]  /*7e00*/  IMAD.MOV.U32 R13, RZ, RZ, RZ ;  /* 0x000000ffff0d7224 */ /* 0x000fce00078e00ff */
[----:B------:R-:W-:-:S07]  /*7e10*/  LEPC R20, `(.L_x_41) ;  /* 0x000000001014794e */ /* 0x000fce0000000000 */
[----:B0----5:R-:W-:Y:S05]  /*7e20*/  CALL.ABS.NOINC R2 ;  /* 0x0000000002007343 */ /* 0x021fea0003c00000 */
.L_x_41:
[----:B------:R-:W-:-:S04]  /*7e30*/  UIADD3 UR4, UR37, 0x400, URZ ;  /* 0x0000040025047890 */ /* 0x000fc8000fffe03f */
[----:B------:R-:W-:-:S06]  /*7e40*/  ULOP3.LUT UP0, URZ, UR4, 0x3ff, URZ, 0xc0, !UPT ;  /* 0x000003ff043f7892 */ /* 0x000fcc000f80c03f */
[----:B------:R-:W-:-:S13]  /*7e50*/  PLOP3.LUT P0, PT, PT, PT, UP0, 0x80, 0x0 ;  /* 0x000000000000781c */ /* 0x000fda0003f0f008 */
[----:B------:R-:W-:Y:S05]  /*7e60*/  @!P0 BRA `(.L_x_42) ;  /* 0x00000000007c8947 */ /* 0x000fea0003800000 */
[----:B------:R-:W-:Y:S01]  /*7e70*/  MOV R19, 0x0 ;  /* 0x0000000000137802 */ /* 0x000fe20000000f00 */
[----:B------:R-:W-:Y:S01]  /*7e80*/  ULDC.64 UR4, c[0x4][0x98] ;  /* 0x0100260000047ab9 */ /* 0x000fe20000000a00 */
[----:B------:R-:W-:Y:S01]  /*7e90*/  ULDC.64 UR6, c[0x4][0xa0] ;  /* 0x0100280000067ab9 */ /* 0x000fe20000000a00 */
[----:B------:R-:W-:Y:S01]  /*7ea0*/  IMAD.U32 R4, RZ, RZ, UR4 ;  /* 0x00000004ff047e24 */ /* 0x000fe2000f8e00ff */
[----:B------:R0:W1:Y:S01]  /*7eb0*/  LDC.64 R2, c[0x4][R19] ;  /* 0x0100000013027b82 */ /* 0x0000620000000a00 */
[----:B------:R-:W-:Y:S01]  /*7ec0*/  IMAD.U32 R5, RZ, RZ, UR5 ;  /* 0x00000005ff057e24 */ /* 0x000fe2000f8e00ff */
[----:B------:R-:W-:Y:S01]  /*7ed0*/  ULDC.64 UR4, c[0x4][0x10] ;  /* 0x0100040000047ab9 */ /* 0x000fe20000000a00 */
[----:B------:R-:W-:Y:S01]  /*7ee0*/  IMAD.U32 R6, RZ, RZ, UR6 ;  /* 0x00000006ff067e24 */ /* 0x000fe2000f8e00ff */
[----:B------:R-:W-:Y:S01]  /*7ef0*/  MOV R11, UR5 ;  /* 0x00000005000b7c02 */ /* 0x000fe20008000f00 */
[----:B------:R-:W-:Y:S02]  /*7f00*/  IMAD.U32 R7, RZ, RZ, UR7 ;  /* 0x00000007ff077e24 */ /* 0x000fe4000f8e00ff */
[----:B------:R-:W-:-:S02]  /*7f10*/  IMAD.U32 R10, RZ, RZ, UR4 ;  /* 0x00000004ff0a7e24 */ /* 0x000fc4000f8e00ff */
[----:B------:R-:W-:Y:S02]  /*7f20*/  IMAD.MOV.U32 R8, RZ, RZ, 0x70 ;  /* 0x00000070ff087424 */ /* 0x000fe400078e00ff */
[----:B------:R-:W-:Y:S02]  /*7f30*/  IMAD.MOV.U32 R12, RZ, RZ, 0x1 ;  /* 0x00000001ff0c7424 */ /* 0x000fe400078e00ff */
[----:B0-----:R-:W-:-:S07]  /*7f40*/  IMAD.MOV.U32 R13, RZ, RZ, RZ ;  /* 0x000000ffff0d7224 */ /* 0x001fce00078e00ff */
[----:B------:R-:W-:-:S07]  /*7f50*/  LEPC R20, `(.L_x_43) ;  /* 0x000000001014794e */ /* 0x000fce0000000000 */
[----:B-1---5:R-:W-:Y:S05]  /*7f60*/  CALL.ABS.NOINC R2 ;  /* 0x0000000002007343 */ /* 0x022fea0003c00000 */
.L_x_43:
[----:B------:R0:W1:Y:S01]  /*7f70*/  LDC.64 R2, c[0x4][R19] ;  /* 0x0100000013027b82 */ /* 0x0000620000000a00 */
[----:B------:R-:W-:Y:S01]  /*7f80*/  ULDC.64 UR4, c[0x4][0x98] ;  /* 0x0100260000047ab9 */ /* 0x000fe20000000a00 */
[----:B------:R-:W-:Y:S01]  /*7f90*/  ULDC.64 UR6, c[0x4][0xa0] ;  /* 0x0100280000067ab9 */ /* 0x000fe20000000a00 */
[----:B------:R-:W-:Y:S02]  /*7fa0*/  IMAD.U32 R4, RZ, RZ, UR4 ;  /* 0x00000004ff047e24 */ /* 0x000fe4000f8e00ff */
        /* <DEDUP_REMOVED lines=11> */
.L_x_42:
[----:B------:R-:W-:Y:S01]  /*8060*/  ULDC.64 UR4, c[0x0][0x9f8] ;  /* 0x00027e0000047ab9 */ /* 0x000fe20000000a00 */
[--C-:B------:R-:W-:Y:S01]  /*8070*/  IMAD.MOV.U32 R30, RZ, RZ, R18.reuse ;  /* 0x000000ffff1e7224 */ /* 0x100fe200078e0012 */
[----:B------:R-:W-:Y:S01]  /*8080*/  ISETP.NE.U32.AND P0, PT, RZ, UR4, PT ;  /* 0x00000004ff007c0c */ /* 0x000fe2000bf05070 */
[----:B------:R-:W0:Y:S01]  /*8090*/  LDC R8, c[0x0][0x430] ;  /* 0x00010c00ff087b82 */ /* 0x000e220000000800 */
[----:B------:R-:W-:Y:S01]  /*80a0*/  IMAD.MOV R0, RZ, RZ, -R18 ;  /* 0x000000ffff007224 */ /* 0x000fe200078e0a12 */
[----:B------:R-:W-:Y:S01]  /*80b0*/  ULDC UR4, c[0x0][0xc44] ;  /* 0x0003110000047ab9 */ /* 0x000fe20000000800 */
[----:B------:R-:W-:-:S13]  /*80c0*/  ISETP.NE.AND.EX P0, PT, RZ, UR5, PT, P0 ;  /* 0x00000005ff007c0c */ /* 0x000fda000bf05300 */
[----:B------:R-:W1:Y:S02]  /*80d0*/  @P0 LDC.64 R2, c[0x0][0x9f8] ;  /* 0x00027e00ff020b82 */ /* 0x000e640000000a00 */
[----:B-1----:R-:W-:-:S05]  /*80e0*/  @P0 IMAD.WIDE R2, R18, 0x4, R2 ;  /* 0x0000000412020825 */ /* 0x002fca00078e0202 */
[----:B------:R1:W5:Y:S01]  /*80f0*/  @P0 LDG.E R30, desc[UR48][R2.64] ;  /* 0x00000030021e0981 */ /* 0x000362000c1e1900 */
[----:B------:R-:W-:Y:S01]  /*8100*/  UMOV UR5, 0xffffffff ;  /* 0xffffffff00057882 */ /* 0x000fe20000000000 */
[----:B------:R-:W-:Y:S02]  /*8110*/  IMAD R19, R0, UR4, R23 ;  /* 0x0000000400137c24 */ /* 0x000fe4000f8e0217 */
[----:B0-----:R-:W-:Y:S05]  /*8120*/  BRA.DIV UR5, `(.L_x_44) ;  /* 0x0000002e05c47947 */ /* 0x001fea000b800000 */
.L_x_92:
[----:B------:R-:W2:Y:S01]  /*8130*/  LDL R4, [R1+0x8] ;  /* 0x0000080001047983 */ /* 0x000ea20000100800 */
[----:B------:R-:W-:Y:S02]  /*8140*/  ISETP.NE.AND P0, PT, R8, 0x1, PT ;  /* 0x000000010800780c */ /* 0x000fe40003f05270 */
[C---:B------:R-:W-:Y:S02]  /*8150*/  LOP3.LUT P1, RZ, R16.reuse, 0x80, RZ, 0xc0, !PT ;  /* 0x0000008010ff7812 */ /* 0x040fe4000782c0ff */
[----:B-----5:R-:W-:Y:S02]  /*8160*/  SHF.R.S32.HI R33, RZ, 0x1f, R30 ;  /* 0x0000001fff217819 */ /* 0x020fe4000001141e */
[----:B------:R-:W-:Y:S02]  /*8170*/  LOP3.LUT R16, R16, 0xffffffbf, RZ, 0xc0, !PT ;  /* 0xffffffbf10107812 */ /* 0x000fe400078ec0ff */
[----:B------:R-:W-:-:S05]  /*8180*/  MOV R24, RZ ;  /* 0x000000ff00187202 */ /* 0x000fca0000000f00 */
[----:B------:R-:W0:Y:S01]  /*8190*/  @P0 LDC R0, c[0x0][0x434] ;  /* 0x00010d00ff000b82 */ /* 0x000e220000000800 */
[----:B------:R-:W-:-:S07]  /*81a0*/  @P0 LOP3.LUT R16, R16, 0x40, RZ, 0xfc, !PT ;  /* 0x0000004010100812 */ /* 0x000fce00078efcff */
[----:B-1----:R-:W1:Y:S08]  /*81b0*/  @P0 LDC R3, c[0x0][0x438] ;  /* 0x00010e00ff030b82 */ /* 0x002e700000000800 */
[----:B------:R-:W3:Y:S01]  /*81c0*/  @P1 LDC.64 R6, c[0x0][0x428] ;  /* 0x00010a00ff061b82 */ /* 0x000ee20000000a00 */
[----:B--2---:R-:W-:-:S07]  /*81d0*/  IMAD.IADD R25, R4, 0x1, R32 ;  /* 0x0000000104197824 */ /* 0x004fce00078e0220 */
[----:B------:R-:W2:Y:S01]  /*81e0*/  @P1 LDC.64 R4, c[0x0][0x418] ;  /* 0x00010600ff041b82 */ /* 0x000ea20000000a00 */
[----:B0-----:R-:W-:-:S04]  /*81f0*/  @P0 IMAD.HI.U32 R0, R25, R0, RZ ;  /* 0x0000000019000227 */ /* 0x001fc800078e00ff */
[----:B------:R-:W-:Y:S01]  /*8200*/  IMAD.MOV.U32 R9, RZ, RZ, R25 ;  /* 0x000000ffff097224 */ /* 0x000fe200078e0019 */
[----:B-1----:R-:W-:Y:S01]  /*8210*/  @P0 SHF.R.U32.HI R9, RZ, R3, R0 ;  /* 0x00000003ff090219 */ /* 0x002fe20000011600 */
[----:B---3--:R-:W-:-:S03]  /*8220*/  @P1 IMAD R0, R33, R6, RZ ;  /* 0x0000000621001224 */ /* 0x008fc600078e02ff */
[--C-:B------:R-:W-:Y:S01]  /*8230*/  @P1 SHF.R.S32.HI R3, RZ, 0x1f, R9.reuse ;  /* 0x0000001fff031819 */ /* 0x100fe20000011409 */
[----:B------:R-:W-:Y:S02]  /*8240*/  @P1 IMAD.MOV.U32 R2, RZ, RZ, R9 ;  /* 0x000000ffff021224 */ /* 0x000fe400078e0009 */
[C---:B------:R-:W-:Y:S02]  /*8250*/  @P1 IMAD R7, R30.reuse, R7, R0 ;  /* 0x000000071e071224 */ /* 0x040fe400078e0200 */
[----:B------:R-:W-:-:S04]  /*8260*/  @P1 IMAD.WIDE.U32 R2, R30, R6, R2 ;  /* 0x000000061e021225 */ /* 0x000fc800078e0002 */
[----:B------:R-:W-:Y:S01]  /*8270*/  @P1 IMAD.IADD R0, R3, 0x1, R7 ;  /* 0x0000000103001824 */ /* 0x000fe200078e0207 */
[----:B--2---:R-:W-:-:S04]  /*8280*/  @P1 LEA R4, P0, R2, R4, 0x2 ;  /* 0x0000000402041211 */ /* 0x004fc800078010ff */
[----:B------:R-:W-:-:S05]  /*8290*/  @P1 LEA.HI.X R5, R2, R5, R0, 0x2, P0 ;  /* 0x0000000502051211 */ /* 0x000fca00000f1400 */
[----:B------:R0:W5:Y:S01]  /*82a0*/  @P1 LDG.E R24, desc[UR48][R4.64] ;  /* 0x0000003004181981 */ /* 0x000162000c1e1900 */
[----:B------:R-:W-:Y:S01]  /*82b0*/  IMAD.U32 R2, RZ, RZ, UR41 ;  /* 0x00000029ff027e24 */ /* 0x000fe2000f8e00ff */
[----:B------:R-:W-:Y:S01]  /*82c0*/  LOP3.LUT R16, R16, 0xffffffdf, RZ, 0xc0, !PT ;  /* 0xffffffdf10107812 */ /* 0x000fe200078ec0ff */
[----:B------:R-:W-:Y:S01]  /*82d0*/  IMAD.MOV R0, RZ, RZ, -R9 ;  /* 0x000000ffff007224 */ /* 0x000fe200078e0a09 */
[----:B------:R-:W-:Y:S02]  /*82e0*/  SHF.R.S32.HI R29, RZ, 0x1f, R19 ;  /* 0x0000001fff1d7819 */ /* 0x000fe40000011413 */
[----:B------:R-:W-:Y:S01]  /*82f0*/  ISETP.NE.AND P0, PT, R2, 0x3, PT ;  /* 0x000000030200780c */ /* 0x000fe20003f05270 */
[----:B------:R-:W-:-:S12]  /*8300*/  IMAD R25, R8, R0, R25 ;  /* 0x0000000008197224 */ /* 0x000fd800078e0219 */
[----:B------:R-:W-:Y:S01]  /*8310*/  @P0 LOP3.LUT R16, R16, 0x20, RZ, 0xfc, !PT ;  /* 0x0000002010100812 */ /* 0x000fe200078efcff */
[----:B0-----:R-:W-:Y:S06]  /*8320*/  @!P0 BRA `(.L_x_45) ;  /* 0x0000000000048947 */ /* 0x001fec0003800000 */
[----:B------:R-:W-:Y:S01]  /*8330*/  BPT.TRAP 0x1 ;  /* 0x000000040000795c */ /* 0x000fe20000300000 */
.L_x_45:
[----:B------:R-:W-:Y:S01]  /*8340*/  LEA R22, R17, UR37, 0x3 ;  /* 0x0000002511167c11 */ /* 0x000fe2000f8e18ff */
[----:B------:R-:W-:Y:S01]  /*8350*/  BSSY B0, `(.L_x_46) ;  /* 0x0000004000007945 */ /* 0x000fe20003800000 */
[----:B------:R-:W-:-:S04]  /*8360*/  SHF.L.U32 R3, R27, 0x1f, RZ ;  /* 0x0000001f1b037819 */ /* 0x000fc800000006ff */
[----:B------:R-:W0:Y:S02]  /*8370*/  SYNCS.PHASECHK.TRANS64.TRYWAIT P0, [R22+URZ+0x22840], R3 ;  /* 0x02284003160075a7 */ /* 0x000e24000800017f */
[----:B0-----:R-:W-:Y:S05]  /*8380*/  @!P0 BRA `(.L_x_47) ;  /* 0x0000002c00608947 */ /* 0x001fea0003800000 */
.L_x_93:
[----:B------:R-:W-:Y:S05]  /*8390*/  BSYNC B0 ;  /* 0x0000000000007941 */ /* 0x000fea0003800000 */
.L_x_46:
[----:B------:R-:W-:Y:S01]  /*83a0*/  SHF.R.S32.HI R26, RZ, 0x1f, R25 ;  /* 0x0000001fff1a7819 */ /* 0x000fe20000011419 */
[----:B------:R-:W1:Y:S01]  /*83b0*/  S2R R20, SR_TID.X ;  /* 0x0000000000147919 */ /* 0x000e620000002100 */
[----:B------:R-:W-:Y:S01]  /*83c0*/  ULDC.64 UR4, c[0x0][0x300] ;  /* 0x0000c00000047ab9 */ /* 0x000fe20000000a00 */
[----:B-----5:R-:W-:Y:S01]  /*83d0*/  SHF.R.S32.HI R4, RZ, 0x1f, R24 ;  /* 0x0000001fff047819 */ /* 0x020fe20000011418 */
[----:B0-----:R-:W-:Y:S01]  /*83e0*/  IMAD.WIDE.U32 R2, R25, UR4, RZ ;  /* 0x0000000419027c25 */ /* 0x001fe2000f8e00ff */
[----:B------:R-:W-:-:S03]  /*83f0*/  LOP3.LUT P1, RZ, R16, 0x1, RZ, 0xc0, !PT ;  /* 0x0000000110ff7812 */ /* 0x000fc6000782c0ff */
[----:B------:R-:W-:Y:S01]  /*8400*/  IMAD R0, R26, UR4, RZ ;  /* 0x000000041a007c24 */ /* 0x000fe2000f8e02ff */
[----:B------:R0:W-:Y:S03]  /*8410*/  STL [R1], R4 ;  /* 0x0000000401007387 */ /* 0x0001e60000100800 */
[----:B------:R-:W-:Y:S01]  /*8420*/  IMAD R5, R25, UR5, R0 ;  /* 0x0000000519057c24 */ /* 0x000fe2000f8e0200 */
[----:B------:R-:W-:-:S03]  /*8430*/  ULDC.64 UR4, c[0x0][0x310] ;  /* 0x0000c40000047ab9 */ /* 0x000fc60000000a00 */
[----:B------:R-:W-:Y:S02]  /*8440*/  IMAD.IADD R3, R3, 0x1, R5 ;  /* 0x0000000103037824 */ /* 0x000fe400078e0205 */
[----:B------:R-:W-:Y:S02]  /*8450*/  IMAD R5, R4, UR4, RZ ;  /* 0x0000000404057c24 */ /* 0x000fe4000f8e02ff */
[----:B------:R-:W-:-:S04]  /*8460*/  IMAD.WIDE.U32 R2, R24, UR4, R2 ;  /* 0x0000000418027c25 */ /* 0x000fc8000f8e0002 */
[----:B------:R-:W-:Y:S01]  /*8470*/  IMAD R5, R24, UR5, R5 ;  /* 0x0000000518057c24 */ /* 0x000fe2000f8e0205 */
[----:B------:R-:W-:Y:S01]  /*8480*/  ULDC.64 UR4, c[0x0][0x308] ;  /* 0x0000c20000047ab9 */ /* 0x000fe20000000a00 */
[----:B0-----:R-:W-:Y:S02]  /*8490*/  IMAD R4, R17, 0x1800, R31 ;  /* 0x0000180011047824 */ /* 0x001fe400078e021f */
[----:B------:R-:W-:Y:S02]  /*84a0*/  IMAD.IADD R3, R3, 0x1, R5 ;  /* 0x0000000103037824 */ /* 0x000fe400078e0205 */
[----:B------:R-:W-:Y:S02]  /*84b0*/  IMAD R0, R29, UR4, RZ ;  /* 0x000000041d007c24 */ /* 0x000fe4000f8e02ff */
[----:B------:R-:W-:-:S04]  /*84c0*/  IMAD.WIDE.U32 R2, R19, UR4, R2 ;  /* 0x0000000413027c25 */ /* 0x000fc8000f8e0002 */
[----:B------:R-:W-:Y:S01]  /*84d0*/  IMAD R5, R19, UR5, R0 ;  /* 0x0000000513057c24 */ /* 0x000fe2000f8e0200 */
[----:B------:R-:W-:Y:S01]  /*84e0*/  ULDC.64 UR4, c[0x0][0x2e8] ;  /* 0x0000ba0000047ab9 */ /* 0x000fe20000000a00 */
[----:B-1----:R-:W-:Y:S01]  /*84f0*/  IMAD.SHL.U32 R20, R20, 0x8, RZ ;  /* 0x0000000814147824 */ /* 0x002fe200078e00ff */
[----:B------:R-:W-:Y:S01]  /*8500*/  LEA R0, P0, R2, UR4, 0x1 ;  /* 0x0000000402007c11 */ /* 0x000fe2000f8008ff */
[----:B------:R-:W-:Y:S01]  /*8510*/  IMAD.IADD R5, R3, 0x1, R5 ;  /* 0x0000000103057824 */ /* 0x000fe200078e0205 */
[----:B------:R-:W-:Y:S02]  /*8520*/  UMOV UR4, 0xffffffff ;  /* 0xffffffff00047882 */ /* 0x000fe40000000000 */
[----:B------:R-:W-:Y:S02]  /*8530*/  LOP3.LUT R20, R20, 0x38, RZ, 0xc0, !PT ;  /* 0x0000003814147812 */ /* 0x000fe400078ec0ff */
[----:B------:R-:W-:Y:S01]  /*8540*/  LEA.HI.X R5, R2, UR5, R5, 0x1, P0 ;  /* 0x0000000502057c11 */ /* 0x000fe200080f0c05 */
[----:B------:R-:W-:Y:S06]  /*8550*/  BRA.DIV UR4, `(.L_x_48) ;  /* 0x0000002e04007947 */ /* 0x000fec000b800000 */
[----:B------:R-:W0:Y:S01]  /*8560*/  SHFL.IDX PT, R14, R0, RZ, 0x181f ;  /* 0x00181fff000e7589 */ /* 0x000e2200000e0000 */
[C---:B------:R-:W-:Y:S02]  /*8570*/  ISETP.GE.AND P2, PT, R34.reuse, 0x1, PT ;  /* 0x000000012200780c */ /* 0x040fe40003f46270 */
[C---:B------:R-:W-:Y:S01]  /*8580*/  ISETP.GE.AND P5, PT, R34.reuse, 0x11, PT ;  /* 0x000000112200780c */ /* 0x040fe20003fa6270 */
[----:B------:R-:W1:Y:S01]  /*8590*/  SHFL.IDX PT, R3, R5, RZ, 0x181f ;  /* 0x00181fff05037589 */ /* 0x000e6200000e0000 */
[C---:B------:R-:W-:Y:S02]  /*85a0*/  ISETP.GE.AND P4, PT, R34.reuse, 0x21, PT ;  /* 0x000000212200780c */ /* 0x040fe40003f86270 */
[----:B------:R-:W-:Y:S01]  /*85b0*/  ISETP.GE.AND P3, PT, R34, 0x31, PT ;  /* 0x000000312200780c */ /* 0x000fe20003f66270 */
[----:B------:R-:W-:Y:S04]  /*85c0*/  SHFL.IDX PT, R6, R5, 0x1, 0x181f ;  /* 0x00381f0005067f89 */ /* 0x000fe800000e0000 */
[----:B------:R-:W-:Y:S02]  /*85d0*/  SHFL.IDX PT, R9, R5, 0x2, 0x181f ;  /* 0x00581f0005097f89 */ /* 0x000fe400000e0000 */
[----:B------:R-:W-:-:S02]  /*85e0*/  @P2 LEA R7, R4, UR37, 0x1 ;  /* 0x0000002504072c11 */ /* 0x000fc4000f8e08ff */
[----:B------:R-:W-:Y:S02]  /*85f0*/  @P5 LEA R12, R4, UR37, 0x1 ;  /* 0x00000025040c5c11 */ /* 0x000fe4000f8e08ff */
[----:B0-----:R-:W-:Y:S02]  /*8600*/  @P2 LEA R2, P0, R20, R14, 0x1 ;  /* 0x0000000e14022211 */ /* 0x001fe400078008ff */
[----:B------:R-:W0:Y:S03]  /*8610*/  SHFL.IDX PT, R14, R0, 0x1, 0x181f ;  /* 0x00381f00000e7f89 */ /* 0x000e2600000e0000 */
[----:B-1----:R-:W-:-:S05]  /*8620*/  @P2 IMAD.X R3, RZ, RZ, R3, P0 ;  /* 0x000000ffff032224 */ /* 0x002fca00000e0603 */
[----:B------:R1:W-:Y:S01]  /*8630*/  @P2 LDGSTS.E.BYPASS.LTC128B.128 [R7+0x1c400], desc[UR48][R2.64], !P1 ;  /* 0x1c40000002072fae */ /* 0x0003e2000c901d70 */
[----:B------:R-:W-:-:S03]  /*8640*/  ISETP.GE.AND P2, PT, R34, 0x41, PT ;  /* 0x000000412200780c */ /* 0x000fc60003f46270 */
[----:B-1----:R-:W-:Y:S01]  /*8650*/  SHFL.IDX PT, R7, R5, 0x3, 0x181f ;  /* 0x00781f0005077f89 */ /* 0x002fe200000e0000 */
[----:B0-----:R-:W-:-:S03]  /*8660*/  @P5 LEA R11, P0, R20, R14, 0x1 ;  /* 0x0000000e140b5211 */ /* 0x001fc600078008ff */
[----:B------:R-:W0:Y:S02]  /*8670*/  SHFL.IDX PT, R14, R0, 0x2, 0x181f ;  /* 0x00581f00000e7f89 */ /* 0x000e2400000e0000 */
[----:B------:R-:W-:Y:S02]  /*8680*/  @P5 IMAD.X R6, RZ, RZ, R6, P0 ;  /* 0x000000ffff065224 */ /* 0x000fe400000e0606 */
[----:B------:R-:W-:Y:S02]  /*8690*/  @P5 IMAD.MOV.U32 R2, RZ, RZ, R11 ;  /* 0x000000ffff025224 */ /* 0x000fe400078e000b */
[----:B------:R-:W-:-:S05]  /*86a0*/  @P5 IMAD.MOV.U32 R3, RZ, RZ, R6 ;  /* 0x000000ffff035224 */ /* 0x000fca00078e0006 */
[----:B------:R1:W-:Y:S01]  /*86b0*/  @P5 LDGSTS.E.BYPASS.LTC128B.128 [R12+0x1cc00], desc[UR48][R2.64], !P1 ;  /* 0x1cc00000020c5fae */ /* 0x0003e2000c901d70 */
[----:B0-----:R-:W-:-:S03]  /*86c0*/  @P4 LEA R10, P0, R20, R14, 0x1 ;  /* 0x0000000e140a4211 */ /* 0x001fc600078008ff */
[----:B-1----:R-:W-:Y:S01]  /*86d0*/  SHFL.IDX PT, R2, R5, 0x4, 0x181f ;  /* 0x00981f0005027f89 */ /* 0x002fe200000e0000 */
[----:B------:R-:W-:-:S03]  /*86e0*/  @P4 LEA R12, R4, UR37, 0x1 ;  /* 0x00000025040c4c11 */ /* 0x000fc6000f8e08ff */
[----:B------:R-:W0:Y:S01]  /*86f0*/  SHFL.IDX PT, R14, R0, 0x3, 0x181f ;  /* 0x00781f00000e7f89 */ /* 0x000e2200000e0000 */
[----:B------:R-:W-:-:S03]  /*8700*/  @P4 IMAD.X R9, RZ, RZ, R9, P0 ;  /* 0x000000ffff094224 */ /* 0x000fc600000e0609 */
[----:B------:R-:W-:Y:S01]  /*8710*/  SHFL.IDX PT, R5, R5, 0x5, 0x181f ;  /* 0x00b81f0005057f89 */ /* 0x000fe200000e0000 */
[----:B------:R-:W-:Y:S01]  /*8720*/  @P4 IMAD.MOV.U32 R3, RZ, RZ, R9 ;  /* 0x000000ffff034224 */ /* 0x000fe200078e0009 */
[----:B------:R-:W-:Y:S02]  /*8730*/  @P3 LEA R9, R4, UR37, 0x1 ;  /* 0x0000002504093c11 */ /* 0x000fe4000f8e08ff */
[C---:B0-----:R-:W-:Y:S02]  /*8740*/  @P3 LEA R8, P0, R20.reuse, R14, 0x1 ;  /* 0x0000000e14083211 */ /* 0x041fe400078008ff */
[----:B------:R-:W0:Y:S03]  /*8750*/  SHFL.IDX PT, R14, R0, 0x4, 0x181f ;  /* 0x00981f00000e7f89 */ /* 0x000e2600000e0000 */
[----:B------:R-:W-:Y:S01]  /*8760*/  @P3 IMAD.X R7, RZ, RZ, R7, P0 ;  /* 0x000000ffff073224 */ /* 0x000fe200000e0607 */
[----:B0-----:R-:W-:-:S02]  /*8770*/  @P2 LEA R6, P0, R20, R14, 0x1 ;  /* 0x0000000e14062211 */ /* 0x001fc400078008ff */
[----:B------:R0:W1:Y:S03]  /*8780*/  SHFL.IDX PT, R14, R0, 0x5, 0x181f ;  /* 0x00b81f00000e7f89 */ /* 0x00006600000e0000 */
[----:B------:R-:W-:Y:S02]  /*8790*/  @P2 IMAD.X R11, RZ, RZ, R2, P0 ;  /* 0x000000ffff0b2224 */ /* 0x000fe400000e0602 */
[----:B------:R-:W-:-:S05]  /*87a0*/  @P4 IMAD.MOV.U32 R2, RZ, RZ, R10 ;  /* 0x000000ffff024224 */ /* 0x000fca00078e000a */
[----:B------:R2:W-:Y:S02]  /*87b0*/  @P4 LDGSTS.E.BYPASS.LTC128B.128 [R12+0x1d400], desc[UR48][R2.64], !P1 ;  /* 0x1d400000020c4fae */ /* 0x0005e4000c901d70 */
[----:B--2---:R-:W-:Y:S02]  /*87c0*/  @P3 IMAD.MOV.U32 R2, RZ, RZ, R8 ;  /* 0x000000ffff023224 */ /* 0x004fe400078e0008 */
[----:B------:R-:W-:Y:S01]  /*87d0*/  @P3 IMAD.MOV.U32 R3, RZ, RZ, R7 ;  /* 0x000000ffff033224 */ /* 0x000fe200078e0007 */
[----:B------:R-:W-:-:S04]  /*87e0*/  @P2 LEA R7, R4, UR37, 0x1 ;  /* 0x0000002504072c11 */ /* 0x000fc8000f8e08ff */
[----:B------:R2:W-:Y:S02]  /*87f0*/  @P3 LDGSTS.E.BYPASS.LTC128B.128 [R9+0x1dc00], desc[UR48][R2.64], !P1 ;  /* 0x1dc0000002093fae */ /* 0x0005e4000c901d70 */
[----:B--2---:R-:W-:Y:S01]  /*8800*/  @P2 IMAD.MOV.U32 R2, RZ, RZ, R6 ;  /* 0x000000ffff022224 */ /* 0x004fe200078e0006 */
[----:B------:R-:W-:-:S05]  /*8810*/  @P2 MOV R3, R11 ;  /* 0x0000000b00032202 */ /* 0x000fca0000000f00 */
[----:B-1----:R0:W-:Y:S02]  /*8820*/  @P2 LDGSTS.E.BYPASS.LTC128B.128 [R7+0x1e400], desc[UR48][R2.64], !P1 ;  /* 0x1e40000002072fae */ /* 0x0021e4000c901d70 */
.L_x_107:
[----:B------:R-:W-:-:S13]  /*8830*/  ISETP.GE.AND P2, PT, R34, 0x51, PT ;  /* 0x000000512200780c */ /* 0x000fda0003f46270 */
[----:B0-----:R-:W-:-:S05]  /*8840*/  @P2 LEA R2, P0, R20, R14, 0x1 ;  /* 0x0000000e14022211 */ /* 0x001fca00078008ff */
[----:B------:R-:W-:Y:S01]  /*8850*/  @P2 IMAD.X R3, RZ, RZ, R5, P0 ;  /* 0x000000ffff032224 */ /* 0x000fe200000e0605 */
[----:B------:R-:W-:Y:S02]  /*8860*/  @P2 LEA R5, R4, UR37, 0x1 ;  /* 0x0000002504052c11 */ /* 0x000fe4000f8e08ff */
[----:B------:R-:W-:-:S03]  /*8870*/  PLOP3.LUT P0, PT, PT, PT, PT, 0x80, 0x0 ;  /* 0x000000000000781c */ /* 0x000fc60003f0f070 */
[----:B------:R-:W-:Y:S01]  /*8880*/  @!PT LDS RZ, [RZ] ;  /* 0x00000000fffff984 */ /* 0x000fe20000000800 */
[----:B------:R-:W-:Y:S01]  /*8890*/  @!PT LDS RZ, [RZ] ;  /* 0x00000000fffff984 */ /* 0x000fe20000000800 */
[----:B------:R-:W-:Y:S01]  /*88a0*/  @!PT LDS RZ, [RZ] ;  /* 0x00000000fffff984 */ /* 0x000fe20000000800 */
[----:B------:R0:W-:Y:S01]  /*88b0*/  @P2 LDGSTS.E.BYPASS.LTC128B.128 [R5+0x1ec00], desc[UR48][R2.64], !P1 ;  /* 0x1ec0000002052fae */ /* 0x0001e2000c901d70 */
[----:B------:R-:W-:-:S09]  /*88c0*/  NOP ;  /* 0x0000000000007918 */ /* 0x000fd20000000000 */
.L_x_49:
[----:B------:R-:W-:Y:S02]  /*88d0*/  PLOP3.LUT P1, PT, P1, P0, PT, 0xa2, 0x0 ;  /* 0x000000000000781c */ /* 0x000fe40000f21472 */
[----:B------:R-:W-:-:S08]  /*88e0*/  @P0 R2UR P1, UR4, R22 ;  /* 0x00000000160402ca */ /* 0x000fd00000020000 */
[----:B------:R-:W-:-:S05]  /*88f0*/  @P0 PLOP3.LUT P0, PT, P1, PT, PT, 0x80, 0x0 ;  /* 0x000000000000081c */ /* 0x000fca0000f0f070 */
[----:B------:R-:W-:Y:S01]  /*8900*/  @!P1 SYNCS.ARRIVE.TRANS64.RED.A0T1 RZ, [UR4+0x22830], RZ ;  /* 0x022830ffffff99a7 */ /* 0x000fe20008200404 */
[----:B------:R-:W-:Y:S07]  /*8910*/  @!P1 ARRIVES.LDGSTSBAR.64.TRANSCNT [UR4+0x22830] ;  /* 0x02283000ff0099b0 */ /* 0x000fee0008000a84 */
[----:B------:R-:W-:Y:S05]  /*8920*/  @P0 BRA.U.ANY `(.L_x_49) ;  /* 0xfffffffd00e80947 */ /* 0x000fea000393ffff */
[----:B------:R-:W-:Y:S01]  /*8930*/  NOP ;  /* 0x0000000000007918 */ /* 0x000fe20000000000 */
[----:B------:R-:W-:-:S05]  /*8940*/  IMAD.U32 R0, RZ, RZ, UR41 ;  /* 0x00000029ff007e24 */ /* 0x000fca000f8e00ff */
[----:B------:R-:W-:-:S13]  /*8950*/  ISETP.NE.AND P2, PT, R0, 0x3, PT ;  /* 0x000000030000780c */ /* 0x000fda0003f45270 */
[----:B------:R-:W-:Y:S05]  /*8960*/  @!P2 BRA `(.L_x_50) ;  /* 0x000000000004a947 */ /* 0x000fea0003800000 */
[----:B------:R-:W-:Y:S01]  /*8970*/  BPT.TRAP 0x1 ;  /* 0x000000040000795c */ /* 0x000fe20000300000 */
.L_x_50:
[----:B------:R1:W-:Y:S02]  /*8980*/  SYNCS.ARRIVE.TRANS64.A1T0 RZ, [R22+URZ+0x22830], RZ ;  /* 0x022830ff16ff79a7 */ /* 0x0003e4000810003f */
[----:B------:R-:W-:Y:S05]  /*8990*/  WARPSYNC.ALL ;  /* 0x0000000000007948 */ /* 0x000fea0003800000 */
[----:B------:R-:W-:-:S04]  /*89a0*/  UIADD3 UR4, UR37, 0x18400, URZ ;  /* 0x0001840025047890 */ /* 0x000fc8000fffe03f */
[----:B------:R-:W-:Y:S01]  /*89b0*/  ULOP3.LUT UP0, URZ, UR4, 0x3ff, URZ, 0xc0, !UPT ;  /* 0x000003ff043f7892 */ /* 0x000fe2000f80c03f */
[----:B------:R-:W-:Y:S05]  /*89c0*/  BAR.SYNC.DEFER_BLOCKING 0x8, 0x180 ;  /* 0x0206000000007b1d */ /* 0x000fea0000010000 */
[----:B------:R-:W-:-:S13]  /*89d0*/  PLOP3.LUT P0, PT, PT, PT, UP0, 0x80, 0x0 ;  /* 0x000000000000781c */ /* 0x000fda0003f0f008 */
[----:B------:R-:W-:Y:S05]  /*89e0*/  @!P0 BRA `(.L_x_51) ;  /* 0x0000000000408947 */ /* 0x000fea0003800000 */
[----:B0-----:R-:W-:Y:S01]  /*89f0*/  MOV R2, 0x0 ;  /* 0x0000000000027802 */ /* 0x001fe20000000f00 */
[----:B------:R-:W-:Y:S01]  /*8a00*/  ULDC.64 UR6, c[0x4][0x98] ;  /* 0x0100260000067ab9 */ /* 0x000fe20000000a00 */
[----:B------:R-:W-:Y:S01]  /*8a10*/  ULDC.64 UR8, c[0x4][0xa0] ;  /* 0x0100280000087ab9 */ /* 0x000fe20000000a00 */
[----:B------:R-:W-:Y:S01]  /*8a20*/  ULDC.64 UR4, c[0x4][0x20] ;  /* 0x0100080000047ab9 */ /* 0x000fe20000000a00 */
[----:B------:R-:W-:Y:S02]  /*8a30*/  IMAD.U32 R4, RZ, RZ, UR6 ;  /* 0x00000006ff047e24 */ /* 0x000fe4000f8e00ff */
[----:B------:R-:W0:Y:S01]  /*8a40*/  LDC.64 R2, c[0x4][R2] ;  /* 0x0100000002027b82 */ /* 0x000e220000000a00 */
[----:B------:R-:W-:Y:S02]  /*8a50*/  IMAD.U32 R5, RZ, RZ, UR7 ;  /* 0x00000007ff057e24 */ /* 0x000fe4000f8e00ff */
        /* <DEDUP_REMOVED lines=8> */
[----:B01----:R-:W-:Y:S05]  /*8ae0*/  CALL.ABS.NOINC R2 ;  /* 0x0000000002007343 */ /* 0x003fea0003c00000 */
.L_x_51:
[----:B0-----:R-:W0:Y:S01]  /*8af0*/  LDC R5, c[0x0][0x448] ;  /* 0x00011200ff057b82 */ /* 0x001e220000000800 */
[----:B------:R-:W-:Y:S01]  /*8b00*/  IMAD.MOV R0, RZ, RZ, -R23 ;  /* 0x000000ffff007224 */ /* 0x000fe200078e0a17 */
[----:B------:R-:W-:Y:S01]  /*8b10*/  ULDC UR4, c[0x0][0xc38] ;  /* 0x00030e0000047ab9 */ /* 0x000fe20000000800 */
[----:B------:R-:W2:Y:S01]  /*8b20*/  S2R R21, SR_TID.X ;  /* 0x0000000000157919 */ /* 0x000ea20000002100 */
[----:B------:R-:W-:Y:S01]  /*8b30*/  LOP3.LUT P5, RZ, R16, 0x2000, RZ, 0xc0, !PT ;  /* 0x0000200010ff7812 */ /* 0x000fe200078ac0ff */
[----:B------:R-:W-:Y:S01]  /*8b40*/  IMAD R0, R0, UR4, R37 ;  /* 0x0000000400007c24 */ /* 0x000fe2000f8e0225 */
[----:B------:R-:W-:Y:S01]  /*8b50*/  ULDC.64 UR4, c[0x0][0x2d8] ;  /* 0x0000b60000047ab9 */ /* 0x000fe20000000a00 */
[----:B------:R-:W-:Y:S02]  /*8b60*/  LEA R20, R31, UR37, 0x1 ;  /* 0x000000251f147c11 */ /* 0x000fe4000f8e08ff */
[----:B------:R-:W-:-:S05]  /*8b70*/  IMAD.SHL.U32 R0, R0, 0x80, RZ ;  /* 0x0000008000007824 */ /* 0x000fca00078e00ff */
[----:B------:R-:W-:-:S05]  /*8b80*/  LOP3.LUT R6, R28, R0, RZ, 0xfc, !PT ;  /* 0x000000001c067212 */ /* 0x000fca00078efcff */
[----:B------:R-:W-:Y:S01]  /*8b90*/  IMAD.MOV.U32 R4, RZ, RZ, R6 ;  /* 0x000000ffff047224 */ /* 0x000fe200078e0006 */
[----:B0-----:R-:W-:Y:S01]  /*8ba0*/  ISETP.NE.AND P0, PT, R5, 0x1, PT ;  /* 0x000000010500780c */ /* 0x001fe20003f05270 */
[----:B--2---:R-:W-:-:S12]  /*8bb0*/  IMAD.SHL.U32 R21, R21, 0x8, RZ ;  /* 0x0000000815157824 */ /* 0x004fd800078e00ff */
[----:B------:R-:W0:Y:S01]  /*8bc0*/  @P0 LDC R3, c[0x0][0x44c] ;  /* 0x00011300ff030b82 */ /* 0x000e220000000800 */
[----:B------:R-:W-:-:S07]  /*8bd0*/  LOP3.LUT R21, R21, 0x38, RZ, 0xc0, !PT ;  /* 0x0000003815157812 */ /* 0x000fce00078ec0ff */
[----:B------:R-:W2:Y:S01]  /*8be0*/  @P0 LDC R7, c[0x0][0x450] ;  /* 0x00011400ff070b82 */ /* 0x000ea20000000800 */
[----:B0-----:R-:W-:-:S05]  /*8bf0*/  @P0 IMAD.HI.U32 R2, R6, R3, RZ ;  /* 0x0000000306020227 */ /* 0x001fca00078e00ff */
[----:B--2---:R-:W-:Y:S01]  /*8c00*/  @P0 SHF.R.U32.HI R4, RZ, R7, R2 ;  /* 0x00000007ff040219 */ /* 0x004fe20000011602 */
[----:B------:R-:W-:Y:S01]  /*8c10*/  IMAD R2, R29, UR4, RZ ;  /* 0x000000041d027c24 */ /* 0x000fe2000f8e02ff */
[----:B------:R-:W-:-:S03]  /*8c20*/  SHF.R.S32.HI R7, RZ, 0x1f, R18 ;  /* 0x0000001fff077819 */ /* 0x000fc60000011412 */
[C---:B------:R-:W-:Y:S02]  /*8c30*/  IMAD R9, R19.reuse, UR5, R2 ;  /* 0x0000000513097c24 */ /* 0x040fe4000f8e0202 */
[----:B------:R-:W-:Y:S01]  /*8c40*/  IMAD.WIDE.U32 R2, R19, UR4, RZ ;  /* 0x0000000413027c25 */ /* 0x000fe2000f8e00ff */
[----:B------:R-:W-:-:S03]  /*8c50*/  ULDC.64 UR4, c[0x0][0x2e0] ;  /* 0x0000b80000047ab9 */ /* 0x000fc60000000a00 */
[----:B------:R-:W-:Y:S02]  /*8c60*/  IMAD.MOV R8, RZ, RZ, -R4 ;  /* 0x000000ffff087224 */ /* 0x000fe400078e0a04 */
[----:B------:R-:W-:Y:S02]  /*8c70*/  IMAD.IADD R3, R3, 0x1, R9 ;  /* 0x0000000103037824 */ /* 0x000fe400078e0209 */
[----:B------:R-:W-:Y:S02]  /*8c80*/  IMAD R7, R7, UR4, RZ ;  /* 0x0000000407077c24 */ /* 0x000fe4000f8e02ff */
[----:B------:R-:W-:Y:S01]  /*8c90*/  IMAD R5, R5, R8, R6 ;  /* 0x0000000805057224 */ /* 0x000fe200078e0206 */
[----:B------:R-:W-:Y:S01]  /*8ca0*/  SHF.R.S32.HI R6, RZ, 0x1f, R4 ;  /* 0x0000001fff067819 */ /* 0x000fe20000011404 */
[C---:B------:R-:W-:Y:S02]  /*8cb0*/  IMAD R7, R18.reuse, UR5, R7 ;  /* 0x0000000512077c24 */ /* 0x040fe4000f8e0207 */
[----:B------:R-:W-:Y:S01]  /*8cc0*/  IMAD.WIDE.U32 R2, R18, UR4, R2 ;  /* 0x0000000412027c25 */ /* 0x000fe2000f8e0002 */
[----:B------:R-:W-:-:S03]  /*8cd0*/  ULDC.64 UR4, c[0x0][0x2d0] ;  /* 0x0000b40000047ab9 */ /* 0x000fc60000000a00 */
[----:B------:R-:W-:Y:S02]  /*8ce0*/  IMAD.IADD R3, R3, 0x1, R7 ;  /* 0x0000000103037824 */ /* 0x000fe400078e0207 */
[----:B------:R-:W-:Y:S02]  /*8cf0*/  IMAD R7, R6, UR4, RZ ;  /* 0x0000000406077c24 */ /* 0x000fe4000f8e02ff */
[----:B------:R-:W-:-:S04]  /*8d00*/  IMAD.WIDE.U32 R2, R4, UR4, R2 ;  /* 0x0000000404027c25 */ /* 0x000fc8000f8e0002 */
[----:B------:R-:W-:Y:S01]  /*8d10*/  IMAD R7, R4, UR5, R7 ;  /* 0x0000000504077c24 */ /* 0x000fe2000f8e0207 */
[----:B------:R-:W-:Y:S01]  /*8d20*/  SHF.R.S32.HI R4, RZ, 0x1f, R5 ;  /* 0x0000001fff047819 */ /* 0x000fe20000011405 */
[----:B------:R-:W-:Y:S02]  /*8d30*/  ULDC.64 UR4, c[0x0][0x2c8] ;  /* 0x0000b20000047ab9 */ /* 0x000fe40000000a00 */
[----:B------:R-:W-:Y:S02]  /*8d40*/  IMAD.IADD R3, R3, 0x1, R7 ;  /* 0x0000000103037824 */ /* 0x000fe400078e0207 */
[----:B------:R-:W-:Y:S02]  /*8d50*/  IMAD R4, R4, UR4, RZ ;  /* 0x0000000404047c24 */ /* 0x000fe4000f8e02ff */
[----:B------:R-:W-:-:S04]  /*8d60*/  IMAD.WIDE.U32 R2, R5, UR4, R2 ;  /* 0x0000000405027c25 */ /* 0x000fc8000f8e0002 */
[----:B------:R-:W-:Y:S01]  /*8d70*/  IMAD R7, R5, UR5, R4 ;  /* 0x0000000505077c24 */ /* 0x000fe2000f8e0204 */
[----:B------:R-:W-:Y:S02]  /*8d80*/  ULDC.64 UR4, c[0x0][0x280] ;  /* 0x0000a00000047ab9 */ /* 0x000fe40000000a00 */
[----:B------:R-:W-:Y:S01]  /*8d90*/  LEA R4, P0, R2, UR4, 0x1 ;  /* 0x0000000402047c11 */ /* 0x000fe2000f8008ff */
[----:B------:R-:W-:Y:S01]  /*8da0*/  UMOV UR4, 0xffffffff ;  /* 0xffffffff00047882 */ /* 0x000fe20000000000 */
[----:B------:R-:W-:-:S04]  /*8db0*/  IADD3 R5, R3, R7, RZ ;  /* 0x0000000703057210 */ /* 0x000fc80007ffe0ff */
[----:B------:R-:W-:Y:S01]  /*8dc0*/  LEA.HI.X R5, R2, UR5, R5, 0x1, P0 ;  /* 0x0000000502057c11 */ /* 0x000fe200080f0c05 */
[----:B------:R-:W-:Y:S06]  /*8dd0*/  BRA.DIV UR4, `(.L_x_52) ;  /* 0x0000002a04b87947 */ /* 0x000fec000b800000 */
[----:B------:R-:W0:Y:S01]  /*8de0*/  SHFL.IDX PT, R14, R4, RZ, 0x181f ;  /* 0x00181fff040e7589 */ /* 0x000e2200000e0000 */
[----:B------:R-:W-:-:S03]  /*8df0*/  IMAD.IADD R0, R36, 0x1, R0 ;  /* 0x0000000124007824 */ /* 0x000fc600078e0200 */
[----:B------:R-:W2:Y:S01]  /*8e00*/  SHFL.IDX PT, R2, R5, RZ, 0x181f ;  /* 0x00181fff05027589 */ /* 0x000ea200000e0000 */
[C---:B------:R-:W-:Y:S01]  /*8e10*/  VIADD R7, R0.reuse, 0x10 ;  /* 0x0000001000077836 */ /* 0x040fe20000000000 */
[----:B------:R-:W-:Y:S02]  /*8e20*/  ISETP.GE.AND P0, PT, R0, UR39, PT ;  /* 0x0000002700007c0c */ /* 0x000fe4000bf06270 */
[----:B------:R-:W-:Y:S11]  /*8e30*/  SHFL.IDX PT, R6, R5, 0x1, 0x181f ;  /* 0x00381f0005067f89 */ /* 0x000ff600000e0000 */
[----:B0-----:R-:W-:-:S05]  /*8e40*/  @!P0 LEA R14, P1, R21, R14, 0x1 ;  /* 0x0000000e150e8211 */ /* 0x001fca00078208ff */
[----:B--2---:R-:W-:Y:S02]  /*8e50*/  @!P0 IMAD.X R3, RZ, RZ, R2, P1 ;  /* 0x000000ffff038224 */ /* 0x004fe400008e0602 */
[----:B------:R-:W-:Y:S02]  /*8e60*/  @!P0 IMAD.MOV.U32 R2, RZ, RZ, R14 ;  /* 0x000000ffff028224 */ /* 0x000fe400078e000e */
[----:B------:R-:W0:Y:S04]  /*8e70*/  SHFL.IDX PT, R14, R4, 0x1, 0x181f ;  /* 0x00381f00040e7f89 */ /* 0x000e2800000e0000 */
[----:B------:R0:W-:Y:S01]  /*8e80*/  @!P0 LDGSTS.E.BYPASS.LTC128B.128 [R20+0x18400], desc[UR48][R2.64], !P5 ;  /* 0x1840000002148fae */ /* 0x0001e2000e901d70 */
[----:B------:R-:W-:Y:S01]  /*8e90*/  ISETP.GE.AND P0, PT, R7, UR39, PT ;  /* 0x0000002707007c0c */ /* 0x000fe2000bf06270 */
[----:B------:R-:W-:-:S12]  /*8ea0*/  VIADD R7, R0, 0x20 ;  /* 0x0000002000077836 */ /* 0x000fd80000000000 */
[----:B0-----:R-:W-:Y:S02]  /*8eb0*/  @!P0 LEA R2, P1, R21, R14, 0x1 ;  /* 0x0000000e15028211 */ /* 0x001fe400078208ff */
[----:B------:R-:W0:Y:S03]  /*8ec0*/  SHFL.IDX PT, R14, R4, 0x2, 0x181f ;  /* 0x00581f00040e7f89 */ /* 0x000e2600000e0000 */
[----:B------:R-:W-:Y:S02]  /*8ed0*/  @!P0 IMAD.X R3, RZ, RZ, R6, P1 ;  /* 0x000000ffff038224 */ /* 0x000fe400008e0606 */
[----:B------:R-:W2:Y:S04]  /*8ee0*/  SHFL.IDX PT, R6, R5, 0x2, 0x181f ;  /* 0x00581f0005067f89 */ /* 0x000ea800000e0000 */
[----:B------:R0:W-:Y:S01]  /*8ef0*/  @!P0 LDGSTS.E.BYPASS.LTC128B.128 [R20+0x18c00], desc[UR48][R2.64], !P5 ;  /* 0x18c0000002148fae */ /* 0x0001e2000e901d70 */
[----:B------:R-:W-:Y:S01]  /*8f00*/  ISETP.GE.AND P0, PT, R7, UR39, PT ;  /* 0x0000002707007c0c */ /* 0x000fe2000bf06270 */
[----:B------:R-:W-:-:S12]  /*8f10*/  VIADD R7, R0, 0x30 ;  /* 0x0000003000077836 */ /* 0x000fd80000000000 */
[----:B0-----:R-:W-:Y:S02]  /*8f20*/  @!P0 LEA R2, P1, R21, R14, 0x1 ;  /* 0x0000000e15028211 */ /* 0x001fe400078208ff */
[----:B------:R-:W0:Y:S03]  /*8f30*/  SHFL.IDX PT, R14, R4, 0x3, 0x181f ;  /* 0x00781f00040e7f89 */ /* 0x000e2600000e0000 */
[----:B--2---:R-:W-:Y:S02]  /*8f40*/  @!P0 IMAD.X R3, RZ, RZ, R6, P1 ;  /* 0x000000ffff038224 */ /* 0x004fe400008e0606 */
        /* <DEDUP_REMOVED lines=23> */
[----:B------:R-:W-:-:S13]  /*90c0*/  ISETP.GE.AND P0, PT, R7, UR39, PT ;  /* 0x0000002707007c0c */ /* 0x000fda000bf06270 */
[----:B0-----:R-:W-:Y:S02]  /*90d0*/  @!P0 LEA R2, P1, R21, R14, 0x1 ;  /* 0x0000000e15028211 */ /* 0x001fe400078208ff */
[----:B------:R0:W3:Y:S03]  /*90e0*/  SHFL.IDX PT, R14, R4, 0x7, 0x181f ;  /* 0x00f81f00040e7f89 */ /* 0x0000e600000e0000 */
[----:B--2---:R-:W-:Y:S02]  /*90f0*/  @!P0 IMAD.X R3, RZ, RZ, R6, P1 ;  /* 0x000000ffff038224 */ /* 0x004fe400008e0606 */
[----:B------:R0:W2:Y:S04]  /*9100*/  SHFL.IDX PT, R6, R5, 0x7, 0x181f ;  /* 0x00f81f0005067f89 */ /* 0x0000a800000e0000 */
[----:B------:R0:W-:Y:S02]  /*9110*/  @!P0 LDGSTS.E.BYPASS.LTC128B.128 [R20+0x1b400], desc[UR48][R2.64], !P5 ;  /* 0x1b40000002148fae */ /* 0x0001e4000e901d70 */
.L_x_124:
[----:B0-----:R-:W4:Y:S01]  /*9120*/  LDL R5, [R1+0x4] ;  /* 0x0000040001057983 */ /* 0x001f220000100800 */
[----:B------:R-:W-:-:S05]  /*9130*/  VIADD R0, R0, 0x70 ;  /* 0x0000007000007836 */ /* 0x000fca0000000000 */
[----:B------:R-:W-:-:S13]  /*9140*/  ISETP.GE.AND P0, PT, R0, UR39, PT ;  /* 0x0000002700007c0c */ /* 0x000fda000bf06270 */
[----:B---3--:R-:W-:-:S05]  /*9150*/  @!P0 LEA R2, P1, R21, R14, 0x1 ;  /* 0x0000000e15028211 */ /* 0x008fca00078208ff */
[----:B--2---:R-:W-:-:S05]  /*9160*/  @!P0 IMAD.X R3, RZ, RZ, R6, P1 ;  /* 0x000000ffff038224 */ /* 0x004fca00008e0606 */
[----:B------:R-:W-:Y:S01]  /*9170*/  @!PT LDS RZ, [RZ] ;  /* 0x00000000fffff984 */ /* 0x000fe20000000800 */
[----:B------:R-:W-:Y:S01]  /*9180*/  @!PT LDS RZ, [RZ] ;  /* 0x00000000fffff984 */ /* 0x000fe20000000800 */
[----:B------:R-:W-:Y:S01]  /*9190*/  @!PT LDS RZ, [RZ] ;  /* 0x00000000fffff984 */ /* 0x000fe20000000800 */
[----:B------:R0:W-:Y:S01]  /*91a0*/  @!P0 LDGSTS.E.BYPASS.LTC128B.128 [R20+0x1bc00], desc[UR48][R2.64], !P5 ;  /* 0x1bc0000002148fae */ /* 0x0001e2000e901d70 */
[----:B------:R-:W-:Y:S01]  /*91b0*/  NOP ;  /* 0x0000000000007918 */ /* 0x000fe20000000000 */
[----:B------:R-:W-:Y:S02]  /*91c0*/  SYNCS.ARRIVE.TRANS64.RED.A0T1 RZ, [UR37+0x22800], RZ ;  /* 0x022800ffffff79a7 */ /* 0x000fe40008200425 */
[----:B------:R-:W-:Y:S01]  /*91d0*/  ARRIVES.LDGSTSBAR.64.TRANSCNT [UR37+0x22800] ;  /* 0x02280000ff0079b0 */ /* 0x000fe20008000aa5 */
[----:B----4-:R-:W-:-:S04]  /*91e0*/  LOP3.LUT R0, R5, 0x1, RZ, 0xc, !PT ;  /* 0x0000000105007812 */ /* 0x010fc800078e0cff */
[----:B------:R-:W-:Y:S01]  /*91f0*/  SHF.L.U32 R0, R0, 0x1f, RZ ;  /* 0x0000001f00007819 */ /* 0x000fe200000006ff */
[----:B------:R-:W-:Y:S01]  /*9200*/  NOP ;  /* 0x0000000000007918 */ /* 0x000fe20000000000 */
[----:B------:R-:W-:Y:S01]  /*9210*/  SYNCS.ARRIVE.TRANS64.A1T0 RZ, [UR37+0x22800], RZ ;  /* 0x022800ffffff79a7 */ /* 0x000fe20008100025 */
[----:B------:R-:W-:Y:S01]  /*9220*/  BSSY B0, `(.L_x_53) ;  /* 0x0000003000007945 */ /* 0x000fe20003800000 */
[----:B------:R-:W2:Y:S03]  /*9230*/  SYNCS.PHASECHK.TRANS64.TRYWAIT P0, [UR37+0x22820], R0 ;  /* 0x02282000ff0075a7 */ /* 0x000ea60008000165 */
[----:B0-2---:R-:W-:Y:S05]  /*9240*/  @!P0 BRA `(.L_x_54) ;  /* 0x0000002c00cc8947 */ /* 0x005fea0003800000 */
.L_x_125:
[----:B------:R-:W-:Y:S05]  /*9250*/  BSYNC B0 ;  /* 0x0000000000007941 */ /* 0x000fea0003800000 */
.L_x_53:
[----:B------:R-:W-:-:S04]  /*9260*/  MOV R2, UR41 ;  /* 0x0000002900027c02 */ /* 0x000fc80008000f00 */
[----:B------:R-:W-:-:S13]  /*9270*/  ISETP.NE.AND P0, PT, R2, 0x3, PT ;  /* 0x000000030200780c */ /* 0x000fda0003f05270 */
[----:B------:R-:W-:Y:S05]  /*9280*/  @!P0 BRA `(.L_x_55) ;  /* 0x0000000000048947 */ /* 0x000fea0003800000 */
[----:B------:R-:W-:Y:S01]  /*9290*/  BPT.TRAP 0x1 ;  /* 0x000000040000795c */ /* 0x000fe20000300000 */
.L_x_55:
[----:B0-----:R-:W-:Y:S01]  /*92a0*/  SHF.L.U32 R3, R27, 0x1f, RZ ;  /* 0x0000001f1b037819 */ /* 0x001fe200000006ff */
[----:B------:R-:W-:Y:S03]  /*92b0*/  BSSY B0, `(.L_x_56) ;  /* 0x0000003000007945 */ /* 0x000fe60003800000 */
[----:B------:R-:W0:Y:S02]  /*92c0*/  SYNCS.PHASECHK.TRANS64.TRYWAIT P0, [R22+URZ+0x22860], R3 ;  /* 0x02286003160075a7 */ /* 0x000e24000800017f */
[----:B0-----:R-:W-:Y:S05]  /*92d0*/  @!P0 BRA `(.L_x_57) ;  /* 0x0000002c00c08947 */ /* 0x001fea0003800000 */
.L_x_126:
[----:B------:R-:W-:Y:S05]  /*92e0*/  BSYNC B0 ;  /* 0x0000000000007941 */ /* 0x000fea0003800000 */
.L_x_56:
[----:B------:R-:W2:Y:S01]  /*92f0*/  LDL.LU R0, [R1] ;  /* 0x0000000001007983 */ /* 0x000ea20000300800 */
[----:B------:R-:W-:Y:S01]  /*9300*/  ULDC.64 UR4, c[0x0][0x328] ;  /* 0x0000ca0000047ab9 */ /* 0x000fe20000000a00 */
[----:B------:R-:W-:Y:S02]  /*9310*/  IMAD R6, R17, 0x6000, R31 ;  /* 0x0000600011067824 */ /* 0x000fe400078e021f */
[----:B------:R-:W-:Y:S02]  /*9320*/  IMAD R26, R26, UR4, RZ ;  /* 0x000000041a1a7c24 */ /* 0x000fe4000f8e02ff */
[----:B0-----:R-:W-:-:S04]  /*9330*/  IMAD.WIDE.U32 R2, R25, UR4, RZ ;  /* 0x0000000419027c25 */ /* 0x001fc8000f8e00ff */
[----:B------:R-:W-:Y:S01]  /*9340*/  IMAD R5, R25, UR5, R26 ;  /* 0x0000000519057c24 */ /* 0x000fe2000f8e021a */
[----:B------:R-:W-:-:S03]  /*9350*/  ULDC.64 UR4, c[0x0][0x338] ;  /* 0x0000ce0000047ab9 */ /* 0x000fc60000000a00 */
[----:B------:R-:W-:Y:S02]  /*9360*/  IMAD.IADD R3, R3, 0x1, R5 ;  /* 0x0000000103037824 */ /* 0x000fe400078e0205 */
[----:B------:R-:W-:-:S04]  /*9370*/  IMAD.WIDE.U32 R2, R24, UR4, R2 ;  /* 0x0000000418027c25 */ /* 0x000fc8000f8e0002 */
[----:B--2---:R-:W-:-:S04]  /*9380*/  IMAD R5, R0, UR4, RZ ;  /* 0x0000000400057c24 */ /* 0x004fc8000f8e02ff */
[----:B------:R-:W-:Y:S01]  /*9390*/  IMAD R5, R24, UR5, R5 ;  /* 0x0000000518057c24 */ /* 0x000fe2000f8e0205 */
[----:B------:R-:W-:Y:S02]  /*93a0*/  ULDC.64 UR4, c[0x0][0x330] ;  /* 0x0000cc0000047ab9 */ /* 0x000fe40000000a00 */
[----:B------:R-:W-:Y:S02]  /*93b0*/  IMAD R0, R29, UR4, RZ ;  /* 0x000000041d007c24 */ /* 0x000fe4000f8e02ff */
[----:B------:R-:W-:Y:S02]  /*93c0*/  IMAD.IADD R3, R3, 0x1, R5 ;  /* 0x0000000103037824 */ /* 0x000fe400078e0205 */
[C---:B------:R-:W-:Y:S02]  /*93d0*/  IMAD R7, R19.reuse, UR5, R0 ;  /* 0x0000000513077c24 */ /* 0x040fe4000f8e0200 */
[----:B------:R-:W-:Y:S01]  /*93e0*/  IMAD.WIDE.U32 R2, R19, UR4, R2 ;  /* 0x0000000413027c25 */ /* 0x000fe2000f8e0002 */
[----:B------:R-:W-:-:S03]  /*93f0*/  ULDC.64 UR4, c[0x0][0x318] ;  /* 0x0000c60000047ab9 */ /* 0x000fc60000000a00 */
[----:B------:R-:W-:Y:S01]  /*9400*/  IMAD.IADD R7, R3, 0x1, R7 ;  /* 0x0000000103077824 */ /* 0x000fe200078e0207 */
[----:B------:R-:W-:Y:S01]  /*9410*/  LEA R8, P0, R2, UR4, 0x1 ;  /* 0x0000000402087c11 */ /* 0x000fe2000f8008ff */
[----:B------:R-:W-:-:S03]  /*9420*/  UMOV UR4, 0xffffffff ;  /* 0xffffffff00047882 */ /* 0x000fc60000000000 */
[----:B------:R-:W-:Y:S01]  /*9430*/  LEA.HI.X R7, R2, UR5, R7, 0x1, P0 ;  /* 0x0000000502077c11 */ /* 0x000fe200080f0c07 */
[----:B------:R-:W-:Y:S08]  /*9440*/  BRA.DIV UR4, `(.L_x_58) ;  /* 0x0000002e04787947 */ /* 0x000ff0000b800000 */
[----:B------:R-:W-:Y:S01]  /*9450*/  LOP3.LUT P6, RZ, R16, 0x800000, RZ, 0xc0, !PT ;  /* 0x0080000010ff7812 */ /* 0x000fe200078cc0ff */
[----:B------:R-:W0:Y:S01]  /*9460*/  S2R R4, SR_TID.X ;  /* 0x0000000000047919 */ /* 0x000e220000002100 */
[----:B------:R-:W-:Y:S02]  /*9470*/  LEA R6, R6, UR37, 0x1 ;  /* 0x0000002506067c11 */ /* 0x000fe4000f8e08ff */
[----:B------:R-:W-:Y:S01]  /*9480*/  P2R R20, PR, RZ, 0x40 ;  /* 0x00000040ff147803 */ /* 0x000fe20000000000 */
[----:B------:R-:W2:Y:S01]  /*9490*/  SHFL.IDX PT, R2, R8, RZ, 0x181f ;  /* 0x00181fff08027589 */ /* 0x000ea200000e0000 */
[C---:B------:R-:W-:Y:S02]  /*94a0*/  LOP3.LUT P6, RZ, R16.reuse, 0x10000000, RZ, 0xc0, !PT ;  /* 0x1000000010ff7812 */ /* 0x040fe400078cc0ff */
[----:B------:R-:W-:Y:S01]  /*94b0*/  LOP3.LUT P5, RZ, R16, 0x40000, RZ, 0xc0, !PT ;  /* 0x0004000010ff7812 */ /* 0x000fe200078ac0ff */
[----:B------:R-:W-:Y:S01]  /*94c0*/  STL [R1+0x18], R27 ;  /* 0x0000181b01007387 */ /* 0x000fe20000100800 */
[----:B------:R-:W-:-:S02]  /*94d0*/  P2R R21, PR, RZ, 0x40 ;  /* 0x00000040ff157803 */ /* 0x000fc40000000000 */
[C---:B------:R-:W-:Y:S01]  /*94e0*/  LOP3.LUT P6, RZ, R16.reuse, 0x80000, RZ, 0xc0, !PT ;  /* 0x0008000010ff7812 */ /* 0x040fe200078cc0ff */
[----:B------:R-:W-:Y:S01]  /*94f0*/  STL [R1+0x14], R22 ;  /* 0x0000141601007387 */ /* 0x000fe20000100800 */
[C---:B------:R-:W-:Y:S02]  /*9500*/  LOP3.LUT P4, RZ, R16.reuse, 0x400000, RZ, 0xc0, !PT ;  /* 0x0040000010ff7812 */ /* 0x040fe4000788c0ff */
[----:B------:R-:W-:Y:S01]  /*9510*/  P2R R18, PR, RZ, 0x40 ;  /* 0x00000040ff127803 */ /* 0x000fe20000000000 */
[----:B------:R-:W-:Y:S01]  /*9520*/  STL [R1+0x10], R19 ;  /* 0x0000101301007387 */ /* 0x000fe20000100800 */
[C---:B------:R-:W-:Y:S02]  /*9530*/  LOP3.LUT P6, RZ, R16.reuse, 0x1000000, RZ, 0xc0, !PT ;  /* 0x0100000010ff7812 */ /* 0x040fe400078cc0ff */
[----:B------:R-:W-:Y:S01]  /*9540*/  LOP3.LUT P3, RZ, R16, 0x20000, RZ, 0xc0, !PT ;  /* 0x0002000010ff7812 */ /* 0x000fe2000786c0ff */
[----:B------:R3:W-:Y:S01]  /*9550*/  STL [R1+0xc], R17 ;  /* 0x00000c1101007387 */ /* 0x0007e20000100800 */
[----:B------:R-:W-:-:S02]  /*9560*/  P2R R9, PR, RZ, 0x40 ;  /* 0x00000040ff097803 */ /* 0x000fc40000000000 */
[C---:B------:R-:W-:Y:S01]  /*9570*/  LOP3.LUT P6, RZ, R16.reuse, 0x20000000, RZ, 0xc0, !PT ;  /* 0x2000000010ff7812 */ /* 0x040fe200078cc0ff */
[----:B------:R-:W4:Y:S01]  /*9580*/  SHFL.IDX PT, R3, R7, RZ, 0x181f ;  /* 0x00181fff07037589 */ /* 0x000f2200000e0000 */
[C---:B------:R-:W-:Y:S02]  /*9590*/  LOP3.LUT P2, RZ, R16.reuse, 0x10000, RZ, 0xc0, !PT ;  /* 0x0001000010ff7812 */ /* 0x040fe4000784c0ff */
[----:B------:R-:W-:Y:S02]  /*95a0*/  P2R R23, PR, RZ, 0x40 ;  /* 0x00000040ff177803 */ /* 0x000fe40000000000 */
[----:B------:R-:W-:Y:S02]  /*95b0*/  LOP3.LUT P6, RZ, R35, 0x1, RZ, 0xc0, !PT ;  /* 0x0000000123ff7812 */ /* 0x000fe400078cc0ff */
[----:B------:R-:W-:Y:S01]  /*95c0*/  LOP3.LUT P1, RZ, R16, 0x8000, RZ, 0xc0, !PT ;  /* 0x0000800010ff7812 */ /* 0x000fe2000782c0ff */
[----:B0-----:R-:W-:Y:S01]  /*95d0*/  IMAD.SHL.U32 R4, R4, 0x8, RZ ;  /* 0x0000000804047824 */ /* 0x001fe200078e00ff */
[----:B------:R-:W-:-:S02]  /*95e0*/  P2R R24, PR, RZ, 0x40 ;  /* 0x00000040ff187803 */ /* 0x000fc40000000000 */
[----:B------:R-:W-:Y:S02]  /*95f0*/  LOP3.LUT P6, RZ, R16, 0x100000, RZ, 0xc0, !PT ;  /* 0x0010000010ff7812 */ /* 0x000fe400078cc0ff */
[----:B------:R-:W-:Y:S02]  /*9600*/  LOP3.LUT R4, R4, 0x38, RZ, 0xc0, !PT ;  /* 0x0000003804047812 */ /* 0x000fe400078ec0ff */
[----:B------:R-:W-:Y:S02]  /*9610*/  P2R R25, PR, RZ, 0x40 ;  /* 0x00000040ff197803 */ /* 0x000fe40000000000 */
[----:B------:R-:W-:-:S04]  /*9620*/  LOP3.LUT P6, RZ, R16, 0x2000000, RZ, 0xc0, !PT ;  /* 0x0200000010ff7812 */ /* 0x000fc800078cc0ff */
[----:B------:R-:W-:Y:S02]  /*9630*/  P2R R26, PR, RZ, 0x40 ;  /* 0x00000040ff1a7803 */ /* 0x000fe40000000000 */
[----:B------:R-:W-:-:S04]  /*9640*/  LOP3.LUT P6, RZ, R16, 0x40000000, RZ, 0xc0, !PT ;  /* 0x4000000010ff7812 */ /* 0x000fc800078cc0ff */
[----:B------:R-:W-:Y:S02]  /*9650*/  P2R R0, PR, RZ, 0x40 ;  /* 0x00000040ff007803 */ /* 0x000fe40000000000 */
[----:B------:R-:W-:-:S03]  /*9660*/  LOP3.LUT P6, RZ, R35, 0x2, RZ, 0xc0, !PT ;  /* 0x0000000223ff7812 */ /* 0x000fc600078cc0ff */
[----:B------:R0:W-:Y:S01]  /*9670*/  STL [R1], R0 ;  /* 0x0000000001007387 */ /* 0x0001e20000100800 */
[----:B---3--:R-:W-:Y:S02]  /*9680*/  P2R R17, PR, RZ, 0x40 ;  /* 0x00000040ff117803 */ /* 0x008fe40000000000 */
[----:B------:R-:W-:-:S04]  /*9690*/  LOP3.LUT P6, RZ, R16, 0x200000, RZ, 0xc0, !PT ;  /* 0x0020000010ff7812 */ /* 0x000fc800078cc0ff */
[----:B------:R-:W-:Y:S02]  /*96a0*/  P2R R19, PR, RZ, 0x40 ;  /* 0x00000040ff137803 */ /* 0x000fe40000000000 */
[----:B------:R-:W-:Y:S01]  /*96b0*/  LOP3.LUT P6, RZ, R16, 0x4000000, RZ, 0xc0, !PT ;  /* 0x0400000010ff7812 */ /* 0x000fe200078cc0ff */
[----:B0-----:R-:W-:-:S03]  /*96c0*/  IMAD.SHL.U32 R0, R4, 0x2, RZ ;  /* 0x0000000204007824 */ /* 0x001fc600078e00ff */
[----:B-1----:R-:W-:Y:S02]  /*96d0*/  P2R R22, PR, RZ, 0x40 ;  /* 0x00000040ff167803 */ /* 0x002fe40000000000 */
[----:B------:R-:W-:Y:S02]  /*96e0*/  LOP3.LUT P6, RZ, R16, 0x80000000, RZ, 0xc0, !PT ;  /* 0x8000000010ff7812 */ /* 0x000fe400078cc0ff */
[----:B--2---:R-:W-:Y:S02]  /*96f0*/  IADD3 R14, P0, R2, R0, RZ ;  /* 0x00000000020e7210 */ /* 0x004fe40007f1e0ff */
[----:B------:R-:W-:Y:S01]  /*9700*/  P2R R27, PR, RZ, 0x40 ;  /* 0x00000040ff1b7803 */ /* 0x000fe20000000000 */
[----:B------:R-:W0:Y:S01]  /*9710*/  SHFL.IDX PT, R2, R8, 0x1, 0x181f ;  /* 0x00381f0008027f89 */ /* 0x000e2200000e0000 */
[----:B------:R-:W-:Y:S01]  /*9720*/  LOP3.LUT P6, RZ, R35, 0x4, RZ, 0xc0, !PT ;  /* 0x0000000423ff7812 */ /* 0x000fe200078cc0ff */
[----:B----4-:R-:W-:Y:S02]  /*9730*/  IMAD.X R15, RZ, RZ, R3, P0 ;  /* 0x000000ffff0f7224 */ /* 0x010fe400000e0603 */
[----:B------:R-:W1:Y:S10]  /*9740*/  SHFL.IDX PT, R3, R7, 0x1, 0x181f ;  /* 0x00381f0007037f89 */ /* 0x000e7400000e0000 */
[----:B------:R-:W-:Y:S01]  /*9750*/  LDGSTS.E.BYPASS.LTC128B.128 [R6+0x400], desc[UR48][R14.64], !P6 ;  /* 0x004000000e067fae */ /* 0x000fe2000f101d70 */
[----:B------:R-:W-:-:S03]  /*9760*/  ISETP.NE.AND P6, PT, R27, RZ, PT ;  /* 0x000000ff1b00720c */ /* 0x000fc60003fc5270 */
[----:B------:R-:W5:Y:S01]  /*9770*/  LDL.LU R27, [R1+0x18] ;  /* 0x00001800011b7983 */ /* 0x000f620000300800 */
[----:B0-----:R-:W-:-:S03]  /*9780*/  IADD3 R12, P0, R2, R0, RZ ;  /* 0x00000000020c7210 */ /* 0x001fc60007f1e0ff */
[----:B------:R-:W0:Y:S02]  /*9790*/  SHFL.IDX PT, R2, R8, 0x2, 0x181f ;  /* 0x00581f0008027f89 */ /* 0x000e2400000e0000 */
[----:B-1----:R-:W-:-:S04]  /*97a0*/  IMAD.X R13, RZ, RZ, R3, P0 ;  /* 0x000000ffff0d7224 */ /* 0x002fc800000e0603 */
[----:B------:R-:W-:Y:S01]  /*97b0*/  LDGSTS.E.BYPASS.LTC128B.128 [R6+0x3400], desc[UR48][R14.64+0x80], !P6 ;  /* 0x034000800e067fae */ /* 0x000fe2000f101d70 */
[----:B------:R-:W-:-:S03]  /*97c0*/  ISETP.NE.AND P6, PT, R22, RZ, PT ;  /* 0x000000ff1600720c */ /* 0x000fc60003fc5270 */
[----:B------:R-:W5:Y:S04]  /*97d0*/  LDL.LU R22, [R1+0x14] ;  /* 0x0000140001167983 */ /* 0x000f680000300800 */
[----:B------:R-:W1:Y:S06]  /*97e0*/  SHFL.IDX PT, R3, R7, 0x2, 0x181f ;  /* 0x00581f0007037f89 */ /* 0x000e6c00000e0000 */
[----:B------:R-:W-:Y:S01]  /*97f0*/  LDGSTS.E.BYPASS.LTC128B.128 [R6+0x6400], desc[UR48][R14.64+0x100], !P6 ;  /* 0x064001000e067fae */ /* 0x000fe2000f101d70 */
[----:B------:R-:W-:-:S03]  /*9800*/  ISETP.NE.AND P6, PT, R19, RZ, PT ;  /* 0x000000ff1300720c */ /* 0x000fc60003fc5270 */
[----:B------:R-:W5:Y:S01]  /*9810*/  LDL.LU R19, [R1+0x10] ;  /* 0x0000100001137983 */ /* 0x000f620000300800 */
[----:B0-----:R-:W-:-:S03]  /*9820*/  IADD3 R10, P0, R2, R0, RZ ;  /* 0x00000000020a7210 */ /* 0x001fc60007f1e0ff */
[----:B------:R-:W0:Y:S06]  /*9830*/  SHFL.IDX PT, R2, R8, 0x3, 0x181f ;  /* 0x00781f0008027f89 */ /* 0x000e2c00000e0000 */
[----:B------:R2:W-:Y:S01]  /*9840*/  LDGSTS.E.BYPASS.LTC128B.128 [R6+0x9400], desc[UR48][R14.64+0x180], !P6 ;  /* 0x094001800e067fae */ /* 0x0005e2000f101d70 */
[----:B-1----:R-:W-:-:S03]  /*9850*/  IMAD.X R11, RZ, RZ, R3, P0 ;  /* 0x000000ffff0b7224 */ /* 0x002fc600000e0603 */
[----:B------:R-:W3:Y:S01]  /*9860*/  LDL.LU R15, [R1] ;  /* 0x00000000010f7983 */ /* 0x000ee20000300800 */
[----:B------:R-:W-:-:S03]  /*9870*/  ISETP.NE.AND P6, PT, R17, RZ, PT ;  /* 0x000000ff1100720c */ /* 0x000fc60003fc5270 */
[----:B------:R1:W5:Y:S01]  /*9880*/  LDL.LU R17, [R1+0xc] ;  /* 0x00000c0001117983 */ /* 0x0003620000300800 */
[----:B0-----:R-:W-:-:S03]  /*9890*/  IADD3 R4, P0, R2, R0, RZ ;  /* 0x0000000002047210 */ /* 0x001fc60007f1e0ff */
[----:B------:R-:W0:Y:S04]  /*98a0*/  SHFL.IDX PT, R3, R7, 0x3, 0x181f ;  /* 0x00781f0007037f89 */ /* 0x000e2800000e0000 */
[----:B------:R-:W4:Y:S04]  /*98b0*/  SHFL.IDX PT, R2, R8, 0x4, 0x181f ;  /* 0x00981f0008027f89 */ /* 0x000f2800000e0000 */
[----:B------:R1:W-:Y:S01]  /*98c0*/  LDGSTS.E.BYPASS.LTC128B.128 [R6+0xc00], desc[UR48][R12.64], !P6 ;  /* 0x00c000000c067fae */ /* 0x0003e2000f101d70 */
[----:B0-----:R-:W-:-:S03]  /*98d0*/  IMAD.X R5, RZ, RZ, R3, P0 ;  /* 0x000000ffff057224 */ /* 0x001fc600000e0603 */
[----:B------:R-:W0:Y:S01]  /*98e0*/  SHFL.IDX PT, R3, R7, 0x4, 0x181f ;  /* 0x00981f0007037f89 */ /* 0x000e2200000e0000 */
[----:B----4-:R-:W-:-:S03]  /*98f0*/  IADD3 R2, P0, R2, R0, RZ ;  /* 0x0000000002027210 */ /* 0x010fc60007f1e0ff */
[----:B--2---:R1:W2:Y:S02]  /*9900*/  SHFL.IDX PT, R14, R8, 0x5, 0x181f ;  /* 0x00b81f00080e7f89 */ /* 0x0042a400000e0000 */
[----:B0-----:R-:W-:Y:S01]  /*9910*/  IMAD.X R3, RZ, RZ, R3, P0 ;  /* 0x000000ffff037224 */ /* 0x001fe200000e0603 */
[----:B------:R-:W-:Y:S01]  /*9920*/  LOP3.LUT P0, RZ, R16, 0x8000000, RZ, 0xc0, !PT ;  /* 0x0800000010ff7812 */ /* 0x000fe2000780c0ff */
[----:B------:R-:W0:Y:S01]  /*9930*/  SHFL.IDX PT, R7, R7, 0x5, 0x181f ;  /* 0x00b81f0007077f89 */ /* 0x000e2200000e0000 */
[----:B---3--:R-:W-:-:S13]  /*9940*/  ISETP.NE.AND P6, PT, R15, RZ, PT ;  /* 0x000000ff0f00720c */ /* 0x008fda0003fc5270 */
[----:B------:R1:W-:Y:S01]  /*9950*/  LDGSTS.E.BYPASS.LTC128B.128 [R6+0x3c00], desc[UR48][R12.64+0x80], !P6 ;  /* 0x03c000800c067fae */ /* 0x0003e2000f101d70 */
[----:B------:R-:W-:-:S13]  /*9960*/  ISETP.NE.AND P6, PT, R26, RZ, PT ;  /* 0x000000ff1a00720c */ /* 0x000fda0003fc5270 */
        /* <DEDUP_REMOVED lines=13> */
[----:B------:R-:W-:-:S03]  /*9a40*/  ISETP.NE.AND P6, PT, R20, RZ, PT ;  /* 0x000000ff1400720c */ /* 0x000fc60003fc5270 */
[----:B------:R1:W-:Y:S10]  /*9a50*/  LDGSTS.E.BYPASS.LTC128B.128 [R6+0x4c00], desc[UR48][R4.64+0x80], !P0 ;  /* 0x04c0008004067fae */ /* 0x0003f4000c101d70 */
[----:B------:R1:W-:Y:S04]  /*9a60*/  LDGSTS.E.BYPASS.LTC128B.128 [R6+0x7c00], desc[UR48][R4.64+0x100], !P6 ;  /* 0x07c0010004067fae */ /* 0x0003e8000f101d70 */
[----:B------:R1:W-:Y:S04]  /*9a70*/  LDGSTS.E.BYPASS.LTC128B.128 [R6+0xac00], desc[UR48][R4.64+0x180], !P5 ;  /* 0x0ac0018004067fae */ /* 0x0003e8000e901d70 */
[----:B------:R1:W-:Y:S04]  /*9a80*/  LDGSTS.E.BYPASS.LTC128B.128 [R6+0x2400], desc[UR48][R2.64], !P4 ;  /* 0x0240000002067fae */ /* 0x0003e8000e101d70 */
[----:B------:R1:W-:Y:S04]  /*9a90*/  LDGSTS.E.BYPASS.LTC128B.128 [R6+0x5400], desc[UR48][R2.64+0x80], !P3 ;  /* 0x0540008002067fae */ /* 0x0003e8000d901d70 */
[----:B------:R1:W-:Y:S04]  /*9aa0*/  LDGSTS.E.BYPASS.LTC128B.128 [R6+0x8400], desc[UR48][R2.64+0x100], !P2 ;  /* 0x0840010002067fae */ /* 0x0003e8000d101d70 */
[----:B0-2---:R1:W-:Y:S02]  /*9ab0*/  LDGSTS.E.BYPASS.LTC128B.128 [R6+0xb400], desc[UR48][R2.64+0x180], !P1 ;  /* 0x0b40018002067fae */ /* 0x0053e4000c901d70 */
.L_x_140:
[C---:B------:R-:W-:Y:S02]  /*9ac0*/  LOP3.LUT P4, RZ, R35.reuse, 0x40, RZ, 0xc0, !PT ;  /* 0x0000004023ff7812 */ /* 0x040fe4000788c0ff */
[C---:B------:R-:W-:Y:S02]  /*9ad0*/  LOP3.LUT P3, RZ, R35.reuse, 0x20, RZ, 0xc0, !PT ;  /* 0x0000002023ff7812 */ /* 0x040fe4000786c0ff */
[C---:B------:R-:W-:Y:S02]  /*9ae0*/  LOP3.LUT P2, RZ, R35.reuse, 0x10, RZ, 0xc0, !PT ;  /* 0x0000001023ff7812 */ /* 0x040fe4000784c0ff */
[----:B------:R-:W-:Y:S02]  /*9af0*/  LOP3.LUT P1, RZ, R35, 0x8, RZ, 0xc0, !PT ;  /* 0x0000000823ff7812 */ /* 0x000fe4000782c0ff */
[----:B-1----:R-:W-:-:S05]  /*9b00*/  IADD3 R2, P0, R14, R0, RZ ;  /* 0x000000000e027210 */ /* 0x002fca0007f1e0ff */
[----:B------:R-:W-:Y:S01]  /*9b10*/  IMAD.X R3, RZ, RZ, R7, P0 ;  /* 0x000000ffff037224 */ /* 0x000fe200000e0607 */
[----:B------:R-:W-:-:S04]  /*9b20*/  PLOP3.LUT P0, PT, PT, PT, PT, 0x80, 0x0 ;  /* 0x000000000000781c */ /* 0x000fc80003f0f070 */
[----:B------:R-:W-:Y:S01]  /*9b30*/  @!PT LDS RZ, [RZ] ;  /* 0x00000000fffff984 */ /* 0x000fe20000000800 */
[----:B------:R-:W-:Y:S01]  /*9b40*/  @!PT LDS RZ, [RZ] ;  /* 0x00000000fffff984 */ /* 0x000fe20000000800 */
[----:B------:R-:W-:Y:S01]  /*9b50*/  @!PT LDS RZ, [RZ] ;  /* 0x00000000fffff984 */ /* 0x000fe20000000800 */
[----:B------:R0:W-:Y:S04]  /*9b60*/  LDGSTS.E.BYPASS.LTC128B.128 [R6+0x2c00], desc[UR48][R2.64], !P4 ;  /* 0x02c0000002067fae */ /* 0x0001e8000e101d70 */
[----:B------:R0:W-:Y:S04]  /*9b70*/  LDGSTS.E.BYPASS.LTC128B.128 [R6+0x5c00], desc[UR48][R2.64+0x80], !P3 ;  /* 0x05c0008002067fae */ /* 0x0001e8000d901d70 */
[----:B------:R0:W-:Y:S04]  /*9b80*/  LDGSTS.E.BYPASS.LTC128B.128 [R6+0x8c00], desc[UR48][R2.64+0x100], !P2 ;  /* 0x08c0010002067fae */ /* 0x0001e8000d101d70 */
[----:B------:R0:W-:Y:S01]  /*9b90*/  LDGSTS.E.BYPASS.LTC128B.128 [R6+0xbc00], desc[UR48][R2.64+0x180], !P1 ;  /* 0x0bc0018002067fae */ /* 0x0001e2000c901d70 */
[----:B------:R-:W-:Y:S01]  /*9ba0*/  NOP ;  /* 0x0000000000007918 */ /* 0x000fe20000000000 */
.L_x_59:
[----:B------:R-:W-:Y:S02]  /*9bb0*/  PLOP3.LUT P1, PT, P1, P0, PT, 0xa2, 0x0 ;  /* 0x000000000000781c */ /* 0x000fe40000f21472 */
[----:B-----5:R-:W-:-:S08]  /*9bc0*/  @P0 R2UR P1, UR4, R22 ;  /* 0x00000000160402ca */ /* 0x020fd00000020000 */
[----:B------:R-:W-:-:S05]  /*9bd0*/  @P0 PLOP3.LUT P0, PT, P1, PT, PT, 0x80, 0x0 ;  /* 0x000000000000081c */ /* 0x000fca0000f0f070 */
[----:B------:R-:W-:Y:S01]  /*9be0*/  @!P1 SYNCS.ARRIVE.TRANS64.RED.A0T1 RZ, [UR4+0x22850], RZ ;  /* 0x022850ffffff99a7 */ /* 0x000fe20008200404 */
[----:B------:R-:W-:Y:S07]  /*9bf0*/  @!P1 ARRIVES.LDGSTSBAR.64.TRANSCNT [UR4+0x22850] ;  /* 0x02285000ff0099b0 */ /* 0x000fee0008000a84 */
[----:B------:R-:W-:Y:S05]  /*9c00*/  @P0 BRA.U.ANY `(.L_x_59) ;  /* 0xfffffffd00e80947 */ /* 0x000fea000393ffff */
[----:B------:R-:W-:Y:S01]  /*9c10*/  NOP ;  /* 0x0000000000007918 */ /* 0x000fe20000000000 */
[----:B0-----:R-:W-:-:S05]  /*9c20*/  IMAD.U32 R2, RZ, RZ, UR41 ;  /* 0x00000029ff027e24 */ /* 0x001fca000f8e00ff */
[----:B------:R-:W-:-:S13]  /*9c30*/  ISETP.NE.AND P2, PT, R2, 0x3, PT ;  /* 0x000000030200780c */ /* 0x000fda0003f45270 */
[----:B------:R-:W-:Y:S05]  /*9c40*/  @!P2 BRA `(.L_x_60) ;  /* 0x000000000004a947 */ /* 0x000fea0003800000 */
[----:B------:R-:W-:Y:S01]  /*9c50*/  BPT.TRAP 0x1 ;  /* 0x000000040000795c */ /* 0x000fe20000300000 */
.L_x_60:
[----:B------:R-:W-:Y:S01]  /*9c60*/  VIADD R17, R17, 0x1 ;  /* 0x0000000111117836 */ /* 0x000fe20000000000 */
[----:B------:R-:W-:Y:S01]  /*9c70*/  UISETP.GE.AND UP0, UPT, UR36, 0x61, UPT ;  /* 0x000000612400788c */ /* 0x000fe2000bf06270 */
[----:B------:R0:W-:Y:S03]  /*9c80*/  SYNCS.ARRIVE.TRANS64.A1T0 RZ, [R22+URZ+0x22850], RZ ;  /* 0x022850ff16ff79a7 */ /* 0x0001e6000810003f */
[----:B------:R-:W-:-:S04]  /*9c90*/  ISETP.NE.AND P0, PT, R17, 0x2, PT ;  /* 0x000000021100780c */ /* 0x000fc80003f05270 */
[----:B------:R-:W-:Y:S02]  /*9ca0*/  SEL R17, R17, RZ, P0 ;  /* 0x000000ff11117207 */ /* 0x000fe40000000000 */
[----:B------:R-:W-:Y:S02]  /*9cb0*/  SEL R2, RZ, 0x1, P0 ;  /* 0x00000001ff027807 */ /* 0x000fe40000000000 */
[----:B------:R-:W-:Y:S02]  /*9cc0*/  PLOP3.LUT P0, PT, PT, PT, UP0, 0x40, 0x0 ;  /* 0x000000000000781c */ /* 0x000fe40003f0e808 */
[----:B------:R-:W-:-:S11]  /*9cd0*/  LOP3.LUT R27, R27, R2, RZ, 0x3c, !PT ;  /* 0x000000021b1b7212 */ /* 0x000fd600078e3cff */
[----:B0-----:R-:W-:Y:S05]  /*9ce0*/  @P0 BRA `(.L_x_61) ;  /* 0x0000000c00600947 */ /* 0x001fea0003800000 */
[----:B------:R-:W-:Y:S01]  /*9cf0*/  BSSY B0, `(.L_x_61) ;  /* 0x00000d7000007945 */ /* 0x000fe20003800000 */
[----:B------:R-:W-:-:S07]  /*9d00*/  IMAD.U32 R20, RZ, RZ, UR40 ;  /* 0x00000028ff147e24 */ /* 0x000fce000f8e00ff */
.L_x_74:
[----:B------:R-:W0:Y:S01]  /*9d10*/  LDC R2, c[0x0][0x430] ;  /* 0x00010c00ff027b82 */ /* 0x000e220000000800 */
[----:B------:R-:W-:Y:S01]  /*9d20*/  ISETP.GT.U32.AND P0, PT, R28, 0x5f, PT ;  /* 0x0000005f1c00780c */ /* 0x000fe20003f04070 */
[----:B------:R-:W-:Y:S01]  /*9d30*/  IMAD R3, R20, 0x60, R32 ;  /* 0x0000006014037824 */ /* 0x000fe200078e0220 */
[----:B------:R-:W-:Y:S01]  /*9d40*/  MOV R10, UR41 ;  /* 0x00000029000a7c02 */ /* 0x000fe20008000f00 */
[----:B------:R-:W-:Y:S02]  /*9d50*/  ULDC UR4, c[0x0][0x430] ;  /* 0x00010c0000047ab9 */ /* 0x000fe40000000800 */
[----:B------:R-:W-:-:S04]  /*9d60*/  IMAD.IADD R8, R28, 0x1, R3 ;  /* 0x000000011c087824 */ /* 0x000fc800078e0203 */
[----:B------:R-:W-:-:S04]  /*9d70*/  IMAD.MOV.U32 R9, RZ, RZ, R8 ;  /* 0x000000ffff097224 */ /* 0x000fc800078e0008 */
[----:B-1----:R-:W1:Y:S01]  /*9d80*/  @!P0 LDC.64 R4, c[0x0][0x428] ;  /* 0x00010a00ff048b82 */ /* 0x002e620000000a00 */
[----:B0-----:R-:W-:-:S13]  /*9d90*/  ISETP.NE.AND P1, PT, R2, 0x1, PT ;  /* 0x000000010200780c */ /* 0x001fda0003f25270 */
[----:B------:R-:W0:Y:S08]  /*9da0*/  @P1 LDC R7, c[0x0][0x434] ;  /* 0x00010d00ff071b82 */ /* 0x000e300000000800 */
[----:B--2---:R-:W2:Y:S01]  /*9db0*/  @P1 LDC R3, c[0x0][0x438] ;  /* 0x00010e00ff031b82 */ /* 0x004ea20000000800 */
[----:B0-----:R-:W-:-:S07]  /*9dc0*/  @P1 IMAD.HI.U32 R2, R8, R7, RZ ;  /* 0x0000000708021227 */ /* 0x001fce00078e00ff */
[----:B------:R-:W0:Y:S01]  /*9dd0*/  @!P0 LDC.64 R6, c[0x0][0x418] ;  /* 0x00010600ff068b82 */ /* 0x000e220000000a00 */
[----:B--2---:R-:W-:Y:S01]  /*9de0*/  @P1 SHF.R.U32.HI R9, RZ, R3, R2 ;  /* 0x00000003ff091219 */ /* 0x004fe20000011602 */
[----:B-1----:R-:W-:-:S03]  /*9df0*/  @!P0 IMAD R2, R33, R4, RZ ;  /* 0x0000000421028224 */ /* 0x002fc600078e02ff */
[--C-:B------:R-:W-:Y:S01]  /*9e00*/  @!P0 SHF.R.S32.HI R3, RZ, 0x1f, R9.reuse ;  /* 0x0000001fff038819 */ /* 0x100fe20000011409 */
[----:B------:R-:W-:Y:S02]  /*9e10*/  @!P0 IMAD R5, R30, R5, R2 ;  /* 0x000000051e058224 */ /* 0x000fe400078e0202 */
[----:B------:R-:W-:-:S04]  /*9e20*/  @!P0 IMAD.MOV.U32 R2, RZ, RZ, R9 ;  /* 0x000000ffff028224 */ /* 0x000fc800078e0009 */
[----:B------:R-:W-:-:S04]  /*9e30*/  @!P0 IMAD.WIDE.U32 R2, R30, R4, R2 ;  /* 0x000000041e028225 */ /* 0x000fc800078e0002 */
[----:B------:R-:W-:Y:S02]  /*9e40*/  @!P0 IMAD.IADD R3, R5, 0x1, R3 ;  /* 0x0000000105038824 */ /* 0x000fe400078e0203 */
[----:B------:R-:W-:Y:S01]  /*9e50*/  IMAD.MOV.U32 R4, RZ, RZ, RZ ;  /* 0x000000ffff047224 */ /* 0x000fe200078e00ff */
[----:B0-----:R-:W-:-:S04]  /*9e60*/  @!P0 LEA R6, P1, R2, R6, 0x2 ;  /* 0x0000000602068211 */ /* 0x001fc800078210ff */
[----:B------:R-:W-:-:S05]  /*9e70*/  @!P0 LEA.HI.X R7, R2, R7, R3, 0x2, P1 ;  /* 0x0000000702078211 */ /* 0x000fca00008f1403 */
[----:B------:R0:W5:Y:S01]  /*9e80*/  @!P0 LDG.E R4, desc[UR48][R6.64] ;  /* 0x0000003006048981 */ /* 0x000162000c1e1900 */
[----:B------:R-:W-:Y:S01]  /*9e90*/  ISETP.NE.AND P2, PT, R10, 0x3, PT ;  /* 0x000000030a00780c */ /* 0x000fe20003f45270 */
[----:B------:R-:W-:-:S04]  /*9ea0*/  IMAD.MOV R5, RZ, RZ, -R9 ;  /* 0x000000ffff057224 */ /* 0x000fc800078e0a09 */
[----:B------:R-:W-:-:S08]  /*9eb0*/  IMAD R5, R5, UR4, R8 ;  /* 0x0000000405057c24 */ /* 0x000fd0000f8e0208 */
[----:B0-----:R-:W-:Y:S05]  /*9ec0*/  @!P2 BRA `(.L_x_62) ;  /* 0x000000000004a947 */ /* 0x001fea0003800000 */
[----:B------:R-:W-:Y:S01]  /*9ed0*/  BPT.TRAP 0x1 ;  /* 0x000000040000795c */ /* 0x000fe20000300000 */
.L_x_62:
[----:B------:R-:W-:Y:S01]  /*9ee0*/  LEA R18, R17, UR37, 0x3 ;  /* 0x0000002511127c11 */ /* 0x000fe2000f8e18ff */
[----:B------:R-:W-:Y:S01]  /*9ef0*/  BSSY B1, `(.L_x_63) ;  /* 0x0000005000017945 */ /* 0x000fe20003800000 */
[----:B------:R-:W-:Y:S02]  /*9f00*/  SHF.L.U32 R26, R27, 0x1f, RZ ;  /* 0x0000001f1b1a7819 */ /* 0x000fe400000006ff */
[----:B------:R-:W-:Y:S02]  /*9f10*/  SHF.R.S32.HI R23, RZ, 0x1f, R5 ;  /* 0x0000001fff177819 */ /* 0x000fe40000011405 */
[----:B------:R-:W0:Y:S02]  /*9f20*/  SYNCS.PHASECHK.TRANS64.TRYWAIT P0, [R18+URZ+0x22840], R26 ;  /* 0x0228401a120075a7 */ /* 0x000e24000800017f */
[----:B0-----:R-:W-:Y:S05]  /*9f30*/  @!P0 BRA `(.L_x_64) ;  /* 0x0000002800f88947 */ /* 0x001fea0003800000 */
.L_x_141:
[----:B------:R-:W-:Y:S05]  /*9f40*/  BSYNC B1 ;  /* 0x0000000000017941 */ /* 0x000fea0003800000 */
.L_x_63:
[----:B------:R-:W-:Y:S01]  /*9f50*/  ULDC.64 UR4, c[0x0][0x300] ;  /* 0x0000c00000047ab9 */ /* 0x000fe20000000a00 */
[----:B-----5:R-:W-:Y:S01]  /*9f60*/  SHF.R.S32.HI R25, RZ, 0x1f, R4 ;  /* 0x0000001fff197819 */ /* 0x020fe20000011404 */
[----:B------:R-:W-:Y:S01]  /*9f70*/  IMAD R2, R23, UR4, RZ ;  /* 0x0000000417027c24 */ /* 0x000fe2000f8e02ff */
[----:B------:R-:W-:Y:S01]  /*9f80*/  LOP3.LUT P1, RZ, R16, 0x1, RZ, 0xc0, !PT ;  /* 0x0000000110ff7812 */ /* 0x000fe2000782c0ff */
[----:B------:R-:W-:Y:S02]  /*9f90*/  IMAD R22, R17, 0x1800, R31 ;  /* 0x0000180011167824 */ /* 0x000fe400078e021f */
[C---:B------:R-:W-:Y:S02]  /*9fa0*/  IMAD R7, R5.reuse, UR5, R2 ;  /* 0x0000000505077c24 */ /* 0x040fe4000f8e0202 */
[----:B------:R-:W-:Y:S01]  /*9fb0*/  IMAD.WIDE.U32 R2, R5, UR4, RZ ;  /* 0x0000000405027c25 */ /* 0x000fe2000f8e00ff */
[----:B------:R-:W-:-:S03]  /*9fc0*/  ULDC.64 UR4, c[0x0][0x310] ;  /* 0x0000c40000047ab9 */ /* 0x000fc60000000a00 */
[----:B------:R-:W-:Y:S02]  /*9fd0*/  IMAD.IADD R3, R3, 0x1, R7 ;  /* 0x0000000103037824 */ /* 0x000fe400078e0207 */
[----:B------:R-:W-:Y:S02]  /*9fe0*/  IMAD R7, R25, UR4, RZ ;  /* 0x0000000419077c24 */ /* 0x000fe4000f8e02ff */
[----:B------:R-:W-:-:S04]  /*9ff0*/  IMAD.WIDE.U32 R2, R4, UR4, R2 ;  /* 0x0000000404027c25 */ /* 0x000fc8000f8e0002 */
        /* <DEDUP_REMOVED lines=12> */
[----:B------:R-:W1:Y:S01]  /*a0c0*/  SHFL.IDX PT, R14, R21, RZ, 0x181f ;  /* 0x00181fff150e7589 */ /* 0x000e6200000e0000 */
[----:B------:R-:W-:-:S03]  /*a0d0*/  LEA R22, R22, UR37, 0x1 ;  /* 0x0000002516167c11 */ /* 0x000fc6000f8e08ff */
[----:B------:R-:W2:Y:S04]  /*a0e0*/  SHFL.IDX PT, R3, R24, RZ, 0x181f ;  /* 0x00181fff18037589 */ /* 0x000ea800000e0000 */
[----:B------:R-:W-:Y:S04]  /*a0f0*/  SHFL.IDX PT, R6, R24, 0x1, 0x181f ;  /* 0x00381f0018067f89 */ /* 0x000fe800000e0000 */
[----:B------:R-:W-:Y:S01]  /*a100*/  SHFL.IDX PT, R10, R21, 0x2, 0x181f ;  /* 0x00581f00150a7f89 */ /* 0x000fe200000e0000 */
[----:B-1----:R-:W-:-:S03]  /*a110*/  IADD3 R2, P0, R14, R0, RZ ;  /* 0x000000000e027210 */ /* 0x002fc60007f1e0ff */
[----:B------:R-:W1:Y:S02]  /*a120*/  SHFL.IDX PT, R14, R21, 0x1, 0x181f ;  /* 0x00381f00150e7f89 */ /* 0x000e6400000e0000 */
[----:B--2---:R-:W-:-:S05]  /*a130*/  IMAD.X R3, RZ, RZ, R3, P0 ;  /* 0x000000ffff037224 */ /* 0x004fca00000e0603 */
[----:B------:R2:W-:Y:S04]  /*a140*/  LDGSTS.E.BYPASS.LTC128B.128 [R22+0x1c400], desc[UR48][R2.64], !P1 ;  /* 0x1c40000002167fae */ /* 0x0005e8000c901d70 */
[----:B--2---:R-:W-:Y:S01]  /*a150*/  SHFL.IDX PT, R2, R21, 0x3, 0x181f ;  /* 0x00781f0015027f89 */ /* 0x004fe200000e0000 */
[----:B-1----:R-:W-:-:S03]  /*a160*/  IADD3 R8, P0, R14, R0, RZ ;  /* 0x000000000e087210 */ /* 0x002fc60007f1e0ff */
[----:B------:R-:W-:Y:S02]  /*a170*/  SHFL.IDX PT, R3, R24, 0x3, 0x181f ;  /* 0x00781f0018037f89 */ /* 0x000fe400000e0000 */
[----:B------:R-:W-:Y:S01]  /*a180*/  IMAD.X R9, RZ, RZ, R6, P0 ;  /* 0x000000ffff097224 */ /* 0x000fe200000e0606 */
[-C--:B------:R-:W-:Y:S01]  /*a190*/  IADD3 R10, P0, R10, R0.reuse, RZ ;  /* 0x000000000a0a7210 */ /* 0x080fe20007f1e0ff */
[----:B------:R-:W1:Y:S04]  /*a1a0*/  SHFL.IDX PT, R6, R24, 0x2, 0x181f ;  /* 0x00581f0018067f89 */ /* 0x000e6800000e0000 */
[----:B------:R2:W-:Y:S04]  /*a1b0*/  LDGSTS.E.BYPASS.LTC128B.128 [R22+0x1cc00], desc[UR48][R8.64], !P1 ;  /* 0x1cc0000008167fae */ /* 0x0005e8000c901d70 */
[----:B------:R-:W-:Y:S01]  /*a1c0*/  SHFL.IDX PT, R14, R21, 0x5, 0x181f ;  /* 0x00b81f00150e7f89 */ /* 0x000fe200000e0000 */
[----:B-1----:R-:W-:Y:S01]  /*a1d0*/  IMAD.X R11, RZ, RZ, R6, P0 ;  /* 0x000000ffff0b7224 */ /* 0x002fe200000e0606 */
[----:B------:R-:W-:-:S02]  /*a1e0*/  IADD3 R6, P0, R2, R0, RZ ;  /* 0x0000000002067210 */ /* 0x000fc40007f1e0ff */
[----:B------:R-:W1:Y:S03]  /*a1f0*/  SHFL.IDX PT, R2, R21, 0x4, 0x181f ;  /* 0x00981f0015027f89 */ /* 0x000e6600000e0000 */
[----:B------:R-:W-:Y:S01]  /*a200*/  IMAD.X R7, RZ, RZ, R3, P0 ;  /* 0x000000ffff077224 */ /* 0x000fe200000e0603 */
[----:B------:R2:W-:Y:S04]  /*a210*/  LDGSTS.E.BYPASS.LTC128B.128 [R22+0x1d400], desc[UR48][R10.64], !P1 ;  /* 0x1d4000000a167fae */ /* 0x0005e8000c901d70 */
[----:B------:R-:W3:Y:S04]  /*a220*/  SHFL.IDX PT, R3, R24, 0x4, 0x181f ;  /* 0x00981f0018037f89 */ /* 0x000ee800000e0000 */
[----:B------:R2:W-:Y:S04]  /*a230*/  LDGSTS.E.BYPASS.LTC128B.128 [R22+0x1dc00], desc[UR48][R6.64], !P1 ;  /* 0x1dc0000006167fae */ /* 0x0005e8000c901d70 */
[----:B------:R-:W4:Y:S01]  /*a240*/  SHFL.IDX PT, R24, R24, 0x5, 0x181f ;  /* 0x00b81f0018187f89 */ /* 0x000f2200000e0000 */
[----:B-1----:R-:W-:-:S05]  /*a250*/  IADD3 R2, P0, R2, R0, RZ ;  /* 0x0000000002027210 */ /* 0x002fca0007f1e0ff */
[----:B---3--:R-:W-:-:S05]  /*a260*/  IMAD.X R3, RZ, RZ, R3, P0 ;  /* 0x000000ffff037224 */ /* 0x008fca00000e0603 */
[----:B------:R2:W-:Y:S03]  /*a270*/  LDGSTS.E.BYPASS.LTC128B.128 [R22+0x1e400], desc[UR48][R2.64], !P1 ;  /* 0x1e40000002167fae */ /* 0x0005e6000c901d70 */
.L_x_155:
[----:B--2---:R-:W-:-:S05]  /*a280*/  IADD3 R2, P0, R14, R0, RZ ;  /* 0x000000000e027210 */ /* 0x004fca0007f1e0ff */
[----:B----4-:R-:W-:Y:S01]  /*a290*/  IMAD.X R3, RZ, RZ, R24, P0 ;  /* 0x000000ffff037224 */ /* 0x010fe200000e0618 */
[----:B------:R-:W-:-:S04]  /*a2a0*/  PLOP3.LUT P0, PT, PT, PT, PT, 0x80, 0x0 ;  /* 0x000000000000781c */ /* 0x000fc80003f0f070 */
[----:B------:R-:W-:Y:S01]  /*a2b0*/  @!PT LDS RZ, [RZ] ;  /* 0x00000000fffff984 */ /* 0x000fe20000000800 */
[----:B------:R-:W-:Y:S01]  /*a2c0*/  @!PT LDS RZ, [RZ] ;  /* 0x00000000fffff984 */ /* 0x000fe20000000800 */
[----:B------:R-:W-:Y:S01]  /*a2d0*/  @!PT LDS RZ, [RZ] ;  /* 0x00000000fffff984 */ /* 0x000fe20000000800 */
[----:B------:R1:W-:Y:S01]  /*a2e0*/  LDGSTS.E.BYPASS.LTC128B.128 [R22+0x1ec00], desc[UR48][R2.64], !P1 ;  /* 0x1ec0000002167fae */ /* 0x0003e2000c901d70 */
[----:B------:R-:W-:-:S08]  /*a2f0*/  NOP ;  /* 0x0000000000007918 */ /* 0x000fd00000000000 */
.L_x_66:
[----:B------:R-:W-:Y:S02]  /*a300*/  PLOP3.LUT P1, PT, P1, P0, PT, 0xa2, 0x0 ;  /* 0x000000000000781c */ /* 0x000fe40000f21472 */
[----:B------:R-:W-:-:S08]  /*a310*/  @P0 R2UR P1, UR4, R18 ;  /* 0x00000000120402ca */ /* 0x000fd00000020000 */
[----:B------:R-:W-:-:S05]  /*a320*/  @P0 PLOP3.LUT P0, PT, P1, PT, PT, 0x80, 0x0 ;  /* 0x000000000000081c */ /* 0x000fca0000f0f070 */
[----:B------:R-:W-:Y:S01]  /*a330*/  @!P1 SYNCS.ARRIVE.TRANS64.RED.A0T1 RZ, [UR4+0x22830], RZ ;  /* 0x022830ffffff99a7 */ /* 0x000fe20008200404 */
[----:B------:R-:W-:Y:S07]  /*a340*/  @!P1 ARRIVES.LDGSTSBAR.64.TRANSCNT [UR4+0x22830] ;  /* 0x02283000ff0099b0 */ /* 0x000fee0008000a84 */
[----:B------:R-:W-:Y:S05]  /*a350*/  @P0 BRA.U.ANY `(.L_x_66) ;  /* 0xfffffffd00e80947 */ /* 0x000fea000393ffff */
[----:B------:R-:W-:Y:S01]  /*a360*/  NOP ;  /* 0x0000000000007918 */ /* 0x000fe20000000000 */
[----:B-1----:R-:W-:-:S05]  /*a370*/  IMAD.U32 R2, RZ, RZ, UR41 ;  /* 0x00000029ff027e24 */ /* 0x002fca000f8e00ff */
[----:B------:R-:W-:-:S13]  /*a380*/  ISETP.NE.AND P2, PT, R2, 0x3, PT ;  /* 0x000000030200780c */ /* 0x000fda0003f45270 */
[----:B------:R-:W-:Y:S05]  /*a390*/  @!P2 BRA `(.L_x_67) ;  /* 0x000000000004a947 */ /* 0x000fea0003800000 */
[----:B------:R-:W-:Y:S01]  /*a3a0*/  BPT.TRAP 0x1 ;  /* 0x000000040000795c */ /* 0x000fe20000300000 */
.L_x_67:
[----:B------:R1:W-:Y:S01]  /*a3b0*/  SYNCS.ARRIVE.TRANS64.A1T0 RZ, [R18+URZ+0x22830], RZ ;  /* 0x022830ff12ff79a7 */ /* 0x0003e2000810003f */
[----:B------:R-:W-:Y:S05]  /*a3c0*/  @!P2 BRA `(.L_x_68) ;  /* 0x000000000004a947 */ /* 0x000fea0003800000 */
[----:B------:R-:W-:Y:S01]  /*a3d0*/  BPT.TRAP 0x1 ;  /* 0x000000040000795c */ /* 0x000fe20000300000 */
.L_x_68:
[----:B------:R-:W2:Y:S01]  /*a3e0*/  SYNCS.PHASECHK.TRANS64.TRYWAIT P0, [R18+URZ+0x22860], R26 ;  /* 0x0228601a120075a7 */ /* 0x000ea2000800017f */
[----:B------:R-:W-:Y:S04]  /*a3f0*/  BSSY B1, `(.L_x_69) ;  /* 0x0000002000017945 */ /* 0x000fe80003800000 */
[----:B--2---:R-:W-:Y:S05]  /*a400*/  @!P0 BRA `(.L_x_70) ;  /* 0x0000002c00708947 */ /* 0x004fea0003800000 */
.L_x_156:
[----:B------:R-:W-:Y:S05]  /*a410*/  BSYNC B1 ;  /* 0x0000000000017941 */ /* 0x000fea0003800000 */
.L_x_69:
[----:B------:R-:W-:Y:S01]  /*a420*/  ULDC.64 UR4, c[0x0][0x328] ;  /* 0x0000ca0000047ab9 */ /* 0x000fe20000000a00 */
[C---:B------:R-:W-:Y:S01]  /*a430*/  LOP3.LUT P4, RZ, R16.reuse, 0x2, RZ, 0xc0, !PT ;  /* 0x0000000210ff7812 */ /* 0x040fe2000788c0ff */
[----:B------:R-:W-:Y:S01]  /*a440*/  IMAD R2, R23, UR4, RZ ;  /* 0x0000000417027c24 */ /* 0x000fe2000f8e02ff */
[C---:B------:R-:W-:Y:S01]  /*a450*/  LOP3.LUT P3, RZ, R16.reuse, 0x10, RZ, 0xc0, !PT ;  /* 0x0000001010ff7812 */ /* 0x040fe2000786c0ff */
[----:B------:R-:W-:Y:S01]  /*a460*/  IMAD R22, R17, 0x6000, R31 ;  /* 0x0000600011167824 */ /* 0x000fe200078e021f */
[C---:B------:R-:W-:Y:S01]  /*a470*/  LOP3.LUT P2, RZ, R16.reuse, 0x8, RZ, 0xc0, !PT ;  /* 0x0000000810ff7812 */ /* 0x040fe2000784c0ff */
[C---:B------:R-:W-:Y:S01]  /*a480*/  IMAD R7, R5.reuse, UR5, R2 ;  /* 0x0000000505077c24 */ /* 0x040fe2000f8e0202 */
[----:B------:R-:W-:Y:S01]  /*a490*/  LOP3.LUT P1, RZ, R16, 0x4, RZ, 0xc0, !PT ;  /* 0x0000000410ff7812 */ /* 0x000fe2000782c0ff */
        /* <DEDUP_REMOVED lines=17> */
[----:B------:R-:W3:Y:S01]  /*a5b0*/  SHFL.IDX PT, R14, R21, RZ, 0x181f ;  /* 0x00181fff150e7589 */ /* 0x000ee200000e0000 */
[----:B------:R-:W-:-:S03]  /*a5c0*/  LEA R22, R22, UR37, 0x1 ;  /* 0x0000002516167c11 */ /* 0x000fc6000f8e08ff */
[----:B------:R-:W4:Y:S04]  /*a5d0*/  SHFL.IDX PT, R3, R23, RZ, 0x181f ;  /* 0x00181fff17037589 */ /* 0x000f2800000e0000 */
[----:B------:R-:W-:Y:S01]  /*a5e0*/  SHFL.IDX PT, R2, R21, 0x4, 0x181f ;  /* 0x00981f0015027f89 */ /* 0x000fe200000e0000 */
[----:B---3--:R-:W-:-:S03]  /*a5f0*/  IADD3 R10, P0, R14, R0, RZ ;  /* 0x000000000e0a7210 */ /* 0x008fc60007f1e0ff */
[----:B------:R-:W3:Y:S02]  /*a600*/  SHFL.IDX PT, R14, R21, 0x1, 0x181f ;  /* 0x00381f00150e7f89 */ /* 0x000ee400000e0000 */
[----:B----4-:R-:W-:Y:S02]  /*a610*/  IMAD.X R11, RZ, RZ, R3, P0 ;  /* 0x000000ffff0b7224 */ /* 0x010fe400000e0603 */
[----:B------:R-:W4:Y:S04]  /*a620*/  SHFL.IDX PT, R3, R23, 0x1, 0x181f ;  /* 0x00381f0017037f89 */ /* 0x000f2800000e0000 */
[----:B------:R0:W-:Y:S04]  /*a630*/  LDGSTS.E.BYPASS.LTC128B.128 [R22+0x400], desc[UR48][R10.64], !P4 ;  /* 0x004000000a167fae */ /* 0x0001e8000e101d70 */
[----:B------:R0:W-:Y:S04]  /*a640*/  LDGSTS.E.BYPASS.LTC128B.128 [R22+0x3400], desc[UR48][R10.64+0x80], !P3 ;  /* 0x034000800a167fae */ /* 0x0001e8000d901d70 */
[----:B------:R0:W-:Y:S04]  /*a650*/  LDGSTS.E.BYPASS.LTC128B.128 [R22+0x6400], desc[UR48][R10.64+0x100], !P2 ;  /* 0x064001000a167fae */ /* 0x0001e8000d101d70 */
[----:B------:R0:W-:Y:S01]  /*a660*/  LDGSTS.E.BYPASS.LTC128B.128 [R22+0x9400], desc[UR48][R10.64+0x180], !P1 ;  /* 0x094001800a167fae */ /* 0x0001e2000c901d70 */
        /* <DEDUP_REMOVED lines=17> */
[----:B------:R-:W-:Y:S01]  /*a780*/  SHFL.IDX PT, R14, R21, 0x5, 0x181f ;  /* 0x00b81f00150e7f89 */ /* 0x000fe200000e0000 */
[----:B----4-:R-:W-:-:S03]  /*a790*/  IADD3.X R5, RZ, R3, RZ, P0, !PT ;  /* 0x00000003ff057210 */ /* 0x010fc600007fe4ff */
[----:B------:R-:W3:Y:S01]  /*a7a0*/  SHFL.IDX PT, R3, R23, 0x4, 0x181f ;  /* 0x00981f0017037f89 */ /* 0x000ee200000e0000 */
[----:B------:R-:W-:-:S03]  /*a7b0*/  IADD3 R2, P0, R2, R0, RZ ;  /* 0x0000000002027210 */ /* 0x000fc60007f1e0ff */
[----:B------:R0:W-:Y:S04]  /*a7c0*/  LDGSTS.E.BYPASS.LTC128B.128 [R22+0x1c00], desc[UR48][R4.64], !P4 ;  /* 0x01c0000004167fae */ /* 0x0001e8000e101d70 */
[----:B------:R0:W-:Y:S04]  /*a7d0*/  LDGSTS.E.BYPASS.LTC128B.128 [R22+0x4c00], desc[UR48][R4.64+0x80], !P3 ;  /* 0x04c0008004167fae */ /* 0x0001e8000d901d70 */
[----:B------:R0:W-:Y:S04]  /*a7e0*/  LDGSTS.E.BYPASS.LTC128B.128 [R22+0x7c00], desc[UR48][R4.64+0x100], !P2 ;  /* 0x07c0010004167fae */ /* 0x0001e8000d101d70 */
[----:B------:R0:W-:Y:S04]  /*a7f0*/  LDGSTS.E.BYPASS.LTC128B.128 [R22+0xac00], desc[UR48][R4.64+0x180], !P1 ;  /* 0x0ac0018004167fae */ /* 0x0001e8000c901d70 */
[----:B------:R-:W4:Y:S01]  /*a800*/  SHFL.IDX PT, R23, R23, 0x5, 0x181f ;  /* 0x00b81f0017177f89 */ /* 0x000f2200000e0000 */
[----:B---3--:R-:W-:-:S05]  /*a810*/  IMAD.X R3, RZ, RZ, R3, P0 ;  /* 0x000000ffff037224 */ /* 0x008fca00000e0603 */
[----:B------:R0:W-:Y:S04]  /*a820*/  LDGSTS.E.BYPASS.LTC128B.128 [R22+0x2400], desc[UR48][R2.64], !P4 ;  /* 0x0240000002167fae */ /* 0x0001e8000e101d70 */
[----:B------:R0:W-:Y:S04]  /*a830*/  LDGSTS.E.BYPASS.LTC128B.128 [R22+0x5400], desc[UR48][R2.64+0x80], !P3 ;  /* 0x0540008002167fae */ /* 0x0001e8000d901d70 */
[----:B------:R0:W-:Y:S04]  /*a840*/  LDGSTS.E.BYPASS.LTC128B.128 [R22+0x8400], desc[UR48][R2.64+0x100], !P2 ;  /* 0x0840010002167fae */ /* 0x0001e8000d101d70 */
[----:B------:R0:W-:Y:S02]  /*a850*/  LDGSTS.E.BYPASS.LTC128B.128 [R22+0xb400], desc[UR48][R2.64+0x180], !P1 ;  /* 0x0b40018002167fae */ /* 0x0001e4000c901d70 */
.L_x_170:
[----:B0-----:R-:W-:-:S05]  /*a860*/  IADD3 R2, P0, R14, R0, RZ ;  /* 0x000000000e027210 */ /* 0x001fca0007f1e0ff */
[----:B----4-:R-:W-:Y:S01]  /*a870*/  IMAD.X R3, RZ, RZ, R23, P0 ;  /* 0x000000ffff037224 */ /* 0x010fe200000e0617 */
        /* <DEDUP_REMOVED lines=9> */
.L_x_72:
[----:B------:R-:W-:Y:S02]  /*a910*/  PLOP3.LUT P1, PT, P1, P0, PT, 0xa2, 0x0 ;  /* 0x000000000000781c */ /* 0x000fe40000f21472 */
[----:B------:R-:W-:-:S08]  /*a920*/  @P0 R2UR P1, UR4, R18 ;  /* 0x00000000120402ca */ /* 0x000fd00000020000 */
        /* <DEDUP_REMOVED lines=9> */
.L_x_73:
[----:B------:R-:W-:Y:S01]  /*a9c0*/  VIADD R17, R17, 0x1 ;  /* 0x0000000111117836 */ /* 0x000fe20000000000 */
[----:B------:R0:W-:Y:S04]  /*a9d0*/  SYNCS.ARRIVE.TRANS64.A1T0 RZ, [R18+URZ+0x22850], RZ ;  /* 0x022850ff12ff79a7 */ /* 0x0001e8000810003f */
[----:B------:R-:W-:-:S04]  /*a9e0*/  ISETP.NE.AND P0, PT, R17, 0x2, PT ;  /* 0x000000021100780c */ /* 0x000fc80003f05270 */
[----:B------:R-:W-:Y:S02]  /*a9f0*/  SEL R17, R17, RZ, P0 ;  /* 0x000000ff11117207 */ /* 0x000fe40000000000 */
[----:B------:R-:W-:Y:S02]  /*aa00*/  SEL R2, RZ, 0x1, P0 ;  /* 0x00000001ff027807 */ /* 0x000fe40000000000 */
[C---:B------:R-:W-:Y:S02]  /*aa10*/  ISETP.GT.AND P0, PT, R20.reuse, RZ, PT ;  /* 0x000000ff1400720c */ /* 0x040fe40003f04270 */
[----:B------:R-:W-:Y:S01]  /*aa20*/  LOP3.LUT R27, R27, R2, RZ, 0x3c, !PT ;  /* 0x000000021b1b7212 */ /* 0x000fe200078e3cff */
[----:B------:R-:W-:-:S04]  /*aa30*/  VIADD R2, R20, 0xffffffff ;  /* 0xffffffff14027836 */ /* 0x000fc80000000000 */
[----:B------:R-:W-:-:S06]  /*aa40*/  IMAD.MOV.U32 R20, RZ, RZ, R2 ;  /* 0x000000ffff147224 */ /* 0x000fcc00078e0002 */
[----:B0-----:R-:W-:Y:S05]  /*aa50*/  @P0 BRA `(.L_x_74) ;  /* 0xfffffff000ac0947 */ /* 0x001fea000383ffff */
[----:B------:R-:W-:Y:S05]  /*aa60*/  BSYNC B0 ;  /* 0x0000000000007941 */ /* 0x000fea0003800000 */
.L_x_61:
[----:B------:R-:W3:Y:S01]  /*aa70*/  LDL.LU R0, [R1+0x4] ;  /* 0x0000040001007983 */ /* 0x000ee20000300800 */
[----:B------:R-:W-:Y:S01]  /*aa80*/  VIADD R37, R37, UR42 ;  /* 0x0000002a25257c36 */ /* 0x000fe20008000000 */
[----:B------:R-:W-:-:S04]  /*aa90*/  ULDC UR4, c[0x0][0xc34] ;  /* 0x00030d0000047ab9 */ /* 0x000fc80000000800 */
[----:B------:R-:W-:Y:S01]  /*aaa0*/  ISETP.GE.AND P0, PT, R37, UR4, PT ;  /* 0x0000000425007c0c */ /* 0x000fe2000bf06270 */
[----:B---3--:R-:W-:-:S05]  /*aab0*/  VIADD R0, R0, 0x1 ;  /* 0x0000000100007836 */ /* 0x008fca0000000000 */
[----:B------:R0:W-:Y:S07]  /*aac0*/  STL [R1+0x4], R0 ;  /* 0x0000040001007387 */ /* 0x0001ee0000100800 */
[----:B------:R-:W-:Y:S05]  /*aad0*/  @!P0 BRA `(.L_x_75) ;  /* 0xffffffd000308947 */ /* 0x000fea000383ffff */
[----:B0-----:R-:W-:-:S07]  /*aae0*/  LOP3.LUT R0, R0, 0x1, RZ, 0xc, !PT ;  /* 0x0000000100007812 */ /* 0x001fce00078e0cff */
.L_x_40:
[----:B------:R-:W0:Y:S01]  /*aaf0*/  S2R R3, SR_CgaCtaId ;  /* 0x0000000000037919 */ /* 0x000e220000008800 */
[----:B------:R-:W-:Y:S01]  /*ab00*/  MOV R2, 0x400 ;  /* 0x0000040000027802 */ /* 0x000fe20000000f00 */
[----:B------:R-:W-:Y:S01]  /*ab10*/  BSSY B0, `(.L_x_76) ;  /* 0x0000005000007945 */ /* 0x000fe20003800000 */
[----:B------:R-:W-:Y:S02]  /*ab20*/  SHF.L.U32 R0, R0, 0x1f, RZ ;  /* 0x0000001f00007819 */ /* 0x000fe400000006ff */
[----:B0-----:R-:W-:-:S04]  /*ab30*/  LEA R4, R3, R2, 0x18 ;  /* 0x0000000203047211 */ /* 0x001fc800078ec0ff */
[----:B------:R-:W0:Y:S02]  /*ab40*/  SYNCS.PHASECHK.TRANS64.TRYWAIT P0, [R4+URZ+0x22820], R0 ;  /* 0x02282000040075a7 */ /* 0x000e24000800017f */
[----:B0-----:R-:W-:Y:S05]  /*ab50*/  @!P0 BRA `(.L_x_77) ;  /* 0x0000002c007c8947 */ /* 0x001fea0003800000 */
.L_x_171:
[----:B------:R-:W-:Y:S05]  /*ab60*/  BSYNC B0 ;  /* 0x0000000000007941 */ /* 0x000fea0003800000 */
.L_x_76:
[----:B------:R-:W-:-:S03]  /*ab70*/  UMOV UR4, 0xffffffff ;  /* 0xffffffff00047882 */ /* 0x000fc60000000000 */
[----:B------:R-:W-:Y:S05]  /*ab80*/  BRA.DIV UR4, `(.L_x_78) ;  /* 0x0000002e04847947 */ /* 0x000fea000b800000 */
[----:B0-----:R-:W0:Y:S02]  /*ab90*/  S2R R0, SR_TID.X ;  /* 0x0000000000007919 */ /* 0x001e240000002100 */
[----:B0-----:R-:W-:-:S04]  /*aba0*/  SHF.R.U32.HI R0, RZ, 0x5, R0 ;  /* 0x00000005ff007819 */ /* 0x001fc80000011600 */
[----:B------:R-:W-:-:S05]  /*abb0*/  LOP3.LUT R0, R0, 0x3, RZ, 0xc0, !PT ;  /* 0x0000000300007812 */ /* 0x000fca00078ec0ff */
[----:B------:R0:W3:Y:S02]  /*abc0*/  SHFL.IDX PT, R14, R0, RZ, 0x1f ;  /* 0x00001fff000e7589 */ /* 0x0000e400000e0000 */
.L_x_174:
[----:B---3--:R-:W-:Y:S01]  /*abd0*/  ISETP.NE.AND P0, PT, R14, RZ, PT ;  /* 0x000000ff0e00720c */ /* 0x008fe20003f05270 */
[----:B------:R-:W-:-:S12]  /*abe0*/  BSSY B0, `(.L_x_79) ;  /* 0x0000024000007945 */ /* 0x000fd80003800000 */
[----:B------:R-:W-:Y:S05]  /*abf0*/  @P0 BRA `(.L_x_80) ;  /* 0x0000000000880947 */ /* 0x000fea0003800000 */
[----:B------:R-:W-:-:S03]  /*ac00*/  UMOV UR4, 0xffffffff ;  /* 0xffffffff00047882 */ /* 0x000fc60000000000 */
[----:B------:R-:W-:Y:S05]  /*ac10*/  BRA.DIV UR4, `(.L_x_81) ;  /* 0x0000002e04947947 */ /* 0x000fea000b800000 */
[----:B------:R-:W-:-:S13]  /*ac20*/  ELECT P6, URZ, PT ;  /* 0x00000000003f782f */ /* 0x000fda00038c0000 */
.L_x_177:
[----:B------:R-:W-:Y:S05]  /*ac30*/  @!P6 BRA `(.L_x_80) ;  /* 0x000000000078e947 */ /* 0x000fea0003800000 */
[----:B------:R-:W-:-:S06]  /*ac40*/  ULOP3.LUT UR4, UR38, 0x2, URZ, 0xfc, !UPT ;  /* 0x0000000226047892 */ /* 0x000fcc000f8efc3f */
[----:B0-----:R-:W-:-:S05]  /*ac50*/  IMAD.U32 R0, RZ, RZ, UR4 ;  /* 0x00000004ff007e24 */ /* 0x001fca000f8e00ff */
[----:B------:R-:W-:-:S13]  /*ac60*/  ISETP.NE.AND P0, PT, R0, 0x3, PT ;  /* 0x000000030000780c */ /* 0x000fda0003f05270 */
[----:B------:R-:W-:Y:S05]  /*ac70*/  @!P0 BRA `(.L_x_82) ;  /* 0x0000000000048947 */ /* 0x000fea0003800000 */
[----:B------:R-:W-:Y:S01]  /*ac80*/  BPT.TRAP 0x1 ;  /* 0x000000040000795c */ /* 0x000fe20000300000 */
.L_x_82:
[----:B------:R-:W-:Y:S01]  /*ac90*/  IMAD R3, R17, 0x8, R4 ;  /* 0x0000000811037824 */ /* 0x000fe200078e0204 */
[----:B------:R-:W-:Y:S01]  /*aca0*/  SHF.L.U32 R2, R27, 0x1f, RZ ;  /* 0x0000001f1b027819 */ /* 0x000fe200000006ff */
[----:B------:R-:W-:-:S03]  /*acb0*/  VIADD R17, R17, 0x1 ;  /* 0x0000000111117836 */ /* 0x000fc60000000000 */
[----:B------:R-:W0:Y:S02]  /*acc0*/  SYNCS.PHASECHK.TRANS64.TRYWAIT P1, [R3+URZ+0x22840], R2 ;  /* 0x02284002030075a7 */ /* 0x000e24000802017f */
[----:B------:R-:W-:-:S04]  /*acd0*/  ISETP.NE.AND P2, PT, R17, 0x2, PT ;  /* 0x000000021100780c */ /* 0x000fc80003f45270 */
[----:B------:R-:W-:Y:S01]  /*ace0*/  SEL R0, RZ, 0x1, P2 ;  /* 0x00000001ff007807 */ /* 0x000fe20001000000 */
[----:B0-----:R-:W-:Y:S08]  /*acf0*/  @!P1 BRA `(.L_x_83) ;  /* 0x0000002c007c9947 */ /* 0x001ff00003800000 */
.L_x_178:
[----:B------:R-:W-:Y:S02]  /*ad00*/  SEL R17, R17, RZ, P2 ;  /* 0x000000ff11117207 */ /* 0x000fe40001000000 */
[----:B------:R-:W-:Y:S01]  /*ad10*/  LOP3.LUT R0, R27, R0, RZ, 0x3c, !PT ;  /* 0x000000001b007212 */ /* 0x000fe200078e3cff */
[----:B------:R-:W-:Y:S06]  /*ad20*/  @!P0 BRA `(.L_x_84) ;  /* 0x0000000000048947 */ /* 0x000fec0003800000 */
[----:B------:R-:W-:Y:S01]  /*ad30*/  BPT.TRAP 0x1 ;  /* 0x000000040000795c */ /* 0x000fe20000300000 */
.L_x_84:
[----:B------:R-:W-:Y:S01]  /*ad40*/  IMAD R17, R17, 0x8, R4 ;  /* 0x0000000811117824 */ /* 0x000fe200078e0204 */
[----:B------:R-:W-:-:S04]  /*ad50*/  SHF.L.U32 R0, R0, 0x1f, RZ ;  /* 0x0000001f00007819 */ /* 0x000fc800000006ff */
[----:B------:R-:W3:Y:S02]  /*ad60*/  SYNCS.PHASECHK.TRANS64.TRYWAIT P1, [R17+URZ+0x22840], R0 ;  /* 0x02284000110075a7 */ /* 0x000ee4000802017f */
[----:B---3--:R-:W-:Y:S05]  /*ad70*/  @!P1 BRA `(.L_x_85) ;  /* 0x0000002c00709947 */ /* 0x008fea0003800000 */
.L_x_179:
[----:B------:R-:W-:Y:S05]  /*ad80*/  @!P0 BRA `(.L_x_86) ;  /* 0x0000000000048947 */ /* 0x000fea0003800000 */
[----:B------:R-:W-:Y:S01]  /*ad90*/  BPT.TRAP 0x1 ;  /* 0x000000040000795c */ /* 0x000fe20000300000 */
.L_x_86:
[----:B------:R-:W4:Y:S02]  /*ada0*/  SYNCS.PHASECHK.TRANS64.TRYWAIT P1, [R3+URZ+0x22860], R2 ;  /* 0x02286002030075a7 */ /* 0x000f24000802017f */
[----:B----4-:R-:W-:Y:S05]  /*adb0*/  @!P1 BRA `(.L_x_87) ;  /* 0x0000002c00749947 */ /* 0x010fea0003800000 */
.L_x_180:
[----:B------:R-:W-:Y:S05]  /*adc0*/  @!P0 BRA `(.L_x_88) ;  /* 0x0000000000048947 */ /* 0x000fea0003800000 */
[----:B------:R-:W-:Y:S01]  /*add0*/  BPT.TRAP 0x1 ;  /* 0x000000040000795c */ /* 0x000fe20000300000 */
.L_x_88:
[----:B------:R0:W0:Y:S02]  /*ade0*/  SYNCS.PHASECHK.TRANS64.TRYWAIT P0, [R17+URZ+0x22860], R0 ;  /* 0x02286000110075a7 */ /* 0x000024000800017f */
[----:B0-----:R-:W-:Y:S05]  /*adf0*/  @!P0 NANOSLEEP.SYNCS 0x989680 ;  /* 0x009896800000895d */ /* 0x001fea0003900000 */
[----:B------:R-:W0:Y:S02]  /*ae00*/  @!P0 SYNCS.PHASECHK.TRANS64 P0, [R17+URZ+0x22860], R0 ;  /* 0x02286000110085a7 */ /* 0x000e24000800007f */
[----:B0-----:R-:W-:Y:S05]  /*ae10*/  @!P0 BRA `(.L_x_88) ;  /* 0xfffffffc00f08947 */ /* 0x001fea000383ffff */
.L_x_80:
[----:B------:R-:W-:Y:S05]  /*ae20*/  BSYNC B0 ;  /* 0x0000000000007941 */ /* 0x000fea0003800000 */
.L_x_79:
[----:B------:R-:W-:Y:S05]  /*ae30*/  EXIT ;  /* 0x000000000000794d */ /* 0x000fea0003800000 */
.L_x_8:
[----:B0-----:R-:W-:-:S04]  /*ae40*/  IMAD.U32 R3, RZ, RZ, UR41 ;  /* 0x00000029ff037e24 */ /* 0x001fc8000f8e00ff */
[----:B------:R0:W1:Y:S03]  /*ae50*/  SYNCS.PHASECHK.TRANS64.TRYWAIT P0, [R3+URZ+0x22800], R0 ;  /* 0x02280000030075a7 */ /* 0x000066000800017f */
[----:B-1----:R-:W-:Y:S05]  /*ae60*/  @!P0 NANOSLEEP.SYNCS 0x989680 ;  /* 0x009896800000895d */ /* 0x002fea0003900000 */
[----:B------:R-:W1:Y:S02]  /*ae70*/  @!P0 SYNCS.PHASECHK.TRANS64 P0, [R3+URZ+0x22800], R0 ;  /* 0x02280000030085a7 */ /* 0x000e64000800007f */
[----:B-1----:R-:W-:Y:S05]  /*ae80*/  @!P0 BRA `(.L_x_8) ;  /* 0xfffffffc00ec8947 */ /* 0x002fea000383ffff */
[----:B------:R-:W-:Y:S05]  /*ae90*/  BRA `(.L_x_89) ;  /* 0xffffff60008c7947 */ /* 0x000fea000383ffff */
.L_x_12:
[----:B-1----:R-:W-:-:S04]  /*aea0*/  IMAD.U32 R3, RZ, RZ, UR22 ;  /* 0x00000016ff037e24 */ /* 0x002fc8000f8e00ff */
[----:B------:R1:W2:Y:S03]  /*aeb0*/  SYNCS.PHASECHK.TRANS64.TRYWAIT P1, [R3+URZ+0x22830], R8 ;  /* 0x02283008030075a7 */ /* 0x0002a6000802017f */
[----:B--2---:R-:W-:Y:S05]  /*aec0*/  @!P1 NANOSLEEP.SYNCS 0x989680 ;  /* 0x009896800000995d */ /* 0x004fea0003900000 */
[----:B------:R-:W2:Y:S02]  /*aed0*/  @!P1 SYNCS.PHASECHK.TRANS64 P1, [R3+URZ+0x22830], R8 ;  /* 0x02283008030095a7 */ /* 0x000ea4000802007f */
[----:B--2---:R-:W-:Y:S05]  /*aee0*/  @!P1 BRA `(.L_x_12) ;  /* 0xfffffffc00ec9947 */ /* 0x004fea000383ffff */
[----:B------:R-:W-:Y:S05]  /*aef0*/  BRA `(.L_x_11) ;  /* 0xffffff6000b07947 */ /* 0x000fea000383ffff */
.L_x_17:
[----:B---3--:R-:W-:-:S04]  /*af00*/  IMAD.U32 R9, RZ, RZ, UR22 ;  /* 0x00000016ff097e24 */ /* 0x008fc8000f8e00ff */
[----:B------:R3:W4:Y:S03]  /*af10*/  SYNCS.PHASECHK.TRANS64.TRYWAIT P1, [R9+URZ+0x22850], R8 ;  /* 0x02285008090075a7 */ /* 0x000726000802017f */
[----:B----4-:R-:W-:Y:S05]  /*af20*/  @!P1 NANOSLEEP.SYNCS 0x989680 ;  /* 0x009896800000995d */ /* 0x010fea0003900000 */
[----:B------:R-:W4:Y:S02]  /*af30*/  @!P1 SYNCS.PHASECHK.TRANS64 P1, [R9+URZ+0x22850], R8 ;  /* 0x02285008090095a7 */ /* 0x000f24000802007f */
[----:B----4-:R-:W-:Y:S05]  /*af40*/  @!P1 BRA `(.L_x_17) ;  /* 0xfffffffc00ec9947 */ /* 0x010fea000383ffff */
[----:B------:R-:W-:Y:S05]  /*af50*/  BRA `(.L_x_16) ;  /* 0xffffff7800207947 */ /* 0x000fea000383ffff */
.L_x_23:
[----:B--2---:R-:W-:Y:S02]  /*af60*/  IMAD.U32 R0, RZ, RZ, UR25 ;  /* 0x00000019ff007e24 */ /* 0x004fe4000f8e00ff */
[----:B------:R-:W-:-:S04]  /*af70*/  IMAD.U32 R3, RZ, RZ, UR26 ;  /* 0x0000001aff037e24 */ /* 0x000fc8000f8e00ff */
[----:B------:R2:W4:Y:S03]  /*af80*/  SYNCS.PHASECHK.TRANS64.TRYWAIT P2, [R0+URZ+0x22830], R3 ;  /* 0x02283003000075a7 */ /* 0x000526000804017f */
[----:B----4-:R-:W-:Y:S05]  /*af90*/  @!P2 NANOSLEEP.SYNCS 0x989680 ;  /* 0x009896800000a95d */ /* 0x010fea0003900000 */
[----:B------:R-:W4:Y:S02]  /*afa0*/  @!P2 SYNCS.PHASECHK.TRANS64 P2, [R0+URZ+0x22830], R3 ;  /* 0x022830030000a5a7 */ /* 0x000f24000804007f */
[----:B----4-:R-:W-:Y:S05]  /*afb0*/  @!P2 BRA `(.L_x_23) ;  /* 0xfffffffc00e8a947 */ /* 0x010fea000383ffff */
[----:B------:R-:W-:Y:S05]  /*afc0*/  BRA `(.L_x_22) ;  /* 0xffffff7c00487947 */ /* 0x000fea000383ffff */
.L_x_28:
[----:B0-----:R-:W-:Y:S01]  /*afd0*/  IMAD.U32 R8, RZ, RZ, UR25 ;  /* 0x00000019ff087e24 */ /* 0x001fe2000f8e00ff */
[----:B------:R-:W-:-:S04]  /*afe0*/  MOV R9, UR26 ;  /* 0x0000001a00097c02 */ /* 0x000fc80008000f00 */
[----:B------:R0:W1:Y:S03]  /*aff0*/  SYNCS.PHASECHK.TRANS64.TRYWAIT P2, [R8+URZ+0x22850], R9 ;  /* 0x02285009080075a7 */ /* 0x000066000804017f */
[----:B-1----:R-:W-:Y:S05]  /*b000*/  @!P2 NANOSLEEP.SYNCS 0x989680 ;  /* 0x009896800000a95d */ /* 0x002fea0003900000 */
[----:B------:R-:W1:Y:S02]  /*b010*/  @!P2 SYNCS.PHASECHK.TRANS64 P2, [R8+URZ+0x22850], R9 ;  /* 0x022850090800a5a7 */ /* 0x000e64000804007f */
[----:B-1----:R-:W-:Y:S05]  /*b020*/  @!P2 BRA `(.L_x_28) ;  /* 0xfffffffc00e8a947 */ /* 0x002fea000383ffff */
[----:B------:R-:W-:Y:S05]  /*b030*/  BRA `(.L_x_27) ;  /* 0xffffff9400707947 */ /* 0x000fea000383ffff */
.L_x_44:
[----:B------:R-:W0:Y:S01]  /*b040*/  S2R R20, SR_TID.X ;  /* 0x0000000000147919 */ /* 0x000e220000002100 */
[----:B------:R-:W-:Y:S01]  /*b050*/  BSSY B0, `(.L_x_90) ;  /* 0x000000a000007945 */ /* 0x000fe20003800000 */
[----:B------:R-:W-:Y:S02]  /*b060*/  IMAD.MOV.U32 R12, RZ, RZ, RZ ;  /* 0x000000ffff0c7224 */ /* 0x000fe400078e00ff */
[----:B------:R-:W-:Y:S02]  /*b070*/  IMAD.MOV.U32 R11, RZ, RZ, 0x1f ;  /* 0x0000001fff0b7424 */ /* 0x000fe400078e00ff */
[----:B------:R-:W-:Y:S01]  /*b080*/  IMAD.MOV.U32 R15, RZ, RZ, -0x1 ;  /* 0xffffffffff0f7424 */ /* 0x000fe200078e00ff */
[----:B0-----:R-:W-:-:S04]  /*b090*/  SHF.R.U32.HI R20, RZ, 0x5, R20 ;  /* 0x00000005ff147819 */ /* 0x001fc80000011614 */
[----:B------:R-:W-:-:S05]  /*b0a0*/  LOP3.LUT R20, R20, 0x3, RZ, 0xc0, !PT ;  /* 0x0000000314147812 */ /* 0x000fca00078ec0ff */
[----:B------:R-:W-:-:S07]  /*b0b0*/  IMAD.MOV.U32 R13, RZ, RZ, R20 ;  /* 0x000000ffff0d7224 */ /* 0x000fce00078e0014 */
[----:B-1---5:R-:W-:Y:S05]  /*b0c0*/  WARPSYNC.COLLECTIVE R15, `(.L_x_91) ;  /* 0x000000000f087348 */ /* 0x022fea0003c00000 */
[----:B------:R0:W2:Y:S02]  /*b0d0*/  SHFL.IDX P6, R14, R13, R12, R11 ;  /* 0x0000000c0d0e7389 */ /* 0x0000a400000c000b */
[----:B012--5:R-:W-:Y:S01]  /*b0e0*/  ENDCOLLECTIVE ;  /* 0x000000000000791b */ /* 0x027fe20003800000 */
.L_x_91:
[----:B------:R-:W-:Y:S05]  /*b0f0*/  BSYNC B0 ;  /* 0x0000000000007941 */ /* 0x000fea0003800000 */
.L_x_90:
[----:B------:R-:W-:Y:S05]  /*b100*/  BRA `(.L_x_92) ;  /* 0xffffffd000087947 */ /* 0x000fea000383ffff */
.L_x_47:
[----:B0-----:R0:W1:Y:S02]  /*b110*/  SYNCS.PHASECHK.TRANS64.TRYWAIT P0, [R22+URZ+0x22840], R3 ;  /* 0x02284003160075a7 */ /* 0x001064000800017f */
[----:B-1----:R-:W-:Y:S05]  /*b120*/  @!P0 NANOSLEEP.SYNCS 0x989680 ;  /* 0x009896800000895d */ /* 0x002fea0003900000 */
[----:B------:R-:W1:Y:S02]  /*b130*/  @!P0 SYNCS.PHASECHK.TRANS64 P0, [R22+URZ+0x22840], R3 ;  /* 0x02284003160085a7 */ /* 0x000e64000800007f */
[----:B-1----:R-:W-:Y:S05]  /*b140*/  @!P0 BRA `(.L_x_47) ;  /* 0xfffffffc00f08947 */ /* 0x002fea000383ffff */
[----:B------:R-:W-:Y:S05]  /*b150*/  BRA `(.L_x_93) ;  /* 0xffffffd0008c7947 */ /* 0x000fea000383ffff */
.L_x_48:
[----:B------:R-:W-:Y:S01]  /*b160*/  BSSY B0, `(.L_x_94) ;  /* 0x0000008000007945 */ /* 0x000fe20003800000 */
[----:B------:R-:W-:Y:S02]  /*b170*/  IMAD.MOV.U32 R13, RZ, RZ, R5 ;  /* 0x000000ffff0d7224 */ /* 0x000fe400078e0005 */
[----:B------:R-:W-:Y:S02]  /*b180*/  IMAD.MOV.U32 R12, RZ, RZ, RZ ;  /* 0x000000ffff0c7224 */ /* 0x000fe400078e00ff */
[----:B------:R-:W-:Y:S02]  /*b190*/  IMAD.MOV.U32 R11, RZ, RZ, 0x181f ;  /* 0x0000181fff0b7424 */ /* 0x000fe400078e00ff */
[----:B------:R-:W-:-:S07]  /*b1a0*/  IMAD.MOV.U32 R15, RZ, RZ, -0x1 ;  /* 0xffffffffff0f7424 */ /* 0x000fce00078e00ff */
[----:B------:R-:W-:Y:S05]  /*b1b0*/  WARPSYNC.COLLECTIVE R15, `(.L_x_95) ;  /* 0x000000000f087348 */ /* 0x000fea0003c00000 */
[----:B------:R0:W1:Y:S02]  /*b1c0*/  SHFL.IDX P6, R14, R13, R12, R11 ;  /* 0x0000000c0d0e7389 */ /* 0x00006400000c000b */
[----:B01----:R-:W-:Y:S01]  /*b1d0*/  ENDCOLLECTIVE ;  /* 0x000000000000791b */ /* 0x003fe20003800000 */
.L_x_95:
[----:B------:R-:W-:Y:S05]  /*b1e0*/  BSYNC B0 ;  /* 0x0000000000007941 */ /* 0x000fea0003800000 */
.L_x_94:
[----:B------:R-:W-:Y:S01]  /*b1f0*/  IMAD.MOV.U32 R13, RZ, RZ, R0 ;  /* 0x000000ffff0d7224 */ /* 0x000fe200078e0000 */
[----:B------:R-:W-:Y:S01]  /*b200*/  ISETP.GE.AND P2, PT, R34, 0x1, PT ;  /* 0x000000012200780c */ /* 0x000fe20003f46270 */
[----:B------:R-:W-:Y:S02]  /*b210*/  IMAD.MOV.U32 R12, RZ, RZ, RZ ;  /* 0x000000ffff0c7224 */ /* 0x000fe400078e00ff */
[----:B------:R-:W-:Y:S02]  /*b220*/  IMAD.MOV.U32 R11, RZ, RZ, 0x181f ;  /* 0x0000181fff0b7424 */ /* 0x000fe400078e00ff */
[----:B------:R-:W-:Y:S02]  /*b230*/  IMAD.MOV.U32 R15, RZ, RZ, -0x1 ;  /* 0xffffffffff0f7424 */ /* 0x000fe400078e00ff */
[----:B------:R-:W-:-:S07]  /*b240*/  IMAD.MOV.U32 R3, RZ, RZ, R14 ;  /* 0x000000ffff037224 */ /* 0x000fce00078e000e */
[----:B------:R-:W-:Y:S05]  /*b250*/  WARPSYNC.COLLECTIVE R15, `(.L_x_96) ;  /* 0x000000000f087348 */ /* 0x000fea0003c00000 */
[----:B------:R0:W1:Y:S02]  /*b260*/  SHFL.IDX P6, R14, R13, R12, R11 ;  /* 0x0000000c0d0e7389 */ /* 0x00006400000c000b */
[----:B01----:R-:W-:Y:S01]  /*b270*/  ENDCOLLECTIVE ;  /* 0x000000000000791b */ /* 0x003fe20003800000 */
.L_x_96:
[----:B------:R-:W-:Y:S01]  /*b280*/  @P2 LEA R7, R4, UR37, 0x1 ;  /* 0x0000002504072c11 */ /* 0x000fe2000f8e08ff */
[----:B------:R-:W-:Y:S02]  /*b290*/  IMAD.MOV.U32 R13, RZ, RZ, R5 ;  /* 0x000000ffff0d7224 */ /* 0x000fe400078e0005 */
[----:B------:R-:W-:Y:S01]  /*b2a0*/  IMAD.MOV.U32 R12, RZ, RZ, 0x1 ;  /* 0x00000001ff0c7424 */ /* 0x000fe200078e00ff */
[----:B------:R-:W-:-:S13]  /*b2b0*/  @P2 LEA R2, P0, R20, R14, 0x1 ;  /* 0x0000000e14022211 */ /* 0x000fda00078008ff */
[----:B------:R-:W-:Y:S05]  /*b2c0*/  WARPSYNC.COLLECTIVE R15, `(.L_x_97) ;  /* 0x000000000f087348 */ /* 0x000fea0003c00000 */
[----:B------:R0:W1:Y:S02]  /*b2d0*/  SHFL.IDX P6, R14, R13, R12, R11 ;  /* 0x0000000c0d0e7389 */ /* 0x00006400000c000b */
[----:B01----:R-:W-:Y:S01]  /*b2e0*/  ENDCOLLECTIVE ;  /* 0x000000000000791b */ /* 0x003fe20003800000 */
.L_x_97:
[----:B------:R-:W-:-:S05]  /*b2f0*/  @P2 IMAD.X R3, RZ, RZ, R3, P0 ;  /* 0x000000ffff032224 */ /* 0x000fca00000e0603 */
[----:B------:R-:W-:Y:S01]  /*b300*/  @!PT LDS RZ, [RZ] ;  /* 0x00000000fffff984 */ /* 0x000fe20000000800 */
[----:B------:R-:W-:Y:S01]  /*b310*/  @!PT LDS RZ, [RZ] ;  /* 0x00000000fffff984 */ /* 0x000fe20000000800 */
[----:B------:R-:W-:Y:S01]  /*b320*/  @!PT LDS RZ, [RZ] ;  /* 0x00000000fffff984 */ /* 0x000fe20000000800 */
[----:B------:R0:W-:Y:S01]  /*b330*/  @P2 LDGSTS.E.BYPASS.LTC128B.128 [R7+0x1c400], desc[UR48][R2.64], !P1 ;  /* 0x1c40000002072fae */ /* 0x0001e2000c901d70 */
[----:B------:R-:W-:Y:S01]  /*b340*/  ISETP.GE.AND P2, PT, R34, 0x11, PT ;  /* 0x000000112200780c */ /* 0x000fe20003f46270 */
[----:B------:R-:W-:Y:S02]  /*b350*/  IMAD.MOV.U32 R13, RZ, RZ, R0 ;  /* 0x000000ffff0d7224 */ /* 0x000fe400078e0000 */
[----:B------:R-:W-:-:S10]  /*b360*/  IMAD.MOV.U32 R6, RZ, RZ, R14 ;  /* 0x000000ffff067224 */ /* 0x000fd400078e000e */
[----:B0-----:R-:W-:Y:S05]  /*b370*/  WARPSYNC.COLLECTIVE R15, `(.L_x_98) ;  /* 0x000000000f087348 */ /* 0x001fea0003c00000 */
[----:B------:R1:W2:Y:S02]  /*b380*/  SHFL.IDX P6, R14, R13, R12, R11 ;  /* 0x0000000c0d0e7389 */ /* 0x0002a400000c000b */
[----:B012---:R-:W-:Y:S01]  /*b390*/  ENDCOLLECTIVE ;  /* 0x000000000000791b */ /* 0x007fe20003800000 */
.L_x_98:
[----:B------:R-:W-:Y:S01]  /*b3a0*/  @P2 LEA R12, R4, UR37, 0x1 ;  /* 0x00000025040c2c11 */ /* 0x000fe2000f8e08ff */
[----:B------:R-:W-:Y:S01]  /*b3b0*/  IMAD.MOV.U32 R13, RZ, RZ, R5 ;  /* 0x000000ffff0d7224 */ /* 0x000fe200078e0005 */
[----:B------:R-:W-:-:S04]  /*b3c0*/  @P2 LEA R11, P0, R20, R14, 0x1 ;  /* 0x0000000e140b2211 */ /* 0x000fc800078008ff */
[----:B------:R-:W-:Y:S01]  /*b3d0*/  @P2 IADD3.X R6, RZ, R6, RZ, P0, !PT ;  /* 0x00000006ff062210 */ /* 0x000fe200007fe4ff */
[----:B------:R-:W-:Y:S02]  /*b3e0*/  @P2 IMAD.MOV.U32 R2, RZ, RZ, R11 ;  /* 0x000000ffff022224 */ /* 0x000fe400078e000b */
[----:B------:R-:W-:Y:S02]  /*b3f0*/  IMAD.MOV.U32 R11, RZ, RZ, 0x181f ;  /* 0x0000181fff0b7424 */ /* 0x000fe400078e00ff */
[----:B------:R-:W-:-:S05]  /*b400*/  @P2 IMAD.MOV.U32 R3, RZ, RZ, R6 ;  /* 0x000000ffff032224 */ /* 0x000fca00078e0006 */
[----:B------:R-:W-:Y:S01]  /*b410*/  @!PT LDS RZ, [RZ] ;  /* 0x00000000fffff984 */ /* 0x000fe20000000800 */
[----:B------:R-:W-:Y:S01]  /*b420*/  @!PT LDS RZ, [RZ] ;  /* 0x00000000fffff984 */ /* 0x000fe20000000800 */
[----:B------:R-:W-:Y:S01]  /*b430*/  @!PT LDS RZ, [RZ] ;  /* 0x00000000fffff984 */ /* 0x000fe20000000800 */
[----:B------:R0:W-:Y:S01]  /*b440*/  @P2 LDGSTS.E.BYPASS.LTC128B.128 [R12+0x1cc00], desc[UR48][R2.64], !P1 ;  /* 0x1cc00000020c2fae */ /* 0x0001e2000c901d70 */
[----:B------:R-:W-:Y:S01]  /*b450*/  ISETP.GE.AND P2, PT, R34, 0x21, PT ;  /* 0x000000212200780c */ /* 0x000fe20003f46270 */
[----:B0-----:R-:W-:-:S12]  /*b460*/  IMAD.MOV.U32 R12, RZ, RZ, 0x2 ;  /* 0x00000002ff0c7424 */ /* 0x001fd800078e00ff */
[----:B------:R-:W-:Y:S05]  /*b470*/  WARPSYNC.COLLECTIVE R15, `(.L_x_99) ;  /* 0x000000000f087348 */ /* 0x000fea0003c00000 */
[----:B------:R0:W1:Y:S02]  /*b480*/  SHFL.IDX P6, R14, R13, R12, R11 ;  /* 0x0000000c0d0e7389 */ /* 0x00006400000c000b */
[----:B01----:R-:W-:Y:S01]  /*b490*/  ENDCOLLECTIVE ;  /* 0x000000000000791b */ /* 0x003fe20003800000 */
.L_x_99:
[----:B------:R-:W-:Y:S02]  /*b4a0*/  IMAD.MOV.U32 R13, RZ, RZ, R0 ;  /* 0x000000ffff0d7224 */ /* 0x000fe400078e0000 */
[----:B------:R-:W-:-:S07]  /*b4b0*/  IMAD.MOV.U32 R9, RZ, RZ, R14 ;  /* 0x000000ffff097224 */ /* 0x000fce00078e000e */
[----:B------:R-:W-:Y:S05]  /*b4c0*/  WARPSYNC.COLLECTIVE R15, `(.L_x_100) ;  /* 0x000000000f087348 */ /* 0x000fea0003c00000 */
[----:B------:R0:W1:Y:S02]  /*b4d0*/  SHFL.IDX P6, R14, R13, R12, R11 ;  /* 0x0000000c0d0e7389 */ /* 0x00006400000c000b */
[----:B01----:R-:W-:Y:S01]  /*b4e0*/  ENDCOLLECTIVE ;  /* 0x000000000000791b */ /* 0x003fe20003800000 */
.L_x_100:
[----:B------:R-:W-:Y:S01]  /*b4f0*/  @P2 LEA R12, R4, UR37, 0x1 ;  /* 0x00000025040c2c11 */ /* 0x000fe2000f8e08ff */
[----:B------:R-:W-:Y:S01]  /*b500*/  IMAD.MOV.U32 R13, RZ, RZ, R5 ;  /* 0x000000ffff0d7224 */ /* 0x000fe200078e0005 */
[----:B------:R-:W-:-:S05]  /*b510*/  @P2 LEA R10, P0, R20, R14, 0x1 ;  /* 0x0000000e140a2211 */ /* 0x000fca00078008ff */
[----:B------:R-:W-:Y:S02]  /*b520*/  @P2 IMAD.X R9, RZ, RZ, R9, P0 ;  /* 0x000000ffff092224 */ /* 0x000fe400000e0609 */
[----:B------:R-:W-:Y:S02]  /*b530*/  @P2 IMAD.MOV.U32 R2, RZ, RZ, R10 ;  /* 0x000000ffff022224 */ /* 0x000fe400078e000a */
[----:B------:R-:W-:-:S05]  /*b540*/  @P2 IMAD.MOV.U32 R3, RZ, RZ, R9 ;  /* 0x000000ffff032224 */ /* 0x000fca00078e0009 */
[----:B------:R-:W-:Y:S01]  /*b550*/  @!PT LDS RZ, [RZ] ;  /* 0x00000000fffff984 */ /* 0x000fe20000000800 */
[----:B------:R-:W-:Y:S01]  /*b560*/  @!PT LDS RZ, [RZ] ;  /* 0x00000000fffff984 */ /* 0x000fe20000000800 */
[----:B------:R-:W-:Y:S01]  /*b570*/  @!PT LDS RZ, [RZ] ;  /* 0x00000000fffff984 */ /* 0x000fe20000000800 */
[----:B------:R0:W-:Y:S01]  /*b580*/  @P2 LDGSTS.E.BYPASS.LTC128B.128 [R12+0x1d400], desc[UR48][R2.64], !P1 ;  /* 0x1d400000020c2fae */ /* 0x0001e2000c901d70 */
[----:B------:R-:W-:Y:S01]  /*b590*/  ISETP.GE.AND P2, PT, R34, 0x31, PT ;  /* 0x000000312200780c */ /* 0x000fe20003f46270 */
[----:B0-----:R-:W-:-:S12]  /*b5a0*/  IMAD.MOV.U32 R12, RZ, RZ, 0x3 ;  /* 0x00000003ff0c7424 */ /* 0x001fd800078e00ff */
[----:B------:R-:W-:-:S07]  /*b5b0*/  @P2 LEA R9, R4, UR37, 0x1 ;  /* 0x0000002504092c11 */ /* 0x000fce000f8e08ff */
[----:B------:R-:W-:Y:S05]  /*b5c0*/  WARPSYNC.COLLECTIVE R15, `(.L_x_101) ;  /* 0x000000000f087348 */ /* 0x000fea0003c00000 */
[----:B------:R0:W1:Y:S02]  /*b5d0*/  SHFL.IDX P6, R14, R13, R12, R11 ;  /* 0x0000000c0d0e7389 */ /* 0x00006400000c000b */
[----:B01----:R-:W-:Y:S01]  /*b5e0*/  ENDCOLLECTIVE ;  /* 0x000000000000791b */ /* 0x003fe20003800000 */
.L_x_101:
[----:B------:R-:W-:Y:S02]  /*b5f0*/  IMAD.MOV.U32 R13, RZ, RZ, R0 ;  /* 0x000000ffff0d7224 */ /* 0x000fe400078e0000 */
[----:B------:R-:W-:-:S07]  /*b600*/  IMAD.MOV.U32 R7, RZ, RZ, R14 ;  /* 0x000000ffff077224 */ /* 0x000fce00078e000e */
[----:B------:R-:W-:Y:S05]  /*b610*/  WARPSYNC.COLLECTIVE R15, `(.L_x_102) ;  /* 0x000000000f087348 */ /* 0x000fea0003c00000 */
[----:B------:R0:W1:Y:S02]  /*b620*/  SHFL.IDX P6, R14, R13, R12, R11 ;  /* 0x0000000c0d0e7389 */ /* 0x00006400000c000b */
[----:B01----:R-:W-:Y:S01]  /*b630*/  ENDCOLLECTIVE ;  /* 0x000000000000791b */ /* 0x003fe20003800000 */
.L_x_102:
[----:B------:R-:W-:Y:S01]  /*b640*/  IMAD.MOV.U32 R13, RZ, RZ, R5 ;  /* 0x000000ffff0d7224 */ /* 0x000fe200078e0005 */
[----:B------:R-:W-:Y:S02]  /*b650*/  MOV R12, 0x4 ;  /* 0x00000004000c7802 */ /* 0x000fe40000000f00 */
[----:B------:R-:W-:-:S13]  /*b660*/  @P2 LEA R8, P0, R20, R14, 0x1 ;  /* 0x0000000e14082211 */ /* 0x000fda00078008ff */
[----:B------:R-:W-:Y:S05]  /*b670*/  WARPSYNC.COLLECTIVE R15, `(.L_x_103) ;  /* 0x000000000f087348 */ /* 0x000fea0003c00000 */
[----:B------:R0:W1:Y:S02]  /*b680*/  SHFL.IDX P6, R14, R13, R12, R11 ;  /* 0x0000000c0d0e7389 */ /* 0x00006400000c000b */
[----:B01----:R-:W-:Y:S01]  /*b690*/  ENDCOLLECTIVE ;  /* 0x000000000000791b */ /* 0x003fe20003800000 */
.L_x_103:
        /* <DEDUP_REMOVED lines=8> */
[----:B------:R-:W-:Y:S02]  /*b720*/  IMAD.MOV.U32 R13, RZ, RZ, R0 ;  /* 0x000000ffff0d7224 */ /* 0x000fe400078e0000 */
[----:B0-----:R-:W-:-:S10]  /*b730*/  IMAD.MOV.U32 R2, RZ, RZ, R14 ;  /* 0x000000ffff027224 */ /* 0x001fd400078e000e */
[----:B------:R-:W-:Y:S05]  /*b740*/  WARPSYNC.COLLECTIVE R15, `(.L_x_104) ;  /* 0x000000000f087348 */ /* 0x000fea0003c00000 */
[----:B------:R0:W1:Y:S02]  /*b750*/  SHFL.IDX P6, R14, R13, R12, R11 ;  /* 0x0000000c0d0e7389 */ /* 0x00006400000c000b */
[----:B01----:R-:W-:Y:S01]  /*b760*/  ENDCOLLECTIVE ;  /* 0x000000000000791b */ /* 0x003fe20003800000 */
.L_x_104:
[----:B------:R-:W-:Y:S01]  /*b770*/  @P2 LEA R7, R4, UR37, 0x1 ;  /* 0x0000002504072c11 */ /* 0x000fe2000f8e08ff */
[----:B------:R-:W-:Y:S02]  /*b780*/  IMAD.MOV.U32 R13, RZ, RZ, R5 ;  /* 0x000000ffff0d7224 */ /* 0x000fe400078e0005 */
[----:B------:R-:W-:Y:S01]  /*b790*/  IMAD.MOV.U32 R12, RZ, RZ, 0x5 ;  /* 0x00000005ff0c7424 */ /* 0x000fe200078e00ff */
[----:B------:R-:W-:-:S05]  /*b7a0*/  @P2 LEA R6, P0, R20, R14, 0x1 ;  /* 0x0000000e14062211 */ /* 0x000fca00078008ff */
[----:B------:R-:W-:Y:S02]  /*b7b0*/  @P2 IMAD.X R11, RZ, RZ, R2, P0 ;  /* 0x000000ffff0b2224 */ /* 0x000fe400000e0602 */
[----:B------:R-:W-:Y:S02]  /*b7c0*/  @P2 IMAD.MOV.U32 R2, RZ, RZ, R6 ;  /* 0x000000ffff022224 */ /* 0x000fe400078e0006 */
[----:B------:R-:W-:Y:S02]  /*b7d0*/  @P2 IMAD.MOV.U32 R3, RZ, RZ, R11 ;  /* 0x000000ffff032224 */ /* 0x000fe400078e000b */
[----:B------:R-:W-:-:S03]  /*b7e0*/  IMAD.MOV.U32 R11, RZ, RZ, 0x181f ;  /* 0x0000181fff0b7424 */ /* 0x000fc600078e00ff */
[----:B------:R-:W-:Y:S01]  /*b7f0*/  @!PT LDS RZ, [RZ] ;  /* 0x00000000fffff984 */ /* 0x000fe20000000800 */
[----:B------:R-:W-:Y:S01]  /*b800*/  @!PT LDS RZ, [RZ] ;  /* 0x00000000fffff984 */ /* 0x000fe20000000800 */
[----:B------:R-:W-:Y:S01]  /*b810*/  @!PT LDS RZ, [RZ] ;  /* 0x00000000fffff984 */ /* 0x000fe20000000800 */
[----:B------:R0:W-:Y:S04]  /*b820*/  @P2 LDGSTS.E.BYPASS.LTC128B.128 [R7+0x1e400], desc[UR48][R2.64], !P1 ;  /* 0x1e40000002072fae */ /* 0x0001e8000c901d70 */
[----:B0-----:R-:W-:Y:S05]  /*b830*/  WARPSYNC.COLLECTIVE R15, `(.L_x_105) ;  /* 0x000000000f087348 */ /* 0x001fea0003c00000 */
[----:B------:R1:W2:Y:S02]  /*b840*/  SHFL.IDX P6, R14, R13, R12, R11 ;  /* 0x0000000c0d0e7389 */ /* 0x0002a400000c000b */
[----:B012---:R-:W-:Y:S01]  /*b850*/  ENDCOLLECTIVE ;  /* 0x000000000000791b */ /* 0x007fe20003800000 */
.L_x_105:
[----:B------:R-:W-:Y:S02]  /*b860*/  IMAD.MOV.U32 R13, RZ, RZ, R0 ;  /* 0x000000ffff0d7224 */ /* 0x000fe400078e0000 */
[----:B------:R-:W-:-:S07]  /*b870*/  IMAD.MOV.U32 R5, RZ, RZ, R14 ;  /* 0x000000ffff057224 */ /* 0x000fce00078e000e */
[----:B------:R-:W-:Y:S05]  /*b880*/  WARPSYNC.COLLECTIVE R15, `(.L_x_106) ;  /* 0x000000000f087348 */ /* 0x000fea0003c00000 */
[----:B------:R0:W1:Y:S02]  /*b890*/  SHFL.IDX P6, R14, R13, R12, R11 ;  /* 0x0000000c0d0e7389 */ /* 0x00006400000c000b */
[----:B01----:R-:W-:Y:S01]  /*b8a0*/  ENDCOLLECTIVE ;  /* 0x000000000000791b */ /* 0x003fe20003800000 */
.L_x_106:
[----:B------:R-:W-:Y:S05]  /*b8b0*/  BRA `(.L_x_107) ;  /* 0xffffffcc00dc7947 */ /* 0x000fea000383ffff */
.L_x_52:
[----:B------:R-:W-:Y:S02]  /*b8c0*/  IMAD.MOV.U32 R13, RZ, RZ, R5 ;  /* 0x000000ffff0d7224 */ /* 0x000fe400078e0005 */
[----:B------:R-:W-:Y:S02]  /*b8d0*/  IMAD.MOV.U32 R12, RZ, RZ, RZ ;  /* 0x000000ffff0c7224 */ /* 0x000fe400078e00ff */
[----:B------:R-:W-:Y:S02]  /*b8e0*/  IMAD.MOV.U32 R11, RZ, RZ, 0x181f ;  /* 0x0000181fff0b7424 */ /* 0x000fe400078e00ff */
[----:B------:R-:W-:Y:S02]  /*b8f0*/  IMAD.MOV.U32 R15, RZ, RZ, -0x1 ;  /* 0xffffffffff0f7424 */ /* 0x000fe400078e00ff */
[----:B------:R-:W-:-:S07]  /*b900*/  IMAD.IADD R0, R36, 0x1, R0 ;  /* 0x0000000124007824 */ /* 0x000fce00078e0200 */
[----:B-1----:R-:W-:Y:S05]  /*b910*/  WARPSYNC.COLLECTIVE R15, `(.L_x_108) ;  /* 0x000000000f087348 */ /* 0x002fea0003c00000 */
[----:B------:R0:W2:Y:S02]  /*b920*/  SHFL.IDX P6, R14, R13, R12, R11 ;  /* 0x0000000c0d0e7389 */ /* 0x0000a400000c000b */
[----:B012---:R-:W-:Y:S01]  /*b930*/  ENDCOLLECTIVE ;  /* 0x000000000000791b */ /* 0x007fe20003800000 */
.L_x_108:
[C---:B------:R-:W-:Y:S01]  /*b940*/  VIADD R6, R0.reuse, 0x10 ;  /* 0x0000001000067836 */ /* 0x040fe20000000000 */
[----:B------:R-:W-:Y:S01]  /*b950*/  ISETP.GE.AND P0, PT, R0, UR39, PT ;  /* 0x0000002700007c0c */ /* 0x000fe2000bf06270 */
[----:B------:R-:W-:Y:S02]  /*b960*/  IMAD.MOV.U32 R13, RZ, RZ, R4 ;  /* 0x000000ffff0d7224 */ /* 0x000fe400078e0004 */
[----:B------:R-:W-:-:S10]  /*b970*/  IMAD.MOV.U32 R2, RZ, RZ, R14 ;  /* 0x000000ffff027224 */ /* 0x000fd400078e000e */
[----:B------:R-:W-:Y:S05]  /*b980*/  WARPSYNC.COLLECTIVE R15, `(.L_x_109) ;  /* 0x000000000f087348 */ /* 0x000fea0003c00000 */
[----:B------:R0:W1:Y:S02]  /*b990*/  SHFL.IDX P6, R14, R13, R12, R11 ;  /* 0x0000000c0d0e7389 */ /* 0x00006400000c000b */
[----:B01----:R-:W-:Y:S01]  /*b9a0*/  ENDCOLLECTIVE ;  /* 0x000000000000791b */ /* 0x003fe20003800000 */
.L_x_109:
[----:B------:R-:W-:Y:S02]  /*b9b0*/  IMAD.MOV.U32 R13, RZ, RZ, R5 ;  /* 0x000000ffff0d7224 */ /* 0x000fe400078e0005 */
[----:B------:R-:W-:Y:S01]  /*b9c0*/  IMAD.MOV.U32 R12, RZ, RZ, 0x1 ;  /* 0x00000001ff0c7424 */ /* 0x000fe200078e00ff */
[----:B------:R-:W-:-:S04]  /*b9d0*/  @!P0 LEA R14, P1, R21, R14, 0x1 ;  /* 0x0000000e150e8211 */ /* 0x000fc800078208ff */
[----:B------:R-:W-:Y:S01]  /*b9e0*/  @!P0 IADD3.X R3, RZ, R2, RZ, P1, !PT ;  /* 0x00000002ff038210 */ /* 0x000fe20000ffe4ff */
[----:B------:R-:W-:-:S08]  /*b9f0*/  @!P0 IMAD.MOV.U32 R2, RZ, RZ, R14 ;  /* 0x000000ffff028224 */ /* 0x000fd000078e000e */
[----:B------:R-:W-:Y:S05]  /*ba00*/  WARPSYNC.COLLECTIVE R15, `(.L_x_110) ;  /* 0x000000000f087348 */ /* 0x000fea0003c00000 */
[----:B------:R0:W1:Y:S02]  /*ba10*/  SHFL.IDX P6, R14, R13, R12, R11 ;  /* 0x0000000c0d0e7389 */ /* 0x00006400000c000b */
[----:B01----:R-:W-:Y:S01]  /*ba20*/  ENDCOLLECTIVE ;  /* 0x000000000000791b */ /* 0x003fe20003800000 */
.L_x_110:
[----:B------:R-:W-:Y:S01]  /*ba30*/  @!PT LDS RZ, [RZ] ;  /* 0x00000000fffff984 */ /* 0x000fe20000000800 */
[----:B------:R-:W-:Y:S01]  /*ba40*/  @!PT LDS RZ, [RZ] ;  /* 0x00000000fffff984 */ /* 0x000fe20000000800 */
[----:B------:R-:W-:Y:S01]  /*ba50*/  @!PT LDS RZ, [RZ] ;  /* 0x00000000fffff984 */ /* 0x000fe20000000800 */
[----:B------:R0:W-:Y:S01]  /*ba60*/  @!P0 LDGSTS.E.BYPASS.LTC128B.128 [R20+0x18400], desc[UR48][R2.64], !P5 ;  /* 0x1840000002148fae */ /* 0x0001e2000e901d70 */
[----:B------:R-:W-:Y:S01]  /*ba70*/  ISETP.GE.AND P0, PT, R6, UR39, PT ;  /* 0x0000002706007c0c */ /* 0x000fe2000bf06270 */
[----:B------:R-:W-:Y:S02]  /*ba80*/  IMAD.MOV.U32 R13, RZ, RZ, R4 ;  /* 0x000000ffff0d7224 */ /* 0x000fe400078e0004 */
[----:B------:R-:W-:-:S10]  /*ba90*/  IMAD.MOV.U32 R6, RZ, RZ, R14 ;  /* 0x000000ffff067224 */ /* 0x000fd400078e000e */
[----:B0-----:R-:W-:Y:S05]  /*baa0*/  WARPSYNC.COLLECTIVE R15, `(.L_x_111) ;  /* 0x000000000f087348 */ /* 0x001fea0003c00000 */
[----:B------:R1:W2:Y:S02]  /*bab0*/  SHFL.IDX P6, R14, R13, R12, R11 ;  /* 0x0000000c0d0e7389 */ /* 0x0002a400000c000b */
[----:B012---:R-:W-:Y:S01]  /*bac0*/  ENDCOLLECTIVE ;  /* 0x000000000000791b */ /* 0x007fe20003800000 */
.L_x_111:
[----:B------:R-:W-:Y:S02]  /*bad0*/  IMAD.MOV.U32 R13, RZ, RZ, R5 ;  /* 0x000000ffff0d7224 */ /* 0x000fe400078e0005 */
[----:B------:R-:W-:Y:S01]  /*bae0*/  IMAD.MOV.U32 R12, RZ, RZ, 0x2 ;  /* 0x00000002ff0c7424 */ /* 0x000fe200078e00ff */
[----:B------:R-:W-:-:S13]  /*baf0*/  @!P0 LEA R2, P1, R21, R14, 0x1 ;  /* 0x0000000e15028211 */ /* 0x000fda00078208ff */
[----:B------:R-:W-:Y:S05]  /*bb00*/  WARPSYNC.COLLECTIVE R15, `(.L_x_112) ;  /* 0x000000000f087348 */ /* 0x000fea0003c00000 */
[----:B------:R0:W1:Y:S02]  /*bb10*/  SHFL.IDX P6, R14, R13, R12, R11 ;  /* 0x0000000c0d0e7389 */ /* 0x00006400000c000b */
[----:B01----:R-:W-:Y:S01]  /*bb20*/  ENDCOLLECTIVE ;  /* 0x000000000000791b */ /* 0x003fe20003800000 */
.L_x_112:
[----:B------:R-:W-:Y:S02]  /*bb30*/  @!P0 IMAD.X R3, RZ, RZ, R6, P1 ;  /* 0x000000ffff038224 */ /* 0x000fe400008e0606 */
[----:B------:R-:W-:-:S03]  /*bb40*/  VIADD R6, R0, 0x20 ;  /* 0x0000002000067836 */ /* 0x000fc60000000000 */
[----:B------:R-:W-:Y:S01]  /*bb50*/  @!PT LDS RZ, [RZ] ;  /* 0x00000000fffff984 */ /* 0x000fe20000000800 */
[----:B------:R-:W-:Y:S01]  /*bb60*/  @!PT LDS RZ, [RZ] ;  /* 0x00000000fffff984 */ /* 0x000fe20000000800 */
[----:B------:R-:W-:Y:S01]  /*bb70*/  @!PT LDS RZ, [RZ] ;  /* 0x00000000fffff984 */ /* 0x000fe20000000800 */
[----:B------:R0:W-:Y:S02]  /*bb80*/  @!P0 LDGSTS.E.BYPASS.LTC128B.128 [R20+0x18c00], desc[UR48][R2.64], !P5 ;  /* 0x18c0000002148fae */ /* 0x0001e4000e901d70 */
[----:B------:R-:W-:Y:S01]  /*bb90*/  ISETP.GE.AND P0, PT, R6, UR39, PT ;  /* 0x0000002706007c0c */ /* 0x000fe2000bf06270 */
[----:B------:R-:W-:Y:S02]  /*bba0*/  IMAD.MOV.U32 R13, RZ, RZ, R4 ;  /* 0x000000ffff0d7224 */ /* 0x000fe400078e0004 */
[----:B------:R-:W-:-:S10]  /*bbb0*/  IMAD.MOV.U32 R6, RZ, RZ, R14 ;  /* 0x000000ffff067224 */ /* 0x000fd400078e000e */
[----:B0-----:R-:W-:Y:S05]  /*bbc0*/  WARPSYNC.COLLECTIVE R15, `(.L_x_113) ;  /* 0x000000000f087348 */ /* 0x001fea0003c00000 */
[----:B------:R1:W2:Y:S02]  /*bbd0*/  SHFL.IDX P6, R14, R13, R12, R11 ;  /* 0x0000000c0d0e7389 */ /* 0x0002a400000c000b */
[----:B012---:R-:W-:Y:S01]  /*bbe0*/  ENDCOLLECTIVE ;  /* 0x000000000000791b */ /* 0x007fe20003800000 */
.L_x_113:
[----:B------:R-:W-:Y:S02]  /*bbf0*/  IMAD.MOV.U32 R13, RZ, RZ, R5 ;  /* 0x000000ffff0d7224 */ /* 0x000fe400078e0005 */
[----:B------:R-:W-:Y:S01]  /*bc00*/  IMAD.MOV.U32 R12, RZ, RZ, 0x3 ;  /* 0x00000003ff0c7424 */ /* 0x000fe200078e00ff */
[----:B------:R-:W-:-:S13]  /*bc10*/  @!P0 LEA R2, P1, R21, R14, 0x1 ;  /* 0x0000000e15028211 */ /* 0x000fda00078208ff */
[----:B------:R-:W-:Y:S05]  /*bc20*/  WARPSYNC.COLLECTIVE R15, `(.L_x_114) ;  /* 0x000000000f087348 */ /* 0x000fea0003c00000 */
[----:B------:R0:W1:Y:S02]  /*bc30*/  SHFL.IDX P6, R14, R13, R12, R11 ;  /* 0x0000000c0d0e7389 */ /* 0x00006400000c000b */
[----:B01----:R-:W-:Y:S01]  /*bc40*/  ENDCOLLECTIVE ;  /* 0x000000000000791b */ /* 0x003fe20003800000 */
.L_x_114:
[----:B------:R-:W-:Y:S02]  /*bc50*/  @!P0 IMAD.X R3, RZ, RZ, R6, P1 ;  /* 0x000000ffff038224 */ /* 0x000fe400008e0606 */
[----:B------:R-:W-:-:S03]  /*bc60*/  VIADD R6, R0, 0x30 ;  /* 0x0000003000067836 */ /* 0x000fc60000000000 */
[----:B------:R-:W-:Y:S01]  /*bc70*/  @!PT LDS RZ, [RZ] ;  /* 0x00000000fffff984 */ /* 0x000fe20000000800 */
[----:B------:R-:W-:Y:S01]  /*bc80*/  @!PT LDS RZ, [RZ] ;  /* 0x00000000fffff984 */ /* 0x000fe20000000800 */
[----:B------:R-:W-:Y:S01]  /*bc90*/  @!PT LDS RZ, [RZ] ;  /* 0x00000000fffff984 */ /* 0x000fe20000000800 */
[----:B------:R0:W-:Y:S02]  /*bca0*/  @!P0 LDGSTS.E.BYPASS.LTC128B.128 [R20+0x19400], desc[UR48][R2.64], !P5 ;  /* 0x1940000002148fae */ /* 0x0001e4000e901d70 */
[----:B------:R-:W-:Y:S02]  /*bcb0*/  ISETP.GE.AND P0, PT, R6, UR39, PT ;  /* 0x0000002706007c0c */ /* 0x000fe4000bf06270 */
[----:B------:R-:W-:Y:S01]  /*bcc0*/  MOV R13, R4 ;  /* 0x00000004000d7202 */ /* 0x000fe20000000f00 */
[----:B------:R-:W-:-:S10]  /*bcd0*/  IMAD.MOV.U32 R6, RZ, RZ, R14 ;  /* 0x000000ffff067224 */ /* 0x000fd400078e000e */
[----:B0-----:R-:W-:Y:S05]  /*bce0*/  WARPSYNC.COLLECTIVE R15, `(.L_x_115) ;  /* 0x000000000f087348 */ /* 0x001fea0003c00000 */
[----:B------:R1:W2:Y:S02]  /*bcf0*/  SHFL.IDX P6, R14, R13, R12, R11 ;  /* 0x0000000c0d0e7389 */ /* 0x0002a400000c000b */
[----:B012---:R-:W-:Y:S01]  /*bd00*/  ENDCOLLECTIVE ;  /* 0x000000000000791b */ /* 0x007fe20003800000 */
.L_x_115:
[----:B------:R-:W-:Y:S02]  /*bd10*/  IMAD.MOV.U32 R13, RZ, RZ, R5 ;  /* 0x000000ffff0d7224 */ /* 0x000fe400078e0005 */
[----:B------:R-:W-:Y:S01]  /*bd20*/  IMAD.MOV.U32 R12, RZ, RZ, 0x4 ;  /* 0x00000004ff0c7424 */ /* 0x000fe200078e00ff */
[----:B------:R-:W-:-:S13]  /*bd30*/  @!P0 LEA R2, P1, R21, R14, 0x1 ;  /* 0x0000000e15028211 */ /* 0x000fda00078208ff */
[----:B------:R-:W-:Y:S05]  /*bd40*/  WARPSYNC.COLLECTIVE R15, `(.L_x_116) ;  /* 0x000000000f087348 */ /* 0x000fea0003c00000 */
[----:B------:R0:W1:Y:S02]  /*bd50*/  SHFL.IDX P6, R14, R13, R12, R11 ;  /* 0x0000000c0d0e7389 */ /* 0x00006400000c000b */
[----:B01----:R-:W-:Y:S01]  /*bd60*/  ENDCOLLECTIVE ;  /* 0x000000000000791b */ /* 0x003fe20003800000 */
.L_x_116:
        /* <DEDUP_REMOVED lines=12> */
.L_x_117:
[----:B------:R-:W-:Y:S02]  /*be30*/  IMAD.MOV.U32 R13, RZ, RZ, R5 ;  /* 0x000000ffff0d7224 */ /* 0x000fe400078e0005 */
[----:B------:R-:W-:Y:S01]  /*be40*/  IMAD.MOV.U32 R12, RZ, RZ, 0x5 ;  /* 0x00000005ff0c7424 */ /* 0x000fe200078e00ff */
[----:B------:R-:W-:-:S13]  /*be50*/  @!P0 LEA R2, P1, R21, R14, 0x1 ;  /* 0x0000000e15028211 */ /* 0x000fda00078208ff */
[----:B------:R-:W-:Y:S05]  /*be60*/  WARPSYNC.COLLECTIVE R15, `(.L_x_118) ;  /* 0x000000000f087348 */ /* 0x000fea0003c00000 */
[----:B------:R0:W1:Y:S02]  /*be70*/  SHFL.IDX P6, R14, R13, R12, R11 ;  /* 0x0000000c0d0e7389 */ /* 0x00006400000c000b */
[----:B01----:R-:W-:Y:S01]  /*be80*/  ENDCOLLECTIVE ;  /* 0x000000000000791b */ /* 0x003fe20003800000 */
.L_x_118:
        /* <DEDUP_REMOVED lines=12> */
.L_x_119:
[----:B------:R-:W-:Y:S02]  /*bf50*/  IMAD.MOV.U32 R13, RZ, RZ, R5 ;  /* 0x000000ffff0d7224 */ /* 0x000fe400078e0005 */
[----:B------:R-:W-:Y:S01]  /*bf60*/  IMAD.MOV.U32 R12, RZ, RZ, 0x6 ;  /* 0x00000006ff0c7424 */ /* 0x000fe200078e00ff */
[----:B------:R-:W-:-:S13]  /*bf70*/  @!P0 LEA R2, P1, R21, R14, 0x1 ;  /* 0x0000000e15028211 */ /* 0x000fda00078208ff */
[----:B------:R-:W-:Y:S05]  /*bf80*/  WARPSYNC.COLLECTIVE R15, `(.L_x_120) ;  /* 0x000000000f087348 */ /* 0x000fea0003c00000 */
[----:B------:R0:W1:Y:S02]  /*bf90*/  SHFL.IDX P6, R14, R13, R12, R11 ;  /* 0x0000000c0d0e7389 */ /* 0x00006400000c000b */
[----:B01----:R-:W-:Y:S01]  /*bfa0*/  ENDCOLLECTIVE ;  /* 0x000000000000791b */ /* 0x003fe20003800000 */
.L_x_120:
        /* <DEDUP_REMOVED lines=12> */
.L_x_121:
[----:B------:R-:W-:Y:S02]  /*c070*/  IMAD.MOV.U32 R13, RZ, RZ, R5 ;  /* 0x000000ffff0d7224 */ /* 0x000fe400078e0005 */
[----:B------:R-:W-:Y:S01]  /*c080*/  IMAD.MOV.U32 R12, RZ, RZ, 0x7 ;  /* 0x00000007ff0c7424 */ /* 0x000fe200078e00ff */
[----:B------:R-:W-:-:S13]  /*c090*/  @!P0 LEA R2, P1, R21, R14, 0x1 ;  /* 0x0000000e15028211 */ /* 0x000fda00078208ff */
[----:B------:R-:W-:Y:S05]  /*c0a0*/  WARPSYNC.COLLECTIVE R15, `(.L_x_122) ;  /* 0x000000000f087348 */ /* 0x000fea0003c00000 */
[----:B------:R0:W1:Y:S02]  /*c0b0*/  SHFL.IDX P6, R14, R13, R12, R11 ;  /* 0x0000000c0d0e7389 */ /* 0x00006400000c000b */
[----:B01----:R-:W-:Y:S01]  /*c0c0*/  ENDCOLLECTIVE ;  /* 0x000000000000791b */ /* 0x003fe20003800000 */
.L_x_122:
[----:B------:R-:W-:-:S05]  /*c0d0*/  @!P0 IMAD.X R3, RZ, RZ, R6, P1 ;  /* 0x000000ffff038224 */ /* 0x000fca00008e0606 */
[----:B------:R-:W-:Y:S01]  /*c0e0*/  @!PT LDS RZ, [RZ] ;  /* 0x00000000fffff984 */ /* 0x000fe20000000800 */
[----:B------:R-:W-:Y:S01]  /*c0f0*/  @!PT LDS RZ, [RZ] ;  /* 0x00000000fffff984 */ /* 0x000fe20000000800 */
[----:B------:R-:W-:Y:S01]  /*c100*/  @!PT LDS RZ, [RZ] ;  /* 0x00000000fffff984 */ /* 0x000fe20000000800 */
[----:B------:R0:W-:Y:S01]  /*c110*/  @!P0 LDGSTS.E.BYPASS.LTC128B.128 [R20+0x1b400], desc[UR48][R2.64], !P5 ;  /* 0x1b40000002148fae */ /* 0x0001e2000e901d70 */
[----:B------:R-:W-:Y:S02]  /*c120*/  IMAD.MOV.U32 R13, RZ, RZ, R4 ;  /* 0x000000ffff0d7224 */ /* 0x000fe400078e0004 */
[----:B------:R-:W-:-:S07]  /*c130*/  IMAD.MOV.U32 R6, RZ, RZ, R14 ;  /* 0x000000ffff067224 */ /* 0x000fce00078e000e */
[----:B0-----:R-:W-:Y:S05]  /*c140*/  WARPSYNC.COLLECTIVE R15, `(.L_x_123) ;  /* 0x000000000f087348 */ /* 0x001fea0003c00000 */
[----:B------:R1:W2:Y:S02]  /*c150*/  SHFL.IDX P6, R14, R13, R12, R11 ;  /* 0x0000000c0d0e7389 */ /* 0x0002a400000c000b */
[----:B012---:R-:W-:Y:S01]  /*c160*/  ENDCOLLECTIVE ;  /* 0x000000000000791b */ /* 0x007fe20003800000 */
.L_x_123:
[----:B------:R-:W-:Y:S05]  /*c170*/  BRA `(.L_x_124) ;  /* 0xffffffcc00e87947 */ /* 0x000fea000383ffff */
.L_x_54:
[----:B0-----:R-:W-:-:S04]  /*c180*/  IMAD.U32 R3, RZ, RZ, UR37 ;  /* 0x00000025ff037e24 */ /* 0x001fc8000f8e00ff */
[----:B------:R0:W2:Y:S03]  /*c190*/  SYNCS.PHASECHK.TRANS64.TRYWAIT P0, [R3+URZ+0x22820], R0 ;  /* 0x02282000030075a7 */ /* 0x0000a6000800017f */
[----:B--2---:R-:W-:Y:S05]  /*c1a0*/  @!P0 NANOSLEEP.SYNCS 0x989680 ;  /* 0x009896800000895d */ /* 0x004fea0003900000 */
[----:B------:R-:W2:Y:S02]  /*c1b0*/  @!P0 SYNCS.PHASECHK.TRANS64 P0, [R3+URZ+0x22820], R0 ;  /* 0x02282000030085a7 */ /* 0x000ea4000800007f */
[----:B--2---:R-:W-:Y:S05]  /*c1c0*/  @!P0 BRA `(.L_x_54) ;  /* 0xfffffffc00ec8947 */ /* 0x004fea000383ffff */
[----:B------:R-:W-:Y:S05]  /*c1d0*/  BRA `(.L_x_125) ;  /* 0xffffffd0001c7947 */ /* 0x000fea000383ffff */
.L_x_57:
[----:B0-----:R0:W2:Y:S02]  /*c1e0*/  SYNCS.PHASECHK.TRANS64.TRYWAIT P0, [R22+URZ+0x22860], R3 ;  /* 0x02286003160075a7 */ /* 0x0010a4000800017f */
[----:B--2---:R-:W-:Y:S05]  /*c1f0*/  @!P0 NANOSLEEP.SYNCS 0x989680 ;  /* 0x009896800000895d */ /* 0x004fea0003900000 */
[----:B------:R-:W2:Y:S02]  /*c200*/  @!P0 SYNCS.PHASECHK.TRANS64 P0, [R22+URZ+0x22860], R3 ;  /* 0x02286003160085a7 */ /* 0x000ea4000800007f */
[----:B--2---:R-:W-:Y:S05]  /*c210*/  @!P0 BRA `(.L_x_57) ;  /* 0xfffffffc00f08947 */ /* 0x004fea000383ffff */
[----:B------:R-:W-:Y:S05]  /*c220*/  BRA `(.L_x_126) ;  /* 0xffffffd0002c7947 */ /* 0x000fea000383ffff */
.L_x_58:
[----:B------:R-:W-:Y:S01]  /*c230*/  BSSY B0, `(.L_x_127) ;  /* 0x0000008000007945 */ /* 0x000fe20003800000 */
[----:B------:R-:W-:Y:S02]  /*c240*/  IMAD.MOV.U32 R13, RZ, RZ, R7 ;  /* 0x000000ffff0d7224 */ /* 0x000fe400078e0007 */
[----:B------:R-:W-:Y:S02]  /*c250*/  IMAD.MOV.U32 R12, RZ, RZ, RZ ;  /* 0x000000ffff0c7224 */ /* 0x000fe400078e00ff */
[----:B------:R-:W-:Y:S02]  /*c260*/  IMAD.MOV.U32 R11, RZ, RZ, 0x181f ;  /* 0x0000181fff0b7424 */ /* 0x000fe400078e00ff */
[----:B------:R-:W-:-:S07]  /*c270*/  IMAD.MOV.U32 R15, RZ, RZ, -0x1 ;  /* 0xffffffffff0f7424 */ /* 0x000fce00078e00ff */
[----:B-1----:R-:W-:Y:S05]  /*c280*/  WARPSYNC.COLLECTIVE R15, `(.L_x_128) ;  /* 0x000000000f087348 */ /* 0x002fea0003c00000 */
[----:B------:R0:W2:Y:S02]  /*c290*/  SHFL.IDX P6, R14, R13, R12, R11 ;  /* 0x0000000c0d0e7389 */ /* 0x0000a400000c000b */
[----:B012---:R-:W-:Y:S01]  /*c2a0*/  ENDCOLLECTIVE ;  /* 0x000000000000791b */ /* 0x007fe20003800000 */
.L_x_128:
[----:B------:R-:W-:Y:S05]  /*c2b0*/  BSYNC B0 ;  /* 0x0000000000007941 */ /* 0x000fea0003800000 */
.L_x_127:
[----:B------:R-:W0:Y:S01]  /*c2c0*/  S2R R4, SR_TID.X ;  /* 0x0000000000047919 */ /* 0x000e220000002100 */
[----:B------:R-:W-:Y:S01]  /*c2d0*/  IMAD.MOV.U32 R13, RZ, RZ, R8 ;  /* 0x000000ffff0d7224 */ /* 0x000fe200078e0008 */
[----:B------:R-:W-:Y:S01]  /*c2e0*/  LOP3.LUT P3, RZ, R35, 0x4, RZ, 0xc0, !PT ;  /* 0x0000000423ff7812 */ /* 0x000fe2000786c0ff */
[----:B------:R-:W-:Y:S01]  /*c2f0*/  IMAD.MOV.U32 R12, RZ, RZ, RZ ;  /* 0x000000ffff0c7224 */ /* 0x000fe200078e00ff */
[C---:B------:R-:W-:Y:S01]  /*c300*/  LOP3.LUT P2, RZ, R16.reuse, 0x80000000, RZ, 0xc0, !PT ;  /* 0x8000000010ff7812 */ /* 0x040fe2000784c0ff */
[----:B------:R-:W-:Y:S01]  /*c310*/  IMAD.MOV.U32 R11, RZ, RZ, 0x181f ;  /* 0x0000181fff0b7424 */ /* 0x000fe200078e00ff */
[C---:B------:R-:W-:Y:S01]  /*c320*/  LOP3.LUT P1, RZ, R16.reuse, 0x4000000, RZ, 0xc0, !PT ;  /* 0x0400000010ff7812 */ /* 0x040fe2000782c0ff */
[----:B------:R-:W-:Y:S01]  /*c330*/  IMAD.MOV.U32 R15, RZ, RZ, -0x1 ;  /* 0xffffffffff0f7424 */ /* 0x000fe200078e00ff */
[----:B------:R-:W-:Y:S01]  /*c340*/  LOP3.LUT P4, RZ, R16, 0x200000, RZ, 0xc0, !PT ;  /* 0x0020000010ff7812 */ /* 0x000fe2000788c0ff */
[----:B------:R-:W-:Y:S01]  /*c350*/  IMAD.MOV.U32 R3, RZ, RZ, R14 ;  /* 0x000000ffff037224 */ /* 0x000fe200078e000e */
[----:B------:R-:W-:-:S11]  /*c360*/  LEA R6, R6, UR37, 0x1 ;  /* 0x0000002506067c11 */ /* 0x000fd6000f8e08ff */
[----:B0-----:R-:W-:Y:S05]  /*c370*/  WARPSYNC.COLLECTIVE R15, `(.L_x_129) ;  /* 0x000000000f087348 */ /* 0x001fea0003c00000 */
[----:B------:R1:W2:Y:S02]  /*c380*/  SHFL.IDX P6, R14, R13, R12, R11 ;  /* 0x0000000c0d0e7389 */ /* 0x0002a400000c000b */
[----:B012---:R-:W-:Y:S01]  /*c390*/  ENDCOLLECTIVE ;  /* 0x000000000000791b */ /* 0x007fe20003800000 */
.L_x_129:
[----:B------:R-:W-:Y:S01]  /*c3a0*/  LOP3.LUT P5, RZ, R16, 0x40000, RZ, 0xc0, !PT ;  /* 0x0004000010ff7812 */ /* 0x000fe200078ac0ff */
[----:B------:R-:W-:Y:S02]  /*c3b0*/  IMAD.MOV.U32 R13, RZ, RZ, R7 ;  /* 0x000000ffff0d7224 */ /* 0x000fe400078e0007 */
[----:B------:R-:W-:Y:S02]  /*c3c0*/  IMAD.MOV.U32 R12, RZ, RZ, 0x1 ;  /* 0x00000001ff0c7424 */ /* 0x000fe400078e00ff */
[----:B------:R-:W-:Y:S02]  /*c3d0*/  IMAD.SHL.U32 R4, R4, 0x8, RZ ;  /* 0x0000000804047824 */ /* 0x000fe400078e00ff */
[----:B------:R-:W-:-:S03]  /*c3e0*/  IMAD.MOV.U32 R2, RZ, RZ, R14 ;  /* 0x000000ffff027224 */ /* 0x000fc600078e000e */
[----:B------:R-:W-:-:S07]  /*c3f0*/  LOP3.LUT R4, R4, 0x38, RZ, 0xc0, !PT ;  /* 0x0000003804047812 */ /* 0x000fce00078ec0ff */
[----:B------:R-:W-:Y:S05]  /*c400*/  WARPSYNC.COLLECTIVE R15, `(.L_x_130) ;  /* 0x000000000f087348 */ /* 0x000fea0003c00000 */
[----:B------:R0:W1:Y:S02]  /*c410*/  SHFL.IDX P6, R14, R13, R12, R11 ;  /* 0x0000000c0d0e7389 */ /* 0x00006400000c000b */
[----:B01----:R-:W-:Y:S01]  /*c420*/  ENDCOLLECTIVE ;  /* 0x000000000000791b */ /* 0x003fe20003800000 */
.L_x_130:
[----:B------:R-:W-:-:S04]  /*c430*/  SHF.L.U32 R0, R4, 0x1, RZ ;  /* 0x0000000104007819 */ /* 0x000fc800000006ff */
[----:B------:R-:W-:-:S05]  /*c440*/  IADD3 R2, P0, R2, R0, RZ ;  /* 0x0000000002027210 */ /* 0x000fca0007f1e0ff */
[----:B------:R-:W-:Y:S02]  /*c450*/  IMAD.X R3, RZ, RZ, R3, P0 ;  /* 0x000000ffff037224 */ /* 0x000fe400000e0603 */
[----:B------:R-:W-:-:S03]  /*c460*/  IMAD.MOV.U32 R13, RZ, RZ, R8 ;  /* 0x000000ffff0d7224 */ /* 0x000fc600078e0008 */
[----:B------:R-:W-:Y:S01]  /*c470*/  @!PT LDS RZ, [RZ] ;  /* 0x00000000fffff984 */ /* 0x000fe20000000800 */
[----:B------:R-:W-:Y:S01]  /*c480*/  @!PT LDS RZ, [RZ] ;  /* 0x00000000fffff984 */ /* 0x000fe20000000800 */
[----:B------:R-:W-:Y:S01]  /*c490*/  @!PT LDS RZ, [RZ] ;  /* 0x00000000fffff984 */ /* 0x000fe20000000800 */
[----:B------:R-:W-:Y:S01]  /*c4a0*/  LDGSTS.E.BYPASS.LTC128B.128 [R6+0x400], desc[UR48][R2.64], !P3 ;  /* 0x0040000002067fae */ /* 0x000fe2000d901d70 */
[----:B------:R-:W-:-:S03]  /*c4b0*/  LOP3.LUT P3, RZ, R35, 0x2, RZ, 0xc0, !PT ;  /* 0x0000000223ff7812 */ /* 0x000fc6000786c0ff */
[----:B------:R-:W-:Y:S01]  /*c4c0*/  LDGSTS.E.BYPASS.LTC128B.128 [R6+0x3400], desc[UR48][R2.64+0x80], !P2 ;  /* 0x0340008002067fae */ /* 0x000fe2000d101d70 */
[----:B------:R-:W-:-:S03]  /*c4d0*/  LOP3.LUT P2, RZ, R16, 0x40000000, RZ, 0xc0, !PT ;  /* 0x4000000010ff7812 */ /* 0x000fc6000784c0ff */
[----:B------:R-:W-:Y:S01]  /*c4e0*/  LDGSTS.E.BYPASS.LTC128B.128 [R6+0x6400], desc[UR48][R2.64+0x100], !P1 ;  /* 0x0640010002067fae */ /* 0x000fe2000c901d70 */
[----:B------:R-:W-:-:S03]  /*c4f0*/  LOP3.LUT P1, RZ, R16, 0x2000000, RZ, 0xc0, !PT ;  /* 0x0200000010ff7812 */ /* 0x000fc6000782c0ff */
[----:B------:R0:W-:Y:S01]  /*c500*/  LDGSTS.E.BYPASS.LTC128B.128 [R6+0x9400], desc[UR48][R2.64+0x180], !P4 ;  /* 0x0940018002067fae */ /* 0x0001e2000e101d70 */
[----:B------:R-:W-:Y:S01]  /*c510*/  LOP3.LUT P4, RZ, R16, 0x100000, RZ, 0xc0, !PT ;  /* 0x0010000010ff7812 */ /* 0x000fe2000788c0ff */
[----:B0-----:R-:W-:-:S12]  /*c520*/  IMAD.MOV.U32 R3, RZ, RZ, R14 ;  /* 0x000000ffff037224 */ /* 0x001fd800078e000e */
[----:B------:R-:W-:Y:S05]  /*c530*/  WARPSYNC.COLLECTIVE R15, `(.L_x_131) ;  /* 0x000000000f087348 */ /* 0x000fea0003c00000 */
[----:B------:R0:W1:Y:S02]  /*c540*/  SHFL.IDX P6, R14, R13, R12, R11 ;  /* 0x0000000c0d0e7389 */ /* 0x00006400000c000b */
[----:B01----:R-:W-:Y:S01]  /*c550*/  ENDCOLLECTIVE ;  /* 0x000000000000791b */ /* 0x003fe20003800000 */
.L_x_131:
[----:B------:R-:W-:Y:S02]  /*c560*/  IMAD.MOV.U32 R13, RZ, RZ, R7 ;  /* 0x000000ffff0d7224 */ /* 0x000fe400078e0007 */
[----:B------:R-:W-:Y:S02]  /*c570*/  IMAD.MOV.U32 R12, RZ, RZ, 0x2 ;  /* 0x00000002ff0c7424 */ /* 0x000fe400078e00ff */
[----:B------:R-:W-:-:S07]  /*c580*/  IMAD.MOV.U32 R2, RZ, RZ, R14 ;  /* 0x000000ffff027224 */ /* 0x000fce00078e000e */
[----:B------:R-:W-:Y:S05]  /*c590*/  WARPSYNC.COLLECTIVE R15, `(.L_x_132) ;  /* 0x000000000f087348 */ /* 0x000fea0003c00000 */
[----:B------:R0:W1:Y:S02]  /*c5a0*/  SHFL.IDX P6, R14, R13, R12, R11 ;  /* 0x0000000c0d0e7389 */ /* 0x00006400000c000b */
[----:B01----:R-:W-:Y:S01]  /*c5b0*/  ENDCOLLECTIVE ;  /* 0x000000000000791b */ /* 0x003fe20003800000 */
.L_x_132:
[----:B------:R-:W-:-:S05]  /*c5c0*/  IADD3 R2, P0, R2, R0, RZ ;  /* 0x0000000002027210 */ /* 0x000fca0007f1e0ff */
[----:B------:R-:W-:-:S05]  /*c5d0*/  IMAD.X R3, RZ, RZ, R3, P0 ;  /* 0x000000ffff037224 */ /* 0x000fca00000e0603 */
[----:B------:R-:W-:Y:S01]  /*c5e0*/  @!PT LDS RZ, [RZ] ;  /* 0x00000000fffff984 */ /* 0x000fe20000000800 */
[----:B------:R-:W-:Y:S01]  /*c5f0*/  @!PT LDS RZ, [RZ] ;  /* 0x00000000fffff984 */ /* 0x000fe20000000800 */
[----:B------:R-:W-:Y:S01]  /*c600*/  @!PT LDS RZ, [RZ] ;  /* 0x00000000fffff984 */ /* 0x000fe20000000800 */
[----:B------:R-:W-:Y:S01]  /*c610*/  LDGSTS.E.BYPASS.LTC128B.128 [R6+0xc00], desc[UR48][R2.64], !P3 ;  /* 0x00c0000002067fae */ /* 0x000fe2000d901d70 */
[----:B------:R-:W-:Y:S01]  /*c620*/  IMAD.MOV.U32 R13, RZ, RZ, R8 ;  /* 0x000000ffff0d7224 */ /* 0x000fe200078e0008 */
[----:B------:R-:W-:Y:S02]  /*c630*/  LOP3.LUT P3, RZ, R35, 0x1, RZ, 0xc0, !PT ;  /* 0x0000000123ff7812 */ /* 0x000fe4000786c0ff */
        /* <DEDUP_REMOVED lines=10> */
.L_x_133:
[----:B------:R-:W-:Y:S02]  /*c6e0*/  IMAD.MOV.U32 R13, RZ, RZ, R7 ;  /* 0x000000ffff0d7224 */ /* 0x000fe400078e0007 */
[----:B------:R-:W-:Y:S02]  /*c6f0*/  IMAD.MOV.U32 R12, RZ, RZ, 0x3 ;  /* 0x00000003ff0c7424 */ /* 0x000fe400078e00ff */
[----:B------:R-:W-:-:S07]  /*c700*/  IMAD.MOV.U32 R2, RZ, RZ, R14 ;  /* 0x000000ffff027224 */ /* 0x000fce00078e000e */
[----:B------:R-:W-:Y:S05]  /*c710*/  WARPSYNC.COLLECTIVE R15, `(.L_x_134) ;  /* 0x000000000f087348 */ /* 0x000fea0003c00000 */
[----:B------:R0:W1:Y:S02]  /*c720*/  SHFL.IDX P6, R14, R13, R12, R11 ;  /* 0x0000000c0d0e7389 */ /* 0x00006400000c000b */
[----:B01----:R-:W-:Y:S01]  /*c730*/  ENDCOLLECTIVE ;  /* 0x000000000000791b */ /* 0x003fe20003800000 */
.L_x_134:
[----:B------:R-:W-:-:S05]  /*c740*/  IADD3 R2, P0, R2, R0, RZ ;  /* 0x0000000002027210 */ /* 0x000fca0007f1e0ff */
[----:B------:R-:W-:-:S05]  /*c750*/  IMAD.X R3, RZ, RZ, R3, P0 ;  /* 0x000000ffff037224 */ /* 0x000fca00000e0603 */
[----:B------:R-:W-:Y:S01]  /*c760*/  @!PT LDS RZ, [RZ] ;  /* 0x00000000fffff984 */ /* 0x000fe20000000800 */
[----:B------:R-:W-:Y:S01]  /*c770*/  @!PT LDS RZ, [RZ] ;  /* 0x00000000fffff984 */ /* 0x000fe20000000800 */
[----:B------:R-:W-:Y:S01]  /*c780*/  @!PT LDS RZ, [RZ] ;  /* 0x00000000fffff984 */ /* 0x000fe20000000800 */
[----:B------:R-:W-:Y:S01]  /*c790*/  LDGSTS.E.BYPASS.LTC128B.128 [R6+0x1400], desc[UR48][R2.64], !P3 ;  /* 0x0140000002067fae */ /* 0x000fe2000d901d70 */
[----:B------:R-:W-:Y:S01]  /*c7a0*/  IMAD.MOV.U32 R13, RZ, RZ, R8 ;  /* 0x000000ffff0d7224 */ /* 0x000fe200078e0008 */
[C---:B------:R-:W-:Y:S02]  /*c7b0*/  LOP3.LUT P3, RZ, R16.reuse, 0x10000000, RZ, 0xc0, !PT ;  /* 0x1000000010ff7812 */ /* 0x040fe4000786c0ff */
        /* <DEDUP_REMOVED lines=10> */
.L_x_135:
[----:B------:R-:W-:Y:S02]  /*c860*/  IMAD.MOV.U32 R13, RZ, RZ, R7 ;  /* 0x000000ffff0d7224 */ /* 0x000fe400078e0007 */
[----:B------:R-:W-:Y:S01]  /*c870*/  IMAD.MOV.U32 R12, RZ, RZ, 0x4 ;  /* 0x00000004ff0c7424 */ /* 0x000fe200078e00ff */
[----:B------:R-:W-:-:S07]  /*c880*/  MOV R2, R14 ;  /* 0x0000000e00027202 */ /* 0x000fce0000000f00 */
[----:B------:R-:W-:Y:S05]  /*c890*/  WARPSYNC.COLLECTIVE R15, `(.L_x_136) ;  /* 0x000000000f087348 */ /* 0x000fea0003c00000 */
[----:B------:R0:W1:Y:S02]  /*c8a0*/  SHFL.IDX P6, R14, R13, R12, R11 ;  /* 0x0000000c0d0e7389 */ /* 0x00006400000c000b */
[----:B01----:R-:W-:Y:S01]  /*c8b0*/  ENDCOLLECTIVE ;  /* 0x000000000000791b */ /* 0x003fe20003800000 */
.L_x_136:
[----:B------:R-:W-:-:S05]  /*c8c0*/  IADD3 R2, P0, R2, R0, RZ ;  /* 0x0000000002027210 */ /* 0x000fca0007f1e0ff */
[----:B------:R-:W-:-:S05]  /*c8d0*/  IMAD.X R3, RZ, RZ, R3, P0 ;  /* 0x000000ffff037224 */ /* 0x000fca00000e0603 */
[----:B------:R-:W-:Y:S01]  /*c8e0*/  @!PT LDS RZ, [RZ] ;  /* 0x00000000fffff984 */ /* 0x000fe20000000800 */
[----:B------:R-:W-:Y:S01]  /*c8f0*/  @!PT LDS RZ, [RZ] ;  /* 0x00000000fffff984 */ /* 0x000fe20000000800 */
[----:B------:R-:W-:Y:S01]  /*c900*/  @!PT LDS RZ, [RZ] ;  /* 0x00000000fffff984 */ /* 0x000fe20000000800 */
[----:B------:R-:W-:Y:S01]  /*c910*/  LDGSTS.E.BYPASS.LTC128B.128 [R6+0x1c00], desc[UR48][R2.64], !P3 ;  /* 0x01c0000002067fae */ /* 0x000fe2000d901d70 */
[C---:B------:R-:W-:Y:S01]  /*c920*/  LOP3.LUT P3, RZ, R16.reuse, 0x20000, RZ, 0xc0, !PT ;  /* 0x0002000010ff7812 */ /* 0x040fe2000786c0ff */
[----:B------:R-:W-:Y:S02]  /*c930*/  IMAD.MOV.U32 R13, RZ, RZ, R8 ;  /* 0x000000ffff0d7224 */ /* 0x000fe400078e0008 */
[----:B------:R-:W-:Y:S01]  /*c940*/  LDGSTS.E.BYPASS.LTC128B.128 [R6+0x4c00], desc[UR48][R2.64+0x80], !P2 ;  /* 0x04c0008002067fae */ /* 0x000fe2000d101d70 */
[----:B------:R-:W-:-:S03]  /*c950*/  LOP3.LUT P2, RZ, R16, 0x10000, RZ, 0xc0, !PT ;  /* 0x0001000010ff7812 */ /* 0x000fc6000784c0ff */
[----:B------:R-:W-:Y:S01]  /*c960*/  LDGSTS.E.BYPASS.LTC128B.128 [R6+0x7c00], desc[UR48][R2.64+0x100], !P1 ;  /* 0x07c0010002067fae */ /* 0x000fe2000c901d70 */
[----:B------:R-:W-:-:S03]  /*c970*/  LOP3.LUT P1, RZ, R16, 0x8000, RZ, 0xc0, !PT ;  /* 0x0000800010ff7812 */ /* 0x000fc6000782c0ff */
[----:B------:R0:W-:Y:S02]  /*c980*/  LDGSTS.E.BYPASS.LTC128B.128 [R6+0xac00], desc[UR48][R2.64+0x180], !P5 ;  /* 0x0ac0018002067fae */ /* 0x0001e4000e901d70 */
[----:B0-----:R-:W-:-:S08]  /*c990*/  IMAD.MOV.U32 R3, RZ, RZ, R14 ;  /* 0x000000ffff037224 */ /* 0x001fd000078e000e */
[----:B------:R-:W-:Y:S05]  /*c9a0*/  WARPSYNC.COLLECTIVE R15, `(.L_x_137) ;  /* 0x000000000f087348 */ /* 0x000fea0003c00000 */
[----:B------:R0:W1:Y:S02]  /*c9b0*/  SHFL.IDX P6, R14, R13, R12, R11 ;  /* 0x0000000c0d0e7389 */ /* 0x00006400000c000b */
[----:B01----:R-:W-:Y:S01]  /*c9c0*/  ENDCOLLECTIVE ;  /* 0x000000000000791b */ /* 0x003fe20003800000 */
.L_x_137:
[----:B------:R-:W-:Y:S02]  /*c9d0*/  IMAD.MOV.U32 R13, RZ, RZ, R7 ;  /* 0x000000ffff0d7224 */ /* 0x000fe400078e0007 */
[----:B------:R-:W-:Y:S02]  /*c9e0*/  IMAD.MOV.U32 R12, RZ, RZ, 0x5 ;  /* 0x00000005ff0c7424 */ /* 0x000fe400078e00ff */
[----:B------:R-:W-:-:S07]  /*c9f0*/  IMAD.MOV.U32 R2, RZ, RZ, R14 ;  /* 0x000000ffff027224 */ /* 0x000fce00078e000e */
[----:B------:R-:W-:Y:S05]  /*ca00*/  WARPSYNC.COLLECTIVE R15, `(.L_x_138) ;  /* 0x000000000f087348 */ /* 0x000fea0003c00000 */
[----:B------:R0:W1:Y:S02]  /*ca10*/  SHFL.IDX P6, R14, R13, R12, R11 ;  /* 0x0000000c0d0e7389 */ /* 0x00006400000c000b */
[----:B01----:R-:W-:Y:S01]  /*ca20*/  ENDCOLLECTIVE ;  /* 0x000000000000791b */ /* 0x003fe20003800000 */
.L_x_138:
[----:B------:R-:W-:-:S05]  /*ca30*/  IADD3 R2, P0, R2, R0, RZ ;  /* 0x0000000002027210 */ /* 0x000fca0007f1e0ff */
[----:B------:R-:W-:-:S05]  /*ca40*/  IMAD.X R3, RZ, RZ, R3, P0 ;  /* 0x000000ffff037224 */ /* 0x000fca00000e0603 */
[----:B------:R-:W-:Y:S01]  /*ca50*/  @!PT LDS RZ, [RZ] ;  /* 0x00000000fffff984 */ /* 0x000fe20000000800 */
[----:B------:R-:W-:Y:S01]  /*ca60*/  @!PT LDS RZ, [RZ] ;  /* 0x00000000fffff984 */ /* 0x000fe20000000800 */
[----:B------:R-:W-:Y:S01]  /*ca70*/  @!PT LDS RZ, [RZ] ;  /* 0x00000000fffff984 */ /* 0x000fe20000000800 */
[----:B------:R0:W-:Y:S01]  /*ca80*/  LDGSTS.E.BYPASS.LTC128B.128 [R6+0x2400], desc[UR48][R2.64], !P4 ;  /* 0x0240000002067fae */ /* 0x0001e2000e101d70 */
[----:B------:R-:W-:-:S03]  /*ca90*/  IMAD.MOV.U32 R13, RZ, RZ, R8 ;  /* 0x000000ffff0d7224 */ /* 0x000fc600078e0008 */
[----:B------:R0:W-:Y:S04]  /*caa0*/  LDGSTS.E.BYPASS.LTC128B.128 [R6+0x5400], desc[UR48][R2.64+0x80], !P3 ;  /* 0x0540008002067fae */ /* 0x0001e8000d901d70 */
[----:B------:R0:W-:Y:S01]  /*cab0*/  LDGSTS.E.BYPASS.LTC128B.128 [R6+0x8400], desc[UR48][R2.64+0x100], !P2 ;  /* 0x0840010002067fae */ /* 0x0001e2000d101d70 */
[----:B------:R-:W-:-:S03]  /*cac0*/  IMAD.MOV.U32 R7, RZ, RZ, R14 ;  /* 0x000000ffff077224 */ /* 0x000fc600078e000e */
[----:B------:R0:W-:Y:S04]  /*cad0*/  LDGSTS.E.BYPASS.LTC128B.128 [R6+0xb400], desc[UR48][R2.64+0x180], !P1 ;  /* 0x0b40018002067fae */ /* 0x0001e8000c901d70 */
[----:B0-----:R-:W-:Y:S05]  /*cae0*/  WARPSYNC.COLLECTIVE R15, `(.L_x_139) ;  /* 0x000000000f087348 */ /* 0x001fea0003c00000 */
[----:B------:R1:W2:Y:S02]  /*caf0*/  SHFL.IDX P6, R14, R13, R12, R11 ;  /* 0x0000000c0d0e7389 */ /* 0x0002a400000c000b */
[----:B012---:R-:W-:Y:S01]  /*cb00*/  ENDCOLLECTIVE ;  /* 0x000000000000791b */ /* 0x007fe20003800000 */
.L_x_139:
[----:B------:R-:W-:Y:S05]  /*cb10*/  BRA `(.L_x_140) ;  /* 0xffffffcc00e87947 */ /* 0x000fea000383ffff */
.L_x_64:
[----:B0-----:R0:W1:Y:S02]  /*cb20*/  SYNCS.PHASECHK.TRANS64.TRYWAIT P0, [R18+URZ+0x22840], R26 ;  /* 0x0228401a120075a7 */ /* 0x001064000800017f */
[----:B-1----:R-:W-:Y:S05]  /*cb30*/  @!P0 NANOSLEEP.SYNCS 0x989680 ;  /* 0x009896800000895d */ /* 0x002fea0003900000 */
[----:B------:R-:W1:Y:S02]  /*cb40*/  @!P0 SYNCS.PHASECHK.TRANS64 P0, [R18+URZ+0x22840], R26 ;  /* 0x0228401a120085a7 */ /* 0x000e64000800007f */
[----:B-1----:R-:W-:Y:S05]  /*cb50*/  @!P0 BRA `(.L_x_64) ;  /* 0xfffffffc00f08947 */ /* 0x002fea000383ffff */
[----:B------:R-:W-:Y:S05]  /*cb60*/  BRA `(.L_x_141) ;  /* 0xffffffd000f47947 */ /* 0x000fea000383ffff */
.L_x_65:
[----:B------:R-:W-:Y:S01]  /*cb70*/  BSSY B1, `(.L_x_142) ;  /* 0x0000008000017945 */ /* 0x000fe20003800000 */
[----:B------:R-:W-:Y:S02]  /*cb80*/  IMAD.MOV.U32 R13, RZ, RZ, R24 ;  /* 0x000000ffff0d7224 */ /* 0x000fe400078e0018 */
[----:B------:R-:W-:Y:S02]  /*cb90*/  IMAD.MOV.U32 R12, RZ, RZ, RZ ;  /* 0x000000ffff0c7224 */ /* 0x000fe400078e00ff */
[----:B------:R-:W-:Y:S02]  /*cba0*/  IMAD.MOV.U32 R11, RZ, RZ, 0x181f ;  /* 0x0000181fff0b7424 */ /* 0x000fe400078e00ff */
[----:B------:R-:W-:-:S07]  /*cbb0*/  IMAD.MOV.U32 R15, RZ, RZ, -0x1 ;  /* 0xffffffffff0f7424 */ /* 0x000fce00078e00ff */
[----:B0-----:R-:W-:Y:S05]  /*cbc0*/  WARPSYNC.COLLECTIVE R15, `(.L_x_143) ;  /* 0x000000000f087348 */ /* 0x001fea0003c00000 */
[----:B------:R1:W2:Y:S02]  /*cbd0*/  SHFL.IDX P6, R14, R13, R12, R11 ;  /* 0x0000000c0d0e7389 */ /* 0x0002a400000c000b */
[----:B012---:R-:W-:Y:S01]  /*cbe0*/  ENDCOLLECTIVE ;  /* 0x000000000000791b */ /* 0x007fe20003800000 */
.L_x_143:
[----:B------:R-:W-:Y:S05]  /*cbf0*/  BSYNC B1 ;  /* 0x0000000000017941 */ /* 0x000fea0003800000 */
.L_x_142:
[----:B------:R-:W-:Y:S01]  /*cc00*/  IMAD.MOV.U32 R13, RZ, RZ, R21 ;  /* 0x000000ffff0d7224 */ /* 0x000fe200078e0015 */
[----:B------:R-:W-:Y:S01]  /*cc10*/  MOV R12, RZ ;  /* 0x000000ff000c7202 */ /* 0x000fe20000000f00 */
[----:B------:R-:W-:Y:S01]  /*cc20*/  IMAD.MOV.U32 R11, RZ, RZ, 0x181f ;  /* 0x0000181fff0b7424 */ /* 0x000fe200078e00ff */
[----:B------:R-:W-:Y:S01]  /*cc30*/  LEA R22, R22, UR37, 0x1 ;  /* 0x0000002516167c11 */ /* 0x000fe2000f8e08ff */
[----:B------:R-:W-:Y:S02]  /*cc40*/  IMAD.MOV.U32 R15, RZ, RZ, -0x1 ;  /* 0xffffffffff0f7424 */ /* 0x000fe400078e00ff */
[----:B------:R-:W-:-:S07]  /*cc50*/  IMAD.MOV.U32 R3, RZ, RZ, R14 ;  /* 0x000000ffff037224 */ /* 0x000fce00078e000e */
[----:B------:R-:W-:Y:S05]  /*cc60*/  WARPSYNC.COLLECTIVE R15, `(.L_x_144) ;  /* 0x000000000f087348 */ /* 0x000fea0003c00000 */
[----:B------:R0:W1:Y:S02]  /*cc70*/  SHFL.IDX P6, R14, R13, R12, R11 ;  /* 0x0000000c0d0e7389 */ /* 0x00006400000c000b */
[----:B01----:R-:W-:Y:S01]  /*cc80*/  ENDCOLLECTIVE ;  /* 0x000000000000791b */ /* 0x003fe20003800000 */
.L_x_144:
[----:B------:R-:W-:Y:S02]  /*cc90*/  IMAD.MOV.U32 R13, RZ, RZ, R24 ;  /* 0x000000ffff0d7224 */ /* 0x000fe400078e0018 */
[----:B------:R-:W-:Y:S01]  /*cca0*/  IMAD.MOV.U32 R12, RZ, RZ, 0x1 ;  /* 0x00000001ff0c7424 */ /* 0x000fe200078e00ff */
[----:B------:R-:W-:-:S13]  /*ccb0*/  IADD3 R2, P0, R14, R0, RZ ;  /* 0x000000000e027210 */ /* 0x000fda0007f1e0ff */
[----:B------:R-:W-:Y:S05]  /*ccc0*/  WARPSYNC.COLLECTIVE R15, `(.L_x_145) ;  /* 0x000000000f087348 */ /* 0x000fea0003c00000 */
[----:B------:R0:W1:Y:S02]  /*ccd0*/  SHFL.IDX P6, R14, R13, R12, R11 ;  /* 0x0000000c0d0e7389 */ /* 0x00006400000c000b */
[----:B01----:R-:W-:Y:S01]  /*cce0*/  ENDCOLLECTIVE ;  /* 0x000000000000791b */ /* 0x003fe20003800000 */
.L_x_145:
[----:B------:R-:W-:-:S05]  /*ccf0*/  IMAD.X R3, RZ, RZ, R3, P0 ;  /* 0x000000ffff037224 */ /* 0x000fca00000e0603 */
[----:B------:R-:W-:Y:S01]  /*cd00*/  @!PT LDS RZ, [RZ] ;  /* 0x00000000fffff984 */ /* 0x000fe20000000800 */
[----:B------:R-:W-:Y:S01]  /*cd10*/  @!PT LDS RZ, [RZ] ;  /* 0x00000000fffff984 */ /* 0x000fe20000000800 */
[----:B------:R-:W-:Y:S01]  /*cd20*/  @!PT LDS RZ, [RZ] ;  /* 0x00000000fffff984 */ /* 0x000fe20000000800 */
[----:B------:R0:W-:Y:S01]  /*cd30*/  LDGSTS.E.BYPASS.LTC128B.128 [R22+0x1c400], desc[UR48][R2.64], !P1 ;  /* 0x1c40000002167fae */ /* 0x0001e2000c901d70 */
[----:B------:R-:W-:Y:S02]  /*cd40*/  IMAD.MOV.U32 R13, RZ, RZ, R21 ;  /* 0x000000ffff0d7224 */ /* 0x000fe400078e0015 */
[----:B------:R-:W-:-:S07]  /*cd50*/  IMAD.MOV.U32 R6, RZ, RZ, R14 ;  /* 0x000000ffff067224 */ /* 0x000fce00078e000e */
[----:B0-----:R-:W-:Y:S05]  /*cd60*/  WARPSYNC.COLLECTIVE R15, `(.L_x_146) ;  /* 0x000000000f087348 */ /* 0x001fea0003c00000 */
[----:B------:R1:W2:Y:S02]  /*cd70*/  SHFL.IDX P6, R14, R13, R12, R11 ;  /* 0x0000000c0d0e7389 */ /* 0x0002a400000c000b */
[----:B012---:R-:W-:Y:S01]  /*cd80*/  ENDCOLLECTIVE ;  /* 0x000000000000791b */ /* 0x007fe20003800000 */
.L_x_146:
[----:B------:R-:W-:Y:S02]  /*cd90*/  IMAD.MOV.U32 R13, RZ, RZ, R24 ;  /* 0x000000ffff0d7224 */ /* 0x000fe400078e0018 */
[----:B------:R-:W-:Y:S01]  /*cda0*/  IMAD.MOV.U32 R12, RZ, RZ, 0x2 ;  /* 0x00000002ff0c7424 */ /* 0x000fe200078e00ff */
[----:B------:R-:W-:-:S13]  /*cdb0*/  IADD3 R2, P0, R14, R0, RZ ;  /* 0x000000000e027210 */ /* 0x000fda0007f1e0ff */
[----:B------:R-:W-:Y:S05]  /*cdc0*/  WARPSYNC.COLLECTIVE R15, `(.L_x_147) ;  /* 0x000000000f087348 */ /* 0x000fea0003c00000 */
[----:B------:R0:W1:Y:S02]  /*cdd0*/  SHFL.IDX P6, R14, R13, R12, R11 ;  /* 0x0000000c0d0e7389 */ /* 0x00006400000c000b */
[----:B01----:R-:W-:Y:S01]  /*cde0*/  ENDCOLLECTIVE ;  /* 0x000000000000791b */ /* 0x003fe20003800000 */
.L_x_147:
        /* <DEDUP_REMOVED lines=10> */
.L_x_148:
[----:B------:R-:W-:Y:S02]  /*ce90*/  IMAD.MOV.U32 R13, RZ, RZ, R24 ;  /* 0x000000ffff0d7224 */ /* 0x000fe400078e0018 */
[----:B------:R-:W-:Y:S02]  /*cea0*/  IMAD.MOV.U32 R12, RZ, RZ, 0x3 ;  /* 0x00000003ff0c7424 */ /* 0x000fe400078e00ff */
[----:B------:R-:W-:-:S07]  /*ceb0*/  IMAD.MOV.U32 R10, RZ, RZ, R14 ;  /* 0x000000ffff0a7224 */ /* 0x000fce00078e000e */
[----:B------:R-:W-:Y:S05]  /*cec0*/  WARPSYNC.COLLECTIVE R15, `(.L_x_149) ;  /* 0x000000000f087348 */ /* 0x000fea0003c00000 */
[----:B------:R0:W1:Y:S02]  /*ced0*/  SHFL.IDX P6, R14, R13, R12, R11 ;  /* 0x0000000c0d0e7389 */ /* 0x00006400000c000b */
[----:B01----:R-:W-:Y:S01]  /*cee0*/  ENDCOLLECTIVE ;  /* 0x000000000000791b */ /* 0x003fe20003800000 */
.L_x_149:
[----:B------:R-:W-:-:S05]  /*cef0*/  IADD3 R2, P0, R10, R0, RZ ;  /* 0x000000000a027210 */ /* 0x000fca0007f1e0ff */
[----:B------:R-:W-:-:S05]  /*cf00*/  IMAD.X R3, RZ, RZ, R6, P0 ;  /* 0x000000ffff037224 */ /* 0x000fca00000e0606 */
[----:B------:R-:W-:Y:S01]  /*cf10*/  @!PT LDS RZ, [RZ] ;  /* 0x00000000fffff984 */ /* 0x000fe20000000800 */
[----:B------:R-:W-:Y:S01]  /*cf20*/  @!PT LDS RZ, [RZ] ;  /* 0x00000000fffff984 */ /* 0x000fe20000000800 */
[----:B------:R-:W-:Y:S01]  /*cf30*/  @!PT LDS RZ, [RZ] ;  /* 0x00000000fffff984 */ /* 0x000fe20000000800 */
[----:B------:R0:W-:Y:S01]  /*cf40*/  LDGSTS.E.BYPASS.LTC128B.128 [R22+0x1d400], desc[UR48][R2.64], !P1 ;  /* 0x1d40000002167fae */ /* 0x0001e2000c901d70 */
[----:B------:R-:W-:Y:S01]  /*cf50*/  MOV R13, R21 ;  /* 0x00000015000d7202 */ /* 0x000fe20000000f00 */
[----:B0-----:R-:W-:-:S07]  /*cf60*/  IMAD.MOV.U32 R3, RZ, RZ, R14 ;  /* 0x000000ffff037224 */ /* 0x001fce00078e000e */
[----:B------:R-:W-:Y:S05]  /*cf70*/  WARPSYNC.COLLECTIVE R15, `(.L_x_150) ;  /* 0x000000000f087348 */ /* 0x000fea0003c00000 */
[----:B------:R0:W1:Y:S02]  /*cf80*/  SHFL.IDX P6, R14, R13, R12, R11 ;  /* 0x0000000c0d0e7389 */ /* 0x00006400000c000b */
[----:B01----:R-:W-:Y:S01]  /*cf90*/  ENDCOLLECTIVE ;  /* 0x000000000000791b */ /* 0x003fe20003800000 */
.L_x_150:
[----:B------:R-:W-:Y:S02]  /*cfa0*/  IMAD.MOV.U32 R13, RZ, RZ, R24 ;  /* 0x000000ffff0d7224 */ /* 0x000fe400078e0018 */
[----:B------:R-:W-:Y:S02]  /*cfb0*/  IMAD.MOV.U32 R12, RZ, RZ, 0x4 ;  /* 0x00000004ff0c7424 */ /* 0x000fe400078e00ff */
[----:B------:R-:W-:-:S07]  /*cfc0*/  IMAD.MOV.U32 R2, RZ, RZ, R14 ;  /* 0x000000ffff027224 */ /* 0x000fce00078e000e */
[----:B------:R-:W-:Y:S05]  /*cfd0*/  WARPSYNC.COLLECTIVE R15, `(.L_x_151) ;  /* 0x000000000f087348 */ /* 0x000fea0003c00000 */
[----:B------:R0:W1:Y:S02]  /*cfe0*/  SHFL.IDX P6, R14, R13, R12, R11 ;  /* 0x0000000c0d0e7389 */ /* 0x00006400000c000b */
[----:B01----:R-:W-:Y:S01]  /*cff0*/  ENDCOLLECTIVE ;  /* 0x000000000000791b */ /* 0x003fe20003800000 */
.L_x_151:
[----:B------:R-:W-:-:S05]  /*d000*/  IADD3 R2, P0, R2, R0, RZ ;  /* 0x0000000002027210 */ /* 0x000fca0007f1e0ff */
[----:B------:R-:W-:-:S05]  /*d010*/  IMAD.X R3, RZ, RZ, R3, P0 ;  /* 0x000000ffff037224 */ /* 0x000fca00000e0603 */
[----:B------:R-:W-:Y:S01]  /*d020*/  @!PT LDS RZ, [RZ] ;  /* 0x00000000fffff984 */ /* 0x000fe20000000800 */
[----:B------:R-:W-:Y:S01]  /*d030*/  @!PT LDS RZ, [RZ] ;  /* 0x00000000fffff984 */ /* 0x000fe20000000800 */
[----:B------:R-:W-:Y:S01]  /*d040*/  @!PT LDS RZ, [RZ] ;  /* 0x00000000fffff984 */ /* 0x000fe20000000800 */
[----:B------:R0:W-:Y:S01]  /*d050*/  LDGSTS.E.BYPASS.LTC128B.128 [R22+0x1dc00], desc[UR48][R2.64], !P1 ;  /* 0x1dc0000002167fae */ /* 0x0001e2000c901d70 */
[----:B------:R-:W-:Y:S02]  /*d060*/  IMAD.MOV.U32 R13, RZ, RZ, R21 ;  /* 0x000000ffff0d7224 */ /* 0x000fe400078e0015 */
[----:B0-----:R-:W-:-:S07]  /*d070*/  IMAD.MOV.U32 R3, RZ, RZ, R14 ;  /* 0x000000ffff037224 */ /* 0x001fce00078e000e */
[----:B------:R-:W-:Y:S05]  /*d080*/  WARPSYNC.COLLECTIVE R15, `(.L_x_152) ;  /* 0x000000000f087348 */ /* 0x000fea0003c00000 */
[----:B------:R0:W1:Y:S02]  /*d090*/  SHFL.IDX P6, R14, R13, R12, R11 ;  /* 0x0000000c0d0e7389 */ /* 0x00006400000c000b */
[----:B01----:R-:W-:Y:S01]  /*d0a0*/  ENDCOLLECTIVE ;  /* 0x000000000000791b */ /* 0x003fe20003800000 */
.L_x_152:
[----:B------:R-:W-:Y:S02]  /*d0b0*/  IMAD.MOV.U32 R13, RZ, RZ, R24 ;  /* 0x000000ffff0d7224 */ /* 0x000fe400078e0018 */
[----:B------:R-:W-:Y:S02]  /*d0c0*/  IMAD.MOV.U32 R12, RZ, RZ, 0x5 ;  /* 0x00000005ff0c7424 */ /* 0x000fe400078e00ff */
[----:B------:R-:W-:-:S07]  /*d0d0*/  IMAD.MOV.U32 R2, RZ, RZ, R14 ;  /* 0x000000ffff027224 */ /* 0x000fce00078e000e */
[----:B------:R-:W-:Y:S05]  /*d0e0*/  WARPSYNC.COLLECTIVE R15, `(.L_x_153) ;  /* 0x000000000f087348 */ /* 0x000fea0003c00000 */
[----:B------:R0:W1:Y:S02]  /*d0f0*/  SHFL.IDX P6, R14, R13, R12, R11 ;  /* 0x0000000c0d0e7389 */ /* 0x00006400000c000b */
[----:B01----:R-:W-:Y:S01]  /*d100*/  ENDCOLLECTIVE ;  /* 0x000000000000791b */ /* 0x003fe20003800000 */
.L_x_153:
[----:B------:R-:W-:-:S05]  /*d110*/  IADD3 R2, P0, R2, R0, RZ ;  /* 0x0000000002027210 */ /* 0x000fca0007f1e0ff */
        /* <DEDUP_REMOVED lines=10> */
.L_x_154:
[----:B------:R-:W-:Y:S05]  /*d1c0*/  BRA `(.L_x_155) ;  /* 0xffffffd0002c7947 */ /* 0x000fea000383ffff */
.L_x_70:
[----:B--2---:R2:W3:Y:S02]  /*d1d0*/  SYNCS.PHASECHK.TRANS64.TRYWAIT P0, [R18+URZ+0x22860], R26 ;  /* 0x0228601a120075a7 */ /* 0x0044e4000800017f */
[----:B---3--:R-:W-:Y:S05]  /*d1e0*/  @!P0 NANOSLEEP.SYNCS 0x989680 ;  /* 0x009896800000895d */ /* 0x008fea0003900000 */
[----:B------:R-:W3:Y:S02]  /*d1f0*/  @!P0 SYNCS.PHASECHK.TRANS64 P0, [R18+URZ+0x22860], R26 ;  /* 0x0228601a120085a7 */ /* 0x000ee4000800007f */
[----:B---3--:R-:W-:Y:S05]  /*d200*/  @!P0 BRA `(.L_x_70) ;  /* 0xfffffffc00f08947 */ /* 0x008fea000383ffff */
[----:B------:R-:W-:Y:S05]  /*d210*/  BRA `(.L_x_156) ;  /* 0xffffffd0007c7947 */ /* 0x000fea000383ffff */
.L_x_71:
[----:B------:R-:W-:Y:S01]  /*d220*/  BSSY B1, `(.L_x_157) ;  /* 0x0000008000017945 */ /* 0x000fe20003800000 */
[----:B------:R-:W-:Y:S02]  /*d230*/  IMAD.MOV.U32 R13, RZ, RZ, R23 ;  /* 0x000000ffff0d7224 */ /* 0x000fe400078e0017 */
[----:B------:R-:W-:Y:S02]  /*d240*/  IMAD.MOV.U32 R12, RZ, RZ, RZ ;  /* 0x000000ffff0c7224 */ /* 0x000fe400078e00ff */
[----:B------:R-:W-:Y:S02]  /*d250*/  IMAD.MOV.U32 R11, RZ, RZ, 0x181f ;  /* 0x0000181fff0b7424 */ /* 0x000fe400078e00ff */
[----:B------:R-:W-:-:S07]  /*d260*/  IMAD.MOV.U32 R15, RZ, RZ, -0x1 ;  /* 0xffffffffff0f7424 */ /* 0x000fce00078e00ff */
[----:B012---:R-:W-:Y:S05]  /*d270*/  WARPSYNC.COLLECTIVE R15, `(.L_x_158) ;  /* 0x000000000f087348 */ /* 0x007fea0003c00000 */
[----:B------:R3:W4:Y:S02]  /*d280*/  SHFL.IDX P6, R14, R13, R12, R11 ;  /* 0x0000000c0d0e7389 */ /* 0x00072400000c000b */
[----:B01234-:R-:W-:Y:S01]  /*d290*/  ENDCOLLECTIVE ;  /* 0x000000000000791b */ /* 0x01ffe20003800000 */
.L_x_158:
[----:B------:R-:W-:Y:S05]  /*d2a0*/  BSYNC B1 ;  /* 0x0000000000017941 */ /* 0x000fea0003800000 */
.L_x_157:
[----:B------:R-:W-:Y:S01]  /*d2b0*/  MOV R13, R21 ;  /* 0x00000015000d7202 */ /* 0x000fe20000000f00 */
[----:B------:R-:W-:Y:S01]  /*d2c0*/  IMAD.MOV.U32 R12, RZ, RZ, RZ ;  /* 0x000000ffff0c7224 */ /* 0x000fe200078e00ff */
[----:B------:R-:W-:Y:S01]  /*d2d0*/  LEA R22, R22, UR37, 0x1 ;  /* 0x0000002516167c11 */ /* 0x000fe2000f8e08ff */
[----:B------:R-:W-:Y:S02]  /*d2e0*/  IMAD.MOV.U32 R11, RZ, RZ, 0x181f ;  /* 0x0000181fff0b7424 */ /* 0x000fe400078e00ff */
[----:B------:R-:W-:Y:S02]  /*d2f0*/  IMAD.MOV.U32 R15, RZ, RZ, -0x1 ;  /* 0xffffffffff0f7424 */ /* 0x000fe400078e00ff */
[----:B------:R-:W-:-:S07]  /*d300*/  IMAD.MOV.U32 R3, RZ, RZ, R14 ;  /* 0x000000ffff037224 */ /* 0x000fce00078e000e */
[----:B------:R-:W-:Y:S05]  /*d310*/  WARPSYNC.COLLECTIVE R15, `(.L_x_159) ;  /* 0x000000000f087348 */ /* 0x000fea0003c00000 */
[----:B------:R0:W1:Y:S02]  /*d320*/  SHFL.IDX P6, R14, R13, R12, R11 ;  /* 0x0000000c0d0e7389 */ /* 0x00006400000c000b */
[----:B01----:R-:W-:Y:S01]  /*d330*/  ENDCOLLECTIVE ;  /* 0x000000000000791b */ /* 0x003fe20003800000 */
.L_x_159:
[----:B------:R-:W-:Y:S02]  /*d340*/  IMAD.MOV.U32 R13, RZ, RZ, R23 ;  /* 0x000000ffff0d7224 */ /* 0x000fe400078e0017 */
[----:B------:R-:W-:Y:S01]  /*d350*/  IMAD.MOV.U32 R12, RZ, RZ, 0x1 ;  /* 0x00000001ff0c7424 */ /* 0x000fe200078e00ff */
[----:B------:R-:W-:-:S13]  /*d360*/  IADD3 R2, P0, R14, R0, RZ ;  /* 0x000000000e027210 */ /* 0x000fda0007f1e0ff */
[----:B------:R-:W-:Y:S05]  /*d370*/  WARPSYNC.COLLECTIVE R15, `(.L_x_160) ;  /* 0x000000000f087348 */ /* 0x000fea0003c00000 */
[----:B------:R0:W1:Y:S02]  /*d380*/  SHFL.IDX P6, R14, R13, R12, R11 ;  /* 0x0000000c0d0e7389 */ /* 0x00006400000c000b */
[----:B01----:R-:W-:Y:S01]  /*d390*/  ENDCOLLECTIVE ;  /* 0x000000000000791b */ /* 0x003fe20003800000 */
.L_x_160:
[----:B------:R-:W-:-:S05]  /*d3a0*/  IMAD.X R3, RZ, RZ, R3, P0 ;  /* 0x000000ffff037224 */ /* 0x000fca00000e0603 */
[----:B------:R-:W-:Y:S01]  /*d3b0*/  @!PT LDS RZ, [RZ] ;  /* 0x00000000fffff984 */ /* 0x000fe20000000800 */
[----:B------:R-:W-:Y:S01]  /*d3c0*/  @!PT LDS RZ, [RZ] ;  /* 0x00000000fffff984 */ /* 0x000fe20000000800 */
[----:B------:R-:W-:Y:S01]  /*d3d0*/  @!PT LDS RZ, [RZ] ;  /* 0x00000000fffff984 */ /* 0x000fe20000000800 */
[----:B------:R-:W-:Y:S04]  /*d3e0*/  LDGSTS.E.BYPASS.LTC128B.128 [R22+0x400], desc[UR48][R2.64], !P4 ;  /* 0x0040000002167fae */ /* 0x000fe8000e101d70 */
[----:B------:R-:W-:Y:S01]  /*d3f0*/  LDGSTS.E.BYPASS.LTC128B.128 [R22+0x3400], desc[UR48][R2.64+0x80], !P3 ;  /* 0x0340008002167fae */ /* 0x000fe2000d901d70 */
[----:B------:R-:W-:-:S03]  /*d400*/  IMAD.MOV.U32 R13, RZ, RZ, R21 ;  /* 0x000000ffff0d7224 */ /* 0x000fc600078e0015 */
[----:B------:R-:W-:Y:S04]  /*d410*/  LDGSTS.E.BYPASS.LTC128B.128 [R22+0x6400], desc[UR48][R2.64+0x100], !P2 ;  /* 0x0640010002167fae */ /* 0x000fe8000d101d70 */
[----:B------:R0:W-:Y:S02]  /*d420*/  LDGSTS.E.BYPASS.LTC128B.128 [R22+0x9400], desc[UR48][R2.64+0x180], !P1 ;  /* 0x0940018002167fae */ /* 0x0001e4000c901d70 */
[----:B0-----:R-:W-:-:S07]  /*d430*/  IMAD.MOV.U32 R3, RZ, RZ, R14 ;  /* 0x000000ffff037224 */ /* 0x001fce00078e000e */
[----:B------:R-:W-:Y:S05]  /*d440*/  WARPSYNC.COLLECTIVE R15, `(.L_x_161) ;  /* 0x000000000f087348 */ /* 0x000fea0003c00000 */
[----:B------:R0:W1:Y:S02]  /*d450*/  SHFL.IDX P6, R14, R13, R12, R11 ;  /* 0x0000000c0d0e7389 */ /* 0x00006400000c000b */
[----:B01----:R-:W-:Y:S01]  /*d460*/  ENDCOLLECTIVE ;  /* 0x000000000000791b */ /* 0x003fe20003800000 */
.L_x_161:
[----:B------:R-:W-:Y:S02]  /*d470*/  IMAD.MOV.U32 R13, RZ, RZ, R23 ;  /* 0x000000ffff0d7224 */ /* 0x000fe400078e0017 */
[----:B------:R-:W-:Y:S01]  /*d480*/  IMAD.MOV.U32 R12, RZ, RZ, 0x2 ;  /* 0x00000002ff0c7424 */ /* 0x000fe200078e00ff */
[----:B------:R-:W-:-:S13]  /*d490*/  IADD3 R2, P0, R14, R0, RZ ;  /* 0x000000000e027210 */ /* 0x000fda0007f1e0ff */
[----:B------:R-:W-:Y:S05]  /*d4a0*/  WARPSYNC.COLLECTIVE R15, `(.L_x_162) ;  /* 0x000000000f087348 */ /* 0x000fea0003c00000 */
[----:B------:R0:W1:Y:S02]  /*d4b0*/  SHFL.IDX P6, R14, R13, R12, R11 ;  /* 0x0000000c0d0e7389 */ /* 0x00006400000c000b */
[----:B01----:R-:W-:Y:S01]  /*d4c0*/  ENDCOLLECTIVE ;  /* 0x000000000000791b */ /* 0x003fe20003800000 */
.L_x_162:
        /* <DEDUP_REMOVED lines=13> */
.L_x_163:
[----:B------:R-:W-:Y:S02]  /*d5a0*/  IMAD.MOV.U32 R13, RZ, RZ, R23 ;  /* 0x000000ffff0d7224 */ /* 0x000fe400078e0017 */
[----:B------:R-:W-:Y:S01]  /*d5b0*/  IMAD.MOV.U32 R12, RZ, RZ, 0x3 ;  /* 0x00000003ff0c7424 */ /* 0x000fe200078e00ff */
[----:B------:R-:W-:-:S13]  /*d5c0*/  IADD3 R2, P0, R14, R0, RZ ;  /* 0x000000000e027210 */ /* 0x000fda0007f1e0ff */
[----:B------:R-:W-:Y:S05]  /*d5d0*/  WARPSYNC.COLLECTIVE R15, `(.L_x_164) ;  /* 0x000000000f087348 */ /* 0x000fea0003c00000 */
[----:B------:R0:W1:Y:S02]  /*d5e0*/  SHFL.IDX P6, R14, R13, R12, R11 ;  /* 0x0000000c0d0e7389 */ /* 0x00006400000c000b */
[----:B01----:R-:W-:Y:S01]  /*d5f0*/  ENDCOLLECTIVE ;  /* 0x000000000000791b */ /* 0x003fe20003800000 */
.L_x_164:
[----:B------:R-:W-:-:S05]  /*d600*/  IMAD.X R3, RZ, RZ, R3, P0 ;  /* 0x000000ffff037224 */ /* 0x000fca00000e0603 */
[----:B------:R-:W-:Y:S01]  /*d610*/  @!PT LDS RZ, [RZ] ;  /* 0x00000000fffff984 */ /* 0x000fe20000000800 */
[----:B------:R-:W-:Y:S01]  /*d620*/  @!PT LDS RZ, [RZ] ;  /* 0x00000000fffff984 */ /* 0x000fe20000000800 */
[----:B------:R-:W-:Y:S01]  /*d630*/  @!PT LDS RZ, [RZ] ;  /* 0x00000000fffff984 */ /* 0x000fe20000000800 */
[----:B------:R-:W-:Y:S04]  /*d640*/  LDGSTS.E.BYPASS.LTC128B.128 [R22+0x1400], desc[UR48][R2.64], !P4 ;  /* 0x0140000002167fae */ /* 0x000fe8000e101d70 */
[----:B------:R-:W-:Y:S01]  /*d650*/  LDGSTS.E.BYPASS.LTC128B.128 [R22+0x4400], desc[UR48][R2.64+0x80], !P3 ;  /* 0x0440008002167fae */ /* 0x000fe2000d901d70 */
[----:B------:R-:W-:-:S03]  /*d660*/  MOV R13, R21 ;  /* 0x00000015000d7202 */ /* 0x000fc60000000f00 */
[----:B------:R-:W-:Y:S04]  /*d670*/  LDGSTS.E.BYPASS.LTC128B.128 [R22+0x7400], desc[UR48][R2.64+0x100], !P2 ;  /* 0x0740010002167fae */ /* 0x000fe8000d101d70 */
[----:B------:R0:W-:Y:S02]  /*d680*/  LDGSTS.E.BYPASS.LTC128B.128 [R22+0xa400], desc[UR48][R2.64+0x180], !P1 ;  /* 0x0a40018002167fae */ /* 0x0001e4000c901d70 */
[----:B0-----:R-:W-:-:S07]  /*d690*/  IMAD.MOV.U32 R3, RZ, RZ, R14 ;  /* 0x000000ffff037224 */ /* 0x001fce00078e000e */
[----:B------:R-:W-:Y:S05]  /*d6a0*/  WARPSYNC.COLLECTIVE R15, `(.L_x_165) ;  /* 0x000000000f087348 */ /* 0x000fea0003c00000 */
[----:B------:R0:W1:Y:S02]  /*d6b0*/  SHFL.IDX P6, R14, R13, R12, R11 ;  /* 0x0000000c0d0e7389 */ /* 0x00006400000c000b */
[----:B01----:R-:W-:Y:S01]  /*d6c0*/  ENDCOLLECTIVE ;  /* 0x000000000000791b */ /* 0x003fe20003800000 */
.L_x_165:
[----:B------:R-:W-:Y:S02]  /*d6d0*/  IMAD.MOV.U32 R13, RZ, RZ, R23 ;  /* 0x000000ffff0d7224 */ /* 0x000fe400078e0017 */
[----:B------:R-:W-:Y:S01]  /*d6e0*/  IMAD.MOV.U32 R12, RZ, RZ, 0x4 ;  /* 0x00000004ff0c7424 */ /* 0x000fe200078e00ff */
[----:B------:R-:W-:-:S13]  /*d6f0*/  IADD3 R2, P0, R14, R0, RZ ;  /* 0x000000000e027210 */ /* 0x000fda0007f1e0ff */
[----:B------:R-:W-:Y:S05]  /*d700*/  WARPSYNC.COLLECTIVE R15, `(.L_x_166) ;  /* 0x000000000f087348 */ /* 0x000fea0003c00000 */
[----:B------:R0:W1:Y:S02]  /*d710*/  SHFL.IDX P6, R14, R13, R12, R11 ;  /* 0x0000000c0d0e7389 */ /* 0x00006400000c000b */
[----:B01----:R-:W-:Y:S01]  /*d720*/  ENDCOLLECTIVE ;  /* 0x000000000000791b */ /* 0x003fe20003800000 */
.L_x_166:
        /* <DEDUP_REMOVED lines=13> */
.L_x_167:
[----:B------:R-:W-:Y:S02]  /*d800*/  IMAD.MOV.U32 R13, RZ, RZ, R23 ;  /* 0x000000ffff0d7224 */ /* 0x000fe400078e0017 */
[----:B------:R-:W-:Y:S02]  /*d810*/  IMAD.MOV.U32 R12, RZ, RZ, 0x5 ;  /* 0x00000005ff0c7424 */ /* 0x000fe400078e00ff */
[----:B------:R-:W-:-:S07]  /*d820*/  IMAD.MOV.U32 R2, RZ, RZ, R14 ;  /* 0x000000ffff027224 */ /* 0x000fce00078e000e */
[----:B------:R-:W-:Y:S05]  /*d830*/  WARPSYNC.COLLECTIVE R15, `(.L_x_168) ;  /* 0x000000000f087348 */ /* 0x000fea0003c00000 */
[----:B------:R0:W1:Y:S02]  /*d840*/  SHFL.IDX P6, R14, R13, R12, R11 ;  /* 0x0000000c0d0e7389 */ /* 0x00006400000c000b */
[----:B01----:R-:W-:Y:S01]  /*d850*/  ENDCOLLECTIVE ;  /* 0x000000000000791b */ /* 0x003fe20003800000 */
.L_x_168:
        /* <DEDUP_REMOVED lines=14> */
.L_x_169:
[----:B------:R-:W-:Y:S05]  /*d940*/  BRA `(.L_x_170) ;  /* 0xffffffcc00c47947 */ /* 0x000fea000383ffff */
.L_x_77:
[----:B0-----:R0:W3:Y:S02]  /*d950*/  SYNCS.PHASECHK.TRANS64.TRYWAIT P0, [R4+URZ+0x22820], R0 ;  /* 0x02282000040075a7 */ /* 0x0010e4000800017f */
[----:B---3--:R-:W-:Y:S05]  /*d960*/  @!P0 NANOSLEEP.SYNCS 0x989680 ;  /* 0x009896800000895d */ /* 0x008fea0003900000 */
[----:B------:R-:W3:Y:S02]  /*d970*/  @!P0 SYNCS.PHASECHK.TRANS64 P0, [R4+URZ+0x22820], R0 ;  /* 0x02282000040085a7 */ /* 0x000ee4000800007f */
[----:B---3--:R-:W-:Y:S05]  /*d980*/  @!P0 BRA `(.L_x_77) ;  /* 0xfffffffc00f08947 */ /* 0x008fea000383ffff */
[----:B------:R-:W-:Y:S05]  /*d990*/  BRA `(.L_x_171) ;  /* 0xffffffd000707947 */ /* 0x000fea000383ffff */
.L_x_78:
[----:B------:R-:W3:Y:S01]  /*d9a0*/  S2R R2, SR_TID.X ;  /* 0x0000000000027919 */ /* 0x000ee20000002100 */
[----:B------:R-:W-:Y:S01]  /*d9b0*/  BSSY B0, `(.L_x_172) ;  /* 0x000000a000007945 */ /* 0x000fe20003800000 */
[----:B------:R-:W-:Y:S02]  /*d9c0*/  IMAD.MOV.U32 R12, RZ, RZ, RZ ;  /* 0x000000ffff0c7224 */ /* 0x000fe400078e00ff */
[----:B------:R-:W-:Y:S02]  /*d9d0*/  IMAD.MOV.U32 R11, RZ, RZ, 0x1f ;  /* 0x0000001fff0b7424 */ /* 0x000fe400078e00ff */
[----:B------:R-:W-:Y:S01]  /*d9e0*/  IMAD.MOV.U32 R15, RZ, RZ, -0x1 ;  /* 0xffffffffff0f7424 */ /* 0x000fe200078e00ff */
[----:B---3--:R-:W-:-:S04]  /*d9f0*/  SHF.R.U32.HI R2, RZ, 0x5, R2 ;  /* 0x00000005ff027819 */ /* 0x008fc80000011602 */
[----:B------:R-:W-:-:S05]  /*da00*/  LOP3.LUT R2, R2, 0x3, RZ, 0xc0, !PT ;  /* 0x0000000302027812 */ /* 0x000fca00078ec0ff */
[----:B------:R-:W-:-:S07]  /*da10*/  IMAD.MOV.U32 R13, RZ, RZ, R2 ;  /* 0x000000ffff0d7224 */ /* 0x000fce00078e0002 */
[----:B012---:R-:W-:Y:S05]  /*da20*/  WARPSYNC.COLLECTIVE R15, `(.L_x_173) ;  /* 0x000000000f087348 */ /* 0x007fea0003c00000 */
[----:B------:R3:W4:Y:S02]  /*da30*/  SHFL.IDX P6, R14, R13, R12, R11 ;  /* 0x0000000c0d0e7389 */ /* 0x00072400000c000b */
[----:B01234-:R-:W-:Y:S01]  /*da40*/  ENDCOLLECTIVE ;  /* 0x000000000000791b */ /* 0x01ffe20003800000 */
.L_x_173:
[----:B------:R-:W-:Y:S05]  /*da50*/  BSYNC B0 ;  /* 0x0000000000007941 */ /* 0x000fea0003800000 */
.L_x_172:
[----:B------:R-:W-:Y:S05]  /*da60*/  BRA `(.L_x_174) ;  /* 0xffffffd000587947 */ /* 0x000fea000383ffff */
.L_x_81:
[----:B------:R-:W-:Y:S01]  /*da70*/  BSSY B1, `(.L_x_175) ;  /* 0x0000006000017945 */ /* 0x000fe20003800000 */
[----:B------:R-:W-:-:S07]  /*da80*/  IMAD.MOV.U32 R15, RZ, RZ, -0x1 ;  /* 0xffffffffff0f7424 */ /* 0x000fce00078e00ff */
[----:B012---:R-:W-:Y:S05]  /*da90*/  WARPSYNC.COLLECTIVE R15, `(.L_x_176) ;  /* 0x000000000f0c7348 */ /* 0x007fea0003c00000 */
[----:B------:R-:W-:Y:S02]  /*daa0*/  ELECT P6, UR62, PT ;  /* 0x00000000003e782f */ /* 0x000fe400038c0000 */
[----:B------:R-:W-:Y:S01]  /*dab0*/  MOV R14, UR62 ;  /* 0x0000003e000e7c02 */ /* 0x000fe20008000f00 */
[----:B012---:R-:W-:Y:S10]  /*dac0*/  ENDCOLLECTIVE ;  /* 0x000000000000791b */ /* 0x007ff40003800000 */
.L_x_176:
[----:B------:R-:W-:Y:S05]  /*dad0*/  BSYNC B1 ;  /* 0x0000000000017941 */ /* 0x000fea0003800000 */
.L_x_175:
[----:B------:R-:W-:Y:S05]  /*dae0*/  BRA `(.L_x_177) ;  /* 0xffffffd000507947 */ /* 0x000fea000383ffff */
.L_x_83:
[----:B0-----:R0:W3:Y:S02]  /*daf0*/  SYNCS.PHASECHK.TRANS64.TRYWAIT P1, [R3+URZ+0x22840], R2 ;  /* 0x02284002030075a7 */ /* 0x0010e4000802017f */
[----:B---3--:R-:W-:Y:S05]  /*db00*/  @!P1 NANOSLEEP.SYNCS 0x989680 ;  /* 0x009896800000995d */ /* 0x008fea0003900000 */
[----:B------:R-:W3:Y:S02]  /*db10*/  @!P1 SYNCS.PHASECHK.TRANS64 P1, [R3+URZ+0x22840], R2 ;  /* 0x02284002030095a7 */ /* 0x000ee4000802007f */
[----:B---3--:R-:W-:Y:S05]  /*db20*/  @!P1 BRA `(.L_x_83) ;  /* 0xfffffffc00f09947 */ /* 0x008fea000383ffff */
[----:B------:R-:W-:Y:S05]  /*db30*/  BRA `(.L_x_178) ;  /* 0xffffffd000707947 */ /* 0x000fea000383ffff */
.L_x_85:
[----:B---3--:R3:W4:Y:S02]  /*db40*/  SYNCS.PHASECHK.TRANS64.TRYWAIT P1, [R17+URZ+0x22840], R0 ;  /* 0x02284000110075a7 */ /* 0x008724000802017f */
[----:B----4-:R-:W-:Y:S05]  /*db50*/  @!P1 NANOSLEEP.SYNCS 0x989680 ;  /* 0x009896800000995d */ /* 0x010fea0003900000 */
[----:B------:R-:W4:Y:S02]  /*db60*/  @!P1 SYNCS.PHASECHK.TRANS64 P1, [R17+URZ+0x22840], R0 ;  /* 0x02284000110095a7 */ /* 0x000f24000802007f */
[----:B----4-:R-:W-:Y:S05]  /*db70*/  @!P1 BRA `(.L_x_85) ;  /* 0xfffffffc00f09947 */ /* 0x010fea000383ffff */
[----:B------:R-:W-:Y:S05]  /*db80*/  BRA `(.L_x_179) ;  /* 0xffffffd0007c7947 */ /* 0x000fea000383ffff */
.L_x_87:
[----:B----4-:R4:W0:Y:S02]  /*db90*/  SYNCS.PHASECHK.TRANS64.TRYWAIT P1, [R3+URZ+0x22860], R2 ;  /* 0x02286002030075a7 */ /* 0x010824000802017f */
[----:B0-----:R-:W-:Y:S05]  /*dba0*/  @!P1 NANOSLEEP.SYNCS 0x989680 ;  /* 0x009896800000995d */ /* 0x001fea0003900000 */
[----:B------:R-:W0:Y:S02]  /*dbb0*/  @!P1 SYNCS.PHASECHK.TRANS64 P1, [R3+URZ+0x22860], R2 ;  /* 0x02286002030095a7 */ /* 0x000e24000802007f */
[----:B0-----:R-:W-:Y:S05]  /*dbc0*/  @!P1 BRA `(.L_x_87) ;  /* 0xfffffffc00f09947 */ /* 0x001fea000383ffff */
[----:B------:R-:W-:Y:S05]  /*dbd0*/  BRA `(.L_x_180) ;  /* 0xffffffd000787947 */ /* 0x000fea000383ffff */
.L_x_181:
[----:B------:R-:W-:-:S00]  /*dbe0*/  BRA `(.L_x_181) ;  /* 0xfffffffc00fc7947 */ /* 0x000fc0000383ffff */
[----:B------:R-:W-:-:S00]  /*dbf0*/  NOP ;  /* 0x0000000000007918 */ /* 0x000fc00000000000 */
        /* <DEDUP_REMOVED lines=8> */
.L_x_6448:


//--------------------- .text._ZN7cutlass13device_kernelIN5flash11enable_sm90INS1_16FlashAttnFwdSm90INS1_25CollectiveMainloopFwdSm90ILi2EN4cute5tupleIJNS5_1CILi1EEES8_S8_EEENS6_IJNS7_ILi128EEENS7_ILi96EEENS7_ILi64EEEEEELi256ENS_10bfloat16_tEfNS_4arch4Sm90ELb0ELb0ELb0ELb0ELb1ELb0ELb1ELb1ELb0ELb1ELb0ELb0EEENS1_21CollectiveEpilogueFwdINS6_IJSA_NS7_ILi256EEESB_EEES9_SE_SG_Li256ELb0ELb1ELb0ELb0EEENS1_29StaticPersistentTileSchedulerILb0EEEEEEEEEvNT_6ParamsE --------------------------
	.section	.text._ZN7cutlass13device_kernelIN5flash11enable_sm90INS1_16FlashAttnFwdSm90INS1_25CollectiveMainloopFwdSm90ILi2EN4cute5tupleIJNS5_1CILi1EEES8_S8_EEENS6_IJNS7_ILi128EEENS7_ILi96EEENS7_ILi64EEEEEELi256ENS_10bfloat16_tEfNS_4arch4Sm90ELb0ELb0ELb0ELb0ELb1ELb0ELb1ELb1ELb0ELb1ELb0ELb0EEENS1_21CollectiveEpilogueFwdINS6_IJSA_NS7_ILi256EEESB_EEES9_SE_SG_Li256ELb0ELb1ELb0ELb0EEENS1_29StaticPersistentTileSchedulerILb0EEEEEEEEEvNT_6ParamsE,"ax",@progbits
	.align	128
.text._ZN7cutlass13device_kernelIN5flash11enable_sm90INS1_16FlashAttnFwdSm90INS1_25CollectiveMainloopFwdSm90ILi2EN4cute5tupleIJNS5_1CILi1EEES8_S8_EEENS6_IJNS7_ILi128EEENS7_ILi96EEENS7_ILi64EEEEEELi256ENS_10bfloat16_tEfNS_4arch4Sm90ELb0ELb0ELb0ELb0ELb1ELb0ELb1ELb1ELb0ELb1ELb0ELb0EEENS1_21CollectiveEpilogueFwdINS6_IJSA_NS7_ILi256EEESB_EEES9_SE_SG_Li256ELb0ELb1ELb0ELb0EEENS1_29StaticPersistentTileSchedulerILb0EEEEEEEEEvNT_6ParamsE:
        .type           _ZN7cutlass13device_kernelIN5flash11enable_sm90INS1_16FlashAttnFwdSm90INS1_25CollectiveMainloopFwdSm90ILi2EN4cute5tupleIJNS5_1CILi1EEES8_S8_EEENS6_IJNS7_ILi128EEENS7_ILi96EEENS7_ILi64EEEEEELi256ENS_10bfloat16_tEfNS_4arch4Sm90ELb0ELb0ELb0ELb0ELb1ELb0ELb1ELb1ELb0ELb1ELb0ELb0EEENS1_21CollectiveEpilogueFwdINS6_IJSA_NS7_ILi256EEESB_EEES9_SE_SG_Li256ELb0ELb1ELb0ELb0EEENS1_29StaticPersistentTileSchedulerILb0EEEEEEEEEvNT_6ParamsE,@function
        .size           _ZN7cutlass13device_kernelIN5flash11enable_sm90INS1_16FlashAttnFwdSm90INS1_25CollectiveMainloopFwdSm90ILi2EN4cute5tupleIJNS5_1CILi1EEES8_S8_EEENS6_IJNS7_ILi128EEENS7_ILi96EEENS7_ILi64EEEEEELi256ENS_10bfloat16_tEfNS_4arch4Sm90ELb0ELb0ELb0ELb0ELb1ELb0ELb1ELb1ELb0ELb1ELb0ELb0EEENS1_21CollectiveEpilogueFwdINS6_IJSA_NS7_ILi256EEESB_EEES9_SE_SG_Li256ELb0ELb1ELb0ELb0EEENS1_29StaticPersistentTileSchedulerILb0EEEEEEEEEvNT_6ParamsE,(.L_x_6449 - _ZN7cutlass13device_kernelIN5flash11enable_sm90INS1_16FlashAttnFwdSm90INS1_25CollectiveMainloopFwdSm90ILi2EN4cute5tupleIJNS5_1CILi1EEES8_S8_EEENS6_IJNS7_ILi128EEENS7_ILi96EEENS7_ILi64EEEEEELi256ENS_10bfloat16_tEfNS_4arch4Sm90ELb0ELb0ELb0ELb0ELb1ELb0ELb1ELb1ELb0ELb1ELb0ELb0EEENS1_21CollectiveEpilogueFwdINS6_IJSA_NS7_ILi256EEESB_EEES9_SE_SG_Li256ELb0ELb1ELb0ELb0EEENS1_29StaticPersistentTileSchedulerILb0EEEEEEEEEvNT_6ParamsE)
        .other          _ZN7cutlass13device_kernelIN5flash11enable_sm90INS1_16FlashAttnFwdSm90INS1_25CollectiveMainloopFwdSm90ILi2EN4cute5tupleIJNS5_1CILi1EEES8_S8_EEENS6_IJNS7_ILi128EEENS7_ILi96EEENS7_ILi64EEEEEELi256ENS_10bfloat16_tEfNS_4arch4Sm90ELb0ELb0ELb0ELb0ELb1ELb0ELb1ELb1ELb0ELb1ELb0ELb0EEENS1_21CollectiveEpilogueFwdINS6_IJSA_NS7_ILi256EEESB_EEES9_SE_SG_Li256ELb0ELb1ELb0ELb0EEENS1_29StaticPersistentTileSchedulerILb0EEEEEEEEEvNT_6ParamsE,@"STO_CUDA_ENTRY STV_DEFAULT"
_ZN7cutlass13device_kernelIN5flash11enable_sm90INS1_16FlashAttnFwdSm90INS1_25CollectiveMainloopFwdSm90ILi2EN4cute5tupleIJNS5_1CILi1EEES8_S8_EEENS6_IJNS7_ILi128EEENS7_ILi96EEENS7_ILi64EEEEEELi256ENS_10bfloat16_tEfNS_4arch4Sm90ELb0ELb0ELb0ELb0ELb1ELb0ELb1ELb1ELb0ELb1ELb0ELb0EEENS1_21CollectiveEpilogueFwdINS6_IJSA_NS7_ILi256EEESB_EEES9_SE_SG_Li256ELb0ELb1ELb0ELb0EEENS1_29StaticPersistentTileSchedulerILb0EEEEEEEEEvNT_6ParamsE:
        /* <DEDUP_REMOVED lines=13> */
[----:B------:R-:W-:Y:S01]  /*00d0*/  VOTEU.ALL UP1, P0 ;  /* 0x00000000003f7886 */ /* 0x000fe20000020000 */
[----:B------:R-:W-:-:S03]  /*00e0*/  VOTEU.ALL UP2, P0 ;  /* 0x00000000003f7886 */ /* 0x000fc60000040000 */
        /* <DEDUP_REMOVED lines=10> */
[----:B------:R0:W2:Y:S01]  /*0190*/  @!UP0 SYNCS.EXCH.64 URZ, [UR8+0x32400], UR4 ;  /* 0x03240004083f85b2 */ /* 0x0000a20008000100 */
[----:B------:R0:W3:Y:S05]  /*01a0*/  @!UP1 SYNCS.EXCH.64 URZ, [UR8+0x32410], UR4 ;  /* 0x03241004083f95b2 */ /* 0x0000ea0008000100 */
[----:B------:R0:W4:Y:S02]  /*01b0*/  @!UP2 SYNCS.EXCH.64 URZ, [UR8+0x32420], UR6 ;  /* 0x03242006083fa5b2 */ /* 0x0001240008000100 */
        /* <DEDUP_REMOVED lines=15> */
[----:B------:R0:W0:Y:S01]  /*02b0*/  SYNCS.EXCH.64 URZ, [UR8+0x32440], UR6 ;  /* 0x03244006083f75b2 */ /* 0x0000220008000100 */
[----:B------:R0:W0:Y:S01]  /*02c0*/  SYNCS.EXCH.64 URZ, [UR8+0x32438], UR4 ;  /* 0x03243804083f75b2 */ /* 0x0000220008000100 */
[----:B------:R0:W0:Y:S01]  /*02d0*/  SYNCS.EXCH.64 URZ, [UR8+0x32448], UR6 ;  /* 0x03244806083f75b2 */ /* 0x0000220008000100 */
[----:B------:R-:W-:Y:S01]  /*02e0*/  NOP ;  /* 0x0000000000007918 */ /* 0x000fe20000000000 */
.L_x_182:
        /* <DEDUP_REMOVED lines=22> */
.L_x_183:
        /* <DEDUP_REMOVED lines=18> */
.L_x_184:
        /* <DEDUP_REMOVED lines=22> */
.L_x_185:
        /* <DEDUP_REMOVED lines=23> */
.L_x_186:
        /* <DEDUP_REMOVED lines=8> */
.L_x_188:
        /* <DEDUP_REMOVED lines=23> */
[----:B------:R-:W-:Y:S01]  /*0a30*/  LEA.HI R200, R0, R19, RZ, 0x3 ;  /* 0x0000001300c87211 */ /* 0x000fe200078f18ff */
[----:B------:R-:W-:Y:S01]  /*0a40*/  IMAD.IADD R206, R19, 0x1, -R206 ;  /* 0x0000000113ce7824 */ /* 0x000fe200078e0ace */
[----:B------:R-:W-:-:S02]  /*0a50*/  LOP3.LUT R4, R2, 0x3fffff0, RZ, 0xc0, !PT ;  /* 0x03fffff002047812 */ /* 0x000fc400078ec0ff */
[----:B------:R-:W-:Y:S02]  /*0a60*/  SHF.R.S32.HI R5, RZ, 0x4, R2 ;  /* 0x00000004ff057819 */ /* 0x000fe40000011402 */
[----:B------:R-:W-:Y:S01]  /*0a70*/  SHF.R.S32.HI R9, RZ, 0x1f, R206 ;  /* 0x0000001fff097819 */ /* 0x000fe200000114ce */
[----:B------:R-:W-:Y:S01]  /*0a80*/  IMAD.IADD R4, R19, 0x1, -R4 ;  /* 0x0000000113047824 */ /* 0x000fe200078e0a04 */
[----:B------:R-:W-:Y:S02]  /*0a90*/  LOP3.LUT R7, R6, 0xfffffc00, RZ, 0xc0, !PT ;  /* 0xfffffc0006077812 */ /* 0x000fe400078ec0ff */
[----:B------:R-:W-:Y:S02]  /*0aa0*/  LEA.HI R8, R9, R206, RZ, 0x2 ;  /* 0x000000ce09087211 */ /* 0x000fe400078f10ff */
[----:B------:R-:W-:Y:S01]  /*0ab0*/  LEA.HI R6, R0, R19, RZ, 0x2 ;  /* 0x0000001300067211 */ /* 0x000fe200078f10ff */
[----:B------:R-:W-:Y:S01]  /*0ac0*/  IMAD R7, R4, 0x40, R7 ;  /* 0x0000004004077824 */ /* 0x000fe200078e0207 */
[----:B------:R-:W-:-:S02]  /*0ad0*/  SHF.R.S32.HI R10, RZ, 0x2, R8 ;  /* 0x00000002ff0a7819 */ /* 0x000fc40000011408 */
[----:B------:R-:W-:Y:S02]  /*0ae0*/  SHF.R.S32.HI R11, RZ, 0x1f, R8 ;  /* 0x0000001fff0b7819 */ /* 0x000fe40000011408 */
[----:B------:R-:W-:Y:S02]  /*0af0*/  LEA.HI R2, R2, R5, RZ, 0x1 ;  /* 0x0000000502027211 */ /* 0x000fe400078f08ff */
[----:B------:R-:W-:Y:S02]  /*0b00*/  LEA.HI R11, R11, R10, RZ, 0x3 ;  /* 0x0000000a0b0b7211 */ /* 0x000fe400078f18ff */
[----:B------:R-:W-:Y:S02]  /*0b10*/  LOP3.LUT R6, R6, 0xfffffffc, RZ, 0xc0, !PT ;  /* 0xfffffffc06067812 */ /* 0x000fe400078ec0ff */
[----:B------:R-:W-:Y:S02]  /*0b20*/  SHF.R.S32.HI R208, RZ, 0x7, R3 ;  /* 0x00000007ffd07819 */ /* 0x000fe40000011403 */
        /* <DEDUP_REMOVED lines=11> */
[----:B------:R-:W-:Y:S02]  /*0be0*/  LOP3.LUT R3, R3, 0x3fffffe, RZ, 0xc0, !PT ;  /* 0x03fffffe03037812 */ /* 0x000fe400078ec0ff */
[----:B------:R-:W-:Y:S01]  /*0bf0*/  LEA.HI R0, R6, R6, RZ, 0x1 ;  /* 0x0000000606007211 */ /* 0x000fe200078f08ff */
[----:B------:R-:W-:Y:S01]  /*0c00*/  IMAD R10, R9, 0x10, R10 ;  /* 0x00000010090a7824 */ /* 0x000fe200078e020a */
[----:B------:R-:W-:Y:S01]  /*0c10*/  SHF.L.U32 R2, R19, 0x3, RZ ;  /* 0x0000000313027819 */ /* 0x000fe200000006ff */
[----:B------:R-:W-:Y:S01]  /*0c20*/  IMAD.IADD R3, R208, 0x1, -R3 ;  /* 0x00000001d0037824 */ /* 0x000fe200078e0a03 */
[----:B------:R-:W-:-:S02]  /*0c30*/  LOP3.LUT R5, R0, 0x1ffffffe, RZ, 0xc0, !PT ;  /* 0x1ffffffe00057812 */ /* 0x000fc400078ec0ff */
[----:B------:R-:W-:Y:S01]  /*0c40*/  SHF.R.S32.HI R200, RZ, 0x3, R200 ;  /* 0x00000003ffc87819 */ /* 0x000fe200000114c8 */
[----:B------:R-:W-:Y:S01]  /*0c50*/  IMAD R209, R3, 0x40, R10 ;  /* 0x0000004003d17824 */ /* 0x000fe200078e020a */
[----:B------:R-:W-:Y:S01]  /*0c60*/  LOP3.LUT R3, R8, 0x7ffffffc, RZ, 0xc0, !PT ;  /* 0x7ffffffc08037812 */ /* 0x000fe200078ec0ff */
[C---:B------:R-:W-:Y:S02]  /*0c70*/  VIADD R18, R2.reuse, 0x40 ;  /* 0x0000004002127836 */ /* 0x040fe40000000000 */
[C---:B------:R-:W-:Y:S02]  /*0c80*/  VIADD R17, R2.reuse, 0x80 ;  /* 0x0000008002117836 */ /* 0x040fe40000000000 */
[----:B------:R-:W-:Y:S01]  /*0c90*/  VIADD R16, R2, 0xc0 ;  /* 0x000000c002107836 */ /* 0x000fe20000000000 */
[----:B------:R-:W-:Y:S01]  /*0ca0*/  SHF.R.S32.HI R216, RZ, 0x1f, R18 ;  /* 0x0000001fffd87819 */ /* 0x000fe20000011412 */
[----:B------:R-:W-:Y:S01]  /*0cb0*/  IMAD.IADD R6, R6, 0x1, -R5 ;  /* 0x0000000106067824 */ /* 0x000fe200078e0a05 */
[----:B------:R-:W-:Y:S01]  /*0cc0*/  SHF.R.S32.HI R215, RZ, 0x1f, R17 ;  /* 0x0000001fffd77819 */ /* 0x000fe20000011411 */
[----:B------:R-:W-:Y:S01]  /*0cd0*/  IMAD.IADD R210, R206, 0x1, -R3 ;  /* 0x00000001ced27824 */ /* 0x000fe200078e0a03 */
[----:B------:R-:W-:Y:S01]  /*0ce0*/  SHF.R.S32.HI R214, RZ, 0x1f, R16 ;  /* 0x0000001fffd67819 */ /* 0x000fe20000011410 */
[----:B------:R-:W-:-:S07]  /*0cf0*/  IMAD R211, R6, 0x8, R209 ;  /* 0x0000000806d37824 */ /* 0x000fce00078e02d1 */
.L_x_222:
[----:B------:R-:W0:Y:S01]  /*0d00*/  SHFL.IDX PT, R0, R208, RZ, 0x1f ;  /* 0x00001fffd0007589 */ /* 0x000e2200000e0000 */
[----:B------:R-:W1:Y:S01]  /*0d10*/  S2UR UR45, SR_CgaCtaId ;  /* 0x00000000002d79c3 */ /* 0x000e620000008800 */
[----:B------:R-:W-:Y:S01]  /*0d20*/  ULDC UR4, c[0x0][0xd38] ;  /* 0x00034e0000047ab9 */ /* 0x000fe20000000800 */
[----:B------:R-:W-:Y:S01]  /*0d30*/  ULDC.64 UR6, c[0x0][0x418] ;  /* 0x0001060000067ab9 */ /* 0x000fe20000000a00 */
[----:B------:R-:W-:Y:S02]  /*0d40*/  UISETP.NE.AND UP1, UPT, UR4, 0x1, UPT ;  /* 0x000000010400788c */ /* 0x000fe4000bf25270 */
[----:B------:R-:W-:Y:S01]  /*0d50*/  UISETP.NE.U32.AND UP0, UPT, UR6, URZ, UPT ;  /* 0x0000003f0600728c */ /* 0x000fe2000bf05070 */
[----:B------:R-:W-:Y:S01]  /*0d60*/  UMOV UR51, 0x400 ;  /* 0x0000040000337882 */ /* 0x000fe20000000000 */
[----:B------:R-:W-:Y:S02]  /*0d70*/  ULDC UR4, c[0x0][0xd44] ;  /* 0x0003510000047ab9 */ /* 0x000fe40000000800 */
[----:B------:R-:W-:Y:S01]  /*0d80*/  UISETP.NE.AND.EX UP0, UPT, UR7, URZ, UPT, UP0 ;  /* 0x0000003f0700728c */ /* 0x000fe2000bf05300 */
[----:B------:R-:W-:Y:S01]  /*0d90*/  ULDC UR47, c[0x0][0x424] ;  /* 0x00010900002f7ab9 */ /* 0x000fe20000000800 */
[----:B------:R-:W-:-:S02]  /*0da0*/  UISETP.NE.AND UP2, UPT, UR4, 0x1, UPT ;  /* 0x000000010400788c */ /* 0x000fc4000bf45270 */
[----:B------:R-:W-:Y:S01]  /*0db0*/  USEL UR47, UR47, 0x1, UP0 ;  /* 0x000000012f2f7887 */ /* 0x000fe20008000000 */
[----:B------:R-:W-:Y:S01]  /*0dc0*/  @UP1 ULDC UR4, c[0x0][0xd3c] ;  /* 0x00034f0000041ab9 */ /* 0x000fe20000000800 */
[----:B------:R-:W-:Y:S01]  /*0dd0*/  ULDC UR7, c[0x0][0x2f0] ;  /* 0x0000bc0000077ab9 */ /* 0x000fe20000000800 */
[----:B------:R-:W-:Y:S02]  /*0de0*/  UIMAD.WIDE.U32 UR4, UR44, UR4, URZ ;  /* 0x000000042c0472a5 */ /* 0x000fe4000f8e003f */
[----:B------:R-:W-:Y:S01]  /*0df0*/  UIMAD UR47, UR47, UR7, URZ ;  /* 0x000000072f2f72a4 */ /* 0x000fe2000f8e023f */
[----:B------:R-:W-:Y:S01]  /*0e00*/  @UP1 ULDC UR8, c[0x0][0xd40] ;  /* 0x0003500000081ab9 */ /* 0x000fe20000000800 */
        /* <DEDUP_REMOVED lines=17> */
[----:B------:R-:W-:Y:S02]  /*0f20*/  UIADD3 UR8, UR8, 0x22400, URZ ;  /* 0x0002240008087890 */ /* 0x000fe4000fffe03f */
[----:B------:R-:W-:-:S02]  /*0f30*/  USHF.R.U32.HI UR46, URZ, 0x1f, UR7 ;  /* 0x0000001f3f2e7899 */ /* 0x000fc40008011607 */
[----:B------:R-:W-:Y:S02]  /*0f40*/  USHF.R.U32.HI UR8, URZ, 0x4, UR8 ;  /* 0x000000043f087899 */ /* 0x000fe40008011608 */
[----:B------:R-:W-:Y:S02]  /*0f50*/  ULEA.HI.SX32 UR46, UR7, UR46, 0x1c ;  /* 0x0000002e072e7291 */ /* 0x000fe4000f8fe23f */
[----:B------:R-:W-:Y:S01]  /*0f60*/  ULOP3.LUT UR50, UR8, 0x3fff, URZ, 0xc0, !UPT ;  /* 0x00003fff08327892 */ /* 0x000fe2000f8ec03f */
[----:B---3-5:R-:W-:Y:S11]  /*0f70*/  @!P0 BRA `(.L_x_189) ;  /* 0x0000000000408947 */ /* 0x028ff60003800000 */
        /* <DEDUP_REMOVED lines=16> */
.L_x_189:
[----:B------:R-:W-:Y:S01]  /*1080*/  ULOP3.LUT UR4, UR38, 0x1, URZ, 0xc0, !UPT ;  /* 0x0000000126047892 */ /* 0x000fe2000f8ec03f */
[----:B------:R-:W0:Y:S05]  /*1090*/  S2R R20, SR_TID.X ;  /* 0x0000000000147919 */ /* 0x000e2a0000002100 */
[----:B------:R-:W-:-:S04]  /*10a0*/  MOV R0, UR4 ;  /* 0x0000000400007c02 */ /* 0x000fc80008000f00 */
[----:B------:R-:W-:-:S04]  /*10b0*/  SHF.L.U32 R0, R0, 0x1f, RZ ;  /* 0x0000001f00007819 */ /* 0x000fc800000006ff */
[----:B------:R-:W1:Y:S01]  /*10c0*/  SYNCS.PHASECHK.TRANS64.TRYWAIT P0, [UR51+0x32400], R0 ;  /* 0x03240000ff0075a7 */ /* 0x000e620008000173 */
[----:B0-----:R-:W-:-:S05]  /*10d0*/  SHF.R.U32.HI R20, RZ, 0x7, R20 ;  /* 0x00000007ff147819 */ /* 0x001fca0000011614 */
[----:B------:R-:W-:Y:S01]  /*10e0*/  VIADD R192, R20, 0x8 ;  /* 0x0000000814c07836 */ /* 0x000fe20000000000 */
[----:B-1----:R-:W-:Y:S06]  /*10f0*/  @!P0 BRA `(.L_x_190) ;  /* 0x000000b8003c8947 */ /* 0x002fec0003800000 */
.L_x_274:
[----:B0-----:R-:W-:Y:S01]  /*1100*/  IMAD.U32 R3, RZ, RZ, UR40 ;  /* 0x00000028ff037e24 */ /* 0x001fe2000f8e00ff */
[----:B------:R-:W-:Y:S05]  /*1110*/  WARPSYNC.ALL ;  /* 0x0000000000007948 */ /* 0x000fea0003800000 */
[----:B------:R0:W-:Y:S01]  /*1120*/  BAR.SYNC.DEFER_BLOCKING R192, 0x100 ;  /* 0x000400c00000751d */ /* 0x0001e20000010000 */
[----:B------:R-:W-:-:S13]  /*1130*/  ISETP.NE.AND P0, PT, R3, 0x3, PT ;  /* 0x000000030300780c */ /* 0x000fda0003f05270 */
[----:B0-----:R-:W-:Y:S05]  /*1140*/  @!P0 BRA `(.L_x_191) ;  /* 0x0000000000048947 */ /* 0x001fea0003800000 */
[----:B------:R-:W-:Y:S01]  /*1150*/  BPT.TRAP 0x1 ;  /* 0x000000040000795c */ /* 0x000fe20000300000 */
.L_x_191:
[----:B------:R-:W-:Y:S01]  /*1160*/  ULEA UR27, UR37, UR51, 0x3 ;  /* 0x00000033251b7291 */ /* 0x000fe2000f8e183f */
[----:B------:R-:W-:-:S05]  /*1170*/  IMAD.U32 R3, RZ, RZ, UR36 ;  /* 0x00000024ff037e24 */ /* 0x000fca000f8e00ff */
[----:B------:R-:W-:-:S04]  /*1180*/  SHF.L.U32 R3, R3, 0x1f, RZ ;  /* 0x0000001f03037819 */ /* 0x000fc800000006ff */
[----:B------:R0:W1:Y:S01]  /*1190*/  SYNCS.PHASECHK.TRANS64.TRYWAIT P1, [UR27+0x32430], R3 ;  /* 0x03243003ff0075a7 */ /* 0x000062000802015b */
[----:B------:R-:W-:Y:S05]  /*11a0*/  @!P0 BRA `(.L_x_192) ;  /* 0x0000000000048947 */ /* 0x000fea0003800000 */
[----:B------:R-:W-:Y:S01]  /*11b0*/  BPT.TRAP 0x1 ;  /* 0x000000040000795c */ /* 0x000fe20000300000 */
.L_x_192:
[----:B-1----:R-:W-:Y:S05]  /*11c0*/  @P1 BRA `(.L_x_193) ;  /* 0x0000000000081947 */ /* 0x002fea0003800000 */
[----:B------:R-:W1:Y:S02]  /*11d0*/  SYNCS.PHASECHK.TRANS64.TRYWAIT P1, [UR27+0x32430], R3 ;  /* 0x03243003ff0075a7 */ /* 0x000e64000802015b */
[----:B-1----:R-:W-:Y:S05]  /*11e0*/  @!P1 BRA `(.L_x_194) ;  /* 0x000000b800189947 */ /* 0x002fea0003800000 */
.L_x_193:
[----:B------:R-:W-:Y:S01]  /*11f0*/  ULEA UR4, UR42, UR51, 0xd ;  /* 0x000000332a047291 */ /* 0x000fe2000f8e683f */
[----:B------:R-:W-:Y:S01]  /*1200*/  WARPGROUP.ARRIVE ;  /* 0x00000000000079c5 */ /* 0x000fe20000000000 */
[----:B------:R-:W-:Y:S02]  /*1210*/  UIADD3 UR5, UR51, 0x1c400, URZ ;  /* 0x0001c40033057890 */ /* 0x000fe4000fffe03f */
[----:B------:R-:W-:Y:S02]  /*1220*/  UIADD3 UR4, UR4, 0x18400, URZ ;  /* 0x0001840004047890 */ /* 0x000fe4000fffe03f */
[----:B------:R-:W-:Y:S02]  /*1230*/  USHF.R.U32.HI UR5, URZ, 0x4, UR5 ;  /* 0x000000043f057899 */ /* 0x000fe40008011605 */
[----:B------:R-:W-:Y:S02]  /*1240*/  USHF.R.U32.HI UR4, URZ, 0x4, UR4 ;  /* 0x000000043f047899 */ /* 0x000fe40008011604 */
[----:B------:R-:W-:-:S02]  /*1250*/  ULOP3.LUT UR5, UR5, 0x3fff, URZ, 0xc0, !UPT ;  /* 0x00003fff05057892 */ /* 0x000fc4000f8ec03f */
[----:B------:R-:W-:Y:S02]  /*1260*/  ULOP3.LUT UR4, UR4, 0x3fff, URZ, 0xc0, !UPT ;  /* 0x00003fff04047892 */ /* 0x000fe4000f8ec03f */
[----:B------:R-:W-:Y:S02]  /*1270*/  ULOP3.LUT UR24, UR5, 0x10000, URZ, 0xfc, !UPT ;  /* 0x0001000005187892 */ /* 0x000fe4000f8efc3f */
[----:B------:R-:W-:Y:S02]  /*1280*/  ULOP3.LUT UR4, UR4, 0x10000, URZ, 0xfc, !UPT ;  /* 0x0001000004047892 */ /* 0x000fe4000f8efc3f */
[----:B------:R-:W-:Y:S01]  /*1290*/  UIMAD UR6, UR37, 0x300, UR24 ;  /* 0x00000300250678a4 */ /* 0x000fe2000f8e0218 */
[----:B------:R-:W-:Y:S01]  /*12a0*/  UMOV UR5, 0x40000040 ;  /* 0x4000004000057882 */ /* 0x000fe20000000000 */
[----:B------:R-:W-:Y:S01]  /*12b0*/  UMOV UR7, 0x40000040 ;  /* 0x4000004000077882 */ /* 0x000fe20000000000 */
[----:B------:R-:W-:Y:S02]  /*12c0*/  UIADD3 UR8, UR4, 0x2, URZ ;  /* 0x0000000204087890 */ /* 0x000fe4000fffe03f */
[----:B------:R-:W-:Y:S01]  /*12d0*/  UIADD3 UR10, UR6, 0x2, URZ ;  /* 0x00000002060a7890 */ /* 0x000fe2000fffe03f */
[----:B------:R-:W-:-:S03]  /*12e0*/  UMOV UR9, 0x40000040 ;  /* 0x4000004000097882 */ /* 0x000fc60000000000 */
[----:B------:R-:W-:Y:S01]  /*12f0*/  HGMMA.64x96x16.F32.BF16 R24, gdesc[UR4], RZ, !UPT, gsb0 ;  /* 0x01600000041879f0 */ /* 0x000fe2000c0018ff */
[----:B------:R-:W-:Y:S01]  /*1300*/  UMOV UR11, 0x40000040 ;  /* 0x40000040000b7882 */ /* 0x000fe20000000000 */
[----:B------:R-:W-:Y:S02]  /*1310*/  UIADD3 UR12, UR4, 0x4, URZ ;  /* 0x00000004040c7890 */ /* 0x000fe4000fffe03f */
[----:B------:R-:W-:Y:S01]  /*1320*/  UIADD3 UR14, UR6, 0x4, URZ ;  /* 0x00000004060e7890 */ /* 0x000fe2000fffe03f */
[----:B------:R-:W-:Y:S01]  /*1330*/  UMOV UR13, 0x40000040 ;  /* 0x40000040000d7882 */ /* 0x000fe20000000000 */
[----:B------:R-:W-:Y:S01]  /*1340*/  UMOV UR15, 0x40000040 ;  /* 0x40000040000f7882 */ /* 0x000fe20000000000 */
[----:B------:R-:W-:Y:S02]  /*1350*/  UIADD3 UR16, UR4, 0x6, URZ ;  /* 0x0000000604107890 */ /* 0x000fe4000fffe03f */
[----:B------:R-:W-:Y:S01]  /*1360*/  UIADD3 UR18, UR6, 0x6, URZ ;  /* 0x0000000606127890 */ /* 0x000fe2000fffe03f */
[----:B------:R-:W-:Y:S01]  /*1370*/  UMOV UR17, 0x40000040 ;  /* 0x4000004000117882 */ /* 0x000fe20000000000 */
[----:B------:R-:W-:Y:S01]  /*1380*/  UMOV UR19, 0x40000040 ;  /* 0x4000004000137882 */ /* 0x000fe20000000000 */
[----:B------:R-:W-:-:S02]  /*1390*/  WARPGROUP.DEPBAR.LE gsb0, 0x0 ;  /* 0x00008000000079c5 */ /* 0x000fc40000010000 */
        /* <DEDUP_REMOVED lines=9> */
[----:B------:R-:W2:Y:S02]  /*1430*/  SYNCS.PHASECHK.TRANS64.TRYWAIT P1, [UR51+0x32410], R0 ;  /* 0x03241000ff0075a7 */ /* 0x000ea40008020173 */
[----:B--2---:R-:W-:Y:S05]  /*1440*/  @!P1 BRA `(.L_x_195) ;  /* 0x000000b400989947 */ /* 0x004fea0003800000 */
.L_x_275:
[----:B------:R-:W-:Y:S05]  /*1450*/  @!P0 BRA `(.L_x_196) ;  /* 0x0000000000048947 */ /* 0x000fea0003800000 */
[----:B------:R-:W-:Y:S01]  /*1460*/  BPT.TRAP 0x1 ;  /* 0x000000040000795c */ /* 0x000fe20000300000 */
.L_x_196:
[----:B------:R3:W4:Y:S01]  /*1470*/  SYNCS.PHASECHK.TRANS64.TRYWAIT P1, [UR27+0x32450], R3 ;  /* 0x03245003ff0075a7 */ /* 0x000722000802015b */
[----:B------:R-:W-:Y:S05]  /*1480*/  @!P0 BRA `(.L_x_197) ;  /* 0x0000000000048947 */ /* 0x000fea0003800000 */
[----:B------:R-:W-:Y:S01]  /*1490*/  BPT.TRAP 0x1 ;  /* 0x000000040000795c */ /* 0x000fe20000300000 */
.L_x_197:
[----:B----4-:R-:W-:Y:S05]  /*14a0*/  @P1 BRA `(.L_x_198) ;  /* 0x0000000000081947 */ /* 0x010fea0003800000 */
[----:B------:R-:W4:Y:S02]  /*14b0*/  SYNCS.PHASECHK.TRANS64.TRYWAIT P1, [UR27+0x32450], R3 ;  /* 0x03245003ff0075a7 */ /* 0x000f24000802015b */
[----:B----4-:R-:W-:Y:S05]  /*14c0*/  @!P1 BRA `(.L_x_199) ;  /* 0x000000b400909947 */ /* 0x010fea0003800000 */
.L_x_198:
[----:B------:R-:W-:Y:S01]  /*14d0*/  UIADD3 UR51, UR51, 0x400, URZ ;  /* 0x0000040033337890 */ /* 0x000fe2000fffe03f */
[----:B------:R-:W-:Y:S01]  /*14e0*/  WARPGROUP.ARRIVE ;  /* 0x00000000000079c5 */ /* 0x000fe20000000000 */
[----:B------:R-:W-:-:S05]  /*14f0*/  ULOP3.LUT UR6, UR50, 0x10000, URZ, 0xfc, !UPT ;  /* 0x0001000032067892 */ /* 0x000fca000f8efc3f */
[----:B--2---:R-:W2:Y:S01]  /*1500*/  S2R R0, SR_TID.X ;  /* 0x0000000000007919 */ /* 0x004ea20000002100 */
[----:B------:R-:W-:Y:S01]  /*1510*/  USHF.R.U32.HI UR26, URZ, 0x4, UR51 ;  /* 0x000000043f1a7899 */ /* 0x000fe20008011633 */
[----:B------:R-:W-:Y:S01]  /*1520*/  UMOV UR21, 0x40000040 ;  /* 0x4000004000157882 */ /* 0x000fe20000000000 */
[----:B------:R-:W-:Y:S02]  /*1530*/  UMOV UR23, 0x40000040 ;  /* 0x4000004000177882 */ /* 0x000fe40000000000 */
[----:B------:R-:W-:Y:S01]  /*1540*/  ULOP3.LUT UR26, UR26, 0x3fff, URZ, 0xc0, !UPT ;  /* 0x00003fff1a1a7892 */ /* 0x000fe2000f8ec03f */
[----:B------:R-:W-:-:S03]  /*1550*/  UMOV UR20, UR6 ;  /* 0x0000000600147c82 */ /* 0x000fc60008000000 */
[----:B------:R-:W-:-:S04]  /*1560*/  ULOP3.LUT UR25, UR26, 0x10000, URZ, 0xfc, !UPT ;  /* 0x000100001a197892 */ /* 0x000fc8000f8efc3f */
[----:B------:R-:W-:-:S07]  /*1570*/  UIMAD UR7, UR37, 0xc00, UR25 ;  /* 0x00000c00250778a4 */ /* 0x000fce000f8e0219 */
[----:B------:R-:W-:Y:S02]  /*1580*/  UMOV UR22, UR7 ;  /* 0x0000000700167c82 */ /* 0x000fe40008000000 */
[----:B------:R-:W-:Y:S01]  /*1590*/  HGMMA.64x96x16.F32.BF16 R24, gdesc[UR20], R24, gsb0 ;  /* 0x01600000141879f0 */ /* 0x000fe20008001818 */
        /* <DEDUP_REMOVED lines=8> */
[----:B------:R-:W-:Y:S01]  /*1620*/  HGMMA.64x96x16.F32.BF16 R24, gdesc[UR20], R24, gsb0 ;  /* 0x01600000141879f0 */ /* 0x000fe20008001818 */
[----:B------:R-:W-:Y:S02]  /*1630*/  UIADD3 UR20, UR6, 0x4, URZ ;  /* 0x0000000406147890 */ /* 0x000fe4000fffe03f */
[----:B------:R-:W-:Y:S01]  /*1640*/  UIADD3 UR22, UR7, 0x4, URZ ;  /* 0x0000000407167890 */ /* 0x000fe2000fffe03f */
[----:B------:R-:W-:Y:S01]  /*1650*/  UMOV UR21, 0x40000040 ;  /* 0x4000004000157882 */ /* 0x000fe20000000000 */
[----:B------:R-:W-:Y:S01]  /*1660*/  UMOV UR23, 0x40000040 ;  /* 0x4000004000177882 */ /* 0x000fe20000000000 */
        /* <DEDUP_REMOVED lines=93> */
[----:B------:R-:W-:Y:S03]  /*1c40*/  HGMMA.64x96x16.F32.BF16 R24, gdesc[UR20], R24, gsb0 ;  /* 0x01600000141879f0 */ /* 0x000fe60008001818 */
[----:B------:R-:W-:Y:S02]  /*1c50*/  WARPGROUP.DEPBAR.LE gsb0, 0x0 ;  /* 0x00008000000079c5 */ /* 0x000fe40000010000 */
[----:B------:R2:W-:Y:S06]  /*1c60*/  BAR.ARV R0, 0x100 ;  /* 0x000400000000751d */ /* 0x0005ec0000002000 */
[----:B------:R-:W-:Y:S05]  /*1c70*/  @!P0 BRA `(.L_x_200) ;  /* 0x0000000000048947 */ /* 0x000fea0003800000 */
[----:B------:R-:W-:Y:S01]  /*1c80*/  BPT.TRAP 0x1 ;  /* 0x000000040000795c */ /* 0x000fe20000300000 */
.L_x_200:
[----:B------:R-:W-:Y:S01]  /*1c90*/  UIMAD UR6, UR46, -0x60, UR47 ;  /* 0xffffffa02e0678a4 */ /* 0x000fe2000f8e022f */
[----:B------:R-:W-:Y:S01]  /*1ca0*/  ULDC UR10, c[0x0][0xa80] ;  /* 0x0002a000000a7ab9 */ /* 0x000fe20000000800 */
[----:B------:R-:W-:Y:S02]  /*1cb0*/  ULOP3.LUT UR26, UR26, 0x3000000, URZ, 0xfc, !UPT ;  /* 0x030000001a1a7892 */ /* 0x000fe4000f8efc3f */
[----:B------:R-:W-:Y:S02]  /*1cc0*/  UIADD3 UR6, UR6, 0x60, URZ ;  /* 0x0000006006067890 */ /* 0x000fe4000fffe03f */
[----:B------:R-:W-:Y:S01]  /*1cd0*/  UIMAD UR11, UR37, 0xc00, UR26 ;  /* 0x00000c00250b78a4 */ /* 0x000fe2000f8e021a */
[----:B------:R-:W-:-:S03]  /*1ce0*/  UMOV UR7, 0x40000040 ;  /* 0x4000004000077882 */ /* 0x000fc60000000000 */
[----:B01-3--:R-:W-:Y:S01]  /*1cf0*/  IMAD.U32 R3, RZ, RZ, UR6 ;  /* 0x00000006ff037e24 */ /* 0x00bfe2000f8e00ff */
[----:B------:R-:W-:-:S03]  /*1d00*/  UIADD3 UR6, UR27, 0x32440, URZ ;  /* 0x000324401b067890 */ /* 0x000fc6000fffe03f */
[----:B------:R-:W-:Y:S01]  /*1d10*/  IMAD R3, R210, -0x2, R3 ;  /* 0xfffffffed2037824 */ /* 0x000fe200078e0203 */
[----:B------:R-:W-:-:S04]  /*1d20*/  UPRMT UR6, UR45, 0x654, UR6 ;  /* 0x000006542d067896 */ /* 0x000fc80008000006 */
[C---:B------:R-:W-:Y:S02]  /*1d30*/  ISETP.GT.AND P2, PT, R3.reuse, RZ, PT ;  /* 0x000000ff0300720c */ /* 0x040fe40003f44270 */
[C---:B------:R-:W-:Y:S02]  /*1d40*/  ISETP.GT.AND P1, PT, R3.reuse, 0x1, PT ;  /* 0x000000010300780c */ /* 0x040fe40003f24270 */
[----:B------:R-:W-:Y:S01]  /*1d50*/  ISETP.GT.AND P6, PT, R3, 0x8, PT ;  /* 0x000000080300780c */ /* 0x000fe20003fc4270 */
[----:B------:R-:W-:Y:S01]  /*1d60*/  SYNCS.ARRIVE.TRANS64.RED.A1T0 RZ, [UR6], RZ ;  /* 0x000000ffffff79a7 */ /* 0x000fe20008100406 */
[----:B------:R-:W-:Y:S01]  /*1d70*/  FSEL R75, R24, -INF , P2 ;  /* 0xff800000184b7808 */ /* 0x000fe20001000000 */
[----:B------:R-:W-:Y:S01]  /*1d80*/  UMOV UR6, UR11 ;  /* 0x0000000b00067c82 */ /* 0x000fe20008000000 */
        /* <DEDUP_REMOVED lines=19> */
[----:B------:R-:W-:-:S02]  /*1ec0*/  FMNMX.FTZ R4, R73, R27, !PT ;  /* 0x0000001b49047209 */ /* 0x000fc40007810000 */
[----:B------:R-:W-:Y:S02]  /*1ed0*/  ISETP.GT.AND P6, PT, R3, 0x20, PT ;  /* 0x000000200300780c */ /* 0x000fe40003fc4270 */
[----:B------:R-:W-:Y:S02]  /*1ee0*/  FSEL R15, R37, -INF , P1 ;  /* 0xff800000250f7808 */ /* 0x000fe40000800000 */
[----:B------:R-:W-:Y:S02]  /*1ef0*/  FMNMX.FTZ R22, R11, R22, !PT ;  /* 0x000000160b167209 */ /* 0x000fe40007810000 */
[----:B------:R-:W-:Y:S02]  /*1f00*/  FSEL R31, R31, -INF , P5 ;  /* 0xff8000001f1f7808 */ /* 0x000fe40002800000 */
[----:B------:R-:W-:Y:S02]  /*1f10*/  FMNMX.FTZ R4, R77, R4, !PT ;  /* 0x000000044d047209 */ /* 0x000fe40007810000 */
[----:B------:R-:W-:-:S02]  /*1f20*/  ISETP.GT.AND P5, PT, R3, 0x21, PT ;  /* 0x000000210300780c */ /* 0x000fc40003fa4270 */
[----:B------:R-:W-:Y:S02]  /*1f30*/  FSEL R12, R40, -INF , P6 ;  /* 0xff800000280c7808 */ /* 0x000fe40003000000 */
[----:B------:R-:W-:Y:S02]  /*1f40*/  FMNMX.FTZ R33, R15, R22, !PT ;  /* 0x000000160f217209 */ /* 0x000fe40007810000 */
[----:B------:R-:W-:Y:S02]  /*1f50*/  FSEL R5, R34, -INF , P4 ;  /* 0xff80000022057808 */ /* 0x000fe40002000000 */
[----:B------:R-:W-:Y:S02]  /*1f60*/  FMNMX.FTZ R4, R31, R4, !PT ;  /* 0x000000041f047209 */ /* 0x000fe40007810000 */
[----:B------:R-:W-:Y:S02]  /*1f70*/  ISETP.GT.AND P4, PT, R3, 0x28, PT ;  /* 0x000000280300780c */ /* 0x000fe40003f84270 */
[----:B------:R-:W-:-:S02]  /*1f80*/  FSEL R20, R41, -INF , P5 ;  /* 0xff80000029147808 */ /* 0x000fc40002800000 */
[----:B------:R-:W-:Y:S02]  /*1f90*/  FMNMX.FTZ R33, R12, R33, !PT ;  /* 0x000000210c217209 */ /* 0x000fe40007810000 */
[----:B------:R-:W-:Y:S02]  /*1fa0*/  FSEL R7, R35, -INF , P3 ;  /* 0xff80000023077808 */ /* 0x000fe40001800000 */
[----:B------:R-:W-:Y:S02]  /*1fb0*/  FMNMX.FTZ R4, R5, R4, !PT ;  /* 0x0000000405047209 */ /* 0x000fe40007810000 */
[----:B------:R-:W-:Y:S02]  /*1fc0*/  ISETP.GT.AND P3, PT, R3, 0x29, PT ;  /* 0x000000290300780c */ /* 0x000fe40003f64270 */
[----:B------:R-:W-:Y:S02]  /*1fd0*/  FSEL R23, R44, -INF , P4 ;  /* 0xff8000002c177808 */ /* 0x000fe40002000000 */
[----:B------:R-:W-:-:S02]  /*1fe0*/  FMNMX.FTZ R24, R20, R33, !PT ;  /* 0x0000002114187209 */ /* 0x000fc40007810000 */
[----:B------:R-:W-:Y:S02]  /*1ff0*/  FSEL R9, R38, -INF , P2 ;  /* 0xff80000026097808 */ /* 0x000fe40001000000 */
[----:B------:R-:W-:Y:S02]  /*2000*/  FMNMX.FTZ R4, R7, R4, !PT ;  /* 0x0000000407047209 */ /* 0x000fe40007810000 */
[----:B------:R-:W-:Y:S02]  /*2010*/  ISETP.GT.AND P2, PT, R3, 0x30, PT ;  /* 0x000000300300780c */ /* 0x000fe40003f44270 */
[----:B------:R-:W-:Y:S02]  /*2020*/  FSEL R159, R45, -INF , P3 ;  /* 0xff8000002d9f7808 */ /* 0x000fe40001800000 */
[----:B------:R-:W-:Y:S02]  /*2030*/  FMNMX.FTZ R24, R23, R24, !PT ;  /* 0x0000001817187209 */ /* 0x000fe40007810000 */
[----:B------:R-:W-:-:S02]  /*2040*/  FSEL R13, R39, -INF , P1 ;  /* 0xff800000270d7808 */ /* 0x000fc40000800000 */
[----:B------:R-:W-:Y:S02]  /*2050*/  FMNMX.FTZ R4, R9, R4, !PT ;  /* 0x0000000409047209 */ /* 0x000fe40007810000 */
        /* <DEDUP_REMOVED lines=30> */
[----:B------:R-:W-:Y:S02]  /*2240*/  FSEL R162, R54, -INF , P6 ;  /* 0xff80000036a27808 */ /* 0x000fe40003000000 */
[----:B------:R-:W-:Y:S02]  /*2250*/  ISETP.GT.AND P6, PT, R3, 0x49, PT ;  /* 0x000000490300780c */ /* 0x000fe40003fc4270 */
[----:B------:R-:W-:Y:S02]  /*2260*/  FSEL R167, R60, -INF , P2 ;  /* 0xff8000003ca77808 */ /* 0x000fe40001000000 */
[----:B------:R-:W-:Y:S02]  /*2270*/  FMNMX.FTZ R4, R164, R35, !PT ;  /* 0x00000023a4047209 */ /* 0x000fe40007810000 */
[----:B------:R-:W-:-:S02]  /*2280*/  FMNMX.FTZ R33, R158, R33, !PT ;  /* 0x000000219e217209 */ /* 0x000fc40007810000 */
[----:B------:R-:W-:Y:S02]  /*2290*/  ISETP.GT.AND P1, PT, R3, 0x50, PT ;  /* 0x000000500300780c */ /* 0x000fe40003f24270 */
[----:B------:R-:W-:Y:S02]  /*22a0*/  FSEL R171, R61, -INF , P6 ;  /* 0xff8000003dab7808 */ /* 0x000fe40003000000 */
[----:B------:R-:W-:Y:S02]  /*22b0*/  FMNMX.FTZ R4, R167, R4, !PT ;  /* 0x00000004a7047209 */ /* 0x000fe40007810000 */
[----:B------:R-:W-:Y:S02]  /*22c0*/  FSEL R170, R55, -INF , P5 ;  /* 0xff80000037aa7808 */ /* 0x000fe40002800000 */
[----:B------:R-:W-:Y:S02]  /*22d0*/  FMNMX.FTZ R33, R162, R33, !PT ;  /* 0x00000021a2217209 */ /* 0x000fe40007810000 */
[----:B------:R-:W-:-:S02]  /*22e0*/  FSEL R165, R64, -INF , P1 ;  /* 0xff80000040a57808 */ /* 0x000fc40000800000 */
[----:B------:R-:W-:Y:S02]  /*22f0*/  FMNMX.FTZ R4, R171, R4, !PT ;  /* 0x00000004ab047209 */ /* 0x000fe40007810000 */
[----:B------:R-:W-:Y:S02]  /*2300*/  FSEL R168, R58, -INF , P4 ;  /* 0xff8000003aa87808 */ /* 0x000fe40002000000 */
[----:B------:R-:W-:Y:S02]  /*2310*/  FMNMX.FTZ R33, R170, R33, !PT ;  /* 0x00000021aa217209 */ /* 0x000fe40007810000 */
[----:B------:R-:W-:Y:S02]  /*2320*/  FMNMX.FTZ R24, R165, R4, !PT ;  /* 0x00000004a5187209 */ /* 0x000fe40007810000 */
[----:B------:R-:W-:Y:S02]  /*2330*/  FSEL R173, R59, -INF , P3 ;  /* 0xff8000003bad7808 */ /* 0x000fe40001800000 */
[----:B------:R-:W-:Y:S01]  /*2340*/  FMNMX.FTZ R4, R168, R33, !PT ;  /* 0x00000021a8047209 */ /* 0x000fe20007810000 */
[----:B------:R0:W-:Y:S01]  /*2350*/  BAR.SYNC.DEFER_BLOCKING R192, 0x100 ;  /* 0x000400c00000751d */ /* 0x0001e20000010000 */
[----:B------:R-:W-:-:S02]  /*2360*/  ISETP.GT.AND P5, PT, R3, 0x51, PT ;  /* 0x000000510300780c */ /* 0x000fc40003fa4270 */
[C---:B------:R-:W-:Y:S02]  /*2370*/  ISETP.GT.AND P4, PT, R3.reuse, 0x58, PT ;  /* 0x000000580300780c */ /* 0x040fe40003f84270 */
[----:B------:R-:W-:Y:S02]  /*2380*/  ISETP.GT.AND P3, PT, R3, 0x59, PT ;  /* 0x000000590300780c */ /* 0x000fe40003f64270 */
[----:B------:R-:W-:Y:S02]  /*2390*/  FSEL R184, R62, -INF , P2 ;  /* 0xff8000003eb87808 */ /* 0x000fe40001000000 */
[----:B------:R-:W-:Y:S02]  /*23a0*/  FMNMX.FTZ R3, R173, R4, !PT ;  /* 0x00000004ad037209 */ /* 0x000fe40007810000 */
[----:B------:R-:W-:Y:S02]  /*23b0*/  FSEL R187, R63, -INF , P6 ;  /* 0xff8000003fbb7808 */ /* 0x000fe40003000000 */
[----:B------:R-:W-:-:S02]  /*23c0*/  FMNMX.FTZ R4, R184, R3, !PT ;  /* 0x00000003b8047209 */ /* 0x000fc40007810000 */
[----:B------:R-:W-:Y:S02]  /*23d0*/  FSEL R169, R65, -INF , P5 ;  /* 0xff80000041a97808 */ /* 0x000fe40002800000 */
        /* <DEDUP_REMOVED lines=8> */
[----:B------:R-:W-:Y:S02]  /*2460*/  FSEL R186, R70, -INF , P4 ;  /* 0xff80000046ba7808 */ /* 0x000fe40002000000 */
[----:B------:R-:W-:Y:S02]  /*2470*/  FMNMX.FTZ R3, R185, R4, !PT ;  /* 0x00000004b9037209 */ /* 0x000fe40007810000 */
[----:B------:R-:W-:-:S02]  /*2480*/  FMNMX.FTZ R33, R174, R33, !PT ;  /* 0x00000021ae217209 */ /* 0x000fc40007810000 */
[----:B------:R-:W-:Y:S02]  /*2490*/  FSEL R189, R71, -INF , P3 ;  /* 0xff80000047bd7808 */ /* 0x000fe40001800000 */
[----:B------:R-:W-:Y:S01]  /*24a0*/  FMNMX.FTZ R4, R186, R3, !PT ;  /* 0x00000003ba047209 */ /* 0x000fe20007810000 */
[----:B------:R-:W1:Y:S03]  /*24b0*/  SHFL.BFLY PT, R24, R33, 0x2, 0x1f ;  /* 0x0c401f0021187f89 */ /* 0x000e6600000e0000 */
[----:B------:R-:W-:-:S05]  /*24c0*/  FMNMX.FTZ R4, R189, R4, !PT ;  /* 0x00000004bd047209 */ /* 0x000fca0007810000 */
[----:B------:R-:W3:Y:S01]  /*24d0*/  SHFL.BFLY PT, R35, R4, 0x2, 0x1f ;  /* 0x0c401f0004237f89 */ /* 0x000ee200000e0000 */
[----:B-1----:R-:W-:-:S05]  /*24e0*/  FMNMX.FTZ R24, R33, R24, !PT ;  /* 0x0000001821187209 */ /* 0x002fca0007810000 */
[----:B------:R-:W1:Y:S01]  /*24f0*/  SHFL.BFLY PT, R3, R24, 0x1, 0x1f ;  /* 0x0c201f0018037f89 */ /* 0x000e6200000e0000 */
[----:B---3--:R-:W-:-:S05]  /*2500*/  FMNMX.FTZ R35, R4, R35, !PT ;  /* 0x0000002304237209 */ /* 0x008fca0007810000 */
[----:B------:R-:W3:Y:S01]  /*2510*/  SHFL.BFLY PT, R26, R35, 0x1, 0x1f ;  /* 0x0c201f00231a7f89 */ /* 0x000ee200000e0000 */
[----:B-1----:R-:W-:-:S04]  /*2520*/  FMNMX.FTZ R3, R24, R3, !PT ;  /* 0x0000000318037209 */ /* 0x002fc80007810000 */
[C---:B------:R-:W-:Y:S01]  /*2530*/  FSETP.NEU.FTZ.AND P1, PT, R3.reuse, -INF , PT ;  /* 0xff8000000300780b */ /* 0x040fe20003f3d000 */
[----:B------:R-:W-:Y:S01]  /*2540*/  FMUL.FTZ R188, R3, UR10 ;  /* 0x0000000a03bc7c20 */ /* 0x000fe20008410000 */
[----:B---3--:R-:W-:-:S04]  /*2550*/  FMNMX.FTZ R4, R35, R26, !PT ;  /* 0x0000001a23047209 */ /* 0x008fc80007810000 */
[----:B------:R-:W-:Y:S02]  /*2560*/  FSEL R188, R188, RZ, P1 ;  /* 0x000000ffbcbc7208 */ /* 0x000fe40000800000 */
[C---:B------:R-:W-:Y:S01]  /*2570*/  FSETP.NEU.FTZ.AND P1, PT, R4.reuse, -INF , PT ;  /* 0xff8000000400780b */ /* 0x040fe20003f3d000 */
[----:B------:R-:W-:Y:S02]  /*2580*/  FMUL.FTZ R190, R4, UR10 ;  /* 0x0000000a04be7c20 */ /* 0x000fe40008410000 */
[--C-:B------:R-:W-:Y:S01]  /*2590*/  FFMA.FTZ R176, R75, UR10, -R188.reuse ;  /* 0x0000000a4bb07c23 */ /* 0x100fe200080108bc */
[--C-:B------:R-:W-:Y:S01]  /*25a0*/  FFMA.FTZ R175, R25, UR10, -R188.reuse ;  /* 0x0000000a19af7c23 */ /* 0x100fe200080108bc */
[--C-:B------:R-:W-:Y:S01]  /*25b0*/  FFMA.FTZ R178, R79, UR10, -R188.reuse ;  /* 0x0000000a4fb27c23 */ /* 0x100fe200080108bc */
[----:B------:R-:W-:Y:S01]  /*25c0*/  FSEL R190, R190, RZ, P1 ;  /* 0x000000ffbebe7208 */ /* 0x000fe20000800000 */
[--C-:B------:R-:W-:Y:S01]  /*25d0*/  FFMA.FTZ R181, R29, UR10, -R188.reuse ;  /* 0x0000000a1db57c23 */ /* 0x100fe200080108bc */
[--C-:B------:R-:W-:Y:S01]  /*25e0*/  FFMA.FTZ R191, R8, UR10, -R188.reuse ;  /* 0x0000000a08bf7c23 */ /* 0x100fe200080108bc */
[----:B------:R-:W-:Y:S01]  /*25f0*/  MUFU.EX2 R176, R176 ;  /* 0x000000b000b07308 */ /* 0x000fe20000000800 */
[----:B------:R-:W-:Y:S01]  /*2600*/  FFMA.FTZ R8, R11, UR10, -R188 ;  /* 0x0000000a0b087c23 */ /* 0x000fe200080108bc */
[--C-:B------:R-:W-:Y:S01]  /*2610*/  FFMA.FTZ R177, R73, UR10, -R190.reuse ;  /* 0x0000000a49b17c23 */ /* 0x100fe200080108be */
[--C-:B------:R-:W-:Y:S01]  /*2620*/  FFMA.FTZ R182, R27, UR10, -R190.reuse ;  /* 0x0000000a1bb67c23 */ /* 0x100fe200080108be */
[--C-:B------:R-:W-:Y:S01]  /*2630*/  FFMA.FTZ R179, R77, UR10, -R190.reuse ;  /* 0x0000000a4db37c23 */ /* 0x100fe200080108be */
[--C-:B------:R-:W-:Y:S01]  /*2640*/  FFMA.FTZ R180, R31, UR10, -R190.reuse ;  /* 0x0000000a1fb47c23 */ /* 0x100fe200080108be */
[----:B0-----:R-:W-:Y:S01]  /*2650*/  FFMA.FTZ R192, R7, UR10, -R190 ;  /* 0x0000000a07c07c23 */ /* 0x001fe200080108be */
[--C-:B------:R-:W-:Y:S01]  /*2660*/  FFMA.FTZ R6, R6, UR10, -R188.reuse ;  /* 0x0000000a06067c23 */ /* 0x100fe200080108bc */
[----:B------:R-:W0:Y:S01]  /*2670*/  MUFU.EX2 R175, R175 ;  /* 0x000000af00af7308 */ /* 0x000e220000000800 */
[----:B------:R-:W-:Y:S01]  /*2680*/  FFMA.FTZ R11, R15, UR10, -R188 ;  /* 0x0000000a0f0b7c23 */ /* 0x000fe200080108bc */
[--C-:B------:R-:W-:Y:S01]  /*2690*/  FFMA.FTZ R5, R5, UR10, -R190.reuse ;  /* 0x0000000a05057c23 */ /* 0x100fe200080108be */
[--C-:B------:R-:W-:Y:S01]  /*26a0*/  FFMA.FTZ R7, R9, UR10, -R190.reuse ;  /* 0x0000000a09077c23 */ /* 0x100fe200080108be */
[----:B------:R-:W-:Y:S01]  /*26b0*/  FFMA.FTZ R194, R13, UR10, -R190 ;  /* 0x0000000a0dc27c23 */ /* 0x000fe200080108be */
[----:B------:R-:W-:Y:S01]  /*26c0*/  FFMA.FTZ R9, R12, UR10, -R188 ;  /* 0x0000000a0c097c23 */ /* 0x000fe200080108bc */
[----:B------:R-:W-:Y:S01]  /*26d0*/  FFMA.FTZ R15, R14, UR10, -R190 ;  /* 0x0000000a0e0f7c23 */ /* 0x000fe200080108be */
[----:B------:R-:W-:Y:S01]  /*26e0*/  FFMA.FTZ R12, R20, UR10, -R188 ;  /* 0x0000000a140c7c23 */ /* 0x000fe200080108bc */
[----:B------:R-:W-:Y:S01]  /*26f0*/  MUFU.EX2 R178, R178 ;  /* 0x000000b200b27308 */ /* 0x000fe20000000800 */
[----:B------:R-:W-:Y:S01]  /*2700*/  FFMA.FTZ R14, R21, UR10, -R190 ;  /* 0x0000000a150e7c23 */ /* 0x000fe200080108be */
[--C-:B------:R-:W-:Y:S01]  /*2710*/  FFMA.FTZ R13, R23, UR10, -R188.reuse ;  /* 0x0000000a170d7c23 */ /* 0x100fe200080108bc */
[----:B------:R-:W-:Y:S01]  /*2720*/  FFMA.FTZ R20, R159, UR10, -R188 ;  /* 0x0000000a9f147c23 */ /* 0x000fe200080108bc */
[--C-:B------:R-:W-:Y:S01]  /*2730*/  FFMA.FTZ R10, R10, UR10, -R190.reuse ;  /* 0x0000000a0a0a7c23 */ /* 0x100fe200080108be */
[----:B------:R-:W-:Y:S01]  /*2740*/  FFMA.FTZ R21, R157, UR10, -R190 ;  /* 0x0000000a9d157c23 */ /* 0x000fe200080108be */
[--C-:B------:R-:W-:Y:S01]  /*2750*/  FFMA.FTZ R23, R156, UR10, -R188.reuse ;  /* 0x0000000a9c177c23 */ /* 0x100fe200080108bc */
[--C-:B------:R-:W-:Y:S01]  /*2760*/  FFMA.FTZ R156, R160, UR10, -R188.reuse ;  /* 0x0000000aa09c7c23 */ /* 0x100fe200080108bc */
[----:B------:R-:W1:Y:S01]  /*2770*/  MUFU.EX2 R181, R181 ;  /* 0x000000b500b57308 */ /* 0x000e620000000800 */
[----:B0-----:R-:W-:Y:S01]  /*2780*/  F2FP.BF16.F32.PACK_AB R152, R175, R176 ;  /* 0x000000b0af98723e */ /* 0x001fe200000010ff */
[----:B------:R-:W-:Y:S01]  /*2790*/  FFMA.FTZ R157, R163, UR10, -R188 ;  /* 0x0000000aa39d7c23 */ /* 0x000fe200080108bc */
[----:B------:R-:W-:Y:S01]  /*27a0*/  FFMA.FTZ R159, R158, UR10, -R190 ;  /* 0x0000000a9e9f7c23 */ /* 0x000fe200080108be */
[----:B------:R-:W-:Y:S01]  /*27b0*/  FFMA.FTZ R160, R166, UR10, -R188 ;  /* 0x0000000aa6a07c23 */ /* 0x000fe200080108bc */
[--C-:B------:R-:W-:Y:S01]  /*27c0*/  FFMA.FTZ R22, R22, UR10, -R190.reuse ;  /* 0x0000000a16167c23 */ /* 0x100fe200080108be */
[--C-:B------:R-:W-:Y:S01]  /*27d0*/  FFMA.FTZ R158, R162, UR10, -R190.reuse ;  /* 0x0000000aa29e7c23 */ /* 0x100fe200080108be */
[----:B------:R-:W-:Y:S01]  /*27e0*/  FFMA.FTZ R163, R170, UR10, -R190 ;  /* 0x0000000aaaa37c23 */ /* 0x000fe200080108be */
[----:B------:R-:W-:Y:S01]  /*27f0*/  MUFU.EX2 R177, R177 ;  /* 0x000000b100b17308 */ /* 0x000fe20000000800 */
[--C-:B------:R-:W-:Y:S01]  /*2800*/  FFMA.FTZ R162, R164, UR10, -R188.reuse ;  /* 0x0000000aa4a27c23 */ /* 0x100fe200080108bc */
[--C-:B------:R-:W-:Y:S01]  /*2810*/  FFMA.FTZ R164, R167, UR10, -R188.reuse ;  /* 0x0000000aa7a47c23 */ /* 0x100fe200080108bc */
[----:B------:R-:W-:Y:S01]  /*2820*/  FFMA.FTZ R167, R171, UR10, -R188 ;  /* 0x0000000aaba77c23 */ /* 0x000fe200080108bc */
[--C-:B------:R-:W-:Y:S01]  /*2830*/  FFMA.FTZ R166, R168, UR10, -R190.reuse ;  /* 0x0000000aa8a67c23 */ /* 0x100fe200080108be */
[----:B------:R-:W-:Y:S01]  /*2840*/  FFMA.FTZ R171, R173, UR10, -R190 ;  /* 0x0000000aadab7c23 */ /* 0x000fe200080108be */
[----:B------:R-:W-:Y:S01]  /*2850*/  FFMA.FTZ R161, R161, UR10, -R188 ;  /* 0x0000000aa1a17c23 */ /* 0x000fe200080108bc */
[--C-:B------:R-:W-:Y:S01]  /*2860*/  FFMA.FTZ R168, R184, UR10, -R190.reuse ;  /* 0x0000000ab8a87c23 */ /* 0x100fe200080108be */
[----:B------:R-:W0:Y:S01]  /*2870*/  MUFU.EX2 R182, R182 ;  /* 0x000000b600b67308 */ /* 0x000e220000000800 */
[----:B-1----:R-:W-:Y:S01]  /*2880*/  F2FP.BF16.F32.PACK_AB R154, R181, R178 ;  /* 0x000000b2b59a723e */ /* 0x002fe200000010ff */
[----:B------:R-:W-:Y:S01]  /*2890*/  FFMA.FTZ R173, R187, UR10, -R190 ;  /* 0x0000000abbad7c23 */ /* 0x000fe200080108be */
[--C-:B------:R-:W-:Y:S01]  /*28a0*/  FFMA.FTZ R170, R169, UR10, -R188.reuse ;  /* 0x0000000aa9aa7c23 */ /* 0x100fe200080108bc */
[--C-:B------:R-:W-:Y:S01]  /*28b0*/  FFMA.FTZ R169, R172, UR10, -R188.reuse ;  /* 0x0000000aaca97c23 */ /* 0x100fe200080108bc */
[----:B------:R-:W-:Y:S01]  /*28c0*/  FFMA.FTZ R172, R174, UR10, -R188 ;  /* 0x0000000aaeac7c23 */ /* 0x000fe200080108bc */
[--C-:B------:R-:W-:Y:S01]  /*28d0*/  FFMA.FTZ R174, R183, UR10, -R190.reuse ;  /* 0x0000000ab7ae7c23 */ /* 0x100fe200080108be */
[----:B------:R-:W-:Y:S01]  /*28e0*/  FFMA.FTZ R183, R185, UR10, -R190 ;  /* 0x0000000ab9b77c23 */ /* 0x000fe200080108be */
[----:B------:R-:W-:Y:S01]  /*28f0*/  MUFU.EX2 R179, R179 ;  /* 0x000000b300b37308 */ /* 0x000fe20000000800 */
[----:B------:R-:W-:Y:S01]  /*2900*/  FFMA.FTZ R165, R165, UR10, -R188 ;  /* 0x0000000aa5a57c23 */ /* 0x000fe200080108bc */
[--C-:B------:R-:W-:Y:S01]  /*2910*/  FFMA.FTZ R184, R186, UR10, -R190.reuse ;  /* 0x0000000abab87c23 */ /* 0x100fe200080108be */
[----:B------:R-:W-:Y:S01]  /*2920*/  FFMA.FTZ R185, R189, UR10, -R190 ;  /* 0x0000000abdb97c23 */ /* 0x000fe200080108be */
[----:B------:R-:W-:-:S04]  /*2930*/  FADD.FTZ R175, R176, R175 ;  /* 0x000000afb0af7221 */ /* 0x000fc80000010000 */
[----:B------:R-:W1:Y:S01]  /*2940*/  MUFU.EX2 R180, R180 ;  /* 0x000000b400b47308 */ /* 0x000e620000000800 */
[----:B0-----:R-:W-:Y:S01]  /*2950*/  F2FP.BF16.F32.PACK_AB R153, R182, R177 ;  /* 0x000000b1b699723e */ /* 0x001fe200000010ff */
[----:B------:R-:W-:Y:S01]  /*2960*/  FADD.FTZ R182, R177, R182 ;  /* 0x000000b6b1b67221 */ /* 0x000fe20000010000 */
[----:B------:R-:W-:-:S04]  /*2970*/  FADD.FTZ R178, R178, R175 ;  /* 0x000000afb2b27221 */ /* 0x000fc80000010000 */
[----:B------:R-:W-:Y:S01]  /*2980*/  FADD.FTZ R181, R181, R178 ;  /* 0x000000b2b5b57221 */ /* 0x000fe20000010000 */
[----:B------:R-:W-:Y:S08]  /*2990*/  MUFU.EX2 R6, R6 ;  /* 0x0000000600067308 */ /* 0x000ff00000000800 */
[----:B------:R-:W0:Y:S01]  /*29a0*/  MUFU.EX2 R191, R191 ;  /* 0x000000bf00bf7308 */ /* 0x000e220000000800 */
[----:B-1----:R-:W-:Y:S01]  /*29b0*/  F2FP.BF16.F32.PACK_AB R155, R180, R179 ;  /* 0x000000b3b49b723e */ /* 0x002fe200000010ff */
[----:B------:R-:W-:-:S03]  /*29c0*/  FADD.FTZ R179, R179, R182 ;  /* 0x000000b6b3b37221 */ /* 0x000fc60000010000 */
[----:B------:R-:W-:Y:S01]  /*29d0*/  WARPGROUP.ARRIVE ;  /* 0x00000000000079c5 */ /* 0x000fe20000000000 */
[----:B------:R-:W-:Y:S02]  /*29e0*/  FADD.FTZ R180, R180, R179 ;  /* 0x000000b3b4b47221 */ /* 0x000fe40000010000 */
[----:B------:R-:W-:Y:S03]  /*29f0*/  MUFU.EX2 R8, R8 ;  /* 0x0000000800087308 */ /* 0x000fe60000000800 */
[----:B------:R-:W-:Y:S01]  /*2a00*/  HGMMA.64x256x16.F32.BF16 R24, R152, gdesc[UR4].tnspB, RZ, !UPT, gsb0 ;  /* 0x43e0000498187df0 */ /* 0x000fe2000c0018ff */
[----:B------:R-:W-:Y:S01]  /*2a10*/  UIADD3 UR6, UR11, 0x80, URZ ;  /* 0x000000800b067890 */ /* 0x000fe2000fffe03f */
[----:B------:R-:W-:-:S03]  /*2a20*/  UMOV UR7, 0x40000040 ;  /* 0x4000004000077882 */ /* 0x000fc60000000000 */
[----:B------:R-:W-:Y:S08]  /*2a30*/  MUFU.EX2 R11, R11 ;  /* 0x0000000b000b7308 */ /* 0x000ff00000000800 */
[----:B------:R-:W-:Y:S08]  /*2a40*/  MUFU.EX2 R5, R5 ;  /* 0x0000000500057308 */ /* 0x000ff00000000800 */
[----:B------:R-:W1:Y:S08]  /*2a50*/  MUFU.EX2 R192, R192 ;  /* 0x000000c000c07308 */ /* 0x000e700000000800 */
[----:B------:R-:W-:Y:S08]  /*2a60*/  MUFU.EX2 R7, R7 ;  /* 0x0000000700077308 */ /* 0x000ff00000000800 */
[----:B------:R-:W3:Y:S08]  /*2a70*/  MUFU.EX2 R194, R194 ;  /* 0x000000c200c27308 */ /* 0x000ef00000000800 */
[----:B------:R-:W-:Y:S08]  /*2a80*/  MUFU.EX2 R9, R9 ;  /* 0x0000000900097308 */ /* 0x000ff00000000800 */
[----:B------:R-:W4:Y:S08]  /*2a90*/  MUFU.EX2 R12, R12 ;  /* 0x0000000c000c7308 */ /* 0x000f300000000800 */
[----:B------:R-:W-:Y:S08]  /*2aa0*/  MUFU.EX2 R13, R13 ;  /* 0x0000000d000d7308 */ /* 0x000ff00000000800 */
[----:B------:R-:W-:Y:S08]  /*2ab0*/  MUFU.EX2 R20, R20 ;  /* 0x0000001400147308 */ /* 0x000ff00000000800 */
[----:B------:R-:W-:Y:S08]  /*2ac0*/  MUFU.EX2 R10, R10 ;  /* 0x0000000a000a7308 */ /* 0x000ff00000000800 */
[----:B------:R-:W5:Y:S08]  /*2ad0*/  MUFU.EX2 R15, R15 ;  /* 0x0000000f000f7308 */ /* 0x000f700000000800 */
[----:B------:R-:W-:Y:S08]  /*2ae0*/  MUFU.EX2 R14, R14 ;  /* 0x0000000e000e7308 */ /* 0x000ff00000000800 */
[----:B------:R-:W2:Y:S08]  /*2af0*/  MUFU.EX2 R21, R21 ;  /* 0x0000001500157308 */ /* 0x000eb00000000800 */
[----:B------:R-:W-:Y:S08]  /*2b00*/  MUFU.EX2 R23, R23 ;  /* 0x0000001700177308 */ /* 0x000ff00000000800 */
[----:B------:R-:W2:Y:S08]  /*2b10*/  MUFU.EX2 R156, R156 ;  /* 0x0000009c009c7308 */ /* 0x000eb00000000800 */
[----:B------:R-:W-:Y:S08]  /*2b20*/  MUFU.EX2 R157, R157 ;  /* 0x0000009d009d7308 */ /* 0x000ff00000000800 */
[----:B------:R-:W-:Y:S08]  /*2b30*/  MUFU.EX2 R160, R160 ;  /* 0x000000a000a07308 */ /* 0x000ff00000000800 */
[----:B------:R-:W-:Y:S08]  /*2b40*/  MUFU.EX2 R22, R22 ;  /* 0x0000001600167308 */ /* 0x000ff00000000800 */
[----:B------:R-:W2:Y:S08]  /*2b50*/  MUFU.EX2 R159, R159 ;  /* 0x0000009f009f7308 */ /* 0x000eb00000000800 */
        /* <DEDUP_REMOVED lines=14> */
[----:B------:R-:W-:Y:S01]  /*2c40*/  MUFU.EX2 R174, R174 ;  /* 0x000000ae00ae7308 */ /* 0x000fe20000000800 */
[----:B------:R-:W-:-:S02]  /*2c50*/  WARPGROUP.DEPBAR.LE gsb0, 0x0 ;  /* 0x00008000000079c5 */ /* 0x000fc40000010000 */
[----:B0-----:R-:W-:Y:S01]  /*2c60*/  F2FP.BF16.F32.PACK_AB R152, R191, R6 ;  /* 0x00000006bf98723e */ /* 0x001fe200000010ff */
[----:B------:R-:W-:Y:S01]  /*2c70*/  FADD.FTZ R6, R6, R181 ;  /* 0x000000b506067221 */ /* 0x000fe20000010000 */
[----:B-1----:R-:W-:Y:S01]  /*2c80*/  F2FP.BF16.F32.PACK_AB R153, R192, R5 ;  /* 0x00000005c099723e */ /* 0x002fe200000010ff */
[----:B------:R-:W-:Y:S01]  /*2c90*/  FADD.FTZ R5, R5, R180 ;  /* 0x000000b405057221 */ /* 0x000fe20000010000 */
[----:B------:R-:W-:Y:S01]  /*2ca0*/  F2FP.BF16.F32.PACK_AB R154, R11, R8 ;  /* 0x000000080b9a723e */ /* 0x000fe200000010ff */
[----:B------:R-:W0:Y:S01]  /*2cb0*/  MUFU.EX2 R183, R183 ;  /* 0x000000b700b77308 */ /* 0x000e220000000800 */
[----:B---3--:R-:W-:Y:S01]  /*2cc0*/  F2FP.BF16.F32.PACK_AB R155, R194, R7 ;  /* 0x00000007c29b723e */ /* 0x008fe200000010ff */
[----:B------:R-:W-:Y:S01]  /*2cd0*/  FADD.FTZ R191, R191, R6 ;  /* 0x00000006bfbf7221 */ /* 0x000fe20000010000 */
[----:B------:R-:W-:Y:S02]  /*2ce0*/  FADD.FTZ R192, R192, R5 ;  /* 0x00000005c0c07221 */ /* 0x000fe40000010000 */
[----:B------:R-:W-:Y:S01]  /*2cf0*/  WARPGROUP.ARRIVE ;  /* 0x00000000000079c5 */ /* 0x000fe20000000000 */
[----:B------:R-:W-:Y:S01]  /*2d00*/  FADD.FTZ R8, R8, R191 ;  /* 0x000000bf08087221 */ /* 0x000fe20000010000 */
[----:B------:R-:W-:Y:S01]  /*2d10*/  FADD.FTZ R7, R7, R192 ;  /* 0x000000c007077221 */ /* 0x000fe20000010000 */
[----:B------:R-:W-:Y:S02]  /*2d20*/  MUFU.EX2 R184, R184 ;  /* 0x000000b800b87308 */ /* 0x000fe40000000800 */
[----:B------:R-:W-:Y:S01]  /*2d30*/  FADD.FTZ R8, R11, R8 ;  /* 0x000000080b087221 */ /* 0x000fe20000010000 */
[----:B------:R-:W-:Y:S01]  /*2d40*/  HGMMA.64x256x16.F32.BF16 R24, R152, gdesc[UR4].tnspB, R24, gsb0 ;  /* 0x43e0000498187df0 */ /* 0x000fe20008001818 */
[----:B------:R-:W-:Y:S01]  /*2d50*/  UIADD3 UR6, UR11, 0x100, URZ ;  /* 0x000001000b067890 */ /* 0x000fe2000fffe03f */
[----:B------:R-:W-:Y:S01]  /*2d60*/  FADD.FTZ R7, R194, R7 ;  /* 0x00000007c2077221 */ /* 0x000fe20000010000 */
[----:B------:R-:W-:-:S02]  /*2d70*/  UMOV UR7, 0x40000040 ;  /* 0x4000004000077882 */ /* 0x000fc40000000000 */
[----:B------:R-:W1:Y:S01]  /*2d80*/  MUFU.EX2 R185, R185 ;  /* 0x000000b900b97308 */ /* 0x000e620000000800 */
[----:B------:R-:W-:Y:S02]  /*2d90*/  WARPGROUP.DEPBAR.LE gsb0, 0x0 ;  /* 0x00008000000079c5 */ /* 0x000fe40000010000 */
[----:B----4-:R-:W-:Y:S01]  /*2da0*/  F2FP.BF16.F32.PACK_AB R152, R12, R9 ;  /* 0x000000090c98723e */ /* 0x010fe200000010ff */
[----:B------:R-:W-:Y:S01]  /*2db0*/  FADD.FTZ R9, R9, R8 ;  /* 0x0000000809097221 */ /* 0x000fe20000010000 */
[----:B-----5:R-:W-:Y:S01]  /*2dc0*/  F2FP.BF16.F32.PACK_AB R153, R15, R10 ;  /* 0x0000000a0f99723e */ /* 0x020fe200000010ff */
[----:B------:R-:W-:Y:S01]  /*2dd0*/  FADD.FTZ R10, R10, R7 ;  /* 0x000000070a0a7221 */ /* 0x000fe20000010000 */
[----:B------:R-:W-:Y:S01]  /*2de0*/  F2FP.BF16.F32.PACK_AB R154, R20, R13 ;  /* 0x0000000d149a723e */ /* 0x000fe200000010ff */
[----:B------:R-:W-:Y:S01]  /*2df0*/  FADD.FTZ R12, R12, R9 ;  /* 0x000000090c0c7221 */ /* 0x000fe20000010000 */
[----:B--2---:R-:W-:Y:S01]  /*2e00*/  F2FP.BF16.F32.PACK_AB R155, R21, R14 ;  /* 0x0000000e159b723e */ /* 0x004fe200000010ff */
[----:B------:R-:W-:-:S02]  /*2e10*/  FADD.FTZ R15, R15, R10 ;  /* 0x0000000a0f0f7221 */ /* 0x000fc40000010000 */
[----:B------:R-:W-:Y:S01]  /*2e20*/  FADD.FTZ R13, R13, R12 ;  /* 0x0000000c0d0d7221 */ /* 0x000fe20000010000 */
[----:B------:R-:W-:Y:S01]  /*2e30*/  WARPGROUP.ARRIVE ;  /* 0x00000000000079c5 */ /* 0x000fe20000000000 */
[----:B------:R-:W-:Y:S02]  /*2e40*/  FADD.FTZ R14, R14, R15 ;  /* 0x0000000f0e0e7221 */ /* 0x000fe40000010000 */
[----:B------:R-:W-:Y:S02]  /*2e50*/  FADD.FTZ R20, R20, R13 ;  /* 0x0000000d14147221 */ /* 0x000fe40000010000 */
[----:B------:R-:W-:-:S05]  /*2e60*/  FADD.FTZ R21, R21, R14 ;  /* 0x0000000e15157221 */ /* 0x000fca0000010000 */
[----:B------:R-:W-:Y:S01]  /*2e70*/  HGMMA.64x256x16.F32.BF16 R24, R152, gdesc[UR4].tnspB, R24, gsb0 ;  /* 0x43e0000498187df0 */ /* 0x000fe20008001818 */
[----:B------:R-:W-:Y:S01]  /*2e80*/  UIADD3 UR6, UR11, 0x180, URZ ;  /* 0x000001800b067890 */ /* 0x000fe2000fffe03f */
[----:B------:R-:W-:Y:S01]  /*2e90*/  UMOV UR7, 0x40000040 ;  /* 0x4000004000077882 */ /* 0x000fe20000000000 */
[----:B------:R-:W-:Y:S02]  /*2ea0*/  WARPGROUP.DEPBAR.LE gsb0, 0x0 ;  /* 0x00008000000079c5 */ /* 0x000fe40000010000 */
[----:B------:R-:W-:Y:S01]  /*2eb0*/  F2FP.BF16.F32.PACK_AB R152, R156, R23 ;  /* 0x000000179c98723e */ /* 0x000fe200000010ff */
[----:B------:R-:W-:Y:S01]  /*2ec0*/  FADD.FTZ R23, R23, R20 ;  /* 0x0000001417177221 */ /* 0x000fe20000010000 */
[----:B------:R-:W-:Y:S01]  /*2ed0*/  F2FP.BF16.F32.PACK_AB R153, R159, R22 ;  /* 0x000000169f99723e */ /* 0x000fe200000010ff */
[----:B------:R-:W-:Y:S01]  /*2ee0*/  FADD.FTZ R22, R22, R21 ;  /* 0x0000001516167221 */ /* 0x000fe20000010000 */
[----:B------:R-:W-:Y:S01]  /*2ef0*/  F2FP.BF16.F32.PACK_AB R154, R160, R157 ;  /* 0x0000009da09a723e */ /* 0x000fe200000010ff */
[----:B------:R-:W-:Y:S01]  /*2f00*/  FADD.FTZ R156, R156, R23 ;  /* 0x000000179c9c7221 */ /* 0x000fe20000010000 */
[----:B------:R-:W-:Y:S01]  /*2f10*/  F2FP.BF16.F32.PACK_AB R155, R163, R158 ;  /* 0x0000009ea39b723e */ /* 0x000fe200000010ff */
[----:B------:R-:W-:-:S02]  /*2f20*/  FADD.FTZ R159, R159, R22 ;  /* 0x000000169f9f7221 */ /* 0x000fc40000010000 */
[----:B------:R-:W-:Y:S01]  /*2f30*/  FADD.FTZ R157, R157, R156 ;  /* 0x0000009c9d9d7221 */ /* 0x000fe20000010000 */
[----:B------:R-:W-:Y:S01]  /*2f40*/  WARPGROUP.ARRIVE ;  /* 0x00000000000079c5 */ /* 0x000fe20000000000 */
[----:B------:R-:W-:Y:S02]  /*2f50*/  FADD.FTZ R158, R158, R159 ;  /* 0x0000009f9e9e7221 */ /* 0x000fe40000010000 */
[----:B------:R-:W-:Y:S02]  /*2f60*/  FADD.FTZ R160, R160, R157 ;  /* 0x0000009da0a07221 */ /* 0x000fe40000010000 */
[----:B------:R-:W-:-:S08]  /*2f70*/  FADD.FTZ R163, R163, R158 ;  /* 0x0000009ea3a37221 */ /* 0x000fd00000010000 */
        /* <DEDUP_REMOVED lines=23> */
[----:B0-----:R-:W-:Y:S01]  /*30f0*/  F2FP.BF16.F32.PACK_AB R153, R183, R174 ;  /* 0x000000aeb799723e */ /* 0x001fe200000010ff */
[----:B------:R-:W-:Y:S01]  /*3100*/  FADD.FTZ R174, R174, R173 ;  /* 0x000000adaeae7221 */ /* 0x000fe20000010000 */
[----:B------:R-:W-:Y:S01]  /*3110*/  F2FP.BF16.F32.PACK_AB R154, R172, R169 ;  /* 0x000000a9ac9a723e */ /* 0x000fe200000010ff */
[----:B------:R-:W-:Y:S01]  /*3120*/  FADD.FTZ R170, R170, R165 ;  /* 0x000000a5aaaa7221 */ /* 0x000fe20000010000 */
[----:B-1----:R-:W-:Y:S01]  /*3130*/  F2FP.BF16.F32.PACK_AB R155, R185, R184 ;  /* 0x000000b8b99b723e */ /* 0x002fe200000010ff */
[----:B------:R-:W-:-:S02]  /*3140*/  FADD.FTZ R183, R183, R174 ;  /* 0x000000aeb7b77221 */ /* 0x000fc40000010000 */
[----:B------:R-:W-:Y:S01]  /*3150*/  FADD.FTZ R5, R169, R170 ;  /* 0x000000aaa9057221 */ /* 0x000fe20000010000 */
[----:B------:R-:W-:Y:S01]  /*3160*/  WARPGROUP.ARRIVE ;  /* 0x00000000000079c5 */ /* 0x000fe20000000000 */
[----:B------:R-:W-:Y:S02]  /*3170*/  FADD.FTZ R184, R184, R183 ;  /* 0x000000b7b8b87221 */ /* 0x000fe40000010000 */
[----:B------:R-:W-:Y:S02]  /*3180*/  FADD.FTZ R5, R172, R5 ;  /* 0x00000005ac057221 */ /* 0x000fe40000010000 */
[----:B------:R-:W-:-:S08]  /*3190*/  FADD.FTZ R7, R185, R184 ;  /* 0x000000b8b9077221 */ /* 0x000fd00000010000 */
[----:B------:R-:W-:Y:S03]  /*31a0*/  HGMMA.64x256x16.F32.BF16 R24, R152, gdesc[UR4].tnspB, R24, gsb0 ;  /* 0x43e0000498187df0 */ /* 0x000fe60008001818 */
[----:B------:R-:W-:Y:S02]  /*31b0*/  WARPGROUP.DEPBAR.LE gsb0, 0x0 ;  /* 0x00008000000079c5 */ /* 0x000fe40000010000 */
[----:B------:R-:W-:Y:S05]  /*31c0*/  @!P0 BRA `(.L_x_201) ;  /* 0x0000000000048947 */ /* 0x000fea0003800000 */
[----:B------:R-:W-:Y:S01]  /*31d0*/  BPT.TRAP 0x1 ;  /* 0x000000040000795c */ /* 0x000fe20000300000 */
.L_x_201:
[----:B------:R-:W-:Y:S02]  /*31e0*/  UISETP.GE.AND UP0, UPT, UR47, 0x61, UPT ;  /* 0x000000612f00788c */ /* 0x000fe4000bf06270 */
[----:B------:R-:W-:-:S04]  /*31f0*/  UIADD3 UR27, UR27, 0x32460, URZ ;  /* 0x000324601b1b7890 */ /* 0x000fc8000fffe03f */
[----:B------:R-:W-:Y:S01]  /*3200*/  PLOP3.LUT P1, PT, PT, PT, UP0, 0x80, 0x0 ;  /* 0x000000000000781c */ /* 0x000fe20003f2f008 */
[----:B------:R-:W-:-:S09]  /*3210*/  UPRMT UR27, UR45, 0x654, UR27 ;  /* 0x000006542d1b7896 */ /* 0x000fd2000800001b */
[----:B------:R-:W-:Y:S03]  /*3220*/  SYNCS.ARRIVE.TRANS64.RED.A1T0 RZ, [UR27], RZ ;  /* 0x000000ffffff79a7 */ /* 0x000fe6000810041b */
[----:B------:R-:W-:Y:S05]  /*3230*/  @!P1 BRA `(.L_x_202) ;  /* 0x00000024001c9947 */ /* 0x000fea0003800000 */
[----:B------:R-:W-:Y:S01]  /*3240*/  IMAD.MOV.U32 R11, RZ, RZ, R4 ;  /* 0x000000ffff0b7224 */ /* 0x000fe200078e0004 */
[----:B------:R-:W-:Y:S01]  /*3250*/  UIADD3 UR46, UR46, -0x2, URZ ;  /* 0xfffffffe2e2e7890 */ /* 0x000fe2000fffe03f */
[----:B------:R-:W-:Y:S01]  /*3260*/  IMAD.MOV.U32 R6, RZ, RZ, R3 ;  /* 0x000000ffff067224 */ /* 0x000fe200078e0003 */
[----:B------:R-:W-:-:S10]  /*3270*/  ULDC UR27, c[0x0][0xa80] ;  /* 0x0002a000001b7ab9 */ /* 0x000fd40000000800 */
.L_x_213:
[----:B------:R-:W-:Y:S01]  /*3280*/  UIADD3 UR37, UR37, 0x1, URZ ;  /* 0x0000000125257890 */ /* 0x000fe2000fffe03f */
[----:B------:R-:W-:Y:S01]  /*3290*/  IMAD.U32 R0, RZ, RZ, UR46 ;  /* 0x0000002eff007e24 */ /* 0x000fe2000f8e00ff */
[----:B------:R-:W-:Y:S02]  /*32a0*/  UIADD3 UR46, UR46, -0x1, URZ ;  /* 0xffffffff2e2e7890 */ /* 0x000fe4000fffe03f */
[----:B------:R-:W-:Y:S02]  /*32b0*/  UISETP.NE.AND UP0, UPT, UR37, 0x2, UPT ;  /* 0x000000022500788c */ /* 0x000fe4000bf05270 */
[----:B------:R-:W-:Y:S02]  /*32c0*/  ISETP.GT.AND P1, PT, R0, RZ, PT ;  /* 0x000000ff0000720c */ /* 0x000fe40003f24270 */
[----:B------:R-:W-:Y:S02]  /*32d0*/  USEL UR6, URZ, 0x1, UP0 ;  /* 0x000000013f067887 */ /* 0x000fe40008000000 */
[----:B------:R-:W-:-:S02]  /*32e0*/  USEL UR37, UR37, URZ, UP0 ;  /* 0x0000003f25257287 */ /* 0x000fc40008000000 */
[----:B------:R-:W-:Y:S01]  /*32f0*/  ULOP3.LUT UR36, UR36, UR6, URZ, 0x3c, !UPT ;  /* 0x0000000624247292 */ /* 0x000fe2000f8e3c3f */
[----:B------:R-:W-:Y:S11]  /*3300*/  @!P0 BRA `(.L_x_203) ;  /* 0x0000000000048947 */ /* 0x000ff60003800000 */
[----:B------:R-:W-:Y:S01]  /*3310*/  BPT.TRAP 0x1 ;  /* 0x000000040000795c */ /* 0x000fe20000300000 */
.L_x_203:
[----:B------:R-:W0:Y:S01]  /*3320*/  S2UR UR29, SR_CgaCtaId ;  /* 0x00000000001d79c3 */ /* 0x000e220000008800 */
[----:B------:R-:W-:Y:S01]  /*3330*/  UMOV UR6, 0x400 ;  /* 0x0000040000067882 */ /* 0x000fe20000000000 */
[----:B------:R-:W-:-:S05]  /*3340*/  IMAD.U32 R0, RZ, RZ, UR36 ;  /* 0x00000024ff007e24 */ /* 0x000fca000f8e00ff */
[----:B------:R-:W-:Y:S01]  /*3350*/  SHF.L.U32 R0, R0, 0x1f, RZ ;  /* 0x0000001f00007819 */ /* 0x000fe200000006ff */
[----:B0-----:R-:W-:-:S04]  /*3360*/  ULEA UR20, UR29, UR6, 0x18 ;  /* 0x000000061d147291 */ /* 0x001fc8000f8ec03f */
[----:B------:R-:W-:-:S09]  /*3370*/  ULEA UR28, UR37, UR20, 0x3 ;  /* 0x00000014251c7291 */ /* 0x000fd2000f8e183f */
[----:B------:R0:W1:Y:S01]  /*3380*/  SYNCS.PHASECHK.TRANS64.TRYWAIT P2, [UR28+0x32430], R0 ;  /* 0x03243000ff0075a7 */ /* 0x000062000804015c */
[----:B------:R-:W-:Y:S05]  /*3390*/  @!P0 BRA `(.L_x_204) ;  /* 0x0000000000048947 */ /* 0x000fea0003800000 */
[----:B------:R-:W-:Y:S01]  /*33a0*/  BPT.TRAP 0x1 ;  /* 0x000000040000795c */ /* 0x000fe20000300000 */
.L_x_204:
[----:B-1----:R-:W-:Y:S05]  /*33b0*/  @P2 BRA `(.L_x_205) ;  /* 0x0000000000082947 */ /* 0x002fea0003800000 */
[----:B------:R-:W1:Y:S02]  /*33c0*/  SYNCS.PHASECHK.TRANS64.TRYWAIT P2, [UR28+0x32430], R0 ;  /* 0x03243000ff0075a7 */ /* 0x000e64000804015c */
[----:B-1----:R-:W-:Y:S05]  /*33d0*/  @!P2 BRA `(.L_x_206) ;  /* 0x0000009400e4a947 */ /* 0x002fea0003800000 */
.L_x_205:
[----:B------:R-:W-:Y:S01]  /*33e0*/  UIMAD UR6, UR37, 0x300, UR24 ;  /* 0x00000300250678a4 */ /* 0x000fe2000f8e0218 */
[----:B------:R-:W-:Y:S01]  /*33f0*/  WARPGROUP.ARRIVE ;  /* 0x00000000000079c5 */ /* 0x000fe20000000000 */
[----:B------:R-:W-:Y:S01]  /*3400*/  UMOV UR7, 0x40000040 ;  /* 0x4000004000077882 */ /* 0x000fe20000000000 */
[----:B------:R-:W-:Y:S01]  /*3410*/  UMOV UR11, 0x40000040 ;  /* 0x40000040000b7882 */ /* 0x000fe20000000000 */
[----:B------:R-:W-:Y:S02]  /*3420*/  UIADD3 UR10, UR6, 0x2, URZ ;  /* 0x00000002060a7890 */ /* 0x000fe4000fffe03f */
[----:B------:R-:W-:Y:S01]  /*3430*/  UIADD3 UR14, UR6, 0x4, URZ ;  /* 0x00000004060e7890 */ /* 0x000fe2000fffe03f */
[----:B------:R-:W-:Y:S02]  /*3440*/  UMOV UR15, 0x40000040 ;  /* 0x40000040000f7882 */ /* 0x000fe40000000000 */
[----:B------:R-:W-:Y:S01]  /*3450*/  HGMMA.64x96x16.F32.BF16 R152, gdesc[UR4], RZ, !UPT, gsb0 ;  /* 0x01600000049879f0 */ /* 0x000fe2000c0018ff */
[----:B------:R-:W-:Y:S01]  /*3460*/  UIADD3 UR18, UR6, 0x6, URZ ;  /* 0x0000000606127890 */ /* 0x000fe2000fffe03f */
        /* <DEDUP_REMOVED lines=11> */
[----:B------:R-:W-:Y:S05]  /*3520*/  @!P0 BRA `(.L_x_207) ;  /* 0x0000000000048947 */ /* 0x000fea0003800000 */
[----:B------:R-:W-:Y:S01]  /*3530*/  BPT.TRAP 0x1 ;  /* 0x000000040000795c */ /* 0x000fe20000300000 */
.L_x_207:
[----:B------:R2:W3:Y:S01]  /*3540*/  SYNCS.PHASECHK.TRANS64.TRYWAIT P2, [UR28+0x32450], R0 ;  /* 0x03245000ff0075a7 */ /* 0x0004e2000804015c */
[----:B------:R-:W-:Y:S05]  /*3550*/  @!P0 BRA `(.L_x_208) ;  /* 0x0000000000048947 */ /* 0x000fea0003800000 */
[----:B------:R-:W-:Y:S01]  /*3560*/  BPT.TRAP 0x1 ;  /* 0x000000040000795c */ /* 0x000fe20000300000 */
.L_x_208:
[----:B---3--:R-:W-:Y:S05]  /*3570*/  @P2 BRA `(.L_x_209) ;  /* 0x0000000000082947 */ /* 0x008fea0003800000 */
[----:B------:R-:W3:Y:S02]  /*3580*/  SYNCS.PHASECHK.TRANS64.TRYWAIT P2, [UR28+0x32450], R0 ;  /* 0x03245000ff0075a7 */ /* 0x000ee4000804015c */
[----:B---3--:R-:W-:Y:S05]  /*3590*/  @!P2 BRA `(.L_x_210) ;  /* 0x00000094008ca947 */ /* 0x008fea0003800000 */
.L_x_209:
[----:B------:R-:W-:Y:S01]  /*35a0*/  ULEA UR20, UR42, UR20, 0xd ;  /* 0x000000142a147291 */ /* 0x000fe2000f8e683f */
[----:B------:R-:W-:Y:S01]  /*35b0*/  WARPGROUP.ARRIVE ;  /* 0x00000000000079c5 */ /* 0x000fe20000000000 */
[----:B------:R-:W-:-:S05]  /*35c0*/  UIMAD UR7, UR37, 0xc00, UR25 ;  /* 0x00000c00250778a4 */ /* 0x000fca000f8e0219 */
[----:B------:R-:W3:Y:S01]  /*35d0*/  S2R R21, SR_TID.X ;  /* 0x0000000000157919 */ /* 0x000ee20000002100 */
[----:B------:R-:W-:Y:S01]  /*35e0*/  UIADD3 UR20, UR20, 0x22400, URZ ;  /* 0x0002240014147890 */ /* 0x000fe2000fffe03f */
[----:B------:R-:W-:Y:S01]  /*35f0*/  UMOV UR23, 0x40000040 ;  /* 0x4000004000177882 */ /* 0x000fe20000000000 */
[----:B------:R-:W-:Y:S02]  /*3600*/  UMOV UR21, 0x40000040 ;  /* 0x4000004000157882 */ /* 0x000fe40000000000 */
[----:B------:R-:W-:Y:S01]  /*3610*/  USHF.R.U32.HI UR20, URZ, 0x4, UR20 ;  /* 0x000000043f147899 */ /* 0x000fe20008011614 */
[----:B------:R-:W-:-:S03]  /*3620*/  UMOV UR22, UR7 ;  /* 0x0000000700167c82 */ /* 0x000fc60008000000 */
[----:B------:R-:W-:-:S04]  /*3630*/  ULOP3.LUT UR6, UR20, 0x3fff, URZ, 0xc0, !UPT ;  /* 0x00003fff14067892 */ /* 0x000fc8000f8ec03f */
[----:B------:R-:W-:-:S07]  /*3640*/  ULOP3.LUT UR6, UR6, 0x10000, URZ, 0xfc, !UPT ;  /* 0x0001000006067892 */ /* 0x000fce000f8efc3f */
[----:B------:R-:W-:Y:S02]  /*3650*/  UMOV UR20, UR6 ;  /* 0x0000000600147c82 */ /* 0x000fe40008000000 */
[----:B------:R-:W-:Y:S01]  /*3660*/  HGMMA.64x96x16.F32.BF16 R152, gdesc[UR20], R152, gsb0 ;  /* 0x01600000149879f0 */ /* 0x000fe20008001898 */
[----:B------:R-:W-:Y:S02]  /*3670*/  UIADD3 UR22, UR7, 0x2, URZ ;  /* 0x0000000207167890 */ /* 0x000fe4000fffe03f */
[----:B------:R-:W-:Y:S01]  /*3680*/  UIADD3 UR20, UR6, 0x2, URZ ;  /* 0x0000000206147890 */ /* 0x000fe2000fffe03f */
[----:B------:R-:W-:Y:S01]  /*3690*/  UMOV UR23, 0x40000040 ;  /* 0x4000004000177882 */ /* 0x000fe20000000000 */
[----:B------:R-:W-:Y:S01]  /*36a0*/  UMOV UR21, 0x40000040 ;  /* 0x4000004000157882 */ /* 0x000fe20000000000 */
[----:B---3--:R-:W-:-:S04]  /*36b0*/  SHF.R.U32.HI R21, RZ, 0x7, R21 ;  /* 0x00000007ff157819 */ /* 0x008fc80000011615 */
[----:B012---:R-:W-:Y:S01]  /*36c0*/  IADD3 R0, -R21, 0xb, RZ ;  /* 0x0000000b15007810 */ /* 0x007fe20007ffe1ff */
        /* <DEDUP_REMOVED lines=105> */
.L_x_211:
[----:B------:R-:W-:Y:S01]  /*3d60*/  FMNMX.FTZ R4, R152, R6, !PT ;  /* 0x0000000698047209 */ /* 0x000fe20007810000 */
[----:B------:R-:W-:Y:S01]  /*3d70*/  UIADD3 UR6, UR28, 0x32440, URZ ;  /* 0x000324401c067890 */ /* 0x000fe2000fffe03f */
[----:B------:R-:W-:Y:S01]  /*3d80*/  VIADD R23, R21, 0x8 ;  /* 0x0000000815177836 */ /* 0x000fe20000000000 */
[----:B------:R-:W-:Y:S01]  /*3d90*/  UMOV UR10, UR27 ;  /* 0x0000001b000a7c82 */ /* 0x000fe20008000000 */
[----:B------:R-:W-:Y:S01]  /*3da0*/  FMNMX.FTZ R3, R153, R4, !PT ;  /* 0x0000000499037209 */ /* 0x000fe20007810000 */
[----:B------:R-:W-:Y:S02]  /*3db0*/  UPRMT UR6, UR29, 0x654, UR6 ;  /* 0x000006541d067896 */ /* 0x000fe40008000006 */
[----:B------:R-:W-:Y:S01]  /*3dc0*/  UIMAD UR11, UR37, 0xc00, UR26 ;  /* 0x00000c00250b78a4 */ /* 0x000fe2000f8e021a */
[----:B------:R-:W-:Y:S01]  /*3dd0*/  FMNMX.FTZ R4, R156, R3, !PT ;  /* 0x000000039c047209 */ /* 0x000fe20007810000 */
[----:B------:R-:W-:-:S03]  /*3de0*/  UMOV UR7, 0x40000040 ;  /* 0x4000004000077882 */ /* 0x000fc60000000000 */
[----:B------:R-:W-:Y:S02]  /*3df0*/  FMNMX.FTZ R3, R157, R4, !PT ;  /* 0x000000049d037209 */ /* 0x000fe40007810000 */
[----:B------:R-:W-:Y:S01]  /*3e00*/  SYNCS.ARRIVE.TRANS64.RED.A1T0 RZ, [UR6], RZ ;  /* 0x000000ffffff79a7 */ /* 0x000fe20008100406 */
[----:B------:R-:W-:Y:S01]  /*3e10*/  UMOV UR6, UR11 ;  /* 0x0000000b00067c82 */ /* 0x000fe20008000000 */
[----:B------:R-:W-:-:S04]  /*3e20*/  FMNMX.FTZ R4, R160, R3, !PT ;  /* 0x00000003a0047209 */ /* 0x000fc80007810000 */
[----:B------:R-:W-:Y:S02]  /*3e30*/  FMNMX.FTZ R3, R161, R4, !PT ;  /* 0x00000004a1037209 */ /* 0x000fe40007810000 */
[----:B------:R-:W-:Y:S02]  /*3e40*/  FMNMX.FTZ R4, R154, R11, !PT ;  /* 0x0000000b9a047209 */ /* 0x000fe40007810000 */
[----:B------:R-:W-:Y:S02]  /*3e50*/  FMNMX.FTZ R8, R164, R3, !PT ;  /* 0x00000003a4087209 */ /* 0x000fe40007810000 */
[----:B------:R-:W-:Y:S02]  /*3e60*/  FMNMX.FTZ R3, R155, R4, !PT ;  /* 0x000000049b037209 */ /* 0x000fe40007810000 */
[----:B------:R-:W-:Y:S02]  /*3e70*/  FMNMX.FTZ R9, R165, R8, !PT ;  /* 0x00000008a5097209 */ /* 0x000fe40007810000 */
[----:B------:R-:W-:-:S02]  /*3e80*/  FMNMX.FTZ R4, R158, R3, !PT ;  /* 0x000000039e047209 */ /* 0x000fc40007810000 */
        /* <DEDUP_REMOVED lines=31> */
[----:B------:R-:W-:-:S03]  /*4080*/  FMNMX.FTZ R4, R190, R3, !PT ;  /* 0x00000003be047209 */ /* 0x000fc60007810000 */
[----:B------:R-:W1:Y:S01]  /*4090*/  SHFL.BFLY PT, R9, R8, 0x2, 0x1f ;  /* 0x0c401f0008097f89 */ /* 0x000e6200000e0000 */
[----:B------:R-:W-:-:S04]  /*40a0*/  FMNMX.FTZ R3, R191, R4, !PT ;  /* 0x00000004bf037209 */ /* 0x000fc80007810000 */
[----:B------:R-:W-:-:S04]  /*40b0*/  FMNMX.FTZ R4, R194, R3, !PT ;  /* 0x00000003c2047209 */ /* 0x000fc80007810000 */
[----:B------:R-:W-:-:S04]  /*40c0*/  FMNMX.FTZ R3, R195, R4, !PT ;  /* 0x00000004c3037209 */ /* 0x000fc80007810000 */
[----:B------:R-:W-:-:S04]  /*40d0*/  FMNMX.FTZ R4, R198, R3, !PT ;  /* 0x00000003c6047209 */ /* 0x000fc80007810000 */
[----:B------:R-:W-:Y:S02]  /*40e0*/  FMNMX.FTZ R4, R199, R4, !PT ;  /* 0x00000004c7047209 */ /* 0x000fe40007810000 */
[----:B-1----:R-:W-:-:S03]  /*40f0*/  FMNMX.FTZ R10, R8, R9, !PT ;  /* 0x00000009080a7209 */ /* 0x002fc60007810000 */
[----:B------:R-:W1:Y:S04]  /*4100*/  SHFL.BFLY PT, R9, R4, 0x2, 0x1f ;  /* 0x0c401f0004097f89 */ /* 0x000e6800000e0000 */
[----:B------:R-:W2:Y:S01]  /*4110*/  SHFL.BFLY PT, R3, R10, 0x1, 0x1f ;  /* 0x0c201f000a037f89 */ /* 0x000ea200000e0000 */
[----:B-1----:R-:W-:Y:S02]  /*4120*/  FMNMX.FTZ R12, R4, R9, !PT ;  /* 0x00000009040c7209 */ /* 0x002fe40007810000 */
[----:B--2---:R-:W-:-:S03]  /*4130*/  FMNMX.FTZ R3, R10, R3, !PT ;  /* 0x000000030a037209 */ /* 0x004fc60007810000 */
[----:B------:R-:W1:Y:S02]  /*4140*/  SHFL.BFLY PT, R15, R12, 0x1, 0x1f ;  /* 0x0c201f000c0f7f89 */ /* 0x000e6400000e0000 */
[C---:B------:R-:W-:Y:S01]  /*4150*/  FADD.FTZ R6, -R3.reuse, R6 ;  /* 0x0000000603067221 */ /* 0x040fe20000010100 */
[----:B------:R-:W-:Y:S01]  /*4160*/  FMUL.FTZ R13, R3, UR10 ;  /* 0x0000000a030d7c20 */ /* 0x000fe20008410000 */
[----:B------:R2:W-:Y:S02]  /*4170*/  BAR.SYNC.DEFER_BLOCKING R23, 0x100 ;  /* 0x000400170000751d */ /* 0x0005e40000010000 */
[----:B------:R-:W-:Y:S01]  /*4180*/  FMUL.FTZ R6, R6, UR10 ;  /* 0x0000000a06067c20 */ /* 0x000fe20008410000 */
[--C-:B------:R-:W-:Y:S01]  /*4190*/  FFMA.FTZ R9, R152, UR10, -R13.reuse ;  /* 0x0000000a98097c23 */ /* 0x100fe2000801080d */
[--C-:B------:R-:W-:Y:S01]  /*41a0*/  FFMA.FTZ R8, R153, UR10, -R13.reuse ;  /* 0x0000000a99087c23 */ /* 0x100fe2000801080d */
[--C-:B------:R-:W-:Y:S01]  /*41b0*/  FFMA.FTZ R10, R156, UR10, -R13.reuse ;  /* 0x0000000a9c0a7c23 */ /* 0x100fe2000801080d */
[--C-:B------:R-:W-:Y:S01]  /*41c0*/  FFMA.FTZ R157, R157, UR10, -R13.reuse ;  /* 0x0000000a9d9d7c23 */ /* 0x100fe2000801080d */
[--C-:B------:R-:W-:Y:S01]  /*41d0*/  FFMA.FTZ R156, R161, UR10, -R13.reuse ;  /* 0x0000000aa19c7c23 */ /* 0x100fe2000801080d */
[----:B------:R-:W3:Y:S01]  /*41e0*/  MUFU.EX2 R6, R6 ;  /* 0x0000000600067308 */ /* 0x000ee20000000800 */
[----:B--2---:R-:W-:-:S07]  /*41f0*/  FFMA.FTZ R23, R160, UR10, -R13 ;  /* 0x0000000aa0177c23 */ /* 0x004fce000801080d */
[----:B------:R-:W-:Y:S01]  /*4200*/  MUFU.EX2 R9, R9 ;  /* 0x0000000900097308 */ /* 0x000fe20000000800 */
[----:B-1----:R-:W-:-:S05]  /*4210*/  FMNMX.FTZ R4, R12, R15, !PT ;  /* 0x0000000f0c047209 */ /* 0x002fca0007810000 */
[C---:B------:R-:W-:Y:S01]  /*4220*/  FADD.FTZ R12, -R4.reuse, R11 ;  /* 0x0000000b040c7221 */ /* 0x040fe20000010100 */
[----:B------:R-:W-:Y:S01]  /*4230*/  FMUL.FTZ R22, R4, UR10 ;  /* 0x0000000a04167c20 */ /* 0x000fe20008410000 */
[----:B------:R-:W-:Y:S01]  /*4240*/  MUFU.EX2 R8, R8 ;  /* 0x0000000800087308 */ /* 0x000fe20000000800 */
[-C--:B---3--:R-:W-:Y:S01]  /*4250*/  FMUL.FTZ R24, R24, R6.reuse ;  /* 0x0000000618187220 */ /* 0x088fe20000410000 */
[----:B------:R-:W-:Y:S01]  /*4260*/  FMUL.FTZ R12, R12, UR10 ;  /* 0x0000000a0c0c7c20 */ /* 0x000fe20008410000 */
[--C-:B------:R-:W-:Y:S01]  /*4270*/  FFMA.FTZ R15, R154, UR10, -R22.reuse ;  /* 0x0000000a9a0f7c23 */ /* 0x100fe20008010816 */
[--C-:B------:R-:W-:Y:S01]  /*4280*/  FFMA.FTZ R14, R155, UR10, -R22.reuse ;  /* 0x0000000a9b0e7c23 */ /* 0x100fe20008010816 */
[--C-:B------:R-:W-:Y:S01]  /*4290*/  FFMA.FTZ R20, R158, UR10, -R22.reuse ;  /* 0x0000000a9e147c23 */ /* 0x100fe20008010816 */
[--C-:B------:R-:W-:Y:S01]  /*42a0*/  FFMA.FTZ R21, R159, UR10, -R22.reuse ;  /* 0x0000000a9f157c23 */ /* 0x100fe20008010816 */
[-C--:B------:R-:W-:Y:S01]  /*42b0*/  FMUL.FTZ R25, R25, R6.reuse ;  /* 0x0000000619197220 */ /* 0x080fe20000410000 */
[----:B------:R-:W1:Y:S01]  /*42c0*/  MUFU.EX2 R12, R12 ;  /* 0x0000000c000c7308 */ /* 0x000e620000000800 */
        /* <DEDUP_REMOVED lines=15> */
[----:B------:R-:W2:Y:S01]  /*43c0*/  MUFU.EX2 R11, R157 ;  /* 0x0000009d000b7308 */ /* 0x000ea20000000800 */
        /* <DEDUP_REMOVED lines=15> */
[----:B------:R-:W3:Y:S01]  /*44c0*/  MUFU.EX2 R14, R14 ;  /* 0x0000000e000e7308 */ /* 0x000ee20000000800 */
        /* <DEDUP_REMOVED lines=15> */
[----:B------:R-:W4:Y:S01]  /*45c0*/  MUFU.EX2 R21, R21 ;  /* 0x0000001500157308 */ /* 0x000f220000000800 */
        /* <DEDUP_REMOVED lines=20> */
[-C--:B-1----:R-:W-:Y:S01]  /*4710*/  FMUL.FTZ R26, R26, R12.reuse ;  /* 0x0000000c1a1a7220 */ /* 0x082fe20000410000 */
        /* <DEDUP_REMOVED lines=63> */
[----:B------:R-:W-:Y:S01]  /*4b10*/  F2FP.BF16.F32.PACK_AB R152, R8, R9 ;  /* 0x000000090898723e */ /* 0x000fe200000010ff */
[--C-:B------:R-:W-:Y:S01]  /*4b20*/  FFMA.FTZ R159, R162, UR10, -R22.reuse ;  /* 0x0000000aa29f7c23 */ /* 0x100fe20008010816 */
[----:B--2---:R-:W-:Y:S01]  /*4b30*/  F2FP.BF16.F32.PACK_AB R154, R11, R10 ;  /* 0x0000000a0b9a723e */ /* 0x004fe200000010ff */
[--C-:B------:R-:W-:Y:S01]  /*4b40*/  FFMA.FTZ R157, R164, UR10, -R13.reuse ;  /* 0x0000000aa49d7c23 */ /* 0x100fe2000801080d */
[----:B---3--:R-:W-:Y:S01]  /*4b50*/  F2FP.BF16.F32.PACK_AB R153, R14, R15 ;  /* 0x0000000f0e99723e */ /* 0x008fe200000010ff */
[--C-:B------:R-:W-:Y:S01]  /*4b60*/  FFMA.FTZ R158, R165, UR10, -R13.reuse ;  /* 0x0000000aa59e7c23 */ /* 0x100fe2000801080d */
[----:B----4-:R-:W-:Y:S01]  /*4b70*/  F2FP.BF16.F32.PACK_AB R155, R21, R20 ;  /* 0x00000014159b723e */ /* 0x010fe200000010ff */
[--C-:B------:R-:W-:Y:S01]  /*4b80*/  FFMA.FTZ R160, R163, UR10, -R22.reuse ;  /* 0x0000000aa3a07c23 */ /* 0x100fe20008010816 */
[--C-:B------:R-:W-:Y:S01]  /*4b90*/  FFMA.FTZ R161, R166, UR10, -R22.reuse ;  /* 0x0000000aa6a17c23 */ /* 0x100fe20008010816 */
[--C-:B------:R-:W-:Y:S01]  /*4ba0*/  FFMA.FTZ R162, R167, UR10, -R22.reuse ;  /* 0x0000000aa7a27c23 */ /* 0x100fe20008010816 */
[----:B------:R-:W-:Y:S01]  /*4bb0*/  WARPGROUP.ARRIVE ;  /* 0x00000000000079c5 */ /* 0x000fe20000000000 */
[----:B------:R-:W-:Y:S01]  /*4bc0*/  MUFU.EX2 R23, R23 ;  /* 0x0000001700177308 */ /* 0x000fe20000000800 */
[--C-:B------:R-:W-:Y:S01]  /*4bd0*/  FFMA.FTZ R163, R168, UR10, -R13.reuse ;  /* 0x0000000aa8a37c23 */ /* 0x100fe2000801080d */
[--C-:B------:R-:W-:Y:S01]  /*4be0*/  FFMA.FTZ R164, R169, UR10, -R13.reuse ;  /* 0x0000000aa9a47c23 */ /* 0x100fe2000801080d */
[--C-:B------:R-:W-:Y:S01]  /*4bf0*/  FFMA.FTZ R167, R170, UR10, -R22.reuse ;  /* 0x0000000aaaa77c23 */ /* 0x100fe20008010816 */
[--C-:B------:R-:W-:Y:S01]  /*4c00*/  FFMA.FTZ R165, R172, UR10, -R13.reuse ;  /* 0x0000000aaca57c23 */ /* 0x100fe2000801080d */
[----:B------:R-:W-:Y:S01]  /*4c10*/  HGMMA.64x256x16.F32.BF16 R24, R152, gdesc[UR4].tnspB, R24, gsb0 ;  /* 0x43e0000498187df0 */ /* 0x000fe20008001818 */
[----:B------:R-:W-:Y:S01]  /*4c20*/  UIADD3 UR6, UR11, 0x80, URZ ;  /* 0x000000800b067890 */ /* 0x000fe2000fffe03f */
[--C-:B------:R-:W-:Y:S01]  /*4c30*/  FFMA.FTZ R166, R173, UR10, -R13.reuse ;  /* 0x0000000aada67c23 */ /* 0x100fe2000801080d */
[----:B------:R-:W1:Y:S01]  /*4c40*/  MUFU.EX2 R156, R156 ;  /* 0x0000009c009c7308 */ /* 0x000e620000000800 */
[----:B------:R-:W-:Y:S01]  /*4c50*/  UMOV UR7, 0x40000040 ;  /* 0x4000004000077882 */ /* 0x000fe20000000000 */
[--C-:B------:R-:W-:Y:S01]  /*4c60*/  FFMA.FTZ R168, R171, UR10, -R22.reuse ;  /* 0x0000000aaba87c23 */ /* 0x100fe20008010816 */
[--C-:B------:R-:W-:Y:S01]  /*4c70*/  FFMA.FTZ R169, R174, UR10, -R22.reuse ;  /* 0x0000000aaea97c23 */ /* 0x100fe20008010816 */
[--C-:B------:R-:W-:Y:S01]  /*4c80*/  FFMA.FTZ R170, R175, UR10, -R22.reuse ;  /* 0x0000000aafaa7c23 */ /* 0x100fe20008010816 */
[--C-:B------:R-:W-:Y:S01]  /*4c90*/  FFMA.FTZ R171, R176, UR10, -R13.reuse ;  /* 0x0000000ab0ab7c23 */ /* 0x100fe2000801080d */
[--C-:B------:R-:W-:Y:S01]  /*4ca0*/  FFMA.FTZ R172, R177, UR10, -R13.reuse ;  /* 0x0000000ab1ac7c23 */ /* 0x100fe2000801080d */
[--C-:B------:R-:W-:Y:S01]  /*4cb0*/  FFMA.FTZ R175, R178, UR10, -R22.reuse ;  /* 0x0000000ab2af7c23 */ /* 0x100fe20008010816 */
[----:B------:R-:W-:Y:S01]  /*4cc0*/  MUFU.EX2 R157, R157 ;  /* 0x0000009d009d7308 */ /* 0x000fe20000000800 */
        /* <DEDUP_REMOVED lines=18> */
[----:B------:R-:W-:Y:S01]  /*4df0*/  FFMA.FTZ R190, R197, UR10, -R13 ;  /* 0x0000000ac5be7c23 */ /* 0x000fe2000801080d */
[--C-:B------:R-:W-:Y:S01]  /*4e00*/  FFMA.FTZ R13, R194, UR10, -R22.reuse ;  /* 0x0000000ac20d7c23 */ /* 0x100fe20008010816 */
[--C-:B------:R-:W-:Y:S01]  /*4e10*/  FFMA.FTZ R192, R195, UR10, -R22.reuse ;  /* 0x0000000ac3c07c23 */ /* 0x100fe20008010816 */
[--C-:B------:R-:W-:Y:S01]  /*4e20*/  FFMA.FTZ R191, R198, UR10, -R22.reuse ;  /* 0x0000000ac6bf7c23 */ /* 0x100fe20008010816 */
[----:B------:R-:W-:Y:S01]  /*4e30*/  FFMA.FTZ R22, R199, UR10, -R22 ;  /* 0x0000000ac7167c23 */ /* 0x000fe20008010816 */
[----:B------:R-:W2:Y:S01]  /*4e40*/  MUFU.EX2 R160, R160 ;  /* 0x000000a000a07308 */ /* 0x000ea20000000800 */
[----:B------:R-:W-:Y:S01]  /*4e50*/  FFMA.FTZ R5, R6, R5, R9 ;  /* 0x0000000506057223 */ /* 0x000fe20000010009 */
[----:B------:R-:W-:-:S03]  /*4e60*/  FFMA.FTZ R7, R12, R7, R15 ;  /* 0x000000070c077223 */ /* 0x000fc6000001000f */
[----:B------:R-:W-:Y:S01]  /*4e70*/  FADD.FTZ R5, R8, R5 ;  /* 0x0000000508057221 */ /* 0x000fe20000010000 */
[----:B------:R-:W-:Y:S02]  /*4e80*/  FADD.FTZ R7, R14, R7 ;  /* 0x000000070e077221 */ /* 0x000fe40000010000 */
[----:B------:R-:W-:Y:S01]  /*4e90*/  MUFU.EX2 R161, R161 ;  /* 0x000000a100a17308 */ /* 0x000fe20000000800 */
[----:B------:R-:W-:Y:S01]  /*4ea0*/  FADD.FTZ R10, R10, R5 ;  /* 0x000000050a0a7221 */ /* 0x000fe20000010000 */
[----:B------:R-:W-:-:S03]  /*4eb0*/  FADD.FTZ R20, R20, R7 ;  /* 0x0000000714147221 */ /* 0x000fc60000010000 */
[----:B------:R-:W-:Y:S01]  /*4ec0*/  FADD.FTZ R10, R11, R10 ;  /* 0x0000000a0b0a7221 */ /* 0x000fe20000010000 */
[----:B------:R-:W-:Y:S02]  /*4ed0*/  FADD.FTZ R20, R21, R20 ;  /* 0x0000001415147221 */ /* 0x000fe40000010000 */
        /* <DEDUP_REMOVED lines=8> */
[----:B------:R-:W0:Y:S08]  /*4f60*/  MUFU.EX2 R170, R170 ;  /* 0x000000aa00aa7308 */ /* 0x000e300000000800 */
[----:B------:R-:W-:Y:S08]  /*4f70*/  MUFU.EX2 R171, R171 ;  /* 0x000000ab00ab7308 */ /* 0x000ff00000000800 */
[----:B------:R-:W0:Y:S08]  /*4f80*/  MUFU.EX2 R172, R172 ;  /* 0x000000ac00ac7308 */ /* 0x000e300000000800 */
[----:B------:R-:W-:Y:S08]  /*4f90*/  MUFU.EX2 R173, R173 ;  /* 0x000000ad00ad7308 */ /* 0x000ff00000000800 */
[----:B------:R-:W-:Y:S08]  /*4fa0*/  MUFU.EX2 R174, R174 ;  /* 0x000000ae00ae7308 */ /* 0x000ff00000000800 */
[----:B------:R-:W-:Y:S08]  /*4fb0*/  MUFU.EX2 R175, R175 ;  /* 0x000000af00af7308 */ /* 0x000ff00000000800 */
[----:B------:R-:W0:Y:S08]  /*4fc0*/  MUFU.EX2 R176, R176 ;  /* 0x000000b000b07308 */ /* 0x000e300000000800 */
        /* <DEDUP_REMOVED lines=12> */
[----:B------:R-:W-:Y:S01]  /*5090*/  MUFU.EX2 R189, R189 ;  /* 0x000000bd00bd7308 */ /* 0x000fe20000000800 */
[----:B------:R-:W-:-:S02]  /*50a0*/  WARPGROUP.DEPBAR.LE gsb0, 0x0 ;  /* 0x00008000000079c5 */ /* 0x000fc40000010000 */
[----:B-1----:R-:W-:Y:S01]  /*50b0*/  F2FP.BF16.F32.PACK_AB R152, R156, R23 ;  /* 0x000000179c98723e */ /* 0x002fe200000010ff */
[----:B------:R-:W-:Y:S01]  /*50c0*/  FADD.FTZ R23, R23, R10 ;  /* 0x0000000a17177221 */ /* 0x000fe20000010000 */
[----:B--2---:R-:W-:-:S03]  /*50d0*/  F2FP.BF16.F32.PACK_AB R153, R160, R159 ;  /* 0x0000009fa099723e */ /* 0x004fc600000010ff */
[----:B------:R-:W-:Y:S01]  /*50e0*/  MUFU.EX2 R190, R190 ;  /* 0x000000be00be7308 */ /* 0x000fe20000000800 */
[----:B------:R-:W-:Y:S01]  /*50f0*/  F2FP.BF16.F32.PACK_AB R154, R158, R157 ;  /* 0x0000009d9e9a723e */ /* 0x000fe200000010ff */
[----:B------:R-:W-:Y:S01]  /*5100*/  FADD.FTZ R159, R159, R20 ;  /* 0x000000149f9f7221 */ /* 0x000fe20000010000 */
[----:B---3--:R-:W-:Y:S01]  /*5110*/  F2FP.BF16.F32.PACK_AB R155, R162, R161 ;  /* 0x000000a1a29b723e */ /* 0x008fe200000010ff */
[----:B------:R-:W-:Y:S02]  /*5120*/  FADD.FTZ R156, R156, R23 ;  /* 0x000000179c9c7221 */ /* 0x000fe40000010000 */
[----:B------:R-:W-:Y:S01]  /*5130*/  FADD.FTZ R160, R160, R159 ;  /* 0x0000009fa0a07221 */ /* 0x000fe20000010000 */
[----:B------:R-:W-:Y:S01]  /*5140*/  WARPGROUP.ARRIVE ;  /* 0x00000000000079c5 */ /* 0x000fe20000000000 */
[----:B------:R-:W-:Y:S01]  /*5150*/  MUFU.EX2 R13, R13 ;  /* 0x0000000d000d7308 */ /* 0x000fe20000000800 */
[----:B------:R-:W-:Y:S01]  /*5160*/  FADD.FTZ R157, R157, R156 ;  /* 0x0000009c9d9d7221 */ /* 0x000fe20000010000 */
[----:B------:R-:W-:-:S03]  /*5170*/  FADD.FTZ R161, R161, R160 ;  /* 0x000000a0a1a17221 */ /* 0x000fc60000010000 */
[----:B------:R-:W-:Y:S01]  /*5180*/  HGMMA.64x256x16.F32.BF16 R24, R152, gdesc[UR4].tnspB, R24, gsb0 ;  /* 0x43e0000498187df0 */ /* 0x000fe20008001818 */
[----:B------:R-:W-:Y:S01]  /*5190*/  UIADD3 UR6, UR11, 0x100, URZ ;  /* 0x000001000b067890 */ /* 0x000fe2000fffe03f */
[----:B------:R-:W-:Y:S01]  /*51a0*/  FADD.FTZ R158, R158, R157 ;  /* 0x0000009d9e9e7221 */ /* 0x000fe20000010000 */
[----:B------:R-:W-:Y:S01]  /*51b0*/  UMOV UR7, 0x40000040 ;  /* 0x4000004000077882 */ /* 0x000fe20000000000 */
[----:B------:R-:W1:Y:S01]  /*51c0*/  MUFU.EX2 R192, R192 ;  /* 0x000000c000c07308 */ /* 0x000e620000000800 */
[----:B------:R-:W-:-:S07]  /*51d0*/  FADD.FTZ R162, R162, R161 ;  /* 0x000000a1a2a27221 */ /* 0x000fce0000010000 */
[----:B------:R-:W-:Y:S08]  /*51e0*/  MUFU.EX2 R191, R191 ;  /* 0x000000bf00bf7308 */ /* 0x000ff00000000800 */
[----:B------:R-:W2:Y:S01]  /*51f0*/  MUFU.EX2 R22, R22 ;  /* 0x0000001600167308 */ /* 0x000ea20000000800 */
[----:B------:R-:W-:Y:S02]  /*5200*/  WARPGROUP.DEPBAR.LE gsb0, 0x0 ;  /* 0x00008000000079c5 */ /* 0x000fe40000010000 */
[----:B----4-:R-:W-:Y:S01]  /*5210*/  F2FP.BF16.F32.PACK_AB R152, R164, R163 ;  /* 0x000000a3a498723e */ /* 0x010fe200000010ff */
[----:B------:R-:W-:Y:S01]  /*5220*/  FADD.FTZ R163, R163, R158 ;  /* 0x0000009ea3a37221 */ /* 0x000fe20000010000 */
[----:B-----5:R-:W-:Y:S01]  /*5230*/  F2FP.BF16.F32.PACK_AB R153, R168, R167 ;  /* 0x000000a7a899723e */ /* 0x020fe200000010ff */
[----:B------:R-:W-:Y:S01]  /*5240*/  FADD.FTZ R167, R167, R162 ;  /* 0x000000a2a7a77221 */ /* 0x000fe20000010000 */
[----:B------:R-:W-:Y:S01]  /*5250*/  F2FP.BF16.F32.PACK_AB R154, R166, R165 ;  /* 0x000000a5a69a723e */ /* 0x000fe200000010ff */
[----:B------:R-:W-:Y:S01]  /*5260*/  FADD.FTZ R164, R164, R163 ;  /* 0x000000a3a4a47221 */ /* 0x000fe20000010000 */
[----:B0-----:R-:W-:Y:S01]  /*5270*/  F2FP.BF16.F32.PACK_AB R155, R170, R169 ;  /* 0x000000a9aa9b723e */ /* 0x001fe200000010ff */
[----:B------:R-:W-:-:S02]  /*5280*/  FADD.FTZ R168, R168, R167 ;  /* 0x000000a7a8a87221 */ /* 0x000fc40000010000 */
[----:B------:R-:W-:Y:S01]  /*5290*/  FADD.FTZ R165, R165, R164 ;  /* 0x000000a4a5a57221 */ /* 0x000fe20000010000 */
[----:B------:R-:W-:Y:S01]  /*52a0*/  WARPGROUP.ARRIVE ;  /* 0x00000000000079c5 */ /* 0x000fe20000000000 */
[----:B------:R-:W-:Y:S02]  /*52b0*/  FADD.FTZ R169, R169, R168 ;  /* 0x000000a8a9a97221 */ /* 0x000fe40000010000 */
[----:B------:R-:W-:Y:S02]  /*52c0*/  FADD.FTZ R166, R166, R165 ;  /* 0x000000a5a6a67221 */ /* 0x000fe40000010000 */
[----:B------:R-:W-:Y:S01]  /*52d0*/  FADD.FTZ R170, R170, R169 ;  /* 0x000000a9aaaa7221 */ /* 0x000fe20000010000 */
[----:B------:R-:W-:Y:S01]  /*52e0*/  HGMMA.64x256x16.F32.BF16 R24, R152, gdesc[UR4].tnspB, R24, gsb0 ;  /* 0x43e0000498187df0 */ /* 0x000fe20008001818 */
[----:B------:R-:W-:Y:S01]  /*52f0*/  UIADD3 UR6, UR11, 0x180, URZ ;  /* 0x000001800b067890 */ /* 0x000fe2000fffe03f */
[----:B------:R-:W-:Y:S01]  /*5300*/  UMOV UR7, 0x40000040 ;  /* 0x4000004000077882 */ /* 0x000fe20000000000 */
[----:B------:R-:W-:-:S02]  /*5310*/  WARPGROUP.DEPBAR.LE gsb0, 0x0 ;  /* 0x00008000000079c5 */ /* 0x000fc40000010000 */
[----:B------:R-:W-:Y:S01]  /*5320*/  F2FP.BF16.F32.PACK_AB R152, R172, R171 ;  /* 0x000000abac98723e */ /* 0x000fe200000010ff */
[----:B------:R-:W-:Y:S01]  /*5330*/  FADD.FTZ R171, R171, R166 ;  /* 0x000000a6abab7221 */ /* 0x000fe20000010000 */
[----:B------:R-:W-:Y:S01]  /*5340*/  F2FP.BF16.F32.PACK_AB R153, R176, R175 ;  /* 0x000000afb099723e */ /* 0x000fe200000010ff */
[----:B------:R-:W-:Y:S01]  /*5350*/  FADD.FTZ R175, R175, R170 ;  /* 0x000000aaafaf7221 */ /* 0x000fe20000010000 */
[----:B------:R-:W-:Y:S01]  /*5360*/  F2FP.BF16.F32.PACK_AB R154, R174, R173 ;  /* 0x000000adae9a723e */ /* 0x000fe200000010ff */
[----:B------:R-:W-:Y:S01]  /*5370*/  FADD.FTZ R172, R172, R171 ;  /* 0x000000abacac7221 */ /* 0x000fe20000010000 */
[----:B------:R-:W-:Y:S01]  /*5380*/  F2FP.BF16.F32.PACK_AB R155, R178, R177 ;  /* 0x000000b1b29b723e */ /* 0x000fe200000010ff */
[----:B------:R-:W-:Y:S02]  /*5390*/  FADD.FTZ R176, R176, R175 ;  /* 0x000000afb0b07221 */ /* 0x000fe40000010000 */
[----:B------:R-:W-:Y:S01]  /*53a0*/  FADD.FTZ R173, R173, R172 ;  /* 0x000000acadad7221 */ /* 0x000fe20000010000 */
[----:B------:R-:W-:Y:S01]  /*53b0*/  WARPGROUP.ARRIVE ;  /* 0x00000000000079c5 */ /* 0x000fe20000000000 */
[----:B------:R-:W-:-:S02]  /*53c0*/  FADD.FTZ R177, R177, R176 ;  /* 0x000000b0b1b17221 */ /* 0x000fc40000010000 */
        /* <DEDUP_REMOVED lines=25> */
[----:B-1----:R-:W-:Y:S01]  /*5560*/  F2FP.BF16.F32.PACK_AB R153, R192, R13 ;  /* 0x0000000dc099723e */ /* 0x002fe200000010ff */
        /* <DEDUP_REMOVED lines=14> */
.L_x_212:
[----:B------:R-:W-:Y:S01]  /*5650*/  UIADD3 UR28, UR28, 0x32460, URZ ;  /* 0x000324601c1c7890 */ /* 0x000fe2000fffe03f */
[----:B------:R-:W-:Y:S02]  /*5660*/  IMAD.MOV.U32 R11, RZ, RZ, R4 ;  /* 0x000000ffff0b7224 */ /* 0x000fe400078e0004 */
[----:B------:R-:W-:Y:S01]  /*5670*/  IMAD.MOV.U32 R6, RZ, RZ, R3 ;  /* 0x000000ffff067224 */ /* 0x000fe200078e0003 */
[----:B------:R-:W-:-:S09]  /*5680*/  UPRMT UR28, UR29, 0x654, UR28 ;  /* 0x000006541d1c7896 */ /* 0x000fd2000800001c */
[----:B------:R-:W-:Y:S01]  /*5690*/  SYNCS.ARRIVE.TRANS64.RED.A1T0 RZ, [UR28], RZ ;  /* 0x000000ffffff79a7 */ /* 0x000fe2000810041c */
[----:B------:R-:W-:Y:S05]  /*56a0*/  @P1 BRA `(.L_x_213) ;  /* 0xffffffd800f41947 */ /* 0x000fea000383ffff */
.L_x_202:
[----:B------:R-:W0:Y:S01]  /*56b0*/  SHFL.BFLY PT, R6, R5, 0x2, 0x1f ;  /* 0x0c401f0005067f89 */ /* 0x000e2200000e0000 */
[----:B------:R-:W-:Y:S01]  /*56c0*/  MOV R207, 0x400 ;  /* 0x0000040000cf7802 */ /* 0x000fe20000000f00 */
[----:B------:R-:W-:Y:S01]  /*56d0*/  IMAD.U32 R22, RZ, RZ, UR10 ;  /* 0x0000000aff167e24 */ /* 0x000fe2000f8e00ff */
[----:B------:R-:W1:Y:S01]  /*56e0*/  LDC R213, c[0x0][0xce8] ;  /* 0x00033a00ffd57b82 */ /* 0x000e620000000800 */
[----:B------:R-:W2:Y:S01]  /*56f0*/  SHFL.BFLY PT, R8, R7, 0x2, 0x1f ;  /* 0x0c401f0007087f89 */ /* 0x000ea200000e0000 */
[----:B------:R-:W-:Y:S01]  /*5700*/  UIADD3 UR4, -UR43, URZ, URZ ;  /* 0x0000003f2b047290 */ /* 0x000fe2000fffe13f */
[----:B------:R-:W-:Y:S01]  /*5710*/  ULDC.64 UR6, c[0x0][0xc90] ;  /* 0x0003240000067ab9 */ /* 0x000fe20000000a00 */
[----:B------:R-:W3:Y:S01]  /*5720*/  S2R R10, SR_CgaCtaId ;  /* 0x00000000000a7919 */ /* 0x000ee20000008800 */
[----:B------:R-:W-:Y:S01]  /*5730*/  ULDC.64 UR8, c[0x0][0xbe8] ;  /* 0x0002fa0000087ab9 */ /* 0x000fe20000000a00 */
[----:B------:R-:W4:Y:S02]  /*5740*/  S2R R14, SR_SWINHI ;  /* 0x00000000000e7919 */ /* 0x000f240000002f00 */
[----:B------:R2:W-:Y:S06]  /*5750*/  BAR.ARV R0, 0x100 ;  /* 0x000400000000751d */ /* 0x0005ec0000002000 */
[----:B0-----:R-:W-:Y:S01]  /*5760*/  FADD.FTZ R6, R6, R5 ;  /* 0x0000000506067221 */ /* 0x001fe20000010000 */
[----:B------:R-:W-:Y:S01]  /*5770*/  IMAD.MOV.U32 R5, RZ, RZ, RZ ;  /* 0x000000ffff057224 */ /* 0x000fe200078e00ff */
[----:B------:R-:W-:Y:S06]  /*5780*/  BAR.ARV 0x8, 0x180 ;  /* 0x0206000000007b1d */ /* 0x000fec0000002000 */
[----:B--2---:R-:W-:Y:S01]  /*5790*/  FADD.FTZ R8, R8, R7 ;  /* 0x0000000708087221 */ /* 0x004fe20000010000 */
[----:B------:R-:W-:Y:S01]  /*57a0*/  IMAD R7, R200, 0x40, R2 ;  /* 0x00000040c8077824 */ /* 0x000fe200078e0202 */
[----:B------:R-:W0:Y:S01]  /*57b0*/  SHFL.BFLY PT, R9, R6, 0x1, 0x1f ;  /* 0x0c201f0006097f89 */ /* 0x000e2200000e0000 */
[----:B------:R-:W-:-:S03]  /*57c0*/  IMAD.MOV.U32 R0, RZ, RZ, -0x800000 ;  /* 0xff800000ff007424 */ /* 0x000fc600078e00ff */
[----:B------:R-:W2:Y:S01]  /*57d0*/  SHFL.BFLY PT, R11, R8, 0x1, 0x1f ;  /* 0x0c201f00080b7f89 */ /* 0x000ea200000e0000 */
[----:B---3--:R-:W-:Y:S01]  /*57e0*/  LEA R207, R10, R207, 0x18 ;  /* 0x000000cf0acf7211 */ /* 0x008fe200078ec0ff */
[----:B------:R-:W-:Y:S01]  /*57f0*/  BAR.SYNC.DEFER_BLOCKING 0x1, 0x100 ;  /* 0x0044000000007b1d */ /* 0x000fe20000010000 */
[----:B0-----:R-:W-:Y:S01]  /*5800*/  FADD.FTZ R15, R6, R9 ;  /* 0x00000009060f7221 */ /* 0x001fe20000010000 */
[----:B------:R-:W-:Y:S02]  /*5810*/  IMAD.MOV.U32 R9, RZ, RZ, RZ ;  /* 0x000000ffff097224 */ /* 0x000fe400078e00ff */
[----:B------:R-:W-:Y:S02]  /*5820*/  IMAD.MOV.U32 R6, RZ, RZ, -0x800000 ;  /* 0xff800000ff067424 */ /* 0x000fe400078e00ff */
[----:B--2---:R-:W-:Y:S01]  /*5830*/  FADD.FTZ R12, R8, R11 ;  /* 0x0000000b080c7221 */ /* 0x004fe20000010000 */
[----:B------:R-:W-:Y:S02]  /*5840*/  FSETP.NE.FTZ.AND P0, PT, R15, RZ, PT ;  /* 0x000000ff0f00720b */ /* 0x000fe40003f15000 */
[----:B------:R-:W-:-:S02]  /*5850*/  MOV R10, R207 ;  /* 0x000000cf000a7202 */ /* 0x000fc40000000f00 */
[----:B----4-:R-:W-:Y:S02]  /*5860*/  MOV R11, R14 ;  /* 0x0000000e000b7202 */ /* 0x010fe40000000f00 */
[----:B------:R-:W-:Y:S02]  /*5870*/  FSETP.NE.FTZ.AND P1, PT, R12, RZ, PT ;  /* 0x000000ff0c00720b */ /* 0x000fe40003f35000 */
[----:B------:R-:W-:Y:S01]  /*5880*/  MOV R14, UR10 ;  /* 0x0000000a000e7c02 */ /* 0x000fe20008000f00 */
[----:B------:R-:W-:Y:S02]  /*5890*/  ULDC UR10, c[0x0][0xd44] ;  /* 0x00035100000a7ab9 */ /* 0x000fe40000000800 */
[----:B------:R-:W-:Y:S02]  /*58a0*/  UIMAD UR10, UR10, UR4, UR41 ;  /* 0x000000040a0a72a4 */ /* 0x000fe4000f8e0229 */
[----:B------:R-:W0:Y:S01]  /*58b0*/  @P0 MUFU.RCP R9, R15 ;  /* 0x0000000f00090308 */ /* 0x000e220000001000 */
[----:B------:R-:W-:Y:S01]  /*58c0*/  @P0 FMUL.FTZ R14, R14, 0.69314718246459960938 ;  /* 0x3f3172180e0e0820 */ /* 0x000fe20000410000 */
[----:B------:R-:W-:-:S04]  /*58d0*/  USHF.R.S32.HI UR11, URZ, 0x1f, UR10 ;  /* 0x0000001f3f0b7899 */ /* 0x000fc8000801140a */
[----:B------:R-:W-:Y:S01]  /*58e0*/  @P1 FMUL.FTZ R22, R22, 0.69314718246459960938 ;  /* 0x3f31721816161820 */ /* 0x000fe20000410000 */
[----:B------:R-:W-:Y:S02]  /*58f0*/  UIMAD.WIDE.U32 UR4, UR10, UR6, URZ ;  /* 0x000000060a0472a5 */ /* 0x000fe4000f8e003f */
[----:B------:R-:W-:Y:S01]  /*5900*/  UIMAD UR6, UR11, UR6, URZ ;  /* 0x000000060b0672a4 */ /* 0x000fe2000f8e023f */
[----:B------:R-:W2:Y:S03]  /*5910*/  @P1 MUFU.RCP R5, R12 ;  /* 0x0000000c00051308 */ /* 0x000ea60000001000 */
[----:B------:R-:W-:Y:S02]  /*5920*/  UIMAD UR6, UR10, UR7, UR6 ;  /* 0x000000070a0672a4 */ /* 0x000fe4000f8e0206 */
[----:B------:R-:W-:-:S03]  /*5930*/  USHF.R.S32.HI UR7, URZ, 0x1f, UR43 ;  /* 0x0000001f3f077899 */ /* 0x000fc6000801142b */
[----:B------:R-:W3:Y:S01]  /*5940*/  @P0 MUFU.LG2 R15, R15 ;  /* 0x0000000f000f0308 */ /* 0x000ee20000000c00 */
        /* <DEDUP_REMOVED lines=66> */
[----:B--2---:R-:W-:Y:S01]  /*5d70*/  FMUL.FTZ R169, R126, R5 ;  /* 0x000000057ea97220 */ /* 0x004fe20000410000 */
[----:B---3--:R-:W-:Y:S01]  /*5d80*/  @P0 FMUL.FTZ R15, R15, 0.69314718246459960938 ;  /* 0x3f3172180f0f0820 */ /* 0x008fe20000410000 */
[----:B0-----:R-:W-:Y:S01]  /*5d90*/  @P1 FMUL.FTZ R21, R12, 0.69314718246459960938 ;  /* 0x3f3172180c151820 */ /* 0x001fe20000410000 */
[----:B------:R-:W-:-:S04]  /*5da0*/  IMAD.WIDE R10, R212, 0x2, R10 ;  /* 0x00000002d40a7825 */ /* 0x000fc800078e020a */
[-C--:B------:R-:W-:Y:S01]  /*5db0*/  FMUL.FTZ R27, R27, R5.reuse ;  /* 0x000000051b1b7220 */ /* 0x080fe20000410000 */
[-C--:B------:R-:W-:Y:S01]  /*5dc0*/  FMUL.FTZ R26, R26, R5.reuse ;  /* 0x000000051a1a7220 */ /* 0x080fe20000410000 */
[-C--:B------:R-:W-:Y:S01]  /*5dd0*/  FMUL.FTZ R31, R31, R5.reuse ;  /* 0x000000051f1f7220 */ /* 0x080fe20000410000 */
[-C--:B------:R-:W-:Y:S01]  /*5de0*/  FMUL.FTZ R30, R30, R5.reuse ;  /* 0x000000051e1e7220 */ /* 0x080fe20000410000 */
[----:B------:R-:W-:Y:S01]  /*5df0*/  IADD3 R13, P3, R10, 0xc060, RZ ;  /* 0x0000c0600a0d7810 */ /* 0x000fe20007f7e0ff */
[-C--:B------:R-:W-:Y:S01]  /*5e00*/  FMUL.FTZ R35, R35, R5.reuse ;  /* 0x0000000523237220 */ /* 0x080fe20000410000 */
[-C--:B------:R-:W-:Y:S01]  /*5e10*/  FMUL.FTZ R34, R34, R5.reuse ;  /* 0x0000000522227220 */ /* 0x080fe20000410000 */
[-C--:B------:R-:W-:Y:S01]  /*5e20*/  FMUL.FTZ R39, R39, R5.reuse ;  /* 0x0000000527277220 */ /* 0x080fe20000410000 */
[----:B------:R-:W-:Y:S01]  /*5e30*/  LOP3.LUT R20, R13, 0x380, RZ, 0xc0, !PT ;  /* 0x000003800d147812 */ /* 0x000fe200078ec0ff */
[-C--:B------:R-:W-:Y:S01]  /*5e40*/  FMUL.FTZ R38, R38, R5.reuse ;  /* 0x0000000526267220 */ /* 0x080fe20000410000 */
[-C--:B------:R-:W-:Y:S01]  /*5e50*/  FMUL.FTZ R43, R43, R5.reuse ;  /* 0x000000052b2b7220 */ /* 0x080fe20000410000 */
[-C--:B------:R-:W-:Y:S01]  /*5e60*/  FMUL.FTZ R42, R42, R5.reuse ;  /* 0x000000052a2a7220 */ /* 0x080fe20000410000 */
[----:B------:R-:W-:Y:S01]  /*5e70*/  SHF.R.U64 R126, R20, 0x3, RZ ;  /* 0x00000003147e7819 */ /* 0x000fe200000012ff */
        /* <DEDUP_REMOVED lines=53> */
[----:B------:R-:W-:Y:S01]  /*61d0*/  @P0 FFMA.FTZ R6, R14, R3, R15 ;  /* 0x000000030e060223 */ /* 0x000fe2000001000f */
[----:B------:R-:W-:Y:S01]  /*61e0*/  @P1 FFMA.FTZ R0, R22, R4, R21 ;  /* 0x0000000416001223 */ /* 0x000fe20000010015 */
[----:B------:R-:W-:Y:S01]  /*61f0*/  LOP3.LUT R126, R126, R13, RZ, 0x3c, !PT ;  /* 0x0000000d7e7e7212 */ /* 0x000fe200078e3cff */
[----:B------:R-:W-:Y:S01]  /*6200*/  IMAD.X R127, RZ, RZ, R11, P3 ;  /* 0x000000ffff7f7224 */ /* 0x000fe200018e060b */
[----:B------:R-:W-:-:S02]  /*6210*/  LOP3.LUT R5, R10, 0x380, RZ, 0xc0, !PT ;  /* 0x000003800a057812 */ /* 0x000fc400078ec0ff */
[C---:B------:R-:W-:Y:S02]  /*6220*/  IADD3 R61, P6, R10.reuse, 0xc000, RZ ;  /* 0x0000c0000a3d7810 */ /* 0x040fe40007fde0ff */
[C---:B------:R-:W-:Y:S02]  /*6230*/  IADD3 R69, P4, R10.reuse, 0xc040, RZ ;  /* 0x0000c0400a457810 */ /* 0x040fe40007f9e0ff */
        /* <DEDUP_REMOVED lines=10> */
[----:B------:R-:W-:Y:S01]  /*62e0*/  SHF.R.U64 R5, R5, 0x3, RZ ;  /* 0x0000000305057819 */ /* 0x000fe200000012ff */
[--C-:B------:R-:W-:Y:S01]  /*62f0*/  IMAD.X R151, RZ, RZ, R11.reuse, P2 ;  /* 0x000000ffff977224 */ /* 0x100fe200010e060b */
[----:B------:R-:W-:Y:S01]  /*6300*/  LOP3.LUT R4, R61, 0x380, RZ, 0xc0, !PT ;  /* 0x000003803d047812 */ /* 0x000fe200078ec0ff */
[----:B------:R-:W-:Y:S01]  /*6310*/  IMAD.X R153, RZ, RZ, R11, P3 ;  /* 0x000000ffff997224 */ /* 0x000fe200018e060b */
[----:B------:R-:W-:-:S02]  /*6320*/  IADD3 R23, P4, R10, 0x8000, RZ ;  /* 0x000080000a177810 */ /* 0x000fc40007f9e0ff */
[C---:B------:R-:W-:Y:S02]  /*6330*/  IADD3 R20, P5, R10.reuse, 0x4060, RZ ;  /* 0x000040600a147810 */ /* 0x040fe40007fbe0ff */
[C---:B------:R-:W-:Y:S01]  /*6340*/  IADD3 R15, P6, R10.reuse, 0x40, RZ ;  /* 0x000000400a0f7810 */ /* 0x040fe20007fde0ff */
[--C-:B------:R-:W-:Y:S01]  /*6350*/  IMAD.X R155, RZ, RZ, R11.reuse, P4 ;  /* 0x000000ffff9b7224 */ /* 0x100fe200020e060b */
[C---:B------:R-:W-:Y:S01]  /*6360*/  IADD3 R14, P0, R10.reuse, 0x4040, RZ ;  /* 0x000040400a0e7810 */ /* 0x040fe20007f1e0ff */
[--C-:B------:R-:W-:Y:S01]  /*6370*/  IMAD.X R157, RZ, RZ, R11.reuse, P5 ;  /* 0x000000ffff9d7224 */ /* 0x100fe200028e060b */
[C---:B------:R-:W-:Y:S01]  /*6380*/  IADD3 R12, P1, R10.reuse, 0x4020, RZ ;  /* 0x000040200a0c7810 */ /* 0x040fe20007f3e0ff */
[--C-:B------:R-:W-:Y:S01]  /*6390*/  IMAD.X R159, RZ, RZ, R11.reuse, P6 ;  /* 0x000000ffff9f7224 */ /* 0x100fe200030e060b */
[C---:B------:R-:W-:Y:S02]  /*63a0*/  IADD3 R21, P2, R10.reuse, 0x4000, RZ ;  /* 0x000040000a157810 */ /* 0x040fe40007f5e0ff */
[----:B------:R-:W-:Y:S01]  /*63b0*/  IADD3 R3, P3, R10, 0x60, RZ ;  /* 0x000000600a037810 */ /* 0x000fe20007f7e0ff */
[--C-:B------:R-:W-:Y:S01]  /*63c0*/  IMAD.X R163, RZ, RZ, R11.reuse, P1 ;  /* 0x000000ffffa37224 */ /* 0x100fe200008e060b */
[----:B------:R-:W-:Y:S01]  /*63d0*/  LOP3.LUT R10, R5, R10, RZ, 0x3c, !PT ;  /* 0x0000000a050a7212 */ /* 0x000fe200078e3cff */
[--C-:B------:R-:W-:Y:S01]  /*63e0*/  IMAD.X R165, RZ, RZ, R11.reuse, P2 ;  /* 0x000000ffffa57224 */ /* 0x100fe200010e060b */
[----:B------:R-:W-:Y:S01]  /*63f0*/  SHF.R.U64 R4, R4, 0x3, RZ ;  /* 0x0000000304047819 */ /* 0x000fe200000012ff */
[----:B------:R-:W-:Y:S01]  /*6400*/  IMAD.X R167, RZ, RZ, R11, P3 ;  /* 0x000000ffffa77224 */ /* 0x000fe200018e060b */
[----:B------:R-:W-:-:S02]  /*6410*/  LOP3.LUT R5, R22, 0x380, RZ, 0xc0, !PT ;  /* 0x0000038016057812 */ /* 0x000fc400078ec0ff */
[----:B------:R-:W-:Y:S02]  /*6420*/  LOP3.LUT R138, R4, R61, RZ, 0x3c, !PT ;  /* 0x0000003d048a7212 */ /* 0x000fe400078e3cff */
[----:B------:R-:W-:Y:S02]  /*6430*/  SHF.R.U64 R5, R5, 0x3, RZ ;  /* 0x0000000305057819 */ /* 0x000fe400000012ff */
[----:B------:R-:W-:Y:S02]  /*6440*/  LOP3.LUT R4, R13, 0x380, RZ, 0xc0, !PT ;  /* 0x000003800d047812 */ /* 0x000fe400078ec0ff */
[----:B------:R-:W-:Y:S02]  /*6450*/  LOP3.LUT R142, R5, R22, RZ, 0x3c, !PT ;  /* 0x00000016058e7212 */ /* 0x000fe400078e3cff */
[----:B------:R-:W-:Y:S02]  /*6460*/  SHF.R.U64 R4, R4, 0x3, RZ ;  /* 0x0000000304047819 */ /* 0x000fe400000012ff */
[----:B------:R-:W-:-:S02]  /*6470*/  LOP3.LUT R5, R23, 0x380, RZ, 0xc0, !PT ;  /* 0x0000038017057812 */ /* 0x000fc400078ec0ff */
[----:B------:R-:W-:Y:S02]  /*6480*/  LOP3.LUT R146, R4, R13, RZ, 0x3c, !PT ;  /* 0x0000000d04927212 */ /* 0x000fe400078e3cff */
[----:B------:R-:W-:Y:S02]  /*6490*/  SHF.R.U64 R4, R5, 0x3, RZ ;  /* 0x0000000305047819 */ /* 0x000fe400000012ff */
[----:B------:R-:W-:Y:S02]  /*64a0*/  LOP3.LUT R5, R20, 0x380, RZ, 0xc0, !PT ;  /* 0x0000038014057812 */ /* 0x000fe400078ec0ff */
[----:B------:R-:W-:Y:S02]  /*64b0*/  LOP3.LUT R13, R14, 0x380, RZ, 0xc0, !PT ;  /* 0x000003800e0d7812 */ /* 0x000fe400078ec0ff */
[----:B------:R-:W-:Y:S02]  /*64c0*/  SHF.R.U64 R5, R5, 0x3, RZ ;  /* 0x0000000305057819 */ /* 0x000fe400000012ff */
[----:B------:R-:W-:-:S02]  /*64d0*/  LOP3.LUT R154, R4, R23, RZ, 0x3c, !PT ;  /* 0x00000017049a7212 */ /* 0x000fc400078e3cff */
[----:B------:R-:W-:Y:S02]  /*64e0*/  LOP3.LUT R156, R5, R20, RZ, 0x3c, !PT ;  /* 0x00000014059c7212 */ /* 0x000fe400078e3cff */
[----:B------:R-:W-:Y:S02]  /*64f0*/  LOP3.LUT R5, R12, 0x380, RZ, 0xc0, !PT ;  /* 0x000003800c057812 */ /* 0x000fe400078ec0ff */
[----:B------:R-:W-:Y:S02]  /*6500*/  SHF.R.U64 R13, R13, 0x3, RZ ;  /* 0x000000030d0d7819 */ /* 0x000fe400000012ff */
[----:B------:R-:W-:Y:S02]  /*6510*/  LOP3.LUT R52, R65, 0x380, RZ, 0xc0, !PT ;  /* 0x0000038041347812 */ /* 0x000fe400078ec0ff */
[----:B------:R-:W-:Y:S02]  /*6520*/  LOP3.LUT R4, R15, 0x380, RZ, 0xc0, !PT ;  /* 0x000003800f047812 */ /* 0x000fe400078ec0ff */
[----:B------:R-:W-:-:S02]  /*6530*/  IADD3 R61, P2, R8, 0x7000, RZ ;  /* 0x00007000083d7810 */ /* 0x000fc40007f5e0ff */
[----:B------:R-:W-:Y:S02]  /*6540*/  SHF.R.U64 R5, R5, 0x3, RZ ;  /* 0x0000000305057819 */ /* 0x000fe400000012ff */
[----:B------:R-:W-:Y:S02]  /*6550*/  LOP3.LUT R160, R13, R14, RZ, 0x3c, !PT ;  /* 0x0000000e0da07212 */ /* 0x000fe400078e3cff */
[----:B------:R-:W-:Y:S02]  /*6560*/  SHF.R.U64 R52, R52, 0x3, RZ ;  /* 0x0000000334347819 */ /* 0x000fe400000012ff */
[----:B------:R-:W-:Y:S02]  /*6570*/  LOP3.LUT R22, R53, 0x380, RZ, 0xc0, !PT ;  /* 0x0000038035167812 */ /* 0x000fe400078ec0ff */
[----:B------:R-:W-:Y:S02]  /*6580*/  SHF.R.U64 R4, R4, 0x3, RZ ;  /* 0x0000000304047819 */ /* 0x000fe400000012ff */
[----:B------:R-:W-:-:S02]  /*6590*/  IADD3 R13, P3, R8, 0x1000, RZ ;  /* 0x00001000080d7810 */ /* 0x000fc40007f7e0ff */
[----:B------:R-:W-:Y:S02]  /*65a0*/  LOP3.LUT R60, R61, 0x380, RZ, 0xc0, !PT ;  /* 0x000003803d3c7812 */ /* 0x000fe400078ec0ff */
[----:B------:R-:W-:Y:S01]  /*65b0*/  LOP3.LUT R162, R5, R12, RZ, 0x3c, !PT ;  /* 0x0000000c05a27212 */ /* 0x000fe200078e3cff */
[----:B------:R-:W-:Y:S01]  /*65c0*/  IMAD.U32 R5, RZ, RZ, UR5 ;  /* 0x00000005ff057e24 */ /* 0x000fe2000f8e00ff */
[----:B------:R-:W-:Y:S02]  /*65d0*/  LOP3.LUT R134, R52, R65, RZ, 0x3c, !PT ;  /* 0x0000004134867212 */ /* 0x000fe400078e3cff */
[----:B------:R-:W-:Y:S02]  /*65e0*/  SHF.R.U64 R22, R22, 0x3, RZ ;  /* 0x0000000316167819 */ /* 0x000fe400000012ff */
[----:B------:R-:W-:Y:S02]  /*65f0*/  LOP3.LUT R158, R4, R15, RZ, 0x3c, !PT ;  /* 0x0000000f049e7212 */ /* 0x000fe400078e3cff */
[----:B------:R-:W-:-:S02]  /*6600*/  LOP3.LUT R12, R13, 0x380, RZ, 0xc0, !PT ;  /* 0x000003800d0c7812 */ /* 0x000fc400078ec0ff */
[----:B------:R-:W-:Y:S02]  /*6610*/  SHF.R.U64 R60, R60, 0x3, RZ ;  /* 0x000000033c3c7819 */ /* 0x000fe400000012ff */
[----:B------:R-:W-:Y:S02]  /*6620*/  LOP3.LUT R52, R57, 0x380, RZ, 0xc0, !PT ;  /* 0x0000038039347812 */ /* 0x000fe400078ec0ff */
[----:B------:R-:W-:Y:S02]  /*6630*/  LOP3.LUT R4, R21, 0x380, RZ, 0xc0, !PT ;  /* 0x0000038015047812 */ /* 0x000fe400078ec0ff */
[----:B------:R-:W-:Y:S02]  /*6640*/  LOP3.LUT R152, R22, R53, RZ, 0x3c, !PT ;  /* 0x0000003516987212 */ /* 0x000fe400078e3cff */
[----:B------:R-:W-:Y:S02]  /*6650*/  SHF.R.U64 R12, R12, 0x3, RZ ;  /* 0x000000030c0c7819 */ /* 0x000fe400000012ff */
[----:B------:R-:W-:Y:S01]  /*6660*/  LOP3.LUT R60, R60, R61, RZ, 0x3c, !PT ;  /* 0x0000003d3c3c7212 */ /* 0x000fe200078e3cff */
[----:B------:R-:W-:Y:S01]  /*6670*/  IMAD.X R61, RZ, RZ, R9, P2 ;  /* 0x000000ffff3d7224 */ /* 0x000fe200010e0609 */
[----:B------:R-:W-:-:S02]  /*6680*/  LOP3.LUT R56, R69, 0x380, RZ, 0xc0, !PT ;  /* 0x0000038045387812 */ /* 0x000fc400078ec0ff */
[----:B------:R-:W-:Y:S02]  /*6690*/  SHF.R.U64 R52, R52, 0x3, RZ ;  /* 0x0000000334347819 */ /* 0x000fe400000012ff */
[----:B------:R-:W-:Y:S02]  /*66a0*/  SHF.R.U64 R4, R4, 0x3, RZ ;  /* 0x0000000304047819 */ /* 0x000fe400000012ff */
[----:B------:R-:W-:Y:S02]  /*66b0*/  LOP3.LUT R22, R3, 0x380, RZ, 0xc0, !PT ;  /* 0x0000038003167812 */ /* 0x000fe400078ec0ff */
[----:B------:R-:W-:Y:S02]  /*66c0*/  IADD3 R115, P2, R8, 0xe000, RZ ;  /* 0x0000e00008737810 */ /* 0x000fe40007f5e0ff */
[----:B------:R-:W-:Y:S01]  /*66d0*/  LOP3.LUT R12, R12, R13, RZ, 0x3c, !PT ;  /* 0x0000000d0c0c7212 */ /* 0x000fe200078e3cff */
[----:B------:R-:W-:Y:S01]  /*66e0*/  IMAD.X R13, RZ, RZ, R9, P3 ;  /* 0x000000ffff0d7224 */ /* 0x000fe200018e0609 */
[----:B------:R-:W-:-:S02]  /*66f0*/  IADD3.X R161, RZ, R11, RZ, P0, !PT ;  /* 0x0000000bffa17210 */ /* 0x000fc400007fe4ff */
[----:B------:R-:W-:Y:S02]  /*6700*/  SHF.R.U64 R56, R56, 0x3, RZ ;  /* 0x0000000338387819 */ /* 0x000fe400000012ff */
[----:B------:R-:W-:Y:S02]  /*6710*/  LOP3.LUT R150, R52, R57, RZ, 0x3c, !PT ;  /* 0x0000003934967212 */ /* 0x000fe400078e3cff */
[----:B------:R-:W-:Y:S01]  /*6720*/  LOP3.LUT R164, R4, R21, RZ, 0x3c, !PT ;  /* 0x0000001504a47212 */ /* 0x000fe200078e3cff */
[----:B------:R-:W-:Y:S01]  /*6730*/  IMAD.U32 R4, RZ, RZ, UR4 ;  /* 0x00000004ff047e24 */ /* 0x000fe2000f8e00ff */
[----:B------:R-:W-:Y:S01]  /*6740*/  SHF.R.U64 R22, R22, 0x3, RZ ;  /* 0x0000000316167819 */ /* 0x000fe200000012ff */
[----:B------:R-:W-:Y:S01]  /*6750*/  UIADD3 UR4, UR5, UR6, URZ ;  /* 0x0000000605047290 */ /* 0x000fe2000fffe03f */
[C---:B------:R-:W-:Y:S02]  /*6760*/  IADD3 R15, P4, R8.reuse, 0x2000, RZ ;  /* 0x00002000080f7810 */ /* 0x040fe40007f9e0ff */
[C---:B------:R-:W-:Y:S01]  /*6770*/  IADD3 R21, P5, R8.reuse, 0x3000, RZ ;  /* 0x0000300008157810 */ /* 0x040fe20007fbe0ff */
[----:B------:R-:W-:Y:S01]  /*6780*/  ULDC UR6, c[0x0][0xb88] ;  /* 0x0002e20000067ab9 */ /* 0x000fe20000000800 */
[C---:B------:R-:W-:Y:S01]  /*6790*/  IADD3 R23, P6, R8.reuse, 0x4000, RZ ;  /* 0x0000400008177810 */ /* 0x040fe20007fde0ff */
[----:B------:R-:W-:Y:S01]  /*67a0*/  IMAD.U32 R5, RZ, RZ, UR4 ;  /* 0x00000004ff057e24 */ /* 0x000fe2000f8e00ff */
[C---:B------:R-:W-:Y:S01]  /*67b0*/  IADD3 R53, P0, R8.reuse, 0x5000, RZ ;  /* 0x0000500008357810 */ /* 0x040fe20007f1e0ff */
[----:B------:R-:W-:Y:S01]  /*67c0*/  ULDC.64 UR4, c[0x0][0xc88] ;  /* 0x0003220000047ab9 */ /* 0x000fe20000000a00 */
[----:B------:R-:W-:-:S02]  /*67d0*/  IADD3 R57, P1, R8, 0x6000, RZ ;  /* 0x0000600008397810 */ /* 0x000fc40007f3e0ff */
[----:B------:R-:W-:Y:S02]  /*67e0*/  IADD3 R65, P3, R8, 0x8000, RZ ;  /* 0x0000800008417810 */ /* 0x000fe40007f7e0ff */
[----:B------:R-:W-:Y:S02]  /*67f0*/  LOP3.LUT R114, R115, 0x380, RZ, 0xc0, !PT ;  /* 0x0000038073727812 */ /* 0x000fe400078ec0ff */
[----:B------:R-:W-:Y:S02]  /*6800*/  LOP3.LUT R130, R56, R69, RZ, 0x3c, !PT ;  /* 0x0000004538827212 */ /* 0x000fe400078e3cff */
[----:B------:R-:W-:Y:S01]  /*6810*/  LOP3.LUT R166, R22, R3, RZ, 0x3c, !PT ;  /* 0x0000000316a67212 */ /* 0x000fe200078e3cff */
[----:B------:R-:W-:Y:S01]  /*6820*/  IMAD R3, RZ, RZ, -UR41 ;  /* 0x80000029ff037e24 */ /* 0x000fe2000f8e02ff */
[----:B------:R-:W-:Y:S02]  /*6830*/  LOP3.LUT R14, R15, 0x380, RZ, 0xc0, !PT ;  /* 0x000003800f0e7812 */ /* 0x000fe400078ec0ff */
[----:B------:R-:W-:-:S02]  /*6840*/  LOP3.LUT R20, R21, 0x380, RZ, 0xc0, !PT ;  /* 0x0000038015147812 */ /* 0x000fc400078ec0ff */
[----:B------:R-:W-:Y:S02]  /*6850*/  LOP3.LUT R22, R23, 0x380, RZ, 0xc0, !PT ;  /* 0x0000038017167812 */ /* 0x000fe400078ec0ff */
[----:B------:R-:W-:Y:S02]  /*6860*/  LOP3.LUT R52, R53, 0x380, RZ, 0xc0, !PT ;  /* 0x0000038035347812 */ /* 0x000fe400078ec0ff */
[----:B------:R-:W-:Y:S02]  /*6870*/  LOP3.LUT R56, R57, 0x380, RZ, 0xc0, !PT ;  /* 0x0000038039387812 */ /* 0x000fe400078ec0ff */
[----:B------:R-:W-:Y:S02]  /*6880*/  LOP3.LUT R64, R65, 0x380, RZ, 0xc0, !PT ;  /* 0x0000038041407812 */ /* 0x000fe400078ec0ff */
[----:B------:R-:W-:Y:S02]  /*6890*/  SHF.R.U64 R114, R114, 0x3, RZ ;  /* 0x0000000372727819 */ /* 0x000fe400000012ff */
[----:B------:R-:W-:-:S02]  /*68a0*/  SHF.R.U64 R14, R14, 0x3, RZ ;  /* 0x000000030e0e7819 */ /* 0x000fc400000012ff */
[----:B------:R-:W-:Y:S02]  /*68b0*/  SHF.R.U64 R20, R20, 0x3, RZ ;  /* 0x0000000314147819 */ /* 0x000fe400000012ff */
[----:B------:R-:W-:Y:S02]  /*68c0*/  SHF.R.U64 R22, R22, 0x3, RZ ;  /* 0x0000000316167819 */ /* 0x000fe400000012ff */
[----:B------:R-:W-:Y:S02]  /*68d0*/  SHF.R.U64 R52, R52, 0x3, RZ ;  /* 0x0000000334347819 */ /* 0x000fe400000012ff */
[----:B------:R-:W-:Y:S02]  /*68e0*/  SHF.R.U64 R56, R56, 0x3, RZ ;  /* 0x0000000338387819 */ /* 0x000fe400000012ff */
[----:B------:R-:W-:Y:S02]  /*68f0*/  SHF.R.U64 R64, R64, 0x3, RZ ;  /* 0x0000000340407819 */ /* 0x000fe400000012ff */
[----:B------:R-:W-:Y:S01]  /*6900*/  LOP3.LUT R114, R114, R115, RZ, 0x3c, !PT ;  /* 0x0000007372727212 */ /* 0x000fe200078e3cff */
[----:B------:R-:W-:Y:S01]  /*6910*/  IMAD.X R115, RZ, RZ, R9, P2 ;  /* 0x000000ffff737224 */ /* 0x000fe200010e0609 */
[----:B-1----:R-:W-:-:S02]  /*6920*/  ISETP.NE.AND P2, PT, R213, 0x1, PT ;  /* 0x00000001d500780c */ /* 0x002fc40003f45270 */
[----:B------:R-:W-:Y:S01]  /*6930*/  LOP3.LUT R14, R14, R15, RZ, 0x3c, !PT ;  /* 0x0000000f0e0e7212 */ /* 0x000fe200078e3cff */
[--C-:B------:R-:W-:Y:S01]  /*6940*/  IMAD.X R15, RZ, RZ, R9.reuse, P4 ;  /* 0x000000ffff0f7224 */ /* 0x100fe200020e0609 */
        /* <DEDUP_REMOVED lines=10> */
[----:B------:R-:W-:-:S02]  /*69f0*/  F2FP.BF16.F32.PACK_AB R24, R25, R24 ;  /* 0x000000181918723e */ /* 0x000fc400000010ff */
[----:B------:R-:W-:Y:S02]  /*6a00*/  F2FP.BF16.F32.PACK_AB R25, R27, R26 ;  /* 0x0000001a1b19723e */ /* 0x000fe400000010ff */
[C---:B------:R-:W-:Y:S02]  /*6a10*/  IADD3 R69, P4, R8.reuse, 0x9000, RZ ;  /* 0x0000900008457810 */ /* 0x040fe40007f9e0ff */
[C---:B------:R-:W-:Y:S02]  /*6a20*/  IADD3 R99, P5, R8.reuse, 0xa000, RZ ;  /* 0x0000a00008637810 */ /* 0x040fe40007fbe0ff */
[C---:B------:R-:W-:Y:S02]  /*6a30*/  IADD3 R103, P6, R8.reuse, 0xb000, RZ ;  /* 0x0000b00008677810 */ /* 0x040fe40007fde0ff */
[C---:B------:R-:W-:Y:S02]  /*6a40*/  IADD3 R107, P0, R8.reuse, 0xc000, RZ ;  /* 0x0000c000086b7810 */ /* 0x040fe40007f1e0ff */
[----:B------:R-:W-:-:S02]  /*6a50*/  IADD3 R111, P1, R8, 0xd000, RZ ;  /* 0x0000d000086f7810 */ /* 0x000fc40007f3e0ff */
[C---:B------:R-:W-:Y:S02]  /*6a60*/  IADD3 R119, P3, R8.reuse, 0xf000, RZ ;  /* 0x0000f00008777810 */ /* 0x040fe40007f7e0ff */
[----:B------:R-:W-:Y:S02]  /*6a70*/  LOP3.LUT R123, R8, 0x380, RZ, 0xc0, !PT ;  /* 0x00000380087b7812 */ /* 0x000fe400078ec0ff */
[----:B------:R-:W-:Y:S02]  /*6a80*/  F2FP.BF16.F32.PACK_AB R26, R184, R28 ;  /* 0x0000001cb81a723e */ /* 0x000fe400000010ff */
[----:B------:R-:W0:Y:S01]  /*6a90*/  LDC R28, c[0x0][0xd38] ;  /* 0x00034e00ff1c7b82 */ /* 0x000e220000000800 */
[----:B------:R-:W-:Y:S02]  /*6aa0*/  LOP3.LUT R68, R69, 0x380, RZ, 0xc0, !PT ;  /* 0x0000038045447812 */ /* 0x000fe400078ec0ff */
[----:B------:R-:W-:Y:S02]  /*6ab0*/  LOP3.LUT R98, R99, 0x380, RZ, 0xc0, !PT ;  /* 0x0000038063627812 */ /* 0x000fe400078ec0ff */
[----:B------:R-:W-:-:S02]  /*6ac0*/  LOP3.LUT R102, R103, 0x380, RZ, 0xc0, !PT ;  /* 0x0000038067667812 */ /* 0x000fc400078ec0ff */
[----:B------:R-:W-:Y:S02]  /*6ad0*/  LOP3.LUT R106, R107, 0x380, RZ, 0xc0, !PT ;  /* 0x000003806b6a7812 */ /* 0x000fe400078ec0ff */
[----:B------:R-:W-:Y:S02]  /*6ae0*/  LOP3.LUT R110, R111, 0x380, RZ, 0xc0, !PT ;  /* 0x000003806f6e7812 */ /* 0x000fe400078ec0ff */
[----:B------:R-:W-:Y:S02]  /*6af0*/  LOP3.LUT R118, R119, 0x380, RZ, 0xc0, !PT ;  /* 0x0000038077767812 */ /* 0x000fe400078ec0ff */
[----:B------:R-:W-:Y:S02]  /*6b00*/  SHF.R.U64 R123, R123, 0x3, RZ ;  /* 0x000000037b7b7819 */ /* 0x000fe400000012ff */
[----:B------:R-:W-:Y:S02]  /*6b10*/  SHF.R.U64 R68, R68, 0x3, RZ ;  /* 0x0000000344447819 */ /* 0x000fe400000012ff */
[----:B------:R-:W-:-:S02]  /*6b20*/  SHF.R.U64 R98, R98, 0x3, RZ ;  /* 0x0000000362627819 */ /* 0x000fc400000012ff */
[----:B------:R-:W-:Y:S02]  /*6b30*/  SHF.R.U64 R102, R102, 0x3, RZ ;  /* 0x0000000366667819 */ /* 0x000fe400000012ff */
[----:B------:R-:W-:Y:S02]  /*6b40*/  SHF.R.U64 R106, R106, 0x3, RZ ;  /* 0x000000036a6a7819 */ /* 0x000fe400000012ff */
[----:B------:R-:W-:Y:S01]  /*6b50*/  SHF.R.U64 R110, R110, 0x3, RZ ;  /* 0x000000036e6e7819 */ /* 0x000fe200000012ff */
[----:B0-----:R-:W-:Y:S01]  /*6b60*/  IMAD R3, R28, R3, UR44 ;  /* 0x0000002c1c037e24 */ /* 0x001fe2000f8e0203 */
[----:B------:R-:W-:Y:S02]  /*6b70*/  SHF.R.U64 R118, R118, 0x3, RZ ;  /* 0x0000000376767819 */ /* 0x000fe400000012ff */
[----:B------:R-:W-:Y:S01]  /*6b80*/  LOP3.LUT R122, R123, R8, RZ, 0x3c, !PT ;  /* 0x000000087b7a7212 */ /* 0x000fe200078e3cff */
[----:B------:R-:W-:Y:S01]  /*6b90*/  IMAD.MOV.U32 R123, RZ, RZ, R9 ;  /* 0x000000ffff7b7224 */ /* 0x000fe200078e0009 */
[----:B------:R-:W0:Y:S01]  /*6ba0*/  @P2 LDC R8, c[0x0][0xcec] ;  /* 0x00033b00ff082b82 */ /* 0x000e220000000800 */
        /* <DEDUP_REMOVED lines=11> */
[----:B------:R-:W-:-:S02]  /*6c60*/  IADD3.X R69, RZ, R9, RZ, P4, !PT ;  /* 0x00000009ff457210 */ /* 0x000fc400027fe4ff */
[----:B------:R-:W1:Y:S01]  /*6c70*/  @P2 LDC R9, c[0x0][0xcf0] ;  /* 0x00033c00ff092b82 */ /* 0x000e620000000800 */
[----:B------:R-:W-:Y:S02]  /*6c80*/  F2FP.BF16.F32.PACK_AB R27, R31, R30 ;  /* 0x0000001e1f1b723e */ /* 0x000fe400000010ff */
[----:B------:R-:W-:Y:S02]  /*6c90*/  F2FP.BF16.F32.PACK_AB R40, R41, R40 ;  /* 0x000000282928723e */ /* 0x000fe400000010ff */
[----:B------:R-:W-:Y:S02]  /*6ca0*/  F2FP.BF16.F32.PACK_AB R41, R43, R42 ;  /* 0x0000002a2b29723e */ /* 0x000fe400000010ff */
[----:B------:R-:W-:Y:S01]  /*6cb0*/  F2FP.BF16.F32.PACK_AB R43, R47, R46 ;  /* 0x0000002e2f2b723e */ /* 0x000fe200000010ff */
[----:B------:R-:W2:Y:S01]  /*6cc0*/  LDC.64 R30, c[0x0][0xc98] ;  /* 0x00032600ff1e7b82 */ /* 0x000ea20000000a00 */
[----:B------:R-:W-:Y:S01]  /*6cd0*/  IMAD R47, R3, 0x80, R211 ;  /* 0x00000080032f7824 */ /* 0x000fe200078e02d3 */
[----:B------:R-:W-:-:S02]  /*6ce0*/  F2FP.BF16.F32.PACK_AB R32, R33, R32 ;  /* 0x000000202120723e */ /* 0x000fc400000010ff */
[----:B------:R-:W-:Y:S01]  /*6cf0*/  F2FP.BF16.F32.PACK_AB R33, R35, R34 ;  /* 0x000000222321723e */ /* 0x000fe200000010ff */
[----:B0-----:R-:W-:Y:S01]  /*6d00*/  @P2 IMAD.HI.U32 R8, R47, R8, RZ ;  /* 0x000000082f082227 */ /* 0x001fe200078e00ff */
[----:B------:R-:W-:Y:S02]  /*6d10*/  MOV R10, R10 ;  /* 0x0000000a000a7202 */ /* 0x000fe40000000f00 */
[----:B------:R-:W-:Y:S01]  /*6d20*/  F2FP.BF16.F32.PACK_AB R35, R39, R38 ;  /* 0x000000262723723e */ /* 0x000fe200000010ff */
[----:B------:R-:W-:Y:S01]  /*6d30*/  IMAD.MOV.U32 R39, RZ, RZ, R47 ;  /* 0x000000ffff277224 */ /* 0x000fe200078e002f */
[----:B------:R-:W-:Y:S01]  /*6d40*/  MOV R146, R146 ;  /* 0x0000009200927202 */ /* 0x000fe20000000f00 */
[----:B------:R-:W-:Y:S01]  /*6d50*/  STSM.16.M88.4 [R10], R24 ;  /* 0x000000180a007844 */ /* 0x000fe20000000200 */
[----:B------:R-:W-:Y:S02]  /*6d60*/  F2FP.BF16.F32.PACK_AB R34, R183, R36 ;  /* 0x00000024b722723e */ /* 0x000fe400000010ff */
[----:B------:R-:W-:-:S02]  /*6d70*/  F2FP.BF16.F32.PACK_AB R48, R49, R48 ;  /* 0x000000303130723e */ /* 0x000fc400000010ff */
[----:B-1----:R-:W-:Y:S01]  /*6d80*/  @P2 SHF.R.U32.HI R39, RZ, R9, R8 ;  /* 0x00000009ff272219 */ /* 0x002fe20000011608 */
[----:B------:R0:W-:Y:S01]  /*6d90*/  STSM.16.M88.4 [R146], R32 ;  /* 0x0000002092007844 */ /* 0x0001e20000000200 */
[----:B------:R-:W-:Y:S02]  /*6da0*/  MOV R158, R158 ;  /* 0x0000009e009e7202 */ /* 0x000fe40000000f00 */
[----:B------:R-:W-:Y:S02]  /*6db0*/  F2FP.BF16.F32.PACK_AB R42, R182, R44 ;  /* 0x0000002cb62a723e */ /* 0x000fe400000010ff */
[----:B------:R-:W-:Y:S02]  /*6dc0*/  F2FP.BF16.F32.PACK_AB R49, R51, R50 ;  /* 0x000000323331723e */ /* 0x000fe400000010ff */
[----:B------:R-:W-:Y:S01]  /*6dd0*/  MOV R166, R166 ;  /* 0x000000a600a67202 */ /* 0x000fe20000000f00 */
[C---:B--2---:R-:W-:Y:S01]  /*6de0*/  IMAD R28, R30.reuse, UR7, RZ ;  /* 0x000000071e1c7c24 */ /* 0x044fe2000f8e02ff */
[----:B------:R-:W-:Y:S01]  /*6df0*/  F2FP.BF16.F32.PACK_AB R50, R205, R189 ;  /* 0x000000bdcd32723e */ /* 0x000fe200000010ff */
[----:B------:R-:W-:Y:S01]  /*6e00*/  IMAD.WIDE.U32 R4, R30, UR43, R4 ;  /* 0x0000002b1e047c25 */ /* 0x000fe2000f8e0004 */
[----:B------:R-:W-:Y:S01]  /*6e10*/  F2FP.BF16.F32.PACK_AB R51, R55, R54 ;  /* 0x000000363733723e */ /* 0x000fe200000010ff */
[----:B------:R-:W-:Y:S01]  /*6e20*/  STSM.16.M88.4 [R158], R40 ;  /* 0x000000289e007844 */ /* 0x000fe20000000200 */
[----:B------:R-:W-:-:S02]  /*6e30*/  MOV R164, R164 ;  /* 0x000000a400a47202 */ /* 0x000fc40000000f00 */
[----:B------:R-:W-:Y:S01]  /*6e40*/  F2FP.BF16.F32.PACK_AB R8, R204, R188 ;  /* 0x000000bccc08723e */ /* 0x000fe200000010ff */
[----:B0-----:R-:W-:Y:S01]  /*6e50*/  IMAD.MOV R32, RZ, RZ, -R39 ;  /* 0x000000ffff207224 */ /* 0x001fe200078e0a27 */
[----:B------:R-:W-:Y:S01]  /*6e60*/  F2FP.BF16.F32.PACK_AB R9, R59, R58 ;  /* 0x0000003a3b09723e */ /* 0x000fe200000010ff */
[----:B------:R-:W-:Y:S01]  /*6e70*/  STSM.16.M88.4 [R166], R48 ;  /* 0x00000030a6007844 */ /* 0x000fe20000000200 */
[----:B------:R-:W-:Y:S01]  /*6e80*/  F2FP.BF16.F32.PACK_AB R10, R203, R187 ;  /* 0x000000bbcb0a723e */ /* 0x000fe200000010ff */
[----:B------:R-:W-:Y:S01]  /*6e90*/  IMAD R33, R213, R32, R47 ;  /* 0x00000020d5217224 */ /* 0x000fe200078e022f */
[----:B------:R-:W-:Y:S01]  /*6ea0*/  F2FP.BF16.F32.PACK_AB R11, R63, R62 ;  /* 0x0000003e3f0b723e */ /* 0x000fe200000010ff */
[----:B------:R-:W-:Y:S01]  /*6eb0*/  IMAD R32, R31, UR43, R28 ;  /* 0x0000002b1f207c24 */ /* 0x000fe2000f8e021c */
[----:B------:R-:W-:Y:S02]  /*6ec0*/  F2FP.BF16.F32.PACK_AB R29, R7, R29 ;  /* 0x0000001d071d723e */ /* 0x000fe400000010ff */
[----:B------:R-:W-:Y:S01]  /*6ed0*/  SHF.R.S32.HI R7, RZ, 0x1f, R33 ;  /* 0x0000001fff077819 */ /* 0x000fe20000011421 */
[----:B------:R0:W-:Y:S01]  /*6ee0*/  STSM.16.M88.4 [R164], R8 ;  /* 0x00000008a4007844 */ /* 0x0001e20000000200 */
[----:B------:R-:W-:-:S02]  /*6ef0*/  F2FP.BF16.F32.PACK_AB R72, R73, R72 ;  /* 0x000000484948723e */ /* 0x000fc400000010ff */
[----:B------:R-:W-:Y:S02]  /*6f00*/  MOV R162, R162 ;  /* 0x000000a200a27202 */ /* 0x000fe40000000f00 */
[----:B------:R-:W-:Y:S02]  /*6f10*/  F2FP.BF16.F32.PACK_AB R24, R202, R186 ;  /* 0x000000baca18723e */ /* 0x000fe400000010ff */
[----:B------:R-:W-:Y:S02]  /*6f20*/  F2FP.BF16.F32.PACK_AB R25, R67, R66 ;  /* 0x000000424319723e */ /* 0x000fe400000010ff */
[----:B------:R-:W-:Y:S02]  /*6f30*/  F2FP.BF16.F32.PACK_AB R26, R201, R185 ;  /* 0x000000b9c91a723e */ /* 0x000fe400000010ff */
[----:B------:R-:W-:Y:S02]  /*6f40*/  F2FP.BF16.F32.PACK_AB R27, R71, R70 ;  /* 0x00000046471b723e */ /* 0x000fe400000010ff */
[----:B------:R-:W-:-:S02]  /*6f50*/  F2FP.BF16.F32.PACK_AB R73, R75, R74 ;  /* 0x0000004a4b49723e */ /* 0x000fc400000010ff */
[----:B------:R-:W-:Y:S01]  /*6f60*/  F2FP.BF16.F32.PACK_AB R80, R81, R80 ;  /* 0x000000505150723e */ /* 0x000fe200000010ff */
[----:B0-----:R-:W-:Y:S01]  /*6f70*/  IMAD R11, R3, 0x80, R209 ;  /* 0x00000080030b7824 */ /* 0x001fe200078e02d1 */
[----:B------:R-:W-:Y:S01]  /*6f80*/  SHF.R.S32.HI R9, RZ, 0x1f, R39 ;  /* 0x0000001fff097819 */ /* 0x000fe20000011427 */
[----:B------:R0:W-:Y:S01]  /*6f90*/  STSM.16.M88.4 [R162], R24 ;  /* 0x00000018a2007844 */ /* 0x0001e20000000200 */
[----:B------:R-:W-:Y:S01]  /*6fa0*/  IADD3 R8, P0, R39, R4, RZ ;  /* 0x0000000427087210 */ /* 0x000fe20007f1e0ff */
[----:B------:R-:W-:Y:S01]  /*6fb0*/  IMAD R4, R7, UR4, RZ ;  /* 0x0000000407047c24 */ /* 0x000fe2000f8e02ff */
[----:B------:R-:W-:Y:S02]  /*6fc0*/  MOV R160, R160 ;  /* 0x000000a000a07202 */ /* 0x000fe40000000f00 */
[----:B------:R-:W-:Y:S01]  /*6fd0*/  IADD3.X R9, R9, R5, R32, P0, !PT ;  /* 0x0000000509097210 */ /* 0x000fe200007fe420 */
[----:B------:R-:W-:Y:S01]  /*6fe0*/  IMAD R7, R33, UR5, R4 ;  /* 0x0000000521077c24 */ /* 0x000fe2000f8e0204 */
[----:B------:R-:W-:Y:S01]  /*6ff0*/  F2FP.BF16.F32.PACK_AB R74, R199, R76 ;  /* 0x0000004cc74a723e */ /* 0x000fe200000010ff */
[----:B------:R-:W-:Y:S01]  /*7000*/  IMAD R4, R213, UR6, RZ ;  /* 0x00000006d5047c24 */ /* 0x000fe2000f8e02ff */
[----:B------:R-:W-:Y:S01]  /*7010*/  F2FP.BF16.F32.PACK_AB R75, R79, R78 ;  /* 0x0000004e4f4b723e */ /* 0x000fe200000010ff */
[----:B------:R-:W-:Y:S01]  /*7020*/  IMAD.WIDE.U32 R8, R33, UR4, R8 ;  /* 0x0000000421087c25 */ /* 0x000fe2000f8e0008 */
[----:B------:R-:W-:Y:S01]  /*7030*/  F2FP.BF16.F32.PACK_AB R81, R83, R82 ;  /* 0x000000525351723e */ /* 0x000fe200000010ff */
[----:B------:R-:W-:Y:S01]  /*7040*/  ULDC.64 UR4, c[0x0][0xc50] ;  /* 0x0003140000047ab9 */ /* 0x000fe20000000a00 */
[----:B------:R-:W-:Y:S01]  /*7050*/  F2FP.BF16.F32.PACK_AB R88, R89, R88 ;  /* 0x000000585958723e */ /* 0x000fe200000010ff */
[----:B------:R-:W-:Y:S01]  /*7060*/  IMAD.IADD R7, R9, 0x1, R7 ;  /* 0x0000000109077824 */ /* 0x000fe200078e0207 */
[----:B------:R-:W-:Y:S01]  /*7070*/  MOV R156, R156 ;  /* 0x0000009c009c7202 */ /* 0x000fe20000000f00 */
[----:B------:R-:W-:Y:S01]  /*7080*/  STSM.16.M88.4 [R160], R72 ;  /* 0x00000048a0007844 */ /* 0x000fe20000000200 */
[----:B------:R-:W-:Y:S01]  /*7090*/  F2FP.BF16.F32.PACK_AB R82, R198, R84 ;  /* 0x00000054c652723e */ /* 0x000fe200000010ff */
[----:B------:R-:W-:Y:S01]  /*70a0*/  VIADD R5, R11, 0x8 ;  /* 0x000000080b057836 */ /* 0x000fe20000000000 */
[----:B------:R-:W-:-:S02]  /*70b0*/  F2FP.BF16.F32.PACK_AB R83, R87, R86 ;  /* 0x000000565753723e */ /* 0x000fc400000010ff */
[----:B------:R-:W-:Y:S02]  /*70c0*/  F2FP.BF16.F32.PACK_AB R89, R91, R90 ;  /* 0x0000005a5b59723e */ /* 0x000fe400000010ff */
[----:B------:R-:W-:Y:S01]  /*70d0*/  MOV R154, R154 ;  /* 0x0000009a009a7202 */ /* 0x000fe20000000f00 */
[----:B------:R-:W-:Y:S01]  /*70e0*/  STSM.16.M88.4 [R156], R80 ;  /* 0x000000509c007844 */ /* 0x000fe20000000200 */
[----:B------:R-:W-:Y:S02]  /*70f0*/  F2FP.BF16.F32.PACK_AB R90, R197, R92 ;  /* 0x0000005cc55a723e */ /* 0x000fe400000010ff */
[----:B------:R-:W-:Y:S02]  /*7100*/  F2FP.BF16.F32.PACK_AB R91, R95, R94 ;  /* 0x0000005e5f5b723e */ /* 0x000fe400000010ff */
[----:B------:R-:W-:Y:S02]  /*7110*/  LOP3.LUT P0, RZ, R206, 0x3, RZ, 0xc0, !PT ;  /* 0x00000003ceff7812 */ /* 0x000fe4000780c0ff */
[----:B------:R-:W-:Y:S01]  /*7120*/  LEA R34, P3, R8, UR4, 0x2 ;  /* 0x0000000408227c11 */ /* 0x000fe2000f8610ff */
[----:B------:R-:W-:Y:S01]  /*7130*/  STSM.16.M88.4 [R154], R88 ;  /* 0x000000589a007844 */ /* 0x000fe20000000200 */
[----:B------:R-:W-:-:S02]  /*7140*/  MOV R152, R152 ;  /* 0x0000009800987202 */ /* 0x000fc40000000f00 */
[----:B------:R-:W-:Y:S01]  /*7150*/  F2FP.BF16.F32.PACK_AB R28, R196, R96 ;  /* 0x00000060c41c723e */ /* 0x000fe200000010ff */
[----:B------:R-:W-:Y:S01]  /*7160*/  SHFL.IDX PT, R44, R34, RZ, 0x1c1f ;  /* 0x001c1fff222c7589 */ /* 0x000fe200000e0000 */
[----:B------:R-:W-:Y:S02]  /*7170*/  F2FP.BF16.F32.PACK_AB R30, R195, R100 ;  /* 0x00000064c31e723e */ /* 0x000fe400000010ff */
[----:B------:R-:W-:Y:S01]  /*7180*/  F2FP.BF16.F32.PACK_AB R31, R37, R45 ;  /* 0x0000002d251f723e */ /* 0x000fe200000010ff */
[----:B------:R-:W-:Y:S01]  /*7190*/  SHFL.IDX PT, R46, R34, 0x1, 0x1c1f ;  /* 0x003c1f00222e7f89 */ /* 0x000fe200000e0000 */
[----:B------:R-:W-:Y:S02]  /*71a0*/  MOV R150, R150 ;  /* 0x0000009600967202 */ /* 0x000fe40000000f00 */
[----:B------:R-:W-:Y:S01]  /*71b0*/  F2FP.BF16.F32.PACK_AB R76, R194, R104 ;  /* 0x00000068c24c723e */ /* 0x000fe200000010ff */
[----:B------:R1:W-:Y:S01]  /*71c0*/  STSM.16.M88.4 [R152], R28 ;  /* 0x0000001c98007844 */ /* 0x0003e20000000200 */
[----:B------:R-:W-:-:S02]  /*71d0*/  F2FP.BF16.F32.PACK_AB R77, R77, R85 ;  /* 0x000000554d4d723e */ /* 0x000fc400000010ff */
[----:B------:R-:W-:Y:S02]  /*71e0*/  F2FP.BF16.F32.PACK_AB R78, R193, R108 ;  /* 0x0000006cc14e723e */ /* 0x000fe400000010ff */
[----:B------:R-:W-:Y:S02]  /*71f0*/  F2FP.BF16.F32.PACK_AB R79, R93, R97 ;  /* 0x000000615d4f723e */ /* 0x000fe400000010ff */
[----:B------:R-:W-:Y:S02]  /*7200*/  ISETP.GE.OR P1, PT, R11, R4, P0 ;  /* 0x000000040b00720c */ /* 0x000fe40000726670 */
[----:B------:R-:W-:Y:S01]  /*7210*/  LEA.HI.X R7, R8, UR5, R7, 0x2, P3 ;  /* 0x0000000508077c11 */ /* 0x000fe200098f1407 */
[----:B------:R-:W-:Y:S01]  /*7220*/  STSM.16.M88.4 [R150], R76 ;  /* 0x0000004c96007844 */ /* 0x000fe20000000200 */
[----:B------:R-:W-:Y:S02]  /*7230*/  MOV R142, R142 ;  /* 0x0000008e008e7202 */ /* 0x000fe40000000f00 */
[----:B------:R-:W-:Y:S01]  /*7240*/  F2FP.BF16.F32.PACK_AB R8, R192, R112 ;  /* 0x00000070c008723e */ /* 0x000fe200000010ff */
[----:B------:R-:W2:Y:S01]  /*7250*/  SHFL.IDX PT, R45, R7, RZ, 0x1c1f ;  /* 0x001c1fff072d7589 */ /* 0x000ea200000e0000 */
[----:B------:R-:W-:-:S02]  /*7260*/  F2FP.BF16.F32.PACK_AB R9, R101, R105 ;  /* 0x000000696509723e */ /* 0x000fc400000010ff */
[----:B------:R-:W-:Y:S01]  /*7270*/  F2FP.BF16.F32.PACK_AB R10, R191, R116 ;  /* 0x00000074bf0a723e */ /* 0x000fe200000010ff */
[----:B------:R-:W3:Y:S01]  /*7280*/  SHFL.IDX PT, R47, R7, 0x1, 0x1c1f ;  /* 0x003c1f00072f7f89 */ /* 0x000ee200000e0000 */
[----:B------:R-:W-:Y:S02]  /*7290*/  F2FP.BF16.F32.PACK_AB R11, R109, R113 ;  /* 0x000000716d0b723e */ /* 0x000fe400000010ff */
[----:B------:R-:W-:Y:S02]  /*72a0*/  MOV R138, R138 ;  /* 0x0000008a008a7202 */ /* 0x000fe40000000f00 */
[----:B0-----:R-:W-:Y:S01]  /*72b0*/  F2FP.BF16.F32.PACK_AB R24, R190, R120 ;  /* 0x00000078be18723e */ /* 0x001fe200000010ff */
[----:B------:R-:W-:Y:S01]  /*72c0*/  STSM.16.M88.4 [R142], R8 ;  /* 0x000000088e007844 */ /* 0x000fe20000000200 */
[----:B------:R-:W-:Y:S02]  /*72d0*/  F2FP.BF16.F32.PACK_AB R25, R117, R121 ;  /* 0x000000797519723e */ /* 0x000fe400000010ff */
[----:B------:R-:W-:-:S02]  /*72e0*/  F2FP.BF16.F32.PACK_AB R26, R125, R124 ;  /* 0x0000007c7d1a723e */ /* 0x000fc400000010ff */
[----:B------:R-:W-:Y:S02]  /*72f0*/  F2FP.BF16.F32.PACK_AB R27, R168, R169 ;  /* 0x000000a9a81b723e */ /* 0x000fe400000010ff */
[----:B------:R-:W-:Y:S02]  /*7300*/  MOV R134, R134 ;  /* 0x0000008600867202 */ /* 0x000fe40000000f00 */
[----:B-1----:R-:W-:Y:S01]  /*7310*/  F2FP.BF16.F32.PACK_AB R28, R129, R128 ;  /* 0x00000080811c723e */ /* 0x002fe200000010ff */
[----:B------:R-:W-:Y:S01]  /*7320*/  STSM.16.M88.4 [R138], R24 ;  /* 0x000000188a007844 */ /* 0x000fe20000000200 */
[----:B------:R-:W-:Y:S02]  /*7330*/  F2FP.BF16.F32.PACK_AB R29, R170, R171 ;  /* 0x000000abaa1d723e */ /* 0x000fe400000010ff */
[----:B------:R-:W-:Y:S02]  /*7340*/  F2FP.BF16.F32.PACK_AB R30, R133, R132 ;  /* 0x00000084851e723e */ /* 0x000fe400000010ff */
[----:B------:R-:W-:-:S02]  /*7350*/  F2FP.BF16.F32.PACK_AB R31, R172, R173 ;  /* 0x000000adac1f723e */ /* 0x000fc400000010ff */
[----:B------:R-:W-:Y:S02]  /*7360*/  MOV R130, R130 ;  /* 0x0000008200827202 */ /* 0x000fe40000000f00 */
[----:B------:R-:W-:Y:S01]  /*7370*/  F2FP.BF16.F32.PACK_AB R32, R137, R136 ;  /* 0x000000888920723e */ /* 0x000fe200000010ff */
[----:B------:R-:W-:Y:S01]  /*7380*/  STSM.16.M88.4 [R134], R28 ;  /* 0x0000001c86007844 */ /* 0x000fe20000000200 */
[----:B------:R-:W-:Y:S02]  /*7390*/  F2FP.BF16.F32.PACK_AB R33, R174, R175 ;  /* 0x000000afae21723e */ /* 0x000fe400000010ff */
[----:B------:R-:W-:Y:S02]  /*73a0*/  F2FP.BF16.F32.PACK_AB R34, R141, R140 ;  /* 0x0000008c8d22723e */ /* 0x000fe400000010ff */
[----:B------:R-:W-:Y:S02]  /*73b0*/  F2FP.BF16.F32.PACK_AB R35, R176, R177 ;  /* 0x000000b1b023723e */ /* 0x000fe400000010ff */
[----:B------:R-:W-:-:S02]  /*73c0*/  F2FP.BF16.F32.PACK_AB R144, R145, R144 ;  /* 0x000000909190723e */ /* 0x000fc400000010ff */
[----:B------:R-:W-:Y:S01]  /*73d0*/  MOV R126, R126 ;  /* 0x0000007e007e7202 */ /* 0x000fe20000000f00 */
[----:B------:R-:W-:Y:S01]  /*73e0*/  STSM.16.M88.4 [R130], R32 ;  /* 0x0000002082007844 */ /* 0x000fe20000000200 */
[----:B------:R-:W-:Y:S02]  /*73f0*/  F2FP.BF16.F32.PACK_AB R145, R178, R179 ;  /* 0x000000b3b291723e */ /* 0x000fe400000010ff */
[----:B------:R-:W-:Y:S02]  /*7400*/  F2FP.BF16.F32.PACK_AB R146, R149, R148 ;  /* 0x000000949592723e */ /* 0x000fe400000010ff */
[----:B------:R-:W-:Y:S02]  /*7410*/  F2FP.BF16.F32.PACK_AB R147, R180, R181 ;  /* 0x000000b5b493723e */ /* 0x000fe400000010ff */
[----:B------:R-:W-:-:S03]  /*7420*/  ISETP.GE.OR P0, PT, R5, R4, P0 ;  /* 0x000000040500720c */ /* 0x000fc60000706670 */
[----:B------:R-:W-:Y:S01]  /*7430*/  STSM.16.M88.4 [R126], R144 ;  /* 0x000000907e007844 */ /* 0x000fe20000000200 */
[----:B------:R-:W-:Y:S06]  /*7440*/  BAR.SYNC.DEFER_BLOCKING 0x1, 0x100 ;  /* 0x0044000000007b1d */ /* 0x000fec0000010000 */
[----:B--2---:R0:W-:Y:S04]  /*7450*/  @!P1 ST.E desc[UR48][R44.64], R6 ;  /* 0x000000062c009985 */ /* 0x0041e8000c101930 */
[----:B---3--:R1:W-:Y:S04]  /*7460*/  @!P0 ST.E desc[UR48][R46.64], R0 ;  /* 0x000000002e008985 */ /* 0x0083e8000c101930 */
[----:B------:R2:W5:Y:S04]  /*7470*/  LD.E.128 R36, desc[UR48][R12.64] ;  /* 0x000000300c247980 */ /* 0x000568000c101d00 */
[----:B------:R3:W5:Y:S01]  /*7480*/  LD.E.128 R40, desc[UR48][R14.64] ;  /* 0x000000300e287980 */ /* 0x000762000c101d00 */
[----:B0-----:R-:W0:Y:S01]  /*7490*/  LDC.64 R6, c[0x0][0xbe0] ;  /* 0x0002f800ff067b82 */ /* 0x001e220000000a00 */
[----:B-1----:R-:W-:Y:S01]  /*74a0*/  LEA R0, R19, R200, 0x5 ;  /* 0x000000c813007211 */ /* 0x002fe200078e28ff */
[----:B------:R-:W-:-:S02]  /*74b0*/  UIMAD UR6, UR11, UR8, URZ ;  /* 0x000000080b0672a4 */ /* 0x000fc4000f8e023f */
[----:B------:R-:W-:Y:S01]  /*74c0*/  UIMAD.WIDE.U32 UR4, UR10, UR8, URZ ;  /* 0x000000080a0472a5 */ /* 0x000fe2000f8e003f */
[----:B------:R-:W-:-:S03]  /*74d0*/  IMAD R29, R3, 0x80, R200 ;  /* 0x00000080031d7824 */ /* 0x000fc600078e02c8 */
[----:B--2---:R-:W1:Y:S01]  /*74e0*/  @P2 LDC R12, c[0x0][0xcec] ;  /* 0x00033b00ff0c2b82 */ /* 0x004e620000000800 */
[----:B------:R-:W5:Y:S04]  /*74f0*/  LD.E.128 R120, desc[UR48][R122.64] ;  /* 0x000000307a787980 */ /* 0x000f68000c101d00 */
[----:B------:R2:W5:Y:S03]  /*7500*/  LD.E.128 R8, desc[UR48][R20.64] ;  /* 0x0000003014087980 */ /* 0x000566000c101d00 */
[----:B---3--:R-:W3:Y:S01]  /*7510*/  @P2 LDC R14, c[0x0][0xcf0] ;  /* 0x00033c00ff0e2b82 */ /* 0x008ee20000000800 */
[----:B------:R-:W-:Y:S01]  /*7520*/  IMAD R13, R3, 0x80, R0 ;  /* 0x00000080030d7824 */ /* 0x000fe200078e0200 */
[----:B------:R-:W-:Y:S01]  /*7530*/  UIMAD UR6, UR10, UR9, UR6 ;  /* 0x000000090a0672a4 */ /* 0x000fe2000f8e0206 */
[----:B------:R2:W5:Y:S02]  /*7540*/  LD.E.128 R24, desc[UR48][R22.64] ;  /* 0x0000003016187980 */ /* 0x000564000c101d00 */
[----:B------:R-:W-:Y:S01]  /*7550*/  ULDC.64 UR8, c[0x0][0xbf0] ;  /* 0x0002fc0000087ab9 */ /* 0x000fe20000000a00 */
[----:B------:R-:W-:Y:S01]  /*7560*/  IMAD.MOV.U32 R0, RZ, RZ, R13 ;  /* 0x000000ffff007224 */ /* 0x000fe200078e000d */
[----:B------:R-:W-:Y:S01]  /*7570*/  UIMAD UR7, UR7, UR8, URZ ;  /* 0x00000008070772a4 */ /* 0x000fe2000f8e023f */
[----:B------:R-:W5:Y:S01]  /*7580*/  LD.E.128 R52, desc[UR48][R52.64] ;  /* 0x0000003034347980 */ /* 0x000f62000c101d00 */
[----:B------:R-:W-:-:S03]  /*7590*/  UIADD3 UR5, UR5, UR6, URZ ;  /* 0x0000000605057290 */ /* 0x000fc6000fffe03f */
[----:B------:R-:W5:Y:S01]  /*75a0*/  LD.E.128 R56, desc[UR48][R56.64] ;  /* 0x0000003038387980 */ /* 0x000f62000c101d00 */
[----:B-1----:R-:W-:Y:S01]  /*75b0*/  @P2 IMAD.HI.U32 R5, R13, R12, RZ ;  /* 0x0000000c0d052227 */ /* 0x002fe200078e00ff */
[----:B------:R-:W-:Y:S02]  /*75c0*/  UIMAD UR7, UR43, UR9, UR7 ;  /* 0x000000092b0772a4 */ /* 0x000fe4000f8e0207 */
[----:B------:R-:W5:Y:S01]  /*75d0*/  LD.E.128 R60, desc[UR48][R60.64] ;  /* 0x000000303c3c7980 */ /* 0x000f62000c101d00 */
[----:B------:R-:W-:-:S03]  /*75e0*/  UIMAD.WIDE.U32 UR4, UR43, UR8, UR4 ;  /* 0x000000082b0472a5 */ /* 0x000fc6000f8e0004 */
[----:B------:R-:W5:Y:S01]  /*75f0*/  LD.E.128 R64, desc[UR48][R64.64] ;  /* 0x0000003040407980 */ /* 0x000f62000c101d00 */
[----:B---3--:R-:W-:-:S03]  /*7600*/  @P2 SHF.R.U32.HI R0, RZ, R14, R5 ;  /* 0x0000000eff002219 */ /* 0x008fc60000011605 */
[----:B------:R-:W5:Y:S01]  /*7610*/  LD.E.128 R68, desc[UR48][R68.64] ;  /* 0x0000003044447980 */ /* 0x000f62000c101d00 */
[----:B------:R-:W-:Y:S01]  /*7620*/  VIADD R3, R29, 0x20 ;  /* 0x000000201d037836 */ /* 0x000fe20000000000 */
[--C-:B------:R-:W-:Y:S01]  /*7630*/  SHF.R.S32.HI R5, RZ, 0x1f, R0.reuse ;  /* 0x0000001fff057819 */ /* 0x100fe20000011400 */
[----:B------:R-:W-:Y:S01]  /*7640*/  IMAD.MOV R12, RZ, RZ, -R0 ;  /* 0x000000ffff0c7224 */ /* 0x000fe200078e0a00 */
[----:B------:R-:W-:Y:S01]  /*7650*/  UIADD3 UR5, UR5, UR7, URZ ;  /* 0x0000000705057290 */ /* 0x000fe2000fffe03f */
[----:B------:R-:W5:Y:S01]  /*7660*/  LD.E.128 R96, desc[UR48][R98.64] ;  /* 0x0000003062607980 */ /* 0x000f62000c101d00 */
[----:B------:R-:W-:Y:S01]  /*7670*/  UIADD3 UR37, UR37, 0x1, URZ ;  /* 0x0000000125257890 */ /* 0x000fe2000fffe03f */
[----:B0-----:R-:W-:Y:S01]  /*7680*/  IMAD R5, R5, R6, RZ ;  /* 0x0000000605057224 */ /* 0x001fe200078e02ff */
[----:B------:R-:W-:Y:S01]  /*7690*/  ULDC.64 UR6, c[0x0][0xbd8] ;  /* 0x0002f60000067ab9 */ /* 0x000fe20000000a00 */
[----:B------:R-:W-:Y:S01]  /*76a0*/  IMAD R213, R213, R12, R13 ;  /* 0x0000000cd5d57224 */ /* 0x000fe200078e020d */
[----:B------:R-:W5:Y:S01]  /*76b0*/  LD.E.128 R100, desc[UR48][R102.64] ;  /* 0x0000003066647980 */ /* 0x000f62000c101d00 */
[C---:B------:R-:W-:Y:S01]  /*76c0*/  IMAD R5, R0.reuse, R7, R5 ;  /* 0x0000000700057224 */ /* 0x040fe200078e0205 */
[----:B------:R-:W-:Y:S01]  /*76d0*/  ULDC.64 UR8, c[0x0][0xb80] ;  /* 0x0002e00000087ab9 */ /* 0x000fe20000000a00 */
[----:B------:R-:W-:Y:S01]  /*76e0*/  IMAD.WIDE.U32 R6, R0, R6, UR4 ;  /* 0x0000000400067e25 */ /* 0x000fe2000f8e0006 */
[----:B------:R-:W5:Y:S01]  /*76f0*/  LD.E.128 R104, desc[UR48][R106.64] ;  /* 0x000000306a687980 */ /* 0x000f62000c101d00 */
[----:B------:R-:W-:-:S03]  /*7700*/  SHF.R.S32.HI R0, RZ, 0x1f, R213 ;  /* 0x0000001fff007819 */ /* 0x000fc600000114d5 */
        /* <DEDUP_REMOVED lines=8> */
[----:B0-----:R-:W0:Y:S01]  /*7790*/  FENCE.VIEW.ASYNC.S ;  /* 0x00000000000073c6 */ /* 0x001e220000000000 */
[----:B------:R-:W-:Y:S01]  /*77a0*/  IMAD.IADD R7, R7, 0x1, R5 ;  /* 0x0000000107077824 */ /* 0x000fe200078e0205 */
[----:B------:R-:W-:Y:S01]  /*77b0*/  ISETP.GE.AND P1, PT, R3, R4, PT ;  /* 0x000000040300720c */ /* 0x000fe20003f26270 */
[----:B------:R-:W-:-:S02]  /*77c0*/  IMAD R0, R0, UR6, RZ ;  /* 0x0000000600007c24 */ /* 0x000fc4000f8e02ff */
[----:B------:R-:W-:Y:S02]  /*77d0*/  VIADD R3, R29, 0x40 ;  /* 0x000000401d037836 */ /* 0x000fe40000000000 */
[C---:B------:R-:W-:Y:S02]  /*77e0*/  IMAD R5, R213.reuse, UR7, R0 ;  /* 0x00000007d5057c24 */ /* 0x040fe4000f8e0200 */
[----:B------:R-:W-:Y:S01]  /*77f0*/  IMAD.WIDE.U32 R6, R213, UR6, R6 ;  /* 0x00000006d5067c25 */ /* 0x000fe2000f8e0006 */
[-C--:B------:R-:W-:Y:S02]  /*7800*/  ISETP.GE.AND P2, PT, R29, R4.reuse, PT ;  /* 0x000000041d00720c */ /* 0x080fe40003f46270 */
[----:B------:R-:W-:Y:S01]  /*7810*/  ISETP.GE.AND P0, PT, R3, R4, PT ;  /* 0x000000040300720c */ /* 0x000fe20003f06270 */
[----:B------:R-:W-:Y:S01]  /*7820*/  IMAD.IADD R3, R7, 0x1, R5 ;  /* 0x0000000107037824 */ /* 0x000fe200078e0205 */
[C---:B------:R-:W-:Y:S01]  /*7830*/  LEA R0, P3, R6.reuse, UR8, 0x1 ;  /* 0x0000000806007c11 */ /* 0x040fe2000f8608ff */
[----:B------:R-:W-:Y:S01]  /*7840*/  VIADD R207, R207, 0x32420 ;  /* 0x00032420cfcf7836 */ /* 0x000fe20000000000 */
[----:B------:R-:W-:Y:S01]  /*7850*/  UISETP.NE.AND UP0, UPT, UR37, 0x2, UPT ;  /* 0x000000022500788c */ /* 0x000fe2000bf05270 */
[----:B------:R-:W-:Y:S01]  /*7860*/  ULDC UR4, c[0x0][0xc] ;  /* 0x0000030000047ab9 */ /* 0x000fe20000000800 */
[----:B------:R-:W-:Y:S01]  /*7870*/  LEA.HI.X R5, R6, UR9, R3, 0x1, P3 ;  /* 0x0000000906057c11 */ /* 0x000fe200098f0c03 */
[----:B------:R-:W-:Y:S01]  /*7880*/  UIADD3 UR44, UR4, UR44, URZ ;  /* 0x0000002c042c7290 */ /* 0x000fe2000fffe03f */
[----:B------:R-:W-:Y:S01]  /*7890*/  PRMT R207, RZ, 0x654, R207 ;  /* 0x00000654ffcf7816 */ /* 0x000fe200000000cf */
[----:B------:R-:W-:Y:S01]  /*78a0*/  USEL UR4, URZ, 0x1, UP0 ;  /* 0x000000013f047887 */ /* 0x000fe20008000000 */
[----:B0-----:R2:W0:Y:S01]  /*78b0*/  SHFL.IDX PT, R12, R0, RZ, 0x181f ;  /* 0x00181fff000c7589 */ /* 0x00142200000e0000 */
[----:B------:R-:W-:Y:S01]  /*78c0*/  USEL UR37, UR37, URZ, UP0 ;  /* 0x0000003f25257287 */ /* 0x000fe20008000000 */
[----:B------:R2:W-:Y:S01]  /*78d0*/  SYNCS.ARRIVE.TRANS64.RED.A1T0 RZ, [R207+URZ], RZ ;  /* 0x000000ffcfff79a7 */ /* 0x0005e2000810043f */
[----:B------:R-:W-:Y:S01]  /*78e0*/  ULOP3.LUT UR36, UR36, UR4, URZ, 0x3c, !UPT ;  /* 0x0000000424247292 */ /* 0x000fe2000f8e3c3f */
[----:B------:R2:W1:Y:S01]  /*78f0*/  SHFL.IDX PT, R13, R5, RZ, 0x181f ;  /* 0x00181fff050d7589 */ /* 0x00046200000e0000 */
[----:B------:R-:W-:Y:S04]  /*7900*/  BSSY B0, `(.L_x_214) ;  /* 0x0000012000007945 */ /* 0x000fe80003800000 */
[----:B------:R-:W-:Y:S06]  /*7910*/  @P2 BRA `(.L_x_215) ;  /* 0x0000000000402947 */ /* 0x000fec0003800000 */
[----:B------:R-:W-:Y:S02]  /*7920*/  ULDC UR4, c[0x0][0xbc8] ;  /* 0x0002f20000047ab9 */ /* 0x000fe40000000800 */
[----:B------:R-:W-:Y:S02]  /*7930*/  ISETP.GE.AND P4, PT, R18, UR4, PT ;  /* 0x0000000412007c0c */ /* 0x000fe4000bf86270 */
[----:B------:R-:W-:Y:S02]  /*7940*/  ISETP.GE.AND P3, PT, R17, UR4, PT ;  /* 0x0000000411007c0c */ /* 0x000fe4000bf66270 */
[----:B------:R-:W-:Y:S02]  /*7950*/  ISETP.GE.AND P2, PT, R16, UR4, PT ;  /* 0x0000000410007c0c */ /* 0x000fe4000bf46270 */
[----:B------:R-:W-:-:S07]  /*7960*/  ISETP.GE.AND P5, PT, R2, UR4, PT ;  /* 0x0000000402007c0c */ /* 0x000fce000bfa6270 */
[----:B0-----:R-:W-:-:S04]  /*7970*/  @!P4 LEA R14, P6, R18, R12, 0x1 ;  /* 0x0000000c120ec211 */ /* 0x001fc800078c08ff */
[----:B-1----:R-:W-:Y:S02]  /*7980*/  @!P4 LEA.HI.X R15, R18, R13, R216, 0x1, P6 ;  /* 0x0000000d120fc211 */ /* 0x002fe400030f0cd8 */
[----:B--2---:R-:W-:Y:S01]  /*7990*/  @!P3 LEA R20, P6, R17, R12, 0x1 ;  /* 0x0000000c1114b211 */ /* 0x004fe200078c08ff */
        /* <DEDUP_REMOVED lines=8> */
.L_x_215:
[----:B------:R-:W-:Y:S05]  /*7a20*/  BSYNC B0 ;  /* 0x0000000000007941 */ /* 0x000fea0003800000 */
.L_x_214:
[----:B-1----:R1:W4:Y:S01]  /*7a30*/  SHFL.IDX PT, R13, R5, 0x1, 0x181f ;  /* 0x00381f00050d7f89 */ /* 0x00232200000e0000 */
        /* <DEDUP_REMOVED lines=8> */
[CC--:B0--3--:R-:W-:Y:S02]  /*7ac0*/  @!P3 LEA R14, P6, R18.reuse, R12.reuse, 0x1 ;  /* 0x0000000c120eb211 */ /* 0x0c9fe400078c08ff */
[CC--:B--2---:R-:W-:Y:S02]  /*7ad0*/  @!P2 LEA R20, P5, R17.reuse, R12.reuse, 0x1 ;  /* 0x0000000c1114a211 */ /* 0x0c4fe400078a08ff */
[-C--:B----4-:R-:W-:Y:S02]  /*7ae0*/  @!P3 LEA.HI.X R15, R18, R13.reuse, R216, 0x1, P6 ;  /* 0x0000000d120fb211 */ /* 0x090fe400030f0cd8 */
[----:B------:R-:W-:Y:S01]  /*7af0*/  @!P1 LEA R22, P6, R16, R12, 0x1 ;  /* 0x0000000c10169211 */ /* 0x000fe200078c08ff */
[----:B------:R-:W-:Y:S01]  /*7b00*/  @!P4 IMAD.WIDE R6, R2, 0x2, R12 ;  /* 0x000000020206c825 */ /* 0x000fe200078e020c */
[-C--:B------:R-:W-:Y:S02]  /*7b10*/  @!P2 LEA.HI.X R21, R17, R13.reuse, R215, 0x1, P5 ;  /* 0x0000000d1115a211 */ /* 0x080fe400028f0cd7 */
[----:B------:R-:W-:-:S02]  /*7b20*/  @!P1 LEA.HI.X R23, R16, R13, R214, 0x1, P6 ;  /* 0x0000000d10179211 */ /* 0x000fc400030f0cd6 */
[----:B-----5:R0:W-:Y:S04]  /*7b30*/  @!P4 ST.E.128 desc[UR48][R6.64], R36 ;  /* 0x000000240600c985 */ /* 0x0201e8000c101d30 */
[----:B------:R0:W-:Y:S04]  /*7b40*/  @!P3 ST.E.128 desc[UR48][R14.64], R52 ;  /* 0x000000340e00b985 */ /* 0x0001e8000c101d30 */
[----:B------:R0:W-:Y:S04]  /*7b50*/  @!P2 ST.E.128 desc[UR48][R20.64], R68 ;  /* 0x000000441400a985 */ /* 0x0001e8000c101d30 */
[----:B------:R0:W-:Y:S02]  /*7b60*/  @!P1 ST.E.128 desc[UR48][R22.64], R108 ;  /* 0x0000006c16009985 */ /* 0x0001e4000c101d30 */
.L_x_217:
[----:B------:R-:W-:Y:S05]  /*7b70*/  BSYNC B0 ;  /* 0x0000000000007941 */ /* 0x000fea0003800000 */
.L_x_216:
        /* <DEDUP_REMOVED lines=9> */
[-C--:B0--3--:R-:W-:Y:S02]  /*7c10*/  @!P4 LEA R14, P0, R18, R12.reuse, 0x1 ;  /* 0x0000000c120ec211 */ /* 0x089fe400078008ff */
[CC--:B--2---:R-:W-:Y:S02]  /*7c20*/  @!P5 LEA R20, P1, R17.reuse, R12.reuse, 0x1 ;  /* 0x0000000c1114d211 */ /* 0x0c4fe400078208ff */
[----:B------:R-:W-:Y:S02]  /*7c30*/  @!P6 LEA R22, P2, R16, R12, 0x1 ;  /* 0x0000000c1016e211 */ /* 0x000fe400078408ff */
[----:B-1----:R-:W-:Y:S01]  /*7c40*/  @!P3 IMAD.WIDE R6, R2, 0x2, R12 ;  /* 0x000000020206b825 */ /* 0x002fe200078e020c */
[-C--:B------:R-:W-:Y:S02]  /*7c50*/  @!P4 LEA.HI.X R15, R18, R13.reuse, R216, 0x1, P0 ;  /* 0x0000000d120fc211 */ /* 0x080fe400000f0cd8 */
[-C--:B------:R-:W-:Y:S02]  /*7c60*/  @!P5 LEA.HI.X R21, R17, R13.reuse, R215, 0x1, P1 ;  /* 0x0000000d1115d211 */ /* 0x080fe400008f0cd7 */
[----:B------:R-:W-:Y:S01]  /*7c70*/  @!P6 LEA.HI.X R23, R16, R13, R214, 0x1, P2 ;  /* 0x0000000d1017e211 */ /* 0x000fe200010f0cd6 */
[----:B-----5:R0:W-:Y:S04]  /*7c80*/  @!P3 ST.E.128 desc[UR48][R6.64], R40 ;  /* 0x000000280600b985 */ /* 0x0201e8000c101d30 */
[----:B------:R0:W-:Y:S04]  /*7c90*/  @!P4 ST.E.128 desc[UR48][R14.64], R56 ;  /* 0x000000380e00c985 */ /* 0x0001e8000c101d30 */
[----:B------:R0:W-:Y:S04]  /*7ca0*/  @!P5 ST.E.128 desc[UR48][R20.64], R96 ;  /* 0x000000601400d985 */ /* 0x0001e8000c101d30 */
[----:B------:R0:W-:Y:S02]  /*7cb0*/  @!P6 ST.E.128 desc[UR48][R22.64], R112 ;  /* 0x000000701600e985 */ /* 0x0001e4000c101d30 */
.L_x_219:
[----:B------:R-:W-:Y:S05]  /*7cc0*/  BSYNC B0 ;  /* 0x0000000000007941 */ /* 0x000fea0003800000 */
.L_x_218:
[----:B------:R-:W-:Y:S01]  /*7cd0*/  VIADD R3, R29, 0x60 ;  /* 0x000000601d037836 */ /* 0x000fe20000000000 */
[----:B0--3--:R0:W3:Y:S01]  /*7ce0*/  SHFL.IDX PT, R7, R5, 0x3, 0x181f ;  /* 0x00781f0005077f89 */ /* 0x0090e200000e0000 */
[----:B------:R-:W-:Y:S01]  /*7cf0*/  UIADD3 UR38, UR38, 0x1, URZ ;  /* 0x0000000126267890 */ /* 0x000fe2000fffe03f */
[----:B------:R-:W-:Y:S02]  /*7d00*/  BSSY B0, `(.L_x_220) ;  /* 0x0000014000007945 */ /* 0x000fe40003800000 */
[----:B------:R-:W-:Y:S01]  /*7d10*/  ISETP.GE.AND P0, PT, R3, R4, PT ;  /* 0x000000040300720c */ /* 0x000fe20003f06270 */
[----:B------:R0:W0:-:S12]  /*7d20*/  SHFL.IDX PT, R6, R0, 0x3, 0x181f ;  /* 0x00781f0000067f89 */ /* 0x00001800000e0000 */
[----:B------:R-:W-:Y:S05]  /*7d30*/  @P0 BRA `(.L_x_221) ;  /* 0x0000000000400947 */ /* 0x000fea0003800000 */
[----:B------:R-:W-:Y:S02]  /*7d40*/  ULDC UR4, c[0x0][0xbc8] ;  /* 0x0002f20000047ab9 */ /* 0x000fe40000000800 */
[----:B------:R-:W-:Y:S02]  /*7d50*/  ISETP.GE.AND P4, PT, R18, UR4, PT ;  /* 0x0000000412007c0c */ /* 0x000fe4000bf86270 */
[----:B------:R-:W-:Y:S02]  /*7d60*/  ISETP.GE.AND P5, PT, R17, UR4, PT ;  /* 0x0000000411007c0c */ /* 0x000fe4000bfa6270 */
[----:B------:R-:W-:Y:S02]  /*7d70*/  ISETP.GE.AND P6, PT, R16, UR4, PT ;  /* 0x0000000410007c0c */ /* 0x000fe4000bfc6270 */
[----:B------:R-:W-:-:S07]  /*7d80*/  ISETP.GE.AND P3, PT, R2, UR4, PT ;  /* 0x0000000402007c0c */ /* 0x000fce000bf66270 */
[-C--:B0-----:R-:W-:Y:S02]  /*7d90*/  @!P4 LEA R12, P0, R18, R6.reuse, 0x1 ;  /* 0x00000006120cc211 */ /* 0x081fe400078008ff */
[CC--:B------:R-:W-:Y:S02]  /*7da0*/  @!P5 LEA R14, P1, R17.reuse, R6.reuse, 0x1 ;  /* 0x00000006110ed211 */ /* 0x0c0fe400078208ff */
[----:B--2---:R-:W-:Y:S02]  /*7db0*/  @!P6 LEA R20, P2, R16, R6, 0x1 ;  /* 0x000000061014e211 */ /* 0x004fe400078408ff */
[----:B-1-34-:R-:W-:Y:S01]  /*7dc0*/  @!P3 IMAD.WIDE R4, R2, 0x2, R6 ;  /* 0x000000020204b825 */ /* 0x01afe200078e0206 */
[-C--:B------:R-:W-:Y:S02]  /*7dd0*/  @!P4 LEA.HI.X R13, R18, R7.reuse, R216, 0x1, P0 ;  /* 0x00000007120dc211 */ /* 0x080fe400000f0cd8 */
[-C--:B------:R-:W-:Y:S02]  /*7de0*/  @!P5 LEA.HI.X R15, R17, R7.reuse, R215, 0x1, P1 ;  /* 0x00000007110fd211 */ /* 0x080fe400008f0cd7 */
[----:B------:R-:W-:Y:S01]  /*7df0*/  @!P6 LEA.HI.X R21, R16, R7, R214, 0x1, P2 ;  /* 0x000000071015e211 */ /* 0x000fe200010f0cd6 */
[----:B-----5:R0:W-:Y:S04]  /*7e00*/  @!P3 ST.E.128 desc[UR48][R4.64], R8 ;  /* 0x000000080400b985 */ /* 0x0201e8000c101d30 */
[----:B------:R0:W-:Y:S04]  /*7e10*/  @!P4 ST.E.128 desc[UR48][R12.64], R60 ;  /* 0x0000003c0c00c985 */ /* 0x0001e8000c101d30 */
[----:B------:R0:W-:Y:S04]  /*7e20*/  @!P5 ST.E.128 desc[UR48][R14.64], R100 ;  /* 0x000000640e00d985 */ /* 0x0001e8000c101d30 */
[----:B------:R0:W-:Y:S02]  /*7e30*/  @!P6 ST.E.128 desc[UR48][R20.64], R116 ;  /* 0x000000741400e985 */ /* 0x0001e4000c101d30 */
.L_x_221:
[----:B------:R-:W-:Y:S05]  /*7e40*/  BSYNC B0 ;  /* 0x0000000000007941 */ /* 0x000fea0003800000 */
.L_x_220:
[----:B012-4-:R-:W0:Y:S02]  /*7e50*/  LDC R0, c[0x0][0xd34] ;  /* 0x00034d00ff007b82 */ /* 0x017e240000000800 */
[----:B0-----:R-:W-:-:S13]  /*7e60*/  ISETP.LE.AND P0, PT, R0, UR44, PT ;  /* 0x0000002c00007c0c */ /* 0x001fda000bf03270 */
[----:B------:R-:W-:Y:S05]  /*7e70*/  @!P0 BRA `(.L_x_222) ;  /* 0xffffff8c00a08947 */ /* 0x000fea000383ffff */
[----:B------:R-:W-:Y:S05]  /*7e80*/  EXIT ;  /* 0x000000000000794d */ /* 0x000fea0003800000 */
.L_x_187:
        /* <DEDUP_REMOVED lines=10> */
[----:B------:R-:W-:Y:S01]  /*7f30*/  ULDC UR9, c[0x0][0x320] ;  /* 0x0000c80000097ab9 */ /* 0x000fe20000000800 */
[----:B------:R-:W-:Y:S01]  /*7f40*/  ULDC.64 UR4, c[0x0][0x418] ;  /* 0x0001060000047ab9 */ /* 0x000fe20000000a00 */
[----:B------:R-:W-:Y:S01]  /*7f50*/  LOP3.LUT R16, R16, 0xfffffffd, RZ, 0xc0, !PT ;  /* 0xfffffffd10107812 */ /* 0x000fe200078ec0ff */
[----:B------:R-:W-:Y:S01]  /*7f60*/  UISETP.NE.U32.AND UP0, UPT, UR4, URZ, UPT ;  /* 0x0000003f0400728c */ /* 0x000fe2000bf05070 */
[----:B------:R-:W-:Y:S01]  /*7f70*/  LOP3.LUT R7, R27, 0x38, RZ, 0xc0, !PT ;  /* 0x000000381b077812 */ /* 0x000fe200078ec0ff */
[----:B------:R-:W-:Y:S01]  /*7f80*/  ULDC.64 UR6, c[0x0][0x2f0] ;  /* 0x0000bc0000067ab9 */ /* 0x000fe20000000a00 */
[----:B------:R-:W-:Y:S01]  /*7f90*/  ULDC UR4, c[0x0][0x424] ;  /* 0x0001090000047ab9 */ /* 0x000fe20000000800 */
[----:B------:R-:W-:Y:S01]  /*7fa0*/  UISETP.NE.AND.EX UP0, UPT, UR5, URZ, UPT, UP0 ;  /* 0x0000003f0500728c */ /* 0x000fe2000bf05300 */
[C---:B------:R-:W-:Y:S01]  /*7fb0*/  ISETP.GE.AND P2, PT, R7.reuse, UR9, PT ;  /* 0x0000000907007c0c */ /* 0x040fe2000bf46270 */
[----:B------:R-:W0:Y:S01]  /*7fc0*/  S2UR UR8, SR_CgaCtaId ;  /* 0x00000000000879c3 */ /* 0x000e220000008800 */
[C---:B------:R-:W-:Y:S01]  /*7fd0*/  LOP3.LUT R4, R7.reuse, 0x40, RZ, 0xfc, !PT ;  /* 0x0000004007047812 */ /* 0x040fe200078efcff */
[----:B------:R-:W-:Y:S01]  /*7fe0*/  USEL UR4, UR4, 0x1, UP0 ;  /* 0x0000000104047887 */ /* 0x000fe20008000000 */
[----:B------:R-:W-:Y:S01]  /*7ff0*/  LOP3.LUT R5, R7, 0x80, RZ, 0xfc, !PT ;  /* 0x0000008007057812 */ /* 0x000fe200078efcff */
[----:B------:R-:W-:Y:S01]  /*8000*/  UMOV UR37, 0x400 ;  /* 0x0000040000257882 */ /* 0x000fe20000000000 */
[----:B------:R-:W-:Y:S01]  /*8010*/  ISETP.GE.AND P1, PT, R4, UR9, PT ;  /* 0x0000000904007c0c */ /* 0x000fe2000bf26270 */
[----:B------:R-:W-:Y:S01]  /*8020*/  UIMAD UR36, UR4, UR6, URZ ;  /* 0x00000006042472a4 */ /* 0x000fe2000f8e023f */
[----:B------:R-:W-:Y:S01]  /*8030*/  ISETP.GE.AND P0, PT, R5, UR9, PT ;  /* 0x0000000905007c0c */ /* 0x000fe2000bf06270 */
[----:B------:R-:W-:Y:S01]  /*8040*/  ULDC UR11, c[0x0][0x3b8] ;  /* 0x0000ee00000b7ab9 */ /* 0x000fe20000000800 */
[----:B------:R-:W-:Y:S01]  /*8050*/  LOP3.LUT R6, R7, 0xc0, RZ, 0xfc, !PT ;  /* 0x000000c007067812 */ /* 0x000fe200078efcff */
[----:B------:R-:W-:Y:S01]  /*8060*/  UIADD3 UR4, UR36, 0x5f, URZ ;  /* 0x0000005f24047890 */ /* 0x000fe2000fffe03f */
[----:B------:R-:W-:Y:S01]  /*8070*/  SEL R3, RZ, 0x4, P0 ;  /* 0x00000004ff037807 */ /* 0x000fe20000000000 */
[----:B------:R1:W-:Y:S01]  /*8080*/  STL [R1+0x8], RZ ;  /* 0x000008ff01007387 */ /* 0x0003e20000100800 */
[----:B------:R-:W-:Y:S01]  /*8090*/  @P2 LOP3.LUT R16, R16, 0x2, RZ, 0xfc, !PT ;  /* 0x0000000210102812 */ /* 0x000fe200078efcff */
[----:B------:R-:W-:Y:S01]  /*80a0*/  UIMAD.WIDE UR4, UR4, 0x2aaaaaab, URZ ;  /* 0x2aaaaaab040478a5 */ /* 0x000fe2000f8e023f */
[----:B------:R-:W-:Y:S01]  /*80b0*/  SHF.R.U32.HI R36, RZ, 0x3, R19 ;  /* 0x00000003ff247819 */ /* 0x000fe20000011613 */
[----:B------:R-:W-:Y:S01]  /*80c0*/  ULDC UR10, c[0x0][0x2b8] ;  /* 0x0000ae00000a7ab9 */ /* 0x000fe20000000800 */
[----:B------:R-:W-:Y:S01]  /*80d0*/  LOP3.LUT R16, R16, 0xffffffef, RZ, 0xc0, !PT ;  /* 0xffffffef10107812 */ /* 0x000fe200078ec0ff */
[----:B------:R-:W-:Y:S01]  /*80e0*/  USHF.R.U32.HI UR4, URZ, 0x1f, UR5 ;  /* 0x0000001f3f047899 */ /* 0x000fe20008011605 */
[----:B------:R-:W-:Y:S01]  /*80f0*/  SEL R2, RZ, 0x1, P2 ;  /* 0x00000001ff027807 */ /* 0x000fe20001000000 */
[----:B------:R-:W-:Y:S01]  /*8100*/  IMAD.U32 R37, RZ, RZ, UR12 ;  /* 0x0000000cff257e24 */ /* 0x000fe2000f8e00ff */
[----:B------:R-:W-:Y:S01]  /*8110*/  @P1 LOP3.LUT R16, R16, 0x10, RZ, 0xfc, !PT ;  /* 0x0000001010101812 */ /* 0x000fe200078efcff */
[----:B------:R-:W-:Y:S01]  /*8120*/  ULEA.HI.SX32 UR4, UR5, UR4, 0x1c ;  /* 0x0000000405047291 */ /* 0x000fe2000f8fe23f */
[----:B------:R-:W-:Y:S01]  /*8130*/  SEL R0, RZ, 0x2, P1 ;  /* 0x00000002ff007807 */ /* 0x000fe20000800000 */
[----:B0-----:R-:W-:Y:S01]  /*8140*/  ULEA UR37, UR8, UR37, 0x18 ;  /* 0x0000002508257291 */ /* 0x001fe2000f8ec03f */
[----:B------:R-:W-:Y:S01]  /*8150*/  LOP3.LUT R16, R16, 0xfffffff7, RZ, 0xc0, !PT ;  /* 0xfffffff710107812 */ /* 0x000fe200078ec0ff */
[----:B------:R-:W-:Y:S01]  /*8160*/  UIADD3 UR5, UR4, -0x1, URZ ;  /* 0xffffffff04057890 */ /* 0x000fe2000fffe03f */
[----:B------:R-:W-:Y:S01]  /*8170*/  LOP3.LUT R36, R36, 0xf, RZ, 0xc0, !PT ;  /* 0x0000000f24247812 */ /* 0x000fe200078ec0ff */
[----:B------:R-:W-:Y:S01]  /*8180*/  IMAD.MOV.U32 R28, RZ, RZ, 0x1 ;  /* 0x00000001ff1c7424 */ /* 0x000fe200078e00ff */
[----:B------:R-:W-:Y:S01]  /*8190*/  @P0 LOP3.LUT R16, R16, 0x8, RZ, 0xfc, !PT ;  /* 0x0000000810100812 */ /* 0x000fe200078efcff */
[----:B------:R-:W-:Y:S01]  /*81a0*/  UIMAD UR8, UR5, -0x60, UR36 ;  /* 0xffffffa0050878a4 */ /* 0x000fe2000f8e0224 */
[----:B------:R-:W-:Y:S01]  /*81b0*/  ISETP.GE.AND P0, PT, R6, UR9, PT ;  /* 0x0000000906007c0c */ /* 0x000fe2000bf06270 */
[----:B------:R-:W-:Y:S01]  /*81c0*/  IMAD.MOV.U32 R18, RZ, RZ, RZ ;  /* 0x000000ffff127224 */ /* 0x000fe200078e00ff */
[----:B------:R-:W-:Y:S01]  /*81d0*/  LOP3.LUT R16, R16, 0xfffffffb, RZ, 0xc0, !PT ;  /* 0xfffffffb10107812 */ /* 0x000fe200078ec0ff */
[----:B------:R-:W-:Y:S01]  /*81e0*/  ULDC UR38, c[0x0][0x448] ;  /* 0x0001120000267ab9 */ /* 0x000fe20000000800 */
[----:B------:R-:W-:Y:S01]  /*81f0*/  IADD3 R3, R3, R0, R2 ;  /* 0x0000000003037210 */ /* 0x000fe20007ffe002 */
[----:B------:R-:W-:Y:S01]  /*8200*/  ULDC UR6, c[0x0][0x288] ;  /* 0x0000a20000067ab9 */ /* 0x000fe20000000800 */
[----:B------:R-:W-:Y:S01]  /*8210*/  SEL R2, RZ, 0x8, P0 ;  /* 0x00000008ff027807 */ /* 0x000fe20000000000 */
[----:B------:R-:W-:Y:S01]  /*8220*/  ULOP3.LUT UR41, UR39, 0x2, URZ, 0xfc, !UPT ;  /* 0x0000000227297892 */ /* 0x000fe2000f8efc3f */
[----:B------:R-:W-:Y:S01]  /*8230*/  IADD3 R35, -R36, UR8, RZ ;  /* 0x0000000824237c10 */ /* 0x000fe2000fffe1ff */
[----:B------:R-:W-:Y:S01]  /*8240*/  ULDC UR42, c[0x0][0xc] ;  /* 0x00000300002a7ab9 */ /* 0x000fe20000000800 */
[----:B------:R-:W-:Y:S01]  /*8250*/  LOP3.LUT R29, R29, 0xffff7fff, RZ, 0xc0, !PT ;  /* 0xffff7fff1d1d7812 */ /* 0x000fe200078ec0ff */
[----:B------:R-:W-:Y:S01]  /*8260*/  UIMAD UR38, UR38, UR6, URZ ;  /* 0x00000006262672a4 */ /* 0x000fe2000f8e023f */
[----:B------:R-:W-:Y:S01]  /*8270*/  IADD3 R2, R2, R3, RZ ;  /* 0x0000000302027210 */ /* 0x000fe20007ffe0ff */
[----:B------:R-:W-:Y:S01]  /*8280*/  IMAD.SHL.U32 R3, R19, 0x10, RZ ;  /* 0x0000001013037824 */ /* 0x000fe200078e00ff */
[----:B------:R-:W-:Y:S01]  /*8290*/  @P0 LOP3.LUT R16, R16, 0x4, RZ, 0xfc, !PT ;  /* 0x0000000410100812 */ /* 0x000fe200078efcff */
[----:B------:R-:W-:Y:S01]  /*82a0*/  UIADD3 UR40, UR4, -0x2, URZ ;  /* 0xfffffffe04287890 */ /* 0x000fe2000fffe03f */
[----:B------:R-:W-:-:S02]  /*82b0*/  ISETP.GE.AND P0, PT, R7, UR9, PT ;  /* 0x0000000907007c0c */ /* 0x000fc4000bf06270 */
[----:B------:R-:W-:Y:S02]  /*82c0*/  LOP3.LUT R16, R16, 0xbfffffff, RZ, 0xc0, !PT ;  /* 0xbfffffff10107812 */ /* 0x000fe400078ec0ff */
[C---:B------:R-:W-:Y:S02]  /*82d0*/  ISETP.LT.OR P3, PT, R35.reuse, 0x1, P0 ;  /* 0x000000012300780c */ /* 0x040fe40000761670 */
[C---:B------:R-:W-:Y:S02]  /*82e0*/  ISETP.LT.OR P2, PT, R35.reuse, 0x11, P0 ;  /* 0x000000112300780c */ /* 0x040fe40000741670 */
[----:B------:R-:W-:Y:S02]  /*82f0*/  ISETP.LT.OR P1, PT, R35, 0x21, P0 ;  /* 0x000000212300780c */ /* 0x000fe40000721670 */
[----:B------:R-:W-:Y:S02]  /*8300*/  LOP3.LUT R0, R27, 0x1f8, RZ, 0xc0, !PT ;  /* 0x000001f81b007812 */ /* 0x000fe400078ec0ff */
[----:B------:R-:W-:Y:S01]  /*8310*/  LOP3.LUT R30, R36, 0x70, R3, 0xf8, !PT ;  /* 0x00000070241e7812 */ /* 0x000fe200078ef803 */
[----:B------:R-:W-:Y:S01]  /*8320*/  IMAD.U32 R3, RZ, RZ, UR5 ;  /* 0x00000005ff037e24 */ /* 0x000fe2000f8e00ff */
[----:B------:R-:W-:-:S03]  /*8330*/  LOP3.LUT R0, R0, 0x38, R19, 0x78, !PT ;  /* 0x0000003800007812 */ /* 0x000fc600078e7813 */
[----:B------:R-:W-:Y:S02]  /*8340*/  @P3 LOP3.LUT R29, R29, 0x8000, RZ, 0xfc, !PT ;  /* 0x000080001d1d3812 */ /* 0x000fe400078efcff */
[----:B------:R-:W-:Y:S02]  /*8350*/  ISETP.LT.OR P3, PT, R35, 0x31, P0 ;  /* 0x000000312300780c */ /* 0x000fe40000761670 */
[----:B------:R-:W-:Y:S02]  /*8360*/  LOP3.LUT R29, R29, 0xffffbfff, RZ, 0xc0, !PT ;  /* 0xffffbfff1d1d7812 */ /* 0x000fe400078ec0ff */
[----:B------:R-:W-:Y:S01]  /*8370*/  LOP3.LUT R27, R0, 0x200, R27, 0xf8, !PT ;  /* 0x00000200001b7812 */ /* 0x000fe200078ef81b */
[----:B------:R-:W-:Y:S01]  /*8380*/  IMAD R0, R3, 0x60, R30 ;  /* 0x0000006003007824 */ /* 0x000fe200078e021e */
[----:B------:R-:W-:Y:S02]  /*8390*/  @P2 LOP3.LUT R29, R29, 0x4000, RZ, 0xfc, !PT ;  /* 0x000040001d1d2812 */ /* 0x000fe400078efcff */
[----:B------:R-:W-:-:S02]  /*83a0*/  ISETP.LT.OR P2, PT, R35, 0x41, P0 ;  /* 0x000000412300780c */ /* 0x000fc40000741670 */
[----:B------:R-:W-:Y:S01]  /*83b0*/  LOP3.LUT R29, R29, 0xffffdfff, RZ, 0xc0, !PT ;  /* 0xffffdfff1d1d7812 */ /* 0x000fe200078ec0ff */
[----:B------:R1:W-:Y:S01]  /*83c0*/  STL [R1+0xc], R0 ;  /* 0x00000c0001007387 */ /* 0x0003e20000100800 */
[----:B------:R-:W-:Y:S02]  /*83d0*/  LEA R8, R27, UR37, 0x1 ;  /* 0x000000251b087c11 */ /* 0x000fe4000f8e08ff */
[----:B------:R-:W-:Y:S02]  /*83e0*/  @P1 LOP3.LUT R29, R29, 0x2000, RZ, 0xfc, !PT ;  /* 0x000020001d1d1812 */ /* 0x000fe400078efcff */
[----:B------:R-:W-:Y:S02]  /*83f0*/  ISETP.LT.OR P1, PT, R35, 0x51, P0 ;  /* 0x000000512300780c */ /* 0x000fe40000721670 */
[----:B------:R-:W-:Y:S02]  /*8400*/  LOP3.LUT R29, R29, 0xfffffdff, RZ, 0xc0, !PT ;  /* 0xfffffdff1d1d7812 */ /* 0x000fe400078ec0ff */
[----:B------:R-:W-:-:S02]  /*8410*/  LOP3.LUT P0, RZ, R2, 0x2, RZ, 0xc0, !PT ;  /* 0x0000000202ff7812 */ /* 0x000fc4000780c0ff */
[----:B------:R-:W-:Y:S02]  /*8420*/  @P3 LOP3.LUT R29, R29, 0x200, RZ, 0xfc, !PT ;  /* 0x000002001d1d3812 */ /* 0x000fe400078efcff */
[----:B------:R-:W-:Y:S02]  /*8430*/  ISETP.LT.OR P3, PT, R35, 0x1, !P0 ;  /* 0x000000012300780c */ /* 0x000fe40004761670 */
[----:B------:R-:W-:-:S04]  /*8440*/  LOP3.LUT R29, R29, 0xfffffff7, RZ, 0xc0, !PT ;  /* 0xfffffff71d1d7812 */ /* 0x000fc800078ec0ff */
        /* <DEDUP_REMOVED lines=14> */
[----:B------:R-:W-:Y:S02]  /*8530*/  LOP3.LUT R29, R29, 0xfffffeff, RZ, 0xc0, !PT ;  /* 0xfffffeff1d1d7812 */ /* 0x000fe400078ec0ff */
[----:B------:R-:W-:Y:S02]  /*8540*/  LOP3.LUT P0, RZ, R2, 0x4, RZ, 0xc0, !PT ;  /* 0x0000000402ff7812 */ /* 0x000fe4000780c0ff */
        /* <DEDUP_REMOVED lines=33> */
[----:B------:R-:W-:-:S03]  /*8760*/  LOP3.LUT R29, R29, 0xfffffffe, RZ, 0xc0, !PT ;  /* 0xfffffffe1d1d7812 */ /* 0x000fc600078ec0ff */
[----:B------:R-:W-:Y:S02]  /*8770*/  @P3 LOP3.LUT R16, R16, 0x80000000, RZ, 0xfc, !PT ;  /* 0x8000000010103812 */ /* 0x000fe400078efcff */
[----:B------:R-:W-:Y:S02]  /*8780*/  @P1 LOP3.LUT R29, R29, 0x1, RZ, 0xfc, !PT ;  /* 0x000000011d1d1812 */ /* 0x000fe400078efcff */
[----:B------:R-:W-:Y:S02]  /*8790*/  ISETP.LT.OR P1, PT, R35, 0x51, !P0 ;  /* 0x000000512300780c */ /* 0x000fe40004721670 */
[----:B------:R-:W-:Y:S02]  /*87a0*/  ISETP.GE.AND P0, PT, R0, UR36, PT ;  /* 0x0000002400007c0c */ /* 0x000fe4000bf06270 */
[----:B------:R-:W-:Y:S02]  /*87b0*/  LOP3.LUT R16, R16, 0xefffffff, RZ, 0xc0, !PT ;  /* 0xefffffff10107812 */ /* 0x000fe400078ec0ff */
[----:B------:R-:W-:-:S02]  /*87c0*/  ISETP.LT.U32.AND P0, PT, R30, 0x60, !P0 ;  /* 0x000000601e00780c */ /* 0x000fc40004701070 */
[----:B------:R-:W-:Y:S02]  /*87d0*/  @P2 LOP3.LUT R16, R16, 0x10000000, RZ, 0xfc, !PT ;  /* 0x1000000010102812 */ /* 0x000fe400078efcff */
[----:B------:R-:W-:Y:S02]  /*87e0*/  ISETP.GE.AND P2, PT, R4, UR11, PT ;  /* 0x0000000b04007c0c */ /* 0x000fe4000bf46270 */
[----:B------:R-:W-:Y:S02]  /*87f0*/  LOP3.LUT R16, R16, 0xffefffff, RZ, 0xc0, !PT ;  /* 0xffefffff10107812 */ /* 0x000fe400078ec0ff */
[----:B------:R-:W-:-:S04]  /*8800*/  LOP3.LUT R29, R29, 0xfffeffff, RZ, 0xc0, !PT ;  /* 0xfffeffff1d1d7812 */ /* 0x000fc800078ec0ff */
[----:B------:R-:W-:Y:S02]  /*8810*/  @P1 LOP3.LUT R29, R29, 0x10000, RZ, 0xfc, !PT ;  /* 0x000100001d1d1812 */ /* 0x000fe400078efcff */
[----:B------:R-:W-:Y:S02]  /*8820*/  @P0 LOP3.LUT R16, R16, 0x100000, RZ, 0xfc, !PT ;  /* 0x0010000010100812 */ /* 0x000fe400078efcff */
[----:B------:R-:W-:Y:S02]  /*8830*/  ISETP.GE.AND P1, PT, R5, UR11, PT ;  /* 0x0000000b05007c0c */ /* 0x000fe4000bf26270 */
[----:B------:R-:W-:Y:S02]  /*8840*/  LOP3.LUT R16, R16, 0xfffdffff, RZ, 0xc0, !PT ;  /* 0xfffdffff10107812 */ /* 0x000fe400078ec0ff */
[----:B------:R-:W-:Y:S02]  /*8850*/  ISETP.GE.AND P0, PT, R6, UR11, PT ;  /* 0x0000000b06007c0c */ /* 0x000fe4000bf06270 */
[----:B------:R-:W-:-:S02]  /*8860*/  @P2 LOP3.LUT R16, R16, 0x20000, RZ, 0xfc, !PT ;  /* 0x0002000010102812 */ /* 0x000fc400078efcff */
        /* <DEDUP_REMOVED lines=31> */
.L_x_260:
        /* <DEDUP_REMOVED lines=11> */
[----:B------:R-:W-:Y:S01]  /*8b10*/  IMAD.MOV.U32 R22, RZ, RZ, R24 ;  /* 0x000000ffff167224 */ /* 0x000fe200078e0018 */
        /* <DEDUP_REMOVED lines=12> */
[----:B0-2---:R-:W-:Y:S05]  /*8be0*/  @!P0 BRA `(.L_x_224) ;  /* 0x0000000000408947 */ /* 0x005fea0003800000 */
[----:B------:R-:W-:Y:S01]  /*8bf0*/  MOV R2, 0x0 ;  /* 0x0000000000027802 */ /* 0x000fe20000000f00 */
[----:B------:R-:W-:Y:S01]  /*8c00*/  ULDC.64 UR4, c[0x4][0x98] ;  /* 0x0100260000047ab9 */ /* 0x000fe20000000a00 */
[----:B------:R-:W-:Y:S01]  /*8c10*/  ULDC.64 UR6, c[0x4][0xa0] ;  /* 0x0100280000067ab9 */ /* 0x000fe20000000a00 */
[----:B------:R-:W-:Y:S01]  /*8c20*/  IMAD.U32 R4, RZ, RZ, UR4 ;  /* 0x00000004ff047e24 */ /* 0x000fe2000f8e00ff */
[----:B------:R-:W-:Y:S01]  /*8c30*/  MOV R8, 0x70 ;  /* 0x0000007000087802 */ /* 0x000fe20000000f00 */
        /* <DEDUP_REMOVED lines=8> */
[----:B------:R-:W-:-:S07]  /*8cc0*/  IMAD.MOV.U32 R13, RZ, RZ, RZ ;  /* 0x000000ffff0d7224 */ /* 0x000fce00078e00ff */
[----:B------:R-:W-:-:S07]  /*8cd0*/  LEPC R20, `(.L_x_224) ;  /* 0x000000001014794e */ /* 0x000fce0000000000 */
[----:B0----5:R-:W-:Y:S05]  /*8ce0*/  CALL.ABS.NOINC R2 ;  /* 0x0000000002007343 */ /* 0x021fea0003c00000 */
.L_x_224:
        /* <DEDUP_REMOVED lines=19> */
[----:B-1---5:R-:W-:Y:S05]  /*8e20*/  CALL.ABS.NOINC R2 ;  /* 0x0000000002007343 */ /* 0x022fea0003c00000 */
.L_x_226:
[----:B------:R0:W1:Y:S01]  /*8e30*/  LDC.64 R2, c[0x4][R17] ;  /* 0x0100000011027b82 */ /* 0x0000620000000a00 */
[----:B------:R-:W-:Y:S01]  /*8e40*/  ULDC.64 UR4, c[0x4][0x98] ;  /* 0x0100260000047ab9 */ /* 0x000fe20000000a00 */
[----:B------:R-:W-:Y:S01]  /*8e50*/  ULDC.64 UR6, c[0x4][0xa0] ;  /* 0x0100280000067ab9 */ /* 0x000fe20000000a00 */
[----:B------:R-:W-:Y:S01]  /*8e60*/  IMAD.U32 R4, RZ, RZ, UR4 ;  /* 0x00000004ff047e24 */ /* 0x000fe2000f8e00ff */
[----:B------:R-:W-:Y:S01]  /*8e70*/  MOV R7, UR7 ;  /* 0x0000000700077c02 */ /* 0x000fe20008000f00 */
[----:B------:R-:W-:Y:S01]  /*8e80*/  IMAD.U32 R5, RZ, RZ, UR5 ;  /* 0x00000005ff057e24 */ /* 0x000fe2000f8e00ff */
[----:B------:R-:W-:Y:S01]  /*8e90*/  ULDC.64 UR4, c[0x4][0x18] ;  /* 0x0100060000047ab9 */ /* 0x000fe20000000a00 */
[----:B------:R-:W-:Y:S02]  /*8ea0*/  IMAD.U32 R6, RZ, RZ, UR6 ;  /* 0x00000006ff067e24 */ /* 0x000fe4000f8e00ff */
[----:B------:R-:W-:Y:S02]  /*8eb0*/  IMAD.U32 R10, RZ, RZ, UR4 ;  /* 0x00000004ff0a7e24 */ /* 0x000fe4000f8e00ff */
[----:B------:R-:W-:-:S02]  /*8ec0*/  IMAD.U32 R11, RZ, RZ, UR5 ;  /* 0x00000005ff0b7e24 */ /* 0x000fc4000f8e00ff */
[----:B------:R-:W-:Y:S02]  /*8ed0*/  IMAD.MOV.U32 R8, RZ, RZ, 0x70 ;  /* 0x00000070ff087424 */ /* 0x000fe400078e00ff */
[----:B------:R-:W-:Y:S02]  /*8ee0*/  IMAD.MOV.U32 R12, RZ, RZ, 0x1 ;  /* 0x00000001ff0c7424 */ /* 0x000fe400078e00ff */
[----:B0-----:R-:W-:-:S07]  /*8ef0*/  IMAD.MOV.U32 R13, RZ, RZ, RZ ;  /* 0x000000ffff0d7224 */ /* 0x001fce00078e00ff */
[----:B------:R-:W-:-:S07]  /*8f00*/  LEPC R20, `(.L_x_225) ;  /* 0x000000001014794e */ /* 0x000fce0000000000 */
[----:B-1----:R-:W-:Y:S05]  /*8f10*/  CALL.ABS.NOINC R2 ;  /* 0x0000000002007343 */ /* 0x002fea0003c00000 */
.L_x_225:
        /* <DEDUP_REMOVED lines=13> */
.L_x_278:
[----:B------:R-:W2:Y:S01]  /*8ff0*/  LDL R4, [R1+0xc] ;  /* 0x00000c0001047983 */ /* 0x000ea20000100800 */
[----:B------:R-:W-:Y:S01]  /*9000*/  ISETP.NE.AND P0, PT, R8, 0x1, PT ;  /* 0x000000010800780c */ /* 0x000fe20003f05270 */
[----:B------:R-:W-:Y:S01]  /*9010*/  IMAD.MOV.U32 R23, RZ, RZ, RZ ;  /* 0x000000ffff177224 */ /* 0x000fe200078e00ff */
[C---:B------:R-:W-:Y:S02]  /*9020*/  LOP3.LUT P1, RZ, R16.reuse, 0x100000, RZ, 0xc0, !PT ;  /* 0x0010000010ff7812 */ /* 0x040fe4000782c0ff */
[----:B-----5:R-:W-:Y:S02]  /*9030*/  SHF.R.S32.HI R34, RZ, 0x1f, R32 ;  /* 0x0000001fff227819 */ /* 0x020fe40000011420 */
[----:B------:R-:W-:-:S07]  /*9040*/  LOP3.LUT R16, R16, 0xffffbfff, RZ, 0xc0, !PT ;  /* 0xffffbfff10107812 */ /* 0x000fce00078ec0ff */
        /* <DEDUP_REMOVED lines=27> */
.L_x_228:
[----:B------:R-:W-:Y:S01]  /*9200*/  LEA R17, R18, UR37, 0x3 ;  /* 0x0000002512117c11 */ /* 0x000fe2000f8e18ff */
[----:B------:R-:W-:Y:S01]  /*9210*/  BSSY B0, `(.L_x_229) ;  /* 0x0000004000007945 */ /* 0x000fe20003800000 */
[----:B------:R-:W-:-:S04]  /*9220*/  SHF.L.U32 R0, R28, 0x1f, RZ ;  /* 0x0000001f1c007819 */ /* 0x000fc800000006ff */
[----:B------:R-:W0:Y:S02]  /*9230*/  SYNCS.PHASECHK.TRANS64.TRYWAIT P0, [R17+URZ+0x32440], R0 ;  /* 0x03244000110075a7 */ /* 0x000e24000800017f */
[----:B0-----:R-:W-:Y:S05]  /*9240*/  @!P0 BRA `(.L_x_230) ;  /* 0x0000003800ac8947 */ /* 0x001fea0003800000 */
.L_x_279:
[----:B------:R-:W-:Y:S05]  /*9250*/  BSYNC B0 ;  /* 0x0000000000007941 */ /* 0x000fea0003800000 */
.L_x_229:
[----:B0-----:R-:W-:Y:S01]  /*9260*/  SHF.R.S32.HI R0, RZ, 0x1f, R25 ;  /* 0x0000001fff007819 */ /* 0x001fe20000011419 */
[----:B------:R-:W0:Y:S01]  /*9270*/  S2R R20, SR_TID.X ;  /* 0x0000000000147919 */ /* 0x000e220000002100 */
[----:B------:R-:W-:Y:S01]  /*9280*/  ULDC.64 UR4, c[0x0][0x300] ;  /* 0x0000c00000047ab9 */ /* 0x000fe20000000a00 */
[----:B-----5:R-:W-:Y:S01]  /*9290*/  SHF.R.S32.HI R4, RZ, 0x1f, R23 ;  /* 0x0000001fff047819 */ /* 0x020fe20000011417 */
[----:B------:R-:W-:Y:S01]  /*92a0*/  IMAD.WIDE.U32 R2, R25, UR4, RZ ;  /* 0x0000000419027c25 */ /* 0x000fe2000f8e00ff */
[----:B------:R1:W-:Y:S01]  /*92b0*/  STL [R1], R0 ;  /* 0x0000000001007387 */ /* 0x0003e20000100800 */
[----:B------:R-:W-:-:S03]  /*92c0*/  LOP3.LUT P1, RZ, R16, 0x1, RZ, 0xc0, !PT ;  /* 0x0000000110ff7812 */ /* 0x000fc6000782c0ff */
[----:B------:R2:W-:Y:S01]  /*92d0*/  STL [R1+0x4], R4 ;  /* 0x0000040401007387 */ /* 0x0005e20000100800 */
[----:B-1----:R-:W-:-:S04]  /*92e0*/  IMAD R0, R0, UR4, RZ ;  /* 0x0000000400007c24 */ /* 0x002fc8000f8e02ff */
[----:B------:R-:W-:Y:S01]  /*92f0*/  IMAD R5, R25, UR5, R0 ;  /* 0x0000000519057c24 */ /* 0x000fe2000f8e0200 */
[----:B------:R-:W-:Y:S02]  /*9300*/  ULDC.64 UR4, c[0x0][0x310] ;  /* 0x0000c40000047ab9 */ /* 0x000fe40000000a00 */
[----:B------:R-:W-:Y:S02]  /*9310*/  IMAD R0, R4, UR4, RZ ;  /* 0x0000000404007c24 */ /* 0x000fe4000f8e02ff */
[----:B------:R-:W-:Y:S01]  /*9320*/  IADD3 R3, R3, R5, RZ ;  /* 0x0000000503037210 */ /* 0x000fe20007ffe0ff */
[----:B--2---:R-:W-:Y:S02]  /*9330*/  IMAD R4, R18, 0x1800, R27 ;  /* 0x0000180012047824 */ /* 0x004fe400078e021b */
[C---:B------:R-:W-:Y:S02]  /*9340*/  IMAD R5, R23.reuse, UR5, R0 ;  /* 0x0000000517057c24 */ /* 0x040fe4000f8e0200 */
[----:B------:R-:W-:Y:S01]  /*9350*/  IMAD.WIDE.U32 R2, R23, UR4, R2 ;  /* 0x0000000417027c25 */ /* 0x000fe2000f8e0002 */
[----:B------:R-:W-:-:S03]  /*9360*/  ULDC.64 UR4, c[0x0][0x308] ;  /* 0x0000c20000047ab9 */ /* 0x000fc60000000a00 */
[----:B------:R-:W-:Y:S02]  /*9370*/  IMAD.IADD R3, R3, 0x1, R5 ;  /* 0x0000000103037824 */ /* 0x000fe400078e0205 */
[----:B------:R-:W-:Y:S02]  /*9380*/  IMAD R0, R31, UR4, RZ ;  /* 0x000000041f007c24 */ /* 0x000fe4000f8e02ff */
[----:B------:R-:W-:-:S04]  /*9390*/  IMAD.WIDE.U32 R2, R19, UR4, R2 ;  /* 0x0000000413027c25 */ /* 0x000fc8000f8e0002 */
[----:B------:R-:W-:Y:S01]  /*93a0*/  IMAD R5, R19, UR5, R0 ;  /* 0x0000000513057c24 */ /* 0x000fe2000f8e0200 */
[----:B------:R-:W-:Y:S01]  /*93b0*/  ULDC.64 UR4, c[0x0][0x2e8] ;  /* 0x0000ba0000047ab9 */ /* 0x000fe20000000a00 */
[----:B0-----:R-:W-:Y:S01]  /*93c0*/  IMAD.SHL.U32 R20, R20, 0x8, RZ ;  /* 0x0000000814147824 */ /* 0x001fe200078e00ff */
        /* <DEDUP_REMOVED lines=48> */
[----:B--2---:R-:W-:Y:S01]  /*96d0*/  @P2 MOV R2, R6 ;  /* 0x0000000600022202 */ /* 0x004fe20000000f00 */
[----:B------:R-:W-:-:S05]  /*96e0*/  @P2 IMAD.MOV.U32 R3, RZ, RZ, R11 ;  /* 0x000000ffff032224 */ /* 0x000fca00078e000b */
[----:B-1----:R0:W-:Y:S02]  /*96f0*/  @P2 LDGSTS.E.BYPASS.LTC128B.128 [R7+0x1e400], desc[UR48][R2.64], !P1 ;  /* 0x1e40000002072fae */ /* 0x0021e4000c901d70 */
.L_x_293:
        /* <DEDUP_REMOVED lines=10> */
.L_x_232:
        /* <DEDUP_REMOVED lines=11> */
.L_x_233:
[----:B------:R1:W-:Y:S02]  /*9850*/  SYNCS.ARRIVE.TRANS64.A1T0 RZ, [R17+URZ+0x32430], RZ ;  /* 0x032430ff11ff79a7 */ /* 0x0003e4000810003f */
[----:B------:R-:W-:Y:S05]  /*9860*/  WARPSYNC.ALL ;  /* 0x0000000000007948 */ /* 0x000fea0003800000 */
[----:B------:R-:W-:Y:S01]  /*9870*/  UIADD3 UR4, UR37, 0x18400, URZ ;  /* 0x0001840025047890 */ /* 0x000fe2000fffe03f */
[----:B------:R-:W-:-:S03]  /*9880*/  SHF.R.S32.HI R26, RZ, 0x1f, R22 ;  /* 0x0000001fff1a7819 */ /* 0x000fc60000011416 */
        /* <DEDUP_REMOVED lines=20> */
.L_x_234:
[----:B------:R-:W2:Y:S01]  /*99d0*/  LDC R6, c[0x0][0x448] ;  /* 0x00011200ff067b82 */ /* 0x000ea20000000800 */
[----:B------:R-:W-:Y:S01]  /*99e0*/  IMAD.MOV R0, RZ, RZ, -R24 ;  /* 0x000000ffff007224 */ /* 0x000fe200078e0a18 */
[----:B------:R-:W-:Y:S01]  /*99f0*/  ULDC UR4, c[0x0][0xd38] ;  /* 0x00034e0000047ab9 */ /* 0x000fe20000000800 */
[----:B------:R-:W-:Y:S02]  /*9a00*/  LOP3.LUT R16, R16, 0xfff7ffff, RZ, 0xc0, !PT ;  /* 0xfff7ffff10107812 */ /* 0x000fe400078ec0ff */
[----:B------:R-:W-:Y:S01]  /*9a10*/  IMAD R0, R0, UR4, R37 ;  /* 0x0000000400007c24 */ /* 0x000fe2000f8e0225 */
[----:B------:R-:W-:-:S03]  /*9a20*/  ULDC.64 UR4, c[0x0][0x2d8] ;  /* 0x0000b60000047ab9 */ /* 0x000fc60000000a00 */
[----:B------:R-:W-:-:S05]  /*9a30*/  IMAD.SHL.U32 R0, R0, 0x80, RZ ;  /* 0x0000008000007824 */ /* 0x000fca00078e00ff */
[----:B------:R-:W-:-:S04]  /*9a40*/  LOP3.LUT R24, R30, R0, RZ, 0xfc, !PT ;  /* 0x000000001e187212 */ /* 0x000fc800078efcff */
[----:B------:R-:W-:Y:S02]  /*9a50*/  MOV R4, R24 ;  /* 0x0000001800047202 */ /* 0x000fe40000000f00 */
[----:B--2---:R-:W-:-:S13]  /*9a60*/  ISETP.NE.AND P0, PT, R6, 0x1, PT ;  /* 0x000000010600780c */ /* 0x004fda0003f05270 */
[----:B0-----:R-:W0:Y:S01]  /*9a70*/  @P0 LDC R3, c[0x0][0x44c] ;  /* 0x00011300ff030b82 */ /* 0x001e220000000800 */
[----:B------:R-:W-:-:S04]  /*9a80*/  @P0 LOP3.LUT R16, R16, 0x80000, RZ, 0xfc, !PT ;  /* 0x0008000010100812 */ /* 0x000fc800078efcff */
[----:B------:R-:W-:-:S03]  /*9a90*/  LOP3.LUT P1, RZ, R16, 0x4000000, RZ, 0xc0, !PT ;  /* 0x0400000010ff7812 */ /* 0x000fc6000782c0ff */
[----:B------:R-:W2:Y:S01]  /*9aa0*/  @P0 LDC R5, c[0x0][0x450] ;  /* 0x00011400ff050b82 */ /* 0x000ea20000000800 */
[----:B0-----:R-:W-:-:S05]  /*9ab0*/  @P0 IMAD.HI.U32 R2, R24, R3, RZ ;  /* 0x0000000318020227 */ /* 0x001fca00078e00ff */
[----:B--2---:R-:W-:Y:S01]  /*9ac0*/  @P0 SHF.R.U32.HI R4, RZ, R5, R2 ;  /* 0x00000005ff040219 */ /* 0x004fe20000011602 */
[----:B------:R-:W-:-:S04]  /*9ad0*/  IMAD R2, R31, UR4, RZ ;  /* 0x000000041f027c24 */ /* 0x000fc8000f8e02ff */
[C---:B------:R-:W-:Y:S02]  /*9ae0*/  IMAD R5, R19.reuse, UR5, R2 ;  /* 0x0000000513057c24 */ /* 0x040fe4000f8e0202 */
[----:B------:R-:W-:Y:S01]  /*9af0*/  IMAD.WIDE.U32 R2, R19, UR4, RZ ;  /* 0x0000000413027c25 */ /* 0x000fe2000f8e00ff */
[----:B------:R-:W-:-:S03]  /*9b00*/  ULDC.64 UR4, c[0x0][0x2e0] ;  /* 0x0000b80000047ab9 */ /* 0x000fc60000000a00 */
[----:B------:R-:W-:Y:S02]  /*9b10*/  IMAD.IADD R3, R3, 0x1, R5 ;  /* 0x0000000103037824 */ /* 0x000fe400078e0205 */
[----:B------:R-:W-:Y:S02]  /*9b20*/  IMAD R5, R26, UR4, RZ ;  /* 0x000000041a057c24 */ /* 0x000fe4000f8e02ff */
[----:B------:R-:W-:-:S04]  /*9b30*/  IMAD.WIDE.U32 R2, R22, UR4, R2 ;  /* 0x0000000416027c25 */ /* 0x000fc8000f8e0002 */
[----:B------:R-:W-:Y:S01]  /*9b40*/  IMAD R5, R22, UR5, R5 ;  /* 0x0000000516057c24 */ /* 0x000fe2000f8e0205 */
[----:B------:R-:W-:-:S03]  /*9b50*/  ULDC.64 UR4, c[0x0][0x2d0] ;  /* 0x0000b40000047ab9 */ /* 0x000fc60000000a00 */
[----:B------:R-:W-:Y:S02]  /*9b60*/  IMAD.IADD R3, R3, 0x1, R5 ;  /* 0x0000000103037824 */ /* 0x000fe400078e0205 */
[----:B------:R-:W-:Y:S02]  /*9b70*/  IMAD.MOV R5, RZ, RZ, -R4 ;  /* 0x000000ffff057224 */ /* 0x000fe400078e0a04 */
[----:B------:R-:W-:-:S04]  /*9b80*/  IMAD.WIDE.U32 R2, R4, UR4, R2 ;  /* 0x0000000404027c25 */ /* 0x000fc8000f8e0002 */
[----:B------:R-:W-:Y:S01]  /*9b90*/  IMAD R5, R6, R5, R24 ;  /* 0x0000000506057224 */ /* 0x000fe200078e0218 */
[----:B------:R-:W-:-:S05]  /*9ba0*/  SHF.R.S32.HI R6, RZ, 0x1f, R4 ;  /* 0x0000001fff067819 */ /* 0x000fca0000011404 */
[----:B------:R-:W-:-:S04]  /*9bb0*/  IMAD R6, R6, UR4, RZ ;  /* 0x0000000406067c24 */ /* 0x000fc8000f8e02ff */
        /* <DEDUP_REMOVED lines=9> */
[----:B------:R-:W-:Y:S01]  /*9c50*/  IMAD.IADD R5, R3, 0x1, R7 ;  /* 0x0000000103057824 */ /* 0x000fe200078e0207 */
[----:B------:R-:W-:-:S04]  /*9c60*/  UMOV UR4, 0xffffffff ;  /* 0xffffffff00047882 */ /* 0x000fc80000000000 */
[----:B------:R-:W-:Y:S01]  /*9c70*/  LEA.HI.X R5, R2, UR5, R5, 0x1, P0 ;  /* 0x0000000502057c11 */ /* 0x000fe200080f0c05 */
[----:B------:R-:W-:Y:S06]  /*9c80*/  BRA.DIV UR4, `(.L_x_235) ;  /* 0x0000003a04087947 */ /* 0x000fec000b800000 */
[----:B------:R1:W-:Y:S01]  /*9c90*/  STL [R1+0x10], R17 ;  /* 0x0000101101007387 */ /* 0x0003e20000100800 */
[----:B------:R-:W-:Y:S01]  /*9ca0*/  IMAD.IADD R0, R36, 0x1, R0 ;  /* 0x0000000124007824 */ /* 0x000fe200078e0200 */
[----:B------:R-:W-:Y:S02]  /*9cb0*/  LOP3.LUT R16, R16, 0xfffff7ff, RZ, 0xc0, !PT ;  /* 0xfffff7ff10107812 */ /* 0x000fe400078ec0ff */
[----:B------:R-:W0:Y:S01]  /*9cc0*/  SHFL.IDX PT, R14, R4, RZ, 0x181f ;  /* 0x00181fff040e7589 */ /* 0x000e2200000e0000 */
[C---:B------:R-:W-:Y:S01]  /*9cd0*/  VIADD R6, R0.reuse, 0x10 ;  /* 0x0000001000067836 */ /* 0x040fe20000000000 */
[C---:B------:R-:W-:Y:S02]  /*9ce0*/  ISETP.GE.AND P2, PT, R0.reuse, UR38, PT ;  /* 0x0000002600007c0c */ /* 0x040fe4000bf46270 */
[----:B------:R-:W2:Y:S01]  /*9cf0*/  SHFL.IDX PT, R3, R5, RZ, 0x181f ;  /* 0x00181fff05037589 */ /* 0x000ea200000e0000 */
[----:B------:R-:W-:Y:S02]  /*9d00*/  IADD3 R13, R0, 0x40, RZ ;  /* 0x00000040000d7810 */ /* 0x000fe40007ffe0ff */
[----:B------:R-:W-:Y:S01]  /*9d10*/  LOP3.LUT R29, R29, 0xffefffff, RZ, 0xc0, !PT ;  /* 0xffefffff1d1d7812 */ /* 0x000fe200078ec0ff */
[----:B-1----:R-:W1:Y:S01]  /*9d20*/  S2R R17, SR_TID.X ;  /* 0x0000000000117919 */ /* 0x002e620000002100 */
[----:B------:R-:W-:Y:S01]  /*9d30*/  ISETP.GE.AND P4, PT, R13, UR38, PT ;  /* 0x000000260d007c0c */ /* 0x000fe2000bf86270 */
[----:B------:R-:W3:Y:S05]  /*9d40*/  SHFL.IDX PT, R10, R4, 0x1, 0x181f ;  /* 0x00381f00040a7f89 */ /* 0x000eea00000e0000 */
[----:B------:R-:W-:Y:S01]  /*9d50*/  @P2 LOP3.LUT R16, R16, 0x800, RZ, 0xfc, !PT ;  /* 0x0000080010102812 */ /* 0x000fe200078efcff */
[----:B------:R-:W4:Y:S03]  /*9d60*/  SHFL.IDX PT, R2, R5, 0x1, 0x181f ;  /* 0x00381f0005027f89 */ /* 0x000f2600000e0000 */
[----:B------:R-:W-:Y:S01]  /*9d70*/  LOP3.LUT R16, R16, 0xfffffbff, RZ, 0xc0, !PT ;  /* 0xfffffbff10107812 */ /* 0x000fe200078ec0ff */
[----:B------:R-:W4:Y:S04]  /*9d80*/  SHFL.IDX PT, R9, R4, 0x2, 0x181f ;  /* 0x00581f0004097f89 */ /* 0x000f2800000e0000 */
[----:B------:R-:W4:Y:S04]  /*9d90*/  SHFL.IDX PT, R8, R5, 0x2, 0x181f ;  /* 0x00581f0005087f89 */ /* 0x000f2800000e0000 */
[----:B------:R-:W4:Y:S04]  /*9da0*/  SHFL.IDX PT, R7, R4, 0x3, 0x181f ;  /* 0x00781f0004077f89 */ /* 0x000f2800000e0000 */
[----:B------:R-:W-:Y:S04]  /*9db0*/  SHFL.IDX PT, R21, R4, 0x5, 0x181f ;  /* 0x00b81f0004157f89 */ /* 0x000fe800000e0000 */
[----:B------:R-:W-:Y:S01]  /*9dc0*/  SHFL.IDX PT, R15, R4, 0x6, 0x181f ;  /* 0x00d81f00040f7f89 */ /* 0x000fe200000e0000 */
[----:B-1----:R-:W-:-:S05]  /*9dd0*/  IMAD.SHL.U32 R17, R17, 0x8, RZ ;  /* 0x0000000811117824 */ /* 0x002fca00078e00ff */
[----:B------:R-:W-:-:S04]  /*9de0*/  LOP3.LUT R17, R17, 0x38, RZ, 0xc0, !PT ;  /* 0x0000003811117812 */ /* 0x000fc800078ec0ff */
[C---:B0-----:R-:W-:Y:S02]  /*9df0*/  @!P2 LEA R12, P0, R17.reuse, R14, 0x1 ;  /* 0x0000000e110ca211 */ /* 0x041fe400078008ff */
[----:B------:R-:W-:Y:S03]  /*9e00*/  SHFL.IDX PT, R14, R4, 0x4, 0x181f ;  /* 0x00981f00040e7f89 */ /* 0x000fe600000e0000 */
[----:B--2---:R-:W-:Y:S01]  /*9e10*/  @!P2 IMAD.X R3, RZ, RZ, R3, P0 ;  /* 0x000000ffff03a224 */ /* 0x004fe200000e0603 */
[----:B------:R-:W-:Y:S02]  /*9e20*/  ISETP.GE.AND P2, PT, R6, UR38, PT ;  /* 0x0000002606007c0c */ /* 0x000fe4000bf46270 */
[----:B------:R-:W0:Y:S11]  /*9e30*/  SHFL.IDX PT, R6, R5, 0x3, 0x181f ;  /* 0x00781f0005067f89 */ /* 0x000e3600000e0000 */
[----:B---3--:R-:W-:-:S02]  /*9e40*/  @!P2 LEA R10, P0, R17, R10, 0x1 ;  /* 0x0000000a110aa211 */ /* 0x008fc400078008ff */
[----:B------:R-:W-:-:S03]  /*9e50*/  @P2 LOP3.LUT R16, R16, 0x400, RZ, 0xfc, !PT ;  /* 0x0000040010102812 */ /* 0x000fc600078efcff */
[----:B----4-:R-:W-:Y:S01]  /*9e60*/  @!P2 IMAD.X R11, RZ, RZ, R2, P0 ;  /* 0x000000ffff0ba224 */ /* 0x010fe200000e0602 */
[----:B------:R-:W-:Y:S01]  /*9e70*/  LOP3.LUT R16, R16, 0xfffffdff, RZ, 0xc0, !PT ;  /* 0xfffffdff10107812 */ /* 0x000fe200078ec0ff */
[----:B------:R-:W-:-:S05]  /*9e80*/  VIADD R2, R0, 0x20 ;  /* 0x0000002000027836 */ /* 0x000fca0000000000 */
[----:B------:R-:W-:Y:S01]  /*9e90*/  ISETP.GE.AND P6, PT, R2, UR38, PT ;  /* 0x0000002602007c0c */ /* 0x000fe2000bfc6270 */
[----:B------:R-:W-:-:S05]  /*9ea0*/  VIADD R2, R0, 0x30 ;  /* 0x0000003000027836 */ /* 0x000fca0000000000 */
[----:B------:R-:W-:Y:S02]  /*9eb0*/  ISETP.GE.AND P5, PT, R2, UR38, PT ;  /* 0x0000002602007c0c */ /* 0x000fe4000bfa6270 */
[----:B------:R-:W1:Y:S05]  /*9ec0*/  SHFL.IDX PT, R2, R5, 0x4, 0x181f ;  /* 0x00981f0005027f89 */ /* 0x000e6a00000e0000 */
[----:B------:R-:W-:Y:S02]  /*9ed0*/  @!P6 LEA R9, P0, R17, R9, 0x1 ;  /* 0x000000091109e211 */ /* 0x000fe400078008ff */
[----:B------:R-:W-:Y:S02]  /*9ee0*/  @P6 LOP3.LUT R16, R16, 0x200, RZ, 0xfc, !PT ;  /* 0x0000020010106812 */ /* 0x000fe400078efcff */
[----:B------:R-:W-:Y:S01]  /*9ef0*/  @P6 LOP3.LUT R29, R29, 0x100000, RZ, 0xfc, !PT ;  /* 0x001000001d1d6812 */ /* 0x000fe200078efcff */
[----:B------:R-:W-:Y:S01]  /*9f00*/  @!P6 IMAD.X R8, RZ, RZ, R8, P0 ;  /* 0x000000ffff08e224 */ /* 0x000fe200000e0608 */
[----:B------:R-:W-:-:S02]  /*9f10*/  @!P5 LEA R7, P0, R17, R7, 0x1 ;  /* 0x000000071107d211 */ /* 0x000fc400078008ff */
[C---:B------:R-:W-:Y:S02]  /*9f20*/  LOP3.LUT P6, RZ, R16.reuse, 0x800, RZ, 0xc0, !PT ;  /* 0x0000080010ff7812 */ /* 0x040fe400078cc0ff */
[----:B------:R-:W-:Y:S01]  /*9f30*/  LOP3.LUT R16, R16, 0xfffffeff, RZ, 0xc0, !PT ;  /* 0xfffffeff10107812 */ /* 0x000fe200078ec0ff */
[----:B0-----:R-:W-:Y:S01]  /*9f40*/  @!P5 IMAD.X R6, RZ, RZ, R6, P0 ;  /* 0x000000ffff06d224 */ /* 0x001fe200000e0606 */
[----:B------:R-:W-:Y:S02]  /*9f50*/  @!P4 LEA R14, P0, R17, R14, 0x1 ;  /* 0x0000000e110ec211 */ /* 0x000fe400078008ff */
[----:B------:R-:W-:-:S04]  /*9f60*/  @P5 LOP3.LUT R16, R16, 0x100, RZ, 0xfc, !PT ;  /* 0x0000010010105812 */ /* 0x000fc800078efcff */
[----:B------:R-:W-:Y:S01]  /*9f70*/  LOP3.LUT R16, R16, 0xffffff7f, RZ, 0xc0, !PT ;  /* 0xffffff7f10107812 */ /* 0x000fe200078ec0ff */
[----:B-1----:R-:W-:Y:S02]  /*9f80*/  @!P4 IMAD.X R13, RZ, RZ, R2, P0 ;  /* 0x000000ffff0dc224 */ /* 0x002fe400000e0602 */
[----:B------:R-:W-:Y:S01]  /*9f90*/  VIADD R2, R0, 0x50 ;  /* 0x0000005000027836 */ /* 0x000fe20000000000 */
[----:B------:R-:W-:-:S04]  /*9fa0*/  @P4 LOP3.LUT R16, R16, 0x80, RZ, 0xfc, !PT ;  /* 0x0000008010104812 */ /* 0x000fc800078efcff */
[----:B------:R-:W-:Y:S01]  /*9fb0*/  ISETP.GE.AND P3, PT, R2, UR38, PT ;  /* 0x0000002602007c0c */ /* 0x000fe2000bf66270 */
[----:B------:R-:W-:Y:S01]  /*9fc0*/  VIADD R2, R0, 0x60 ;  /* 0x0000006000027836 */ /* 0x000fe20000000000 */
[----:B------:R-:W-:-:S04]  /*9fd0*/  LOP3.LUT R16, R16, 0xffffffbf, RZ, 0xc0, !PT ;  /* 0xffffffbf10107812 */ /* 0x000fc800078ec0ff */
[----:B------:R-:W-:Y:S02]  /*9fe0*/  ISETP.GE.AND P2, PT, R2, UR38, PT ;  /* 0x0000002602007c0c */ /* 0x000fe4000bf46270 */
[----:B------:R-:W0:Y:S05]  /*9ff0*/  SHFL.IDX PT, R2, R5, 0x5, 0x181f ;  /* 0x00b81f0005027f89 */ /* 0x000e2a00000e0000 */
[----:B------:R-:W-:Y:S02]  /*a000*/  @!P3 LEA R21, P0, R17, R21, 0x1 ;  /* 0x000000151115b211 */ /* 0x000fe400078008ff */
[----:B------:R-:W-:-:S04]  /*a010*/  @P3 LOP3.LUT R16, R16, 0x40, RZ, 0xfc, !PT ;  /* 0x0000004010103812 */ /* 0x000fc800078efcff */
[----:B------:R-:W-:-:S04]  /*a020*/  LOP3.LUT R16, R16, 0xffffffdf, RZ, 0xc0, !PT ;  /* 0xffffffdf10107812 */ /* 0x000fc800078ec0ff */
[----:B------:R-:W-:Y:S01]  /*a030*/  @P2 LOP3.LUT R16, R16, 0x20, RZ, 0xfc, !PT ;  /* 0x0000002010102812 */ /* 0x000fe200078efcff */
[----:B0-----:R-:W-:Y:S01]  /*a040*/  @!P3 IMAD.X R20, RZ, RZ, R2, P0 ;  /* 0x000000ffff14b224 */ /* 0x001fe200000e0602 */
[----:B------:R-:W-:Y:S01]  /*a050*/  @!P2 LEA R17, P0, R17, R15, 0x1 ;  /* 0x0000000f1111a211 */ /* 0x000fe200078008ff */
[----:B------:R-:W0:Y:S04]  /*a060*/  SHFL.IDX PT, R2, R5, 0x6, 0x181f ;  /* 0x00d81f0005027f89 */ /* 0x000e2800000e0000 */
[----:B0-----:R-:W-:Y:S01]  /*a070*/  @!P2 IMAD.X R15, RZ, RZ, R2, P0 ;  /* 0x000000ffff0fa224 */ /* 0x001fe200000e0602 */
[----:B------:R-:W-:Y:S01]  /*a080*/  LOP3.LUT P0, RZ, R16, 0x400, RZ, 0xc0, !PT ;  /* 0x0000040010ff7812 */ /* 0x000fe2000780c0ff */
[----:B------:R-:W-:Y:S01]  /*a090*/  @!P6 IMAD.MOV.U32 R2, RZ, RZ, R12 ;  /* 0x000000ffff02e224 */ /* 0x000fe200078e000c */
[----:B------:R-:W-:-:S05]  /*a0a0*/  LEA R12, R27, UR37, 0x1 ;  /* 0x000000251b0c7c11 */ /* 0x000fca000f8e08ff */
[----:B------:R0:W-:Y:S01]  /*a0b0*/  @!P6 LDGSTS.E.BYPASS.LTC128B.128 [R12+0x18400], desc[UR48][R2.64], !P1 ;  /* 0x18400000020cefae */ /* 0x0001e2000c901d70 */
[----:B------:R-:W-:-:S05]  /*a0c0*/  LOP3.LUT P6, RZ, R29, 0x100000, RZ, 0xc0, !PT ;  /* 0x001000001dff7812 */ /* 0x000fca00078cc0ff */
[----:B0-----:R-:W-:Y:S02]  /*a0d0*/  @!P0 IMAD.MOV.U32 R2, RZ, RZ, R10 ;  /* 0x000000ffff028224 */ /* 0x001fe400078e000a */
[----:B------:R-:W-:-:S05]  /*a0e0*/  @!P0 IMAD.MOV.U32 R3, RZ, RZ, R11 ;  /* 0x000000ffff038224 */ /* 0x000fca00078e000b */
[----:B------:R0:W-:Y:S02]  /*a0f0*/  @!P0 LDGSTS.E.BYPASS.LTC128B.128 [R12+0x18c00], desc[UR48][R2.64], !P1 ;  /* 0x18c00000020c8fae */ /* 0x0001e4000c901d70 */
        /* <DEDUP_REMOVED lines=9> */
[----:B0-----:R-:W-:Y:S01]  /*a190*/  @!P3 MOV R2, R21 ;  /* 0x000000150002b202 */ /* 0x001fe20000000f00 */
[----:B------:R-:W-:-:S05]  /*a1a0*/  @!P3 IMAD.MOV.U32 R3, RZ, RZ, R20 ;  /* 0x000000ffff03b224 */ /* 0x000fca00078e0014 */
[----:B------:R0:W-:Y:S02]  /*a1b0*/  @!P3 LDGSTS.E.BYPASS.LTC128B.128 [R12+0x1ac00], desc[UR48][R2.64], !P1 ;  /* 0x1ac00000020cbfae */ /* 0x0001e4000c901d70 */
[----:B0-----:R-:W-:Y:S02]  /*a1c0*/  @!P2 IMAD.MOV.U32 R2, RZ, RZ, R17 ;  /* 0x000000ffff02a224 */ /* 0x001fe400078e0011 */
[----:B------:R0:W5:Y:S01]  /*a1d0*/  LDL.LU R17, [R1+0x10] ;  /* 0x0000100001117983 */ /* 0x0001620000300800 */
[----:B------:R-:W-:-:S03]  /*a1e0*/  @!P2 IMAD.MOV.U32 R3, RZ, RZ, R15 ;  /* 0x000000ffff03a224 */ /* 0x000fc600078e000f */
[----:B------:R0:W1:Y:S04]  /*a1f0*/  SHFL.IDX PT, R14, R4, 0x7, 0x181f ;  /* 0x00f81f00040e7f89 */ /* 0x00006800000e0000 */
[----:B------:R0:W-:Y:S04]  /*a200*/  @!P2 LDGSTS.E.BYPASS.LTC128B.128 [R12+0x1b400], desc[UR48][R2.64], !P1 ;  /* 0x1b400000020cafae */ /* 0x0001e8000c901d70 */
[----:B------:R-:W2:Y:S02]  /*a210*/  SHFL.IDX PT, R5, R5, 0x7, 0x181f ;  /* 0x00f81f0005057f89 */ /* 0x000ea400000e0000 */
.L_x_310:
[----:B0-----:R-:W0:Y:S01]  /*a220*/  S2R R2, SR_TID.X ;  /* 0x0000000000027919 */ /* 0x001e220000002100 */
[----:B------:R-:W-:Y:S01]  /*a230*/  VIADD R0, R0, 0x70 ;  /* 0x0000007000007836 */ /* 0x000fe20000000000 */
[----:B------:R-:W-:Y:S02]  /*a240*/  LEA R4, R27, UR37, 0x1 ;  /* 0x000000251b047c11 */ /* 0x000fe4000f8e08ff */
[----:B------:R-:W-:Y:S02]  /*a250*/  LOP3.LUT R16, R16, 0xffffdfff, RZ, 0xc0, !PT ;  /* 0xffffdfff10107812 */ /* 0x000fe400078ec0ff */
[----:B------:R-:W-:-:S13]  /*a260*/  ISETP.GE.AND P2, PT, R0, UR38, PT ;  /* 0x0000002600007c0c */ /* 0x000fda000bf46270 */
[----:B------:R-:W-:Y:S01]  /*a270*/  @P2 LOP3.LUT R16, R16, 0x2000, RZ, 0xfc, !PT ;  /* 0x0000200010102812 */ /* 0x000fe200078efcff */
[----:B0-----:R-:W-:-:S05]  /*a280*/  IMAD.SHL.U32 R2, R2, 0x8, RZ ;  /* 0x0000000802027824 */ /* 0x001fca00078e00ff */
[----:B------:R-:W-:-:S04]  /*a290*/  LOP3.LUT R2, R2, 0x38, RZ, 0xc0, !PT ;  /* 0x0000003802027812 */ /* 0x000fc800078ec0ff */
[----:B-1----:R-:W-:-:S05]  /*a2a0*/  @!P2 LEA R2, P0, R2, R14, 0x1 ;  /* 0x0000000e0202a211 */ /* 0x002fca00078008ff */
        /* <DEDUP_REMOVED lines=8> */
[----:B------:R-:W-:Y:S01]  /*a330*/  NOP ;  /* 0x0000000000007918 */ /* 0x000fe20000000000 */
[----:B------:R-:W-:Y:S02]  /*a340*/  UIADD3 UR4, UR37, 0x22400, URZ ;  /* 0x0002240025047890 */ /* 0x000fe4000fffe03f */
[----:B------:R-:W-:Y:S02]  /*a350*/  SYNCS.ARRIVE.TRANS64.A1T0 RZ, [UR37+0x32400], RZ ;  /* 0x032400ffffff79a7 */ /* 0x000fe40008100025 */
[----:B------:R-:W-:-:S06]  /*a360*/  ULOP3.LUT UP0, URZ, UR4, 0x3ff, URZ, 0xc0, !UPT ;  /* 0x000003ff043f7892 */ /* 0x000fcc000f80c03f */
[----:B------:R-:W-:-:S13]  /*a370*/  PLOP3.LUT P0, PT, PT, PT, UP0, 0x80, 0x0 ;  /* 0x000000000000781c */ /* 0x000fda0003f0f008 */
[----:B0-----:R-:W-:Y:S05]  /*a380*/  @!P0 BRA `(.L_x_236) ;  /* 0x0000000000408947 */ /* 0x001fea0003800000 */
[----:B------:R-:W-:Y:S01]  /*a390*/  MOV R2, 0x0 ;  /* 0x0000000000027802 */ /* 0x000fe20000000f00 */
[----:B------:R-:W-:Y:S01]  /*a3a0*/  ULDC.64 UR6, c[0x4][0x98] ;  /* 0x0100260000067ab9 */ /* 0x000fe20000000a00 */
[----:B------:R-:W-:Y:S01]  /*a3b0*/  ULDC.64 UR8, c[0x4][0xa0] ;  /* 0x0100280000087ab9 */ /* 0x000fe20000000a00 */
[----:B------:R-:W-:Y:S01]  /*a3c0*/  ULDC.64 UR4, c[0x4][0x28] ;  /* 0x01000a0000047ab9 */ /* 0x000fe20000000a00 */
[----:B------:R-:W-:Y:S01]  /*a3d0*/  IMAD.U32 R4, RZ, RZ, UR6 ;  /* 0x00000006ff047e24 */ /* 0x000fe2000f8e00ff */
[----:B------:R-:W-:Y:S01]  /*a3e0*/  MOV R13, RZ ;  /* 0x000000ff000d7202 */ /* 0x000fe20000000f00 */
[----:B------:R-:W0:Y:S01]  /*a3f0*/  LDC.64 R2, c[0x4][R2] ;  /* 0x0100000002027b82 */ /* 0x000e220000000a00 */
[----:B------:R-:W-:Y:S02]  /*a400*/  IMAD.U32 R5, RZ, RZ, UR7 ;  /* 0x00000007ff057e24 */ /* 0x000fe4000f8e00ff */
[----:B------:R-:W-:Y:S02]  /*a410*/  IMAD.U32 R6, RZ, RZ, UR8 ;  /* 0x00000008ff067e24 */ /* 0x000fe4000f8e00ff */
[----:B------:R-:W-:-:S02]  /*a420*/  IMAD.U32 R7, RZ, RZ, UR9 ;  /* 0x00000009ff077e24 */ /* 0x000fc4000f8e00ff */
[----:B------:R-:W-:Y:S02]  /*a430*/  IMAD.U32 R10, RZ, RZ, UR4 ;  /* 0x00000004ff0a7e24 */ /* 0x000fe4000f8e00ff */
[----:B------:R-:W-:Y:S02]  /*a440*/  IMAD.U32 R11, RZ, RZ, UR5 ;  /* 0x00000005ff0b7e24 */ /* 0x000fe4000f8e00ff */
[----:B------:R-:W-:Y:S02]  /*a450*/  IMAD.MOV.U32 R8, RZ, RZ, 0x70 ;  /* 0x00000070ff087424 */ /* 0x000fe400078e00ff */
[----:B------:R-:W-:-:S07]  /*a460*/  IMAD.MOV.U32 R12, RZ, RZ, 0x1 ;  /* 0x00000001ff0c7424 */ /* 0x000fce00078e00ff */
[----:B------:R-:W-:-:S07]  /*a470*/  LEPC R20, `(.L_x_236) ;  /* 0x000000001014794e */ /* 0x000fce0000000000 */
[----:B0----5:R-:W-:Y:S05]  /*a480*/  CALL.ABS.NOINC R2 ;  /* 0x0000000002007343 */ /* 0x021fea0003c00000 */
.L_x_236:
[----:B------:R-:W0:Y:S01]  /*a490*/  LDC R2, c[0x0][0x448] ;  /* 0x00011200ff027b82 */ /* 0x000e220000000800 */
[----:B------:R-:W-:Y:S01]  /*a4a0*/  IMAD.MOV.U32 R0, RZ, RZ, R24 ;  /* 0x000000ffff007224 */ /* 0x000fe200078e0018 */
[----:B------:R-:W-:Y:S01]  /*a4b0*/  ULDC.64 UR4, c[0x0][0x3d8] ;  /* 0x0000f60000047ab9 */ /* 0x000fe20000000a00 */
[----:B------:R-:W1:Y:S01]  /*a4c0*/  S2R R21, SR_TID.X ;  /* 0x0000000000157919 */ /* 0x000e620000002100 */
[----:B------:R-:W-:Y:S01]  /*a4d0*/  ULDC UR6, c[0x0][0x448] ;  /* 0x0001120000067ab9 */ /* 0x000fe20000000800 */
[C---:B------:R-:W-:Y:S02]  /*a4e0*/  LOP3.LUT P5, RZ, R16.reuse, 0x40000, RZ, 0xc0, !PT ;  /* 0x0004000010ff7812 */ /* 0x040fe400078ac0ff */
[C---:B------:R-:W-:Y:S02]  /*a4f0*/  LOP3.LUT P4, RZ, R16.reuse, 0x20000, RZ, 0xc0, !PT ;  /* 0x0002000010ff7812 */ /* 0x040fe4000788c0ff */
[C---:B------:R-:W-:Y:S02]  /*a500*/  LOP3.LUT P3, RZ, R16.reuse, 0x10000, RZ, 0xc0, !PT ;  /* 0x0001000010ff7812 */ /* 0x040fe4000786c0ff */
[----:B------:R-:W-:-:S02]  /*a510*/  LOP3.LUT P1, RZ, R16, 0x8000, RZ, 0xc0, !PT ;  /* 0x0000800010ff7812 */ /* 0x000fc4000782c0ff */
[----:B------:R-:W-:Y:S02]  /*a520*/  LEA R20, R27, UR37, 0x1 ;  /* 0x000000251b147c11 */ /* 0x000fe4000f8e08ff */
[----:B0-----:R-:W-:Y:S01]  /*a530*/  ISETP.NE.AND P6, PT, R2, 0x1, PT ;  /* 0x000000010200780c */ /* 0x001fe20003fc5270 */
[----:B-1----:R-:W-:-:S12]  /*a540*/  IMAD.SHL.U32 R21, R21, 0x8, RZ ;  /* 0x0000000815157824 */ /* 0x002fd800078e00ff */
[----:B------:R-:W0:Y:S01]  /*a550*/  @P6 LDC R3, c[0x0][0x44c] ;  /* 0x00011300ff036b82 */ /* 0x000e220000000800 */
[----:B------:R-:W-:-:S07]  /*a560*/  LOP3.LUT R21, R21, 0x38, RZ, 0xc0, !PT ;  /* 0x0000003815157812 */ /* 0x000fce00078ec0ff */
[----:B------:R-:W1:Y:S01]  /*a570*/  @P6 LDC R2, c[0x0][0x450] ;  /* 0x00011400ff026b82 */ /* 0x000e620000000800 */
[----:B0-----:R-:W-:-:S05]  /*a580*/  @P6 IMAD.HI.U32 R3, R24, R3, RZ ;  /* 0x0000000318036227 */ /* 0x001fca00078e00ff */
[----:B-1----:R-:W-:Y:S01]  /*a590*/  @P6 SHF.R.U32.HI R0, RZ, R2, R3 ;  /* 0x00000002ff006219 */ /* 0x002fe20000011603 */
[----:B------:R-:W-:-:S03]  /*a5a0*/  IMAD R2, R31, UR4, RZ ;  /* 0x000000041f027c24 */ /* 0x000fc6000f8e02ff */
[----:B------:R-:W-:Y:S01]  /*a5b0*/  SHF.R.S32.HI R4, RZ, 0x1f, R0 ;  /* 0x0000001fff047819 */ /* 0x000fe20000011400 */
        /* <DEDUP_REMOVED lines=10> */
[----:B------:R-:W-:Y:S02]  /*a660*/  IMAD.MOV R5, RZ, RZ, -R0 ;  /* 0x000000ffff057224 */ /* 0x000fe400078e0a00 */
[----:B------:R-:W-:Y:S02]  /*a670*/  IMAD R7, R0, UR5, R7 ;  /* 0x0000000500077c24 */ /* 0x000fe4000f8e0207 */
[----:B------:R-:W-:-:S02]  /*a680*/  IMAD R5, R5, UR6, R24 ;  /* 0x0000000605057c24 */ /* 0x000fc4000f8e0218 */
[----:B------:R-:W-:Y:S01]  /*a690*/  IMAD.WIDE.U32 R2, R0, UR4, R2 ;  /* 0x0000000400027c25 */ /* 0x000fe2000f8e0002 */
[----:B------:R-:W-:Y:S02]  /*a6a0*/  ULDC.64 UR4, c[0x0][0x3c8] ;  /* 0x0000f20000047ab9 */ /* 0x000fe40000000a00 */
[----:B------:R-:W-:Y:S01]  /*a6b0*/  SHF.R.S32.HI R0, RZ, 0x1f, R5 ;  /* 0x0000001fff007819 */ /* 0x000fe20000011405 */
[----:B------:R-:W-:-:S04]  /*a6c0*/  IMAD.IADD R3, R3, 0x1, R7 ;  /* 0x0000000103037824 */ /* 0x000fc800078e0207 */
        /* <DEDUP_REMOVED lines=9> */
[----:B------:R-:W0:Y:S01]  /*a760*/  SHFL.IDX PT, R14, R0, RZ, 0x181f ;  /* 0x00181fff000e7589 */ /* 0x000e2200000e0000 */
[C---:B------:R-:W-:Y:S02]  /*a770*/  LOP3.LUT P6, RZ, R16.reuse, 0x800, RZ, 0xc0, !PT ;  /* 0x0000080010ff7812 */ /* 0x040fe400078cc0ff */
[----:B------:R-:W-:Y:S01]  /*a780*/  LOP3.LUT P2, RZ, R16, 0x400, RZ, 0xc0, !PT ;  /* 0x0000040010ff7812 */ /* 0x000fe2000784c0ff */
[----:B------:R-:W1:Y:S04]  /*a790*/  SHFL.IDX PT, R2, R4, RZ, 0x181f ;  /* 0x00181fff04027589 */ /* 0x000e6800000e0000 */
[----:B------:R-:W-:Y:S06]  /*a7a0*/  SHFL.IDX PT, R5, R4, 0x1, 0x181f ;  /* 0x00381f0004057f89 */ /* 0x000fec00000e0000 */
[----:B0-----:R-:W-:-:S05]  /*a7b0*/  @!P6 LEA R14, P0, R21, R14, 0x1 ;  /* 0x0000000e150ee211 */ /* 0x001fca00078008ff */
[----:B-1----:R-:W-:Y:S02]  /*a7c0*/  @!P6 IMAD.X R3, RZ, RZ, R2, P0 ;  /* 0x000000ffff03e224 */ /* 0x002fe400000e0602 */
[----:B------:R-:W-:Y:S02]  /*a7d0*/  @!P6 IMAD.MOV.U32 R2, RZ, RZ, R14 ;  /* 0x000000ffff02e224 */ /* 0x000fe400078e000e */
[----:B------:R-:W0:Y:S04]  /*a7e0*/  SHFL.IDX PT, R14, R0, 0x1, 0x181f ;  /* 0x00381f00000e7f89 */ /* 0x000e2800000e0000 */
[----:B------:R-:W-:Y:S04]  /*a7f0*/  @!P6 LDGSTS.E.BYPASS.LTC128B.128 [R20+0x22400], desc[UR48][R2.64], !P5 ;  /* 0x224000000214efae */ /* 0x000fe8000e901d70 */
[----:B------:R-:W-:Y:S04]  /*a800*/  @!P6 LDGSTS.E.BYPASS.LTC128B.128 [R20+0x26400], desc[UR48][R2.64+0x80], !P4 ;  /* 0x264000800214efae */ /* 0x000fe8000e101d70 */
[----:B------:R-:W-:Y:S04]  /*a810*/  @!P6 LDGSTS.E.BYPASS.LTC128B.128 [R20+0x2a400], desc[UR48][R2.64+0x100], !P3 ;  /* 0x2a4001000214efae */ /* 0x000fe8000d901d70 */
[----:B------:R1:W-:Y:S01]  /*a820*/  @!P6 LDGSTS.E.BYPASS.LTC128B.128 [R20+0x2e400], desc[UR48][R2.64+0x180], !P1 ;  /* 0x2e4001800214efae */ /* 0x0003e2000c901d70 */
[----:B------:R-:W-:-:S04]  /*a830*/  LOP3.LUT P6, RZ, R16, 0x40, RZ, 0xc0, !PT ;  /* 0x0000004010ff7812 */ /* 0x000fc800078cc0ff */
[----:B------:R-:W-:Y:S02]  /*a840*/  P2R R7, PR, RZ, 0x40 ;  /* 0x00000040ff077803 */ /* 0x000fe40000000000 */
[----:B------:R-:W-:Y:S02]  /*a850*/  LOP3.LUT P6, RZ, R16, 0x100, RZ, 0xc0, !PT ;  /* 0x0000010010ff7812 */ /* 0x000fe400078cc0ff */
[----:B0-----:R-:W-:-:S05]  /*a860*/  @!P2 LEA R14, P0, R21, R14, 0x1 ;  /* 0x0000000e150ea211 */ /* 0x001fca00078008ff */
[----:B------:R-:W-:Y:S02]  /*a870*/  @!P2 IMAD.X R5, RZ, RZ, R5, P0 ;  /* 0x000000ffff05a224 */ /* 0x000fe400000e0605 */
[----:B-1----:R-:W-:Y:S02]  /*a880*/  @!P2 IMAD.MOV.U32 R2, RZ, RZ, R14 ;  /* 0x000000ffff02a224 */ /* 0x002fe400078e000e */
[----:B------:R-:W-:Y:S01]  /*a890*/  @!P2 IMAD.MOV.U32 R3, RZ, RZ, R5 ;  /* 0x000000ffff03a224 */ /* 0x000fe200078e0005 */
[----:B------:R-:W0:Y:S04]  /*a8a0*/  SHFL.IDX PT, R14, R0, 0x2, 0x181f ;  /* 0x00581f00000e7f89 */ /* 0x000e2800000e0000 */
[----:B------:R-:W-:Y:S04]  /*a8b0*/  @!P2 LDGSTS.E.BYPASS.LTC128B.128 [R20+0x22c00], desc[UR48][R2.64], !P5 ;  /* 0x22c000000214afae */ /* 0x000fe8000e901d70 */
[----:B------:R-:W-:Y:S04]  /*a8c0*/  @!P2 LDGSTS.E.BYPASS.LTC128B.128 [R20+0x26c00], desc[UR48][R2.64+0x80], !P4 ;  /* 0x26c000800214afae */ /* 0x000fe8000e101d70 */
[----:B------:R-:W-:Y:S04]  /*a8d0*/  @!P2 LDGSTS.E.BYPASS.LTC128B.128 [R20+0x2ac00], desc[UR48][R2.64+0x100], !P3 ;  /* 0x2ac001000214afae */ /* 0x000fe8000d901d70 */
[----:B------:R1:W-:Y:S01]  /*a8e0*/  @!P2 LDGSTS.E.BYPASS.LTC128B.128 [R20+0x2ec00], desc[UR48][R2.64+0x180], !P1 ;  /* 0x2ec001800214afae */ /* 0x0003e2000c901d70 */
[----:B------:R-:W-:-:S03]  /*a8f0*/  LOP3.LUT P2, RZ, R16, 0x20, RZ, 0xc0, !PT ;  /* 0x0000002010ff7812 */ /* 0x000fc6000784c0ff */
[----:B------:R-:W2:Y:S01]  /*a900*/  SHFL.IDX PT, R5, R4, 0x2, 0x181f ;  /* 0x00581f0004057f89 */ /* 0x000ea200000e0000 */
[----:B------:R-:W-:Y:S02]  /*a910*/  P2R R6, PR, RZ, 0x4 ;  /* 0x00000004ff067803 */ /* 0x000fe40000000000 */
[----:B------:R-:W-:-:S04]  /*a920*/  LOP3.LUT P2, RZ, R16, 0x80, RZ, 0xc0, !PT ;  /* 0x0000008010ff7812 */ /* 0x000fc8000784c0ff */
[----:B------:R-:W-:Y:S02]  /*a930*/  P2R R8, PR, RZ, 0x4 ;  /* 0x00000004ff087803 */ /* 0x000fe40000000000 */
[----:B------:R-:W-:-:S13]  /*a940*/  LOP3.LUT P2, RZ, R16, 0x200, RZ, 0xc0, !PT ;  /* 0x0000020010ff7812 */ /* 0x000fda000784c0ff */
[----:B0-----:R-:W-:-:S05]  /*a950*/  @!P2 LEA R14, P0, R21, R14, 0x1 ;  /* 0x0000000e150ea211 */ /* 0x001fca00078008ff */
[----:B--2---:R-:W-:Y:S02]  /*a960*/  @!P2 IMAD.X R5, RZ, RZ, R5, P0 ;  /* 0x000000ffff05a224 */ /* 0x004fe400000e0605 */
[----:B-1----:R-:W-:Y:S02]  /*a970*/  @!P2 IMAD.MOV.U32 R2, RZ, RZ, R14 ;  /* 0x000000ffff02a224 */ /* 0x002fe400078e000e */
[----:B------:R-:W0:Y:S01]  /*a980*/  SHFL.IDX PT, R14, R0, 0x3, 0x181f ;  /* 0x00781f00000e7f89 */ /* 0x000e2200000e0000 */
[----:B------:R-:W-:-:S03]  /*a990*/  @!P2 MOV R3, R5 ;  /* 0x000000050003a202 */ /* 0x000fc60000000f00 */
[----:B------:R-:W1:Y:S04]  /*a9a0*/  SHFL.IDX PT, R5, R4, 0x3, 0x181f ;  /* 0x00781f0004057f89 */ /* 0x000e6800000e0000 */
[----:B------:R-:W-:Y:S04]  /*a9b0*/  @!P2 LDGSTS.E.BYPASS.LTC128B.128 [R20+0x23400], desc[UR48][R2.64], !P5 ;  /* 0x234000000214afae */ /* 0x000fe8000e901d70 */
[----:B------:R-:W-:Y:S04]  /*a9c0*/  @!P2 LDGSTS.E.BYPASS.LTC128B.128 [R20+0x27400], desc[UR48][R2.64+0x80], !P4 ;  /* 0x274000800214afae */ /* 0x000fe8000e101d70 */
[----:B------:R-:W-:Y:S04]  /*a9d0*/  @!P2 LDGSTS.E.BYPASS.LTC128B.128 [R20+0x2b400], desc[UR48][R2.64+0x100], !P3 ;  /* 0x2b4001000214afae */ /* 0x000fe8000d901d70 */
[----:B------:R2:W-:Y:S01]  /*a9e0*/  @!P2 LDGSTS.E.BYPASS.LTC128B.128 [R20+0x2f400], desc[UR48][R2.64+0x180], !P1 ;  /* 0x2f4001800214afae */ /* 0x0005e2000c901d70 */
[----:B------:R-:W-:-:S02]  /*a9f0*/  ISETP.NE.AND P2, PT, R8, RZ, PT ;  /* 0x000000ff0800720c */ /* 0x000fc40003f45270 */
[----:B0-----:R-:W-:-:S05]  /*aa00*/  @!P6 LEA R14, P0, R21, R14, 0x1 ;  /* 0x0000000e150ee211 */ /* 0x001fca00078008ff */
[----:B-1----:R-:W-:Y:S02]  /*aa10*/  @!P6 IMAD.X R5, RZ, RZ, R5, P0 ;  /* 0x000000ffff05e224 */ /* 0x002fe400000e0605 */
[----:B--2---:R-:W-:Y:S02]  /*aa20*/  @!P6 IMAD.MOV.U32 R2, RZ, RZ, R14 ;  /* 0x000000ffff02e224 */ /* 0x004fe400078e000e */
[----:B------:R-:W0:Y:S01]  /*aa30*/  SHFL.IDX PT, R14, R0, 0x4, 0x181f ;  /* 0x00981f00000e7f89 */ /* 0x000e2200000e0000 */
[----:B------:R-:W-:-:S03]  /*aa40*/  @!P6 IMAD.MOV.U32 R3, RZ, RZ, R5 ;  /* 0x000000ffff03e224 */ /* 0x000fc600078e0005 */
        /* <DEDUP_REMOVED lines=27> */
[----:B0-----:R-:W-:-:S05]  /*ac00*/  @!P2 LEA R14, P0, R21, R14, 0x1 ;  /* 0x0000000e150ea211 */ /* 0x001fca00078008ff */
[----:B-1----:R-:W-:Y:S02]  /*ac10*/  @!P2 IMAD.X R5, RZ, RZ, R5, P0 ;  /* 0x000000ffff05a224 */ /* 0x002fe400000e0605 */
[----:B--2---:R-:W-:Y:S02]  /*ac20*/  @!P2 IMAD.MOV.U32 R2, RZ, RZ, R14 ;  /* 0x000000ffff02a224 */ /* 0x004fe400078e000e */
[----:B------:R-:W-:Y:S01]  /*ac30*/  @!P2 IMAD.MOV.U32 R3, RZ, RZ, R5 ;  /* 0x000000ffff03a224 */ /* 0x000fe200078e0005 */
[----:B------:R0:W1:Y:S04]  /*ac40*/  SHFL.IDX PT, R14, R0, 0x7, 0x181f ;  /* 0x00f81f00000e7f89 */ /* 0x00006800000e0000 */
[----:B------:R0:W-:Y:S04]  /*ac50*/  @!P2 LDGSTS.E.BYPASS.LTC128B.128 [R20+0x25400], desc[UR48][R2.64], !P5 ;  /* 0x254000000214afae */ /* 0x0001e8000e901d70 */
[----:B------:R0:W-:Y:S04]  /*ac60*/  @!P2 LDGSTS.E.BYPASS.LTC128B.128 [R20+0x29400], desc[UR48][R2.64+0x80], !P4 ;  /* 0x294000800214afae */ /* 0x0001e8000e101d70 */
[----:B------:R0:W-:Y:S04]  /*ac70*/  @!P2 LDGSTS.E.BYPASS.LTC128B.128 [R20+0x2d400], desc[UR48][R2.64+0x100], !P3 ;  /* 0x2d4001000214afae */ /* 0x0001e8000d901d70 */
[----:B------:R0:W-:Y:S04]  /*ac80*/  @!P2 LDGSTS.E.BYPASS.LTC128B.128 [R20+0x31400], desc[UR48][R2.64+0x180], !P1 ;  /* 0x314001800214afae */ /* 0x0001e8000c901d70 */
[----:B------:R0:W2:Y:S02]  /*ac90*/  SHFL.IDX PT, R5, R4, 0x7, 0x181f ;  /* 0x00f81f0004057f89 */ /* 0x0000a400000e0000 */
.L_x_328:
[----:B0-----:R-:W3:Y:S01]  /*aca0*/  LDL R0, [R1+0x8] ;  /* 0x0000080001007983 */ /* 0x001ee20000100800 */
[----:B------:R-:W-:-:S13]  /*acb0*/  LOP3.LUT P2, RZ, R16, 0x2000, RZ, 0xc0, !PT ;  /* 0x0000200010ff7812 */ /* 0x000fda000784c0ff */
[----:B-1----:R-:W-:-:S05]  /*acc0*/  @!P2 LEA R2, P0, R21, R14, 0x1 ;  /* 0x0000000e1502a211 */ /* 0x002fca00078008ff */
[----:B--2---:R-:W-:-:S05]  /*acd0*/  @!P2 IMAD.X R3, RZ, RZ, R5, P0 ;  /* 0x000000ffff03a224 */ /* 0x004fca00000e0605 */
[----:B------:R-:W-:Y:S01]  /*ace0*/  @!PT LDS RZ, [RZ] ;  /* 0x00000000fffff984 */ /* 0x000fe20000000800 */
[----:B------:R-:W-:Y:S01]  /*acf0*/  @!PT LDS RZ, [RZ] ;  /* 0x00000000fffff984 */ /* 0x000fe20000000800 */
[----:B------:R-:W-:Y:S01]  /*ad00*/  @!PT LDS RZ, [RZ] ;  /* 0x00000000fffff984 */ /* 0x000fe20000000800 */
[----:B------:R0:W-:Y:S04]  /*ad10*/  @!P2 LDGSTS.E.BYPASS.LTC128B.128 [R20+0x25c00], desc[UR48][R2.64], !P5 ;  /* 0x25c000000214afae */ /* 0x0001e8000e901d70 */
[----:B------:R0:W-:Y:S04]  /*ad20*/  @!P2 LDGSTS.E.BYPASS.LTC128B.128 [R20+0x29c00], desc[UR48][R2.64+0x80], !P4 ;  /* 0x29c000800214afae */ /* 0x0001e8000e101d70 */
[----:B------:R0:W-:Y:S04]  /*ad30*/  @!P2 LDGSTS.E.BYPASS.LTC128B.128 [R20+0x2dc00], desc[UR48][R2.64+0x100], !P3 ;  /* 0x2dc001000214afae */ /* 0x0001e8000d901d70 */
[----:B------:R0:W-:Y:S01]  /*ad40*/  @!P2 LDGSTS.E.BYPASS.LTC128B.128 [R20+0x31c00], desc[UR48][R2.64+0x180], !P1 ;  /* 0x31c001800214afae */ /* 0x0001e2000c901d70 */
[----:B------:R-:W-:Y:S01]  /*ad50*/  NOP ;  /* 0x0000000000007918 */ /* 0x000fe20000000000 */
[----:B------:R-:W-:Y:S02]  /*ad60*/  SYNCS.ARRIVE.TRANS64.RED.A0T1 RZ, [UR37+0x32410], RZ ;  /* 0x032410ffffff79a7 */ /* 0x000fe40008200425 */
[----:B------:R-:W-:Y:S01]  /*ad70*/  ARRIVES.LDGSTSBAR.64.TRANSCNT [UR37+0x32410] ;  /* 0x03241000ff0079b0 */ /* 0x000fe20008000aa5 */
[----:B---3--:R-:W-:-:S04]  /*ad80*/  LOP3.LUT R0, R0, 0x1, RZ, 0xc, !PT ;  /* 0x0000000100007812 */ /* 0x008fc800078e0cff */
[----:B------:R-:W-:Y:S01]  /*ad90*/  SHF.L.U32 R0, R0, 0x1f, RZ ;  /* 0x0000001f00007819 */ /* 0x000fe200000006ff */
[----:B------:R-:W-:Y:S01]  /*ada0*/  NOP ;  /* 0x0000000000007918 */ /* 0x000fe20000000000 */
[----:B------:R-:W-:Y:S01]  /*adb0*/  SYNCS.ARRIVE.TRANS64.A1T0 RZ, [UR37+0x32410], RZ ;  /* 0x032410ffffff79a7 */ /* 0x000fe20008100025 */
[----:B------:R-:W-:Y:S01]  /*adc0*/  BSSY B0, `(.L_x_238) ;  /* 0x0000003000007945 */ /* 0x000fe20003800000 */
[----:B------:R-:W1:Y:S03]  /*add0*/  SYNCS.PHASECHK.TRANS64.TRYWAIT P0, [UR37+0x32420], R0 ;  /* 0x03242000ff0075a7 */ /* 0x000e660008000165 */
[----:B01----:R-:W-:Y:S05]  /*ade0*/  @!P0 BRA `(.L_x_239) ;  /* 0x0000003c00308947 */ /* 0x003fea0003800000 */
.L_x_329:
[----:B------:R-:W-:Y:S05]  /*adf0*/  BSYNC B0 ;  /* 0x0000000000007941 */ /* 0x000fea0003800000 */
.L_x_238:
[----:B------:R-:W-:-:S05]  /*ae00*/  IMAD.U32 R2, RZ, RZ, UR41 ;  /* 0x00000029ff027e24 */ /* 0x000fca000f8e00ff */
[----:B------:R-:W-:-:S13]  /*ae10*/  ISETP.NE.AND P0, PT, R2, 0x3, PT ;  /* 0x000000030200780c */ /* 0x000fda0003f05270 */
[----:B------:R-:W-:Y:S05]  /*ae20*/  @!P0 BRA `(.L_x_240) ;  /* 0x0000000000048947 */ /* 0x000fea0003800000 */
[----:B------:R-:W-:Y:S01]  /*ae30*/  BPT.TRAP 0x1 ;  /* 0x000000040000795c */ /* 0x000fe20000300000 */
.L_x_240:
[----:B0-----:R-:W-:Y:S01]  /*ae40*/  SHF.L.U32 R0, R28, 0x1f, RZ ;  /* 0x0000001f1c007819 */ /* 0x001fe200000006ff */
[----:B------:R-:W-:Y:S03]  /*ae50*/  BSSY B0, `(.L_x_241) ;  /* 0x0000003000007945 */ /* 0x000fe60003800000 */
[----:B-----5:R-:W0:Y:S02]  /*ae60*/  SYNCS.PHASECHK.TRANS64.TRYWAIT P0, [R17+URZ+0x32460], R0 ;  /* 0x03246000110075a7 */ /* 0x020e24000800017f */
[----:B0-----:R-:W-:Y:S05]  /*ae70*/  @!P0 BRA `(.L_x_242) ;  /* 0x0000003c00248947 */ /* 0x001fea0003800000 */
.L_x_330:
[----:B------:R-:W-:Y:S05]  /*ae80*/  BSYNC B0 ;  /* 0x0000000000007941 */ /* 0x000fea0003800000 */
.L_x_241:
[----:B------:R-:W0:Y:S01]  /*ae90*/  LDL.LU R2, [R1] ;  /* 0x0000000001027983 */ /* 0x000e220000300800 */
[----:B------:R-:W-:-:S03]  /*aea0*/  ULDC.64 UR4, c[0x0][0x328] ;  /* 0x0000ca0000047ab9 */ /* 0x000fc60000000a00 */
[----:B------:R-:W2:Y:S01]  /*aeb0*/  LDL.LU R4, [R1+0x4] ;  /* 0x0000040001047983 */ /* 0x000ea20000300800 */
[----:B------:R-:W-:Y:S02]  /*aec0*/  IMAD R6, R18, 0x6000, R27 ;  /* 0x0000600012067824 */ /* 0x000fe400078e021b */
[----:B0-----:R-:W-:Y:S02]  /*aed0*/  IMAD R0, R2, UR4, RZ ;  /* 0x0000000402007c24 */ /* 0x001fe4000f8e02ff */
[----:B------:R-:W-:-:S04]  /*aee0*/  IMAD.WIDE.U32 R2, R25, UR4, RZ ;  /* 0x0000000419027c25 */ /* 0x000fc8000f8e00ff */
[----:B------:R-:W-:Y:S01]  /*aef0*/  IMAD R5, R25, UR5, R0 ;  /* 0x0000000519057c24 */ /* 0x000fe2000f8e0200 */
[----:B------:R-:W-:Y:S02]  /*af00*/  ULDC.64 UR4, c[0x0][0x338] ;  /* 0x0000ce0000047ab9 */ /* 0x000fe40000000a00 */
[----:B--2---:R-:W-:Y:S02]  /*af10*/  IMAD R0, R4, UR4, RZ ;  /* 0x0000000404007c24 */ /* 0x004fe4000f8e02ff */
[----:B------:R-:W-:Y:S02]  /*af20*/  IADD3 R3, R3, R5, RZ ;  /* 0x0000000503037210 */ /* 0x000fe40007ffe0ff */
[C---:B------:R-:W-:Y:S02]  /*af30*/  IMAD R5, R23.reuse, UR5, R0 ;  /* 0x0000000517057c24 */ /* 0x040fe4000f8e0200 */
[----:B------:R-:W-:Y:S01]  /*af40*/  IMAD.WIDE.U32 R2, R23, UR4, R2 ;  /* 0x0000000417027c25 */ /* 0x000fe2000f8e0002 */
[----:B------:R-:W-:-:S03]  /*af50*/  ULDC.64 UR4, c[0x0][0x330] ;  /* 0x0000cc0000047ab9 */ /* 0x000fc60000000a00 */
        /* <DEDUP_REMOVED lines=10> */
[C---:B------:R-:W-:Y:S01]  /*b000*/  LOP3.LUT P6, RZ, R29.reuse, 0x10, RZ, 0xc0, !PT ;  /* 0x000000101dff7812 */ /* 0x040fe200078cc0ff */
[----:B------:R-:W0:Y:S01]  /*b010*/  S2R R4, SR_TID.X ;  /* 0x0000000000047919 */ /* 0x000e220000002100 */
[----:B------:R-:W-:Y:S02]  /*b020*/  LEA R6, R6, UR37, 0x1 ;  /* 0x0000002506067c11 */ /* 0x000fe4000f8e08ff */
[----:B------:R-:W-:Y:S01]  /*b030*/  P2R R21, PR, RZ, 0x40 ;  /* 0x00000040ff157803 */ /* 0x000fe20000000000 */
[----:B------:R-:W1:Y:S01]  /*b040*/  SHFL.IDX PT, R2, R8, RZ, 0x181f ;  /* 0x00181fff08027589 */ /* 0x000e6200000e0000 */
[----:B------:R-:W-:Y:S02]  /*b050*/  LOP3.LUT P6, RZ, R29, 0x200, RZ, 0xc0, !PT ;  /* 0x000002001dff7812 */ /* 0x000fe400078cc0ff */
        /* <DEDUP_REMOVED lines=8> */
[----:B------:R-:W-:Y:S02]  /*b0e0*/  LOP3.LUT P6, RZ, R29, 0x20, RZ, 0xc0, !PT ;  /* 0x000000201dff7812 */ /* 0x000fe400078cc0ff */
[----:B------:R-:W-:Y:S01]  /*b0f0*/  LOP3.LUT P3, RZ, R16, 0x40000000, RZ, 0xc0, !PT ;  /* 0x4000000010ff7812 */ /* 0x000fe2000786c0ff */
[----:B------:R2:W-:Y:S01]  /*b100*/  STL [R1+0x10], R17 ;  /* 0x0000101101007387 */ /* 0x0005e20000100800 */
[----:B------:R-:W-:-:S02]  /*b110*/  P2R R9, PR, RZ, 0x40 ;  /* 0x00000040ff097803 */ /* 0x000fc40000000000 */
[C---:B------:R-:W-:Y:S01]  /*b120*/  LOP3.LUT P6, RZ, R29.reuse, 0x400, RZ, 0xc0, !PT ;  /* 0x000004001dff7812 */ /* 0x040fe200078cc0ff */
[----:B------:R-:W3:Y:S01]  /*b130*/  SHFL.IDX PT, R3, R7, RZ, 0x181f ;  /* 0x00181fff07037589 */ /* 0x000ee200000e0000 */
[C---:B------:R-:W-:Y:S02]  /*b140*/  LOP3.LUT P2, RZ, R16.reuse, 0x20000000, RZ, 0xc0, !PT ;  /* 0x2000000010ff7812 */ /* 0x040fe4000784c0ff */
[----:B------:R-:W-:Y:S02]  /*b150*/  P2R R23, PR, RZ, 0x40 ;  /* 0x00000040ff177803 */ /* 0x000fe40000000000 */
[----:B------:R-:W-:Y:S02]  /*b160*/  LOP3.LUT P6, RZ, R29, 0x2000, RZ, 0xc0, !PT ;  /* 0x000020001dff7812 */ /* 0x000fe400078cc0ff */
[----:B------:R-:W-:Y:S01]  /*b170*/  LOP3.LUT P1, RZ, R16, 0x10000000, RZ, 0xc0, !PT ;  /* 0x1000000010ff7812 */ /* 0x000fe2000782c0ff */
[----:B0-----:R-:W-:Y:S01]  /*b180*/  IMAD.SHL.U32 R4, R4, 0x8, RZ ;  /* 0x0000000804047824 */ /* 0x001fe200078e00ff */
[----:B------:R-:W-:-:S02]  /*b190*/  P2R R24, PR, RZ, 0x40 ;  /* 0x00000040ff187803 */ /* 0x000fc40000000000 */
[C---:B------:R-:W-:Y:S02]  /*b1a0*/  LOP3.LUT P6, RZ, R29.reuse, 0x2, RZ, 0xc0, !PT ;  /* 0x000000021dff7812 */ /* 0x040fe400078cc0ff */
        /* <DEDUP_REMOVED lines=8> */
[----:B--2---:R-:W-:Y:S02]  /*b230*/  P2R R17, PR, RZ, 0x40 ;  /* 0x00000040ff117803 */ /* 0x004fe40000000000 */
[----:B------:R-:W-:-:S04]  /*b240*/  LOP3.LUT P6, RZ, R29, 0x4, RZ, 0xc0, !PT ;  /* 0x000000041dff7812 */ /* 0x000fc800078cc0ff */
[----:B------:R-:W-:Y:S02]  /*b250*/  P2R R18, PR, RZ, 0x40 ;  /* 0x00000040ff127803 */ /* 0x000fe40000000000 */
[----:B------:R-:W-:Y:S01]  /*b260*/  LOP3.LUT P6, RZ, R29, 0x80, RZ, 0xc0, !PT ;  /* 0x000000801dff7812 */ /* 0x000fe200078cc0ff */
[----:B0-----:R-:W-:-:S03]  /*b270*/  IMAD.SHL.U32 R0, R4, 0x2, RZ ;  /* 0x0000000204007824 */ /* 0x001fc600078e00ff */
[----:B------:R-:W-:Y:S02]  /*b280*/  P2R R19, PR, RZ, 0x40 ;  /* 0x00000040ff137803 */ /* 0x000fe40000000000 */
[C---:B------:R-:W-:Y:S02]  /*b290*/  LOP3.LUT P6, RZ, R29.reuse, 0x1000, RZ, 0xc0, !PT ;  /* 0x000010001dff7812 */ /* 0x040fe400078cc0ff */
[----:B-1----:R-:W-:Y:S02]  /*b2a0*/  IADD3 R14, P0, R2, R0, RZ ;  /* 0x00000000020e7210 */ /* 0x002fe40007f1e0ff */
[----:B------:R-:W-:Y:S01]  /*b2b0*/  P2R R27, PR, RZ, 0x40 ;  /* 0x00000040ff1b7803 */ /* 0x000fe20000000000 */
[----:B------:R-:W0:Y:S01]  /*b2c0*/  SHFL.IDX PT, R2, R8, 0x1, 0x181f ;  /* 0x00381f0008027f89 */ /* 0x000e2200000e0000 */
[----:B------:R-:W-:Y:S01]  /*b2d0*/  LOP3.LUT P6, RZ, R29, 0x8000, RZ, 0xc0, !PT ;  /* 0x000080001dff7812 */ /* 0x000fe200078cc0ff */
[----:B---3--:R-:W-:Y:S02]  /*b2e0*/  IMAD.X R15, RZ, RZ, R3, P0 ;  /* 0x000000ffff0f7224 */ /* 0x008fe400000e0603 */
        /* <DEDUP_REMOVED lines=56> */
.L_x_344:
        /* <DEDUP_REMOVED lines=15> */
.L_x_244:
        /* <DEDUP_REMOVED lines=11> */
.L_x_245:
        /* <DEDUP_REMOVED lines=11> */
.L_x_259:
[----:B------:R-:W0:Y:S01]  /*b8c0*/  LDC R2, c[0x0][0x430] ;  /* 0x00010c00ff027b82 */ /* 0x000e220000000800 */
[----:B------:R-:W-:Y:S01]  /*b8d0*/  ISETP.GT.U32.AND P0, PT, R30, 0x5f, PT ;  /* 0x0000005f1e00780c */ /* 0x000fe20003f04070 */
[----:B------:R-:W-:Y:S01]  /*b8e0*/  IMAD R3, R20, 0x60, R33 ;  /* 0x0000006014037824 */ /* 0x000fe200078e0221 */
[----:B------:R-:W-:Y:S01]  /*b8f0*/  ULDC UR4, c[0x0][0x430] ;  /* 0x00010c0000047ab9 */ /* 0x000fe20000000800 */
[----:B------:R-:W-:Y:S02]  /*b900*/  IMAD.U32 R10, RZ, RZ, UR41 ;  /* 0x00000029ff0a7e24 */ /* 0x000fe4000f8e00ff */
[----:B------:R-:W-:-:S05]  /*b910*/  IMAD.IADD R8, R30, 0x1, R3 ;  /* 0x000000011e087824 */ /* 0x000fca00078e0203 */
[----:B------:R-:W-:-:S03]  /*b920*/  MOV R9, R8 ;  /* 0x0000000800097202 */ /* 0x000fc60000000f00 */
        /* <DEDUP_REMOVED lines=22> */
.L_x_247:
[----:B------:R-:W-:Y:S01]  /*ba90*/  LEA R17, R18, UR37, 0x3 ;  /* 0x0000002512117c11 */ /* 0x000fe2000f8e18ff */
[----:B------:R-:W-:Y:S01]  /*baa0*/  BSSY B1, `(.L_x_248) ;  /* 0x0000005000017945 */ /* 0x000fe20003800000 */
[----:B------:R-:W-:Y:S02]  /*bab0*/  SHF.L.U32 R26, R28, 0x1f, RZ ;  /* 0x0000001f1c1a7819 */ /* 0x000fe400000006ff */
[----:B------:R-:W-:Y:S02]  /*bac0*/  SHF.R.S32.HI R23, RZ, 0x1f, R5 ;  /* 0x0000001fff177819 */ /* 0x000fe40000011405 */
[----:B------:R-:W0:Y:S02]  /*bad0*/  SYNCS.PHASECHK.TRANS64.TRYWAIT P0, [R17+URZ+0x32440], R26 ;  /* 0x0324401a110075a7 */ /* 0x000e24000800017f */
[----:B0-----:R-:W-:Y:S05]  /*bae0*/  @!P0 BRA `(.L_x_249) ;  /* 0x0000003800588947 */ /* 0x001fea0003800000 */
.L_x_345:
[----:B------:R-:W-:Y:S05]  /*baf0*/  BSYNC B1 ;  /* 0x0000000000017941 */ /* 0x000fea0003800000 */
.L_x_248:
        /* <DEDUP_REMOVED lines=51> */
.L_x_359:
        /* <DEDUP_REMOVED lines=8> */
.L_x_251:
[----:B------:R-:W-:Y:S02]  /*beb0*/  PLOP3.LUT P1, PT, P1, P0, PT, 0xa2, 0x0 ;  /* 0x000000000000781c */ /* 0x000fe40000f21472 */
[----:B------:R-:W-:-:S08]  /*bec0*/  @P0 R2UR P1, UR4, R17 ;  /* 0x00000000110402ca */ /* 0x000fd00000020000 */
[----:B------:R-:W-:-:S05]  /*bed0*/  @P0 PLOP3.LUT P0, PT, P1, PT, PT, 0x80, 0x0 ;  /* 0x000000000000081c */ /* 0x000fca0000f0f070 */
[----:B------:R-:W-:Y:S01]  /*bee0*/  @!P1 SYNCS.ARRIVE.TRANS64.RED.A0T1 RZ, [UR4+0x32430], RZ ;  /* 0x032430ffffff99a7 */ /* 0x000fe20008200404 */
[----:B------:R-:W-:Y:S07]  /*bef0*/  @!P1 ARRIVES.LDGSTSBAR.64.TRANSCNT [UR4+0x32430] ;  /* 0x03243000ff0099b0 */ /* 0x000fee0008000a84 */
[----:B------:R-:W-:Y:S05]  /*bf00*/  @P0 BRA.U.ANY `(.L_x_251) ;  /* 0xfffffffd00e80947 */ /* 0x000fea000393ffff */
[----:B------:R-:W-:Y:S01]  /*bf10*/  NOP ;  /* 0x0000000000007918 */ /* 0x000fe20000000000 */
[----:B-1----:R-:W-:-:S04]  /*bf20*/  MOV R2, UR41 ;  /* 0x0000002900027c02 */ /* 0x002fc80008000f00 */
[----:B------:R-:W-:-:S13]  /*bf30*/  ISETP.NE.AND P2, PT, R2, 0x3, PT ;  /* 0x000000030200780c */ /* 0x000fda0003f45270 */
[----:B------:R-:W-:Y:S05]  /*bf40*/  @!P2 BRA `(.L_x_252) ;  /* 0x000000000004a947 */ /* 0x000fea0003800000 */
[----:B------:R-:W-:Y:S01]  /*bf50*/  BPT.TRAP 0x1 ;  /* 0x000000040000795c */ /* 0x000fe20000300000 */
.L_x_252:
[----:B------:R1:W-:Y:S01]  /*bf60*/  SYNCS.ARRIVE.TRANS64.A1T0 RZ, [R17+URZ+0x32430], RZ ;  /* 0x032430ff11ff79a7 */ /* 0x0003e2000810003f */
[----:B------:R-:W-:Y:S05]  /*bf70*/  @!P2 BRA `(.L_x_253) ;  /* 0x000000000004a947 */ /* 0x000fea0003800000 */
[----:B------:R-:W-:Y:S01]  /*bf80*/  BPT.TRAP 0x1 ;  /* 0x000000040000795c */ /* 0x000fe20000300000 */
.L_x_253:
[----:B------:R-:W2:Y:S01]  /*bf90*/  SYNCS.PHASECHK.TRANS64.TRYWAIT P0, [R17+URZ+0x32460], R26 ;  /* 0x0324601a110075a7 */ /* 0x000ea2000800017f */
[----:B------:R-:W-:Y:S04]  /*bfa0*/  BSSY B1, `(.L_x_254) ;  /* 0x0000002000017945 */ /* 0x000fe80003800000 */
[----:B--2---:R-:W-:Y:S05]  /*bfb0*/  @!P0 BRA `(.L_x_255) ;  /* 0x0000003800d08947 */ /* 0x004fea0003800000 */
.L_x_360:
[----:B------:R-:W-:Y:S05]  /*bfc0*/  BSYNC B1 ;  /* 0x0000000000017941 */ /* 0x000fea0003800000 */
.L_x_254:
[----:B------:R-:W-:Y:S01]  /*bfd0*/  ULDC.64 UR4, c[0x0][0x328] ;  /* 0x0000ca0000047ab9 */ /* 0x000fe20000000a00 */
[C---:B------:R-:W-:Y:S01]  /*bfe0*/  LOP3.LUT P4, RZ, R16.reuse, 0x2, RZ, 0xc0, !PT ;  /* 0x0000000210ff7812 */ /* 0x040fe2000788c0ff */
[----:B------:R-:W-:Y:S01]  /*bff0*/  IMAD R2, R23, UR4, RZ ;  /* 0x0000000417027c24 */ /* 0x000fe2000f8e02ff */
[----:B------:R-:W-:Y:S01]  /*c000*/  LOP3.LUT P3, RZ, R16, 0x10, RZ, 0xc0, !PT ;  /* 0x0000001010ff7812 */ /* 0x000fe2000786c0ff */
        /* <DEDUP_REMOVED lines=50> */
[----:B------:R-:W-:Y:S02]  /*c330*/  SHFL.IDX PT, R14, R21, 0x5, 0x181f ;  /* 0x00b81f00150e7f89 */ /* 0x000fe400000e0000 */
[----:B----4-:R-:W-:Y:S01]  /*c340*/  IMAD.X R5, RZ, RZ, R3, P0 ;  /* 0x000000ffff057224 */ /* 0x010fe200000e0603 */
[----:B------:R-:W-:Y:S01]  /*c350*/  IADD3 R2, P0, R2, R0, RZ ;  /* 0x0000000002027210 */ /* 0x000fe20007f1e0ff */
[----:B------:R-:W3:Y:S04]  /*c360*/  SHFL.IDX PT, R3, R23, 0x4, 0x181f ;  /* 0x00981f0017037f89 */ /* 0x000ee800000e0000 */
        /* <DEDUP_REMOVED lines=10> */
.L_x_374:
        /* <DEDUP_REMOVED lines=11> */
.L_x_257:
        /* <DEDUP_REMOVED lines=11> */
.L_x_258:
[----:B------:R-:W-:Y:S01]  /*c570*/  VIADD R18, R18, 0x1 ;  /* 0x0000000112127836 */ /* 0x000fe20000000000 */
[----:B------:R0:W-:Y:S01]  /*c580*/  SYNCS.ARRIVE.TRANS64.A1T0 RZ, [R17+URZ+0x32450], RZ ;  /* 0x032450ff11ff79a7 */ /* 0x0001e2000810003f */
[----:B------:R-:W-:-:S03]  /*c590*/  VIADD R2, R20, 0xffffffff ;  /* 0xffffffff14027836 */ /* 0x000fc60000000000 */
[----:B------:R-:W-:-:S04]  /*c5a0*/  ISETP.NE.AND P0, PT, R18, 0x2, PT ;  /* 0x000000021200780c */ /* 0x000fc80003f05270 */
[----:B------:R-:W-:Y:S02]  /*c5b0*/  SEL R18, R18, RZ, P0 ;  /* 0x000000ff12127207 */ /* 0x000fe40000000000 */
[----:B------:R-:W-:Y:S02]  /*c5c0*/  SEL R3, RZ, 0x1, P0 ;  /* 0x00000001ff037807 */ /* 0x000fe40000000000 */
[----:B------:R-:W-:Y:S01]  /*c5d0*/  ISETP.GT.AND P0, PT, R20, RZ, PT ;  /* 0x000000ff1400720c */ /* 0x000fe20003f04270 */
[----:B------:R-:W-:Y:S01]  /*c5e0*/  IMAD.MOV.U32 R20, RZ, RZ, R2 ;  /* 0x000000ffff147224 */ /* 0x000fe200078e0002 */
[----:B------:R-:W-:-:S11]  /*c5f0*/  LOP3.LUT R28, R28, R3, RZ, 0x3c, !PT ;  /* 0x000000031c1c7212 */ /* 0x000fd600078e3cff */
[----:B0-----:R-:W-:Y:S05]  /*c600*/  @P0 BRA `(.L_x_259) ;  /* 0xfffffff000ac0947 */ /* 0x001fea000383ffff */
[----:B------:R-:W-:Y:S05]  /*c610*/  BSYNC B0 ;  /* 0x0000000000007941 */ /* 0x000fea0003800000 */
.L_x_246:
[----:B------:R-:W3:Y:S01]  /*c620*/  LDL.LU R0, [R1+0x8] ;  /* 0x0000080001007983 */ /* 0x000ee20000300800 */
[----:B------:R-:W-:Y:S01]  /*c630*/  VIADD R37, R37, UR42 ;  /* 0x0000002a25257c36 */ /* 0x000fe20008000000 */
[----:B------:R-:W-:-:S04]  /*c640*/  ULDC UR4, c[0x0][0xd34] ;  /* 0x00034d0000047ab9 */ /* 0x000fc80000000800 */
[----:B------:R-:W-:Y:S02]  /*c650*/  ISETP.GE.AND P0, PT, R37, UR4, PT ;  /* 0x0000000425007c0c */ /* 0x000fe4000bf06270 */
[----:B---3--:R-:W-:-:S05]  /*c660*/  IADD3 R0, R0, 0x1, RZ ;  /* 0x0000000100007810 */ /* 0x008fca0007ffe0ff */
[----:B------:R0:W-:Y:S06]  /*c670*/  STL [R1+0x8], R0 ;  /* 0x0000080001007387 */ /* 0x0001ec0000100800 */
[----:B------:R-:W-:Y:S05]  /*c680*/  @!P0 BRA `(.L_x_260) ;  /* 0xffffffc000f48947 */ /* 0x000fea000383ffff */
[----:B0-----:R-:W-:-:S07]  /*c690*/  LOP3.LUT R0, R0, 0x1, RZ, 0xc, !PT ;  /* 0x0000000100007812 */ /* 0x001fce00078e0cff */
.L_x_223:
[----:B------:R-:W0:Y:S01]  /*c6a0*/  S2R R3, SR_CgaCtaId ;  /* 0x0000000000037919 */ /* 0x000e220000008800 */
[----:B------:R-:W-:Y:S01]  /*c6b0*/  MOV R2, 0x400 ;  /* 0x0000040000027802 */ /* 0x000fe20000000f00 */
[----:B------:R-:W-:Y:S01]  /*c6c0*/  BSSY B0, `(.L_x_261) ;  /* 0x0000005000007945 */ /* 0x000fe20003800000 */
[----:B------:R-:W-:Y:S02]  /*c6d0*/  SHF.L.U32 R0, R0, 0x1f, RZ ;  /* 0x0000001f00007819 */ /* 0x000fe400000006ff */
[----:B0-----:R-:W-:-:S04]  /*c6e0*/  LEA R7, R3, R2, 0x18 ;  /* 0x0000000203077211 */ /* 0x001fc800078ec0ff */
[----:B------:R-:W0:Y:S02]  /*c6f0*/  SYNCS.PHASECHK.TRANS64.TRYWAIT P0, [R7+URZ+0x32420], R0 ;  /* 0x03242000070075a7 */ /* 0x000e24000800017f */
[----:B0-----:R-:W-:Y:S05]  /*c700*/  @!P0 BRA `(.L_x_262) ;  /* 0x0000003800dc8947 */ /* 0x001fea0003800000 */
.L_x_375:
[----:B------:R-:W-:Y:S05]  /*c710*/  BSYNC B0 ;  /* 0x0000000000007941 */ /* 0x000fea0003800000 */
.L_x_261:
[----:B------:R-:W-:-:S03]  /*c720*/  UMOV UR4, 0xffffffff ;  /* 0xffffffff00047882 */ /* 0x000fc60000000000 */
[----:B------:R-:W-:Y:S05]  /*c730*/  BRA.DIV UR4, `(.L_x_263) ;  /* 0x0000003a04e47947 */ /* 0x000fea000b800000 */
[----:B0-----:R-:W0:Y:S02]  /*c740*/  S2R R0, SR_TID.X ;  /* 0x0000000000007919 */ /* 0x001e240000002100 */
[----:B0-----:R-:W-:-:S04]  /*c750*/  SHF.R.U32.HI R0, RZ, 0x5, R0 ;  /* 0x00000005ff007819 */ /* 0x001fc80000011600 */
[----:B------:R-:W-:-:S05]  /*c760*/  LOP3.LUT R0, R0, 0x3, RZ, 0xc0, !PT ;  /* 0x0000000300007812 */ /* 0x000fca00078ec0ff */
[----:B------:R0:W3:Y:S02]  /*c770*/  SHFL.IDX PT, R14, R0, RZ, 0x1f ;  /* 0x00001fff000e7589 */ /* 0x0000e400000e0000 */
.L_x_378:
[----:B---3--:R-:W-:Y:S01]  /*c780*/  ISETP.NE.AND P0, PT, R14, RZ, PT ;  /* 0x000000ff0e00720c */ /* 0x008fe20003f05270 */
[----:B------:R-:W-:-:S12]  /*c790*/  BSSY B0, `(.L_x_264) ;  /* 0x0000024000007945 */ /* 0x000fd80003800000 */
[----:B------:R-:W-:Y:S05]  /*c7a0*/  @P0 BRA `(.L_x_265) ;  /* 0x0000000000880947 */ /* 0x000fea0003800000 */
[----:B------:R-:W-:-:S03]  /*c7b0*/  UMOV UR4, 0xffffffff ;  /* 0xffffffff00047882 */ /* 0x000fc60000000000 */
[----:B------:R-:W-:Y:S05]  /*c7c0*/  BRA.DIV UR4, `(.L_x_266) ;  /* 0x0000003a04f47947 */ /* 0x000fea000b800000 */
[----:B------:R-:W-:-:S13]  /*c7d0*/  ELECT P6, URZ, PT ;  /* 0x00000000003f782f */ /* 0x000fda00038c0000 */
.L_x_381:
[----:B------:R-:W-:Y:S05]  /*c7e0*/  @!P6 BRA `(.L_x_265) ;  /* 0x000000000078e947 */ /* 0x000fea0003800000 */
[----:B------:R-:W-:-:S06]  /*c7f0*/  ULOP3.LUT UR4, UR39, 0x2, URZ, 0xfc, !UPT ;  /* 0x0000000227047892 */ /* 0x000fcc000f8efc3f */
[----:B0-----:R-:W-:-:S05]  /*c800*/  IMAD.U32 R0, RZ, RZ, UR4 ;  /* 0x00000004ff007e24 */ /* 0x001fca000f8e00ff */
[----:B------:R-:W-:-:S13]  /*c810*/  ISETP.NE.AND P0, PT, R0, 0x3, PT ;  /* 0x000000030000780c */ /* 0x000fda0003f05270 */
[----:B------:R-:W-:Y:S05]  /*c820*/  @!P0 BRA `(.L_x_267) ;  /* 0x0000000000048947 */ /* 0x000fea0003800000 */
[----:B------:R-:W-:Y:S01]  /*c830*/  BPT.TRAP 0x1 ;  /* 0x000000040000795c */ /* 0x000fe20000300000 */
.L_x_267:
[----:B------:R-:W-:Y:S01]  /*c840*/  IMAD R5, R18, 0x8, R7 ;  /* 0x0000000812057824 */ /* 0x000fe200078e0207 */
[----:B------:R-:W-:Y:S01]  /*c850*/  SHF.L.U32 R0, R28, 0x1f, RZ ;  /* 0x0000001f1c007819 */ /* 0x000fe200000006ff */
[----:B------:R-:W-:-:S03]  /*c860*/  VIADD R18, R18, 0x1 ;  /* 0x0000000112127836 */ /* 0x000fc60000000000 */
[----:B------:R-:W0:Y:S02]  /*c870*/  SYNCS.PHASECHK.TRANS64.TRYWAIT P1, [R5+URZ+0x32440], R0 ;  /* 0x03244000050075a7 */ /* 0x000e24000802017f */
[----:B------:R-:W-:-:S04]  /*c880*/  ISETP.NE.AND P2, PT, R18, 0x2, PT ;  /* 0x000000021200780c */ /* 0x000fc80003f45270 */
[----:B------:R-:W-:Y:S01]  /*c890*/  SEL R3, RZ, 0x1, P2 ;  /* 0x00000001ff037807 */ /* 0x000fe20001000000 */
[----:B0-----:R-:W-:Y:S08]  /*c8a0*/  @!P1 BRA `(.L_x_268) ;  /* 0x0000003800dc9947 */ /* 0x001ff00003800000 */
.L_x_382:
[----:B------:R-:W-:Y:S02]  /*c8b0*/  SEL R18, R18, RZ, P2 ;  /* 0x000000ff12127207 */ /* 0x000fe40001000000 */
[----:B------:R-:W-:Y:S01]  /*c8c0*/  LOP3.LUT R2, R28, R3, RZ, 0x3c, !PT ;  /* 0x000000031c027212 */ /* 0x000fe200078e3cff */
[----:B------:R-:W-:Y:S06]  /*c8d0*/  @!P0 BRA `(.L_x_269) ;  /* 0x0000000000048947 */ /* 0x000fec0003800000 */
[----:B------:R-:W-:Y:S01]  /*c8e0*/  BPT.TRAP 0x1 ;  /* 0x000000040000795c */ /* 0x000fe20000300000 */
.L_x_269:
[----:B------:R-:W-:Y:S01]  /*c8f0*/  IMAD R3, R18, 0x8, R7 ;  /* 0x0000000812037824 */ /* 0x000fe200078e0207 */
[----:B------:R-:W-:-:S04]  /*c900*/  SHF.L.U32 R2, R2, 0x1f, RZ ;  /* 0x0000001f02027819 */ /* 0x000fc800000006ff */
[----:B------:R-:W3:Y:S02]  /*c910*/  SYNCS.PHASECHK.TRANS64.TRYWAIT P1, [R3+URZ+0x32440], R2 ;  /* 0x03244002030075a7 */ /* 0x000ee4000802017f */
[----:B---3--:R-:W-:Y:S05]  /*c920*/  @!P1 BRA `(.L_x_270) ;  /* 0x0000003800d09947 */ /* 0x008fea0003800000 */
.L_x_383:
[----:B------:R-:W-:Y:S05]  /*c930*/  @!P0 BRA `(.L_x_271) ;  /* 0x0000000000048947 */ /* 0x000fea0003800000 */
[----:B------:R-:W-:Y:S01]  /*c940*/  BPT.TRAP 0x1 ;  /* 0x000000040000795c */ /* 0x000fe20000300000 */
.L_x_271:
[----:B------:R-:W4:Y:S02]  /*c950*/  SYNCS.PHASECHK.TRANS64.TRYWAIT P1, [R5+URZ+0x32460], R0 ;  /* 0x03246000050075a7 */ /* 0x000f24000802017f */
[----:B----4-:R-:W-:Y:S05]  /*c960*/  @!P1 BRA `(.L_x_272) ;  /* 0x0000003800d49947 */ /* 0x010fea0003800000 */
.L_x_384:
[----:B------:R-:W-:Y:S05]  /*c970*/  @!P0 BRA `(.L_x_273) ;  /* 0x0000000000048947 */ /* 0x000fea0003800000 */
[----:B------:R-:W-:Y:S01]  /*c980*/  BPT.TRAP 0x1 ;  /* 0x000000040000795c */ /* 0x000fe20000300000 */
.L_x_273:
[----:B------:R0:W0:Y:S02]  /*c990*/  SYNCS.PHASECHK.TRANS64.TRYWAIT P0, [R3+URZ+0x32460], R2 ;  /* 0x03246002030075a7 */ /* 0x000024000800017f */
[----:B0-----:R-:W-:Y:S05]  /*c9a0*/  @!P0 NANOSLEEP.SYNCS 0x989680 ;  /* 0x009896800000895d */ /* 0x001fea0003900000 */
[----:B------:R-:W0:Y:S02]  /*c9b0*/  @!P0 SYNCS.PHASECHK.TRANS64 P0, [R3+URZ+0x32460], R2 ;  /* 0x03246002030085a7 */ /* 0x000e24000800007f */
[----:B0-----:R-:W-:Y:S05]  /*c9c0*/  @!P0 BRA `(.L_x_273) ;  /* 0xfffffffc00f08947 */ /* 0x001fea000383ffff */
.L_x_265:
[----:B------:R-:W-:Y:S05]  /*c9d0*/  BSYNC B0 ;  /* 0x0000000000007941 */ /* 0x000fea0003800000 */
.L_x_264:
[----:B------:R-:W-:Y:S05]  /*c9e0*/  EXIT ;  /* 0x000000000000794d */ /* 0x000fea0003800000 */
.L_x_190:
[----:B0-----:R-:W-:-:S04]  /*c9f0*/  IMAD.U32 R3, RZ, RZ, UR51 ;  /* 0x00000033ff037e24 */ /* 0x001fc8000f8e00ff */
[----:B------:R0:W1:Y:S03]  /*ca00*/  SYNCS.PHASECHK.TRANS64.TRYWAIT P0, [R3+URZ+0x32400], R0 ;  /* 0x03240000030075a7 */ /* 0x000066000800017f */
[----:B-1----:R-:W-:Y:S05]  /*ca10*/  @!P0 NANOSLEEP.SYNCS 0x989680 ;  /* 0x009896800000895d */ /* 0x002fea0003900000 */
[----:B------:R-:W1:Y:S02]  /*ca20*/  @!P0 SYNCS.PHASECHK.TRANS64 P0, [R3+URZ+0x32400], R0 ;  /* 0x03240000030085a7 */ /* 0x000e64000800007f */
[----:B-1----:R-:W-:Y:S05]  /*ca30*/  @!P0 BRA `(.L_x_190) ;  /* 0xfffffffc00ec8947 */ /* 0x002fea000383ffff */
[----:B------:R-:W-:Y:S05]  /*ca40*/  BRA `(.L_x_274) ;  /* 0xffffff4400ac7947 */ /* 0x000fea000383ffff */
.L_x_194:
[----:B-1----:R-:W-:-:S04]  /*ca50*/  IMAD.U32 R4, RZ, RZ, UR27 ;  /* 0x0000001bff047e24 */ /* 0x002fc8000f8e00ff */
[----:B------:R1:W2:Y:S03]  /*ca60*/  SYNCS.PHASECHK.TRANS64.TRYWAIT P1, [R4+URZ+0x32430], R3 ;  /* 0x03243003040075a7 */ /* 0x0002a6000802017f */
[----:B--2---:R-:W-:Y:S05]  /*ca70*/  @!P1 NANOSLEEP.SYNCS 0x989680 ;  /* 0x009896800000995d */ /* 0x004fea0003900000 */
[----:B------:R-:W2:Y:S02]  /*ca80*/  @!P1 SYNCS.PHASECHK.TRANS64 P1, [R4+URZ+0x32430], R3 ;  /* 0x03243003040095a7 */ /* 0x000ea4000802007f */
[----:B--2---:R-:W-:Y:S05]  /*ca90*/  @!P1 BRA `(.L_x_194) ;  /* 0xfffffffc00ec9947 */ /* 0x004fea000383ffff */
[----:B------:R-:W-:Y:S05]  /*caa0*/  BRA `(.L_x_193) ;  /* 0xffffff4400d07947 */ /* 0x000fea000383ffff */
.L_x_195:
[----:B--2---:R-:W-:-:S04]  /*cab0*/  IMAD.U32 R5, RZ, RZ, UR51 ;  /* 0x00000033ff057e24 */ /* 0x004fc8000f8e00ff */
[----:B------:R2:W3:Y:S03]  /*cac0*/  SYNCS.PHASECHK.TRANS64.TRYWAIT P1, [R5+URZ+0x32410], R0 ;  /* 0x03241000050075a7 */ /* 0x0004e6000802017f */
[----:B---3--:R-:W-:Y:S05]  /*cad0*/  @!P1 NANOSLEEP.SYNCS 0x989680 ;  /* 0x009896800000995d */ /* 0x008fea0003900000 */
[----:B------:R-:W3:Y:S02]  /*cae0*/  @!P1 SYNCS.PHASECHK.TRANS64 P1, [R5+URZ+0x32410], R0 ;  /* 0x03241000050095a7 */ /* 0x000ee4000802007f */
[----:B---3--:R-:W-:Y:S05]  /*caf0*/  @!P1 BRA `(.L_x_195) ;  /* 0xfffffffc00ec9947 */ /* 0x008fea000383ffff */
[----:B------:R-:W-:Y:S05]  /*cb00*/  BRA `(.L_x_275) ;  /* 0xffffff4800507947 */ /* 0x000fea000383ffff */
.L_x_199:
[----:B--2---:R-:W-:-:S04]  /*cb10*/  IMAD.U32 R0, RZ, RZ, UR27 ;  /* 0x0000001bff007e24 */ /* 0x004fc8000f8e00ff */
[----:B------:R2:W4:Y:S03]  /*cb20*/  SYNCS.PHASECHK.TRANS64.TRYWAIT P1, [R0+URZ+0x32450], R3 ;  /* 0x03245003000075a7 */ /* 0x000526000802017f */
[----:B----4-:R-:W-:Y:S05]  /*cb30*/  @!P1 NANOSLEEP.SYNCS 0x989680 ;  /* 0x009896800000995d */ /* 0x010fea0003900000 */
[----:B------:R-:W4:Y:S02]  /*cb40*/  @!P1 SYNCS.PHASECHK.TRANS64 P1, [R0+URZ+0x32450], R3 ;  /* 0x03245003000095a7 */ /* 0x000f24000802007f */
[----:B----4-:R-:W-:Y:S05]  /*cb50*/  @!P1 BRA `(.L_x_199) ;  /* 0xfffffffc00ec9947 */ /* 0x010fea000383ffff */
[----:B------:R-:W-:Y:S05]  /*cb60*/  BRA `(.L_x_198) ;  /* 0xffffff4800587947 */ /* 0x000fea000383ffff */
.L_x_206:
[----:B-1----:R-:W-:-:S04]  /*cb70*/  IMAD.U32 R3, RZ, RZ, UR28 ;  /* 0x0000001cff037e24 */ /* 0x002fc8000f8e00ff */
[----:B------:R1:W2:Y:S03]  /*cb80*/  SYNCS.PHASECHK.TRANS64.TRYWAIT P2, [R3+URZ+0x32430], R0 ;  /* 0x03243000030075a7 */ /* 0x0002a6000804017f */
[----:B--2---:R-:W-:Y:S05]  /*cb90*/  @!P2 NANOSLEEP.SYNCS 0x989680 ;  /* 0x009896800000a95d */ /* 0x004fea0003900000 */
[----:B------:R-:W2:Y:S02]  /*cba0*/  @!P2 SYNCS.PHASECHK.TRANS64 P2, [R3+URZ+0x32430], R0 ;  /* 0x032430000300a5a7 */ /* 0x000ea4000804007f */
[----:B--2---:R-:W-:Y:S05]  /*cbb0*/  @!P2 BRA `(.L_x_206) ;  /* 0xfffffffc00eca947 */ /* 0x004fea000383ffff */
[----:B------:R-:W-:Y:S05]  /*cbc0*/  BRA `(.L_x_205) ;  /* 0xffffff6800047947 */ /* 0x000fea000383ffff */
.L_x_210:
[----:B-1----:R-:W-:-:S04]  /*cbd0*/  IMAD.U32 R3, RZ, RZ, UR28 ;  /* 0x0000001cff037e24 */ /* 0x002fc8000f8e00ff */
[----:B------:R1:W3:Y:S03]  /*cbe0*/  SYNCS.PHASECHK.TRANS64.TRYWAIT P2, [R3+URZ+0x32450], R0 ;  /* 0x03245000030075a7 */ /* 0x0002e6000804017f */
[----:B---3--:R-:W-:Y:S05]  /*cbf0*/  @!P2 NANOSLEEP.SYNCS 0x989680 ;  /* 0x009896800000a95d */ /* 0x008fea0003900000 */
[----:B------:R-:W3:Y:S02]  /*cc00*/  @!P2 SYNCS.PHASECHK.TRANS64 P2, [R3+URZ+0x32450], R0 ;  /* 0x032450000300a5a7 */ /* 0x000ee4000804007f */
[----:B---3--:R-:W-:Y:S05]  /*cc10*/  @!P2 BRA `(.L_x_210) ;  /* 0xfffffffc00eca947 */ /* 0x008fea000383ffff */
[----:B------:R-:W-:Y:S05]  /*cc20*/  BRA `(.L_x_209) ;  /* 0xffffff68005c7947 */ /* 0x000fea000383ffff */
.L_x_227:
        /* <DEDUP_REMOVED lines=11> */
.L_x_277:
[----:B------:R-:W-:Y:S05]  /*cce0*/  BSYNC B0 ;  /* 0x0000000000007941 */ /* 0x000fea0003800000 */
.L_x_276:
[----:B------:R-:W-:Y:S05]  /*ccf0*/  BRA `(.L_x_278) ;  /* 0xffffffc000bc7947 */ /* 0x000fea000383ffff */
.L_x_230:
[----:B0-----:R0:W1:Y:S02]  /*cd00*/  SYNCS.PHASECHK.TRANS64.TRYWAIT P0, [R17+URZ+0x32440], R0 ;  /* 0x03244000110075a7 */ /* 0x001064000800017f */
[----:B-1----:R-:W-:Y:S05]  /*cd10*/  @!P0 NANOSLEEP.SYNCS 0x989680 ;  /* 0x009896800000895d */ /* 0x002fea0003900000 */
[----:B------:R-:W1:Y:S02]  /*cd20*/  @!P0 SYNCS.PHASECHK.TRANS64 P0, [R17+URZ+0x32440], R0 ;  /* 0x03244000110085a7 */ /* 0x000e64000800007f */
[----:B-1----:R-:W-:Y:S05]  /*cd30*/  @!P0 BRA `(.L_x_230) ;  /* 0xfffffffc00f08947 */ /* 0x002fea000383ffff */
[----:B------:R-:W-:Y:S05]  /*cd40*/  BRA `(.L_x_279) ;  /* 0xffffffc400407947 */ /* 0x000fea000383ffff */
.L_x_231:
[----:B------:R-:W-:Y:S01]  /*cd50*/  BSSY B0, `(.L_x_280) ;  /* 0x0000008000007945 */ /* 0x000fe20003800000 */
[----:B------:R-:W-:Y:S01]  /*cd60*/  MOV R13, R5 ;  /* 0x00000005000d7202 */ /* 0x000fe20000000f00 */
[----:B------:R-:W-:Y:S02]  /*cd70*/  IMAD.MOV.U32 R12, RZ, RZ, RZ ;  /* 0x000000ffff0c7224 */ /* 0x000fe400078e00ff */
[----:B------:R-:W-:Y:S02]  /*cd80*/  IMAD.MOV.U32 R11, RZ, RZ, 0x181f ;  /* 0x0000181fff0b7424 */ /* 0x000fe400078e00ff */
[----:B------:R-:W-:-:S07]  /*cd90*/  IMAD.MOV.U32 R15, RZ, RZ, -0x1 ;  /* 0xffffffffff0f7424 */ /* 0x000fce00078e00ff */
[----:B------:R-:W-:Y:S05]  /*cda0*/  WARPSYNC.COLLECTIVE R15, `(.L_x_281) ;  /* 0x000000000f087348 */ /* 0x000fea0003c00000 */
[----:B------:R0:W1:Y:S02]  /*cdb0*/  SHFL.IDX P6, R14, R13, R12, R11 ;  /* 0x0000000c0d0e7389 */ /* 0x00006400000c000b */
[----:B01----:R-:W-:Y:S01]  /*cdc0*/  ENDCOLLECTIVE ;  /* 0x000000000000791b */ /* 0x003fe20003800000 */
.L_x_281:
[----:B------:R-:W-:Y:S05]  /*cdd0*/  BSYNC B0 ;  /* 0x0000000000007941 */ /* 0x000fea0003800000 */
.L_x_280:
        /* <DEDUP_REMOVED lines=9> */
.L_x_282:
[----:B------:R-:W-:Y:S01]  /*ce70*/  @P2 LEA R7, R4, UR37, 0x1 ;  /* 0x0000002504072c11 */ /* 0x000fe2000f8e08ff */
[----:B------:R-:W-:Y:S02]  /*ce80*/  IMAD.MOV.U32 R13, RZ, RZ, R5 ;  /* 0x000000ffff0d7224 */ /* 0x000fe400078e0005 */
[----:B------:R-:W-:Y:S01]  /*ce90*/  IMAD.MOV.U32 R12, RZ, RZ, 0x1 ;  /* 0x00000001ff0c7424 */ /* 0x000fe200078e00ff */
[----:B------:R-:W-:-:S13]  /*cea0*/  @P2 LEA R2, P0, R20, R14, 0x1 ;  /* 0x0000000e14022211 */ /* 0x000fda00078008ff */
[----:B------:R-:W-:Y:S05]  /*ceb0*/  WARPSYNC.COLLECTIVE R15, `(.L_x_283) ;  /* 0x000000000f087348 */ /* 0x000fea0003c00000 */
[----:B------:R0:W1:Y:S02]  /*cec0*/  SHFL.IDX P6, R14, R13, R12, R11 ;  /* 0x0000000c0d0e7389 */ /* 0x00006400000c000b */
[----:B01----:R-:W-:Y:S01]  /*ced0*/  ENDCOLLECTIVE ;  /* 0x000000000000791b */ /* 0x003fe20003800000 */
.L_x_283:
        /* <DEDUP_REMOVED lines=11> */
.L_x_284:
[----:B------:R-:W-:Y:S01]  /*cf90*/  @P2 LEA R12, R4, UR37, 0x1 ;  /* 0x00000025040c2c11 */ /* 0x000fe2000f8e08ff */
[----:B------:R-:W-:Y:S01]  /*cfa0*/  IMAD.MOV.U32 R13, RZ, RZ, R5 ;  /* 0x000000ffff0d7224 */ /* 0x000fe200078e0005 */
[----:B------:R-:W-:-:S04]  /*cfb0*/  @P2 LEA R11, P0, R20, R14, 0x1 ;  /* 0x0000000e140b2211 */ /* 0x000fc800078008ff */
[----:B------:R-:W-:Y:S01]  /*cfc0*/  @P2 MOV R2, R11 ;  /* 0x0000000b00022202 */ /* 0x000fe20000000f00 */
[----:B------:R-:W-:Y:S02]  /*cfd0*/  @P2 IMAD.X R6, RZ, RZ, R6, P0 ;  /* 0x000000ffff062224 */ /* 0x000fe400000e0606 */
        /* <DEDUP_REMOVED lines=11> */
.L_x_285:
[----:B------:R-:W-:Y:S02]  /*d090*/  IMAD.MOV.U32 R13, RZ, RZ, R0 ;  /* 0x000000ffff0d7224 */ /* 0x000fe400078e0000 */
[----:B------:R-:W-:-:S07]  /*d0a0*/  IMAD.MOV.U32 R9, RZ, RZ, R14 ;  /* 0x000000ffff097224 */ /* 0x000fce00078e000e */
[----:B------:R-:W-:Y:S05]  /*d0b0*/  WARPSYNC.COLLECTIVE R15, `(.L_x_286) ;  /* 0x000000000f087348 */ /* 0x000fea0003c00000 */
[----:B------:R0:W1:Y:S02]  /*d0c0*/  SHFL.IDX P6, R14, R13, R12, R11 ;  /* 0x0000000c0d0e7389 */ /* 0x00006400000c000b */
[----:B01----:R-:W-:Y:S01]  /*d0d0*/  ENDCOLLECTIVE ;  /* 0x000000000000791b */ /* 0x003fe20003800000 */
.L_x_286:
        /* <DEDUP_REMOVED lines=16> */
.L_x_287:
[----:B------:R-:W-:Y:S02]  /*d1e0*/  IMAD.MOV.U32 R13, RZ, RZ, R0 ;  /* 0x000000ffff0d7224 */ /* 0x000fe400078e0000 */
[----:B------:R-:W-:-:S07]  /*d1f0*/  IMAD.MOV.U32 R7, RZ, RZ, R14 ;  /* 0x000000ffff077224 */ /* 0x000fce00078e000e */
[----:B------:R-:W-:Y:S05]  /*d200*/  WARPSYNC.COLLECTIVE R15, `(.L_x_288) ;  /* 0x000000000f087348 */ /* 0x000fea0003c00000 */
[----:B------:R0:W1:Y:S02]  /*d210*/  SHFL.IDX P6, R14, R13, R12, R11 ;  /* 0x0000000c0d0e7389 */ /* 0x00006400000c000b */
[----:B01----:R-:W-:Y:S01]  /*d220*/  ENDCOLLECTIVE ;  /* 0x000000000000791b */ /* 0x003fe20003800000 */
.L_x_288:
[----:B------:R-:W-:Y:S02]  /*d230*/  IMAD.MOV.U32 R13, RZ, RZ, R5 ;  /* 0x000000ffff0d7224 */ /* 0x000fe400078e0005 */
[----:B------:R-:W-:Y:S01]  /*d240*/  IMAD.MOV.U32 R12, RZ, RZ, 0x4 ;  /* 0x00000004ff0c7424 */ /* 0x000fe200078e00ff */
[----:B------:R-:W-:-:S13]  /*d250*/  @P2 LEA R8, P0, R20, R14, 0x1 ;  /* 0x0000000e14082211 */ /* 0x000fda00078008ff */
[----:B------:R-:W-:Y:S05]  /*d260*/  WARPSYNC.COLLECTIVE R15, `(.L_x_289) ;  /* 0x000000000f087348 */ /* 0x000fea0003c00000 */
[----:B------:R0:W1:Y:S02]  /*d270*/  SHFL.IDX P6, R14, R13, R12, R11 ;  /* 0x0000000c0d0e7389 */ /* 0x00006400000c000b */
[----:B01----:R-:W-:Y:S01]  /*d280*/  ENDCOLLECTIVE ;  /* 0x000000000000791b */ /* 0x003fe20003800000 */
.L_x_289:
[----:B------:R-:W-:Y:S01]  /*d290*/  @P2 MOV R2, R8 ;  /* 0x0000000800022202 */ /* 0x000fe20000000f00 */
[----:B------:R-:W-:-:S04]  /*d2a0*/  @P2 IMAD.X R7, RZ, RZ, R7, P0 ;  /* 0x000000ffff072224 */ /* 0x000fc800000e0607 */
        /* <DEDUP_REMOVED lines=11> */
.L_x_290:
        /* <DEDUP_REMOVED lines=15> */
.L_x_291:
[----:B------:R-:W-:Y:S02]  /*d450*/  IMAD.MOV.U32 R13, RZ, RZ, R0 ;  /* 0x000000ffff0d7224 */ /* 0x000fe400078e0000 */
[----:B------:R-:W-:-:S07]  /*d460*/  IMAD.MOV.U32 R5, RZ, RZ, R14 ;  /* 0x000000ffff057224 */ /* 0x000fce00078e000e */
[----:B------:R-:W-:Y:S05]  /*d470*/  WARPSYNC.COLLECTIVE R15, `(.L_x_292) ;  /* 0x000000000f087348 */ /* 0x000fea0003c00000 */
[----:B------:R0:W1:Y:S02]  /*d480*/  SHFL.IDX P6, R14, R13, R12, R11 ;  /* 0x0000000c0d0e7389 */ /* 0x00006400000c000b */
[----:B01----:R-:W-:Y:S01]  /*d490*/  ENDCOLLECTIVE ;  /* 0x000000000000791b */ /* 0x003fe20003800000 */
.L_x_292:
[----:B------:R-:W-:Y:S05]  /*d4a0*/  BRA `(.L_x_293) ;  /* 0xffffffc000947947 */ /* 0x000fea000383ffff */
.L_x_235:
[----:B------:R-:W-:Y:S01]  /*d4b0*/  IMAD.MOV.U32 R13, RZ, RZ, R5 ;  /* 0x000000ffff0d7224 */ /* 0x000fe200078e0005 */
[----:B------:R-:W-:Y:S01]  /*d4c0*/  MOV R12, RZ ;  /* 0x000000ff000c7202 */ /* 0x000fe20000000f00 */
[----:B------:R-:W-:Y:S01]  /*d4d0*/  IMAD.MOV.U32 R11, RZ, RZ, 0x181f ;  /* 0x0000181fff0b7424 */ /* 0x000fe200078e00ff */
[----:B------:R-:W0:Y:S01]  /*d4e0*/  S2R R20, SR_TID.X ;  /* 0x0000000000147919 */ /* 0x000e220000002100 */
[----:B------:R-:W-:Y:S01]  /*d4f0*/  IMAD.MOV.U32 R15, RZ, RZ, -0x1 ;  /* 0xffffffffff0f7424 */ /* 0x000fe200078e00ff */
[----:B------:R-:W-:Y:S01]  /*d500*/  LEA R8, R27, UR37, 0x1 ;  /* 0x000000251b087c11 */ /* 0x000fe2000f8e08ff */
[----:B------:R-:W-:Y:S01]  /*d510*/  IMAD.IADD R0, R36, 0x1, R0 ;  /* 0x0000000124007824 */ /* 0x000fe200078e0200 */
[----:B------:R-:W-:-:S07]  /*d520*/  LOP3.LUT R16, R16, 0xfffff7ff, RZ, 0xc0, !PT ;  /* 0xfffff7ff10107812 */ /* 0x000fce00078ec0ff */
[----:B01----:R-:W-:Y:S05]  /*d530*/  WARPSYNC.COLLECTIVE R15, `(.L_x_294) ;  /* 0x000000000f087348 */ /* 0x003fea0003c00000 */
[----:B------:R2:W3:Y:S02]  /*d540*/  SHFL.IDX P6, R14, R13, R12, R11 ;  /* 0x0000000c0d0e7389 */ /* 0x0004e400000c000b */
[----:B0123--:R-:W-:Y:S01]  /*d550*/  ENDCOLLECTIVE ;  /* 0x000000000000791b */ /* 0x00ffe20003800000 */
.L_x_294:
[C---:B------:R-:W-:Y:S01]  /*d560*/  VIADD R6, R0.reuse, 0x10 ;  /* 0x0000001000067836 */ /* 0x040fe20000000000 */
[----:B------:R-:W-:Y:S01]  /*d570*/  ISETP.GE.AND P2, PT, R0, UR38, PT ;  /* 0x0000002600007c0c */ /* 0x000fe2000bf46270 */
[----:B------:R-:W-:-:S12]  /*d580*/  IMAD.MOV.U32 R13, RZ, RZ, R4 ;  /* 0x000000ffff0d7224 */ /* 0x000fd800078e0004 */
[----:B------:R-:W-:-:S04]  /*d590*/  @P2 LOP3.LUT R16, R16, 0x800, RZ, 0xfc, !PT ;  /* 0x0000080010102812 */ /* 0x000fc800078efcff */
[----:B------:R-:W-:Y:S01]  /*d5a0*/  LOP3.LUT R16, R16, 0xfffffbff, RZ, 0xc0, !PT ;  /* 0xfffffbff10107812 */ /* 0x000fe200078ec0ff */
[----:B------:R-:W-:-:S07]  /*d5b0*/  IMAD.MOV.U32 R3, RZ, RZ, R14 ;  /* 0x000000ffff037224 */ /* 0x000fce00078e000e */
[----:B------:R-:W-:Y:S05]  /*d5c0*/  WARPSYNC.COLLECTIVE R15, `(.L_x_295) ;  /* 0x000000000f087348 */ /* 0x000fea0003c00000 */
[----:B------:R0:W1:Y:S02]  /*d5d0*/  SHFL.IDX P6, R14, R13, R12, R11 ;  /* 0x0000000c0d0e7389 */ /* 0x00006400000c000b */
[----:B01----:R-:W-:Y:S01]  /*d5e0*/  ENDCOLLECTIVE ;  /* 0x000000000000791b */ /* 0x003fe20003800000 */
.L_x_295:
[----:B------:R-:W-:-:S05]  /*d5f0*/  IMAD.SHL.U32 R20, R20, 0x8, RZ ;  /* 0x0000000814147824 */ /* 0x000fca00078e00ff */
[----:B------:R-:W-:Y:S01]  /*d600*/  LOP3.LUT R20, R20, 0x38, RZ, 0xc0, !PT ;  /* 0x0000003814147812 */ /* 0x000fe200078ec0ff */
[----:B------:R-:W-:-:S03]  /*d610*/  IMAD.MOV.U32 R13, RZ, RZ, R5 ;  /* 0x000000ffff0d7224 */ /* 0x000fc600078e0005 */
[----:B------:R-:W-:-:S05]  /*d620*/  @!P2 LEA R12, P0, R20, R14, 0x1 ;  /* 0x0000000e140ca211 */ /* 0x000fca00078008ff */
[----:B------:R-:W-:Y:S02]  /*d630*/  @!P2 IMAD.MOV.U32 R2, RZ, RZ, R12 ;  /* 0x000000ffff02a224 */ /* 0x000fe400078e000c */
[----:B------:R-:W-:Y:S02]  /*d640*/  IMAD.MOV.U32 R12, RZ, RZ, 0x1 ;  /* 0x00000001ff0c7424 */ /* 0x000fe400078e00ff */
[----:B------:R-:W-:-:S07]  /*d650*/  @!P2 IMAD.X R3, RZ, RZ, R3, P0 ;  /* 0x000000ffff03a224 */ /* 0x000fce00000e0603 */
[----:B------:R-:W-:Y:S05]  /*d660*/  WARPSYNC.COLLECTIVE R15, `(.L_x_296) ;  /* 0x000000000f087348 */ /* 0x000fea0003c00000 */
[----:B------:R0:W1:Y:S02]  /*d670*/  SHFL.IDX P6, R14, R13, R12, R11 ;  /* 0x0000000c0d0e7389 */ /* 0x00006400000c000b */
[----:B01----:R-:W-:Y:S01]  /*d680*/  ENDCOLLECTIVE ;  /* 0x000000000000791b */ /* 0x003fe20003800000 */
.L_x_296:
[----:B------:R-:W-:Y:S01]  /*d690*/  @!PT LDS RZ, [RZ] ;  /* 0x00000000fffff984 */ /* 0x000fe20000000800 */
[----:B------:R-:W-:Y:S01]  /*d6a0*/  @!PT LDS RZ, [RZ] ;  /* 0x00000000fffff984 */ /* 0x000fe20000000800 */
[----:B------:R-:W-:Y:S01]  /*d6b0*/  @!PT LDS RZ, [RZ] ;  /* 0x00000000fffff984 */ /* 0x000fe20000000800 */
[----:B------:R0:W-:Y:S01]  /*d6c0*/  @!P2 LDGSTS.E.BYPASS.LTC128B.128 [R8+0x18400], desc[UR48][R2.64], !P1 ;  /* 0x184000000208afae */ /* 0x0001e2000c901d70 */
[----:B------:R-:W-:Y:S01]  /*d6d0*/  ISETP.GE.AND P2, PT, R6, UR38, PT ;  /* 0x0000002606007c0c */ /* 0x000fe2000bf46270 */
[----:B------:R-:W-:Y:S02]  /*d6e0*/  VIADD R6, R0, 0x20 ;  /* 0x0000002000067836 */ /* 0x000fe40000000000 */
[----:B------:R-:W-:-:S10]  /*d6f0*/  IMAD.MOV.U32 R13, RZ, RZ, R4 ;  /* 0x000000ffff0d7224 */ /* 0x000fd400078e0004 */
[----:B------:R-:W-:-:S04]  /*d700*/  @P2 LOP3.LUT R16, R16, 0x400, RZ, 0xfc, !PT ;  /* 0x0000040010102812 */ /* 0x000fc800078efcff */
[----:B------:R-:W-:Y:S01]  /*d710*/  LOP3.LUT R16, R16, 0xfffffdff, RZ, 0xc0, !PT ;  /* 0xfffffdff10107812 */ /* 0x000fe200078ec0ff */
[----:B0-----:R-:W-:-:S07]  /*d720*/  IMAD.MOV.U32 R2, RZ, RZ, R14 ;  /* 0x000000ffff027224 */ /* 0x001fce00078e000e */
[----:B------:R-:W-:Y:S05]  /*d730*/  WARPSYNC.COLLECTIVE R15, `(.L_x_297) ;  /* 0x000000000f087348 */ /* 0x000fea0003c00000 */
[----:B------:R0:W1:Y:S02]  /*d740*/  SHFL.IDX P6, R14, R13, R12, R11 ;  /* 0x0000000c0d0e7389 */ /* 0x00006400000c000b */
[----:B01----:R-:W-:Y:S01]  /*d750*/  ENDCOLLECTIVE ;  /* 0x000000000000791b */ /* 0x003fe20003800000 */
.L_x_297:
[----:B------:R-:W-:Y:S02]  /*d760*/  IMAD.MOV.U32 R13, RZ, RZ, R5 ;  /* 0x000000ffff0d7224 */ /* 0x000fe400078e0005 */
[----:B------:R-:W-:Y:S02]  /*d770*/  IMAD.MOV.U32 R12, RZ, RZ, 0x2 ;  /* 0x00000002ff0c7424 */ /* 0x000fe400078e00ff */
[----:B------:R-:W-:-:S05]  /*d780*/  IMAD.MOV.U32 R10, RZ, RZ, R14 ;  /* 0x000000ffff0a7224 */ /* 0x000fca00078e000e */
[----:B------:R-:W-:-:S04]  /*d790*/  @!P2 LEA R10, P0, R20, R10, 0x1 ;  /* 0x0000000a140aa211 */ /* 0x000fc800078008ff */
[----:B------:R-:W-:Y:S01]  /*d7a0*/  @!P2 IADD3.X R11, RZ, R2, RZ, P0, !PT ;  /* 0x00000002ff0ba210 */ /* 0x000fe200007fe4ff */
[----:B------:R-:W-:Y:S01]  /*d7b0*/  @!P2 IMAD.MOV.U32 R2, RZ, RZ, R10 ;  /* 0x000000ffff02a224 */ /* 0x000fe200078e000a */
[----:B------:R-:W-:-:S03]  /*d7c0*/  LEA R10, R27, UR37, 0x1 ;  /* 0x000000251b0a7c11 */ /* 0x000fc6000f8e08ff */
[----:B------:R-:W-:Y:S02]  /*d7d0*/  @!P2 IMAD.MOV.U32 R3, RZ, RZ, R11 ;  /* 0x000000ffff03a224 */ /* 0x000fe400078e000b */
[----:B------:R-:W-:-:S03]  /*d7e0*/  IMAD.MOV.U32 R11, RZ, RZ, 0x181f ;  /* 0x0000181fff0b7424 */ /* 0x000fc600078e00ff */
[----:B------:R-:W-:Y:S01]  /*d7f0*/  @!PT LDS RZ, [RZ] ;  /* 0x00000000fffff984 */ /* 0x000fe20000000800 */
[----:B------:R-:W-:Y:S01]  /*d800*/  @!PT LDS RZ, [RZ] ;  /* 0x00000000fffff984 */ /* 0x000fe20000000800 */
[----:B------:R-:W-:Y:S01]  /*d810*/  @!PT LDS RZ, [RZ] ;  /* 0x00000000fffff984 */ /* 0x000fe20000000800 */
[----:B------:R0:W-:Y:S01]  /*d820*/  @!P2 LDGSTS.E.BYPASS.LTC128B.128 [R10+0x18c00], desc[UR48][R2.64], !P1 ;  /* 0x18c00000020aafae */ /* 0x0001e2000c901d70 */
[----:B------:R-:W-:Y:S01]  /*d830*/  ISETP.GE.AND P2, PT, R6, UR38, PT ;  /* 0x0000002606007c0c */ /* 0x000fe2000bf46270 */
[----:B------:R-:W-:-:S12]  /*d840*/  VIADD R6, R0, 0x30 ;  /* 0x0000003000067836 */ /* 0x000fd80000000000 */
[----:B0-----:R-:W-:Y:S05]  /*d850*/  WARPSYNC.COLLECTIVE R15, `(.L_x_298) ;  /* 0x000000000f087348 */ /* 0x001fea0003c00000 */
[----:B------:R1:W2:Y:S02]  /*d860*/  SHFL.IDX P6, R14, R13, R12, R11 ;  /* 0x0000000c0d0e7389 */ /* 0x0002a400000c000b */
[----:B012---:R-:W-:Y:S01]  /*d870*/  ENDCOLLECTIVE ;  /* 0x000000000000791b */ /* 0x007fe20003800000 */
.L_x_298:
[----:B------:R-:W-:Y:S01]  /*d880*/  @P2 LOP3.LUT R16, R16, 0x200, RZ, 0xfc, !PT ;  /* 0x0000020010102812 */ /* 0x000fe200078efcff */
[----:B------:R-:W-:-:S03]  /*d890*/  IMAD.MOV.U32 R13, RZ, RZ, R4 ;  /* 0x000000ffff0d7224 */ /* 0x000fc600078e0004 */
[----:B------:R-:W-:Y:S01]  /*d8a0*/  LOP3.LUT R16, R16, 0xfffffeff, RZ, 0xc0, !PT ;  /* 0xfffffeff10107812 */ /* 0x000fe200078ec0ff */
[----:B------:R-:W-:-:S07]  /*d8b0*/  IMAD.MOV.U32 R8, RZ, RZ, R14 ;  /* 0x000000ffff087224 */ /* 0x000fce00078e000e */
[----:B------:R-:W-:Y:S05]  /*d8c0*/  WARPSYNC.COLLECTIVE R15, `(.L_x_299) ;  /* 0x000000000f087348 */ /* 0x000fea0003c00000 */
[----:B------:R0:W1:Y:S02]  /*d8d0*/  SHFL.IDX P6, R14, R13, R12, R11 ;  /* 0x0000000c0d0e7389 */ /* 0x00006400000c000b */
[----:B01----:R-:W-:Y:S01]  /*d8e0*/  ENDCOLLECTIVE ;  /* 0x000000000000791b */ /* 0x003fe20003800000 */
.L_x_299:
[----:B------:R-:W-:Y:S01]  /*d8f0*/  IMAD.MOV.U32 R13, RZ, RZ, R5 ;  /* 0x000000ffff0d7224 */ /* 0x000fe200078e0005 */
[----:B------:R-:W-:Y:S01]  /*d900*/  MOV R12, 0x3 ;  /* 0x00000003000c7802 */ /* 0x000fe20000000f00 */
[----:B------:R-:W-:-:S07]  /*d910*/  IMAD.MOV.U32 R9, RZ, RZ, R14 ;  /* 0x000000ffff097224 */ /* 0x000fce00078e000e */
[----:B------:R-:W-:Y:S05]  /*d920*/  WARPSYNC.COLLECTIVE R15, `(.L_x_300) ;  /* 0x000000000f087348 */ /* 0x000fea0003c00000 */
[----:B------:R0:W1:Y:S02]  /*d930*/  SHFL.IDX P6, R14, R13, R12, R11 ;  /* 0x0000000c0d0e7389 */ /* 0x00006400000c000b */
[----:B01----:R-:W-:Y:S01]  /*d940*/  ENDCOLLECTIVE ;  /* 0x000000000000791b */ /* 0x003fe20003800000 */
.L_x_300:
[----:B------:R-:W-:-:S05]  /*d950*/  @!P2 LEA R9, P0, R20, R9, 0x1 ;  /* 0x000000091409a211 */ /* 0x000fca00078008ff */
[----:B------:R-:W-:Y:S02]  /*d960*/  @!P2 IMAD.X R8, RZ, RZ, R8, P0 ;  /* 0x000000ffff08a224 */ /* 0x000fe400000e0608 */
[----:B------:R-:W-:Y:S02]  /*d970*/  @!P2 IMAD.MOV.U32 R2, RZ, RZ, R9 ;  /* 0x000000ffff02a224 */ /* 0x000fe400078e0009 */
[----:B------:R-:W-:Y:S02]  /*d980*/  @!P2 IMAD.MOV.U32 R3, RZ, RZ, R8 ;  /* 0x000000ffff03a224 */ /* 0x000fe400078e0008 */
[----:B------:R-:W0:Y:S01]  /*d990*/  S2R R8, SR_TID.X ;  /* 0x0000000000087919 */ /* 0x000e220000002100 */
[----:B------:R-:W-:Y:S02]  /*d9a0*/  IMAD.MOV.U32 R13, RZ, RZ, R4 ;  /* 0x000000ffff0d7224 */ /* 0x000fe400078e0004 */
[----:B------:R-:W-:Y:S01]  /*d9b0*/  @!PT LDS RZ, [RZ] ;  /* 0x00000000fffff984 */ /* 0x000fe20000000800 */
[----:B------:R-:W-:Y:S01]  /*d9c0*/  @!PT LDS RZ, [RZ] ;  /* 0x00000000fffff984 */ /* 0x000fe20000000800 */
[----:B------:R-:W-:Y:S01]  /*d9d0*/  @!PT LDS RZ, [RZ] ;  /* 0x00000000fffff984 */ /* 0x000fe20000000800 */
[----:B------:R1:W-:Y:S01]  /*d9e0*/  @!P2 LDGSTS.E.BYPASS.LTC128B.128 [R10+0x19400], desc[UR48][R2.64], !P1 ;  /* 0x19400000020aafae */ /* 0x0003e2000c901d70 */
[----:B------:R-:W-:Y:S01]  /*d9f0*/  ISETP.GE.AND P2, PT, R6, UR38, PT ;  /* 0x0000002606007c0c */ /* 0x000fe2000bf46270 */
[----:B------:R-:W-:-:S12]  /*da00*/  IMAD.MOV.U32 R6, RZ, RZ, R14 ;  /* 0x000000ffff067224 */ /* 0x000fd800078e000e */
[----:B01----:R-:W-:Y:S05]  /*da10*/  WARPSYNC.COLLECTIVE R15, `(.L_x_301) ;  /* 0x000000000f087348 */ /* 0x003fea0003c00000 */
[----:B------:R2:W3:Y:S02]  /*da20*/  SHFL.IDX P6, R14, R13, R12, R11 ;  /* 0x0000000c0d0e7389 */ /* 0x0004e400000c000b */
[----:B0123--:R-:W-:Y:S01]  /*da30*/  ENDCOLLECTIVE ;  /* 0x000000000000791b */ /* 0x00ffe20003800000 */
.L_x_301:
[----:B------:R-:W-:-:S04]  /*da40*/  @P2 LOP3.LUT R16, R16, 0x100, RZ, 0xfc, !PT ;  /* 0x0000010010102812 */ /* 0x000fc800078efcff */
[----:B------:R-:W-:Y:S01]  /*da50*/  LOP3.LUT R16, R16, 0xffffff7f, RZ, 0xc0, !PT ;  /* 0xffffff7f10107812 */ /* 0x000fe200078ec0ff */
        /* <DEDUP_REMOVED lines=8> */
.L_x_302:
[----:B------:R-:W-:-:S05]  /*dae0*/  @!P2 LEA R7, P0, R8, R7, 0x1 ;  /* 0x000000070807a211 */ /* 0x000fca00078008ff */
[----:B------:R-:W-:Y:S02]  /*daf0*/  @!P2 IMAD.X R6, RZ, RZ, R6, P0 ;  /* 0x000000ffff06a224 */ /* 0x000fe400000e0606 */
[----:B------:R-:W-:Y:S02]  /*db00*/  @!P2 IMAD.MOV.U32 R2, RZ, RZ, R7 ;  /* 0x000000ffff02a224 */ /* 0x000fe400078e0007 */
[----:B------:R-:W-:Y:S02]  /*db10*/  @!P2 IMAD.MOV.U32 R3, RZ, RZ, R6 ;  /* 0x000000ffff03a224 */ /* 0x000fe400078e0006 */
[----:B------:R-:W-:Y:S02]  /*db20*/  IMAD.MOV.U32 R13, RZ, RZ, R4 ;  /* 0x000000ffff0d7224 */ /* 0x000fe400078e0004 */
[----:B------:R-:W-:Y:S01]  /*db30*/  VIADD R6, R0, 0x40 ;  /* 0x0000004000067836 */ /* 0x000fe20000000000 */
[----:B------:R-:W-:Y:S01]  /*db40*/  @!PT LDS RZ, [RZ] ;  /* 0x00000000fffff984 */ /* 0x000fe20000000800 */
[----:B------:R-:W-:Y:S01]  /*db50*/  @!PT LDS RZ, [RZ] ;  /* 0x00000000fffff984 */ /* 0x000fe20000000800 */
[----:B------:R-:W-:Y:S01]  /*db60*/  @!PT LDS RZ, [RZ] ;  /* 0x00000000fffff984 */ /* 0x000fe20000000800 */
[----:B------:R0:W-:Y:S04]  /*db70*/  @!P2 LDGSTS.E.BYPASS.LTC128B.128 [R10+0x19c00], desc[UR48][R2.64], !P1 ;  /* 0x19c00000020aafae */ /* 0x0001e8000c901d70 */
[----:B------:R-:W-:Y:S01]  /*db80*/  ISETP.GE.AND P2, PT, R6, UR38, PT ;  /* 0x0000002606007c0c */ /* 0x000fe2000bf46270 */
[----:B------:R-:W-:-:S02]  /*db90*/  VIADD R6, R0, 0x50 ;  /* 0x0000005000067836 */ /* 0x000fc40000000000 */
[----:B0-----:R-:W-:-:S10]  /*dba0*/  IMAD.MOV.U32 R2, RZ, RZ, R14 ;  /* 0x000000ffff027224 */ /* 0x001fd400078e000e */
[----:B------:R-:W-:Y:S05]  /*dbb0*/  WARPSYNC.COLLECTIVE R15, `(.L_x_303) ;  /* 0x000000000f087348 */ /* 0x000fea0003c00000 */
[----:B------:R0:W1:Y:S02]  /*dbc0*/  SHFL.IDX P6, R14, R13, R12, R11 ;  /* 0x0000000c0d0e7389 */ /* 0x00006400000c000b */
[----:B01----:R-:W-:Y:S01]  /*dbd0*/  ENDCOLLECTIVE ;  /* 0x000000000000791b */ /* 0x003fe20003800000 */
.L_x_303:
[----:B------:R-:W-:-:S04]  /*dbe0*/  @P2 LOP3.LUT R16, R16, 0x80, RZ, 0xfc, !PT ;  /* 0x0000008010102812 */ /* 0x000fc800078efcff */
[----:B------:R-:W-:Y:S01]  /*dbf0*/  LOP3.LUT R16, R16, 0xffffffbf, RZ, 0xc0, !PT ;  /* 0xffffffbf10107812 */ /* 0x000fe200078ec0ff */
[----:B------:R-:W-:Y:S01]  /*dc00*/  IMAD.MOV.U32 R12, RZ, RZ, 0x5 ;  /* 0x00000005ff0c7424 */ /* 0x000fe200078e00ff */
[----:B------:R-:W-:-:S05]  /*dc10*/  @!P2 LEA R14, P0, R8, R14, 0x1 ;  /* 0x0000000e080ea211 */ /* 0x000fca00078008ff */
[----:B------:R-:W-:Y:S02]  /*dc20*/  @!P2 IMAD.X R13, RZ, RZ, R2, P0 ;  /* 0x000000ffff0da224 */ /* 0x000fe400000e0602 */
[----:B------:R-:W-:-:S03]  /*dc30*/  @!P2 IMAD.MOV.U32 R2, RZ, RZ, R14 ;  /* 0x000000ffff02a224 */ /* 0x000fc600078e000e */
[----:B------:R-:W-:Y:S01]  /*dc40*/  @!P2 MOV R3, R13 ;  /* 0x0000000d0003a202 */ /* 0x000fe20000000f00 */
[----:B------:R-:W-:-:S04]  /*dc50*/  IMAD.MOV.U32 R13, RZ, RZ, R5 ;  /* 0x000000ffff0d7224 */ /* 0x000fc800078e0005 */
[----:B------:R-:W-:Y:S01]  /*dc60*/  @!PT LDS RZ, [RZ] ;  /* 0x00000000fffff984 */ /* 0x000fe20000000800 */
[----:B------:R-:W-:Y:S01]  /*dc70*/  @!PT LDS RZ, [RZ] ;  /* 0x00000000fffff984 */ /* 0x000fe20000000800 */
[----:B------:R-:W-:Y:S01]  /*dc80*/  @!PT LDS RZ, [RZ] ;  /* 0x00000000fffff984 */ /* 0x000fe20000000800 */
[----:B------:R0:W-:Y:S01]  /*dc90*/  @!P2 LDGSTS.E.BYPASS.LTC128B.128 [R10+0x1a400], desc[UR48][R2.64], !P1 ;  /* 0x1a400000020aafae */ /* 0x0001e2000c901d70 */
[----:B------:R-:W-:-:S13]  /*dca0*/  ISETP.GE.AND P2, PT, R6, UR38, PT ;  /* 0x0000002606007c0c */ /* 0x000fda000bf46270 */
[----:B0-----:R-:W-:Y:S05]  /*dcb0*/  WARPSYNC.COLLECTIVE R15, `(.L_x_304) ;  /* 0x000000000f087348 */ /* 0x001fea0003c00000 */
[----:B------:R1:W2:Y:S02]  /*dcc0*/  SHFL.IDX P6, R14, R13, R12, R11 ;  /* 0x0000000c0d0e7389 */ /* 0x0002a400000c000b */
[----:B012---:R-:W-:Y:S01]  /*dcd0*/  ENDCOLLECTIVE ;  /* 0x000000000000791b */ /* 0x007fe20003800000 */
.L_x_304:
[----:B------:R-:W-:Y:S01]  /*dce0*/  @P2 LOP3.LUT R16, R16, 0x40, RZ, 0xfc, !PT ;  /* 0x0000004010102812 */ /* 0x000fe200078efcff */
[----:B------:R-:W-:-:S03]  /*dcf0*/  IMAD.MOV.U32 R13, RZ, RZ, R4 ;  /* 0x000000ffff0d7224 */ /* 0x000fc600078e0004 */
[----:B------:R-:W-:Y:S01]  /*dd00*/  LOP3.LUT R16, R16, 0xffffffdf, RZ, 0xc0, !PT ;  /* 0xffffffdf10107812 */ /* 0x000fe200078ec0ff */
[----:B------:R-:W-:-:S07]  /*dd10*/  IMAD.MOV.U32 R2, RZ, RZ, R14 ;  /* 0x000000ffff027224 */ /* 0x000fce00078e000e */
[----:B------:R-:W-:Y:S05]  /*dd20*/  WARPSYNC.COLLECTIVE R15, `(.L_x_305) ;  /* 0x000000000f087348 */ /* 0x000fea0003c00000 */
[----:B------:R0:W1:Y:S02]  /*dd30*/  SHFL.IDX P6, R14, R13, R12, R11 ;  /* 0x0000000c0d0e7389 */ /* 0x00006400000c000b */
[----:B01----:R-:W-:Y:S01]  /*dd40*/  ENDCOLLECTIVE ;  /* 0x000000000000791b */ /* 0x003fe20003800000 */
.L_x_305:
[----:B------:R-:W-:Y:S02]  /*dd50*/  IMAD.MOV.U32 R13, RZ, RZ, R5 ;  /* 0x000000ffff0d7224 */ /* 0x000fe400078e0005 */
[----:B------:R-:W-:Y:S02]  /*dd60*/  IMAD.MOV.U32 R12, RZ, RZ, 0x6 ;  /* 0x00000006ff0c7424 */ /* 0x000fe400078e00ff */
[----:B------:R-:W-:-:S07]  /*dd70*/  IMAD.MOV.U32 R21, RZ, RZ, R14 ;  /* 0x000000ffff157224 */ /* 0x000fce00078e000e */
[----:B------:R-:W-:Y:S05]  /*dd80*/  WARPSYNC.COLLECTIVE R15, `(.L_x_306) ;  /* 0x000000000f087348 */ /* 0x000fea0003c00000 */
[----:B------:R0:W1:Y:S02]  /*dd90*/  SHFL.IDX P6, R14, R13, R12, R11 ;  /* 0x0000000c0d0e7389 */ /* 0x00006400000c000b */
[----:B01----:R-:W-:Y:S01]  /*dda0*/  ENDCOLLECTIVE ;  /* 0x000000000000791b */ /* 0x003fe20003800000 */
.L_x_306:
[----:B------:R-:W-:-:S05]  /*ddb0*/  @!P2 LEA R21, P0, R8, R21, 0x1 ;  /* 0x000000150815a211 */ /* 0x000fca00078008ff */
[----:B------:R-:W-:Y:S02]  /*ddc0*/  @!P2 IMAD.X R20, RZ, RZ, R2, P0 ;  /* 0x000000ffff14a224 */ /* 0x000fe400000e0602 */
[----:B------:R-:W-:Y:S02]  /*ddd0*/  @!P2 IMAD.MOV.U32 R2, RZ, RZ, R21 ;  /* 0x000000ffff02a224 */ /* 0x000fe400078e0015 */
[----:B------:R-:W-:Y:S02]  /*dde0*/  @!P2 IMAD.MOV.U32 R3, RZ, RZ, R20 ;  /* 0x000000ffff03a224 */ /* 0x000fe400078e0014 */
[----:B------:R-:W-:-:S03]  /*ddf0*/  IMAD.MOV.U32 R13, RZ, RZ, R4 ;  /* 0x000000ffff0d7224 */ /* 0x000fc600078e0004 */
[----:B------:R-:W-:Y:S01]  /*de00*/  @!PT LDS RZ, [RZ] ;  /* 0x00000000fffff984 */ /* 0x000fe20000000800 */
[----:B------:R-:W-:Y:S01]  /*de10*/  @!PT LDS RZ, [RZ] ;  /* 0x00000000fffff984 */ /* 0x000fe20000000800 */
[----:B------:R-:W-:Y:S01]  /*de20*/  @!PT LDS RZ, [RZ] ;  /* 0x00000000fffff984 */ /* 0x000fe20000000800 */
[----:B------:R0:W-:Y:S02]  /*de30*/  @!P2 LDGSTS.E.BYPASS.LTC128B.128 [R10+0x1ac00], desc[UR48][R2.64], !P1 ;  /* 0x1ac00000020aafae */ /* 0x0001e4000c901d70 */
[----:B0-----:R-:W-:Y:S01]  /*de40*/  IMAD.MOV.U32 R2, RZ, RZ, R14 ;  /* 0x000000ffff027224 */ /* 0x001fe200078e000e */
[----:B------:R-:W-:-:S07]  /*de50*/  IADD3 R3, R0, 0x60, RZ ;  /* 0x0000006000037810 */ /* 0x000fce0007ffe0ff */
[----:B------:R-:W-:Y:S05]  /*de60*/  WARPSYNC.COLLECTIVE R15, `(.L_x_307) ;  /* 0x000000000f087348 */ /* 0x000fea0003c00000 */
[----:B------:R0:W1:Y:S02]  /*de70*/  SHFL.IDX P6, R14, R13, R12, R11 ;  /* 0x0000000c0d0e7389 */ /* 0x00006400000c000b */
[----:B01----:R-:W-:Y:S01]  /*de80*/  ENDCOLLECTIVE ;  /* 0x000000000000791b */ /* 0x003fe20003800000 */
.L_x_307:
[----:B------:R-:W-:Y:S01]  /*de90*/  ISETP.GE.AND P2, PT, R3, UR38, PT ;  /* 0x0000002603007c0c */ /* 0x000fe2000bf46270 */
[----:B------:R-:W-:Y:S02]  /*dea0*/  IMAD.MOV.U32 R13, RZ, RZ, R5 ;  /* 0x000000ffff0d7224 */ /* 0x000fe400078e0005 */
[----:B------:R-:W-:-:S10]  /*deb0*/  IMAD.MOV.U32 R12, RZ, RZ, 0x7 ;  /* 0x00000007ff0c7424 */ /* 0x000fd400078e00ff */
[----:B------:R-:W-:Y:S01]  /*dec0*/  @P2 LOP3.LUT R16, R16, 0x20, RZ, 0xfc, !PT ;  /* 0x0000002010102812 */ /* 0x000fe200078efcff */
[----:B------:R-:W-:-:S05]  /*ded0*/  IMAD.MOV.U32 R15, RZ, RZ, R14 ;  /* 0x000000ffff0f7224 */ /* 0x000fca00078e000e */
[----:B------:R-:W-:-:S05]  /*dee0*/  @!P2 LEA R6, P0, R8, R15, 0x1 ;  /* 0x0000000f0806a211 */ /* 0x000fca00078008ff */
[----:B------:R-:W-:Y:S02]  /*def0*/  @!P2 IMAD.X R15, RZ, RZ, R2, P0 ;  /* 0x000000ffff0fa224 */ /* 0x000fe400000e0602 */
[----:B------:R-:W-:Y:S02]  /*df00*/  @!P2 IMAD.MOV.U32 R2, RZ, RZ, R6 ;  /* 0x000000ffff02a224 */ /* 0x000fe400078e0006 */
[----:B------:R-:W-:Y:S02]  /*df10*/  @!P2 IMAD.MOV.U32 R3, RZ, RZ, R15 ;  /* 0x000000ffff03a224 */ /* 0x000fe400078e000f */
[----:B------:R-:W-:-:S03]  /*df20*/  IMAD.MOV.U32 R15, RZ, RZ, -0x1 ;  /* 0xffffffffff0f7424 */ /* 0x000fc600078e00ff */
[----:B------:R-:W-:Y:S01]  /*df30*/  @!PT LDS RZ, [RZ] ;  /* 0x00000000fffff984 */ /* 0x000fe20000000800 */
[----:B------:R-:W-:Y:S01]  /*df40*/  @!PT LDS RZ, [RZ] ;  /* 0x00000000fffff984 */ /* 0x000fe20000000800 */
[----:B------:R-:W-:Y:S01]  /*df50*/  @!PT LDS RZ, [RZ] ;  /* 0x00000000fffff984 */ /* 0x000fe20000000800 */
[----:B------:R0:W-:Y:S04]  /*df60*/  @!P2 LDGSTS.E.BYPASS.LTC128B.128 [R10+0x1b400], desc[UR48][R2.64], !P1 ;  /* 0x1b400000020aafae */ /* 0x0001e8000c901d70 */
[----:B0-----:R-:W-:Y:S05]  /*df70*/  WARPSYNC.COLLECTIVE R15, `(.L_x_308) ;  /* 0x000000000f087348 */ /* 0x001fea0003c00000 */
[----:B------:R1:W2:Y:S02]  /*df80*/  SHFL.IDX P6, R14, R13, R12, R11 ;  /* 0x0000000c0d0e7389 */ /* 0x0002a400000c000b */
[----:B012---:R-:W-:Y:S01]  /*df90*/  ENDCOLLECTIVE ;  /* 0x000000000000791b */ /* 0x007fe20003800000 */
.L_x_308:
[----:B------:R-:W-:Y:S02]  /*dfa0*/  IMAD.MOV.U32 R13, RZ, RZ, R4 ;  /* 0x000000ffff0d7224 */ /* 0x000fe400078e0004 */
[----:B------:R-:W-:-:S07]  /*dfb0*/  IMAD.MOV.U32 R5, RZ, RZ, R14 ;  /* 0x000000ffff057224 */ /* 0x000fce00078e000e */
[----:B------:R-:W-:Y:S05]  /*dfc0*/  WARPSYNC.COLLECTIVE R15, `(.L_x_309) ;  /* 0x000000000f087348 */ /* 0x000fea0003c00000 */
[----:B------:R0:W1:Y:S02]  /*dfd0*/  SHFL.IDX P6, R14, R13, R12, R11 ;  /* 0x0000000c0d0e7389 */ /* 0x00006400000c000b */
[----:B01----:R-:W-:Y:S01]  /*dfe0*/  ENDCOLLECTIVE ;  /* 0x000000000000791b */ /* 0x003fe20003800000 */
.L_x_309:
[----:B------:R-:W-:Y:S05]  /*dff0*/  BRA `(.L_x_310) ;  /* 0xffffffc000887947 */ /* 0x000fea000383ffff */
.L_x_237:
[----:B------:R-:W-:Y:S01]  /*e000*/  BSSY B0, `(.L_x_311) ;  /* 0x0000008000007945 */ /* 0x000fe20003800000 */
[----:B------:R-:W-:Y:S02]  /*e010*/  IMAD.MOV.U32 R13, RZ, RZ, R4 ;  /* 0x000000ffff0d7224 */ /* 0x000fe400078e0004 */
[----:B------:R-:W-:Y:S02]  /*e020*/  IMAD.MOV.U32 R12, RZ, RZ, RZ ;  /* 0x000000ffff0c7224 */ /* 0x000fe400078e00ff */
[----:B------:R-:W-:Y:S02]  /*e030*/  IMAD.MOV.U32 R11, RZ, RZ, 0x181f ;  /* 0x0000181fff0b7424 */ /* 0x000fe400078e00ff */
[----:B------:R-:W-:-:S07]  /*e040*/  IMAD.MOV.U32 R15, RZ, RZ, -0x1 ;  /* 0xffffffffff0f7424 */ /* 0x000fce00078e00ff */
[----:B-----5:R-:W-:Y:S05]  /*e050*/  WARPSYNC.COLLECTIVE R15, `(.L_x_312) ;  /* 0x000000000f087348 */ /* 0x020fea0003c00000 */
[----:B------:R0:W1:Y:S02]  /*e060*/  SHFL.IDX P6, R14, R13, R12, R11 ;  /* 0x0000000c0d0e7389 */ /* 0x00006400000c000b */
[----:B01---5:R-:W-:Y:S01]  /*e070*/  ENDCOLLECTIVE ;  /* 0x000000000000791b */ /* 0x023fe20003800000 */
.L_x_312:
[----:B------:R-:W-:Y:S05]  /*e080*/  BSYNC B0 ;  /* 0x0000000000007941 */ /* 0x000fea0003800000 */
.L_x_311:
[----:B------:R-:W-:Y:S01]  /*e090*/  IMAD.MOV.U32 R13, RZ, RZ, R0 ;  /* 0x000000ffff0d7224 */ /* 0x000fe200078e0000 */
[----:B------:R-:W-:Y:S01]  /*e0a0*/  MOV R12, RZ ;  /* 0x000000ff000c7202 */ /* 0x000fe20000000f00 */
[----:B------:R-:W-:Y:S01]  /*e0b0*/  IMAD.MOV.U32 R11, RZ, RZ, 0x181f ;  /* 0x0000181fff0b7424 */ /* 0x000fe200078e00ff */
[----:B------:R-:W-:Y:S01]  /*e0c0*/  LOP3.LUT P2, RZ, R16, 0x800, RZ, 0xc0, !PT ;  /* 0x0000080010ff7812 */ /* 0x000fe2000784c0ff */
[----:B------:R-:W-:Y:S02]  /*e0d0*/  IMAD.MOV.U32 R15, RZ, RZ, -0x1 ;  /* 0xffffffffff0f7424 */ /* 0x000fe400078e00ff */
[----:B------:R-:W-:-:S10]  /*e0e0*/  IMAD.MOV.U32 R2, RZ, RZ, R14 ;  /* 0x000000ffff027224 */ /* 0x000fd400078e000e */
[----:B------:R-:W-:Y:S05]  /*e0f0*/  WARPSYNC.COLLECTIVE R15, `(.L_x_313) ;  /* 0x000000000f087348 */ /* 0x000fea0003c00000 */
[----:B------:R0:W1:Y:S02]  /*e100*/  SHFL.IDX P6, R14, R13, R12, R11 ;  /* 0x0000000c0d0e7389 */ /* 0x00006400000c000b */
[----:B01----:R-:W-:Y:S01]  /*e110*/  ENDCOLLECTIVE ;  /* 0x000000000000791b */ /* 0x003fe20003800000 */
.L_x_313:
[----:B------:R-:W-:Y:S02]  /*e120*/  IMAD.MOV.U32 R13, RZ, RZ, R4 ;  /* 0x000000ffff0d7224 */ /* 0x000fe400078e0004 */
[----:B------:R-:W-:Y:S01]  /*e130*/  IMAD.MOV.U32 R12, RZ, RZ, 0x1 ;  /* 0x00000001ff0c7424 */ /* 0x000fe200078e00ff */
[----:B------:R-:W-:-:S05]  /*e140*/  @!P2 LEA R14, P0, R21, R14, 0x1 ;  /* 0x0000000e150ea211 */ /* 0x000fca00078008ff */
[----:B------:R-:W-:Y:S02]  /*e150*/  @!P2 IMAD.X R3, RZ, RZ, R2, P0 ;  /* 0x000000ffff03a224 */ /* 0x000fe400000e0602 */
[----:B------:R-:W-:-:S07]  /*e160*/  @!P2 IMAD.MOV.U32 R2, RZ, RZ, R14 ;  /* 0x000000ffff02a224 */ /* 0x000fce00078e000e */
[----:B------:R-:W-:Y:S05]  /*e170*/  WARPSYNC.COLLECTIVE R15, `(.L_x_314) ;  /* 0x000000000f087348 */ /* 0x000fea0003c00000 */
[----:B------:R0:W1:Y:S02]  /*e180*/  SHFL.IDX P6, R14, R13, R12, R11 ;  /* 0x0000000c0d0e7389 */ /* 0x00006400000c000b */
[----:B01----:R-:W-:Y:S01]  /*e190*/  ENDCOLLECTIVE ;  /* 0x000000000000791b */ /* 0x003fe20003800000 */
.L_x_314:
[----:B------:R-:W-:Y:S01]  /*e1a0*/  @!PT LDS RZ, [RZ] ;  /* 0x00000000fffff984 */ /* 0x000fe20000000800 */
[----:B------:R-:W-:Y:S01]  /*e1b0*/  @!PT LDS RZ, [RZ] ;  /* 0x00000000fffff984 */ /* 0x000fe20000000800 */
[----:B------:R-:W-:Y:S01]  /*e1c0*/  @!PT LDS RZ, [RZ] ;  /* 0x00000000fffff984 */ /* 0x000fe20000000800 */
[----:B------:R0:W-:Y:S04]  /*e1d0*/  @!P2 LDGSTS.E.BYPASS.LTC128B.128 [R20+0x22400], desc[UR48][R2.64], !P5 ;  /* 0x224000000214afae */ /* 0x0001e8000e901d70 */
[----:B------:R0:W-:Y:S04]  /*e1e0*/  @!P2 LDGSTS.E.BYPASS.LTC128B.128 [R20+0x26400], desc[UR48][R2.64+0x80], !P4 ;  /* 0x264000800214afae */ /* 0x0001e8000e101d70 */
[----:B------:R0:W-:Y:S01]  /*e1f0*/  @!P2 LDGSTS.E.BYPASS.LTC128B.128 [R20+0x2a400], desc[UR48][R2.64+0x100], !P3 ;  /* 0x2a4001000214afae */ /* 0x0001e2000d901d70 */
[----:B------:R-:W-:-:S03]  /*e200*/  IMAD.MOV.U32 R13, RZ, RZ, R0 ;  /* 0x000000ffff0d7224 */ /* 0x000fc600078e0000 */
[----:B------:R0:W-:Y:S01]  /*e210*/  @!P2 LDGSTS.E.BYPASS.LTC128B.128 [R20+0x2e400], desc[UR48][R2.64+0x180], !P1 ;  /* 0x2e4001800214afae */ /* 0x0001e2000c901d70 */
[----:B------:R-:W-:Y:S01]  /*e220*/  LOP3.LUT P2, RZ, R16, 0x200, RZ, 0xc0, !PT ;  /* 0x0000020010ff7812 */ /* 0x000fe2000784c0ff */
[----:B------:R-:W-:-:S12]  /*e230*/  IMAD.MOV.U32 R5, RZ, RZ, R14 ;  /* 0x000000ffff057224 */ /* 0x000fd800078e000e */
[----:B0-----:R-:W-:Y:S05]  /*e240*/  WARPSYNC.COLLECTIVE R15, `(.L_x_315) ;  /* 0x000000000f087348 */ /* 0x001fea0003c00000 */
[----:B------:R1:W2:Y:S02]  /*e250*/  SHFL.IDX P6, R14, R13, R12, R11 ;  /* 0x0000000c0d0e7389 */ /* 0x0002a400000c000b */
[----:B012---:R-:W-:Y:S01]  /*e260*/  ENDCOLLECTIVE ;  /* 0x000000000000791b */ /* 0x007fe20003800000 */
.L_x_315:
[----:B------:R-:W-:Y:S02]  /*e270*/  IMAD.MOV.U32 R13, RZ, RZ, R4 ;  /* 0x000000ffff0d7224 */ /* 0x000fe400078e0004 */
[----:B------:R-:W-:Y:S01]  /*e280*/  IMAD.MOV.U32 R12, RZ, RZ, 0x2 ;  /* 0x00000002ff0c7424 */ /* 0x000fe200078e00ff */
[----:B------:R-:W-:-:S13]  /*e290*/  LOP3.LUT P6, RZ, R16, 0x400, RZ, 0xc0, !PT ;  /* 0x0000040010ff7812 */ /* 0x000fda00078cc0ff */
[----:B------:R-:W-:-:S05]  /*e2a0*/  @!P6 LEA R14, P0, R21, R14, 0x1 ;  /* 0x0000000e150ee211 */ /* 0x000fca00078008ff */
[----:B------:R-:W-:Y:S02]  /*e2b0*/  @!P6 IMAD.X R5, RZ, RZ, R5, P0 ;  /* 0x000000ffff05e224 */ /* 0x000fe400000e0605 */
[----:B------:R-:W-:Y:S02]  /*e2c0*/  @!P6 IMAD.MOV.U32 R2, RZ, RZ, R14 ;  /* 0x000000ffff02e224 */ /* 0x000fe400078e000e */
[----:B------:R-:W-:-:S05]  /*e2d0*/  @!P6 IMAD.MOV.U32 R3, RZ, RZ, R5 ;  /* 0x000000ffff03e224 */ /* 0x000fca00078e0005 */
[----:B------:R-:W-:Y:S01]  /*e2e0*/  @!PT LDS RZ, [RZ] ;  /* 0x00000000fffff984 */ /* 0x000fe20000000800 */
[----:B------:R-:W-:Y:S01]  /*e2f0*/  @!PT LDS RZ, [RZ] ;  /* 0x00000000fffff984 */ /* 0x000fe20000000800 */
[----:B------:R-:W-:Y:S01]  /*e300*/  @!PT LDS RZ, [RZ] ;  /* 0x00000000fffff984 */ /* 0x000fe20000000800 */
[----:B------:R0:W-:Y:S04]  /*e310*/  @!P6 LDGSTS.E.BYPASS.LTC128B.128 [R20+0x22c00], desc[UR48][R2.64], !P5 ;  /* 0x22c000000214efae */ /* 0x0001e8000e901d70 */
[----:B------:R0:W-:Y:S04]  /*e320*/  @!P6 LDGSTS.E.BYPASS.LTC128B.128 [R20+0x26c00], desc[UR48][R2.64+0x80], !P4 ;  /* 0x26c000800214efae */ /* 0x0001e8000e101d70 */
[----:B------:R0:W-:Y:S04]  /*e330*/  @!P6 LDGSTS.E.BYPASS.LTC128B.128 [R20+0x2ac00], desc[UR48][R2.64+0x100], !P3 ;  /* 0x2ac001000214efae */ /* 0x0001e8000d901d70 */
[----:B------:R0:W-:Y:S02]  /*e340*/  @!P6 LDGSTS.E.BYPASS.LTC128B.128 [R20+0x2ec00], desc[UR48][R2.64+0x180], !P1 ;  /* 0x2ec001800214efae */ /* 0x0001e4000c901d70 */
[----:B0-----:R-:W-:Y:S05]  /*e350*/  WARPSYNC.COLLECTIVE R15, `(.L_x_316) ;  /* 0x000000000f087348 */ /* 0x001fea0003c00000 */
[----:B------:R1:W2:Y:S02]  /*e360*/  SHFL.IDX P6, R14, R13, R12, R11 ;  /* 0x0000000c0d0e7389 */ /* 0x0002a400000c000b */
[----:B012---:R-:W-:Y:S01]  /*e370*/  ENDCOLLECTIVE ;  /* 0x000000000000791b */ /* 0x007fe20003800000 */
.L_x_316:
[----:B------:R-:W-:Y:S01]  /*e380*/  MOV R13, R0 ;  /* 0x00000000000d7202 */ /* 0x000fe20000000f00 */
[----:B------:R-:W-:-:S07]  /*e390*/  IMAD.MOV.U32 R5, RZ, RZ, R14 ;  /* 0x000000ffff057224 */ /* 0x000fce00078e000e */
[----:B------:R-:W-:Y:S05]  /*e3a0*/  WARPSYNC.COLLECTIVE R15, `(.L_x_317) ;  /* 0x000000000f087348 */ /* 0x000fea0003c00000 */
[----:B------:R0:W1:Y:S02]  /*e3b0*/  SHFL.IDX P6, R14, R13, R12, R11 ;  /* 0x0000000c0d0e7389 */ /* 0x00006400000c000b */
[----:B01----:R-:W-:Y:S01]  /*e3c0*/  ENDCOLLECTIVE ;  /* 0x000000000000791b */ /* 0x003fe20003800000 */
.L_x_317:
[----:B------:R-:W-:Y:S02]  /*e3d0*/  IMAD.MOV.U32 R13, RZ, RZ, R4 ;  /* 0x000000ffff0d7224 */ /* 0x000fe400078e0004 */
[----:B------:R-:W-:Y:S01]  /*e3e0*/  IMAD.MOV.U32 R12, RZ, RZ, 0x3 ;  /* 0x00000003ff0c7424 */ /* 0x000fe200078e00ff */
[----:B------:R-:W-:-:S05]  /*e3f0*/  @!P2 LEA R14, P0, R21, R14, 0x1 ;  /* 0x0000000e150ea211 */ /* 0x000fca00078008ff */
[----:B------:R-:W-:-:S08]  /*e400*/  @!P2 IMAD.MOV.U32 R2, RZ, RZ, R14 ;  /* 0x000000ffff02a224 */ /* 0x000fd000078e000e */
[----:B------:R-:W-:Y:S05]  /*e410*/  WARPSYNC.COLLECTIVE R15, `(.L_x_318) ;  /* 0x000000000f087348 */ /* 0x000fea0003c00000 */
[----:B------:R0:W1:Y:S02]  /*e420*/  SHFL.IDX P6, R14, R13, R12, R11 ;  /* 0x0000000c0d0e7389 */ /* 0x00006400000c000b */
[----:B01----:R-:W-:Y:S01]  /*e430*/  ENDCOLLECTIVE ;  /* 0x000000000000791b */ /* 0x003fe20003800000 */
.L_x_318:
[----:B------:R-:W-:-:S04]  /*e440*/  @!P2 IMAD.X R5, RZ, RZ, R5, P0 ;  /* 0x000000ffff05a224 */ /* 0x000fc800000e0605 */
[----:B------:R-:W-:-:S05]  /*e450*/  @!P2 IMAD.MOV.U32 R3, RZ, RZ, R5 ;  /* 0x000000ffff03a224 */ /* 0x000fca00078e0005 */
[----:B------:R-:W-:Y:S01]  /*e460*/  @!PT LDS RZ, [RZ] ;  /* 0x00000000fffff984 */ /* 0x000fe20000000800 */
[----:B------:R-:W-:Y:S01]  /*e470*/  @!PT LDS RZ, [RZ] ;  /* 0x00000000fffff984 */ /* 0x000fe20000000800 */
[----:B------:R-:W-:Y:S01]  /*e480*/  @!PT LDS RZ, [RZ] ;  /* 0x00000000fffff984 */ /* 0x000fe20000000800 */
[----:B------:R0:W-:Y:S01]  /*e490*/  @!P2 LDGSTS.E.BYPASS.LTC128B.128 [R20+0x23400], desc[UR48][R2.64], !P5 ;  /* 0x234000000214afae */ /* 0x0001e2000e901d70 */
[----:B------:R-:W-:-:S03]  /*e4a0*/  IMAD.MOV.U32 R13, RZ, RZ, R0 ;  /* 0x000000ffff0d7224 */ /* 0x000fc600078e0000 */
[----:B------:R0:W-:Y:S04]  /*e4b0*/  @!P2 LDGSTS.E.BYPASS.LTC128B.128 [R20+0x27400], desc[UR48][R2.64+0x80], !P4 ;  /* 0x274000800214afae */ /* 0x0001e8000e101d70 */
[----:B------:R0:W-:Y:S04]  /*e4c0*/  @!P2 LDGSTS.E.BYPASS.LTC128B.128 [R20+0x2b400], desc[UR48][R2.64+0x100], !P3 ;  /* 0x2b4001000214afae */ /* 0x0001e8000d901d70 */
[----:B------:R0:W-:Y:S01]  /*e4d0*/  @!P2 LDGSTS.E.BYPASS.LTC128B.128 [R20+0x2f400], desc[UR48][R2.64+0x180], !P1 ;  /* 0x2f4001800214afae */ /* 0x0001e2000c901d70 */
[----:B------:R-:W-:Y:S01]  /*e4e0*/  IMAD.MOV.U32 R5, RZ, RZ, R14 ;  /* 0x000000ffff057224 */ /* 0x000fe200078e000e */
[----:B------:R-:W-:-:S13]  /*e4f0*/  LOP3.LUT P2, RZ, R16, 0x80, RZ, 0xc0, !PT ;  /* 0x0000008010ff7812 */ /* 0x000fda000784c0ff */
[----:B0-----:R-:W-:Y:S05]  /*e500*/  WARPSYNC.COLLECTIVE R15, `(.L_x_319) ;  /* 0x000000000f087348 */ /* 0x001fea0003c00000 */
[----:B------:R1:W2:Y:S02]  /*e510*/  SHFL.IDX P6, R14, R13, R12, R11 ;  /* 0x0000000c0d0e7389 */ /* 0x0002a400000c000b */
[----:B012---:R-:W-:Y:S01]  /*e520*/  ENDCOLLECTIVE ;  /* 0x000000000000791b */ /* 0x007fe20003800000 */
.L_x_319:
        /* <DEDUP_REMOVED lines=17> */
.L_x_320:
[----:B------:R-:W-:Y:S02]  /*e640*/  IMAD.MOV.U32 R13, RZ, RZ, R0 ;  /* 0x000000ffff0d7224 */ /* 0x000fe400078e0000 */
[----:B------:R-:W-:-:S07]  /*e650*/  IMAD.MOV.U32 R5, RZ, RZ, R14 ;  /* 0x000000ffff057224 */ /* 0x000fce00078e000e */
[----:B------:R-:W-:Y:S05]  /*e660*/  WARPSYNC.COLLECTIVE R15, `(.L_x_321) ;  /* 0x000000000f087348 */ /* 0x000fea0003c00000 */
[----:B------:R0:W1:Y:S02]  /*e670*/  SHFL.IDX P6, R14, R13, R12, R11 ;  /* 0x0000000c0d0e7389 */ /* 0x00006400000c000b */
[----:B01----:R-:W-:Y:S01]  /*e680*/  ENDCOLLECTIVE ;  /* 0x000000000000791b */ /* 0x003fe20003800000 */
.L_x_321:
        /* <DEDUP_REMOVED lines=8> */
.L_x_322:
[----:B------:R-:W-:-:S05]  /*e710*/  @!P2 IMAD.MOV.U32 R3, RZ, RZ, R5 ;  /* 0x000000ffff03a224 */ /* 0x000fca00078e0005 */
[----:B------:R-:W-:Y:S01]  /*e720*/  @!PT LDS RZ, [RZ] ;  /* 0x00000000fffff984 */ /* 0x000fe20000000800 */
[----:B------:R-:W-:Y:S01]  /*e730*/  @!PT LDS RZ, [RZ] ;  /* 0x00000000fffff984 */ /* 0x000fe20000000800 */
[----:B------:R-:W-:Y:S01]  /*e740*/  @!PT LDS RZ, [RZ] ;  /* 0x00000000fffff984 */ /* 0x000fe20000000800 */
[----:B------:R0:W-:Y:S04]  /*e750*/  @!P2 LDGSTS.E.BYPASS.LTC128B.128 [R20+0x24400], desc[UR48][R2.64], !P5 ;  /* 0x244000000214afae */ /* 0x0001e8000e901d70 */
[----:B------:R0:W-:Y:S01]  /*e760*/  @!P2 LDGSTS.E.BYPASS.LTC128B.128 [R20+0x28400], desc[UR48][R2.64+0x80], !P4 ;  /* 0x284000800214afae */ /* 0x0001e2000e101d70 */
[----:B------:R-:W-:-:S03]  /*e770*/  IMAD.MOV.U32 R13, RZ, RZ, R0 ;  /* 0x000000ffff0d7224 */ /* 0x000fc600078e0000 */
[----:B------:R0:W-:Y:S04]  /*e780*/  @!P2 LDGSTS.E.BYPASS.LTC128B.128 [R20+0x2c400], desc[UR48][R2.64+0x100], !P3 ;  /* 0x2c4001000214afae */ /* 0x0001e8000d901d70 */
[----:B------:R0:W-:Y:S01]  /*e790*/  @!P2 LDGSTS.E.BYPASS.LTC128B.128 [R20+0x30400], desc[UR48][R2.64+0x180], !P1 ;  /* 0x304001800214afae */ /* 0x0001e2000c901d70 */
[----:B------:R-:W-:Y:S01]  /*e7a0*/  LOP3.LUT P2, RZ, R16, 0x20, RZ, 0xc0, !PT ;  /* 0x0000002010ff7812 */ /* 0x000fe2000784c0ff */
[----:B------:R-:W-:-:S12]  /*e7b0*/  IMAD.MOV.U32 R5, RZ, RZ, R14 ;  /* 0x000000ffff057224 */ /* 0x000fd800078e000e */
[----:B0-----:R-:W-:Y:S05]  /*e7c0*/  WARPSYNC.COLLECTIVE R15, `(.L_x_323) ;  /* 0x000000000f087348 */ /* 0x001fea0003c00000 */
[----:B------:R1:W2:Y:S02]  /*e7d0*/  SHFL.IDX P6, R14, R13, R12, R11 ;  /* 0x0000000c0d0e7389 */ /* 0x0002a400000c000b */
[----:B012---:R-:W-:Y:S01]  /*e7e0*/  ENDCOLLECTIVE ;  /* 0x000000000000791b */ /* 0x007fe20003800000 */
.L_x_323:
        /* <DEDUP_REMOVED lines=17> */
.L_x_324:
[----:B------:R-:W-:Y:S02]  /*e900*/  IMAD.MOV.U32 R13, RZ, RZ, R0 ;  /* 0x000000ffff0d7224 */ /* 0x000fe400078e0000 */
[----:B------:R-:W-:-:S07]  /*e910*/  IMAD.MOV.U32 R5, RZ, RZ, R14 ;  /* 0x000000ffff057224 */ /* 0x000fce00078e000e */
[----:B------:R-:W-:Y:S05]  /*e920*/  WARPSYNC.COLLECTIVE R15, `(.L_x_325) ;  /* 0x000000000f087348 */ /* 0x000fea0003c00000 */
[----:B------:R0:W1:Y:S02]  /*e930*/  SHFL.IDX P6, R14, R13, R12, R11 ;  /* 0x0000000c0d0e7389 */ /* 0x00006400000c000b */
[----:B01----:R-:W-:Y:S01]  /*e940*/  ENDCOLLECTIVE ;  /* 0x000000000000791b */ /* 0x003fe20003800000 */
.L_x_325:
[----:B------:R-:W-:Y:S02]  /*e950*/  IMAD.MOV.U32 R13, RZ, RZ, R4 ;  /* 0x000000ffff0d7224 */ /* 0x000fe400078e0004 */
[----:B------:R-:W-:Y:S01]  /*e960*/  IMAD.MOV.U32 R12, RZ, RZ, 0x7 ;  /* 0x00000007ff0c7424 */ /* 0x000fe200078e00ff */
[----:B------:R-:W-:-:S04]  /*e970*/  @!P2 LEA R14, P0, R21, R14, 0x1 ;  /* 0x0000000e150ea211 */ /* 0x000fc800078008ff */
[----:B------:R-:W-:Y:S01]  /*e980*/  @!P2 MOV R2, R14 ;  /* 0x0000000e0002a202 */ /* 0x000fe20000000f00 */
[----:B------:R-:W-:-:S08]  /*e990*/  @!P2 IMAD.X R5, RZ, RZ, R5, P0 ;  /* 0x000000ffff05a224 */ /* 0x000fd000000e0605 */
[----:B------:R-:W-:Y:S05]  /*e9a0*/  WARPSYNC.COLLECTIVE R15, `(.L_x_326) ;  /* 0x000000000f087348 */ /* 0x000fea0003c00000 */
[----:B------:R0:W1:Y:S02]  /*e9b0*/  SHFL.IDX P6, R14, R13, R12, R11 ;  /* 0x0000000c0d0e7389 */ /* 0x00006400000c000b */
[----:B01----:R-:W-:Y:S01]  /*e9c0*/  ENDCOLLECTIVE ;  /* 0x000000000000791b */ /* 0x003fe20003800000 */
.L_x_326:
        /* <DEDUP_REMOVED lines=9> */
[----:B------:R-:W-:-:S07]  /*ea60*/  IMAD.MOV.U32 R5, RZ, RZ, R14 ;  /* 0x000000ffff057224 */ /* 0x000fce00078e000e */
[----:B0-----:R-:W-:Y:S05]  /*ea70*/  WARPSYNC.COLLECTIVE R15, `(.L_x_327) ;  /* 0x000000000f087348 */ /* 0x001fea0003c00000 */
[----:B------:R1:W2:Y:S02]  /*ea80*/  SHFL.IDX P6, R14, R13, R12, R11 ;  /* 0x0000000c0d0e7389 */ /* 0x0002a400000c000b */
[----:B012---:R-:W-:Y:S01]  /*ea90*/  ENDCOLLECTIVE ;  /* 0x000000000000791b */ /* 0x007fe20003800000 */
.L_x_327:
[----:B------:R-:W-:Y:S05]  /*eaa0*/  BRA `(.L_x_328) ;  /* 0xffffffc0007c7947 */ /* 0x000fea000383ffff */
.L_x_239:
[----:B0-----:R-:W-:-:S04]  /*eab0*/  IMAD.U32 R3, RZ, RZ, UR37 ;  /* 0x00000025ff037e24 */ /* 0x001fc8000f8e00ff */
[----:B------:R0:W1:Y:S03]  /*eac0*/  SYNCS.PHASECHK.TRANS64.TRYWAIT P0, [R3+URZ+0x32420], R0 ;  /* 0x03242000030075a7 */ /* 0x000066000800017f */
[----:B-1----:R-:W-:Y:S05]  /*ead0*/  @!P0 NANOSLEEP.SYNCS 0x989680 ;  /* 0x009896800000895d */ /* 0x002fea0003900000 */
[----:B------:R-:W1:Y:S02]  /*eae0*/  @!P0 SYNCS.PHASECHK.TRANS64 P0, [R3+URZ+0x32420], R0 ;  /* 0x03242000030085a7 */ /* 0x000e64000800007f */
[----:B-1----:R-:W-:Y:S05]  /*eaf0*/  @!P0 BRA `(.L_x_239) ;  /* 0xfffffffc00ec8947 */ /* 0x002fea000383ffff */
[----:B------:R-:W-:Y:S05]  /*eb00*/  BRA `(.L_x_329) ;  /* 0xffffffc000b87947 */ /* 0x000fea000383ffff */
.L_x_242:
[----:B0-----:R0:W1:Y:S02]  /*eb10*/  SYNCS.PHASECHK.TRANS64.TRYWAIT P0, [R17+URZ+0x32460], R0 ;  /* 0x03246000110075a7 */ /* 0x001064000800017f */
[----:B-1----:R-:W-:Y:S05]  /*eb20*/  @!P0 NANOSLEEP.SYNCS 0x989680 ;  /* 0x009896800000895d */ /* 0x002fea0003900000 */
[----:B------:R-:W1:Y:S02]  /*eb30*/  @!P0 SYNCS.PHASECHK.TRANS64 P0, [R17+URZ+0x32460], R0 ;  /* 0x03246000110085a7 */ /* 0x000e64000800007f */
[----:B-1----:R-:W-:Y:S05]  /*eb40*/  @!P0 BRA `(.L_x_242) ;  /* 0xfffffffc00f08947 */ /* 0x002fea000383ffff */
[----:B------:R-:W-:Y:S05]  /*eb50*/  BRA `(.L_x_330) ;  /* 0xffffffc000c87947 */ /* 0x000fea000383ffff */
.L_x_243:
        /* <DEDUP_REMOVED lines=8> */
.L_x_332:
[----:B------:R-:W-:Y:S05]  /*ebe0*/  BSYNC B0 ;  /* 0x0000000000007941 */ /* 0x000fea0003800000 */
.L_x_331:
[----:B------:R-:W0:Y:S01]  /*ebf0*/  S2R R4, SR_TID.X ;  /* 0x0000000000047919 */ /* 0x000e220000002100 */
[----:B------:R-:W-:Y:S01]  /*ec00*/  IMAD.MOV.U32 R13, RZ, RZ, R8 ;  /* 0x000000ffff0d7224 */ /* 0x000fe200078e0008 */
[----:B------:R-:W-:Y:S01]  /*ec10*/  MOV R11, 0x181f ;  /* 0x0000181f000b7802 */ /* 0x000fe20000000f00 */
[----:B------:R-:W-:Y:S01]  /*ec20*/  IMAD.MOV.U32 R12, RZ, RZ, RZ ;  /* 0x000000ffff0c7224 */ /* 0x000fe200078e00ff */
[C---:B------:R-:W-:Y:S01]  /*ec30*/  LOP3.LUT P3, RZ, R29.reuse, 0x8000, RZ, 0xc0, !PT ;  /* 0x000080001dff7812 */ /* 0x040fe2000786c0ff */
[----:B------:R-:W-:Y:S01]  /*ec40*/  IMAD.MOV.U32 R15, RZ, RZ, -0x1 ;  /* 0xffffffffff0f7424 */ /* 0x000fe200078e00ff */
[C---:B------:R-:W-:Y:S01]  /*ec50*/  LOP3.LUT P2, RZ, R29.reuse, 0x1000, RZ, 0xc0, !PT ;  /* 0x000010001dff7812 */ /* 0x040fe2000784c0ff */
[----:B------:R-:W-:Y:S01]  /*ec60*/  IMAD.MOV.U32 R3, RZ, RZ, R14 ;  /* 0x000000ffff037224 */ /* 0x000fe200078e000e */
[----:B------:R-:W-:-:S13]  /*ec70*/  LOP3.LUT P1, RZ, R29, 0x80, RZ, 0xc0, !PT ;  /* 0x000000801dff7812 */ /* 0x000fda000782c0ff */
[----:B0-----:R-:W-:Y:S05]  /*ec80*/  WARPSYNC.COLLECTIVE R15, `(.L_x_333) ;  /* 0x000000000f087348 */ /* 0x001fea0003c00000 */
[----:B------:R1:W2:Y:S02]  /*ec90*/  SHFL.IDX P6, R14, R13, R12, R11 ;  /* 0x0000000c0d0e7389 */ /* 0x0002a400000c000b */
[----:B012---:R-:W-:Y:S01]  /*eca0*/  ENDCOLLECTIVE ;  /* 0x000000000000791b */ /* 0x007fe20003800000 */
.L_x_333:
[----:B------:R-:W-:Y:S02]  /*ecb0*/  LOP3.LUT P4, RZ, R29, 0x4, RZ, 0xc0, !PT ;  /* 0x000000041dff7812 */ /* 0x000fe4000788c0ff */
[----:B------:R-:W-:Y:S02]  /*ecc0*/  LEA R6, R6, UR37, 0x1 ;  /* 0x0000002506067c11 */ /* 0x000fe4000f8e08ff */
[----:B------:R-:W-:Y:S01]  /*ecd0*/  LOP3.LUT P5, RZ, R16, 0x80000000, RZ, 0xc0, !PT ;  /* 0x8000000010ff7812 */ /* 0x000fe200078ac0ff */
[----:B------:R-:W-:Y:S02]  /*ece0*/  IMAD.MOV.U32 R13, RZ, RZ, R7 ;  /* 0x000000ffff0d7224 */ /* 0x000fe400078e0007 */
[----:B------:R-:W-:Y:S02]  /*ecf0*/  IMAD.MOV.U32 R12, RZ, RZ, 0x1 ;  /* 0x00000001ff0c7424 */ /* 0x000fe400078e00ff */
[----:B------:R-:W-:Y:S02]  /*ed00*/  IMAD.SHL.U32 R4, R4, 0x8, RZ ;  /* 0x0000000804047824 */ /* 0x000fe400078e00ff */
[----:B------:R-:W-:-:S07]  /*ed10*/  IMAD.MOV.U32 R2, RZ, RZ, R14 ;  /* 0x000000ffff027224 */ /* 0x000fce00078e000e */
[----:B------:R-:W-:Y:S05]  /*ed20*/  WARPSYNC.COLLECTIVE R15, `(.L_x_334) ;  /* 0x000000000f087348 */ /* 0x000fea0003c00000 */
[----:B------:R0:W1:Y:S02]  /*ed30*/  SHFL.IDX P6, R14, R13, R12, R11 ;  /* 0x0000000c0d0e7389 */ /* 0x00006400000c000b */
[----:B01----:R-:W-:Y:S01]  /*ed40*/  ENDCOLLECTIVE ;  /* 0x000000000000791b */ /* 0x003fe20003800000 */
.L_x_334:
[----:B------:R-:W-:-:S05]  /*ed50*/  LOP3.LUT R4, R4, 0x38, RZ, 0xc0, !PT ;  /* 0x0000003804047812 */ /* 0x000fca00078ec0ff */
[----:B------:R-:W-:-:S05]  /*ed60*/  IMAD.SHL.U32 R0, R4, 0x2, RZ ;  /* 0x0000000204007824 */ /* 0x000fca00078e00ff */
[----:B------:R-:W-:Y:S01]  /*ed70*/  IADD3 R2, P0, R2, R0, RZ ;  /* 0x0000000002027210 */ /* 0x000fe20007f1e0ff */
[----:B------:R-:W-:-:S04]  /*ed80*/  IMAD.MOV.U32 R13, RZ, RZ, R8 ;  /* 0x000000ffff0d7224 */ /* 0x000fc800078e0008 */
[----:B------:R-:W-:-:S05]  /*ed90*/  IMAD.X R3, RZ, RZ, R3, P0 ;  /* 0x000000ffff037224 */ /* 0x000fca00000e0603 */
        /* <DEDUP_REMOVED lines=15> */
.L_x_335:
[----:B------:R-:W-:Y:S02]  /*ee90*/  IMAD.MOV.U32 R13, RZ, RZ, R7 ;  /* 0x000000ffff0d7224 */ /* 0x000fe400078e0007 */
[----:B------:R-:W-:Y:S02]  /*eea0*/  IMAD.MOV.U32 R12, RZ, RZ, 0x2 ;  /* 0x00000002ff0c7424 */ /* 0x000fe400078e00ff */
[----:B------:R-:W-:-:S07]  /*eeb0*/  IMAD.MOV.U32 R2, RZ, RZ, R14 ;  /* 0x000000ffff027224 */ /* 0x000fce00078e000e */
[----:B------:R-:W-:Y:S05]  /*eec0*/  WARPSYNC.COLLECTIVE R15, `(.L_x_336) ;  /* 0x000000000f087348 */ /* 0x000fea0003c00000 */
[----:B------:R0:W1:Y:S02]  /*eed0*/  SHFL.IDX P6, R14, R13, R12, R11 ;  /* 0x0000000c0d0e7389 */ /* 0x00006400000c000b */
[----:B01----:R-:W-:Y:S01]  /*eee0*/  ENDCOLLECTIVE ;  /* 0x000000000000791b */ /* 0x003fe20003800000 */
.L_x_336:
        /* <DEDUP_REMOVED lines=13> */
[----:B------:R-:W-:Y:S02]  /*efc0*/  LOP3.LUT P4, RZ, R29, 0x1, RZ, 0xc0, !PT ;  /* 0x000000011dff7812 */ /* 0x000fe4000788c0ff */
[----:B0-----:R-:W-:-:S11]  /*efd0*/  MOV R3, R14 ;  /* 0x0000000e00037202 */ /* 0x001fd60000000f00 */
[----:B------:R-:W-:Y:S05]  /*efe0*/  WARPSYNC.COLLECTIVE R15, `(.L_x_337) ;  /* 0x000000000f087348 */ /* 0x000fea0003c00000 */
[----:B------:R0:W1:Y:S02]  /*eff0*/  SHFL.IDX P6, R14, R13, R12, R11 ;  /* 0x0000000c0d0e7389 */ /* 0x00006400000c000b */
[----:B01----:R-:W-:Y:S01]  /*f000*/  ENDCOLLECTIVE ;  /* 0x000000000000791b */ /* 0x003fe20003800000 */
.L_x_337:
[----:B------:R-:W-:Y:S02]  /*f010*/  IMAD.MOV.U32 R13, RZ, RZ, R7 ;  /* 0x000000ffff0d7224 */ /* 0x000fe400078e0007 */
[----:B------:R-:W-:Y:S02]  /*f020*/  IMAD.MOV.U32 R12, RZ, RZ, 0x3 ;  /* 0x00000003ff0c7424 */ /* 0x000fe400078e00ff */
[----:B------:R-:W-:-:S07]  /*f030*/  IMAD.MOV.U32 R2, RZ, RZ, R14 ;  /* 0x000000ffff027224 */ /* 0x000fce00078e000e */
[----:B------:R-:W-:Y:S05]  /*f040*/  WARPSYNC.COLLECTIVE R15, `(.L_x_338) ;  /* 0x000000000f087348 */ /* 0x000fea0003c00000 */
[----:B------:R0:W1:Y:S02]  /*f050*/  SHFL.IDX P6, R14, R13, R12, R11 ;  /* 0x0000000c0d0e7389 */ /* 0x00006400000c000b */
[----:B01----:R-:W-:Y:S01]  /*f060*/  ENDCOLLECTIVE ;  /* 0x000000000000791b */ /* 0x003fe20003800000 */
.L_x_338:
        /* <DEDUP_REMOVED lines=18> */
.L_x_339:
[----:B------:R-:W-:Y:S02]  /*f190*/  IMAD.MOV.U32 R13, RZ, RZ, R7 ;  /* 0x000000ffff0d7224 */ /* 0x000fe400078e0007 */
[----:B------:R-:W-:Y:S02]  /*f1a0*/  IMAD.MOV.U32 R12, RZ, RZ, 0x4 ;  /* 0x00000004ff0c7424 */ /* 0x000fe400078e00ff */
[----:B------:R-:W-:-:S07]  /*f1b0*/  IMAD.MOV.U32 R2, RZ, RZ, R14 ;  /* 0x000000ffff027224 */ /* 0x000fce00078e000e */
[----:B------:R-:W-:Y:S05]  /*f1c0*/  WARPSYNC.COLLECTIVE R15, `(.L_x_340) ;  /* 0x000000000f087348 */ /* 0x000fea0003c00000 */
[----:B------:R0:W1:Y:S02]  /*f1d0*/  SHFL.IDX P6, R14, R13, R12, R11 ;  /* 0x0000000c0d0e7389 */ /* 0x00006400000c000b */
[----:B01----:R-:W-:Y:S01]  /*f1e0*/  ENDCOLLECTIVE ;  /* 0x000000000000791b */ /* 0x003fe20003800000 */
.L_x_340:
        /* <DEDUP_REMOVED lines=17> */
.L_x_341:
[----:B------:R-:W-:Y:S02]  /*f300*/  IMAD.MOV.U32 R13, RZ, RZ, R7 ;  /* 0x000000ffff0d7224 */ /* 0x000fe400078e0007 */
[----:B------:R-:W-:Y:S01]  /*f310*/  IMAD.MOV.U32 R12, RZ, RZ, 0x5 ;  /* 0x00000005ff0c7424 */ /* 0x000fe200078e00ff */
[----:B------:R-:W-:-:S07]  /*f320*/  MOV R2, R14 ;  /* 0x0000000e00027202 */ /* 0x000fce0000000f00 */
[----:B------:R-:W-:Y:S05]  /*f330*/  WARPSYNC.COLLECTIVE R15, `(.L_x_342) ;  /* 0x000000000f087348 */ /* 0x000fea0003c00000 */
[----:B------:R0:W1:Y:S02]  /*f340*/  SHFL.IDX P6, R14, R13, R12, R11 ;  /* 0x0000000c0d0e7389 */ /* 0x00006400000c000b */
[----:B01----:R-:W-:Y:S01]  /*f350*/  ENDCOLLECTIVE ;  /* 0x000000000000791b */ /* 0x003fe20003800000 */
.L_x_342:
        /* <DEDUP_REMOVED lines=14> */
.L_x_343:
[----:B------:R-:W-:Y:S05]  /*f440*/  BRA `(.L_x_344) ;  /* 0xffffffc000887947 */ /* 0x000fea000383ffff */
.L_x_249:
[----:B0-----:R0:W1:Y:S02]  /*f450*/  SYNCS.PHASECHK.TRANS64.TRYWAIT P0, [R17+URZ+0x32440], R26 ;  /* 0x0324401a110075a7 */ /* 0x001064000800017f */
[----:B-1----:R-:W-:Y:S05]  /*f460*/  @!P0 NANOSLEEP.SYNCS 0x989680 ;  /* 0x009896800000895d */ /* 0x002fea0003900000 */
[----:B------:R-:W1:Y:S02]  /*f470*/  @!P0 SYNCS.PHASECHK.TRANS64 P0, [R17+URZ+0x32440], R26 ;  /* 0x0324401a110085a7 */ /* 0x000e64000800007f */
[----:B-1----:R-:W-:Y:S05]  /*f480*/  @!P0 BRA `(.L_x_249) ;  /* 0xfffffffc00f08947 */ /* 0x002fea000383ffff */
[----:B------:R-:W-:Y:S05]  /*f490*/  BRA `(.L_x_345) ;  /* 0xffffffc400947947 */ /* 0x000fea000383ffff */
.L_x_250:
        /* <DEDUP_REMOVED lines=8> */
.L_x_347:
[----:B------:R-:W-:Y:S05]  /*f520*/  BSYNC B1 ;  /* 0x0000000000017941 */ /* 0x000fea0003800000 */
.L_x_346:
[----:B------:R-:W-:Y:S01]  /*f530*/  IMAD.MOV.U32 R13, RZ, RZ, R21 ;  /* 0x000000ffff0d7224 */ /* 0x000fe200078e0015 */
[----:B------:R-:W-:Y:S01]  /*f540*/  MOV R15, 0xffffffff ;  /* 0xffffffff000f7802 */ /* 0x000fe20000000f00 */
[----:B------:R-:W-:Y:S01]  /*f550*/  IMAD.MOV.U32 R12, RZ, RZ, RZ ;  /* 0x000000ffff0c7224 */ /* 0x000fe200078e00ff */
[----:B------:R-:W-:Y:S01]  /*f560*/  LEA R22, R22, UR37, 0x1 ;  /* 0x0000002516167c11 */ /* 0x000fe2000f8e08ff */
[----:B------:R-:W-:Y:S02]  /*f570*/  IMAD.MOV.U32 R11, RZ, RZ, 0x181f ;  /* 0x0000181fff0b7424 */ /* 0x000fe400078e00ff */
[----:B------:R-:W-:-:S07]  /*f580*/  IMAD.MOV.U32 R3, RZ, RZ, R14 ;  /* 0x000000ffff037224 */ /* 0x000fce00078e000e */
[----:B------:R-:W-:Y:S05]  /*f590*/  WARPSYNC.COLLECTIVE R15, `(.L_x_348) ;  /* 0x000000000f087348 */ /* 0x000fea0003c00000 */
[----:B------:R0:W1:Y:S02]  /*f5a0*/  SHFL.IDX P6, R14, R13, R12, R11 ;  /* 0x0000000c0d0e7389 */ /* 0x00006400000c000b */
[----:B01----:R-:W-:Y:S01]  /*f5b0*/  ENDCOLLECTIVE ;  /* 0x000000000000791b */ /* 0x003fe20003800000 */
.L_x_348:
[----:B------:R-:W-:Y:S02]  /*f5c0*/  IMAD.MOV.U32 R13, RZ, RZ, R24 ;  /* 0x000000ffff0d7224 */ /* 0x000fe400078e0018 */
[----:B------:R-:W-:Y:S01]  /*f5d0*/  IMAD.MOV.U32 R12, RZ, RZ, 0x1 ;  /* 0x00000001ff0c7424 */ /* 0x000fe200078e00ff */
[----:B------:R-:W-:-:S13]  /*f5e0*/  IADD3 R2, P0, R14, R0, RZ ;  /* 0x000000000e027210 */ /* 0x000fda0007f1e0ff */
[----:B------:R-:W-:Y:S05]  /*f5f0*/  WARPSYNC.COLLECTIVE R15, `(.L_x_349) ;  /* 0x000000000f087348 */ /* 0x000fea0003c00000 */
[----:B------:R0:W1:Y:S02]  /*f600*/  SHFL.IDX P6, R14, R13, R12, R11 ;  /* 0x0000000c0d0e7389 */ /* 0x00006400000c000b */
[----:B01----:R-:W-:Y:S01]  /*f610*/  ENDCOLLECTIVE ;  /* 0x000000000000791b */ /* 0x003fe20003800000 */
.L_x_349:
        /* <DEDUP_REMOVED lines=10> */
.L_x_350:
[----:B------:R-:W-:Y:S02]  /*f6c0*/  IMAD.MOV.U32 R13, RZ, RZ, R24 ;  /* 0x000000ffff0d7224 */ /* 0x000fe400078e0018 */
[----:B------:R-:W-:Y:S01]  /*f6d0*/  IMAD.MOV.U32 R12, RZ, RZ, 0x2 ;  /* 0x00000002ff0c7424 */ /* 0x000fe200078e00ff */
[----:B------:R-:W-:-:S13]  /*f6e0*/  IADD3 R2, P0, R14, R0, RZ ;  /* 0x000000000e027210 */ /* 0x000fda0007f1e0ff */
[----:B------:R-:W-:Y:S05]  /*f6f0*/  WARPSYNC.COLLECTIVE R15, `(.L_x_351) ;  /* 0x000000000f087348 */ /* 0x000fea0003c00000 */
[----:B------:R0:W1:Y:S02]  /*f700*/  SHFL.IDX P6, R14, R13, R12, R11 ;  /* 0x0000000c0d0e7389 */ /* 0x00006400000c000b */
[----:B01----:R-:W-:Y:S01]  /*f710*/  ENDCOLLECTIVE ;  /* 0x000000000000791b */ /* 0x003fe20003800000 */
.L_x_351:
        /* <DEDUP_REMOVED lines=10> */
.L_x_352:
[----:B------:R-:W-:Y:S01]  /*f7c0*/  IMAD.MOV.U32 R13, RZ, RZ, R24 ;  /* 0x000000ffff0d7224 */ /* 0x000fe200078e0018 */
[----:B------:R-:W-:Y:S01]  /*f7d0*/  MOV R12, 0x3 ;  /* 0x00000003000c7802 */ /* 0x000fe20000000f00 */
[----:B------:R-:W-:-:S07]  /*f7e0*/  IMAD.MOV.U32 R10, RZ, RZ, R14 ;  /* 0x000000ffff0a7224 */ /* 0x000fce00078e000e */
[----:B------:R-:W-:Y:S05]  /*f7f0*/  WARPSYNC.COLLECTIVE R15, `(.L_x_353) ;  /* 0x000000000f087348 */ /* 0x000fea0003c00000 */
[----:B------:R0:W1:Y:S02]  /*f800*/  SHFL.IDX P6, R14, R13, R12, R11 ;  /* 0x0000000c0d0e7389 */ /* 0x00006400000c000b */
[----:B01----:R-:W-:Y:S01]  /*f810*/  ENDCOLLECTIVE ;  /* 0x000000000000791b */ /* 0x003fe20003800000 */
.L_x_353:
        /* <DEDUP_REMOVED lines=11> */
.L_x_354:
[----:B------:R-:W-:Y:S02]  /*f8d0*/  IMAD.MOV.U32 R13, RZ, RZ, R24 ;  /* 0x000000ffff0d7224 */ /* 0x000fe400078e0018 */
[----:B------:R-:W-:Y:S02]  /*f8e0*/  IMAD.MOV.U32 R12, RZ, RZ, 0x4 ;  /* 0x00000004ff0c7424 */ /* 0x000fe400078e00ff */
[----:B------:R-:W-:-:S07]  /*f8f0*/  IMAD.MOV.U32 R2, RZ, RZ, R14 ;  /* 0x000000ffff027224 */ /* 0x000fce00078e000e */
[----:B------:R-:W-:Y:S05]  /*f900*/  WARPSYNC.COLLECTIVE R15, `(.L_x_355) ;  /* 0x000000000f087348 */ /* 0x000fea0003c00000 */
[----:B------:R0:W1:Y:S02]  /*f910*/  SHFL.IDX P6, R14, R13, R12, R11 ;  /* 0x0000000c0d0e7389 */ /* 0x00006400000c000b */
[----:B01----:R-:W-:Y:S01]  /*f920*/  ENDCOLLECTIVE ;  /* 0x000000000000791b */ /* 0x003fe20003800000 */
.L_x_355:
        /* <DEDUP_REMOVED lines=11> */
.L_x_356:
[----:B------:R-:W-:Y:S02]  /*f9e0*/  IMAD.MOV.U32 R13, RZ, RZ, R24 ;  /* 0x000000ffff0d7224 */ /* 0x000fe400078e0018 */
[----:B------:R-:W-:Y:S02]  /*f9f0*/  IMAD.MOV.U32 R12, RZ, RZ, 0x5 ;  /* 0x00000005ff0c7424 */ /* 0x000fe400078e00ff */
[----:B------:R-:W-:-:S07]  /*fa00*/  IMAD.MOV.U32 R2, RZ, RZ, R14 ;  /* 0x000000ffff027224 */ /* 0x000fce00078e000e */
[----:B------:R-:W-:Y:S05]  /*fa10*/  WARPSYNC.COLLECTIVE R15, `(.L_x_357) ;  /* 0x000000000f087348 */ /* 0x000fea0003c00000 */
[----:B------:R0:W1:Y:S02]  /*fa20*/  SHFL.IDX P6, R14, R13, R12, R11 ;  /* 0x0000000c0d0e7389 */ /* 0x00006400000c000b */
[----:B01----:R-:W-:Y:S01]  /*fa30*/  ENDCOLLECTIVE ;  /* 0x000000000000791b */ /* 0x003fe20003800000 */
.L_x_357:
[----:B------:R-:W-:-:S05]  /*fa40*/  IADD3 R2, P0, R2, R0, RZ ;  /* 0x0000000002027210 */ /* 0x000fca0007f1e0ff */
[----:B------:R-:W-:-:S05]  /*fa50*/  IMAD.X R3, RZ, RZ, R3, P0 ;  /* 0x000000ffff037224 */ /* 0x000fca00000e0603 */
[----:B------:R-:W-:Y:S01]  /*fa60*/  @!PT LDS RZ, [RZ] ;  /* 0x00000000fffff984 */ /* 0x000fe20000000800 */
[----:B------:R-:W-:Y:S01]  /*fa70*/  @!PT LDS RZ, [RZ] ;  /* 0x00000000fffff984 */ /* 0x000fe20000000800 */
[----:B------:R-:W-:Y:S01]  /*fa80*/  @!PT LDS RZ, [RZ] ;  /* 0x00000000fffff984 */ /* 0x000fe20000000800 */
[----:B------:R0:W-:Y:S01]  /*fa90*/  LDGSTS.E.BYPASS.LTC128B.128 [R22+0x1e400], desc[UR48][R2.64], !P1 ;  /* 0x1e40000002167fae */ /* 0x0001e2000c901d70 */
[----:B------:R-:W-:Y:S01]  /*faa0*/  MOV R13, R21 ;  /* 0x00000015000d7202 */ /* 0x000fe20000000f00 */
[----:B------:R-:W-:-:S07]  /*fab0*/  IMAD.MOV.U32 R24, RZ, RZ, R14 ;  /* 0x000000ffff187224 */ /* 0x000fce00078e000e */
[----:B0-----:R-:W-:Y:S05]  /*fac0*/  WARPSYNC.COLLECTIVE R15, `(.L_x_358) ;  /* 0x000000000f087348 */ /* 0x001fea0003c00000 */
[----:B------:R1:W2:Y:S02]  /*fad0*/  SHFL.IDX P6, R14, R13, R12, R11 ;  /* 0x0000000c0d0e7389 */ /* 0x0002a400000c000b */
[----:B012---:R-:W-:Y:S01]  /*fae0*/  ENDCOLLECTIVE ;  /* 0x000000000000791b */ /* 0x007fe20003800000 */
.L_x_358:
[----:B------:R-:W-:Y:S05]  /*faf0*/  BRA `(.L_x_359) ;  /* 0xffffffc000cc7947 */ /* 0x000fea000383ffff */
.L_x_255:
[----:B--2---:R2:W3:Y:S02]  /*fb00*/  SYNCS.PHASECHK.TRANS64.TRYWAIT P0, [R17+URZ+0x32460], R26 ;  /* 0x0324601a110075a7 */ /* 0x0044e4000800017f */
[----:B---3--:R-:W-:Y:S05]  /*fb10*/  @!P0 NANOSLEEP.SYNCS 0x989680 ;  /* 0x009896800000895d */ /* 0x008fea0003900000 */
[----:B------:R-:W3:Y:S02]  /*fb20*/  @!P0 SYNCS.PHASECHK.TRANS64 P0, [R17+URZ+0x32460], R26 ;  /* 0x0324601a110085a7 */ /* 0x000ee4000800007f */
[----:B---3--:R-:W-:Y:S05]  /*fb30*/  @!P0 BRA `(.L_x_255) ;  /* 0xfffffffc00f08947 */ /* 0x008fea000383ffff */
[----:B------:R-:W-:Y:S05]  /*fb40*/  BRA `(.L_x_360) ;  /* 0xffffffc4001c7947 */ /* 0x000fea000383ffff */
.L_x_256:
        /* <DEDUP_REMOVED lines=8> */
.L_x_362:
[----:B------:R-:W-:Y:S05]  /*fbd0*/  BSYNC B1 ;  /* 0x0000000000017941 */ /* 0x000fea0003800000 */
.L_x_361:
[----:B------:R-:W-:Y:S01]  /*fbe0*/  IMAD.MOV.U32 R13, RZ, RZ, R21 ;  /* 0x000000ffff0d7224 */ /* 0x000fe200078e0015 */
[----:B------:R-:W-:Y:S01]  /*fbf0*/  LEA R22, R22, UR37, 0x1 ;  /* 0x0000002516167c11 */ /* 0x000fe2000f8e08ff */
[----:B------:R-:W-:Y:S02]  /*fc00*/  IMAD.MOV.U32 R12, RZ, RZ, RZ ;  /* 0x000000ffff0c7224 */ /* 0x000fe400078e00ff */
[----:B------:R-:W-:Y:S02]  /*fc10*/  IMAD.MOV.U32 R11, RZ, RZ, 0x181f ;  /* 0x0000181fff0b7424 */ /* 0x000fe400078e00ff */
[----:B------:R-:W-:Y:S02]  /*fc20*/  IMAD.MOV.U32 R15, RZ, RZ, -0x1 ;  /* 0xffffffffff0f7424 */ /* 0x000fe400078e00ff */
[----:B------:R-:W-:-:S07]  /*fc30*/  IMAD.MOV.U32 R3, RZ, RZ, R14 ;  /* 0x000000ffff037224 */ /* 0x000fce00078e000e */
[----:B------:R-:W-:Y:S05]  /*fc40*/  WARPSYNC.COLLECTIVE R15, `(.L_x_363) ;  /* 0x000000000f087348 */ /* 0x000fea0003c00000 */
[----:B------:R0:W1:Y:S02]  /*fc50*/  SHFL.IDX P6, R14, R13, R12, R11 ;  /* 0x0000000c0d0e7389 */ /* 0x00006400000c000b */
[----:B01----:R-:W-:Y:S01]  /*fc60*/  ENDCOLLECTIVE ;  /* 0x000000000000791b */ /* 0x003fe20003800000 */
.L_x_363:
[----:B------:R-:W-:Y:S02]  /*fc70*/  IMAD.MOV.U32 R13, RZ, RZ, R23 ;  /* 0x000000ffff0d7224 */ /* 0x000fe400078e0017 */
[----:B------:R-:W-:Y:S01]  /*fc80*/  IMAD.MOV.U32 R12, RZ, RZ, 0x1 ;  /* 0x00000001ff0c7424 */ /* 0x000fe200078e00ff */
[----:B------:R-:W-:-:S13]  /*fc90*/  IADD3 R2, P0, R14, R0, RZ ;  /* 0x000000000e027210 */ /* 0x000fda0007f1e0ff */
[----:B------:R-:W-:Y:S05]  /*fca0*/  WARPSYNC.COLLECTIVE R15, `(.L_x_364) ;  /* 0x000000000f087348 */ /* 0x000fea0003c00000 */
[----:B------:R0:W1:Y:S02]  /*fcb0*/  SHFL.IDX P6, R14, R13, R12, R11 ;  /* 0x0000000c0d0e7389 */ /* 0x00006400000c000b */
[----:B01----:R-:W-:Y:S01]  /*fcc0*/  ENDCOLLECTIVE ;  /* 0x000000000000791b */ /* 0x003fe20003800000 */
.L_x_364:
        /* <DEDUP_REMOVED lines=13> */
.L_x_365:
[----:B------:R-:W-:Y:S02]  /*fda0*/  IMAD.MOV.U32 R13, RZ, RZ, R23 ;  /* 0x000000ffff0d7224 */ /* 0x000fe400078e0017 */
[----:B------:R-:W-:Y:S01]  /*fdb0*/  IMAD.MOV.U32 R12, RZ, RZ, 0x2 ;  /* 0x00000002ff0c7424 */ /* 0x000fe200078e00ff */
[----:B------:R-:W-:-:S13]  /*fdc0*/  IADD3 R2, P0, R14, R0, RZ ;  /* 0x000000000e027210 */ /* 0x000fda0007f1e0ff */
[----:B------:R-:W-:Y:S05]  /*fdd0*/  WARPSYNC.COLLECTIVE R15, `(.L_x_366) ;  /* 0x000000000f087348 */ /* 0x000fea0003c00000 */
[----:B------:R0:W1:Y:S02]  /*fde0*/  SHFL.IDX P6, R14, R13, R12, R11 ;  /* 0x0000000c0d0e7389 */ /* 0x00006400000c000b */
[----:B01----:R-:W-:Y:S01]  /*fdf0*/  ENDCOLLECTIVE ;  /* 0x000000000000791b */ /* 0x003fe20003800000 */
.L_x_366:
        /* <DEDUP_REMOVED lines=13> */
.L_x_367:
[----:B------:R-:W-:Y:S02]  /*fed0*/  IMAD.MOV.U32 R13, RZ, RZ, R23 ;  /* 0x000000ffff0d7224 */ /* 0x000fe400078e0017 */
[----:B------:R-:W-:Y:S01]  /*fee0*/  IMAD.MOV.U32 R12, RZ, RZ, 0x3 ;  /* 0x00000003ff0c7424 */ /* 0x000fe200078e00ff */
[----:B------:R-:W-:-:S13]  /*fef0*/  IADD3 R2, P0, R14, R0, RZ ;  /* 0x000000000e027210 */ /* 0x000fda0007f1e0ff */
[----:B------:R-:W-:Y:S05]  /*ff00*/  WARPSYNC.COLLECTIVE R15, `(.L_x_368) ;  /* 0x000000000f087348 */ /* 0x000fea0003c00000 */
[----:B------:R0:W1:Y:S02]  /*ff10*/  SHFL.IDX P6, R14, R13, R12, R11 ;  /* 0x0000000c0d0e7389 */ /* 0x00006400000c000b */
[----:B01----:R-:W-:Y:S01]  /*ff20*/  ENDCOLLECTIVE ;  /* 0x000000000000791b */ /* 0x003fe20003800000 */
.L_x_368:
        /* <DEDUP_REMOVED lines=13> */
.L_x_369:
[----:B------:R-:W-:Y:S02]  /*10000*/  IMAD.MOV.U32 R13, RZ, RZ, R23 ;  /* 0x000000ffff0d7224 */ /* 0x000fe400078e0017 */
[----:B------:R-:W-:Y:S01]  /*10010*/  IMAD.MOV.U32 R12, RZ, RZ, 0x4 ;  /* 0x00000004ff0c7424 */ /* 0x000fe200078e00ff */
[----:B------:R-:W-:-:S13]  /*10020*/  IADD3 R2, P0, R14, R0, RZ ;  /* 0x000000000e027210 */ /* 0x000fda0007f1e0ff */
[----:B------:R-:W-:Y:S05]  /*10030*/  WARPSYNC.COLLECTIVE R15, `(.L_x_370) ;  /* 0x000000000f087348 */ /* 0x000fea0003c00000 */
[----:B------:R0:W1:Y:S02]  /*10040*/  SHFL.IDX P6, R14, R13, R12, R11 ;  /* 0x0000000c0d0e7389 */ /* 0x00006400000c000b */
[----:B01----:R-:W-:Y:S01]  /*10050*/  ENDCOLLECTIVE ;  /* 0x000000000000791b */ /* 0x003fe20003800000 */
.L_x_370:
        /* <DEDUP_REMOVED lines=9> */
[----:B0-----:R-:W-:-:S07]  /*100f0*/  MOV R3, R14 ;  /* 0x0000000e00037202 */ /* 0x001fce0000000f00 */
[----:B------:R-:W-:Y:S05]  /*10100*/  WARPSYNC.COLLECTIVE R15, `(.L_x_371) ;  /* 0x000000000f087348 */ /* 0x000fea0003c00000 */
[----:B------:R0:W1:Y:S02]  /*10110*/  SHFL.IDX P6, R14, R13, R12, R11 ;  /* 0x0000000c0d0e7389 */ /* 0x00006400000c000b */
[----:B01----:R-:W-:Y:S01]  /*10120*/  ENDCOLLECTIVE ;  /* 0x000000000000791b */ /* 0x003fe20003800000 */
.L_x_371:
[----:B------:R-:W-:Y:S02]  /*10130*/  IMAD.MOV.U32 R13, RZ, RZ, R23 ;  /* 0x000000ffff0d7224 */ /* 0x000fe400078e0017 */
[----:B------:R-:W-:Y:S02]  /*10140*/  IMAD.MOV.U32 R12, RZ, RZ, 0x5 ;  /* 0x00000005ff0c7424 */ /* 0x000fe400078e00ff */
[----:B------:R-:W-:-:S07]  /*10150*/  IMAD.MOV.U32 R2, RZ, RZ, R14 ;  /* 0x000000ffff027224 */ /* 0x000fce00078e000e */
[----:B------:R-:W-:Y:S05]  /*10160*/  WARPSYNC.COLLECTIVE R15, `(.L_x_372) ;  /* 0x000000000f087348 */ /* 0x000fea0003c00000 */
[----:B------:R0:W1:Y:S02]  /*10170*/  SHFL.IDX P6, R14, R13, R12, R11 ;  /* 0x0000000c0d0e7389 */ /* 0x00006400000c000b */
[----:B01----:R-:W-:Y:S01]  /*10180*/  ENDCOLLECTIVE ;  /* 0x000000000000791b */ /* 0x003fe20003800000 */
.L_x_372:
        /* <DEDUP_REMOVED lines=14> */
.L_x_373:
[----:B------:R-:W-:Y:S05]  /*10270*/  BRA `(.L_x_374) ;  /* 0xffffffc000647947 */ /* 0x000fea000383ffff */
.L_x_262:
[----:B0-----:R0:W3:Y:S02]  /*10280*/  SYNCS.PHASECHK.TRANS64.TRYWAIT P0, [R7+URZ+0x32420], R0 ;  /* 0x03242000070075a7 */ /* 0x0010e4000800017f */
[----:B---3--:R-:W-:Y:S05]  /*10290*/  @!P0 NANOSLEEP.SYNCS 0x989680 ;  /* 0x009896800000895d */ /* 0x008fea0003900000 */
[----:B------:R-:W3:Y:S02]  /*102a0*/  @!P0 SYNCS.PHASECHK.TRANS64 P0, [R7+URZ+0x32420], R0 ;  /* 0x03242000070085a7 */ /* 0x000ee4000800007f */
[----:B---3--:R-:W-:Y:S05]  /*102b0*/  @!P0 BRA `(.L_x_262) ;  /* 0xfffffffc00f08947 */ /* 0x008fea000383ffff */
[----:B------:R-:W-:Y:S05]  /*102c0*/  BRA `(.L_x_375) ;  /* 0xffffffc400107947 */ /* 0x000fea000383ffff */
.L_x_263:
        /* <DEDUP_REMOVED lines=11> */
.L_x_377:
[----:B------:R-:W-:Y:S05]  /*10380*/  BSYNC B0 ;  /* 0x0000000000007941 */ /* 0x000fea0003800000 */
.L_x_376:
[----:B------:R-:W-:Y:S05]  /*10390*/  BRA `(.L_x_378) ;  /* 0xffffffc000f87947 */ /* 0x000fea000383ffff */
.L_x_266:
[----:B------:R-:W-:Y:S01]  /*103a0*/  BSSY B1, `(.L_x_379) ;  /* 0x0000006000017945 */ /* 0x000fe20003800000 */
[----:B------:R-:W-:-:S07]  /*103b0*/  IMAD.MOV.U32 R15, RZ, RZ, -0x1 ;  /* 0xffffffffff0f7424 */ /* 0x000fce00078e00ff */
[----:B012---:R-:W-:Y:S05]  /*103c0*/  WARPSYNC.COLLECTIVE R15, `(.L_x_380) ;  /* 0x000000000f0c7348 */ /* 0x007fea0003c00000 */
[----:B------:R-:W-:Y:S02]  /*103d0*/  ELECT P6, UR62, PT ;  /* 0x00000000003e782f */ /* 0x000fe400038c0000 */
[----:B------:R-:W-:Y:S01]  /*103e0*/  MOV R14, UR62 ;  /* 0x0000003e000e7c02 */ /* 0x000fe20008000f00 */
[----:B012---:R-:W-:Y:S10]  /*103f0*/  ENDCOLLECTIVE ;  /* 0x000000000000791b */ /* 0x007ff40003800000 */
.L_x_380:
[----:B------:R-:W-:Y:S05]  /*10400*/  BSYNC B1 ;  /* 0x0000000000017941 */ /* 0x000fea0003800000 */
.L_x_379:
[----:B------:R-:W-:Y:S05]  /*10410*/  BRA `(.L_x_381) ;  /* 0xffffffc000f07947 */ /* 0x000fea000383ffff */
.L_x_268:
[----:B0-----:R0:W3:Y:S02]  /*10420*/  SYNCS.PHASECHK.TRANS64.TRYWAIT P1, [R5+URZ+0x32440], R0 ;  /* 0x03244000050075a7 */ /* 0x0010e4000802017f */
[----:B---3--:R-:W-:Y:S05]  /*10430*/  @!P1 NANOSLEEP.SYNCS 0x989680 ;  /* 0x009896800000995d */ /* 0x008fea0003900000 */
[----:B------:R-:W3:Y:S02]  /*10440*/  @!P1 SYNCS.PHASECHK.TRANS64 P1, [R5+URZ+0x32440], R0 ;  /* 0x03244000050095a7 */ /* 0x000ee4000802007f */
[----:B---3--:R-:W-:Y:S05]  /*10450*/  @!P1 BRA `(.L_x_268) ;  /* 0xfffffffc00f09947 */ /* 0x008fea000383ffff */
[----:B------:R-:W-:Y:S05]  /*10460*/  BRA `(.L_x_382) ;  /* 0xffffffc400107947 */ /* 0x000fea000383ffff */
.L_x_270:
[----:B---3--:R3:W4:Y:S02]  /*10470*/  SYNCS.PHASECHK.TRANS64.TRYWAIT P1, [R3+URZ+0x32440], R2 ;  /* 0x03244002030075a7 */ /* 0x008724000802017f */
[----:B----4-:R-:W-:Y:S05]  /*10480*/  @!P1 NANOSLEEP.SYNCS 0x989680 ;  /* 0x009896800000995d */ /* 0x010fea0003900000 */
[----:B------:R-:W4:Y:S02]  /*10490*/  @!P1 SYNCS.PHASECHK.TRANS64 P1, [R3+URZ+0x32440], R2 ;  /* 0x03244002030095a7 */ /* 0x000f24000802007f */
[----:B----4-:R-:W-:Y:S05]  /*104a0*/  @!P1 BRA `(.L_x_270) ;  /* 0xfffffffc00f09947 */ /* 0x010fea000383ffff */
[----:B------:R-:W-:Y:S05]  /*104b0*/  BRA `(.L_x_383) ;  /* 0xffffffc4001c7947 */ /* 0x000fea000383ffff */
.L_x_272:
[----:B----4-:R4:W0:Y:S02]  /*104c0*/  SYNCS.PHASECHK.TRANS64.TRYWAIT P1, [R5+URZ+0x32460], R0 ;  /* 0x03246000050075a7 */ /* 0x010824000802017f */
[----:B0-----:R-:W-:Y:S05]  /*104d0*/  @!P1 NANOSLEEP.SYNCS 0x989680 ;  /* 0x009896800000995d */ /* 0x001fea0003900000 */
[----:B------:R-:W0:Y:S02]  /*104e0*/  @!P1 SYNCS.PHASECHK.TRANS64 P1, [R5+URZ+0x32460], R0 ;  /* 0x03246000050095a7 */ /* 0x000e24000802007f */
[----:B0-----:R-:W-:Y:S05]  /*104f0*/  @!P1 BRA `(.L_x_272) ;  /* 0xfffffffc00f09947 */ /* 0x001fea000383ffff */
[----:B------:R-:W-:Y:S05]  /*10500*/  BRA `(.L_x_384) ;  /* 0xffffffc400187947 */ /* 0x000fea000383ffff */
.L_x_385:
        /* <DEDUP_REMOVED lines=15> */
.L_x_6449:


//--------------------- .text._ZN7cutlass13device_kernelIN5flash11enable_sm90INS1_16FlashAttnFwdSm90INS1_25CollectiveMainloopFwdSm90ILi2EN4cute5tupleIJNS5_1CILi1EEES8_S8_EEENS6_IJNS7_ILi128EEENS7_ILi96EEENS7_ILi64EEEEEELi256ENS_10bfloat16_tEfNS_4arch4Sm90ELb0ELb0ELb0ELb1ELb1ELb0ELb0ELb1ELb0ELb1ELb0ELb0EEENS1_21CollectiveEpilogueFwdINS6_IJSA_NS7_ILi256EEESB_EEES9_SE_SG_Li256ELb1ELb1ELb0ELb0EEENS1_36VarlenDynamicPersistentTileSchedulerILi128ELi96ELi256ELi128ELb0ELb1ELb1ELb0ELb1ELb1EEEEEEEEEvNT_6ParamsE --------------------------
	.section	.text._ZN7cutlass13device_kernelIN5flash11enable_sm90INS1_16FlashAttnFwdSm90INS1_25CollectiveMainloopFwdSm90ILi2EN4cute5tupleIJNS5_1CILi1EEES8_S8_EEENS6_IJNS7_ILi128EEENS7_ILi96EEENS7_ILi64EEEEEELi256ENS_10bfloat16_tEfNS_4arch4Sm90ELb0ELb0ELb0ELb1ELb1ELb0ELb0ELb1ELb0ELb1ELb0ELb0EEENS1_21CollectiveEpilogueFwdINS6_IJSA_NS7_ILi256EEESB_EEES9_SE_SG_Li256ELb1ELb1ELb0ELb0EEENS1_36VarlenDynamicPersistentTileSchedulerILi128ELi96ELi256ELi128ELb0ELb1ELb1ELb0ELb1ELb1EEEEEEEEEvNT_6ParamsE,"ax",@progbits
	.align	128
.text._ZN7cutlass13device_kernelIN5flash11enable_sm90INS1_16FlashAttnFwdSm90INS1_25CollectiveMainloopFwdSm90ILi2EN4cute5tupleIJNS5_1CILi1EEES8_S8_EEENS6_IJNS7_ILi128EEENS7_ILi96EEENS7_ILi64EEEEEELi256ENS_10bfloat16_tEfNS_4arch4Sm90ELb0ELb0ELb0ELb1ELb1ELb0ELb0ELb1ELb0ELb1ELb0ELb0EEENS1_21CollectiveEpilogueFwdINS6_IJSA_NS7_ILi256EEESB_EEES9_SE_SG_Li256ELb1ELb1ELb0ELb0EEENS1_36VarlenDynamicPersistentTileSchedulerILi128ELi96ELi256ELi128ELb0ELb1ELb1ELb0ELb1ELb1EEEEEEEEEvNT_6ParamsE:
        .type           _ZN7cutlass13device_kernelIN5flash11enable_sm90INS1_16FlashAttnFwdSm90INS1_25CollectiveMainloopFwdSm90ILi2EN4cute5tupleIJNS5_1CILi1EEES8_S8_EEENS6_IJNS7_ILi128EEENS7_ILi96EEENS7_ILi64EEEEEELi256ENS_10bfloat16_tEfNS_4arch4Sm90ELb0ELb0ELb0ELb1ELb1ELb0ELb0ELb1ELb0ELb1ELb0ELb0EEENS1_21CollectiveEpilogueFwdINS6_IJSA_NS7_ILi256EEESB_EEES9_SE_SG_Li256ELb1ELb1ELb0ELb0EEENS1_36VarlenDynamicPersistentTileSchedulerILi128ELi96ELi256ELi128ELb0ELb1ELb1ELb0ELb1ELb1EEEEEEEEEvNT_6ParamsE,@function
        .size           _ZN7cutlass13device_kernelIN5flash11enable_sm90INS1_16FlashAttnFwdSm90INS1_25CollectiveMainloopFwdSm90ILi2EN4cute5tupleIJNS5_1CILi1EEES8_S8_EEENS6_IJNS7_ILi128EEENS7_ILi96EEENS7_ILi64EEEEEELi256ENS_10bfloat16_tEfNS_4arch4Sm90ELb0ELb0ELb0ELb1ELb1ELb0ELb0ELb1ELb0ELb1ELb0ELb0EEENS1_21CollectiveEpilogueFwdINS6_IJSA_NS7_ILi256EEESB_EEES9_SE_SG_Li256ELb1ELb1ELb0ELb0EEENS1_36VarlenDynamicPersistentTileSchedulerILi128ELi96ELi256ELi128ELb0ELb1ELb1ELb0ELb1ELb1EEEEEEEEEvNT_6ParamsE,(.L_x_6450 - _ZN7cutlass13device_kernelIN5flash11enable_sm90INS1_16FlashAttnFwdSm90INS1_25CollectiveMainloopFwdSm90ILi2EN4cute5tupleIJNS5_1CILi1EEES8_S8_EEENS6_IJNS7_ILi128EEENS7_ILi96EEENS7_ILi64EEEEEELi256ENS_10bfloat16_tEfNS_4arch4Sm90ELb0ELb0ELb0ELb1ELb1ELb0ELb0ELb1ELb0ELb1ELb0ELb0EEENS1_21CollectiveEpilogueFwdINS6_IJSA_NS7_ILi256EEESB_EEES9_SE_SG_Li256ELb1ELb1ELb0ELb0EEENS1_36VarlenDynamicPersistentTileSchedulerILi128ELi96ELi256ELi128ELb0ELb1ELb1ELb0ELb1ELb1EEEEEEEEEvNT_6ParamsE)
        .other          _ZN7cutlass13device_kernelIN5flash11enable_sm90INS1_16FlashAttnFwdSm90INS1_25CollectiveMainloopFwdSm90ILi2EN4cute5tupleIJNS5_1CILi1EEES8_S8_EEENS6_IJNS7_ILi128EEENS7_ILi96EEENS7_ILi64EEEEEELi256ENS_10bfloat16_tEfNS_4arch4Sm90ELb0ELb0ELb0ELb1ELb1ELb0ELb0ELb1ELb0ELb1ELb0ELb0EEENS1_21CollectiveEpilogueFwdINS6_IJSA_NS7_ILi256EEESB_EEES9_SE_SG_Li256ELb1ELb1ELb0ELb0EEENS1_36VarlenDynamicPersistentTileSchedulerILi128ELi96ELi256ELi128ELb0ELb1ELb1ELb0ELb1ELb1EEEEEEEEEvNT_6ParamsE,@"STO_CUDA_ENTRY STV_DEFAULT"
_ZN7cutlass13device_kernelIN5flash11enable_sm90INS1_16FlashAttnFwdSm90INS1_25CollectiveMainloopFwdSm90ILi2EN4cute5tupleIJNS5_1CILi1EEES8_S8_EEENS6_IJNS7_ILi128EEENS7_ILi96EEENS7_ILi64EEEEEELi256ENS_10bfloat16_tEfNS_4arch4Sm90ELb0ELb0ELb0ELb1ELb1ELb0ELb0ELb1ELb0ELb1ELb0ELb0EEENS1_21CollectiveEpilogueFwdINS6_IJSA_NS7_ILi256EEESB_EEES9_SE_SG_Li256ELb1ELb1ELb0ELb0EEENS1_36VarlenDynamicPersistentTileSchedulerILi128ELi96ELi256ELi128ELb0ELb1ELb1ELb0ELb1ELb1EEEEEEEEEvNT_6ParamsE:
        /* <DEDUP_REMOVED lines=45> */
.L_x_386:
        /* <DEDUP_REMOVED lines=22> */
.L_x_387:
        /* <DEDUP_REMOVED lines=18> */
.L_x_388:
        /* <DEDUP_REMOVED lines=22> */
.L_x_389:
        /* <DEDUP_REMOVED lines=23> */
.L_x_390:
        /* <DEDUP_REMOVED lines=8> */
.L_x_392:
[----:B------:R-:W-:-:S08]  /*08a0*/  NOP ;  /* 0x0000000000007918 */ /* 0x000fd00000000000 */
[----:B------:R-:W0:Y:S02]  /*08b0*/  USETMAXREG.TRY_ALLOC.CTAPOOL UP0, 0xe8 ;  /* 0x000000e8000079c8 */ /* 0x000e240008000600 */
[----:B0-----:R-:W-:-:S13]  /*08c0*/  PLOP3.LUT P0, PT, PT, PT, UP0, 0x80, 0x0 ;  /* 0x000000000000781c */ /* 0x001fda0003f0f008 */
[----:B------:R-:W-:Y:S05]  /*08d0*/  @!P0 BRA `(.L_x_392) ;  /* 0xfffffffc00f08947 */ /* 0x000fea000383ffff */
[----:B------:R-:W0:Y:S01]  /*08e0*/  S2R R0, SR_TID.X ;  /* 0x0000000000007919 */ /* 0x000e220000002100 */
[----:B------:R-:W1:Y:S01]  /*08f0*/  S2UR UR5, SR_CgaCtaId ;  /* 0x00000000000579c3 */ /* 0x000e620000008800 */
[----:B------:R-:W-:-:S07]  /*0900*/  UMOV UR4, 0x400 ;  /* 0x0000040000047882 */ /* 0x000fce0000000000 */
[----:B------:R-:W-:Y:S06]  /*0910*/  BAR.ARV 0x8, 0x180 ;  /* 0x0206000000007b1d */ /* 0x000fec0000002000 */
[----:B-1----:R-:W-:Y:S01]  /*0920*/  ULEA UR4, UR5, UR4, 0x18 ;  /* 0x0000000405047291 */ /* 0x002fe2000f8ec03f */
[----:B0-----:R-:W-:-:S04]  /*0930*/  SHF.R.U32.HI R0, RZ, 0x7, R0 ;  /* 0x00000007ff007819 */ /* 0x001fc80000011600 */
[----:B------:R-:W-:-:S13]  /*0940*/  ISETP.NE.AND P0, PT, R0, 0x1, PT ;  /* 0x000000010000780c */ /* 0x000fda0003f05270 */
[----:B------:R-:W-:Y:S08]  /*0950*/  @!P0 BAR.ARV 0x9, 0x100 ;  /* 0x0244000000008b1d */ /* 0x000ff00000002000 */
[----:B------:R-:W-:Y:S06]  /*0960*/  BAR.SYNC.DEFER_BLOCKING 0x5, 0x180 ;  /* 0x0146000000007b1d */ /* 0x000fec0000010000 */
[----:B------:R-:W0:Y:S01]  /*0970*/  LDS.128 R12, [UR4+0x228d0] ;  /* 0x0228d004ff0c7984 */ /* 0x000e220008000c00 */
[----:B------:R-:W-:Y:S01]  /*0980*/  ULDC UR4, c[0x0][0xc3c] ;  /* 0x00030f0000047ab9 */ /* 0x000fe20000000800 */
[----:B------:R-:W-:Y:S06]  /*0990*/  BAR.ARV 0x4, 0x180 ;  /* 0x0106000000007b1d */ /* 0x000fec0000002000 */
[----:B0-----:R-:W-:-:S13]  /*09a0*/  ISETP.GE.AND P0, PT, R15, UR4, PT ;  /* 0x000000040f007c0c */ /* 0x001fda000bf06270 */
[----:B------:R-:W-:Y:S05]  /*09b0*/  @P0 EXIT ;  /* 0x000000000000094d */ /* 0x000fea0003800000 */
[----:B------:R-:W0:Y:S01]  /*09c0*/  S2R R0, SR_TID.X ;  /* 0x0000000000007919 */ /* 0x000e220000002100 */
[----:B------:R-:W-:Y:S01]  /*09d0*/  R2UR UR5, R13 ;  /* 0x000000000d0572ca */ /* 0x000fe200000e0000 */
[----:B------:R-:W-:Y:S01]  /*09e0*/  ULOP3.LUT UR48, UR37, 0x1, URZ, 0xfc, !UPT ;  /* 0x0000000125307892 */ /* 0x000fe2000f8efc3f */
[----:B------:R-:W-:Y:S01]  /*09f0*/  R2UR UR6, R14 ;  /* 0x000000000e0672ca */ /* 0x000fe200000e0000 */
[----:B------:R-:W-:Y:S01]  /*0a00*/  UMOV UR47, URZ ;  /* 0x0000003f002f7c82 */ /* 0x000fe20008000000 */
[----:B------:R-:W-:Y:S01]  /*0a10*/  UMOV UR46, URZ ;  /* 0x0000003f002e7c82 */ /* 0x000fe20008000000 */
[----:B------:R-:W-:Y:S01]  /*0a20*/  UMOV UR36, URZ ;  /* 0x0000003f00247c82 */ /* 0x000fe20008000000 */
[----:B0-----:R-:W-:-:S05]  /*0a30*/  VIADD R209, R0, 0xffffff80 ;  /* 0xffffff8000d17836 */ /* 0x001fca0000000000 */
[----:B------:R-:W-:-:S04]  /*0a40*/  SHF.R.S32.HI R0, RZ, 0x1f, R209 ;  /* 0x0000001fff007819 */ /* 0x000fc800000114d1 */
[CC--:B------:R-:W-:Y:S02]  /*0a50*/  LEA.HI R3, R0.reuse, R209.reuse, RZ, 0x7 ;  /* 0x000000d100037211 */ /* 0x0c0fe400078f38ff */
[-C--:B------:R-:W-:Y:S02]  /*0a60*/  LEA.HI R4, R0, R209.reuse, RZ, 0x5 ;  /* 0x000000d100047211 */ /* 0x080fe400078f28ff */
[----:B------:R-:W-:Y:S02]  /*0a70*/  LOP3.LUT R2, R3, 0xffffff80, RZ, 0xc0, !PT ;  /* 0xffffff8003027812 */ /* 0x000fe400078ec0ff */
[----:B------:R-:W-:Y:S01]  /*0a80*/  SHF.R.S32.HI R200, RZ, 0x7, R3 ;  /* 0x00000007ffc87819 */ /* 0x000fe20000011403 */
[----:B------:R-:W-:Y:S02]  /*0a90*/  IMAD.SHL.U32 R6, R4, 0x20, RZ ;  /* 0x0000002004067824 */ /* 0x000fe400078e00ff */
        /* <DEDUP_REMOVED lines=15> */
[----:B------:R-:W-:Y:S01]  /*0b90*/  LEA.HI R11, R11, R10, RZ, 0x3 ;  /* 0x0000000a0b0b7211 */ /* 0x000fe200078f18ff */
[----:B------:R-:W-:Y:S01]  /*0ba0*/  IMAD.IADD R6, R209, 0x1, -R6 ;  /* 0x00000001d1067824 */ /* 0x000fe200078e0a06 */
[----:B------:R-:W-:-:S02]  /*0bb0*/  LOP3.LUT R2, R2, 0x1ffffffe, RZ, 0xc0, !PT ;  /* 0x1ffffffe02027812 */ /* 0x000fc400078ec0ff */
[----:B------:R-:W-:Y:S02]  /*0bc0*/  LOP3.LUT R4, R0, 0xfffffff8, RZ, 0xc0, !PT ;  /* 0xfffffff800047812 */ /* 0x000fe400078ec0ff */
        /* <DEDUP_REMOVED lines=20> */
[----:B------:R-:W-:Y:S01]  /*0d10*/  SHF.R.S32.HI R207, RZ, 0x1f, R17 ;  /* 0x0000001fffcf7819 */ /* 0x000fe20000011411 */
[----:B------:R-:W-:Y:S01]  /*0d20*/  IMAD.IADD R6, R6, 0x1, -R5 ;  /* 0x0000000106067824 */ /* 0x000fe200078e0a05 */
[----:B------:R-:W-:Y:S01]  /*0d30*/  SHF.R.S32.HI R206, RZ, 0x1f, R16 ;  /* 0x0000001fffce7819 */ /* 0x000fe20000011410 */
[----:B------:R-:W-:Y:S01]  /*0d40*/  IMAD R201, R3, 0x40, R8 ;  /* 0x0000004003c97824 */ /* 0x000fe200078e0208 */
[----:B------:R-:W-:Y:S01]  /*0d50*/  SHF.R.S32.HI R205, RZ, 0x1f, R18 ;  /* 0x0000001fffcd7819 */ /* 0x000fe20000011412 */
[----:B------:R-:W-:-:S02]  /*0d60*/  IMAD.MOV.U32 R7, RZ, RZ, R15 ;  /* 0x000000ffff077224 */ /* 0x000fc400078e000f */
[----:B------:R-:W-:Y:S02]  /*0d70*/  IMAD.IADD R202, R23, 0x1, -R202 ;  /* 0x0000000117ca7824 */ /* 0x000fe400078e0aca */
[----:B------:R-:W-:-:S07]  /*0d80*/  IMAD R203, R6, 0x8, R201 ;  /* 0x0000000806cb7824 */ /* 0x000fce00078e02c9 */
.L_x_438:
[----:B012---:R-:W0:Y:S01]  /*0d90*/  LDC.64 R4, c[0x0][0xc88] ;  /* 0x00032200ff047b82 */ /* 0x007e220000000a00 */
[----:B------:R-:W-:Y:S01]  /*0da0*/  ULDC.64 UR8, c[0x0][0xa28] ;  /* 0x00028a0000087ab9 */ /* 0x000fe20000000a00 */
[----:B------:R-:W-:Y:S01]  /*0db0*/  ULDC.64 UR10, c[0x0][0xa20] ;  /* 0x00028800000a7ab9 */ /* 0x000fe20000000a00 */
[----:B------:R-:W-:Y:S01]  /*0dc0*/  ULDC UR4, c[0x0][0x424] ;  /* 0x0001090000047ab9 */ /* 0x000fe20000000800 */
[----:B0-----:R-:W-:-:S06]  /*0dd0*/  IMAD.WIDE R4, R7, 0x4, R4 ;  /* 0x0000000407047825 */ /* 0x001fcc00078e0204 */
[----:B------:R-:W2:Y:S01]  /*0de0*/  LDG.E R4, desc[UR50][R4.64] ;  /* 0x0000003204047981 */ /* 0x000ea2000c1e1900 */
[----:B------:R-:W-:Y:S02]  /*0df0*/  UISETP.NE.U32.AND UP0, UPT, UR8, URZ, UPT ;  /* 0x0000003f0800728c */ /* 0x000fe4000bf05070 */
[----:B------:R-:W-:Y:S02]  /*0e00*/  UISETP.NE.U32.AND UP1, UPT, UR10, URZ, UPT ;  /* 0x0000003f0a00728c */ /* 0x000fe4000bf25070 */
[----:B------:R-:W-:Y:S02]  /*0e10*/  UISETP.NE.AND.EX UP0, UPT, UR9, URZ, UPT, UP0 ;  /* 0x0000003f0900728c */ /* 0x000fe4000bf05300 */
[----:B------:R-:W-:-:S04]  /*0e20*/  UISETP.NE.AND.EX UP1, UPT, UR11, URZ, UPT, UP1 ;  /* 0x0000003f0b00728c */ /* 0x000fc8000bf25310 */
[----:B------:R-:W-:Y:S02]  /*0e30*/  PLOP3.LUT P0, PT, PT, PT, UP0, 0x80, 0x0 ;  /* 0x000000000000781c */ /* 0x000fe40003f0f008 */
[----:B------:R-:W-:Y:S02]  /*0e40*/  PLOP3.LUT P1, PT, PT, PT, UP1, 0x80, 0x0 ;  /* 0x000000000000781c */ /* 0x000fe40003f2f018 */
[----:B--2---:R-:W-:-:S13]  /*0e50*/  R2UR UR38, R4 ;  /* 0x00000000042672ca */ /* 0x004fda00000e0000 */
[----:B------:R-:W-:Y:S02]  /*0e60*/  USHF.R.S32.HI UR39, URZ, 0x1f, UR38 ;  /* 0x0000001f3f277899 */ /* 0x000fe40008011426 */
[----:B------:R-:W-:Y:S02]  /*0e70*/  @UP0 ULEA UR8, UP2, UR38, UR8, 0x2 ;  /* 0x0000000826080291 */ /* 0x000fe4000f84103f */
[----:B------:R-:W-:Y:S02]  /*0e80*/  @UP1 ULEA UR10, UP3, UR38, UR10, 0x2 ;  /* 0x0000000a260a1291 */ /* 0x000fe4000f86103f */
[----:B------:R-:W-:Y:S02]  /*0e90*/  @UP0 ULEA.HI.X UR9, UR38, UR9, UR39, 0x2, UP2 ;  /* 0x0000000926090291 */ /* 0x000fe400090f1427 */
[----:B------:R-:W-:Y:S01]  /*0ea0*/  @UP1 ULEA.HI.X UR11, UR38, UR11, UR39, 0x2, UP3 ;  /* 0x0000000b260b1291 */ /* 0x000fe200098f1427 */
[----:B------:R-:W-:Y:S02]  /*0eb0*/  IMAD.U32 R4, RZ, RZ, UR8 ;  /* 0x00000008ff047e24 */ /* 0x000fe4000f8e00ff */
[----:B----4-:R-:W-:-:S02]  /*0ec0*/  IMAD.U32 R6, RZ, RZ, UR10 ;  /* 0x0000000aff067e24 */ /* 0x010fc4000f8e00ff */
[----:B------:R-:W-:Y:S01]  /*0ed0*/  IMAD.U32 R5, RZ, RZ, UR9 ;  /* 0x00000009ff057e24 */ /* 0x000fe2000f8e00ff */
[----:B------:R-:W-:Y:S01]  /*0ee0*/  ULDC.64 UR8, c[0x0][0x418] ;  /* 0x0001060000087ab9 */ /* 0x000fe20000000a00 */
[----:B------:R-:W-:-:S03]  /*0ef0*/  IMAD.U32 R7, RZ, RZ, UR11 ;  /* 0x0000000bff077e24 */ /* 0x000fc6000f8e00ff */
[----:B------:R-:W2:Y:S04]  /*0f00*/  @P0 LDG.E R4, desc[UR50][R4.64] ;  /* 0x0000003204040981 */ /* 0x000ea8000c1e1900 */
[----:B---3--:R-:W3:Y:S01]  /*0f10*/  @P1 LDG.E R6, desc[UR50][R6.64] ;  /* 0x0000003206061981 */ /* 0x008ee2000c1e1900 */
[----:B------:R-:W-:Y:S01]  /*0f20*/  UISETP.NE.U32.AND UP0, UPT, UR8, URZ, UPT ;  /* 0x0000003f0800728c */ /* 0x000fe2000bf05070 */
[----:B------:R-:W-:Y:S01]  /*0f30*/  CS2R R8, SRZ ;  /* 0x0000000000087805 */ /* 0x000fe2000001ff00 */
[----:B------:R-:W-:Y:S01]  /*0f40*/  UMOV UR40, UR5 ;  /* 0x0000000500287c82 */ /* 0x000fe20008000000 */
[----:B------:R-:W-:Y:S01]  /*0f50*/  ULDC UR5, c[0x0][0x2f0] ;  /* 0x0000bc0000057ab9 */ /* 0x000fe20000000800 */
[----:B------:R-:W-:Y:S01]  /*0f60*/  UISETP.NE.AND.EX UP0, UPT, UR9, URZ, UPT, UP0 ;  /* 0x0000003f0900728c */ /* 0x000fe2000bf05300 */
[----:B------:R-:W-:Y:S01]  /*0f70*/  IMAD.MOV.U32 R0, RZ, RZ, RZ ;  /* 0x000000ffff007224 */ /* 0x000fe200078e00ff */
[----:B------:R-:W-:Y:S01]  /*0f80*/  UMOV UR42, URZ ;  /* 0x0000003f002a7c82 */ /* 0x000fe20008000000 */
[----:B------:R-:W-:Y:S01]  /*0f90*/  UMOV UR41, UR6 ;  /* 0x0000000600297c82 */ /* 0x000fe20008000000 */
[----:B------:R-:W-:Y:S01]  /*0fa0*/  USEL UR4, UR4, 0x1, UP0 ;  /* 0x0000000104047887 */ /* 0x000fe20008000000 */
[----:B------:R-:W-:Y:S01]  /*0fb0*/  IMAD.MOV.U32 R150, RZ, RZ, RZ ;  /* 0x000000ffff967224 */ /* 0x000fe200078e00ff */
[----:B------:R-:W-:-:S02]  /*0fc0*/  CS2R R148, SRZ ;  /* 0x0000000000947805 */ /* 0x000fc4000001ff00 */
[----:B------:R-:W-:Y:S01]  /*0fd0*/  CS2R R146, SRZ ;  /* 0x0000000000927805 */ /* 0x000fe2000001ff00 */
[----:B------:R-:W-:Y:S01]  /*0fe0*/  UIMAD UR4, UR4, UR5, URZ ;  /* 0x00000005040472a4 */ /* 0x000fe2000f8e023f */
[----:B------:R-:W-:Y:S02]  /*0ff0*/  CS2R R144, SRZ ;  /* 0x0000000000907805 */ /* 0x000fe4000001ff00 */
[----:B------:R-:W-:Y:S02]  /*1000*/  CS2R R142, SRZ ;  /* 0x00000000008e7805 */ /* 0x000fe4000001ff00 */
[----:B------:R-:W-:Y:S02]  /*1010*/  CS2R R140, SRZ ;  /* 0x00000000008c7805 */ /* 0x000fe4000001ff00 */
[----:B------:R-:W-:Y:S02]  /*1020*/  CS2R R138, SRZ ;  /* 0x00000000008a7805 */ /* 0x000fe4000001ff00 */
[----:B------:R-:W-:-:S02]  /*1030*/  CS2R R136, SRZ ;  /* 0x0000000000887805 */ /* 0x000fc4000001ff00 */
[----:B------:R-:W-:Y:S02]  /*1040*/  CS2R R134, SRZ ;  /* 0x0000000000867805 */ /* 0x000fe4000001ff00 */
        /* <DEDUP_REMOVED lines=8> */
[----:B------:R-:W-:Y:S01]  /*10d0*/  CS2R R116, SRZ ;  /* 0x0000000000747805 */ /* 0x000fe2000001ff00 */
[----:B------:R-:W-:Y:S01]  /*10e0*/  IMAD.MOV.U32 R174, RZ, RZ, RZ ;  /* 0x000000ffffae7224 */ /* 0x000fe200078e00ff */
        /* <DEDUP_REMOVED lines=36> */
[----:B------:R-:W-:Y:S02]  /*1330*/  IMAD.MOV.U32 R160, RZ, RZ, RZ ;  /* 0x000000ffffa07224 */ /* 0x000fe400078e00ff */
[----:B------:R-:W-:Y:S01]  /*1340*/  IMAD.MOV.U32 R41, RZ, RZ, RZ ;  /* 0x000000ffff297224 */ /* 0x000fe200078e00ff */
[----:B--2---:R-:W-:-:S02]  /*1350*/  @P0 R2UR UR42, R4 ;  /* 0x00000000042a02ca */ /* 0x004fc400000e0000 */
[----:B------:R-:W-:Y:S02]  /*1360*/  PLOP3.LUT P0, PT, PT, PT, PT, 0x80, 0x0 ;  /* 0x000000000000781c */ /* 0x000fe40003f0f070 */
[----:B---3--:R-:W-:Y:S01]  /*1370*/  @P1 R2UR UR4, R6 ;  /* 0x00000000060412ca */ /* 0x008fe200000e0000 */
[----:B------:R-:W-:-:S14]  /*1380*/  @P1 BRA `(.L_x_393) ;  /* 0x0000000000341947 */ /* 0x000fdc0003800000 */
[----:B------:R-:W-:Y:S02]  /*1390*/  ULDC.64 UR6, c[0x0][0xa08] ;  /* 0x0002820000067ab9 */ /* 0x000fe40000000a00 */
[----:B------:R-:W-:-:S04]  /*13a0*/  ISETP.NE.U32.AND P1, PT, RZ, UR6, PT ;  /* 0x00000006ff007c0c */ /* 0x000fc8000bf25070 */
[----:B------:R-:W-:-:S13]  /*13b0*/  ISETP.NE.AND.EX P1, PT, RZ, UR7, PT, P1 ;  /* 0x00000007ff007c0c */ /* 0x000fda000bf25310 */
[----:B------:R-:W-:Y:S05]  /*13c0*/  @!P1 BRA `(.L_x_393) ;  /* 0x0000000000249947 */ /* 0x000fea0003800000 */
[----:B------:R-:W-:Y:S02]  /*13d0*/  ULDC.64 UR4, c[0x0][0xa08] ;  /* 0x0002820000047ab9 */ /* 0x000fe40000000a00 */
[----:B------:R-:W-:-:S06]  /*13e0*/  UIMAD.WIDE UR4, UR38, 0x4, UR4 ;  /* 0x00000004260478a5 */ /* 0x000fcc000f8e0204 */
[----:B------:R-:W-:Y:S02]  /*13f0*/  IMAD.U32 R4, RZ, RZ, UR4 ;  /* 0x00000004ff047e24 */ /* 0x000fe4000f8e00ff */
[----:B------:R-:W-:-:S05]  /*1400*/  IMAD.U32 R5, RZ, RZ, UR5 ;  /* 0x00000005ff057e24 */ /* 0x000fca000f8e00ff */
[----:B------:R-:W2:Y:S04]  /*1410*/  LDG.E R6, desc[UR50][R4.64] ;  /* 0x0000003204067981 */ /* 0x000ea8000c1e1900 */
[----:B------:R-:W3:Y:S01]  /*1420*/  LDG.E R3, desc[UR50][R4.64+0x4] ;  /* 0x0000043204037981 */ /* 0x000ee2000c1e1900 */
[----:B--2---:R-:W-:Y:S02]  /*1430*/  R2UR UR4, R6 ;  /* 0x00000000060472ca */ /* 0x004fe400000e0000 */
[----:B---3--:R-:W-:-:S13]  /*1440*/  R2UR UR5, R3 ;  /* 0x00000000030572ca */ /* 0x008fda00000e0000 */
[----:B------:R-:W-:-:S12]  /*1450*/  UIADD3 UR4, -UR4, UR5, URZ ;  /* 0x0000000504047290 */ /* 0x000fd8000fffe13f */
.L_x_393:
[----:B------:R-:W-:Y:S01]  /*1460*/  UIADD3 UR42, -UR42, UR4, URZ ;  /* 0x000000042a2a7290 */ /* 0x000fe2000fffe13f */
[----:B------:R-:W-:Y:S01]  /*1470*/  IMAD.MOV.U32 R40, RZ, RZ, RZ ;  /* 0x000000ffff287224 */ /* 0x000fe200078e00ff */
[----:B------:R-:W-:Y:S01]  /*1480*/  CS2R R34, SRZ ;  /* 0x0000000000227805 */ /* 0x000fe2000001ff00 */
[----:B------:R-:W-:Y:S01]  /*1490*/  IMAD.MOV.U32 R161, RZ, RZ, RZ ;  /* 0x000000ffffa17224 */ /* 0x000fe200078e00ff */
[----:B------:R-:W-:Y:S01]  /*14a0*/  UISETP.GE.AND UP0, UPT, UR42, 0x1, UPT ;  /* 0x000000012a00788c */ /* 0x000fe2000bf06270 */
[----:B------:R-:W-:Y:S01]  /*14b0*/  CS2R R36, SRZ ;  /* 0x0000000000247805 */ /* 0x000fe2000001ff00 */
[----:B------:R-:W-:Y:S01]  /*14c0*/  UIADD3 UR4, UR42, 0x5f, URZ ;  /* 0x0000005f2a047890 */ /* 0x000fe2000fffe03f */
[----:B------:R-:W-:Y:S02]  /*14d0*/  CS2R R162, SRZ ;  /* 0x0000000000a27805 */ /* 0x000fe4000001ff00 */
[----:B------:R-:W-:Y:S01]  /*14e0*/  CS2R R32, SRZ ;  /* 0x0000000000207805 */ /* 0x000fe2000001ff00 */
[----:B------:R-:W-:Y:S01]  /*14f0*/  IMAD.MOV.U32 R10, RZ, RZ, RZ ;  /* 0x000000ffff0a7224 */ /* 0x000fe200078e00ff */
[----:B------:R-:W-:Y:S01]  /*1500*/  PLOP3.LUT P1, PT, PT, PT, UP0, 0x80, 0x0 ;  /* 0x000000000000781c */ /* 0x000fe20003f2f008 */
[----:B------:R-:W-:Y:S01]  /*1510*/  UIMAD.WIDE UR4, UR4, 0x2aaaaaab, URZ ;  /* 0x2aaaaaab040478a5 */ /* 0x000fe2000f8e023f */
[----:B------:R-:W-:-:S02]  /*1520*/  CS2R R26, SRZ ;  /* 0x00000000001a7805 */ /* 0x000fc4000001ff00 */
[----:B------:R-:W-:Y:S02]  /*1530*/  CS2R R28, SRZ ;  /* 0x00000000001c7805 */ /* 0x000fe4000001ff00 */
[----:B------:R-:W-:Y:S01]  /*1540*/  CS2R R24, SRZ ;  /* 0x0000000000187805 */ /* 0x000fe2000001ff00 */
[----:B------:R-:W-:-:S04]  /*1550*/  USHF.R.U32.HI UR43, URZ, 0x1f, UR5 ;  /* 0x0000001f3f2b7899 */ /* 0x000fc80008011605 */
[----:B------:R-:W-:Y:S02]  /*1560*/  ULEA.HI.SX32 UR43, UR5, UR43, 0x1c ;  /* 0x0000002b052b7291 */ /* 0x000fe4000f8fe23f */
[----:B------:R-:W-:Y:S10]  /*1570*/  @!P1 BRA `(.L_x_394) ;  /* 0x0000004400149947 */ /* 0x000ff40003800000 */
[----:B------:R-:W0:Y:S01]  /*1580*/  SHFL.IDX PT, R0, R200, RZ, 0x1f ;  /* 0x00001fffc8007589 */ /* 0x000e2200000e0000 */
[----:B------:R-:W1:Y:S01]  /*1590*/  S2UR UR44, SR_CgaCtaId ;  /* 0x00000000002c79c3 */ /* 0x000e620000008800 */
[----:B------:R-:W-:Y:S01]  /*15a0*/  UMOV UR45, 0x400 ;  /* 0x00000400002d7882 */ /* 0x000fe20000000000 */
[----:B0-----:R-:W-:Y:S01]  /*15b0*/  R2UR UR4, R0 ;  /* 0x00000000000472ca */ /* 0x001fe200000e0000 */
[----:B-1----:R-:W-:-:S04]  /*15c0*/  ULEA UR45, UR44, UR45, 0x18 ;  /* 0x0000002d2c2d7291 */ /* 0x002fc8000f8ec03f */
[----:B------:R-:W-:-:S04]  /*15d0*/  UIADD3 UR6, UR45, 0x18400, URZ ;  /* 0x000184002d067890 */ /* 0x000fc8000fffe03f */
[----:B------:R-:W-:-:S04]  /*15e0*/  ULOP3.LUT UP0, URZ, UR6, 0x1bf, URZ, 0xc0, !UPT ;  /* 0x000001bf063f7892 */ /* 0x000fc8000f80c03f */
[----:B------:R-:W-:Y:S02]  /*15f0*/  ULEA.HI UR5, UR4, UR4, URZ, 0x1 ;  /* 0x0000000404057291 */ /* 0x000fe4000f8f083f */
[----:B------:R-:W-:Y:S02]  /*1600*/  PLOP3.LUT P0, PT, PT, PT, UP0, 0x80, 0x0 ;  /* 0x000000000000781c */ /* 0x000fe40003f0f008 */
[----:B------:R-:W-:-:S04]  /*1610*/  ULOP3.LUT UR5, UR5, 0x1e, URZ, 0xc0, !UPT ;  /* 0x0000001e05057892 */ /* 0x000fc8000f8ec03f */
[----:B------:R-:W-:-:S04]  /*1620*/  UIADD3 UR5, UR4, -UR5, URZ ;  /* 0x8000000504057290 */ /* 0x000fc8000fffe03f */
[----:B------:R-:W-:-:S04]  /*1630*/  ULEA UR5, UR5, UR6, 0xd ;  /* 0x0000000605057291 */ /* 0x000fc8000f8e683f */
[----:B------:R-:W-:-:S04]  /*1640*/  USHF.R.U32.HI UR5, URZ, 0x4, UR5 ;  /* 0x000000043f057899 */ /* 0x000fc80008011605 */
[----:B------:R-:W-:Y:S01]  /*1650*/  ULOP3.LUT UR49, UR5, 0x3fff, URZ, 0xc0, !UPT ;  /* 0x00003fff05317892 */ /* 0x000fe2000f8ec03f */
[----:B------:R-:W-:Y:S11]  /*1660*/  @!P0 BRA `(.L_x_395) ;  /* 0x0000000000408947 */ /* 0x000ff60003800000 */
[----:B------:R-:W-:Y:S01]  /*1670*/  MOV R0, 0x0 ;  /* 0x0000000000007802 */ /* 0x000fe20000000f00 */
[----:B------:R-:W-:Y:S01]  /*1680*/  ULDC.64 UR4, c[0x4][0x98] ;  /* 0x0100260000047ab9 */ /* 0x000fe20000000a00 */
[----:B------:R-:W-:Y:S01]  /*1690*/  ULDC.64 UR6, c[0x4][0x38] ;  /* 0x01000e0000067ab9 */ /* 0x000fe20000000a00 */
[----:B------:R-:W-:Y:S01]  /*16a0*/  MOV R4, UR4 ;  /* 0x0000000400047c02 */ /* 0x000fe20008000f00 */
        /* <DEDUP_REMOVED lines=12> */
.L_x_395:
[----:B------:R-:W-:Y:S01]  /*1770*/  ULEA.HI UR4, UR47, UR47, URZ, 0x1 ;  /* 0x0000002f2f047291 */ /* 0x000fe2000f8f083f */
[----:B------:R-:W0:Y:S03]  /*1780*/  S2R R20, SR_TID.X ;  /* 0x0000000000147919 */ /* 0x000e260000002100 */
[----:B------:R-:W-:-:S04]  /*1790*/  ULOP3.LUT UR4, UR4, 0xfffffffe, URZ, 0xc0, !UPT ;  /* 0xfffffffe04047892 */ /* 0x000fc8000f8ec03f */
[----:B------:R-:W-:-:S06]  /*17a0*/  UIADD3 UR4, UR47, -UR4, URZ ;  /* 0x800000042f047290 */ /* 0x000fcc000fffe03f */
[----:B------:R-:W-:-:S05]  /*17b0*/  IMAD.U32 R0, RZ, RZ, UR4 ;  /* 0x00000004ff007e24 */ /* 0x000fca000f8e00ff */
[----:B------:R-:W-:-:S04]  /*17c0*/  SHF.L.U32 R0, R0, 0x1f, RZ ;  /* 0x0000001f00007819 */ /* 0x000fc800000006ff */
[----:B------:R-:W1:Y:S01]  /*17d0*/  SYNCS.PHASECHK.TRANS64.TRYWAIT P0, [UR45+0x22800], R0 ;  /* 0x02280000ff0075a7 */ /* 0x000e62000800016d */
[----:B0-----:R-:W-:-:S05]  /*17e0*/  SHF.R.U32.HI R20, RZ, 0x7, R20 ;  /* 0x00000007ff147819 */ /* 0x001fca0000011614 */
[----:B------:R-:W-:Y:S01]  /*17f0*/  VIADD R7, R20, 0x8 ;  /* 0x0000000814077836 */ /* 0x000fe20000000000 */
[----:B-1----:R-:W-:Y:S06]  /*1800*/  @!P0 BRA `(.L_x_396) ;  /* 0x000000c0008c8947 */ /* 0x002fec0003800000 */
.L_x_523:
[----:B0-----:R-:W-:Y:S01]  /*1810*/  IMAD.U32 R0, RZ, RZ, UR48 ;  /* 0x00000030ff007e24 */ /* 0x001fe2000f8e00ff */
[----:B------:R-:W-:Y:S05]  /*1820*/  WARPSYNC.ALL ;  /* 0x0000000000007948 */ /* 0x000fea0003800000 */
[----:B------:R0:W-:Y:S01]  /*1830*/  BAR.SYNC.DEFER_BLOCKING R7, 0x100 ;  /* 0x000400070000751d */ /* 0x0001e20000010000 */
[----:B------:R-:W-:-:S13]  /*1840*/  ISETP.NE.AND P0, PT, R0, 0x3, PT ;  /* 0x000000030000780c */ /* 0x000fda0003f05270 */
[----:B0-----:R-:W-:Y:S05]  /*1850*/  @!P0 BRA `(.L_x_397) ;  /* 0x0000000000048947 */ /* 0x001fea0003800000 */
[----:B------:R-:W-:Y:S01]  /*1860*/  BPT.TRAP 0x1 ;  /* 0x000000040000795c */ /* 0x000fe20000300000 */
.L_x_397:
[----:B------:R-:W-:Y:S01]  /*1870*/  ULEA UR22, UR36, UR45, 0x3 ;  /* 0x0000002d24167291 */ /* 0x000fe2000f8e183f */
[----:B------:R-:W-:-:S05]  /*1880*/  IMAD.U32 R8, RZ, RZ, UR46 ;  /* 0x0000002eff087e24 */ /* 0x000fca000f8e00ff */
[----:B------:R-:W-:-:S04]  /*1890*/  SHF.L.U32 R8, R8, 0x1f, RZ ;  /* 0x0000001f08087819 */ /* 0x000fc800000006ff */
[----:B------:R0:W1:Y:S01]  /*18a0*/  SYNCS.PHASECHK.TRANS64.TRYWAIT P1, [UR22+0x22830], R8 ;  /* 0x02283008ff0075a7 */ /* 0x0000620008020156 */
[----:B------:R-:W-:Y:S05]  /*18b0*/  @!P0 BRA `(.L_x_398) ;  /* 0x0000000000048947 */ /* 0x000fea0003800000 */
[----:B------:R-:W-:Y:S01]  /*18c0*/  BPT.TRAP 0x1 ;  /* 0x000000040000795c */ /* 0x000fe20000300000 */
.L_x_398:
[----:B-1----:R-:W-:Y:S05]  /*18d0*/  @P1 BRA `(.L_x_399) ;  /* 0x0000000000081947 */ /* 0x002fea0003800000 */
[----:B------:R-:W1:Y:S02]  /*18e0*/  SYNCS.PHASECHK.TRANS64.TRYWAIT P1, [UR22+0x22830], R8 ;  /* 0x02283008ff0075a7 */ /* 0x000e640008020156 */
[----:B-1----:R-:W-:Y:S05]  /*18f0*/  @!P1 BRA `(.L_x_400) ;  /* 0x000000c000689947 */ /* 0x002fea0003800000 */
.L_x_399:
        /* <DEDUP_REMOVED lines=38> */
.L_x_401:
        /* <DEDUP_REMOVED lines=310> */
.L_x_402:
[----:B------:R1:W3:Y:S01]  /*2ec0*/  SYNCS.PHASECHK.TRANS64.TRYWAIT P1, [UR22+0x22850], R8 ;  /* 0x02285008ff0075a7 */ /* 0x0002e20008020156 */
[----:B------:R-:W-:Y:S05]  /*2ed0*/  @!P0 BRA `(.L_x_403) ;  /* 0x0000000000048947 */ /* 0x000fea0003800000 */
[----:B------:R-:W-:Y:S01]  /*2ee0*/  BPT.TRAP 0x1 ;  /* 0x000000040000795c */ /* 0x000fe20000300000 */
.L_x_403:
[----:B---3--:R-:W-:Y:S05]  /*2ef0*/  @P1 BRA `(.L_x_404) ;  /* 0x0000000000081947 */ /* 0x008fea0003800000 */
[----:B------:R-:W3:Y:S02]  /*2f00*/  SYNCS.PHASECHK.TRANS64.TRYWAIT P1, [UR22+0x22850], R8 ;  /* 0x02285008ff0075a7 */ /* 0x000ee40008020156 */
[----:B---3--:R-:W-:Y:S05]  /*2f10*/  @!P1 BRA `(.L_x_405) ;  /* 0x000000a800f89947 */ /* 0x008fea0003800000 */
.L_x_404:
        /* <DEDUP_REMOVED lines=43> */
.L_x_406:
[----:B------:R-:W4:Y:S01]  /*31d0*/  S2UR UR6, SR_CgaCtaId ;  /* 0x00000000000679c3 */ /* 0x000f220000008800 */
[----:B------:R-:W-:Y:S02]  /*31e0*/  UISETP.GE.AND UP0, UPT, UR42, 0x61, UPT ;  /* 0x000000612a00788c */ /* 0x000fe4000bf06270 */
[----:B------:R-:W-:-:S04]  /*31f0*/  UIADD3 UR22, UR22, 0x22860, URZ ;  /* 0x0002286016167890 */ /* 0x000fc8000fffe03f */
[----:B------:R-:W-:Y:S01]  /*3200*/  PLOP3.LUT P1, PT, PT, PT, UP0, 0x80, 0x0 ;  /* 0x000000000000781c */ /* 0x000fe20003f2f008 */
[----:B----4-:R-:W-:-:S09]  /*3210*/  UPRMT UR22, UR6, 0x654, UR22 ;  /* 0x0000065406167896 */ /* 0x010fd20008000016 */
[----:B------:R-:W-:Y:S03]  /*3220*/  SYNCS.ARRIVE.TRANS64.RED.A1T0 RZ, [UR22], RZ ;  /* 0x000000ffffff79a7 */ /* 0x000fe60008100416 */
[----:B------:R-:W-:Y:S05]  /*3230*/  @!P1 BRA `(.L_x_407) ;  /* 0x0000001c00589947 */ /* 0x000fea0003800000 */
[----:B------:R-:W-:Y:S01]  /*3240*/  IMAD.MOV.U32 R213, RZ, RZ, R4 ;  /* 0x000000ffffd57224 */ /* 0x000fe200078e0004 */
[----:B------:R-:W-:Y:S01]  /*3250*/  UIADD3 UR43, UR43, -0x2, URZ ;  /* 0xfffffffe2b2b7890 */ /* 0x000fe2000fffe03f */
[----:B------:R-:W-:Y:S01]  /*3260*/  IMAD.MOV.U32 R7, RZ, RZ, R3 ;  /* 0x000000ffff077224 */ /* 0x000fe200078e0003 */
[----:B------:R-:W-:-:S10]  /*3270*/  ULDC UR22, c[0x0][0x988] ;  /* 0x0002620000167ab9 */ /* 0x000fd40000000800 */
.L_x_418:
        /* <DEDUP_REMOVED lines=8> */
[----:B-1----:R-:W-:Y:S11]  /*3300*/  @!P0 BRA `(.L_x_408) ;  /* 0x0000000000048947 */ /* 0x002ff60003800000 */
[----:B------:R-:W-:Y:S01]  /*3310*/  BPT.TRAP 0x1 ;  /* 0x000000040000795c */ /* 0x000fe20000300000 */
.L_x_408:
[----:B------:R-:W2:Y:S01]  /*3320*/  S2UR UR23, SR_CgaCtaId ;  /* 0x00000000001779c3 */ /* 0x000ea20000008800 */
[----:B------:R-:W-:Y:S01]  /*3330*/  UMOV UR6, 0x400 ;  /* 0x0000040000067882 */ /* 0x000fe20000000000 */
[----:B01-3--:R-:W-:-:S05]  /*3340*/  IMAD.U32 R8, RZ, RZ, UR46 ;  /* 0x0000002eff087e24 */ /* 0x00bfca000f8e00ff */
[----:B------:R-:W-:Y:S01]  /*3350*/  SHF.L.U32 R8, R8, 0x1f, RZ ;  /* 0x0000001f08087819 */ /* 0x000fe200000006ff */
[----:B--2---:R-:W-:-:S04]  /*3360*/  ULEA UR6, UR23, UR6, 0x18 ;  /* 0x0000000617067291 */ /* 0x004fc8000f8ec03f */
[----:B------:R-:W-:-:S09]  /*3370*/  ULEA UR24, UR36, UR6, 0x3 ;  /* 0x0000000624187291 */ /* 0x000fd2000f8e183f */
[----:B------:R0:W1:Y:S01]  /*3380*/  SYNCS.PHASECHK.TRANS64.TRYWAIT P2, [UR24+0x22830], R8 ;  /* 0x02283008ff0075a7 */ /* 0x0000620008040158 */
[----:B------:R-:W-:Y:S05]  /*3390*/  @!P0 BRA `(.L_x_409) ;  /* 0x0000000000048947 */ /* 0x000fea0003800000 */
[----:B------:R-:W-:Y:S01]  /*33a0*/  BPT.TRAP 0x1 ;  /* 0x000000040000795c */ /* 0x000fe20000300000 */
.L_x_409:
[----:B-1----:R-:W-:Y:S05]  /*33b0*/  @P2 BRA `(.L_x_410) ;  /* 0x0000000000082947 */ /* 0x002fea0003800000 */
[----:B------:R-:W1:Y:S02]  /*33c0*/  SYNCS.PHASECHK.TRANS64.TRYWAIT P2, [UR24+0x22830], R8 ;  /* 0x02283008ff0075a7 */ /* 0x000e640008040158 */
[----:B-1----:R-:W-:Y:S05]  /*33d0*/  @!P2 BRA `(.L_x_411) ;  /* 0x000000a400e0a947 */ /* 0x002fea0003800000 */
.L_x_410:
[----:B------:R-:W-:Y:S01]  /*33e0*/  UIMAD UR6, UR36, 0x300, UR20 ;  /* 0x00000300240678a4 */ /* 0x000fe2000f8e0214 */
[----:B------:R-:W-:Y:S01]  /*33f0*/  WARPGROUP.ARRIVE ;  /* 0x00000000000079c5 */ /* 0x000fe20000000000 */
[----:B------:R-:W-:Y:S01]  /*3400*/  UMOV UR7, 0x40000040 ;  /* 0x4000004000077882 */ /* 0x000fe20000000000 */
[----:B------:R-:W-:Y:S01]  /*3410*/  UMOV UR11, 0x40000040 ;  /* 0x40000040000b7882 */ /* 0x000fe20000000000 */
[----:B------:R-:W-:-:S03]  /*3420*/  UIADD3 UR10, UR6, 0x2, URZ ;  /* 0x00000002060a7890 */ /* 0x000fc6000fffe03f */
[----:B------:R-:W2:Y:S01]  /*3430*/  S2R R0, SR_TID.X ;  /* 0x0000000000007919 */ /* 0x000ea20000002100 */
[----:B------:R-:W-:Y:S01]  /*3440*/  UIADD3 UR14, UR6, 0x4, URZ ;  /* 0x00000004060e7890 */ /* 0x000fe2000fffe03f */
[----:B------:R-:W-:Y:S01]  /*3450*/  UMOV UR15, 0x40000040 ;  /* 0x40000040000f7882 */ /* 0x000fe20000000000 */
[----:B------:R-:W-:Y:S01]  /*3460*/  HGMMA.64x96x16.F32.BF16 R152, gdesc[UR4], RZ, !UPT, gsb0 ;  /* 0x01600000049879f0 */ /* 0x000fe2000c0018ff */
[----:B------:R-:W-:Y:S01]  /*3470*/  UIADD3 UR18, UR6, 0x6, URZ ;  /* 0x0000000606127890 */ /* 0x000fe2000fffe03f */
        /* <DEDUP_REMOVED lines=16> */
.L_x_412:
[----:B------:R-:W-:Y:S01]  /*3580*/  FMNMX.FTZ R4, R152, R7, !PT ;  /* 0x0000000798047209 */ /* 0x000fe20007810000 */
[----:B------:R-:W-:Y:S01]  /*3590*/  UMOV UR10, UR22 ;  /* 0x00000016000a7c82 */ /* 0x000fe20008000000 */
[----:B------:R-:W-:Y:S02]  /*35a0*/  UIADD3 UR6, UR24, 0x22840, URZ ;  /* 0x0002284018067890 */ /* 0x000fe4000fffe03f */
[----:B-1----:R-:W-:Y:S02]  /*35b0*/  FMNMX.FTZ R3, R153, R4, !PT ;  /* 0x0000000499037209 */ /* 0x002fe40007810000 */
        /* <DEDUP_REMOVED lines=23> */
[----:B------:R-:W-:-:S05]  /*3730*/  FMNMX.FTZ R9, R197, R4, !PT ;  /* 0x00000004c5097209 */ /* 0x000fca0007810000 */
[----:B------:R-:W1:Y:S02]  /*3740*/  SHFL.BFLY PT, R4, R9, 0x2, 0x1f ;  /* 0x0c401f0009047f89 */ /* 0x000e6400000e0000 */
[----:B-1----:R-:W-:-:S05]  /*3750*/  FMNMX.FTZ R10, R9, R4, !PT ;  /* 0x00000004090a7209 */ /* 0x002fca0007810000 */
[----:B------:R-:W1:Y:S02]  /*3760*/  SHFL.BFLY PT, R3, R10, 0x1, 0x1f ;  /* 0x0c201f000a037f89 */ /* 0x000e6400000e0000 */
[----:B-1----:R-:W-:-:S05]  /*3770*/  FMNMX.FTZ R3, R10, R3, !PT ;  /* 0x000000030a037209 */ /* 0x002fca0007810000 */
        /* <DEDUP_REMOVED lines=34> */
[----:B------:R-:W-:Y:S01]  /*39a0*/  FFMA.FTZ R176, R197, UR10, -R20 ;  /* 0x0000000ac5b07c23 */ /* 0x000fe20008010814 */
[----:B------:R-:W-:Y:S01]  /*39b0*/  FMNMX.FTZ R4, R170, R9, !PT ;  /* 0x00000009aa047209 */ /* 0x000fe20007810000 */
[----:B------:R-:W1:Y:S03]  /*39c0*/  MUFU.EX2 R7, R7 ;  /* 0x0000000700077308 */ /* 0x000e660000000800 */
[----:B------:R-:W-:-:S04]  /*39d0*/  FMNMX.FTZ R9, R171, R4, !PT ;  /* 0x00000004ab097209 */ /* 0x000fc80007810000 */
[----:B------:R-:W-:Y:S01]  /*39e0*/  FMNMX.FTZ R4, R174, R9, !PT ;  /* 0x00000009ae047209 */ /* 0x000fe20007810000 */
[----:B------:R-:W3:Y:S03]  /*39f0*/  MUFU.EX2 R152, R152 ;  /* 0x0000009800987308 */ /* 0x000ee60000000800 */
[----:B------:R-:W-:-:S04]  /*3a00*/  FMNMX.FTZ R9, R175, R4, !PT ;  /* 0x00000004af097209 */ /* 0x000fc80007810000 */
[----:B------:R-:W-:Y:S01]  /*3a10*/  FMNMX.FTZ R4, R178, R9, !PT ;  /* 0x00000009b2047209 */ /* 0x000fe20007810000 */
[----:B------:R-:W4:Y:S01]  /*3a20*/  MUFU.EX2 R153, R153 ;  /* 0x0000009900997308 */ /* 0x000f220000000800 */
[-C--:B-1----:R-:W-:Y:S01]  /*3a30*/  FMUL.FTZ R24, R24, R7.reuse ;  /* 0x0000000718187220 */ /* 0x082fe20000410000 */
[-C--:B------:R-:W-:Y:S01]  /*3a40*/  FMUL.FTZ R25, R25, R7.reuse ;  /* 0x0000000719197220 */ /* 0x080fe20000410000 */
[----:B------:R-:W-:Y:S01]  /*3a50*/  FMNMX.FTZ R9, R179, R4, !PT ;  /* 0x00000004b3097209 */ /* 0x000fe20007810000 */
[-C--:B------:R-:W-:Y:S01]  /*3a60*/  FMUL.FTZ R28, R28, R7.reuse ;  /* 0x000000071c1c7220 */ /* 0x080fe20000410000 */
[-C--:B------:R-:W-:Y:S01]  /*3a70*/  FMUL.FTZ R29, R29, R7.reuse ;  /* 0x000000071d1d7220 */ /* 0x080fe20000410000 */
[----:B------:R-:W-:Y:S01]  /*3a80*/  FMUL.FTZ R32, R32, R7 ;  /* 0x0000000720207220 */ /* 0x000fe20000410000 */
[----:B------:R-:W-:Y:S01]  /*3a90*/  FMNMX.FTZ R4, R182, R9, !PT ;  /* 0x00000009b6047209 */ /* 0x000fe20007810000 */
[----:B------:R-:W1:Y:S01]  /*3aa0*/  MUFU.EX2 R212, R212 ;  /* 0x000000d400d47308 */ /* 0x000e620000000800 */
[----:B---3--:R-:W-:Y:S01]  /*3ab0*/  FFMA.FTZ R6, R7, R6, R152 ;  /* 0x0000000607067223 */ /* 0x008fe20000010098 */
[-C--:B------:R-:W-:Y:S01]  /*3ac0*/  FMUL.FTZ R33, R33, R7.reuse ;  /* 0x0000000721217220 */ /* 0x080fe20000410000 */
[----:B------:R-:W-:Y:S01]  /*3ad0*/  FMNMX.FTZ R9, R183, R4, !PT ;  /* 0x00000004b7097209 */ /* 0x000fe20007810000 */
[-C--:B------:R-:W-:Y:S01]  /*3ae0*/  FMUL.FTZ R36, R36, R7.reuse ;  /* 0x0000000724247220 */ /* 0x080fe20000410000 */
[-C--:B------:R-:W-:Y:S01]  /*3af0*/  FMUL.FTZ R37, R37, R7.reuse ;  /* 0x0000000725257220 */ /* 0x080fe20000410000 */
[----:B------:R-:W-:Y:S01]  /*3b00*/  FMUL.FTZ R40, R40, R7 ;  /* 0x0000000728287220 */ /* 0x000fe20000410000 */
[----:B------:R-:W-:Y:S01]  /*3b10*/  FMNMX.FTZ R4, R186, R9, !PT ;  /* 0x00000009ba047209 */ /* 0x000fe20007810000 */
[----:B------:R-:W3:Y:S01]  /*3b20*/  MUFU.EX2 R157, R157 ;  /* 0x0000009d009d7308 */ /* 0x000ee20000000800 */
[C---:B----4-:R-:W-:Y:S01]  /*3b30*/  FADD.FTZ R181, R153.reuse, R6 ;  /* 0x0000000699b57221 */ /* 0x050fe20000010000 */
[----:B------:R-:W-:Y:S01]  /*3b40*/  F2FP.BF16.F32.PACK_AB R152, R153, R152 ;  /* 0x000000989998723e */ /* 0x000fe200000010ff */
[-C--:B------:R-:W-:Y:S01]  /*3b50*/  FMUL.FTZ R41, R41, R7.reuse ;  /* 0x0000000729297220 */ /* 0x080fe20000410000 */
[----:B------:R-:W-:Y:S01]  /*3b60*/  FMNMX.FTZ R9, R187, R4, !PT ;  /* 0x00000004bb097209 */ /* 0x000fe20007810000 */
[-C--:B------:R-:W-:Y:S01]  /*3b70*/  FMUL.FTZ R44, R44, R7.reuse ;  /* 0x000000072c2c7220 */ /* 0x080fe20000410000 */
[-C--:B------:R-:W-:Y:S01]  /*3b80*/  FMUL.FTZ R45, R45, R7.reuse ;  /* 0x000000072d2d7220 */ /* 0x080fe20000410000 */
[----:B------:R-:W-:Y:S01]  /*3b90*/  FMUL.FTZ R48, R48, R7 ;  /* 0x0000000730307220 */ /* 0x000fe20000410000 */
[----:B------:R-:W-:Y:S01]  /*3ba0*/  FMNMX.FTZ R4, R190, R9, !PT ;  /* 0x00000009be047209 */ /* 0x000fe20007810000 */
[----:B------:R-:W-:Y:S01]  /*3bb0*/  MUFU.EX2 R156, R156 ;  /* 0x0000009c009c7308 */ /* 0x000fe20000000800 */
[-C--:B------:R-:W-:Y:S01]  /*3bc0*/  FMUL.FTZ R49, R49, R7.reuse ;  /* 0x0000000731317220 */ /* 0x080fe20000410000 */
        /* <DEDUP_REMOVED lines=20> */
[-C--:B------:R-:W-:Y:S01]  /*3d10*/  FMUL.FTZ R77, R77, R7.reuse ;  /* 0x000000074d4d7220 */ /* 0x080fe20000410000 */
[-C--:B------:R-:W-:Y:S01]  /*3d20*/  FMUL.FTZ R80, R80, R7.reuse ;  /* 0x0000000750507220 */ /* 0x080fe20000410000 */
[----:B------:R-:W4:Y:S01]  /*3d30*/  SHFL.BFLY PT, R9, R4, 0x2, 0x1f ;  /* 0x0c401f0004097f89 */ /* 0x000f2200000e0000 */
        /* <DEDUP_REMOVED lines=22> */
[----:B------:R-:W-:Y:S01]  /*3ea0*/  FMUL.FTZ R120, R120, R7 ;  /* 0x0000000778787220 */ /* 0x000fe20000410000 */
[----:B----4-:R-:W-:Y:S01]  /*3eb0*/  FMNMX.FTZ R9, R4, R9, !PT ;  /* 0x0000000904097209 */ /* 0x010fe20007810000 */
[----:B------:R-:W-:Y:S01]  /*3ec0*/  MUFU.EX2 R12, R12 ;  /* 0x0000000c000c7308 */ /* 0x000fe20000000800 */
[-C--:B------:R-:W-:Y:S01]  /*3ed0*/  FMUL.FTZ R121, R121, R7.reuse ;  /* 0x0000000779797220 */ /* 0x080fe20000410000 */
[-C--:B------:R-:W-:Y:S01]  /*3ee0*/  FMUL.FTZ R124, R124, R7.reuse ;  /* 0x000000077c7c7220 */ /* 0x080fe20000410000 */
[-C--:B------:R-:W-:Y:S01]  /*3ef0*/  FMUL.FTZ R125, R125, R7.reuse ;  /* 0x000000077d7d7220 */ /* 0x080fe20000410000 */
[----:B------:R-:W4:Y:S01]  /*3f00*/  SHFL.BFLY PT, R4, R9, 0x1, 0x1f ;  /* 0x0c201f0009047f89 */ /* 0x000f2200000e0000 */
        /* <DEDUP_REMOVED lines=13> */
[----:B------:R-:W-:-:S06]  /*3fe0*/  FMUL.FTZ R149, R149, R7 ;  /* 0x0000000795957220 */ /* 0x000fcc0000410000 */
[----:B------:R-:W-:Y:S01]  /*3ff0*/  MUFU.EX2 R211, R211 ;  /* 0x000000d300d37308 */ /* 0x000fe20000000800 */
[----:B----4-:R-:W-:-:S07]  /*4000*/  FMNMX.FTZ R4, R9, R4, !PT ;  /* 0x0000000409047209 */ /* 0x010fce0007810000 */
        /* <DEDUP_REMOVED lines=9> */
[----:B------:R-:W4:Y:S01]  /*40a0*/  MUFU.EX2 R20, R20 ;  /* 0x0000001400147308 */ /* 0x000f220000000800 */
[--C-:B------:R-:W-:Y:S01]  /*40b0*/  FFMA.FTZ R162, R167, UR10, -R180.reuse ;  /* 0x0000000aa7a27c23 */ /* 0x100fe200080108b4 */
[--C-:B------:R-:W-:Y:S01]  /*40c0*/  FFMA.FTZ R163, R163, UR10, -R180.reuse ;  /* 0x0000000aa3a37c23 */ /* 0x100fe200080108b4 */
[--C-:B------:R-:W-:Y:S01]  /*40d0*/  FFMA.FTZ R167, R171, UR10, -R180.reuse ;  /* 0x0000000aaba77c23 */ /* 0x100fe200080108b4 */
[--C-:B------:R-:W-:Y:S01]  /*40e0*/  FFMA.FTZ R171, R175, UR10, -R180.reuse ;  /* 0x0000000aafab7c23 */ /* 0x100fe200080108b4 */
[--C-:B------:R-:W-:Y:S01]  /*40f0*/  FFMA.FTZ R175, R179, UR10, -R180.reuse ;  /* 0x0000000ab3af7c23 */ /* 0x100fe200080108b4 */
[--C-:B------:R-:W-:Y:S01]  /*4100*/  FFMA.FTZ R159, R166, UR10, -R180.reuse ;  /* 0x0000000aa69f7c23 */ /* 0x100fe200080108b4 */
[--C-:B------:R-:W-:Y:S01]  /*4110*/  FFMA.FTZ R166, R170, UR10, -R180.reuse ;  /* 0x0000000aaaa67c23 */ /* 0x100fe200080108b4 */
[----:B------:R-:W5:Y:S01]  /*4120*/  MUFU.EX2 R161, R161 ;  /* 0x000000a100a17308 */ /* 0x000f620000000800 */
[--C-:B------:R-:W-:Y:S01]  /*4130*/  FFMA.FTZ R170, R174, UR10, -R180.reuse ;  /* 0x0000000aaeaa7c23 */ /* 0x100fe200080108b4 */
[--C-:B------:R-:W-:Y:S01]  /*4140*/  FFMA.FTZ R174, R178, UR10, -R180.reuse ;  /* 0x0000000ab2ae7c23 */ /* 0x100fe200080108b4 */
[----:B-1----:R-:W-:Y:S01]  /*4150*/  FADD.FTZ R178, R212, R181 ;  /* 0x000000b5d4b27221 */ /* 0x002fe20000010000 */
[--C-:B------:R-:W-:Y:S01]  /*4160*/  FFMA.FTZ R182, R182, UR10, -R180.reuse ;  /* 0x0000000ab6b67c23 */ /* 0x100fe200080108b4 */
[--C-:B------:R-:W-:Y:S01]  /*4170*/  FFMA.FTZ R6, R183, UR10, -R180.reuse ;  /* 0x0000000ab7067c23 */ /* 0x100fe200080108b4 */
[----:B------:R-:W-:Y:S01]  /*4180*/  FFMA.FTZ R194, R194, UR10, -R180 ;  /* 0x0000000ac2c27c23 */ /* 0x000fe200080108b4 */
[----:B---3--:R-:W-:Y:S01]  /*4190*/  FADD.FTZ R181, R157, R178 ;  /* 0x000000b29db57221 */ /* 0x008fe20000010000 */
[----:B------:R-:W1:Y:S01]  /*41a0*/  MUFU.EX2 R184, R184 ;  /* 0x000000b800b87308 */ /* 0x000e620000000800 */
[--C-:B------:R-:W-:Y:S01]  /*41b0*/  FFMA.FTZ R178, R186, UR10, -R180.reuse ;  /* 0x0000000abab27c23 */ /* 0x100fe200080108b4 */
[--C-:B------:R-:W-:Y:S01]  /*41c0*/  FFMA.FTZ R195, R195, UR10, -R180.reuse ;  /* 0x0000000ac3c37c23 */ /* 0x100fe200080108b4 */
[----:B------:R-:W-:Y:S01]  /*41d0*/  FFMA.FTZ R198, R198, UR10, -R180 ;  /* 0x0000000ac6c67c23 */ /* 0x000fe200080108b4 */
[-C--:B----4-:R-:W-:Y:S01]  /*41e0*/  FMUL.FTZ R26, R26, R20.reuse ;  /* 0x000000141a1a7220 */ /* 0x090fe20000410000 */
[-C--:B------:R-:W-:Y:S01]  /*41f0*/  FMUL.FTZ R27, R27, R20.reuse ;  /* 0x000000141b1b7220 */ /* 0x080fe20000410000 */
[-C--:B------:R-:W-:Y:S01]  /*4200*/  FMUL.FTZ R30, R30, R20.reuse ;  /* 0x000000141e1e7220 */ /* 0x080fe20000410000 */
[-C--:B------:R-:W-:Y:S01]  /*4210*/  FMUL.FTZ R31, R31, R20.reuse ;  /* 0x000000141f1f7220 */ /* 0x080fe20000410000 */
[----:B------:R-:W3:Y:S01]  /*4220*/  MUFU.EX2 R155, R155 ;  /* 0x0000009b009b7308 */ /* 0x000ee20000000800 */
[----:B-----5:R-:W-:Y:S01]  /*4230*/  FFMA.FTZ R179, R20, R5, R161 ;  /* 0x0000000514b37223 */ /* 0x020fe200000100a1 */
[-C--:B------:R-:W-:Y:S01]  /*4240*/  FMUL.FTZ R34, R34, R20.reuse ;  /* 0x0000001422227220 */ /* 0x080fe20000410000 */
[-C--:B------:R-:W-:Y:S01]  /*4250*/  FMUL.FTZ R35, R35, R20.reuse ;  /* 0x0000001423237220 */ /* 0x080fe20000410000 */
[-C--:B------:R-:W-:Y:S01]  /*4260*/  FMUL.FTZ R38, R38, R20.reuse ;  /* 0x0000001426267220 */ /* 0x080fe20000410000 */
[-C--:B------:R-:W-:Y:S01]  /*4270*/  FMUL.FTZ R39, R39, R20.reuse ;  /* 0x0000001427277220 */ /* 0x080fe20000410000 */
[-C--:B------:R-:W-:Y:S01]  /*4280*/  FMUL.FTZ R42, R42, R20.reuse ;  /* 0x000000142a2a7220 */ /* 0x080fe20000410000 */
[-C--:B------:R-:W-:Y:S01]  /*4290*/  FMUL.FTZ R43, R43, R20.reuse ;  /* 0x000000142b2b7220 */ /* 0x080fe20000410000 */
[----:B------:R-:W4:Y:S01]  /*42a0*/  MUFU.EX2 R188, R188 ;  /* 0x000000bc00bc7308 */ /* 0x000f220000000800 */
        /* <DEDUP_REMOVED lines=8> */
[----:B---3--:R-:W-:Y:S01]  /*4330*/  FADD.FTZ R179, R155, R154 ;  /* 0x0000009a9bb37221 */ /* 0x008fe20000010000 */
[----:B------:R-:W-:Y:S01]  /*4340*/  FADD.FTZ R154, R156, R181 ;  /* 0x000000b59c9a7221 */ /* 0x000fe20000010000 */
[----:B------:R-:W-:Y:S01]  /*4350*/  FFMA.FTZ R181, R190, UR10, -R180 ;  /* 0x0000000abeb57c23 */ /* 0x000fe200080108b4 */
[C---:B------:R-:W-:Y:S01]  /*4360*/  F2FP.BF16.F32.PACK_AB R156, R15.reuse, R156 ;  /* 0x0000009c0f9c723e */ /* 0x040fe200000010ff */
[-C--:B------:R-:W-:Y:S01]  /*4370*/  FMUL.FTZ R58, R58, R20.reuse ;  /* 0x000000143a3a7220 */ /* 0x080fe20000410000 */
[----:B------:R-:W-:Y:S01]  /*4380*/  FADD.FTZ R154, R15, R154 ;  /* 0x0000009a0f9a7221 */ /* 0x000fe20000010000 */
[-C--:B------:R-:W-:Y:S01]  /*4390*/  FMUL.FTZ R59, R59, R20.reuse ;  /* 0x000000143b3b7220 */ /* 0x080fe20000410000 */
[----:B------:R-:W3:Y:S01]  /*43a0*/  MUFU.EX2 R163, R163 ;  /* 0x000000a300a37308 */ /* 0x000ee20000000800 */
[C---:B----4-:R-:W-:Y:S01]  /*43b0*/  FADD.FTZ R183, R188.reuse, R179 ;  /* 0x000000b3bcb77221 */ /* 0x050fe20000010000 */
[----:B------:R-:W-:Y:S01]  /*43c0*/  FFMA.FTZ R179, R187, UR10, -R180 ;  /* 0x0000000abbb37c23 */ /* 0x000fe200080108b4 */
[----:B------:R-:W-:Y:S01]  /*43d0*/  F2FP.BF16.F32.PACK_AB R155, R188, R155 ;  /* 0x0000009bbc9b723e */ /* 0x000fe200000010ff */
        /* <DEDUP_REMOVED lines=12> */
[----:B------:R-:W5:Y:S01]  /*44a0*/  MUFU.EX2 R162, R162 ;  /* 0x000000a200a27308 */ /* 0x000f620000000800 */
[-C--:B------:R-:W-:Y:S01]  /*44b0*/  FMUL.FTZ R83, R83, R20.reuse ;  /* 0x0000001453537220 */ /* 0x080fe20000410000 */
[-C--:B------:R-:W-:Y:S01]  /*44c0*/  FMUL.FTZ R86, R86, R20.reuse ;  /* 0x0000001456567220 */ /* 0x080fe20000410000 */
[-C--:B------:R-:W-:Y:S01]  /*44d0*/  FMUL.FTZ R87, R87, R20.reuse ;  /* 0x0000001457577220 */ /* 0x080fe20000410000 */
[-C--:B------:R-:W-:Y:S01]  /*44e0*/  FMUL.FTZ R90, R90, R20.reuse ;  /* 0x000000145a5a7220 */ /* 0x080fe20000410000 */
[-C--:B------:R-:W-:Y:S01]  /*44f0*/  FMUL.FTZ R91, R91, R20.reuse ;  /* 0x000000145b5b7220 */ /* 0x080fe20000410000 */
[-C--:B------:R-:W-:Y:S01]  /*4500*/  FMUL.FTZ R94, R94, R20.reuse ;  /* 0x000000145e5e7220 */ /* 0x080fe20000410000 */
[-C--:B------:R-:W-:Y:S01]  /*4510*/  FMUL.FTZ R95, R95, R20.reuse ;  /* 0x000000145f5f7220 */ /* 0x080fe20000410000 */
[----:B------:R-:W0:Y:S01]  /*4520*/  MUFU.EX2 R166, R166 ;  /* 0x000000a600a67308 */ /* 0x000e220000000800 */
[-C--:B------:R-:W-:Y:S01]  /*4530*/  FMUL.FTZ R98, R98, R20.reuse ;  /* 0x0000001462627220 */ /* 0x080fe20000410000 */
[-C--:B------:R-:W-:Y:S01]  /*4540*/  FMUL.FTZ R99, R99, R20.reuse ;  /* 0x0000001463637220 */ /* 0x080fe20000410000 */
[-C--:B------:R-:W-:Y:S01]  /*4550*/  FMUL.FTZ R102, R102, R20.reuse ;  /* 0x0000001466667220 */ /* 0x080fe20000410000 */
[-C--:B------:R-:W-:Y:S01]  /*4560*/  FMUL.FTZ R103, R103, R20.reuse ;  /* 0x0000001467677220 */ /* 0x080fe20000410000 */
[-C--:B------:R-:W-:Y:S01]  /*4570*/  FMUL.FTZ R106, R106, R20.reuse ;  /* 0x000000146a6a7220 */ /* 0x080fe20000410000 */
[-C--:B------:R-:W-:Y:S01]  /*4580*/  FMUL.FTZ R107, R107, R20.reuse ;  /* 0x000000146b6b7220 */ /* 0x080fe20000410000 */
        /* <DEDUP_REMOVED lines=10> */
[----:B-1----:R-:W-:Y:S01]  /*4630*/  FADD.FTZ R182, R158, R183 ;  /* 0x000000b79eb67221 */ /* 0x002fe20000010000 */
[----:B------:R-:W-:Y:S01]  /*4640*/  FADD.FTZ R183, R13, R154 ;  /* 0x0000009a0db77221 */ /* 0x000fe20000010000 */
[-C--:B------:R-:W-:Y:S01]  /*4650*/  FMUL.FTZ R126, R126, R20.reuse ;  /* 0x000000147e7e7220 */ /* 0x080fe20000410000 */
[----:B------:R-:W-:Y:S01]  /*4660*/  FMUL.FTZ R127, R127, R20 ;  /* 0x000000147f7f7220 */ /* 0x000fe20000410000 */
[----:B---3--:R-:W-:Y:S01]  /*4670*/  FADD.FTZ R186, R163, R182 ;  /* 0x000000b6a3ba7221 */ /* 0x008fe20000010000 */
[----:B------:R-:W-:Y:S01]  /*4680*/  FADD.FTZ R183, R210, R183 ;  /* 0x000000b7d2b77221 */ /* 0x000fe20000010000 */
[----:B------:R-:W-:Y:S01]  /*4690*/  FFMA.FTZ R182, R191, UR10, -R180 ;  /* 0x0000000abfb67c23 */ /* 0x000fe200080108b4 */
[----:B------:R-:W1:Y:S01]  /*46a0*/  MUFU.EX2 R170, R170 ;  /* 0x000000aa00aa7308 */ /* 0x000e620000000800 */
[----:B----4-:R-:W-:Y:S01]  /*46b0*/  FADD.FTZ R185, R159, R186 ;  /* 0x000000ba9fb97221 */ /* 0x010fe20000010000 */
[----:B------:R-:W-:Y:S01]  /*46c0*/  FADD.FTZ R154, R160, R183 ;  /* 0x000000b7a09a7221 */ /* 0x000fe20000010000 */
[C---:B-----5:R-:W-:Y:S01]  /*46d0*/  F2FP.BF16.F32.PACK_AB R159, R162.reuse, R159 ;  /* 0x0000009fa29f723e */ /* 0x060fe200000010ff */
[----:B------:R-:W-:Y:S01]  /*46e0*/  FFMA.FTZ R180, R199, UR10, -R180 ;  /* 0x0000000ac7b47c23 */ /* 0x000fe200080108b4 */
[----:B------:R-:W-:Y:S01]  /*46f0*/  FADD.FTZ R185, R162, R185 ;  /* 0x000000b9a2b97221 */ /* 0x000fe20000010000 */
[----:B------:R-:W-:Y:S01]  /*4700*/  FADD.FTZ R153, R21, R154 ;  /* 0x0000009a15997221 */ /* 0x000fe20000010000 */
[----:B------:R-:W-:Y:S01]  /*4710*/  F2FP.BF16.F32.PACK_AB R154, R157, R212 ;  /* 0x000000d49d9a723e */ /* 0x000fe200000010ff */
[----:B------:R-:W3:Y:S01]  /*4720*/  MUFU.EX2 R171, R171 ;  /* 0x000000ab00ab7308 */ /* 0x000ee20000000800 */
[----:B0-----:R-:W-:Y:S01]  /*4730*/  FADD.FTZ R186, R166, R185 ;  /* 0x000000b9a6ba7221 */ /* 0x001fe20000010000 */
[----:B------:R-:W-:Y:S01]  /*4740*/  F2FP.BF16.F32.PACK_AB R162, R165, R12 ;  /* 0x0000000ca5a2723e */ /* 0x000fe200000010ff */
[----:B------:R-:W-:Y:S01]  /*4750*/  FMUL.FTZ R130, R130, R20 ;  /* 0x0000001482827220 */ /* 0x000fe20000410000 */
[----:B------:R-:W-:Y:S01]  /*4760*/  F2FP.BF16.F32.PACK_AB R160, R21, R160 ;  /* 0x000000a015a0723e */ /* 0x000fe200000010ff */
[----:B--2---:R-:W-:Y:S01]  /*4770*/  FADD.FTZ R183, R167, R186 ;  /* 0x000000baa7b77221 */ /* 0x004fe20000010000 */
[----:B------:R-:W-:Y:S01]  /*4780*/  FADD.FTZ R186, R12, R153 ;  /* 0x000000990cba7221 */ /* 0x000fe20000010000 */
[----:B------:R-:W-:Y:S01]  /*4790*/  F2FP.BF16.F32.PACK_AB R153, R184, R161 ;  /* 0x000000a1b899723e */ /* 0x000fe200000010ff */
[----:B------:R-:W0:Y:S01]  /*47a0*/  MUFU.EX2 R174, R174 ;  /* 0x000000ae00ae7308 */ /* 0x000e220000000800 */
[----:B-1----:R-:W-:Y:S01]  /*47b0*/  FADD.FTZ R184, R170, R183 ;  /* 0x000000b7aab87221 */ /* 0x002fe20000010000 */
[----:B------:R-:W-:Y:S01]  /*47c0*/  FADD.FTZ R157, R165, R186 ;  /* 0x000000baa59d7221 */ /* 0x000fe20000010000 */
        /* <DEDUP_REMOVED lines=8> */
[----:B------:R-:W-:Y:S01]  /*4850*/  F2FP.BF16.F32.PACK_AB R157, R163, R158 ;  /* 0x0000009ea39d723e */ /* 0x000fe200000010ff */
[----:B------:R-:W-:Y:S01]  /*4860*/  FMUL.FTZ R142, R142, R20 ;  /* 0x000000148e8e7220 */ /* 0x000fe20000410000 */
[----:B------:R-:W-:Y:S01]  /*4870*/  F2FP.BF16.F32.PACK_AB R158, R210, R13 ;  /* 0x0000000dd29e723e */ /* 0x000fe200000010ff */
[----:B------:R-:W-:Y:S01]  /*4880*/  FADD.FTZ R184, R211, R184 ;  /* 0x000000b8d3b87221 */ /* 0x000fe20000010000 */
[----:B------:R-:W-:Y:S01]  /*4890*/  F2FP.BF16.F32.PACK_AB R163, R171, R170 ;  /* 0x000000aaaba3723e */ /* 0x000fe200000010ff */
[----:B------:R-:W2:Y:S01]  /*48a0*/  MUFU.EX2 R14, R14 ;  /* 0x0000000e000e7308 */ /* 0x000ea20000000800 */
[----:B0-----:R-:W-:Y:S01]  /*48b0*/  FADD.FTZ R186, R174, R161 ;  /* 0x000000a1aeba7221 */ /* 0x001fe20000010000 */
[----:B------:R-:W-:Y:S01]  /*48c0*/  FADD.FTZ R13, R11, R184 ;  /* 0x000000b80b0d7221 */ /* 0x000fe20000010000 */
[----:B------:R-:W-:Y:S01]  /*48d0*/  F2FP.BF16.F32.PACK_AB R161, R167, R166 ;  /* 0x000000a6a7a1723e */ /* 0x000fe200000010ff */
[----:B------:R-:W-:Y:S01]  /*48e0*/  FMUL.FTZ R143, R143, R20 ;  /* 0x000000148f8f7220 */ /* 0x000fe20000410000 */
[----:B------:R-:W-:Y:S01]  /*48f0*/  F2FP.BF16.F32.PACK_AB R164, R211, R164 ;  /* 0x000000a4d3a4723e */ /* 0x000fe200000010ff */
        /* <DEDUP_REMOVED lines=9> */
[----:B--2---:R-:W-:-:S07]  /*4990*/  FADD.FTZ R13, R14, R13 ;  /* 0x0000000d0e0d7221 */ /* 0x004fce0000010000 */
[----:B------:R-:W2:Y:S01]  /*49a0*/  MUFU.EX2 R178, R178 ;  /* 0x000000b200b27308 */ /* 0x000ea20000000800 */
[C---:B0-----:R-:W-:Y:S01]  /*49b0*/  FADD.FTZ R15, R6.reuse, R15 ;  /* 0x0000000f060f7221 */ /* 0x041fe20000010000 */
[----:B------:R-:W-:-:S06]  /*49c0*/  F2FP.BF16.F32.PACK_AB R167, R6, R5 ;  /* 0x0000000506a7723e */ /* 0x000fcc00000010ff */
[----:B------:R-:W0:Y:S01]  /*49d0*/  MUFU.EX2 R169, R169 ;  /* 0x000000a900a97308 */ /* 0x000e220000000800 */
[----:B-1----:R-:W-:-:S07]  /*49e0*/  FADD.FTZ R12, R168, R13 ;  /* 0x0000000da80c7221 */ /* 0x002fce0000010000 */
[----:B------:R-:W1:Y:S01]  /*49f0*/  MUFU.EX2 R179, R179 ;  /* 0x000000b300b37308 */ /* 0x000e620000000800 */
[----:B--2---:R-:W-:-:S07]  /*4a00*/  FADD.FTZ R166, R178, R15 ;  /* 0x0000000fb2a67221 */ /* 0x004fce0000010000 */
[----:B------:R-:W2:Y:S01]  /*4a10*/  MUFU.EX2 R181, R181 ;  /* 0x000000b500b57308 */ /* 0x000ea20000000800 */
[C---:B0-----:R-:W-:Y:S01]  /*4a20*/  FADD.FTZ R13, R169.reuse, R12 ;  /* 0x0000000ca90d7221 */ /* 0x041fe20000010000 */
[----:B------:R-:W-:-:S06]  /*4a30*/  F2FP.BF16.F32.PACK_AB R168, R169, R168 ;  /* 0x000000a8a9a8723e */ /* 0x000fcc00000010ff */
[----:B------:R-:W0:Y:S01]  /*4a40*/  MUFU.EX2 R10, R10 ;  /* 0x0000000a000a7308 */ /* 0x000e220000000800 */
[C---:B-1----:R-:W-:Y:S01]  /*4a50*/  FADD.FTZ R12, R179.reuse, R166 ;  /* 0x000000a6b30c7221 */ /* 0x042fe20000010000 */
[----:B------:R-:W-:Y:S02]  /*4a60*/  F2FP.BF16.F32.PACK_AB R166, R14, R11 ;  /* 0x0000000b0ea6723e */ /* 0x000fe400000010ff */
[----:B------:R-:W-:-:S04]  /*4a70*/  F2FP.BF16.F32.PACK_AB R169, R179, R178 ;  /* 0x000000b2b3a9723e */ /* 0x000fc800000010ff */
[----:B------:R-:W1:Y:S01]  /*4a80*/  MUFU.EX2 R182, R182 ;  /* 0x000000b600b67308 */ /* 0x000e620000000800 */
[----:B--2---:R-:W-:-:S07]  /*4a90*/  FADD.FTZ R11, R181, R12 ;  /* 0x0000000cb50b7221 */ /* 0x004fce0000010000 */
[----:B------:R-:W2:Y:S01]  /*4aa0*/  MUFU.EX2 R173, R173 ;  /* 0x000000ad00ad7308 */ /* 0x000ea20000000800 */
[----:B0-----:R-:W-:-:S07]  /*4ab0*/  FADD.FTZ R170, R10, R13 ;  /* 0x0000000d0aaa7221 */ /* 0x001fce0000010000 */
[----:B------:R-:W0:Y:S01]  /*4ac0*/  MUFU.EX2 R194, R194 ;  /* 0x000000c200c27308 */ /* 0x000e220000000800 */
[C---:B-1----:R-:W-:Y:S01]  /*4ad0*/  FADD.FTZ R11, R182.reuse, R11 ;  /* 0x0000000bb60b7221 */ /* 0x042fe20000010000 */
[----:B------:R-:W-:-:S06]  /*4ae0*/  F2FP.BF16.F32.PACK_AB R171, R182, R181 ;  /* 0x000000b5b6ab723e */ /* 0x000fcc00000010ff */
[----:B------:R-:W1:Y:S01]  /*4af0*/  MUFU.EX2 R172, R172 ;  /* 0x000000ac00ac7308 */ /* 0x000e620000000800 */
[C---:B--2---:R-:W-:Y:S01]  /*4b00*/  FADD.FTZ R5, R173.reuse, R170 ;  /* 0x000000aaad057221 */ /* 0x044fe20000010000 */
[----:B------:R-:W-:-:S06]  /*4b10*/  F2FP.BF16.F32.PACK_AB R170, R173, R10 ;  /* 0x0000000aadaa723e */ /* 0x000fcc00000010ff */
[----:B------:R-:W2:Y:S01]  /*4b20*/  MUFU.EX2 R195, R195 ;  /* 0x000000c300c37308 */ /* 0x000ea20000000800 */
[----:B0-----:R-:W-:-:S07]  /*4b30*/  FADD.FTZ R12, R194, R11 ;  /* 0x0000000bc20c7221 */ /* 0x001fce0000010000 */
[----:B------:R-:W0:Y:S01]  /*4b40*/  MUFU.EX2 R177, R177 ;  /* 0x000000b100b17308 */ /* 0x000e220000000800 */
[----:B-1----:R-:W-:-:S07]  /*4b50*/  FADD.FTZ R6, R172, R5 ;  /* 0x00000005ac067221 */ /* 0x002fce0000010000 */
[----:B------:R-:W1:Y:S01]  /*4b60*/  MUFU.EX2 R198, R198 ;  /* 0x000000c600c67308 */ /* 0x000e620000000800 */
[C---:B--2---:R-:W-:Y:S01]  /*4b70*/  FADD.FTZ R5, R195.reuse, R12 ;  /* 0x0000000cc3057221 */ /* 0x044fe20000010000 */
[----:B------:R-:W-:-:S06]  /*4b80*/  F2FP.BF16.F32.PACK_AB R173, R195, R194 ;  /* 0x000000c2c3ad723e */ /* 0x000fcc00000010ff */
[----:B------:R-:W2:Y:S01]  /*4b90*/  MUFU.EX2 R9, R196 ;  /* 0x000000c400097308 */ /* 0x000ea20000000800 */
[C---:B0-----:R-:W-:Y:S01]  /*4ba0*/  FADD.FTZ R6, R177.reuse, R6 ;  /* 0x00000006b1067221 */ /* 0x041fe20000010000 */
[----:B------:R-:W-:-:S06]  /*4bb0*/  F2FP.BF16.F32.PACK_AB R172, R177, R172 ;  /* 0x000000acb1ac723e */ /* 0x000fcc00000010ff */
[----:B------:R-:W0:Y:S01]  /*4bc0*/  MUFU.EX2 R175, R180 ;  /* 0x000000b400af7308 */ /* 0x000e220000000800 */
[----:B-1----:R-:W-:-:S07]  /*4bd0*/  FADD.FTZ R10, R198, R5 ;  /* 0x00000005c60a7221 */ /* 0x002fce0000010000 */
[----:B------:R-:W1:Y:S01]  /*4be0*/  MUFU.EX2 R176, R176 ;  /* 0x000000b000b07308 */ /* 0x000e620000000800 */
[----:B--2---:R-:W-:Y:S01]  /*4bf0*/  FADD.FTZ R11, R9, R6 ;  /* 0x00000006090b7221 */ /* 0x004fe20000010000 */
[C---:B0-----:R-:W-:Y:S01]  /*4c00*/  FADD.FTZ R5, R175.reuse, R10 ;  /* 0x0000000aaf057221 */ /* 0x041fe20000010000 */
[----:B------:R-:W-:Y:S02]  /*4c10*/  F2FP.BF16.F32.PACK_AB R175, R175, R198 ;  /* 0x000000c6afaf723e */ /* 0x000fe400000010ff */
[C---:B-1----:R-:W-:Y:S01]  /*4c20*/  FADD.FTZ R6, R176.reuse, R11 ;  /* 0x0000000bb0067221 */ /* 0x042fe20000010000 */
[----:B------:R-:W-:Y:S01]  /*4c30*/  F2FP.BF16.F32.PACK_AB R174, R176, R9 ;  /* 0x00000009b0ae723e */ /* 0x000fe200000010ff */
[----:B------:R-:W-:Y:S06]  /*4c40*/  @!P0 BRA `(.L_x_413) ;  /* 0x0000000000048947 */ /* 0x000fec0003800000 */
[----:B------:R-:W-:Y:S01]  /*4c50*/  BPT.TRAP 0x1 ;  /* 0x000000040000795c */ /* 0x000fe20000300000 */
.L_x_413:
[----:B------:R0:W1:Y:S01]  /*4c60*/  SYNCS.PHASECHK.TRANS64.TRYWAIT P2, [UR24+0x22850], R8 ;  /* 0x02285008ff0075a7 */ /* 0x0000620008040158 */
[----:B------:R-:W-:Y:S05]  /*4c70*/  @!P0 BRA `(.L_x_414) ;  /* 0x0000000000048947 */ /* 0x000fea0003800000 */
[----:B------:R-:W-:Y:S01]  /*4c80*/  BPT.TRAP 0x1 ;  /* 0x000000040000795c */ /* 0x000fe20000300000 */
.L_x_414:
[----:B------:R-:W-:Y:S01]  /*4c90*/  VIADD R7, R214, 0x8 ;  /* 0x00000008d6077836 */ /* 0x000fe20000000000 */
[----:B-1----:R-:W-:Y:S06]  /*4ca0*/  @P2 BRA `(.L_x_415) ;  /* 0x0000000000082947 */ /* 0x002fec0003800000 */
[----:B------:R-:W1:Y:S02]  /*4cb0*/  SYNCS.PHASECHK.TRANS64.TRYWAIT P2, [UR24+0x22850], R8 ;  /* 0x02285008ff0075a7 */ /* 0x000e640008040158 */
[----:B-1----:R-:W-:Y:S05]  /*4cc0*/  @!P2 BRA `(.L_x_416) ;  /* 0x0000008c00bca947 */ /* 0x002fea0003800000 */
.L_x_415:
        /* <DEDUP_REMOVED lines=37> */
[----:B--2---:R-:W-:Y:S05]  /*4f20*/  @!P0 BRA `(.L_x_417) ;  /* 0x0000000000048947 */ /* 0x004fea0003800000 */
[----:B------:R-:W-:Y:S01]  /*4f30*/  BPT.TRAP 0x1 ;  /* 0x000000040000795c */ /* 0x000fe20000300000 */
.L_x_417:
[----:B------:R-:W-:Y:S01]  /*4f40*/  UIADD3 UR24, UR24, 0x22860, URZ ;  /* 0x0002286018187890 */ /* 0x000fe2000fffe03f */
[----:B------:R-:W-:Y:S02]  /*4f50*/  IMAD.MOV.U32 R213, RZ, RZ, R4 ;  /* 0x000000ffffd57224 */ /* 0x000fe400078e0004 */
[----:B------:R-:W-:Y:S01]  /*4f60*/  IMAD.MOV.U32 R7, RZ, RZ, R3 ;  /* 0x000000ffff077224 */ /* 0x000fe200078e0003 */
[----:B------:R-:W-:-:S09]  /*4f70*/  UPRMT UR24, UR23, 0x654, UR24 ;  /* 0x0000065417187896 */ /* 0x000fd20008000018 */
[----:B------:R-:W-:Y:S01]  /*4f80*/  SYNCS.ARRIVE.TRANS64.RED.A1T0 RZ, [UR24], RZ ;  /* 0x000000ffffff79a7 */ /* 0x000fe20008100418 */
[----:B------:R-:W-:Y:S05]  /*4f90*/  @P1 BRA `(.L_x_418) ;  /* 0xffffffe000b81947 */ /* 0x000fea000383ffff */
.L_x_407:
[----:B------:R-:W4:Y:S01]  /*4fa0*/  SHFL.BFLY PT, R7, R6, 0x2, 0x1f ;  /* 0x0c401f0006077f89 */ /* 0x000f2200000e0000 */
[----:B------:R-:W-:Y:S01]  /*4fb0*/  UIADD3 UR36, UR36, 0x1, URZ ;  /* 0x0000000124247890 */ /* 0x000fe2000fffe03f */
[----:B------:R-:W-:Y:S01]  /*4fc0*/  IMAD.U32 R14, RZ, RZ, UR10 ;  /* 0x0000000aff0e7e24 */ /* 0x000fe2000f8e00ff */
[----:B------:R2:W-:Y:S06]  /*4fd0*/  BAR.ARV R0, 0x100 ;  /* 0x000400000000751d */ /* 0x0005ec0000002000 */
[----:B------:R-:W-:Y:S02]  /*4fe0*/  UISETP.NE.AND UP0, UPT, UR36, 0x2, UPT ;  /* 0x000000022400788c */ /* 0x000fe4000bf05270 */
[----:B------:R-:W-:Y:S06]  /*4ff0*/  BAR.ARV 0x8, 0x180 ;  /* 0x0206000000007b1d */ /* 0x000fec0000002000 */
[----:B--2---:R-:W-:Y:S01]  /*5000*/  IMAD.MOV.U32 R0, RZ, RZ, RZ ;  /* 0x000000ffff007224 */ /* 0x004fe200078e00ff */
[----:B------:R-:W-:Y:S01]  /*5010*/  USEL UR4, URZ, 0x1, UP0 ;  /* 0x000000013f047887 */ /* 0x000fe20008000000 */
[----:B------:R-:W2:Y:S01]  /*5020*/  SHFL.BFLY PT, R10, R5, 0x2, 0x1f ;  /* 0x0c401f00050a7f89 */ /* 0x000ea200000e0000 */
[----:B------:R-:W-:Y:S01]  /*5030*/  PLOP3.LUT P0, PT, PT, PT, PT, 0x8, 0x0 ;  /* 0x000000000000781c */ /* 0x000fe20003f0e170 */
[----:B------:R-:W-:Y:S01]  /*5040*/  UIADD3 UR47, UR47, 0x1, URZ ;  /* 0x000000012f2f7890 */ /* 0x000fe2000fffe03f */
[----:B----4-:R-:W-:Y:S01]  /*5050*/  FADD.FTZ R7, R7, R6 ;  /* 0x0000000607077221 */ /* 0x010fe20000010000 */
[----:B------:R-:W-:Y:S01]  /*5060*/  IMAD.U32 R6, RZ, RZ, UR10 ;  /* 0x0000000aff067e24 */ /* 0x000fe2000f8e00ff */
[----:B------:R-:W-:-:S02]  /*5070*/  USEL UR36, UR36, URZ, UP0 ;  /* 0x0000003f24247287 */ /* 0x000fc40008000000 */
[----:B------:R-:W-:Y:S01]  /*5080*/  ULOP3.LUT UR46, UR46, UR4, URZ, 0x3c, !UPT ;  /* 0x000000042e2e7292 */ /* 0x000fe2000f8e3c3f */
[----:B01-3--:R-:W0:Y:S01]  /*5090*/  SHFL.BFLY PT, R8, R7, 0x1, 0x1f ;  /* 0x0c201f0007087f89 */ /* 0x00be2200000e0000 */
[----:B--2---:R-:W-:-:S05]  /*50a0*/  FADD.FTZ R10, R10, R5 ;  /* 0x000000050a0a7221 */ /* 0x004fca0000010000 */
[----:B------:R-:W1:Y:S01]  /*50b0*/  SHFL.BFLY PT, R9, R10, 0x1, 0x1f ;  /* 0x0c201f000a097f89 */ /* 0x000e6200000e0000 */
[----:B0-----:R-:W-:Y:S01]  /*50c0*/  FADD.FTZ R11, R7, R8 ;  /* 0x00000008070b7221 */ /* 0x001fe20000010000 */
[----:B------:R-:W-:-:S04]  /*50d0*/  IMAD.MOV.U32 R8, RZ, RZ, RZ ;  /* 0x000000ffff087224 */ /* 0x000fc800078e00ff */
[----:B------:R-:W-:-:S13]  /*50e0*/  FSETP.NE.FTZ.AND P1, PT, R11, RZ, PT ;  /* 0x000000ff0b00720b */ /* 0x000fda0003f35000 */
[----:B------:R-:W0:Y:S01]  /*50f0*/  @P1 MUFU.LG2 R5, R11 ;  /* 0x0000000b00051308 */ /* 0x000e220000000c00 */
[----:B------:R-:W-:Y:S01]  /*5100*/  @P1 FMUL.FTZ R6, R6, 0.69314718246459960938 ;  /* 0x3f31721806061820 */ /* 0x000fe20000410000 */
[----:B-1----:R-:W-:Y:S01]  /*5110*/  FADD.FTZ R12, R10, R9 ;  /* 0x000000090a0c7221 */ /* 0x002fe20000010000 */
[----:B------:R-:W-:-:S04]  /*5120*/  IMAD.MOV.U32 R9, RZ, RZ, -0x800000 ;  /* 0xff800000ff097424 */ /* 0x000fc800078e00ff */
[----:B------:R-:W-:Y:S01]  /*5130*/  FSETP.NE.FTZ.AND P2, PT, R12, RZ, PT ;  /* 0x000000ff0c00720b */ /* 0x000fe20003f55000 */
[----:B------:R-:W1:Y:S01]  /*5140*/  @P1 MUFU.RCP R8, R11 ;  /* 0x0000000b00081308 */ /* 0x000e620000001000 */
[----:B0-----:R-:W-:-:S11]  /*5150*/  @P1 FMUL.FTZ R5, R5, 0.69314718246459960938 ;  /* 0x3f31721805051820 */ /* 0x001fd60000410000 */
[----:B------:R-:W0:Y:S01]  /*5160*/  @P2 MUFU.LG2 R7, R12 ;  /* 0x0000000c00072308 */ /* 0x000e220000000c00 */
[----:B------:R-:W-:Y:S01]  /*5170*/  @P2 FMUL.FTZ R14, R14, 0.69314718246459960938 ;  /* 0x3f3172180e0e2820 */ /* 0x000fe20000410000 */
[----:B------:R-:W-:Y:S01]  /*5180*/  @P1 FFMA.FTZ R9, R6, R3, R5 ;  /* 0x0000000306091223 */ /* 0x000fe20000010005 */
[-C--:B-1----:R-:W-:Y:S01]  /*5190*/  FMUL.FTZ R24, R24, R8.reuse ;  /* 0x0000000818187220 */ /* 0x082fe20000410000 */
[-C--:B------:R-:W-:Y:S01]  /*51a0*/  FMUL.FTZ R25, R25, R8.reuse ;  /* 0x0000000819197220 */ /* 0x080fe20000410000 */
[----:B------:R-:W-:-:S03]  /*51b0*/  FMUL.FTZ R28, R28, R8 ;  /* 0x000000081c1c7220 */ /* 0x000fc60000410000 */
[----:B------:R-:W1:Y:S01]  /*51c0*/  @P2 MUFU.RCP R0, R12 ;  /* 0x0000000c00002308 */ /* 0x000e620000001000 */
        /* <DEDUP_REMOVED lines=8> */
[----:B0-----:R-:W-:Y:S01]  /*5250*/  @P2 FMUL.FTZ R7, R7, 0.69314718246459960938 ;  /* 0x3f31721807072820 */ /* 0x001fe20000410000 */
[-C--:B------:R-:W-:Y:S01]  /*5260*/  FMUL.FTZ R45, R45, R8.reuse ;  /* 0x000000082d2d7220 */ /* 0x080fe20000410000 */
[-C--:B------:R-:W-:Y:S01]  /*5270*/  FMUL.FTZ R48, R48, R8.reuse ;  /* 0x0000000830307220 */ /* 0x080fe20000410000 */
[-C--:B------:R-:W-:Y:S01]  /*5280*/  FMUL.FTZ R49, R49, R8.reuse ;  /* 0x0000000831317220 */ /* 0x080fe20000410000 */
[-C--:B------:R-:W-:Y:S01]  /*5290*/  FMUL.FTZ R52, R52, R8.reuse ;  /* 0x0000000834347220 */ /* 0x080fe20000410000 */
[-C--:B------:R-:W-:Y:S01]  /*52a0*/  FMUL.FTZ R53, R53, R8.reuse ;  /* 0x0000000835357220 */ /* 0x080fe20000410000 */
[-C--:B------:R-:W-:Y:S01]  /*52b0*/  FMUL.FTZ R56, R56, R8.reuse ;  /* 0x0000000838387220 */ /* 0x080fe20000410000 */
[----:B------:R-:W-:Y:S01]  /*52c0*/  FMUL.FTZ R57, R57, R8 ;  /* 0x0000000839397220 */ /* 0x000fe20000410000 */
[----:B-1----:R-:W-:Y:S01]  /*52d0*/  FMUL.FTZ R152, R75, R0 ;  /* 0x000000004b987220 */ /* 0x002fe20000410000 */
        /* <DEDUP_REMOVED lines=46> */
[-C--:B------:R-:W-:Y:S01]  /*55c0*/  FMUL.FTZ R163, R27, R0.reuse ;  /* 0x000000001ba37220 */ /* 0x080fe20000410000 */
[-C--:B------:R-:W-:Y:S01]  /*55d0*/  FMUL.FTZ R162, R35, R0.reuse ;  /* 0x0000000023a27220 */ /* 0x080fe20000410000 */
[-C--:B------:R-:W-:Y:S01]  /*55e0*/  FMUL.FTZ R160, R43, R0.reuse ;  /* 0x000000002ba07220 */ /* 0x080fe20000410000 */
[-C--:B------:R-:W-:Y:S01]  /*55f0*/  FMUL.FTZ R158, R51, R0.reuse ;  /* 0x00000000339e7220 */ /* 0x080fe20000410000 */
[-C--:B------:R-:W-:Y:S01]  /*5600*/  FMUL.FTZ R156, R59, R0.reuse ;  /* 0x000000003b9c7220 */ /* 0x080fe20000410000 */
[-C--:B------:R-:W-:Y:S01]  /*5610*/  FMUL.FTZ R154, R67, R0.reuse ;  /* 0x00000000439a7220 */ /* 0x080fe20000410000 */
[----:B------:R-:W-:Y:S01]  /*5620*/  FMUL.FTZ R75, R79, R0 ;  /* 0x000000004f4b7220 */ /* 0x000fe20000410000 */
[----:B------:R-:W-:-:S02]  /*5630*/  IMAD.MOV.U32 R8, RZ, RZ, -0x800000 ;  /* 0xff800000ff087424 */ /* 0x000fc400078e00ff */
        /* <DEDUP_REMOVED lines=56> */
[----:B------:R-:W-:-:S07]  /*59c0*/  @P2 FFMA.FTZ R8, R14, R4, R7 ;  /* 0x000000040e082223 */ /* 0x000fce0000010007 */
.L_x_394:
[----:B------:R-:W0:Y:S01]  /*59d0*/  S2R R4, SR_CgaCtaId ;  /* 0x0000000000047919 */ /* 0x000e220000008800 */
[----:B------:R-:W-:Y:S01]  /*59e0*/  MOV R3, 0x400 ;  /* 0x0000040000037802 */ /* 0x000fe20000000f00 */
[----:B------:R-:W-:Y:S01]  /*59f0*/  BSSY B0, `(.L_x_419) ;  /* 0x00002db000007945 */ /* 0x000fe20003800000 */
[----:B------:R-:W-:Y:S02]  /*5a00*/  BAR.SYNC.DEFER_BLOCKING 0x5, 0x180 ;  /* 0x0146000000007b1d */ /* 0x000fe40000010000 */
[----:B0-----:R-:W-:-:S05]  /*5a10*/  LEA R3, R4, R3, 0x18 ;  /* 0x0000000304037211 */ /* 0x001fca00078ec0ff */
[----:B------:R-:W0:Y:S02]  /*5a20*/  LDS.128 R4, [R3+0x228d0] ;  /* 0x0228d00003047984 */ /* 0x000e240000000c00 */
[----:B0-----:R-:W-:Y:S02]  /*5a30*/  R2UR UR5, R5 ;  /* 0x00000000050572ca */ /* 0x001fe400000e0000 */
[----:B------:R-:W-:Y:S01]  /*5a40*/  R2UR UR6, R6 ;  /* 0x00000000060672ca */ /* 0x000fe200000e0000 */
[----:B------:R-:W-:Y:S06]  /*5a50*/  BAR.ARV 0x4, 0x180 ;  /* 0x0106000000007b1d */ /* 0x000fec0000002000 */
[----:B------:R-:W-:Y:S08]  /*5a60*/  @P0 BRA `(.L_x_420) ;  /* 0x0000001c00e40947 */ /* 0x000ff00003800000 */
[----:B------:R-:W0:Y:S01]  /*5a70*/  S2R R6, SR_SWINHI ;  /* 0x0000000000067919 */ /* 0x000e220000002f00 */
[----:B------:R-:W-:Y:S01]  /*5a80*/  F2FP.BF16.F32.PACK_AB R24, R25, R24 ;  /* 0x000000181918723e */ /* 0x000fe200000010ff */
[----:B------:R-:W-:Y:S01]  /*5a90*/  ULDC.64 UR8, c[0x0][0xc00] ;  /* 0x0003000000087ab9 */ /* 0x000fe20000000a00 */
[----:B------:R-:W-:Y:S01]  /*5aa0*/  F2FP.BF16.F32.PACK_AB R25, R163, R26 ;  /* 0x0000001aa319723e */ /* 0x000fe200000010ff */
[----:B------:R-:W-:Y:S01]  /*5ab0*/  UISETP.NE.U32.AND UP0, UPT, UR8, URZ, UPT ;  /* 0x0000003f0800728c */ /* 0x000fe2000bf05070 */
[----:B------:R-:W-:Y:S01]  /*5ac0*/  F2FP.BF16.F32.PACK_AB R32, R33, R32 ;  /* 0x000000202120723e */ /* 0x000fe200000010ff */
[----:B------:R-:W-:Y:S01]  /*5ad0*/  USHF.L.U32 UR10, UR38, 0x2, URZ ;  /* 0x00000002260a7899 */ /* 0x000fe2000800063f */
[----:B------:R-:W-:Y:S01]  /*5ae0*/  F2FP.BF16.F32.PACK_AB R26, R29, R28 ;  /* 0x0000001c1d1a723e */ /* 0x000fe200000010ff */
[----:B------:R-:W-:Y:S01]  /*5af0*/  UISETP.NE.AND.EX UP0, UPT, UR9, URZ, UPT, UP0 ;  /* 0x0000003f0900728c */ /* 0x000fe2000bf05300 */
[----:B------:R-:W-:Y:S01]  /*5b00*/  F2FP.BF16.F32.PACK_AB R27, R10, R27 ;  /* 0x0000001b0a1b723e */ /* 0x000fe200000010ff */
[----:B------:R-:W-:Y:S01]  /*5b10*/  USHF.L.U64.HI UR11, UR38, 0x2, UR39 ;  /* 0x00000002260b7899 */ /* 0x000fe20008010227 */
[----:B------:R-:W-:Y:S01]  /*5b20*/  F2FP.BF16.F32.PACK_AB R33, R162, R34 ;  /* 0x00000022a221723e */ /* 0x000fe200000010ff */
[----:B------:R-:W-:Y:S01]  /*5b30*/  UIADD3 UR4, UP1, UR10, UR8, URZ ;  /* 0x000000080a047290 */ /* 0x000fe2000ff3e03f */
[----:B------:R-:W-:-:S02]  /*5b40*/  F2FP.BF16.F32.PACK_AB R40, R41, R40 ;  /* 0x000000282928723e */ /* 0x000fc400000010ff */
[----:B------:R-:W-:Y:S01]  /*5b50*/  F2FP.BF16.F32.PACK_AB R34, R37, R36 ;  /* 0x000000242522723e */ /* 0x000fe200000010ff */
[----:B------:R-:W-:Y:S01]  /*5b60*/  UIADD3.X UR7, UR11, UR9, URZ, UP1, !UPT ;  /* 0x000000090b077290 */ /* 0x000fe20008ffe43f */
[----:B------:R-:W-:Y:S02]  /*5b70*/  F2FP.BF16.F32.PACK_AB R35, R161, R35 ;  /* 0x00000023a123723e */ /* 0x000fe400000010ff */
[----:B------:R-:W-:Y:S01]  /*5b80*/  F2FP.BF16.F32.PACK_AB R41, R160, R42 ;  /* 0x0000002aa029723e */ /* 0x000fe200000010ff */
[----:B------:R-:W-:Y:S01]  /*5b90*/  ULDC.64 UR8, c[0x0][0xc08] ;  /* 0x0003020000087ab9 */ /* 0x000fe20000000a00 */
[----:B------:R-:W-:Y:S02]  /*5ba0*/  F2FP.BF16.F32.PACK_AB R48, R49, R48 ;  /* 0x000000303130723e */ /* 0x000fe400000010ff */
[----:B------:R-:W-:Y:S02]  /*5bb0*/  F2FP.BF16.F32.PACK_AB R42, R45, R44 ;  /* 0x0000002c2d2a723e */ /* 0x000fe400000010ff */
[----:B------:R-:W-:-:S02]  /*5bc0*/  F2FP.BF16.F32.PACK_AB R43, R159, R43 ;  /* 0x0000002b9f2b723e */ /* 0x000fc400000010ff */
[----:B------:R-:W-:Y:S02]  /*5bd0*/  F2FP.BF16.F32.PACK_AB R49, R158, R50 ;  /* 0x000000329e31723e */ /* 0x000fe400000010ff */
[----:B------:R-:W-:Y:S02]  /*5be0*/  F2FP.BF16.F32.PACK_AB R56, R57, R56 ;  /* 0x000000383938723e */ /* 0x000fe400000010ff */
[----:B------:R-:W-:Y:S02]  /*5bf0*/  F2FP.BF16.F32.PACK_AB R50, R53, R52 ;  /* 0x000000343532723e */ /* 0x000fe400000010ff */
[----:B------:R-:W-:Y:S02]  /*5c00*/  MOV R4, R3 ;  /* 0x0000000300047202 */ /* 0x000fe40000000f00 */
[----:B0-----:R-:W-:Y:S02]  /*5c10*/  MOV R5, R6 ;  /* 0x0000000600057202 */ /* 0x001fe40000000f00 */
[----:B------:R-:W-:-:S02]  /*5c20*/  F2FP.BF16.F32.PACK_AB R51, R157, R51 ;  /* 0x000000339d33723e */ /* 0x000fc400000010ff */
[----:B------:R-:W-:Y:S01]  /*5c30*/  F2FP.BF16.F32.PACK_AB R57, R156, R58 ;  /* 0x0000003a9c39723e */ /* 0x000fe200000010ff */
[----:B------:R-:W-:Y:S01]  /*5c40*/  IMAD.WIDE R114, R204, 0x2, R4 ;  /* 0x00000002cc727825 */ /* 0x000fe200078e0204 */
[----:B------:R-:W-:Y:S02]  /*5c50*/  F2FP.BF16.F32.PACK_AB R64, R65, R64 ;  /* 0x000000404140723e */ /* 0x000fe400000010ff */
[----:B------:R-:W-:Y:S02]  /*5c60*/  F2FP.BF16.F32.PACK_AB R58, R61, R60 ;  /* 0x0000003c3d3a723e */ /* 0x000fe400000010ff */
[C---:B------:R-:W-:Y:S02]  /*5c70*/  IADD3 R175, P1, R114.reuse, 0x20, RZ ;  /* 0x0000002072af7810 */ /* 0x040fe40007f3e0ff */
[C---:B------:R-:W-:Y:S02]  /*5c80*/  IADD3 R177, P0, R114.reuse, 0x40, RZ ;  /* 0x0000004072b17810 */ /* 0x040fe40007f1e0ff */
[C---:B------:R-:W-:Y:S01]  /*5c90*/  IADD3 R179, P4, R114.reuse, 0x60, RZ ;  /* 0x0000006072b37810 */ /* 0x040fe20007f9e0ff */
[--C-:B------:R-:W-:Y:S01]  /*5ca0*/  IMAD.X R13, RZ, RZ, R115.reuse, P1 ;  /* 0x000000ffff0d7224 */ /* 0x100fe200008e0673 */
[C---:B------:R-:W-:Y:S01]  /*5cb0*/  LOP3.LUT R11, R114.reuse, 0x380, RZ, 0xc0, !PT ;  /* 0x00000380720b7812 */ /* 0x040fe200078ec0ff */
[--C-:B------:R-:W-:Y:S01]  /*5cc0*/  IMAD.X R15, RZ, RZ, R115.reuse, P0 ;  /* 0x000000ffff0f7224 */ /* 0x100fe200000e0673 */
[C---:B------:R-:W-:Y:S01]  /*5cd0*/  IADD3 R181, P3, R114.reuse, 0x4000, RZ ;  /* 0x0000400072b57810 */ /* 0x040fe20007f7e0ff */
[----:B------:R-:W-:Y:S01]  /*5ce0*/  IMAD.X R21, RZ, RZ, R115, P4 ;  /* 0x000000ffff157224 */ /* 0x000fe200020e0673 */
[----:B------:R-:W-:-:S02]  /*5cf0*/  IADD3 R183, P6, R114, 0x4020, RZ ;  /* 0x0000402072b77810 */ /* 0x000fc40007fde0ff */
[C---:B------:R-:W-:Y:S01]  /*5d00*/  IADD3 R185, P5, R114.reuse, 0x4040, RZ ;  /* 0x0000404072b97810 */ /* 0x040fe20007fbe0ff */
[--C-:B------:R-:W-:Y:S01]  /*5d10*/  IMAD.X R31, RZ, RZ, R115.reuse, P3 ;  /* 0x000000ffff1f7224 */ /* 0x100fe200018e0673 */
[C---:B------:R-:W-:Y:S01]  /*5d20*/  IADD3 R187, P2, R114.reuse, 0x4060, RZ ;  /* 0x0000406072bb7810 */ /* 0x040fe20007f5e0ff */
[--C-:B------:R-:W-:Y:S01]  /*5d30*/  IMAD.X R39, RZ, RZ, R115.reuse, P6 ;  /* 0x000000ffff277224 */ /* 0x100fe200030e0673 */
[----:B------:R-:W-:Y:S01]  /*5d40*/  IADD3 R189, P1, R114, 0x8000, RZ ;  /* 0x0000800072bd7810 */ /* 0x000fe20007f3e0ff */
[--C-:B------:R-:W-:Y:S01]  /*5d50*/  IMAD.X R47, RZ, RZ, R115.reuse, P5 ;  /* 0x000000ffff2f7224 */ /* 0x100fe200028e0673 */
[----:B------:R-:W-:Y:S01]  /*5d60*/  LOP3.LUT R12, R175, 0x380, RZ, 0xc0, !PT ;  /* 0x00000380af0c7812 */ /* 0x000fe200078ec0ff */
[--C-:B------:R-:W-:Y:S01]  /*5d70*/  IMAD.X R55, RZ, RZ, R115.reuse, P2 ;  /* 0x000000ffff377224 */ /* 0x100fe200010e0673 */
[----:B------:R-:W-:Y:S01]  /*5d80*/  LOP3.LUT R14, R177, 0x380, RZ, 0xc0, !PT ;  /* 0x00000380b10e7812 */ /* 0x000fe200078ec0ff */
[----:B------:R-:W-:Y:S01]  /*5d90*/  IMAD.X R63, RZ, RZ, R115, P1 ;  /* 0x000000ffff3f7224 */ /* 0x000fe200008e0673 */
[----:B------:R-:W-:-:S02]  /*5da0*/  LOP3.LUT R20, R179, 0x380, RZ, 0xc0, !PT ;  /* 0x00000380b3147812 */ /* 0x000fc400078ec0ff */
[----:B------:R-:W-:Y:S02]  /*5db0*/  SHF.R.U64 R11, R11, 0x3, RZ ;  /* 0x000000030b0b7819 */ /* 0x000fe400000012ff */
[----:B------:R-:W-:Y:S02]  /*5dc0*/  LOP3.LUT R30, R181, 0x380, RZ, 0xc0, !PT ;  /* 0x00000380b51e7812 */ /* 0x000fe400078ec0ff */
[----:B------:R-:W-:Y:S02]  /*5dd0*/  IADD3 R191, P0, R114, 0x8020, RZ ;  /* 0x0000802072bf7810 */ /* 0x000fe40007f1e0ff */
[----:B------:R-:W-:Y:S02]  /*5de0*/  SHF.R.U64 R12, R12, 0x3, RZ ;  /* 0x000000030c0c7819 */ /* 0x000fe400000012ff */
[----:B------:R-:W-:Y:S02]  /*5df0*/  LOP3.LUT R38, R183, 0x380, RZ, 0xc0, !PT ;  /* 0x00000380b7267812 */ /* 0x000fe400078ec0ff */
[----:B------:R-:W-:-:S02]  /*5e00*/  IADD3 R193, P4, R114, 0x8040, RZ ;  /* 0x0000804072c17810 */ /* 0x000fc40007f9e0ff */
[----:B------:R-:W-:Y:S02]  /*5e10*/  SHF.R.U64 R14, R14, 0x3, RZ ;  /* 0x000000030e0e7819 */ /* 0x000fe400000012ff */
[----:B------:R-:W-:Y:S01]  /*5e20*/  LOP3.LUT R46, R185, 0x380, RZ, 0xc0, !PT ;  /* 0x00000380b92e7812 */ /* 0x000fe200078ec0ff */
[--C-:B------:R-:W-:Y:S01]  /*5e30*/  IMAD.X R95, RZ, RZ, R115.reuse, P4 ;  /* 0x000000ffff5f7224 */ /* 0x100fe200020e0673 */
[C---:B------:R-:W-:Y:S02]  /*5e40*/  IADD3 R195, P3, R114.reuse, 0x8060, RZ ;  /* 0x0000806072c37810 */ /* 0x040fe40007f7e0ff */
[C---:B------:R-:W-:Y:S02]  /*5e50*/  IADD3 R197, P6, R114.reuse, 0xc000, RZ ;  /* 0x0000c00072c57810 */ /* 0x040fe40007fde0ff */
[C---:B------:R-:W-:Y:S01]  /*5e60*/  IADD3 R6, P5, R114.reuse, 0xc020, RZ ;  /* 0x0000c02072067810 */ /* 0x040fe20007fbe0ff */
[--C-:B------:R-:W-:Y:S01]  /*5e70*/  IMAD.X R99, RZ, RZ, R115.reuse, P3 ;  /* 0x000000ffff637224 */ /* 0x100fe200018e0673 */
[C---:B------:R-:W-:Y:S01]  /*5e80*/  IADD3 R110, P2, R114.reuse, 0xc040, RZ ;  /* 0x0000c040726e7810 */ /* 0x040fe20007f5e0ff */
[--C-:B------:R-:W-:Y:S01]  /*5e90*/  IMAD.X R103, RZ, RZ, R115.reuse, P6 ;  /* 0x000000ffff677224 */ /* 0x100fe200030e0673 */
[----:B------:R-:W-:Y:S01]  /*5ea0*/  IADD3 R151, P1, R114, 0xc060, RZ ;  /* 0x0000c06072977810 */ /* 0x000fe20007f3e0ff */
[--C-:B------:R-:W-:Y:S01]  /*5eb0*/  IMAD.X R107, RZ, RZ, R115.reuse, P5 ;  /* 0x000000ffff6b7224 */ /* 0x100fe200028e0673 */
[----:B------:R-:W-:Y:S01]  /*5ec0*/  SHF.R.U64 R20, R20, 0x3, RZ ;  /* 0x0000000314147819 */ /* 0x000fe200000012ff */
[----:B------:R-:W-:Y:S01]  /*5ed0*/  IMAD.X R111, RZ, RZ, R115, P2 ;  /* 0x000000ffff6f7224 */ /* 0x000fe200010e0673 */
[----:B------:R-:W-:-:S02]  /*5ee0*/  LOP3.LUT R54, R187, 0x380, RZ, 0xc0, !PT ;  /* 0x00000380bb367812 */ /* 0x000fc400078ec0ff */
[----:B------:R-:W-:Y:S01]  /*5ef0*/  LOP3.LUT R114, R11, R114, RZ, 0x3c, !PT ;  /* 0x000000720b727212 */ /* 0x000fe200078e3cff */
[----:B------:R-:W-:Y:S01]  /*5f00*/  IMAD.X R11, RZ, RZ, R115, P1 ;  /* 0x000000ffff0b7224 */ /* 0x000fe200008e0673 */
        /* <DEDUP_REMOVED lines=14> */
[----:B------:R-:W-:Y:S01]  /*5ff0*/  MOV R114, R114 ;  /* 0x0000007200727202 */ /* 0x000fe20000000f00 */
[----:B------:R-:W-:Y:S01]  /*6000*/  BAR.SYNC.DEFER_BLOCKING 0x1, 0x100 ;  /* 0x0044000000007b1d */ /* 0x000fe20000010000 */
[----:B------:R-:W-:Y:S02]  /*6010*/  IADD3.X R71, RZ, R115, RZ, P0, !PT ;  /* 0x00000073ff477210 */ /* 0x000fe400007fe4ff */
[----:B------:R-:W-:-:S02]  /*6020*/  LOP3.LUT R38, R38, R183, RZ, 0x3c, !PT ;  /* 0x000000b726267212 */ /* 0x000fc400078e3cff */
[----:B------:R-:W-:Y:S02]  /*6030*/  SHF.R.U64 R70, R70, 0x3, RZ ;  /* 0x0000000346467819 */ /* 0x000fe400000012ff */
[----:B------:R-:W-:Y:S02]  /*6040*/  LOP3.LUT R106, R6, 0x380, RZ, 0xc0, !PT ;  /* 0x00000380066a7812 */ /* 0x000fe400078ec0ff */
[----:B------:R-:W-:Y:S02]  /*6050*/  MOV R12, R12 ;  /* 0x0000000c000c7202 */ /* 0x000fe40000000f00 */
[----:B------:R-:W-:Y:S02]  /*6060*/  LOP3.LUT R46, R46, R185, RZ, 0x3c, !PT ;  /* 0x000000b92e2e7212 */ /* 0x000fe400078e3cff */
[----:B------:R-:W-:Y:S02]  /*6070*/  SHF.R.U64 R94, R94, 0x3, RZ ;  /* 0x000000035e5e7819 */ /* 0x000fe400000012ff */
[----:B------:R-:W-:-:S02]  /*6080*/  LOP3.LUT R115, R110, 0x380, RZ, 0xc0, !PT ;  /* 0x000003806e737812 */ /* 0x000fc400078ec0ff */
[----:B------:R-:W-:Y:S02]  /*6090*/  MOV R14, R14 ;  /* 0x0000000e000e7202 */ /* 0x000fe40000000f00 */
[----:B------:R-:W-:Y:S02]  /*60a0*/  LOP3.LUT R54, R54, R187, RZ, 0x3c, !PT ;  /* 0x000000bb36367212 */ /* 0x000fe400078e3cff */
[----:B------:R-:W-:Y:S02]  /*60b0*/  SHF.R.U64 R98, R98, 0x3, RZ ;  /* 0x0000000362627819 */ /* 0x000fe400000012ff */
[----:B------:R-:W-:Y:S01]  /*60c0*/  LOP3.LUT R163, R151, 0x380, RZ, 0xc0, !PT ;  /* 0x0000038097a37812 */ /* 0x000fe200078ec0ff */
[----:B------:R-:W-:Y:S01]  /*60d0*/  STSM.16.M88.4 [R114], R24 ;  /* 0x0000001872007844 */ /* 0x000fe20000000200 */
[----:B------:R-:W-:Y:S02]  /*60e0*/  MOV R20, R20 ;  /* 0x0000001400147202 */ /* 0x000fe40000000f00 */
[----:B------:R-:W-:Y:S01]  /*60f0*/  LOP3.LUT R62, R62, R189, RZ, 0x3c, !PT ;  /* 0x000000bd3e3e7212 */ /* 0x000fe200078e3cff */
[----:B------:R-:W-:Y:S01]  /*6100*/  STSM.16.M88.4 [R12], R32 ;  /* 0x000000200c007844 */ /* 0x000fe20000000200 */
[----:B------:R-:W-:-:S02]  /*6110*/  SHF.R.U64 R102, R102, 0x3, RZ ;  /* 0x0000000366667819 */ /* 0x000fc400000012ff */
[----:B------:R-:W-:Y:S01]  /*6120*/  MOV R30, R30 ;  /* 0x0000001e001e7202 */ /* 0x000fe20000000f00 */
[----:B------:R-:W-:Y:S01]  /*6130*/  STSM.16.M88.4 [R14], R40 ;  /* 0x000000280e007844 */ /* 0x000fe20000000200 */
[----:B------:R-:W-:Y:S02]  /*6140*/  F2FP.BF16.F32.PACK_AB R59, R155, R59 ;  /* 0x0000003b9b3b723e */ /* 0x000fe400000010ff */
[----:B------:R-:W-:Y:S01]  /*6150*/  F2FP.BF16.F32.PACK_AB R65, R154, R66 ;  /* 0x000000429a41723e */ /* 0x000fe200000010ff */
[----:B------:R-:W-:Y:S01]  /*6160*/  STSM.16.M88.4 [R20], R48 ;  /* 0x0000003014007844 */ /* 0x000fe20000000200 */
[----:B------:R-:W-:Y:S02]  /*6170*/  F2FP.BF16.F32.PACK_AB R72, R73, R72 ;  /* 0x000000484948723e */ /* 0x000fe400000010ff */
[----:B------:R-:W-:Y:S01]  /*6180*/  LOP3.LUT R70, R70, R191, RZ, 0x3c, !PT ;  /* 0x000000bf46467212 */ /* 0x000fe200078e3cff */
[----:B------:R-:W-:Y:S01]  /*6190*/  STSM.16.M88.4 [R30], R56 ;  /* 0x000000381e007844 */ /* 0x000fe20000000200 */
[----:B------:R-:W-:-:S02]  /*61a0*/  SHF.R.U64 R29, R106, 0x3, RZ ;  /* 0x000000036a1d7819 */ /* 0x000fc400000012ff */
[----:B------:R-:W-:Y:S02]  /*61b0*/  MOV R38, R38 ;  /* 0x0000002600267202 */ /* 0x000fe40000000f00 */
[----:B------:R-:W-:Y:S02]  /*61c0*/  F2FP.BF16.F32.PACK_AB R66, R69, R68 ;  /* 0x000000444542723e */ /* 0x000fe400000010ff */
[----:B------:R-:W-:Y:S02]  /*61d0*/  F2FP.BF16.F32.PACK_AB R67, R153, R67 ;  /* 0x000000439943723e */ /* 0x000fe400000010ff */
[----:B------:R-:W-:Y:S02]  /*61e0*/  F2FP.BF16.F32.PACK_AB R73, R152, R74 ;  /* 0x0000004a9849723e */ /* 0x000fe400000010ff */
[----:B------:R-:W-:Y:S01]  /*61f0*/  F2FP.BF16.F32.PACK_AB R80, R81, R80 ;  /* 0x000000505150723e */ /* 0x000fe200000010ff */
[----:B------:R-:W-:Y:S01]  /*6200*/  STSM.16.M88.4 [R38], R64 ;  /* 0x0000004026007844 */ /* 0x000fe20000000200 */
[----:B------:R-:W-:-:S02]  /*6210*/  LOP3.LUT R94, R94, R193, RZ, 0x3c, !PT ;  /* 0x000000c15e5e7212 */ /* 0x000fc400078e3cff */
[----:B------:R-:W-:Y:S02]  /*6220*/  SHF.R.U64 R115, R115, 0x3, RZ ;  /* 0x0000000373737819 */ /* 0x000fe400000012ff */
[----:B------:R-:W-:Y:S02]  /*6230*/  MOV R46, R46 ;  /* 0x0000002e002e7202 */ /* 0x000fe40000000f00 */
[----:B------:R-:W-:Y:S02]  /*6240*/  F2FP.BF16.F32.PACK_AB R74, R77, R76 ;  /* 0x0000004c4d4a723e */ /* 0x000fe400000010ff */
[----:B------:R-:W-:Y:S02]  /*6250*/  F2FP.BF16.F32.PACK_AB R75, R75, R78 ;  /* 0x0000004e4b4b723e */ /* 0x000fe400000010ff */
[----:B------:R-:W-:Y:S02]  /*6260*/  F2FP.BF16.F32.PACK_AB R81, R83, R82 ;  /* 0x000000525351723e */ /* 0x000fe400000010ff */
[----:B------:R-:W-:Y:S01]  /*6270*/  LOP3.LUT R98, R98, R195, RZ, 0x3c, !PT ;  /* 0x000000c362627212 */ /* 0x000fe200078e3cff */
[----:B------:R-:W-:Y:S01]  /*6280*/  STSM.16.M88.4 [R46], R72 ;  /* 0x000000482e007844 */ /* 0x000fe20000000200 */
[----:B------:R-:W-:-:S02]  /*6290*/  SHF.R.U64 R28, R163, 0x3, RZ ;  /* 0x00000003a31c7819 */ /* 0x000fc400000012ff */
[----:B------:R-:W-:Y:S02]  /*62a0*/  MOV R54, R54 ;  /* 0x0000003600367202 */ /* 0x000fe40000000f00 */
[----:B------:R-:W-:Y:S02]  /*62b0*/  F2FP.BF16.F32.PACK_AB R82, R85, R84 ;  /* 0x000000545552723e */ /* 0x000fe400000010ff */
[----:B------:R-:W-:Y:S02]  /*62c0*/  F2FP.BF16.F32.PACK_AB R83, R87, R86 ;  /* 0x000000565753723e */ /* 0x000fe400000010ff */
[----:B------:R-:W-:Y:S02]  /*62d0*/  LOP3.LUT R102, R102, R197, RZ, 0x3c, !PT ;  /* 0x000000c566667212 */ /* 0x000fe400078e3cff */
[----:B------:R-:W-:Y:S01]  /*62e0*/  MOV R62, R62 ;  /* 0x0000003e003e7202 */ /* 0x000fe20000000f00 */
[----:B------:R0:W-:Y:S01]  /*62f0*/  STSM.16.M88.4 [R54], R80 ;  /* 0x0000005036007844 */ /* 0x0001e20000000200 */
[----:B------:R-:W-:-:S02]  /*6300*/  F2FP.BF16.F32.PACK_AB R76, R89, R88 ;  /* 0x00000058594c723e */ /* 0x000fc400000010ff */
[----:B------:R-:W-:Y:S02]  /*6310*/  F2FP.BF16.F32.PACK_AB R77, R91, R90 ;  /* 0x0000005a5b4d723e */ /* 0x000fe400000010ff */
[----:B------:R-:W-:Y:S02]  /*6320*/  F2FP.BF16.F32.PACK_AB R78, R93, R92 ;  /* 0x0000005c5d4e723e */ /* 0x000fe400000010ff */
[----:B------:R-:W-:Y:S02]  /*6330*/  F2FP.BF16.F32.PACK_AB R79, R164, R79 ;  /* 0x0000004fa44f723e */ /* 0x000fe400000010ff */
[----:B------:R-:W-:Y:S02]  /*6340*/  F2FP.BF16.F32.PACK_AB R165, R166, R165 ;  /* 0x000000a5a6a5723e */ /* 0x000fe400000010ff */
[----:B------:R-:W-:Y:S01]  /*6350*/  LOP3.LUT R106, R29, R6, RZ, 0x3c, !PT ;  /* 0x000000061d6a7212 */ /* 0x000fe200078e3cff */
[----:B------:R-:W-:Y:S01]  /*6360*/  STSM.16.M88.4 [R62], R76 ;  /* 0x0000004c3e007844 */ /* 0x000fe20000000200 */
[----:B------:R-:W-:-:S02]  /*6370*/  MOV R70, R70 ;  /* 0x0000004600467202 */ /* 0x000fc40000000f00 */
[----:B------:R-:W-:Y:S02]  /*6380*/  F2FP.BF16.F32.PACK_AB R164, R97, R96 ;  /* 0x0000006061a4723e */ /* 0x000fe400000010ff */
[----:B------:R-:W-:Y:S02]  /*6390*/  F2FP.BF16.F32.PACK_AB R167, R168, R167 ;  /* 0x000000a7a8a7723e */ /* 0x000fe400000010ff */
[----:B------:R-:W-:Y:S02]  /*63a0*/  F2FP.BF16.F32.PACK_AB R169, R170, R169 ;  /* 0x000000a9aaa9723e */ /* 0x000fe400000010ff */
[----:B------:R-:W-:Y:S02]  /*63b0*/  F2FP.BF16.F32.PACK_AB R171, R172, R171 ;  /* 0x000000abacab723e */ /* 0x000fe400000010ff */
[----:B------:R-:W-:Y:S02]  /*63c0*/  F2FP.BF16.F32.PACK_AB R112, R113, R112 ;  /* 0x000000707170723e */ /* 0x000fe400000010ff */
[----:B------:R-:W-:-:S02]  /*63d0*/  F2FP.BF16.F32.PACK_AB R120, R121, R120 ;  /* 0x000000787978723e */ /* 0x000fc400000010ff */
[----:B------:R-:W-:Y:S02]  /*63e0*/  F2FP.BF16.F32.PACK_AB R128, R129, R128 ;  /* 0x000000808180723e */ /* 0x000fe400000010ff */
[----:B------:R-:W-:Y:S02]  /*63f0*/  F2FP.BF16.F32.PACK_AB R136, R137, R136 ;  /* 0x000000888988723e */ /* 0x000fe400000010ff */
[----:B------:R-:W-:Y:S01]  /*6400*/  F2FP.BF16.F32.PACK_AB R144, R145, R144 ;  /* 0x000000909190723e */ /* 0x000fe200000010ff */
[----:B------:R-:W-:Y:S01]  /*6410*/  UISETP.NE.U32.AND UP1, UPT, UR8, URZ, UPT ;  /* 0x0000003f0800728c */ /* 0x000fe2000bf25070 */
[----:B------:R-:W-:Y:S01]  /*6420*/  F2FP.BF16.F32.PACK_AB R166, R101, R100 ;  /* 0x0000006465a6723e */ /* 0x000fe200000010ff */
[----:B0-----:R-:W0:Y:S01]  /*6430*/  LDC R81, c[0x0][0xbe8] ;  /* 0x0002fa00ff517b82 */ /* 0x001e220000000800 */
[----:B------:R-:W-:Y:S02]  /*6440*/  LOP3.LUT R110, R115, R110, RZ, 0x3c, !PT ;  /* 0x0000006e736e7212 */ /* 0x000fe400078e3cff */
[----:B------:R-:W-:Y:S01]  /*6450*/  MOV R94, R94 ;  /* 0x0000005e005e7202 */ /* 0x000fe20000000f00 */
[----:B------:R-:W-:Y:S01]  /*6460*/  STSM.16.M88.4 [R70], R164 ;  /* 0x000000a446007844 */ /* 0x000fe20000000200 */
[----:B------:R-:W-:-:S02]  /*6470*/  F2FP.BF16.F32.PACK_AB R168, R105, R104 ;  /* 0x0000006869a8723e */ /* 0x000fc400000010ff */
[----:B------:R-:W-:Y:S02]  /*6480*/  F2FP.BF16.F32.PACK_AB R170, R109, R108 ;  /* 0x0000006c6daa723e */ /* 0x000fe400000010ff */
[----:B------:R-:W-:Y:S02]  /*6490*/  LOP3.LUT R10, R28, R151, RZ, 0x3c, !PT ;  /* 0x000000971c0a7212 */ /* 0x000fe400078e3cff */
[----:B------:R-:W-:Y:S01]  /*64a0*/  MOV R98, R98 ;  /* 0x0000006200627202 */ /* 0x000fe20000000f00 */
[----:B------:R-:W-:Y:S01]  /*64b0*/  STSM.16.M88.4 [R94], R168 ;  /* 0x000000a85e007844 */ /* 0x000fe20000000200 */
[----:B------:R-:W-:Y:S02]  /*64c0*/  F2FP.BF16.F32.PACK_AB R113, R174, R173 ;  /* 0x000000adae71723e */ /* 0x000fe400000010ff */
[----:B------:R-:W-:Y:S02]  /*64d0*/  F2FP.BF16.F32.PACK_AB R114, R117, R116 ;  /* 0x000000747572723e */ /* 0x000fe400000010ff */
[----:B------:R-:W-:-:S02]  /*64e0*/  F2FP.BF16.F32.PACK_AB R115, R119, R118 ;  /* 0x000000767773723e */ /* 0x000fc400000010ff */
[----:B------:R-:W-:Y:S02]  /*64f0*/  F2FP.BF16.F32.PACK_AB R121, R123, R122 ;  /* 0x0000007a7b79723e */ /* 0x000fe400000010ff */
[----:B------:R-:W-:Y:S01]  /*6500*/  MOV R102, R102 ;  /* 0x0000006600667202 */ /* 0x000fe20000000f00 */
[----:B------:R-:W-:Y:S01]  /*6510*/  STSM.16.M88.4 [R98], R112 ;  /* 0x0000007062007844 */ /* 0x000fe20000000200 */
[----:B------:R-:W-:Y:S02]  /*6520*/  F2FP.BF16.F32.PACK_AB R122, R125, R124 ;  /* 0x0000007c7d7a723e */ /* 0x000fe400000010ff */
[----:B------:R-:W-:Y:S02]  /*6530*/  F2FP.BF16.F32.PACK_AB R123, R127, R126 ;  /* 0x0000007e7f7b723e */ /* 0x000fe400000010ff */
[----:B------:R-:W-:Y:S02]  /*6540*/  F2FP.BF16.F32.PACK_AB R129, R131, R130 ;  /* 0x000000828381723e */ /* 0x000fe400000010ff */
[----:B------:R-:W-:Y:S01]  /*6550*/  MOV R106, R106 ;  /* 0x0000006a006a7202 */ /* 0x000fe20000000f00 */
[----:B------:R-:W-:Y:S01]  /*6560*/  STSM.16.M88.4 [R102], R120 ;  /* 0x0000007866007844 */ /* 0x000fe20000000200 */
[----:B------:R-:W-:-:S02]  /*6570*/  F2FP.BF16.F32.PACK_AB R130, R133, R132 ;  /* 0x000000848582723e */ /* 0x000fc400000010ff */
[----:B------:R-:W-:Y:S02]  /*6580*/  F2FP.BF16.F32.PACK_AB R131, R135, R134 ;  /* 0x000000868783723e */ /* 0x000fe400000010ff */
[----:B------:R-:W-:Y:S02]  /*6590*/  F2FP.BF16.F32.PACK_AB R137, R139, R138 ;  /* 0x0000008a8b89723e */ /* 0x000fe400000010ff */
[----:B------:R-:W-:Y:S01]  /*65a0*/  MOV R110, R110 ;  /* 0x0000006e006e7202 */ /* 0x000fe20000000f00 */
[----:B------:R-:W-:Y:S01]  /*65b0*/  STSM.16.M88.4 [R106], R128 ;  /* 0x000000806a007844 */ /* 0x000fe20000000200 */
[----:B------:R-:W-:Y:S02]  /*65c0*/  F2FP.BF16.F32.PACK_AB R138, R141, R140 ;  /* 0x0000008c8d8a723e */ /* 0x000fe400000010ff */
[----:B------:R-:W-:Y:S02]  /*65d0*/  F2FP.BF16.F32.PACK_AB R139, R143, R142 ;  /* 0x0000008e8f8b723e */ /* 0x000fe400000010ff */
[----:B------:R-:W-:-:S02]  /*65e0*/  F2FP.BF16.F32.PACK_AB R145, R147, R146 ;  /* 0x000000929391723e */ /* 0x000fc400000010ff */
[----:B------:R-:W-:Y:S01]  /*65f0*/  MOV R6, R10 ;  /* 0x0000000a00067202 */ /* 0x000fe20000000f00 */
[----:B------:R-:W-:Y:S01]  /*6600*/  STSM.16.M88.4 [R110], R136 ;  /* 0x000000886e007844 */ /* 0x000fe20000000200 */
[----:B------:R-:W-:Y:S01]  /*6610*/  F2FP.BF16.F32.PACK_AB R146, R149, R148 ;  /* 0x000000949592723e */ /* 0x000fe200000010ff */
[----:B------:R-:W-:Y:S01]  /*6620*/  IMAD.U32 R10, RZ, RZ, UR4 ;  /* 0x00000004ff0a7e24 */ /* 0x000fe2000f8e00ff */
[----:B------:R-:W-:Y:S01]  /*6630*/  F2FP.BF16.F32.PACK_AB R147, R0, R150 ;  /* 0x000000960093723e */ /* 0x000fe200000010ff */
[----:B------:R-:W-:Y:S01]  /*6640*/  IMAD.U32 R11, RZ, RZ, UR7 ;  /* 0x00000007ff0b7e24 */ /* 0x000fe2000f8e00ff */
[----:B------:R-:W-:-:S03]  /*6650*/  PLOP3.LUT P0, PT, PT, PT, UP0, 0x80, 0x0 ;  /* 0x000000000000781c */ /* 0x000fc60003f0f008 */
[----:B------:R1:W-:Y:S01]  /*6660*/  STSM.16.M88.4 [R6], R144 ;  /* 0x0000009006007844 */ /* 0x0003e20000000200 */
[----:B------:R-:W-:Y:S09]  /*6670*/  BAR.SYNC.DEFER_BLOCKING 0x1, 0x100 ;  /* 0x0044000000007b1d */ /* 0x000ff20000010000 */
[----:B------:R-:W2:Y:S01]  /*6680*/  @P0 LDG.E R0, desc[UR50][R10.64] ;  /* 0x000000320a000981 */ /* 0x000ea2000c1e1900 */
[----:B------:R-:W-:Y:S01]  /*6690*/  UISETP.NE.AND.EX UP1, UPT, UR9, URZ, UPT, UP1 ;  /* 0x0000003f0900728c */ /* 0x000fe2000bf25310 */
[----:B0-----:R-:W-:Y:S01]  /*66a0*/  ISETP.NE.AND P1, PT, R81, 0x1, PT ;  /* 0x000000015100780c */ /* 0x001fe20003f25270 */
[----:B------:R-:W-:Y:S01]  /*66b0*/  ULDC UR7, c[0x0][0xa88] ;  /* 0x0002a20000077ab9 */ /* 0x000fe20000000800 */
[----:B------:R-:W-:Y:S01]  /*66c0*/  UMOV UR4, URZ ;  /* 0x0000003f00047c82 */ /* 0x000fe20008000000 */
[----:B-1----:R-:W-:-:S02]  /*66d0*/  IMAD.U32 R6, RZ, RZ, UR40 ;  /* 0x00000028ff067e24 */ /* 0x002fc4000f8e00ff */
[----:B------:R-:W-:-:S05]  /*66e0*/  PLOP3.LUT P2, PT, PT, PT, UP1, 0x80, 0x0 ;  /* 0x000000000000781c */ /* 0x000fca0003f4f018 */
[----:B------:R-:W-:-:S03]  /*66f0*/  @UP1 UIADD3 UR8, UP2, UR10, UR8, URZ ;  /* 0x000000080a081290 */ /* 0x000fc6000ff5e03f */
[----:B------:R-:W0:Y:S01]  /*6700*/  @P1 LDC R12, c[0x0][0xbec] ;  /* 0x0002fb00ff0c1b82 */ /* 0x000e220000000800 */
[----:B------:R-:W-:Y:S02]  /*6710*/  @UP1 UIADD3.X UR9, UR11, UR9, URZ, UP2, !UPT ;  /* 0x000000090b091290 */ /* 0x000fe400097fe43f */
[----:B------:R-:W-:-:S04]  /*6720*/  IMAD.U32 R14, RZ, RZ, UR8 ;  /* 0x00000008ff0e7e24 */ /* 0x000fc8000f8e00ff */
[----:B------:R-:W-:Y:S01]  /*6730*/  IMAD.U32 R15, RZ, RZ, UR9 ;  /* 0x00000009ff0f7e24 */ /* 0x000fe2000f8e00ff */
[----:B------:R-:W1:Y:S01]  /*6740*/  @P1 LDC R13, c[0x0][0xbf0] ;  /* 0x0002fc00ff0d1b82 */ /* 0x000e620000000800 */
[----:B--2---:R-:W-:Y:S01]  /*6750*/  @P0 R2UR UR4, R0 ;  /* 0x00000000000402ca */ /* 0x004fe200000e0000 */
[----:B------:R-:W-:-:S06]  /*6760*/  IMAD.U32 R0, RZ, RZ, UR7 ;  /* 0x00000007ff007e24 */ /* 0x000fcc000f8e00ff */
[----:B------:R2:W5:Y:S01]  /*6770*/  @P2 LDG.E R0, desc[UR50][R14.64] ;  /* 0x000000320e002981 */ /* 0x000562000c1e1900 */
[----:B01----:R-:W-:Y:S07]  /*6780*/  @P2 BRA `(.L_x_421) ;  /* 0x0000000000102947 */ /* 0x003fee0003800000 */
[----:B------:R-:W-:Y:S05]  /*6790*/  @!P0 BRA `(.L_x_421) ;  /* 0x00000000000c8947 */ /* 0x000fea0003800000 */
[----:B--2---:R-:W2:Y:S04]  /*67a0*/  LDG.E R15, desc[UR50][R10.64] ;  /* 0x000000320a0f7981 */ /* 0x004ea8000c1e1900 */
[----:B-----5:R-:W2:Y:S02]  /*67b0*/  LDG.E R0, desc[UR50][R10.64+0x4] ;  /* 0x000004320a007981 */ /* 0x020ea4000c1e1900 */
[----:B--2---:R-:W-:-:S07]  /*67c0*/  IMAD.IADD R0, R0, 0x1, -R15 ;  /* 0x0000000100007824 */ /* 0x004fce00078e0a0f */
.L_x_421:
[----:B------:R-:W-:Y:S01]  /*67d0*/  USHF.R.S32.HI UR14, URZ, 0x1f, UR41 ;  /* 0x0000001f3f0e7899 */ /* 0x000fe20008011429 */
[----:B--2---:R-:W-:Y:S01]  /*67e0*/  IMAD R15, R6, 0x80, R203 ;  /* 0x00000080060f7824 */ /* 0x004fe200078e02cb */
[----:B------:R-:W-:Y:S01]  /*67f0*/  ULDC.64 UR12, c[0x0][0xb90] ;  /* 0x0002e400000c7ab9 */ /* 0x000fe20000000a00 */
[----:B------:R-:W-:Y:S01]  /*6800*/  USHF.R.S32.HI UR11, URZ, 0x1f, UR4 ;  /* 0x0000001f3f0b7899 */ /* 0x000fe20008011404 */
[----:B------:R-:W-:Y:S01]  /*6810*/  IMAD R11, R22, 0x40, R2 ;  /* 0x00000040160b7824 */ /* 0x000fe200078e0202 */
[----:B------:R-:W-:Y:S01]  /*6820*/  UIMAD UR7, UR14, UR12, URZ ;  /* 0x0000000c0e0772a4 */ /* 0x000fe2000f8e023f */
[----:B------:R-:W-:Y:S01]  /*6830*/  @P1 IMAD.HI.U32 R6, R15, R12, RZ ;  /* 0x0000000c0f061227 */ /* 0x000fe200078e00ff */
[----:B------:R-:W-:Y:S01]  /*6840*/  UMOV UR10, UR4 ;  /* 0x00000004000a7c82 */ /* 0x000fe20008000000 */
[----:B------:R-:W-:Y:S01]  /*6850*/  USEL UR39, UR39, URZ, !UP0 ;  /* 0x0000003f27277287 */ /* 0x000fe2000c000000 */
[----:B------:R-:W0:Y:S01]  /*6860*/  @P1 LDC R83, c[0x0][0xbf0] ;  /* 0x0002fc00ff531b82 */ /* 0x000e220000000800 */
[----:B------:R-:W-:Y:S01]  /*6870*/  UIMAD.WIDE.U32 UR8, UR41, UR12, UR10 ;  /* 0x0000000c290872a5 */ /* 0x000fe2000f8e000a */
[----:B------:R-:W-:Y:S01]  /*6880*/  IMAD.MOV.U32 R10, RZ, RZ, R15 ;  /* 0x000000ffff0a7224 */ /* 0x000fe200078e000f */
[----:B------:R-:W-:Y:S01]  /*6890*/  UIMAD UR7, UR41, UR13, UR7 ;  /* 0x0000000d290772a4 */ /* 0x000fe2000f8e0207 */
[----:B------:R-:W-:Y:S01]  /*68a0*/  @P1 SHF.R.U32.HI R10, RZ, R13, R6 ;  /* 0x0000000dff0a1219 */ /* 0x000fe20000011606 */
[----:B------:R-:W-:Y:S01]  /*68b0*/  USEL UR38, UR38, URZ, !UP0 ;  /* 0x0000003f26267287 */ /* 0x000fe2000c000000 */
[----:B------:R-:W-:Y:S01]  /*68c0*/  IMAD.WIDE R4, R11, 0x2, R4 ;  /* 0x000000020b047825 */ /* 0x000fe200078e0204 */
[----:B------:R-:W-:Y:S01]  /*68d0*/  ULDC.64 UR12, c[0x0][0xb98] ;  /* 0x0002e600000c7ab9 */ /* 0x000fe20000000a00 */
[----:B------:R-:W-:-:S02]  /*68e0*/  UIADD3 UR9, UR9, UR7, URZ ;  /* 0x0000000709097290 */ /* 0x000fc4000fffe03f */
[----:B------:R-:W-:Y:S01]  /*68f0*/  UIMAD UR7, UR39, UR12, URZ ;  /* 0x0000000c270772a4 */ /* 0x000fe2000f8e023f */
[--C-:B------:R-:W-:Y:S01]  /*6900*/  IMAD.MOV R6, RZ, RZ, -R10.reuse ;  /* 0x000000ffff067224 */ /* 0x100fe200078e0a0a */
[----:B------:R-:W-:Y:S01]  /*6910*/  UIMAD.WIDE.U32 UR8, UR38, UR12, UR8 ;  /* 0x0000000c260872a5 */ /* 0x000fe2000f8e0008 */
[----:B------:R-:W-:Y:S01]  /*6920*/  IADD3 R37, P2, R4, 0x5000, RZ ;  /* 0x0000500004257810 */ /* 0x000fe20007f5e0ff */
[----:B------:R-:W-:Y:S01]  /*6930*/  UIMAD UR7, UR38, UR13, UR7 ;  /* 0x0000000d260772a4 */ /* 0x000fe2000f8e0207 */
[----:B------:R-:W-:Y:S01]  /*6940*/  IMAD R13, R81, R6, R15 ;  /* 0x00000006510d7224 */ /* 0x000fe200078e020f */
[----:B------:R-:W-:Y:S01]  /*6950*/  SHF.R.S32.HI R6, RZ, 0x1f, R10 ;  /* 0x0000001fff067819 */ /* 0x000fe2000001140a */
[----:B------:R-:W-:Y:S01]  /*6960*/  IMAD.U32 R26, RZ, RZ, UR40 ;  /* 0x00000028ff1a7e24 */ /* 0x000fe2000f8e00ff */
[----:B------:R-:W-:Y:S01]  /*6970*/  IADD3 R10, P0, R10, UR8, RZ ;  /* 0x000000080a0a7c10 */ /* 0x000fe2000ff1e0ff */
[----:B-----5:R-:W-:Y:S01]  /*6980*/  IMAD R85, R0, R81, RZ ;  /* 0x0000005100557224 */ /* 0x020fe200078e02ff */
[C---:B------:R-:W-:Y:S01]  /*6990*/  IADD3 R25, P5, R4.reuse, 0x1000, RZ ;  /* 0x0000100004197810 */ /* 0x040fe20007fbe0ff */
[----:B------:R-:W-:Y:S01]  /*69a0*/  IMAD.U32 R11, RZ, RZ, UR7 ;  /* 0x00000007ff0b7e24 */ /* 0x000fe2000f8e00ff */
[----:B------:R-:W-:Y:S01]  /*69b0*/  IADD3 R29, P4, R4, 0x2000, RZ ;  /* 0x00002000041d7810 */ /* 0x000fe20007f9e0ff */
[----:B------:R-:W-:Y:S01]  /*69c0*/  IMAD R26, R26, 0x80, R201 ;  /* 0x000000801a1a7824 */ /* 0x000fe200078e02c9 */
[----:B------:R-:W-:Y:S01]  /*69d0*/  IADD3 R57, P3, R4, 0x4000, RZ ;  /* 0x0000400004397810 */ /* 0x000fe20007f7e0ff */
[----:B------:R-:W-:Y:S01]  /*69e0*/  ULDC.64 UR12, c[0x0][0xaa0] ;  /* 0x0002a800000c7ab9 */ /* 0x000fe20000000a00 */
[----:B------:R-:W-:Y:S01]  /*69f0*/  IADD3.X R11, R6, UR9, R11, P0, !PT ;  /* 0x00000009060b7c10 */ /* 0x000fe200087fe40b */
[----:B------:R-:W-:Y:S01]  /*6a00*/  ULDC.64 UR8, c[0x0][0xb88] ;  /* 0x0002e20000087ab9 */ /* 0x000fe20000000a00 */
[----:B------:R-:W-:-:S02]  /*6a10*/  SHF.R.S32.HI R6, RZ, 0x1f, R13 ;  /* 0x0000001fff067819 */ /* 0x000fc4000001140d */
[----:B------:R-:W-:Y:S01]  /*6a20*/  IADD3 R33, P0, R4, 0x3000, RZ ;  /* 0x0000300004217810 */ /* 0x000fe20007f1e0ff */
[----:B------:R-:W-:Y:S01]  /*6a30*/  IMAD.WIDE.U32 R10, R13, UR8, R10 ;  /* 0x000000080d0a7c25 */ /* 0x000fe2000f8e000a */
[----:B------:R-:W-:Y:S02]  /*6a40*/  LOP3.LUT R36, R37, 0x380, RZ, 0xc0, !PT ;  /* 0x0000038025247812 */ /* 0x000fe400078ec0ff */
[----:B------:R-:W-:Y:S01]  /*6a50*/  LOP3.LUT R32, R33, 0x380, RZ, 0xc0, !PT ;  /* 0x0000038021207812 */ /* 0x000fe200078ec0ff */
[----:B------:R-:W-:Y:S01]  /*6a60*/  IMAD R6, R6, UR8, RZ ;  /* 0x0000000806067c24 */ /* 0x000fe2000f8e02ff */
[----:B------:R-:W-:Y:S02]  /*6a70*/  LOP3.LUT R24, R25, 0x380, RZ, 0xc0, !PT ;  /* 0x0000038019187812 */ /* 0x000fe400078ec0ff */
[----:B------:R-:W-:Y:S01]  /*6a80*/  SHF.R.U64 R32, R32, 0x3, RZ ;  /* 0x0000000320207819 */ /* 0x000fe200000012ff */
[----:B------:R-:W-:Y:S01]  /*6a90*/  IMAD R15, R13, UR9, R6 ;  /* 0x000000090d0f7c24 */ /* 0x000fe2000f8e0206 */
[----:B------:R-:W-:Y:S01]  /*6aa0*/  LOP3.LUT R28, R29, 0x380, RZ, 0xc0, !PT ;  /* 0x000003801d1c7812 */ /* 0x000fe200078ec0ff */
[----:B------:R-:W-:Y:S01]  /*6ab0*/  ULDC.64 UR8, c[0x0][0xb50] ;  /* 0x0002d40000087ab9 */ /* 0x000fe20000000a00 */
[----:B------:R-:W-:Y:S01]  /*6ac0*/  LOP3.LUT R56, R57, 0x380, RZ, 0xc0, !PT ;  /* 0x0000038039387812 */ /* 0x000fe200078ec0ff */
[----:B------:R-:W-:Y:S01]  /*6ad0*/  IMAD.IADD R11, R11, 0x1, R15 ;  /* 0x000000010b0b7824 */ /* 0x000fe200078e020f */
[----:B------:R-:W-:Y:S01]  /*6ae0*/  LEA R12, P6, R10, UR8, 0x2 ;  /* 0x000000080a0c7c11 */ /* 0x000fe2000f8c10ff */
[----:B------:R-:W-:Y:S01]  /*6af0*/  VIADD R6, R26, 0x8 ;  /* 0x000000081a067836 */ /* 0x000fe20000000000 */
[----:B------:R-:W-:Y:S01]  /*6b00*/  LOP3.LUT R32, R32, R33, RZ, 0x3c, !PT ;  /* 0x0000002120207212 */ /* 0x000fe200078e3cff */
[----:B------:R-:W-:Y:S01]  /*6b10*/  IMAD.X R33, RZ, RZ, R5, P0 ;  /* 0x000000ffff217224 */ /* 0x000fe200000e0605 */
[----:B------:R-:W-:Y:S01]  /*6b20*/  SHF.R.U64 R36, R36, 0x3, RZ ;  /* 0x0000000324247819 */ /* 0x000fe200000012ff */
[----:B------:R-:W-:Y:S01]  /*6b30*/  SHFL.IDX PT, R20, R12, RZ, 0x1c1f ;  /* 0x001c1fff0c147589 */ /* 0x000fe200000e0000 */
[----:B------:R-:W-:-:S02]  /*6b40*/  SHF.R.U64 R24, R24, 0x3, RZ ;  /* 0x0000000318187819 */ /* 0x000fc400000012ff */
[----:B------:R-:W-:Y:S01]  /*6b50*/  SHF.R.U64 R28, R28, 0x3, RZ ;  /* 0x000000031c1c7819 */ /* 0x000fe200000012ff */
[----:B------:R-:W-:Y:S01]  /*6b60*/  SHFL.IDX PT, R50, R12, 0x1, 0x1c1f ;  /* 0x003c1f000c327f89 */ /* 0x000fe200000e0000 */
[----:B------:R-:W-:Y:S02]  /*6b70*/  SHF.R.U64 R56, R56, 0x3, RZ ;  /* 0x0000000338387819 */ /* 0x000fe400000012ff */
[----:B------:R-:W-:Y:S02]  /*6b80*/  IADD3 R61, P0, R4, 0x9000, RZ ;  /* 0x00009000043d7810 */ /* 0x000fe40007f1e0ff */
[----:B------:R-:W-:Y:S02]  /*6b90*/  LEA.HI.X R14, R10, UR9, R11, 0x2, P6 ;  /* 0x000000090a0e7c11 */ /* 0x000fe4000b0f140b */
        /* <DEDUP_REMOVED lines=8> */
[----:B------:R-:W-:Y:S01]  /*6c20*/  LOP3.LUT R60, R61, 0x380, RZ, 0xc0, !PT ;  /* 0x000003803d3c7812 */ /* 0x000fe200078ec0ff */
[----:B------:R-:W1:Y:S01]  /*6c30*/  SHFL.IDX PT, R21, R14, RZ, 0x1c1f ;  /* 0x001c1fff0e157589 */ /* 0x000e6200000e0000 */
[----:B------:R-:W-:-:S02]  /*6c40*/  IADD3 R49, P2, R4, 0xb000, RZ ;  /* 0x0000b00004317810 */ /* 0x000fc40007f5e0ff */
[C---:B------:R-:W-:Y:S01]  /*6c50*/  IADD3 R41, P6, R4.reuse, 0x6000, RZ ;  /* 0x0000600004297810 */ /* 0x040fe20007fde0ff */
[----:B------:R-:W2:Y:S01]  /*6c60*/  SHFL.IDX PT, R51, R14, 0x1, 0x1c1f ;  /* 0x003c1f000e337f89 */ /* 0x000ea200000e0000 */
[C---:B------:R-:W-:Y:S02]  /*6c70*/  IADD3 R45, P5, R4.reuse, 0x7000, RZ ;  /* 0x00007000042d7810 */ /* 0x040fe40007fbe0ff */
[C---:B------:R-:W-:Y:S02]  /*6c80*/  IADD3 R69, P4, R4.reuse, 0x8000, RZ ;  /* 0x0000800004457810 */ /* 0x040fe40007f9e0ff */
[----:B------:R-:W-:Y:S02]  /*6c90*/  IADD3 R11, P3, R4, 0xa000, RZ ;  /* 0x0000a000040b7810 */ /* 0x000fe40007f7e0ff */
[----:B------:R-:W-:Y:S02]  /*6ca0*/  SHF.R.U64 R60, R60, 0x3, RZ ;  /* 0x000000033c3c7819 */ /* 0x000fe400000012ff */
[----:B------:R-:W-:-:S02]  /*6cb0*/  LOP3.LUT R48, R49, 0x380, RZ, 0xc0, !PT ;  /* 0x0000038031307812 */ /* 0x000fc400078ec0ff */
[----:B------:R-:W-:Y:S02]  /*6cc0*/  LOP3.LUT R40, R41, 0x380, RZ, 0xc0, !PT ;  /* 0x0000038029287812 */ /* 0x000fe400078ec0ff */
[----:B------:R-:W-:Y:S02]  /*6cd0*/  LOP3.LUT R44, R45, 0x380, RZ, 0xc0, !PT ;  /* 0x000003802d2c7812 */ /* 0x000fe400078ec0ff */
[----:B------:R-:W-:Y:S02]  /*6ce0*/  LOP3.LUT R68, R69, 0x380, RZ, 0xc0, !PT ;  /* 0x0000038045447812 */ /* 0x000fe400078ec0ff */
[----:B------:R-:W-:Y:S02]  /*6cf0*/  LOP3.LUT R10, R11, 0x380, RZ, 0xc0, !PT ;  /* 0x000003800b0a7812 */ /* 0x000fe400078ec0ff */
[----:B------:R-:W-:Y:S01]  /*6d00*/  LOP3.LUT R60, R60, R61, RZ, 0x3c, !PT ;  /* 0x0000003d3c3c7212 */ /* 0x000fe200078e3cff */
[----:B------:R-:W-:Y:S01]  /*6d10*/  IMAD.X R61, RZ, RZ, R5, P0 ;  /* 0x000000ffff3d7224 */ /* 0x000fe200000e0605 */
[----:B------:R-:W-:-:S02]  /*6d20*/  SHF.R.U64 R48, R48, 0x3, RZ ;  /* 0x0000000330307819 */ /* 0x000fc400000012ff */
[----:B------:R-:W-:Y:S02]  /*6d30*/  SHF.R.U64 R40, R40, 0x3, RZ ;  /* 0x0000000328287819 */ /* 0x000fe400000012ff */
[----:B------:R-:W-:Y:S02]  /*6d40*/  SHF.R.U64 R44, R44, 0x3, RZ ;  /* 0x000000032c2c7819 */ /* 0x000fe400000012ff */
[----:B------:R-:W-:Y:S02]  /*6d50*/  SHF.R.U64 R68, R68, 0x3, RZ ;  /* 0x0000000344447819 */ /* 0x000fe400000012ff */
[----:B------:R-:W-:Y:S02]  /*6d60*/  SHF.R.U64 R10, R10, 0x3, RZ ;  /* 0x000000030a0a7819 */ /* 0x000fe400000012ff */
[----:B------:R-:W-:Y:S02]  /*6d70*/  LOP3.LUT P0, RZ, R23, 0x3, RZ, 0xc0, !PT ;  /* 0x0000000317ff7812 */ /* 0x000fe4000780c0ff */
        /* <DEDUP_REMOVED lines=10> */
[----:B------:R-:W-:-:S02]  /*6e20*/  ISETP.GE.OR P2, PT, R26, R85, P0 ;  /* 0x000000551a00720c */ /* 0x000fc40000746670 */
[----:B------:R-:W-:Y:S02]  /*6e30*/  ISETP.GE.OR P0, PT, R6, R85, P0 ;  /* 0x000000550600720c */ /* 0x000fe40000706670 */
[C---:B------:R-:W-:Y:S02]  /*6e40*/  IADD3 R77, P6, R4.reuse, 0xc000, RZ ;  /* 0x0000c000044d7810 */ /* 0x040fe40007fde0ff */
[C---:B------:R-:W-:Y:S02]  /*6e50*/  IADD3 R73, P5, R4.reuse, 0xd000, RZ ;  /* 0x0000d00004497810 */ /* 0x040fe40007fbe0ff */
[C---:B------:R-:W-:Y:S02]  /*6e60*/  IADD3 R65, P4, R4.reuse, 0xe000, RZ ;  /* 0x0000e00004417810 */ /* 0x040fe40007f9e0ff */
[C---:B------:R-:W-:Y:S02]  /*6e70*/  LOP3.LUT R15, R4.reuse, 0x380, RZ, 0xc0, !PT ;  /* 0x00000380040f7812 */ /* 0x040fe400078ec0ff */
[----:B------:R-:W-:Y:S01]  /*6e80*/  IADD3 R13, P3, R4, 0xf000, RZ ;  /* 0x0000f000040d7810 */ /* 0x000fe20007f7e0ff */
[----:B-1----:R1:W-:Y:S01]  /*6e90*/  @!P2 ST.E desc[UR50][R20.64], R9 ;  /* 0x000000091400a985 */ /* 0x0023e2000c101932 */
[----:B------:R-:W-:-:S02]  /*6ea0*/  LOP3.LUT R76, R77, 0x380, RZ, 0xc0, !PT ;  /* 0x000003804d4c7812 */ /* 0x000fc400078ec0ff */
[----:B------:R-:W-:Y:S01]  /*6eb0*/  LOP3.LUT R72, R73, 0x380, RZ, 0xc0, !PT ;  /* 0x0000038049487812 */ /* 0x000fe200078ec0ff */
[----:B--2---:R2:W-:Y:S01]  /*6ec0*/  @!P0 ST.E desc[UR50][R50.64], R8 ;  /* 0x0000000832008985 */ /* 0x0045e2000c101932 */
[----:B------:R-:W-:Y:S01]  /*6ed0*/  LOP3.LUT R64, R65, 0x380, RZ, 0xc0, !PT ;  /* 0x0000038041407812 */ /* 0x000fe200078ec0ff */
[----:B------:R-:W-:Y:S01]  /*6ee0*/  IMAD.X R53, RZ, RZ, R5, P3 ;  /* 0x000000ffff357224 */ /* 0x000fe200018e0605 */
[----:B------:R-:W-:Y:S01]  /*6ef0*/  SHF.R.U64 R15, R15, 0x3, RZ ;  /* 0x000000030f0f7819 */ /* 0x000fe200000012ff */
[----:B------:R-:W-:Y:S01]  /*6f00*/  UIMAD UR7, UR11, UR12, URZ ;  /* 0x0000000c0b0772a4 */ /* 0x000fe2000f8e023f */
[----:B------:R-:W-:Y:S01]  /*6f10*/  LOP3.LUT R0, R13, 0x380, RZ, 0xc0, !PT ;  /* 0x000003800d007812 */ /* 0x000fe200078ec0ff */
[----:B------:R-:W-:Y:S01]  /*6f20*/  UIMAD.WIDE.U32 UR8, UR4, UR12, URZ ;  /* 0x0000000c040872a5 */ /* 0x000fe2000f8e003f */
[----:B------:R-:W-:Y:S01]  /*6f30*/  SHF.R.U64 R76, R76, 0x3, RZ ;  /* 0x000000034c4c7819 */ /* 0x000fe200000012ff */
[----:B------:R-:W-:Y:S01]  /*6f40*/  ULDC.64 UR10, c[0x0][0xae8] ;  /* 0x0002ba00000a7ab9 */ /* 0x000fe20000000a00 */
[----:B------:R-:W-:Y:S01]  /*6f50*/  SHF.R.U64 R72, R72, 0x3, RZ ;  /* 0x0000000348487819 */ /* 0x000fe200000012ff */
[----:B-1----:R-:W-:Y:S01]  /*6f60*/  IMAD.U32 R21, RZ, RZ, UR40 ;  /* 0x00000028ff157e24 */ /* 0x002fe2000f8e00ff */
[----:B------:R-:W-:Y:S01]  /*6f70*/  SHF.R.U64 R64, R64, 0x3, RZ ;  /* 0x0000000340407819 */ /* 0x000fe200000012ff */
[----:B------:R-:W5:Y:S01]  /*6f80*/  LD.E.128 R24, desc[UR50][R24.64] ;  /* 0x0000003218187980 */ /* 0x000f62000c101d00 */
[----:B------:R-:W-:-:S02]  /*6f90*/  LOP3.LUT R4, R15, R4, RZ, 0x3c, !PT ;  /* 0x000000040f047212 */ /* 0x000fc400078e3cff */
[----:B------:R-:W-:Y:S01]  /*6fa0*/  SHF.R.U64 R0, R0, 0x3, RZ ;  /* 0x0000000300007819 */ /* 0x000fe200000012ff */
[----:B------:R-:W5:Y:S01]  /*6fb0*/  LD.E.128 R28, desc[UR50][R28.64] ;  /* 0x000000321c1c7980 */ /* 0x000f62000c101d00 */
[----:B------:R-:W-:Y:S01]  /*6fc0*/  LOP3.LUT R76, R76, R77, RZ, 0x3c, !PT ;  /* 0x0000004d4c4c7212 */ /* 0x000fe200078e3cff */
[--C-:B------:R-:W-:Y:S01]  /*6fd0*/  IMAD.X R77, RZ, RZ, R5.reuse, P6 ;  /* 0x000000ffff4d7224 */ /* 0x100fe200030e0605 */
[----:B------:R-:W-:Y:S01]  /*6fe0*/  LOP3.LUT R72, R72, R73, RZ, 0x3c, !PT ;  /* 0x0000004948487212 */ /* 0x000fe200078e3cff */
[----:B------:R-:W5:Y:S01]  /*6ff0*/  LD.E.128 R32, desc[UR50][R32.64] ;  /* 0x0000003220207980 */ /* 0x000f62000c101d00 */
[----:B------:R-:W-:Y:S01]  /*7000*/  LOP3.LUT R64, R64, R65, RZ, 0x3c, !PT ;  /* 0x0000004140407212 */ /* 0x000fe200078e3cff */
[----:B------:R-:W-:Y:S01]  /*7010*/  IMAD.X R65, RZ, RZ, R5, P4 ;  /* 0x000000ffff417224 */ /* 0x000fe200020e0605 */
[----:B------:R-:W-:Y:S01]  /*7020*/  LOP3.LUT R52, R0, R13, RZ, 0x3c, !PT ;  /* 0x0000000d00347212 */ /* 0x000fe200078e3cff */
[----:B------:R-:W-:Y:S01]  /*7030*/  UIMAD UR7, UR4, UR13, UR7 ;  /* 0x0000000d040772a4 */ /* 0x000fe2000f8e0207 */
[----:B------:R-:W-:Y:S01]  /*7040*/  IADD3.X R73, RZ, R5, RZ, P5, !PT ;  /* 0x00000005ff497210 */ /* 0x000fe20002ffe4ff */
[----:B------:R1:W5:Y:S01]  /*7050*/  LD.E.128 R12, desc[UR50][R4.64] ;  /* 0x00000032040c7980 */ /* 0x000362000c101d00 */
[----:B------:R-:W-:Y:S01]  /*7060*/  IMAD R0, R19, 0x20, R22 ;  /* 0x0000002013007824 */ /* 0x000fe200078e0216 */
[----:B------:R-:W-:-:S02]  /*7070*/  UIADD3 UR9, UR9, UR7, URZ ;  /* 0x0000000709097290 */ /* 0x000fc4000fffe03f */
[----:B------:R-:W-:Y:S01]  /*7080*/  UIMAD UR4, UR14, UR10, URZ ;  /* 0x0000000a0e0472a4 */ /* 0x000fe2000f8e023f */
[----:B------:R-:W5:Y:S04]  /*7090*/  LD.E.128 R56, desc[UR50][R56.64] ;  /* 0x0000003238387980 */ /* 0x000f68000c101d00 */
[----:B------:R-:W5:Y:S01]  /*70a0*/  LD.E.128 R36, desc[UR50][R36.64] ;  /* 0x0000003224247980 */ /* 0x000f62000c101d00 */
[----:B-1----:R-:W1:Y:S01]  /*70b0*/  @P1 LDC R5, c[0x0][0xbec] ;  /* 0x0002fb00ff051b82 */ /* 0x002e620000000800 */
[----:B------:R-:W-:Y:S01]  /*70c0*/  IMAD R20, R21, 0x80, R0 ;  /* 0x0000008015147824 */ /* 0x000fe200078e0200 */
[----:B------:R-:W-:Y:S01]  /*70d0*/  UIMAD UR4, UR41, UR11, UR4 ;  /* 0x0000000b290472a4 */ /* 0x000fe2000f8e0204 */
[----:B------:R-:W5:Y:S01]  /*70e0*/  LD.E.128 R40, desc[UR50][R40.64] ;  /* 0x0000003228287980 */ /* 0x000f62000c101d00 */
[----:B------:R-:W-:-:S03]  /*70f0*/  UIMAD.WIDE.U32 UR8, UR41, UR10, UR8 ;  /* 0x0000000a290872a5 */ /* 0x000fc6000f8e0008 */
[----:B------:R-:W-:Y:S01]  /*7100*/  ULDC.64 UR10, c[0x0][0xaf0] ;  /* 0x0002bc00000a7ab9 */ /* 0x000fe20000000a00 */
[----:B------:R-:W-:Y:S01]  /*7110*/  UIADD3 UR9, UR9, UR4, URZ ;  /* 0x0000000409097290 */ /* 0x000fe2000fffe03f */
[----:B------:R-:W5:Y:S01]  /*7120*/  LD.E.128 R44, desc[UR50][R44.64] ;  /* 0x000000322c2c7980 */ /* 0x000f62000c101d00 */
[----:B------:R-:W-:Y:S01]  /*7130*/  UIMAD UR4, UR39, UR10, URZ ;  /* 0x0000000a270472a4 */ /* 0x000fe2000f8e023f */
[----:B------:R-:W-:Y:S01]  /*7140*/  IMAD.MOV.U32 R21, RZ, RZ, R20 ;  /* 0x000000ffff157224 */ /* 0x000fe200078e0014 */
[----:B------:R-:W-:Y:S01]  /*7150*/  UIMAD.WIDE.U32 UR8, UR38, UR10, UR8 ;  /* 0x0000000a260872a5 */ /* 0x000fe2000f8e0008 */
[----:B------:R-:W5:Y:S01]  /*7160*/  LD.E.128 R68, desc[UR50][R68.64] ;  /* 0x0000003244447980 */ /* 0x000f62000c101d00 */
[----:B------:R-:W-:-:S03]  /*7170*/  UIMAD UR4, UR38, UR11, UR4 ;  /* 0x0000000b260472a4 */ /* 0x000fc6000f8e0204 */
[----:B------:R-:W5:Y:S04]  /*7180*/  LD.E.128 R60, desc[UR50][R60.64] ;  /* 0x000000323c3c7980 */ /* 0x000f68000c101d00 */
[----:B--2---:R-:W5:Y:S01]  /*7190*/  LD.E.128 R8, desc[UR50][R10.64] ;  /* 0x000000320a087980 */ /* 0x004f62000c101d00 */
[----:B-1----:R-:W-:-:S03]  /*71a0*/  @P1 IMAD.HI.U32 R0, R20, R5, RZ ;  /* 0x0000000514001227 */ /* 0x002fc600078e00ff */
[----:B------:R-:W5:Y:S02]  /*71b0*/  LD.E.128 R48, desc[UR50][R48.64] ;  /* 0x0000003230307980 */ /* 0x000f64000c101d00 */
[----:B0-----:R-:W-:Y:S01]  /*71c0*/  @P1 SHF.R.U32.HI R21, RZ, R83, R0 ;  /* 0x00000053ff151219 */ /* 0x001fe20000011600 */
[----:B------:R-:W-:Y:S01]  /*71d0*/  UIADD3 UR4, UR9, UR4, URZ ;  /* 0x0000000409047290 */ /* 0x000fe2000fffe03f */
[----:B------:R-:W-:Y:S01]  /*71e0*/  IMAD.U32 R4, RZ, RZ, UR8 ;  /* 0x00000008ff047e24 */ /* 0x000fe2000f8e00ff */
[----:B------:R-:W5:Y:S01]  /*71f0*/  LD.E.128 R76, desc[UR50][R76.64] ;  /* 0x000000324c4c7980 */ /* 0x000f62000c101d00 */
[--C-:B------:R-:W-:Y:S01]  /*7200*/  SHF.R.S32.HI R0, RZ, 0x1f, R21.reuse ;  /* 0x0000001fff007819 */ /* 0x100fe20000011415 */
[----:B------:R-:W-:Y:S02]  /*7210*/  IMAD.MOV R6, RZ, RZ, -R21 ;  /* 0x000000ffff067224 */ /* 0x000fe400078e0a15 */
[----:B------:R-:W-:Y:S01]  /*7220*/  IMAD.U32 R5, RZ, RZ, UR9 ;  /* 0x00000009ff057e24 */ /* 0x000fe2000f8e00ff */
[----:B------:R-:W-:Y:S01]  /*7230*/  ULDC.64 UR8, c[0x0][0xae0] ;  /* 0x0002b80000087ab9 */ /* 0x000fe20000000a00 */
[----:B------:R-:W-:Y:S01]  /*7240*/  IMAD R81, R81, R6, R20 ;  /* 0x0000000651517224 */ /* 0x000fe200078e0214 */
[----:B------:R-:W5:Y:S01]  /*7250*/  LD.E.128 R72, desc[UR50][R72.64] ;  /* 0x0000003248487980 */ /* 0x000f62000c101d00 */
[----:B------:R-:W-:-:S02]  /*7260*/  IMAD R0, R0, UR8, RZ ;  /* 0x0000000800007c24 */ /* 0x000fc4000f8e02ff */
[----:B------:R-:W-:Y:S01]  /*7270*/  IMAD.U32 R5, RZ, RZ, UR4 ;  /* 0x00000004ff057e24 */ /* 0x000fe2000f8e00ff */
[----:B------:R-:W5:Y:S01]  /*7280*/  LD.E.128 R64, desc[UR50][R64.64] ;  /* 0x0000003240407980 */ /* 0x000f62000c101d00 */
[----:B------:R-:W-:-:S03]  /*7290*/  IMAD R83, R21, UR9, R0 ;  /* 0x0000000915537c24 */ /* 0x000fc6000f8e0200 */
[----:B------:R-:W5:Y:S01]  /*72a0*/  LD.E.128 R52, desc[UR50][R52.64] ;  /* 0x0000003234347980 */ /* 0x000f62000c101d00 */
[----:B------:R-:W-:Y:S01]  /*72b0*/  SHF.R.S32.HI R0, RZ, 0x1f, R81 ;  /* 0x0000001fff007819 */ /* 0x000fe20000011451 */
[----:B------:R-:W-:Y:S01]  /*72c0*/  @!PT LDS RZ, [RZ] ;  /* 0x00000000fffff984 */ /* 0x000fe20000000800 */
[----:B------:R-:W-:Y:S01]  /*72d0*/  @!PT LDS RZ, [RZ] ;  /* 0x00000000fffff984 */ /* 0x000fe20000000800 */
[----:B------:R-:W-:Y:S01]  /*72e0*/  @!PT LDS RZ, [RZ] ;  /* 0x00000000fffff984 */ /* 0x000fe20000000800 */
[----:B------:R-:W-:Y:S01]  /*72f0*/  @!PT LDS RZ, [RZ] ;  /* 0x00000000fffff984 */ /* 0x000fe20000000800 */
[----:B------:R0:W-:Y:S06]  /*7300*/  MEMBAR.ALL.CTA ;  /* 0x0000000000007992 */ /* 0x0001ec0000008000 */
[----:B0-----:R-:W0:Y:S01]  /*7310*/  FENCE.VIEW.ASYNC.S ;  /* 0x00000000000073c6 */ /* 0x001e220000000000 */
[----:B------:R-:W-:Y:S01]  /*7320*/  IMAD.WIDE.U32 R4, R21, UR8, R4 ;  /* 0x0000000815047c25 */ /* 0x000fe2000f8e0004 */
[----:B------:R-:W-:-:S03]  /*7330*/  ULDC.64 UR8, c[0x0][0xad8] ;  /* 0x0002b60000087ab9 */ /* 0x000fc60000000a00 */
[----:B------:R-:W-:Y:S02]  /*7340*/  IMAD.U32 R87, RZ, RZ, UR40 ;  /* 0x00000028ff577e24 */ /* 0x000fe4000f8e00ff */
[----:B------:R-:W-:Y:S02]  /*7350*/  IMAD.IADD R5, R5, 0x1, R83 ;  /* 0x0000000105057824 */ /* 0x000fe400078e0253 */
[----:B------:R-:W-:Y:S02]  /*7360*/  IMAD R6, R0, UR8, RZ ;  /* 0x0000000800067c24 */ /* 0x000fe4000f8e02ff */
[----:B------:R-:W-:Y:S02]  /*7370*/  IMAD R86, R87, 0x80, R22 ;  /* 0x0000008057567824 */ /* 0x000fe400078e0216 */
[C---:B------:R-:W-:Y:S02]  /*7380*/  IMAD R21, R81.reuse, UR9, R6 ;  /* 0x0000000951157c24 */ /* 0x040fe4000f8e0206 */
[----:B------:R-:W-:Y:S01]  /*7390*/  IMAD.WIDE.U32 R4, R81, UR8, R4 ;  /* 0x0000000851047c25 */ /* 0x000fe2000f8e0004 */
[----:B------:R-:W-:Y:S01]  /*73a0*/  ISETP.GE.AND P2, PT, R86, R85, PT ;  /* 0x000000555600720c */ /* 0x000fe20003f46270 */
[----:B------:R-:W-:-:S02]  /*73b0*/  ULDC.64 UR8, c[0x0][0xa80] ;  /* 0x0002a00000087ab9 */ /* 0x000fc40000000a00 */
[----:B------:R-:W-:Y:S01]  /*73c0*/  VIADD R3, R3, 0x22820 ;  /* 0x0002282003037836 */ /* 0x000fe20000000000 */
[----:B------:R-:W-:Y:S01]  /*73d0*/  LEA R6, P3, R4, UR8, 0x1 ;  /* 0x0000000804067c11 */ /* 0x000fe2000f8608ff */
[----:B------:R-:W-:Y:S02]  /*73e0*/  IMAD.IADD R5, R5, 0x1, R21 ;  /* 0x0000000105057824 */ /* 0x000fe400078e0215 */
[----:B------:R-:W-:Y:S01]  /*73f0*/  VIADD R0, R86, 0x20 ;  /* 0x0000002056007836 */ /* 0x000fe20000000000 */
[----:B------:R-:W-:Y:S02]  /*7400*/  PRMT R3, RZ, 0x654, R3 ;  /* 0x00000654ff037816 */ /* 0x000fe40000000003 */
[----:B------:R-:W-:Y:S02]  /*7410*/  LEA.HI.X R84, R4, UR9, R5, 0x1, P3 ;  /* 0x0000000904547c11 */ /* 0x000fe400098f0c05 */
[-C--:B------:R-:W-:Y:S01]  /*7420*/  ISETP.GE.AND P1, PT, R0, R85.reuse, PT ;  /* 0x000000550000720c */ /* 0x080fe20003f26270 */
[----:B------:R-:W-:Y:S01]  /*7430*/  VIADD R0, R86, 0x40 ;  /* 0x0000004056007836 */ /* 0x000fe20000000000 */
[----:B0-----:R0:W-:Y:S01]  /*7440*/  SYNCS.ARRIVE.TRANS64.RED.A1T0 RZ, [R3+URZ], RZ ;  /* 0x000000ff03ff79a7 */ /* 0x0011e2000810043f */
[----:B------:R1:W2:Y:S01]  /*7450*/  SHFL.IDX PT, R83, R6, RZ, 0x181f ;  /* 0x00181fff06537589 */ /* 0x0002a200000e0000 */
[----:B------:R-:W-:Y:S02]  /*7460*/  BSSY B1, `(.L_x_422) ;  /* 0x0000015000017945 */ /* 0x000fe40003800000 */
[----:B------:R-:W-:Y:S01]  /*7470*/  ISETP.GE.AND P0, PT, R0, R85, PT ;  /* 0x000000550000720c */ /* 0x000fe20003f06270 */
[----:B0-----:R1:W0:Y:S01]  /*7480*/  SHFL.IDX PT, R3, R84, RZ, 0x181f ;  /* 0x00181fff54037589 */ /* 0x00122200000e0000 */
[----:B------:R-:W-:Y:S11]  /*7490*/  @P2 BRA `(.L_x_423) ;  /* 0x0000000000442947 */ /* 0x000ff60003800000 */
[----:B------:R-:W-:Y:S02]  /*74a0*/  ULDC UR4, c[0x0][0xac8] ;  /* 0x0002b20000047ab9 */ /* 0x000fe40000000800 */
[----:B------:R-:W-:Y:S02]  /*74b0*/  ISETP.GE.AND P5, PT, R2, UR4, PT ;  /* 0x0000000402007c0c */ /* 0x000fe4000bfa6270 */
[----:B------:R-:W-:Y:S02]  /*74c0*/  ISETP.GE.AND P4, PT, R17, UR4, PT ;  /* 0x0000000411007c0c */ /* 0x000fe4000bf86270 */
[----:B------:R-:W-:Y:S02]  /*74d0*/  ISETP.GE.AND P3, PT, R16, UR4, PT ;  /* 0x0000000410007c0c */ /* 0x000fe4000bf66270 */
[----:B------:R-:W-:-:S07]  /*74e0*/  ISETP.GE.AND P2, PT, R18, UR4, PT ;  /* 0x0000000412007c0c */ /* 0x000fce000bf46270 */
[----:B--2---:R-:W-:-:S04]  /*74f0*/  @!P5 LEA R4, P6, R2, R83, 0x1 ;  /* 0x000000530204d211 */ /* 0x004fc800078c08ff */
[----:B0-----:R-:W-:Y:S02]  /*7500*/  @!P5 LEA.HI.X R5, R2, R3, R208, 0x1, P6 ;  /* 0x000000030205d211 */ /* 0x001fe400030f0cd0 */
[----:B------:R-:W-:-:S03]  /*7510*/  @!P4 LEA R20, P6, R17, R83, 0x1 ;  /* 0x000000531114c211 */ /* 0x000fc600078c08ff */
[----:B-----5:R3:W-:Y:S01]  /*7520*/  @!P5 ST.E.128 desc[UR50][R4.64], R12 ;  /* 0x0000000c0400d985 */ /* 0x0207e2000c101d32 */
[----:B------:R-:W-:Y:S02]  /*7530*/  @!P4 LEA.HI.X R21, R17, R3, R207, 0x1, P6 ;  /* 0x000000031115c211 */ /* 0x000fe400030f0ccf */
[----:B------:R-:W-:-:S03]  /*7540*/  @!P3 LEA R80, P6, R16, R83, 0x1 ;  /* 0x000000531050b211 */ /* 0x000fc600078c08ff */
[----:B------:R3:W-:Y:S01]  /*7550*/  @!P4 ST.E.128 desc[UR50][R20.64], R56 ;  /* 0x000000381400c985 */ /* 0x0007e2000c101d32 */
[----:B------:R-:W-:Y:S02]  /*7560*/  @!P3 LEA.HI.X R81, R16, R3, R206, 0x1, P6 ;  /* 0x000000031051b211 */ /* 0x000fe400030f0cce */
[----:B------:R-:W-:-:S03]  /*7570*/  @!P2 LEA R82, P6, R18, R83, 0x1 ;  /* 0x000000531252a211 */ /* 0x000fc600078c08ff */
[----:B------:R3:W-:Y:S01]  /*7580*/  @!P3 ST.E.128 desc[UR50][R80.64], R68 ;  /* 0x000000445000b985 */ /* 0x0007e2000c101d32 */
[----:B------:R-:W-:-:S05]  /*7590*/  @!P2 LEA.HI.X R83, R18, R3, R205, 0x1, P6 ;  /* 0x000000031253a211 */ /* 0x000fca00030f0ccd */
[----:B------:R3:W-:Y:S04]  /*75a0*/  @!P2 ST.E.128 desc[UR50][R82.64], R76 ;  /* 0x0000004c5200a985 */ /* 0x0007e8000c101d32 */
.L_x_423:
[----:B------:R-:W-:Y:S05]  /*75b0*/  BSYNC B1 ;  /* 0x0000000000017941 */ /* 0x000fea0003800000 */
.L_x_422:
[----:B0-----:R0:W4:Y:S01]  /*75c0*/  SHFL.IDX PT, R3, R84, 0x1, 0x181f ;  /* 0x00381f0054037f89 */ /* 0x00112200000e0000 */
[----:B------:R-:W-:Y:S03]  /*75d0*/  BSSY B1, `(.L_x_424) ;  /* 0x0000014000017945 */ /* 0x000fe60003800000 */
[----:B---3--:R0:W3:Y:S01]  /*75e0*/  SHFL.IDX PT, R21, R6, 0x1, 0x181f ;  /* 0x00381f0006157f89 */ /* 0x0080e200000e0000 */
[----:B------:R-:W-:Y:S05]  /*75f0*/  @P1 BRA `(.L_x_425) ;  /* 0x0000000000441947 */ /* 0x000fea0003800000 */
[----:B------:R-:W-:Y:S02]  /*7600*/  ULDC UR4, c[0x0][0xac8] ;  /* 0x0002b20000047ab9 */ /* 0x000fe40000000800 */
[----:B------:R-:W-:Y:S02]  /*7610*/  ISETP.GE.AND P4, PT, R2, UR4, PT ;  /* 0x0000000402007c0c */ /* 0x000fe4000bf86270 */
[----:B------:R-:W-:Y:S02]  /*7620*/  ISETP.GE.AND P3, PT, R17, UR4, PT ;  /* 0x0000000411007c0c */ /* 0x000fe4000bf66270 */
[----:B------:R-:W-:Y:S02]  /*7630*/  ISETP.GE.AND P2, PT, R16, UR4, PT ;  /* 0x0000000410007c0c */ /* 0x000fe4000bf46270 */
[----:B------:R-:W-:-:S07]  /*7640*/  ISETP.GE.AND P1, PT, R18, UR4, PT ;  /* 0x0000000412007c0c */ /* 0x000fce000bf26270 */
[CC--:B---3--:R-:W-:Y:S02]  /*7650*/  @!P4 LEA R4, P6, R2.reuse, R21.reuse, 0x1 ;  /* 0x000000150204c211 */ /* 0x0c8fe400078c08ff */
[C---:B-----5:R-:W-:Y:S02]  /*7660*/  @!P3 LEA R12, P5, R17.reuse, R21, 0x1 ;  /* 0x00000015110cb211 */ /* 0x060fe400078a08ff */
[----:B----4-:R-:W-:Y:S02]  /*7670*/  @!P4 LEA.HI.X R5, R2, R3, R208, 0x1, P6 ;  /* 0x000000030205c211 */ /* 0x010fe400030f0cd0 */
[----:B------:R-:W-:Y:S02]  /*7680*/  @!P2 LEA R14, P6, R16, R21, 0x1 ;  /* 0x00000015100ea211 */ /* 0x000fe400078c08ff */
[----:B------:R-:W-:Y:S01]  /*7690*/  @!P3 LEA.HI.X R13, R17, R3, R207, 0x1, P5 ;  /* 0x00000003110db211 */ /* 0x000fe200028f0ccf */
[----:B------:R3:W-:Y:S01]  /*76a0*/  @!P4 ST.E.128 desc[UR50][R4.64], R24 ;  /* 0x000000180400c985 */ /* 0x0007e2000c101d32 */
[----:B------:R-:W-:-:S02]  /*76b0*/  @!P1 LEA R20, P5, R18, R21, 0x1 ;  /* 0x0000001512149211 */ /* 0x000fc400078a08ff */
[-C--:B------:R-:W-:Y:S01]  /*76c0*/  @!P2 LEA.HI.X R15, R16, R3.reuse, R206, 0x1, P6 ;  /* 0x00000003100fa211 */ /* 0x080fe200030f0cce */
[----:B------:R3:W-:Y:S01]  /*76d0*/  @!P3 ST.E.128 desc[UR50][R12.64], R36 ;  /* 0x000000240c00b985 */ /* 0x0007e2000c101d32 */
[----:B------:R-:W-:-:S03]  /*76e0*/  @!P1 LEA.HI.X R21, R18, R3, R205, 0x1, P5 ;  /* 0x0000000312159211 */ /* 0x000fc600028f0ccd */
[----:B------:R3:W-:Y:S04]  /*76f0*/  @!P2 ST.E.128 desc[UR50][R14.64], R60 ;  /* 0x0000003c0e00a985 */ /* 0x0007e8000c101d32 */
[----:B------:R3:W-:Y:S02]  /*7700*/  @!P1 ST.E.128 desc[UR50][R20.64], R72 ;  /* 0x0000004814009985 */ /* 0x0007e4000c101d32 */
.L_x_425:
[----:B------:R-:W-:Y:S05]  /*7710*/  BSYNC B1 ;  /* 0x0000000000017941 */ /* 0x000fea0003800000 */
.L_x_424:
[----:B----4-:R4:W0:Y:S01]  /*7720*/  SHFL.IDX PT, R3, R84, 0x2, 0x181f ;  /* 0x00581f0054037f89 */ /* 0x01082200000e0000 */
        /* <DEDUP_REMOVED lines=8> */
[-C--:B---3--:R-:W-:Y:S02]  /*77b0*/  @!P3 LEA R4, P6, R2, R21.reuse, 0x1 ;  /* 0x000000150204b211 */ /* 0x088fe400078c08ff */
[CC--:B-----5:R-:W-:Y:S02]  /*77c0*/  @!P2 LEA R12, P5, R17.reuse, R21.reuse, 0x1 ;  /* 0x00000015110ca211 */ /* 0x0e0fe400078a08ff */
[----:B------:R-:W-:Y:S02]  /*77d0*/  @!P1 LEA R14, P4, R16, R21, 0x1 ;  /* 0x00000015100e9211 */ /* 0x000fe400078808ff */
[----:B0-----:R-:W-:Y:S02]  /*77e0*/  @!P3 LEA.HI.X R5, R2, R3, R208, 0x1, P6 ;  /* 0x000000030205b211 */ /* 0x001fe400030f0cd0 */
[----:B------:R-:W-:Y:S02]  /*77f0*/  @!P0 LEA R20, P6, R18, R21, 0x1 ;  /* 0x0000001512148211 */ /* 0x000fe400078c08ff */
[-C--:B------:R-:W-:Y:S01]  /*7800*/  @!P2 LEA.HI.X R13, R17, R3.reuse, R207, 0x1, P5 ;  /* 0x00000003110da211 */ /* 0x080fe200028f0ccf */
[----:B------:R0:W-:Y:S01]  /*7810*/  @!P3 ST.E.128 desc[UR50][R4.64], R28 ;  /* 0x0000001c0400b985 */ /* 0x0001e2000c101d32 */
[----:B------:R-:W-:-:S02]  /*7820*/  @!P1 LEA.HI.X R15, R16, R3, R206, 0x1, P4 ;  /* 0x00000003100f9211 */ /* 0x000fc400020f0cce */
[----:B------:R-:W-:Y:S01]  /*7830*/  @!P0 LEA.HI.X R21, R18, R3, R205, 0x1, P6 ;  /* 0x0000000312158211 */ /* 0x000fe200030f0ccd */
[----:B------:R0:W-:Y:S04]  /*7840*/  @!P2 ST.E.128 desc[UR50][R12.64], R40 ;  /* 0x000000280c00a985 */ /* 0x0001e8000c101d32 */
[----:B------:R0:W-:Y:S04]  /*7850*/  @!P1 ST.E.128 desc[UR50][R14.64], R8 ;  /* 0x000000080e009985 */ /* 0x0001e8000c101d32 */
[----:B------:R0:W-:Y:S02]  /*7860*/  @!P0 ST.E.128 desc[UR50][R20.64], R64 ;  /* 0x0000004014008985 */ /* 0x0001e4000c101d32 */
.L_x_427:
[----:B------:R-:W-:Y:S05]  /*7870*/  BSYNC B1 ;  /* 0x0000000000017941 */ /* 0x000fea0003800000 */
.L_x_426:
[----:B------:R-:W-:Y:S01]  /*7880*/  VIADD R0, R86, 0x60 ;  /* 0x0000006056007836 */ /* 0x000fe20000000000 */
[----:B0-----:R0:W0:Y:S04]  /*7890*/  SHFL.IDX PT, R3, R84, 0x3, 0x181f ;  /* 0x00781f0054037f89 */ /* 0x00102800000e0000 */
[----:B------:R-:W-:Y:S01]  /*78a0*/  ISETP.GE.AND P0, PT, R0, R85, PT ;  /* 0x000000550000720c */ /* 0x000fe20003f06270 */
[----:B-----5:R0:W0:-:S12]  /*78b0*/  SHFL.IDX PT, R13, R6, 0x3, 0x181f ;  /* 0x00781f00060d7f89 */ /* 0x02001800000e0000 */
[----:B------:R-:W-:Y:S05]  /*78c0*/  @P0 BRA `(.L_x_428) ;  /* 0x0000000c00b40947 */ /* 0x000fea0003800000 */
[----:B------:R-:W-:Y:S02]  /*78d0*/  ULDC UR4, c[0x0][0xac8] ;  /* 0x0002b20000047ab9 */ /* 0x000fe40000000800 */
[----:B------:R-:W-:Y:S02]  /*78e0*/  ISETP.GE.AND P3, PT, R2, UR4, PT ;  /* 0x0000000402007c0c */ /* 0x000fe4000bf66270 */
[----:B------:R-:W-:Y:S02]  /*78f0*/  ISETP.GE.AND P4, PT, R17, UR4, PT ;  /* 0x0000000411007c0c */ /* 0x000fe4000bf86270 */
[----:B------:R-:W-:-:S09]  /*7900*/  ISETP.GE.AND P5, PT, R16, UR4, PT ;  /* 0x0000000410007c0c */ /* 0x000fd2000bfa6270 */
[-C--:B0-----:R-:W-:Y:S02]  /*7910*/  @!P3 LEA R4, P0, R2, R13.reuse, 0x1 ;  /* 0x0000000d0204b211 */ /* 0x081fe400078008ff */
[CC--:B------:R-:W-:Y:S02]  /*7920*/  @!P4 LEA R8, P1, R17.reuse, R13.reuse, 0x1 ;  /* 0x0000000d1108c211 */ /* 0x0c0fe400078208ff */
[----:B------:R-:W-:Y:S02]  /*7930*/  @!P5 LEA R10, P2, R16, R13, 0x1 ;  /* 0x0000000d100ad211 */ /* 0x000fe400078408ff */
[-C--:B------:R-:W-:Y:S02]  /*7940*/  @!P3 LEA.HI.X R5, R2, R3.reuse, R208, 0x1, P0 ;  /* 0x000000030205b211 */ /* 0x080fe400000f0cd0 */
[-C--:B------:R-:W-:Y:S02]  /*7950*/  @!P4 LEA.HI.X R9, R17, R3.reuse, R207, 0x1, P1 ;  /* 0x000000031109c211 */ /* 0x080fe400008f0ccf */
[----:B------:R-:W-:Y:S01]  /*7960*/  @!P5 LEA.HI.X R11, R16, R3, R206, 0x1, P2 ;  /* 0x00000003100bd211 */ /* 0x000fe200010f0cce */
[----:B------:R0:W-:Y:S01]  /*7970*/  @!P3 ST.E.128 desc[UR50][R4.64], R32 ;  /* 0x000000200400b985 */ /* 0x0001e2000c101d32 */
[----:B------:R-:W-:-:S03]  /*7980*/  ISETP.GE.AND P0, PT, R18, UR4, PT ;  /* 0x0000000412007c0c */ /* 0x000fc6000bf06270 */
[----:B------:R0:W-:Y:S04]  /*7990*/  @!P4 ST.E.128 desc[UR50][R8.64], R44 ;  /* 0x0000002c0800c985 */ /* 0x0001e8000c101d32 */
[----:B------:R0:W-:Y:S06]  /*79a0*/  @!P5 ST.E.128 desc[UR50][R10.64], R48 ;  /* 0x000000300a00d985 */ /* 0x0001ec000c101d32 */
[----:B------:R-:W-:Y:S05]  /*79b0*/  @P0 BRA `(.L_x_428) ;  /* 0x0000000c00780947 */ /* 0x000fea0003800000 */
[----:B0-----:R-:W-:-:S04]  /*79c0*/  LEA R4, P0, R18, R13, 0x1 ;  /* 0x0000000d12047211 */ /* 0x001fc800078008ff */
[----:B------:R-:W-:-:S05]  /*79d0*/  LEA.HI.X R5, R18, R3, R205, 0x1, P0 ;  /* 0x0000000312057211 */ /* 0x000fca00000f0ccd */
[----:B------:R0:W-:Y:S01]  /*79e0*/  ST.E.128 desc[UR50][R4.64], R52 ;  /* 0x0000003404007985 */ /* 0x0001e2000c101d32 */
[----:B------:R-:W-:Y:S05]  /*79f0*/  BRA `(.L_x_428) ;  /* 0x0000000c00687947 */ /* 0x000fea0003800000 */
.L_x_420:
[----:B------:R-:W-:Y:S01]  /*7a00*/  ULDC.64 UR8, c[0x0][0xc00] ;  /* 0x0003000000087ab9 */ /* 0x000fe20000000a00 */
[----:B------:R-:W-:Y:S01]  /*7a10*/  ULDC UR4, c[0x0][0xa88] ;  /* 0x0002a20000047ab9 */ /* 0x000fe20000000800 */
[----:B------:R-:W-:Y:S01]  /*7a20*/  UISETP.NE.U32.AND UP0, UPT, UR8, URZ, UPT ;  /* 0x0000003f0800728c */ /* 0x000fe2000bf05070 */
[----:B------:R-:W0:Y:S03]  /*7a30*/  LDC R13, c[0x0][0xbe8] ;  /* 0x0002fa00ff0d7b82 */ /* 0x000e260000000800 */
[----:B------:R-:W-:-:S03]  /*7a40*/  UISETP.NE.AND.EX UP0, UPT, UR9, URZ, UPT, UP0 ;  /* 0x0000003f0900728c */ /* 0x000fc6000bf05300 */
[----:B------:R-:W-:Y:S02]  /*7a50*/  ULDC.64 UR8, c[0x0][0xc00] ;  /* 0x0003000000087ab9 */ /* 0x000fe40000000a00 */
[----:B------:R-:W-:Y:S01]  /*7a60*/  UIMAD.WIDE UR8, UR38, 0x4, UR8 ;  /* 0x00000004260878a5 */ /* 0x000fe2000f8e0208 */
[----:B------:R-:W-:-:S05]  /*7a70*/  PLOP3.LUT P2, PT, PT, PT, UP0, 0x80, 0x0 ;  /* 0x000000000000781c */ /* 0x000fca0003f4f008 */
[----:B------:R-:W-:Y:S02]  /*7a80*/  IMAD.U32 R4, RZ, RZ, UR8 ;  /* 0x00000008ff047e24 */ /* 0x000fe4000f8e00ff */
[----:B------:R-:W-:Y:S01]  /*7a90*/  IMAD.U32 R5, RZ, RZ, UR9 ;  /* 0x00000009ff057e24 */ /* 0x000fe2000f8e00ff */
[----:B------:R-:W-:Y:S02]  /*7aa0*/  ULDC.64 UR8, c[0x0][0xc08] ;  /* 0x0003020000087ab9 */ /* 0x000fe40000000a00 */
[----:B------:R-:W-:-:S03]  /*7ab0*/  UISETP.NE.U32.AND UP1, UPT, UR8, URZ, UPT ;  /* 0x0000003f0800728c */ /* 0x000fc6000bf25070 */
[----:B------:R-:W2:Y:S01]  /*7ac0*/  @P2 LDG.E R3, desc[UR50][R4.64] ;  /* 0x0000003204032981 */ /* 0x000ea2000c1e1900 */
[----:B------:R-:W-:Y:S01]  /*7ad0*/  UISETP.NE.AND.EX UP1, UPT, UR9, URZ, UPT, UP1 ;  /* 0x0000003f0900728c */ /* 0x000fe2000bf25310 */
[----:B------:R-:W-:-:S05]  /*7ae0*/  IMAD.U32 R0, RZ, RZ, UR4 ;  /* 0x00000004ff007e24 */ /* 0x000fca000f8e00ff */
[----:B------:R-:W-:-:S05]  /*7af0*/  PLOP3.LUT P3, PT, PT, PT, UP1, 0x80, 0x0 ;  /* 0x000000000000781c */ /* 0x000fca0003f6f018 */
[----:B------:R-:W-:Y:S02]  /*7b00*/  @UP1 ULDC.64 UR8, c[0x0][0xc08] ;  /* 0x0003020000081ab9 */ /* 0x000fe40000000a00 */
[----:B------:R-:W-:-:S06]  /*7b10*/  @UP1 UIMAD.WIDE UR8, UR38, 0x4, UR8 ;  /* 0x00000004260818a5 */ /* 0x000fcc000f8e0208 */
[----:B------:R-:W-:Y:S02]  /*7b20*/  IMAD.U32 R8, RZ, RZ, UR8 ;  /* 0x00000008ff087e24 */ /* 0x000fe4000f8e00ff */
[----:B------:R-:W-:-:S05]  /*7b30*/  IMAD.U32 R9, RZ, RZ, UR9 ;  /* 0x00000009ff097e24 */ /* 0x000fca000f8e00ff */
[----:B------:R1:W5:Y:S01]  /*7b40*/  @P3 LDG.E R0, desc[UR50][R8.64] ;  /* 0x0000003208003981 */ /* 0x000362000c1e1900 */
[----:B0-----:R-:W-:Y:S01]  /*7b50*/  ISETP.NE.AND P0, PT, R13, 0x1, PT ;  /* 0x000000010d00780c */ /* 0x001fe20003f05270 */
[----:B------:R-:W-:Y:S01]  /*7b60*/  UMOV UR4, URZ ;  /* 0x0000003f00047c82 */ /* 0x000fe20008000000 */
[----:B------:R-:W-:Y:S01]  /*7b70*/  USHF.R.S32.HI UR11, URZ, 0x1f, UR41 ;  /* 0x0000001f3f0b7899 */ /* 0x000fe20008011429 */
[----:B------:R-:W-:-:S10]  /*7b80*/  ISETP.GE.AND P1, PT, R209, 0x80, PT ;  /* 0x00000080d100780c */ /* 0x000fd40003f26270 */
[----:B------:R-:W0:Y:S01]  /*7b90*/  @P0 LDC R11, c[0x0][0xbec] ;  /* 0x0002fb00ff0b0b82 */ /* 0x000e220000000800 */
[----:B--2---:R-:W-:-:S13]  /*7ba0*/  @P2 R2UR UR4, R3 ;  /* 0x00000000030422ca */ /* 0x004fda00000e0000 */
[----:B------:R-:W-:Y:S01]  /*7bb0*/  USHF.R.S32.HI UR10, URZ, 0x1f, UR4 ;  /* 0x0000001f3f0a7899 */ /* 0x000fe20008011404 */
[----:B01----:R-:W-:Y:S11]  /*7bc0*/  @P3 BRA `(.L_x_429) ;  /* 0x0000000000103947 */ /* 0x003ff60003800000 */
[----:B------:R-:W-:Y:S05]  /*7bd0*/  @!P2 BRA `(.L_x_429) ;  /* 0x00000000000ca947 */ /* 0x000fea0003800000 */
[----:B------:R-:W2:Y:S04]  /*7be0*/  LDG.E R3, desc[UR50][R4.64] ;  /* 0x0000003204037981 */ /* 0x000ea8000c1e1900 */
[----:B-----5:R-:W2:Y:S02]  /*7bf0*/  LDG.E R0, desc[UR50][R4.64+0x4] ;  /* 0x0000043204007981 */ /* 0x020ea4000c1e1900 */
[----:B--2---:R-:W-:-:S07]  /*7c00*/  IMAD.IADD R0, R0, 0x1, -R3 ;  /* 0x0000000100007824 */ /* 0x004fce00078e0a03 */
.L_x_429:
[----:B------:R-:W-:Y:S01]  /*7c10*/  USEL UR38, UR38, URZ, !UP0 ;  /* 0x0000003f26267287 */ /* 0x000fe2000c000000 */
[----:B------:R-:W-:Y:S01]  /*7c20*/  BSSY B1, `(.L_x_430) ;  /* 0x000002d000017945 */ /* 0x000fe20003800000 */
[----:B------:R-:W-:-:S03]  /*7c30*/  USEL UR39, UR39, URZ, !UP0 ;  /* 0x0000003f27277287 */ /* 0x000fc6000c000000 */
[----:B------:R-:W-:Y:S09]  /*7c40*/  @P1 BRA `(.L_x_431) ;  /* 0x0000000000a81947 */ /* 0x000ff20003800000 */
[----:B------:R-:W0:Y:S01]  /*7c50*/  S2R R4, SR_TID.X ;  /* 0x0000000000047919 */ /* 0x000e220000002100 */
[----:B------:R-:W1:Y:S01]  /*7c60*/  LDC R6, c[0x0][0xbe8] ;  /* 0x0002fa00ff067b82 */ /* 0x000e620000000800 */
[----:B------:R-:W-:-:S04]  /*7c70*/  IMAD.U32 R3, RZ, RZ, UR40 ;  /* 0x00000028ff037e24 */ /* 0x000fc8000f8e00ff */
[----:B0-----:R-:W-:Y:S02]  /*7c80*/  IMAD R3, R3, 0x80, R4 ;  /* 0x0000008003037824 */ /* 0x001fe400078e0204 */
[----:B-1---5:R-:W-:Y:S02]  /*7c90*/  IMAD R4, R0, R6, RZ ;  /* 0x0000000600047224 */ /* 0x022fe400078e02ff */
[----:B------:R-:W-:-:S05]  /*7ca0*/  VIADD R5, R3, 0xffffff80 ;  /* 0xffffff8003057836 */ /* 0x000fca0000000000 */
[----:B------:R-:W-:-:S13]  /*7cb0*/  ISETP.GE.AND P1, PT, R5, R4, PT ;  /* 0x000000040500720c */ /* 0x000fda0003f26270 */
[----:B------:R-:W-:Y:S05]  /*7cc0*/  @P1 BRA `(.L_x_431) ;  /* 0x0000000000881947 */ /* 0x000fea0003800000 */
[----:B------:R-:W-:Y:S01]  /*7cd0*/  ISETP.NE.AND P1, PT, R6, 0x1, PT ;  /* 0x000000010600780c */ /* 0x000fe20003f25270 */
[----:B------:R-:W-:Y:S01]  /*7ce0*/  ULDC.64 UR12, c[0x0][0xb90] ;  /* 0x0002e400000c7ab9 */ /* 0x000fe20000000a00 */
[----:B------:R-:W-:Y:S01]  /*7cf0*/  UMOV UR8, UR4 ;  /* 0x0000000400087c82 */ /* 0x000fe20008000000 */
[----:B------:R-:W-:Y:S01]  /*7d00*/  UIMAD UR7, UR11, UR12, URZ ;  /* 0x0000000c0b0772a4 */ /* 0x000fe2000f8e023f */
[----:B------:R-:W-:Y:S02]  /*7d10*/  UMOV UR9, UR10 ;  /* 0x0000000a00097c82 */ /* 0x000fe40008000000 */
[----:B------:R-:W-:Y:S02]  /*7d20*/  UIMAD.WIDE.U32 UR8, UR41, UR12, UR8 ;  /* 0x0000000c290872a5 */ /* 0x000fe4000f8e0008 */
[----:B------:R-:W-:-:S03]  /*7d30*/  UIMAD UR7, UR41, UR13, UR7 ;  /* 0x0000000d290772a4 */ /* 0x000fc6000f8e0207 */
[----:B------:R-:W-:Y:S02]  /*7d40*/  ULDC.64 UR12, c[0x0][0xb98] ;  /* 0x0002e600000c7ab9 */ /* 0x000fe40000000a00 */
[----:B------:R-:W0:Y:S01]  /*7d50*/  @P1 LDC R4, c[0x0][0xbec] ;  /* 0x0002fb00ff041b82 */ /* 0x000e220000000800 */
[----:B------:R-:W-:Y:S02]  /*7d60*/  UIADD3 UR9, UR9, UR7, URZ ;  /* 0x0000000709097290 */ /* 0x000fe4000fffe03f */
[----:B------:R-:W-:Y:S02]  /*7d70*/  UIMAD UR7, UR39, UR12, URZ ;  /* 0x0000000c270772a4 */ /* 0x000fe4000f8e023f */
[----:B------:R-:W-:Y:S02]  /*7d80*/  UIMAD.WIDE.U32 UR8, UR38, UR12, UR8 ;  /* 0x0000000c260872a5 */ /* 0x000fe4000f8e0008 */
[----:B------:R-:W-:Y:S01]  /*7d90*/  UIMAD UR7, UR38, UR13, UR7 ;  /* 0x0000000d260772a4 */ /* 0x000fe2000f8e0207 */
[----:B------:R-:W1:Y:S02]  /*7da0*/  @P1 LDC R8, c[0x0][0xbf0] ;  /* 0x0002fc00ff081b82 */ /* 0x000e640000000800 */
[----:B------:R-:W-:Y:S01]  /*7db0*/  ULDC.64 UR12, c[0x0][0xb88] ;  /* 0x0002e200000c7ab9 */ /* 0x000fe20000000a00 */
[----:B0-----:R-:W-:-:S04]  /*7dc0*/  @P1 IMAD.HI.U32 R3, R5, R4, RZ ;  /* 0x0000000405031227 */ /* 0x001fc800078e00ff */
[----:B------:R-:W-:Y:S01]  /*7dd0*/  IMAD.MOV.U32 R4, RZ, RZ, R5 ;  /* 0x000000ffff047224 */ /* 0x000fe200078e0005 */
[----:B-1----:R-:W-:Y:S01]  /*7de0*/  @P1 SHF.R.U32.HI R4, RZ, R8, R3 ;  /* 0x00000008ff041219 */ /* 0x002fe20000011603 */
[----:B------:R-:W-:-:S04]  /*7df0*/  IMAD.U32 R8, RZ, RZ, UR7 ;  /* 0x00000007ff087e24 */ /* 0x000fc8000f8e00ff */
[----:B------:R-:W-:-:S04]  /*7e00*/  IMAD.MOV R3, RZ, RZ, -R4 ;  /* 0x000000ffff037224 */ /* 0x000fc800078e0a04 */
[----:B------:R-:W-:Y:S01]  /*7e10*/  IMAD R3, R6, R3, R5 ;  /* 0x0000000306037224 */ /* 0x000fe200078e0205 */
[----:B------:R-:W-:Y:S02]  /*7e20*/  SHF.R.S32.HI R5, RZ, 0x1f, R4 ;  /* 0x0000001fff057819 */ /* 0x000fe40000011404 */
[----:B------:R-:W-:Y:S02]  /*7e30*/  IADD3 R4, P1, R4, UR8, RZ ;  /* 0x0000000804047c10 */ /* 0x000fe4000ff3e0ff */
[----:B------:R-:W-:Y:S02]  /*7e40*/  SHF.R.S32.HI R6, RZ, 0x1f, R3 ;  /* 0x0000001fff067819 */ /* 0x000fe40000011403 */
[----:B------:R-:W-:Y:S01]  /*7e50*/  IADD3.X R5, R5, UR9, R8, P1, !PT ;  /* 0x0000000905057c10 */ /* 0x000fe20008ffe408 */
[----:B------:R-:W-:Y:S02]  /*7e60*/  ULDC.64 UR8, c[0x0][0xb50] ;  /* 0x0002d40000087ab9 */ /* 0x000fe40000000a00 */
[----:B------:R-:W-:-:S02]  /*7e70*/  IMAD R6, R6, UR12, RZ ;  /* 0x0000000c06067c24 */ /* 0x000fc4000f8e02ff */
[----:B------:R-:W-:-:S04]  /*7e80*/  IMAD.WIDE.U32 R4, R3, UR12, R4 ;  /* 0x0000000c03047c25 */ /* 0x000fc8000f8e0004 */
[----:B------:R-:W-:Y:S01]  /*7e90*/  IMAD R9, R3, UR13, R6 ;  /* 0x0000000d03097c24 */ /* 0x000fe2000f8e0206 */
[----:B------:R-:W-:-:S03]  /*7ea0*/  LEA R8, P1, R4, UR8, 0x2 ;  /* 0x0000000804087c11 */ /* 0x000fc6000f8210ff */
[----:B------:R-:W-:-:S05]  /*7eb0*/  IMAD.IADD R3, R5, 0x1, R9 ;  /* 0x0000000105037824 */ /* 0x000fca00078e0209 */
[----:B------:R-:W-:Y:S01]  /*7ec0*/  LEA.HI.X R9, R4, UR9, R3, 0x2, P1 ;  /* 0x0000000904097c11 */ /* 0x000fe200088f1403 */
[----:B------:R-:W-:-:S05]  /*7ed0*/  IMAD.MOV.U32 R3, RZ, RZ, -0x800000 ;  /* 0xff800000ff037424 */ /* 0x000fca00078e00ff */
[----:B------:R0:W-:Y:S02]  /*7ee0*/  STG.E desc[UR50][R8.64], R3 ;  /* 0x0000000308007986 */ /* 0x0001e4000c101932 */
.L_x_431:
[----:B------:R-:W-:Y:S05]  /*7ef0*/  BSYNC B1 ;  /* 0x0000000000017941 */ /* 0x000fea0003800000 */
.L_x_430:
[----:B------:R-:W1:Y:S01]  /*7f00*/  @P0 LDC R5, c[0x0][0xbf0] ;  /* 0x0002fc00ff050b82 */ /* 0x000e620000000800 */
[----:B------:R-:W-:Y:S01]  /*7f10*/  ULDC.64 UR12, c[0x0][0xaa0] ;  /* 0x0002a800000c7ab9 */ /* 0x000fe20000000a00 */
[----:B0-----:R-:W-:Y:S01]  /*7f20*/  IMAD R3, R19, 0x20, R22 ;  /* 0x0000002013037824 */ /* 0x001fe200078e0216 */
[----:B------:R-:W-:Y:S01]  /*7f30*/  UIMAD UR7, UR10, UR12, URZ ;  /* 0x0000000c0a0772a4 */ /* 0x000fe2000f8e023f */
[----:B------:R-:W-:Y:S01]  /*7f40*/  IMAD.U32 R8, RZ, RZ, UR40 ;  /* 0x00000028ff087e24 */ /* 0x000fe2000f8e00ff */
[----:B------:R-:W-:Y:S01]  /*7f50*/  UIMAD.WIDE.U32 UR8, UR4, UR12, URZ ;  /* 0x0000000c040872a5 */ /* 0x000fe2000f8e003f */
[----:B------:R-:W-:Y:S01]  /*7f60*/  IMAD.U32 R15, RZ, RZ, UR40 ;  /* 0x00000028ff0f7e24 */ /* 0x000fe2000f8e00ff */
[----:B------:R-:W-:Y:S01]  /*7f70*/  UIMAD UR7, UR4, UR13, UR7 ;  /* 0x0000000d040772a4 */ /* 0x000fe2000f8e0207 */
[----:B------:R-:W-:Y:S01]  /*7f80*/  BSSY B1, `(.L_x_432) ;  /* 0x000003f000017945 */ /* 0x000fe20003800000 */
[----:B------:R-:W-:Y:S01]  /*7f90*/  LEA R8, R8, R3, 0x7 ;  /* 0x0000000308087211 */ /* 0x000fe200078e38ff */
[----:B------:R-:W-:Y:S01]  /*7fa0*/  ULDC.64 UR12, c[0x0][0xae8] ;  /* 0x0002ba00000c7ab9 */ /* 0x000fe20000000a00 */
[----:B------:R-:W-:-:S02]  /*7fb0*/  UIADD3 UR9, UR9, UR7, URZ ;  /* 0x0000000709097290 */ /* 0x000fc4000fffe03f */
[----:B------:R-:W-:Y:S01]  /*7fc0*/  UIMAD UR4, UR11, UR12, URZ ;  /* 0x0000000c0b0472a4 */ /* 0x000fe2000f8e023f */
[----:B------:R-:W-:Y:S01]  /*7fd0*/  @P0 IMAD.HI.U32 R4, R8, R11, RZ ;  /* 0x0000000b08040227 */ /* 0x000fe200078e00ff */
[----:B------:R-:W-:Y:S02]  /*7fe0*/  UIMAD.WIDE.U32 UR8, UR41, UR12, UR8 ;  /* 0x0000000c290872a5 */ /* 0x000fe4000f8e0008 */
[----:B------:R-:W-:Y:S01]  /*7ff0*/  UIMAD UR4, UR41, UR13, UR4 ;  /* 0x0000000d290472a4 */ /* 0x000fe2000f8e0204 */
[----:B------:R-:W-:Y:S01]  /*8000*/  IMAD.MOV.U32 R3, RZ, RZ, R8 ;  /* 0x000000ffff037224 */ /* 0x000fe200078e0008 */
[----:B------:R-:W-:Y:S02]  /*8010*/  ULDC.64 UR10, c[0x0][0xaf0] ;  /* 0x0002bc00000a7ab9 */ /* 0x000fe40000000a00 */
[----:B------:R-:W-:Y:S02]  /*8020*/  UIADD3 UR9, UR9, UR4, URZ ;  /* 0x0000000409097290 */ /* 0x000fe4000fffe03f */
[----:B------:R-:W-:Y:S01]  /*8030*/  UIMAD UR4, UR39, UR10, URZ ;  /* 0x0000000a270472a4 */ /* 0x000fe2000f8e023f */
[----:B-1----:R-:W-:Y:S01]  /*8040*/  @P0 SHF.R.U32.HI R3, RZ, R5, R4 ;  /* 0x00000005ff030219 */ /* 0x002fe20000011604 */
[----:B------:R-:W-:-:S02]  /*8050*/  UIMAD.WIDE.U32 UR8, UR38, UR10, UR8 ;  /* 0x0000000a260872a5 */ /* 0x000fc4000f8e0008 */
[----:B------:R-:W-:Y:S01]  /*8060*/  UIMAD UR4, UR38, UR11, UR4 ;  /* 0x0000000b260472a4 */ /* 0x000fe2000f8e0204 */
[--C-:B------:R-:W-:Y:S01]  /*8070*/  SHF.R.S32.HI R4, RZ, 0x1f, R3.reuse ;  /* 0x0000001fff047819 */ /* 0x100fe20000011403 */
[----:B------:R-:W-:Y:S01]  /*8080*/  IMAD.MOV R9, RZ, RZ, -R3 ;  /* 0x000000ffff097224 */ /* 0x000fe200078e0a03 */
[----:B------:R-:W-:Y:S01]  /*8090*/  ULDC.64 UR10, c[0x0][0xae0] ;  /* 0x0002b800000a7ab9 */ /* 0x000fe20000000a00 */
[----:B------:R-:W-:Y:S02]  /*80a0*/  UIADD3 UR4, UR9, UR4, URZ ;  /* 0x0000000409047290 */ /* 0x000fe4000fffe03f */
[----:B------:R-:W-:Y:S02]  /*80b0*/  IMAD.U32 R5, RZ, RZ, UR9 ;  /* 0x00000009ff057e24 */ /* 0x000fe4000f8e00ff */
[----:B------:R-:W-:Y:S02]  /*80c0*/  IMAD R6, R4, UR10, RZ ;  /* 0x0000000a04067c24 */ /* 0x000fe4000f8e02ff */
[----:B------:R-:W-:Y:S01]  /*80d0*/  IMAD.U32 R4, RZ, RZ, UR8 ;  /* 0x00000008ff047e24 */ /* 0x000fe2000f8e00ff */
[----:B------:R-:W-:Y:S01]  /*80e0*/  ULDC.64 UR8, c[0x0][0xad8] ;  /* 0x0002b60000087ab9 */ /* 0x000fe20000000a00 */
[----:B------:R-:W-:-:S02]  /*80f0*/  IMAD.U32 R5, RZ, RZ, UR4 ;  /* 0x00000004ff057e24 */ /* 0x000fc4000f8e00ff */
[----:B------:R-:W-:Y:S02]  /*8100*/  IMAD R9, R13, R9, R8 ;  /* 0x000000090d097224 */ /* 0x000fe400078e0208 */
[C---:B------:R-:W-:Y:S02]  /*8110*/  IMAD R11, R3.reuse, UR11, R6 ;  /* 0x0000000b030b7c24 */ /* 0x040fe4000f8e0206 */
[----:B------:R-:W-:Y:S01]  /*8120*/  IMAD.WIDE.U32 R4, R3, UR10, R4 ;  /* 0x0000000a03047c25 */ /* 0x000fe2000f8e0004 */
[----:B------:R-:W-:-:S03]  /*8130*/  SHF.R.S32.HI R3, RZ, 0x1f, R9 ;  /* 0x0000001fff037819 */ /* 0x000fc60000011409 */
[----:B------:R-:W-:Y:S02]  /*8140*/  IMAD.IADD R5, R5, 0x1, R11 ;  /* 0x0000000105057824 */ /* 0x000fe400078e020b */
[----:B------:R-:W-:Y:S02]  /*8150*/  IMAD R6, R3, UR8, RZ ;  /* 0x0000000803067c24 */ /* 0x000fe4000f8e02ff */
[----:B------:R-:W-:Y:S02]  /*8160*/  IMAD R8, R15, 0x80, R22 ;  /* 0x000000800f087824 */ /* 0x000fe400078e0216 */
[----:B-----5:R-:W-:Y:S02]  /*8170*/  IMAD R13, R0, R13, RZ ;  /* 0x0000000d000d7224 */ /* 0x020fe400078e02ff */
[C---:B------:R-:W-:Y:S02]  /*8180*/  IMAD R3, R9.reuse, UR9, R6 ;  /* 0x0000000909037c24 */ /* 0x040fe4000f8e0206 */
[----:B------:R-:W-:Y:S01]  /*8190*/  IMAD.WIDE.U32 R4, R9, UR8, R4 ;  /* 0x0000000809047c25 */ /* 0x000fe2000f8e0004 */
[----:B------:R-:W-:Y:S01]  /*81a0*/  ISETP.GE.AND P2, PT, R8, R13, PT ;  /* 0x0000000d0800720c */ /* 0x000fe20003f46270 */
[----:B------:R-:W-:-:S02]  /*81b0*/  ULDC.64 UR8, c[0x0][0xa80] ;  /* 0x0002a00000087ab9 */ /* 0x000fc40000000a00 */
[----:B------:R-:W-:Y:S01]  /*81c0*/  IMAD.IADD R3, R5, 0x1, R3 ;  /* 0x0000000105037824 */ /* 0x000fe200078e0203 */
[----:B------:R-:W-:Y:S01]  /*81d0*/  LEA R6, P3, R4, UR8, 0x1 ;  /* 0x0000000804067c11 */ /* 0x000fe2000f8608ff */
[----:B------:R-:W-:-:S03]  /*81e0*/  VIADD R0, R8, 0x20 ;  /* 0x0000002008007836 */ /* 0x000fc60000000000 */
[----:B------:R-:W-:Y:S01]  /*81f0*/  LEA.HI.X R3, R4, UR9, R3, 0x1, P3 ;  /* 0x0000000904037c11 */ /* 0x000fe200098f0c03 */
[----:B------:R0:W1:Y:S01]  /*8200*/  SHFL.IDX PT, R9, R6, RZ, 0x181f ;  /* 0x00181fff06097589 */ /* 0x00006200000e0000 */
[-C--:B------:R-:W-:Y:S01]  /*8210*/  ISETP.GE.AND P1, PT, R0, R13.reuse, PT ;  /* 0x0000000d0000720c */ /* 0x080fe20003f26270 */
[----:B------:R-:W-:Y:S02]  /*8220*/  VIADD R0, R8, 0x40 ;  /* 0x0000004008007836 */ /* 0x000fe40000000000 */
[----:B------:R0:W2:Y:S03]  /*8230*/  SHFL.IDX PT, R5, R3, RZ, 0x181f ;  /* 0x00181fff03057589 */ /* 0x0000a600000e0000 */
[----:B------:R-:W-:Y:S01]  /*8240*/  ISETP.GE.AND P0, PT, R0, R13, PT ;  /* 0x0000000d0000720c */ /* 0x000fe20003f06270 */
[----:B------:R-:W-:-:S12]  /*8250*/  @P2 BRA `(.L_x_433) ;  /* 0x0000000000442947 */ /* 0x000fd80003800000 */
[----:B------:R-:W-:Y:S02]  /*8260*/  ULDC UR4, c[0x0][0xac8] ;  /* 0x0002b20000047ab9 */ /* 0x000fe40000000800 */
[----:B------:R-:W-:Y:S02]  /*8270*/  ISETP.GE.AND P5, PT, R2, UR4, PT ;  /* 0x0000000402007c0c */ /* 0x000fe4000bfa6270 */
[----:B------:R-:W-:Y:S02]  /*8280*/  ISETP.GE.AND P4, PT, R17, UR4, PT ;  /* 0x0000000411007c0c */ /* 0x000fe4000bf86270 */
[----:B------:R-:W-:Y:S02]  /*8290*/  ISETP.GE.AND P3, PT, R16, UR4, PT ;  /* 0x0000000410007c0c */ /* 0x000fe4000bf66270 */
[----:B------:R-:W-:-:S07]  /*82a0*/  ISETP.GE.AND P2, PT, R18, UR4, PT ;  /* 0x0000000412007c0c */ /* 0x000fce000bf46270 */
[----:B-1----:R-:W-:-:S04]  /*82b0*/  @!P5 LEA R10, P6, R2, R9, 0x1 ;  /* 0x00000009020ad211 */ /* 0x002fc800078c08ff */
[----:B--2---:R-:W-:Y:S02]  /*82c0*/  @!P5 LEA.HI.X R11, R2, R5, R208, 0x1, P6 ;  /* 0x00000005020bd211 */ /* 0x004fe400030f0cd0 */
[----:B------:R-:W-:-:S03]  /*82d0*/  @!P4 LEA R14, P6, R17, R9, 0x1 ;  /* 0x00000009110ec211 */ /* 0x000fc600078c08ff */
[----:B------:R3:W-:Y:S01]  /*82e0*/  @!P5 ST.E.128 desc[UR50][R10.64], RZ ;  /* 0x000000ff0a00d985 */ /* 0x0007e2000c101d32 */
[----:B------:R-:W-:Y:S02]  /*82f0*/  @!P4 LEA.HI.X R15, R17, R5, R207, 0x1, P6 ;  /* 0x00000005110fc211 */ /* 0x000fe400030f0ccf */
[----:B------:R-:W-:-:S03]  /*8300*/  @!P3 LEA R20, P6, R16, R9, 0x1 ;  /* 0x000000091014b211 */ /* 0x000fc600078c08ff */
[----:B------:R3:W-:Y:S01]  /*8310*/  @!P4 ST.E.128 desc[UR50][R14.64], RZ ;  /* 0x000000ff0e00c985 */ /* 0x0007e2000c101d32 */
[----:B------:R-:W-:Y:S02]  /*8320*/  @!P3 LEA.HI.X R21, R16, R5, R206, 0x1, P6 ;  /* 0x000000051015b211 */ /* 0x000fe400030f0cce */
[----:B------:R-:W-:-:S03]  /*8330*/  @!P2 LEA R4, P6, R18, R9, 0x1 ;  /* 0x000000091204a211 */ /* 0x000fc600078c08ff */
[----:B------:R3:W-:Y:S01]  /*8340*/  @!P3 ST.E.128 desc[UR50][R20.64], RZ ;  /* 0x000000ff1400b985 */ /* 0x0007e2000c101d32 */
[----:B------:R-:W-:-:S05]  /*8350*/  @!P2 LEA.HI.X R5, R18, R5, R205, 0x1, P6 ;  /* 0x000000051205a211 */ /* 0x000fca00030f0ccd */
[----:B------:R3:W-:Y:S04]  /*8360*/  @!P2 ST.E.128 desc[UR50][R4.64], RZ ;  /* 0x000000ff0400a985 */ /* 0x0007e8000c101d32 */
.L_x_433:
[----:B------:R-:W-:Y:S05]  /*8370*/  BSYNC B1 ;  /* 0x0000000000017941 */ /* 0x000fea0003800000 */
.L_x_432:
[----:B--23--:R2:W3:Y:S01]  /*8380*/  SHFL.IDX PT, R5, R3, 0x1, 0x181f ;  /* 0x00381f0003057f89 */ /* 0x00c4e200000e0000 */
[----:B------:R-:W-:Y:S03]  /*8390*/  BSSY B1, `(.L_x_434) ;  /* 0x0000014000017945 */ /* 0x000fe60003800000 */
[----:B-1----:R2:W1:Y:S01]  /*83a0*/  SHFL.IDX PT, R9, R6, 0x1, 0x181f ;  /* 0x00381f0006097f89 */ /* 0x00246200000e0000 */
[----:B------:R-:W-:Y:S05]  /*83b0*/  @P1 BRA `(.L_x_435) ;  /* 0x0000000000441947 */ /* 0x000fea0003800000 */
[----:B------:R-:W-:Y:S02]  /*83c0*/  ULDC UR4, c[0x0][0xac8] ;  /* 0x0002b20000047ab9 */ /* 0x000fe40000000800 */
[----:B------:R-:W-:Y:S02]  /*83d0*/  ISETP.GE.AND P4, PT, R2, UR4, PT ;  /* 0x0000000402007c0c */ /* 0x000fe4000bf86270 */
[----:B------:R-:W-:Y:S02]  /*83e0*/  ISETP.GE.AND P3, PT, R17, UR4, PT ;  /* 0x0000000411007c0c */ /* 0x000fe4000bf66270 */
[----:B------:R-:W-:Y:S02]  /*83f0*/  ISETP.GE.AND P2, PT, R16, UR4, PT ;  /* 0x0000000410007c0c */ /* 0x000fe4000bf46270 */
[----:B------:R-:W-:-:S07]  /*8400*/  ISETP.GE.AND P1, PT, R18, UR4, PT ;  /* 0x0000000412007c0c */ /* 0x000fce000bf26270 */
[CC--:B-1----:R-:W-:Y:S02]  /*8410*/  @!P4 LEA R10, P6, R2.reuse, R9.reuse, 0x1 ;  /* 0x00000009020ac211 */ /* 0x0c2fe400078c08ff */
[C---:B------:R-:W-:Y:S02]  /*8420*/  @!P3 LEA R14, P5, R17.reuse, R9, 0x1 ;  /* 0x00000009110eb211 */ /* 0x040fe400078a08ff */
[----:B---3--:R-:W-:Y:S02]  /*8430*/  @!P4 LEA.HI.X R11, R2, R5, R208, 0x1, P6 ;  /* 0x00000005020bc211 */ /* 0x008fe400030f0cd0 */
[----:B------:R-:W-:Y:S02]  /*8440*/  @!P2 LEA R20, P6, R16, R9, 0x1 ;  /* 0x000000091014a211 */ /* 0x000fe400078c08ff */
[----:B------:R-:W-:Y:S01]  /*8450*/  @!P3 LEA.HI.X R15, R17, R5, R207, 0x1, P5 ;  /* 0x00000005110fb211 */ /* 0x000fe200028f0ccf */
[----:B------:R4:W-:Y:S01]  /*8460*/  @!P4 ST.E.128 desc[UR50][R10.64], RZ ;  /* 0x000000ff0a00c985 */ /* 0x0009e2000c101d32 */
[----:B------:R-:W-:-:S02]  /*8470*/  @!P1 LEA R4, P5, R18, R9, 0x1 ;  /* 0x0000000912049211 */ /* 0x000fc400078a08ff */
[-C--:B------:R-:W-:Y:S01]  /*8480*/  @!P2 LEA.HI.X R21, R16, R5.reuse, R206, 0x1, P6 ;  /* 0x000000051015a211 */ /* 0x080fe200030f0cce */
[----:B------:R4:W-:Y:S01]  /*8490*/  @!P3 ST.E.128 desc[UR50][R14.64], RZ ;  /* 0x000000ff0e00b985 */ /* 0x0009e2000c101d32 */
[----:B------:R-:W-:-:S03]  /*84a0*/  @!P1 LEA.HI.X R5, R18, R5, R205, 0x1, P5 ;  /* 0x0000000512059211 */ /* 0x000fc600028f0ccd */
[----:B------:R4:W-:Y:S04]  /*84b0*/  @!P2 ST.E.128 desc[UR50][R20.64], RZ ;  /* 0x000000ff1400a985 */ /* 0x0009e8000c101d32 */
[----:B------:R4:W-:Y:S02]  /*84c0*/  @!P1 ST.E.128 desc[UR50][R4.64], RZ ;  /* 0x000000ff04009985 */ /* 0x0009e4000c101d32 */
.L_x_435:
[----:B------:R-:W-:Y:S05]  /*84d0*/  BSYNC B1 ;  /* 0x0000000000017941 */ /* 0x000fea0003800000 */
.L_x_434:
[----:B---34-:R3:W4:Y:S01]  /*84e0*/  SHFL.IDX PT, R5, R3, 0x2, 0x181f ;  /* 0x00581f0003057f89 */ /* 0x01872200000e0000 */
        /* <DEDUP_REMOVED lines=8> */
[-C--:B-1----:R-:W-:Y:S02]  /*8570*/  @!P3 LEA R10, P6, R2, R9.reuse, 0x1 ;  /* 0x00000009020ab211 */ /* 0x082fe400078c08ff */
[CC--:B------:R-:W-:Y:S02]  /*8580*/  @!P2 LEA R14, P5, R17.reuse, R9.reuse, 0x1 ;  /* 0x00000009110ea211 */ /* 0x0c0fe400078a08ff */
[----:B------:R-:W-:Y:S02]  /*8590*/  @!P1 LEA R20, P4, R16, R9, 0x1 ;  /* 0x0000000910149211 */ /* 0x000fe400078808ff */
[----:B----4-:R-:W-:Y:S02]  /*85a0*/  @!P3 LEA.HI.X R11, R2, R5, R208, 0x1, P6 ;  /* 0x00000005020bb211 */ /* 0x010fe400030f0cd0 */
[----:B------:R-:W-:Y:S02]  /*85b0*/  @!P0 LEA R4, P6, R18, R9, 0x1 ;  /* 0x0000000912048211 */ /* 0x000fe400078c08ff */
[-C--:B------:R-:W-:Y:S01]  /*85c0*/  @!P2 LEA.HI.X R15, R17, R5.reuse, R207, 0x1, P5 ;  /* 0x00000005110fa211 */ /* 0x080fe200028f0ccf */
[----:B------:R1:W-:Y:S01]  /*85d0*/  @!P3 ST.E.128 desc[UR50][R10.64], RZ ;  /* 0x000000ff0a00b985 */ /* 0x0003e2000c101d32 */
[----:B------:R-:W-:-:S02]  /*85e0*/  @!P1 LEA.HI.X R21, R16, R5, R206, 0x1, P4 ;  /* 0x0000000510159211 */ /* 0x000fc400020f0cce */
[----:B------:R-:W-:Y:S01]  /*85f0*/  @!P0 LEA.HI.X R5, R18, R5, R205, 0x1, P6 ;  /* 0x0000000512058211 */ /* 0x000fe200030f0ccd */
[----:B------:R1:W-:Y:S04]  /*8600*/  @!P2 ST.E.128 desc[UR50][R14.64], RZ ;  /* 0x000000ff0e00a985 */ /* 0x0003e8000c101d32 */
[----:B------:R1:W-:Y:S04]  /*8610*/  @!P1 ST.E.128 desc[UR50][R20.64], RZ ;  /* 0x000000ff14009985 */ /* 0x0003e8000c101d32 */
[----:B------:R1:W-:Y:S02]  /*8620*/  @!P0 ST.E.128 desc[UR50][R4.64], RZ ;  /* 0x000000ff04008985 */ /* 0x0003e4000c101d32 */
.L_x_437:
[----:B------:R-:W-:Y:S05]  /*8630*/  BSYNC B1 ;  /* 0x0000000000017941 */ /* 0x000fea0003800000 */
.L_x_436:
[----:B------:R-:W-:Y:S01]  /*8640*/  VIADD R0, R8, 0x60 ;  /* 0x0000006008007836 */ /* 0x000fe20000000000 */
[----:B0-23--:R-:W0:Y:S04]  /*8650*/  SHFL.IDX PT, R3, R3, 0x3, 0x181f ;  /* 0x00781f0003037f89 */ /* 0x00de2800000e0000 */
[----:B------:R-:W-:Y:S01]  /*8660*/  ISETP.GE.AND P0, PT, R0, R13, PT ;  /* 0x0000000d0000720c */ /* 0x000fe20003f06270 */
[----:B-1--4-:R1:W2:-:S12]  /*8670*/  SHFL.IDX PT, R5, R6, 0x3, 0x181f ;  /* 0x00781f0006057f89 */ /* 0x01229800000e0000 */
[----:B-1----:R-:W-:Y:S05]  /*8680*/  @P0 BRA `(.L_x_428) ;  /* 0x0000000000440947 */ /* 0x002fea0003800000 */
[----:B------:R-:W-:Y:S02]  /*8690*/  ULDC UR4, c[0x0][0xac8] ;  /* 0x0002b20000047ab9 */ /* 0x000fe40000000800 */
[----:B------:R-:W-:Y:S02]  /*86a0*/  ISETP.GE.AND P3, PT, R2, UR4, PT ;  /* 0x0000000402007c0c */ /* 0x000fe4000bf66270 */
[----:B------:R-:W-:Y:S02]  /*86b0*/  ISETP.GE.AND P2, PT, R17, UR4, PT ;  /* 0x0000000411007c0c */ /* 0x000fe4000bf46270 */
[----:B------:R-:W-:Y:S02]  /*86c0*/  ISETP.GE.AND P1, PT, R16, UR4, PT ;  /* 0x0000000410007c0c */ /* 0x000fe4000bf26270 */
[----:B------:R-:W-:-:S07]  /*86d0*/  ISETP.GE.AND P0, PT, R18, UR4, PT ;  /* 0x0000000412007c0c */ /* 0x000fce000bf06270 */
[-C--:B--2---:R-:W-:Y:S02]  /*86e0*/  @!P3 LEA R8, P6, R2, R5.reuse, 0x1 ;  /* 0x000000050208b211 */ /* 0x084fe400078c08ff */
[CC--:B------:R-:W-:Y:S02]  /*86f0*/  @!P2 LEA R10, P5, R17.reuse, R5.reuse, 0x1 ;  /* 0x00000005110aa211 */ /* 0x0c0fe400078a08ff */
[----:B------:R-:W-:Y:S02]  /*8700*/  @!P1 LEA R12, P4, R16, R5, 0x1 ;  /* 0x00000005100c9211 */ /* 0x000fe400078808ff */
[----:B0-----:R-:W-:Y:S02]  /*8710*/  @!P3 LEA.HI.X R9, R2, R3, R208, 0x1, P6 ;  /* 0x000000030209b211 */ /* 0x001fe400030f0cd0 */
        /* <DEDUP_REMOVED lines=8> */
.L_x_428:
[----:B------:R-:W-:Y:S05]  /*87a0*/  BSYNC B0 ;  /* 0x0000000000007941 */ /* 0x000fea0003800000 */
.L_x_419:
[----:B------:R-:W-:Y:S02]  /*87b0*/  ULDC UR4, c[0x0][0xc3c] ;  /* 0x00030f0000047ab9 */ /* 0x000fe40000000800 */
[----:B------:R-:W-:-:S13]  /*87c0*/  ISETP.GE.AND P0, PT, R7, UR4, PT ;  /* 0x0000000407007c0c */ /* 0x000fda000bf06270 */
[----:B------:R-:W-:Y:S05]  /*87d0*/  @!P0 BRA `(.L_x_438) ;  /* 0xffffff84006c8947 */ /* 0x000fea000383ffff */
[----:B------:R-:W-:Y:S05]  /*87e0*/  EXIT ;  /* 0x000000000000794d */ /* 0x000fea0003800000 */
.L_x_391:
[----:B------:R-:W-:-:S08]  /*87f0*/  NOP ;  /* 0x0000000000007918 */ /* 0x000fd00000000000 */
[----:B------:R-:W0:-:S00]  /*8800*/  USETMAXREG.DEALLOC.CTAPOOL 0x28 ;  /* 0x00000028000079c8 */ /* 0x000e0000080e0500 */
[----:B0-----:R-:W-:Y:S02]  /*8810*/  LOP3.LUT R0, R0, 0x3, RZ, 0xc0, !PT ;  /* 0x0000000300007812 */ /* 0x001fe400078ec0ff */
[----:B------:R-:W-:-:S04]  /*8820*/  LOP3.LUT R23, R23, 0xfffffdff, RZ, 0xc0, !PT ;  /* 0xfffffdff17177812 */ /* 0x000fc800078ec0ff */
[----:B------:R-:W0:Y:S02]  /*8830*/  SHFL.IDX PT, R0, R0, RZ, 0x1f ;  /* 0x00001fff00007589 */ /* 0x000e2400000e0000 */
[----:B0-----:R-:W-:Y:S01]  /*8840*/  ISETP.NE.AND P0, PT, R0, RZ, PT ;  /* 0x000000ff0000720c */ /* 0x001fe20003f05270 */
[----:B------:R-:W-:-:S12]  /*8850*/  IMAD.MOV.U32 R0, RZ, RZ, RZ ;  /* 0x000000ffff007224 */ /* 0x000fd800078e00ff */
[----:B------:R-:W-:Y:S01]  /*8860*/  @P0 LOP3.LUT R23, R23, 0x200, RZ, 0xfc, !PT ;  /* 0x0000020017170812 */ /* 0x000fe200078efcff */
[----:B------:R-:W-:Y:S06]  /*8870*/  @!P0 BRA `(.L_x_439) ;  /* 0x00000000001c8947 */ /* 0x000fec0003800000 */
[----:B------:R-:W0:Y:S08]  /*8880*/  S2UR UR5, SR_CgaCtaId ;  /* 0x00000000000579c3 */ /* 0x000e300000008800 */
[----:B------:R-:W-:Y:S06]  /*8890*/  BAR.SYNC.DEFER_BLOCKING 0x5, 0x180 ;  /* 0x0146000000007b1d */ /* 0x000fec0000010000 */
[----:B------:R-:W-:-:S02]  /*88a0*/  UMOV UR4, 0x400 ;  /* 0x0000040000047882 */ /* 0x000fc40000000000 */
[----:B0-----:R-:W-:-:S09]  /*88b0*/  ULEA UR4, UR5, UR4, 0x18 ;  /* 0x0000000405047291 */ /* 0x001fd2000f8ec03f */
[----:B------:R-:W1:Y:S01]  /*88c0*/  LDS.128 R16, [UR4+0x228d0] ;  /* 0x0228d004ff107984 */ /* 0x000e620008000c00 */
[----:B------:R-:W-:Y:S06]  /*88d0*/  BAR.ARV 0x4, 0x180 ;  /* 0x0106000000007b1d */ /* 0x000fec0000002000 */
[----:B------:R-:W-:Y:S05]  /*88e0*/  BRA `(.L_x_440) ;  /* 0x0000000800007947 */ /* 0x000fea0003800000 */
.L_x_439:
[----:B------:R-:W0:Y:S01]  /*88f0*/  S2R R2, SR_TID.X ;  /* 0x0000000000027919 */ /* 0x000e220000002100 */
[----:B------:R-:W-:Y:S01]  /*8900*/  ULDC UR4, c[0x0][0xc3c] ;  /* 0x00030f0000047ab9 */ /* 0x000fe20000000800 */
[----:B------:R-:W1:Y:S01]  /*8910*/  S2UR UR6, SR_CTAID.X ;  /* 0x00000000000679c3 */ /* 0x000e620000002500 */
[----:B------:R-:W-:Y:S01]  /*8920*/  ULDC UR5, c[0x0][0xc38] ;  /* 0x00030e0000057ab9 */ /* 0x000fe20000000800 */
[----:B0-----:R-:W-:-:S04]  /*8930*/  LOP3.LUT R5, R2, 0x1f, RZ, 0xc0, !PT ;  /* 0x0000001f02057812 */ /* 0x001fc800078ec0ff */
[----:B------:R-:W-:-:S04]  /*8940*/  ISETP.NE.AND P0, PT, R5, 0x1f, PT ;  /* 0x0000001f0500780c */ /* 0x000fc80003f05270 */
[----:B------:R-:W-:-:S13]  /*8950*/  ISETP.GE.OR P1, PT, R5, UR4, !P0 ;  /* 0x0000000405007c0c */ /* 0x000fda000c726670 */
[----:B------:R-:W0:Y:S02]  /*8960*/  @!P1 LDC.64 R2, c[0x0][0xc80] ;  /* 0x00032000ff029b82 */ /* 0x000e240000000a00 */
[----:B0-----:R-:W-:-:S05]  /*8970*/  @!P1 IMAD.WIDE.U32 R2, R5, 0x4, R2 ;  /* 0x0000000405029825 */ /* 0x001fca00078e0002 */
[----:B------:R-:W2:Y:S01]  /*8980*/  @!P1 LDG.E R0, desc[UR50][R2.64] ;  /* 0x0000003202009981 */ /* 0x000ea2000c1e1900 */
[C---:B------:R-:W-:Y:S01]  /*8990*/  ISETP.NE.AND P1, PT, R5.reuse, RZ, PT ;  /* 0x000000ff0500720c */ /* 0x040fe20003f25270 */
[----:B------:R-:W-:Y:S01]  /*89a0*/  UMOV UR4, URZ ;  /* 0x0000003f00047c82 */ /* 0x000fe20008000000 */
[C---:B------:R-:W-:Y:S01]  /*89b0*/  ISETP.GE.U32.AND P2, PT, R5.reuse, 0x2, PT ;  /* 0x000000020500780c */ /* 0x040fe20003f46070 */
[----:B------:R-:W-:Y:S01]  /*89c0*/  IMAD.MOV.U32 R16, RZ, RZ, RZ ;  /* 0x000000ffff107224 */ /* 0x000fe200078e00ff */
[C---:B------:R-:W-:Y:S02]  /*89d0*/  ISETP.GE.U32.AND P3, PT, R5.reuse, 0x4, PT ;  /* 0x000000040500780c */ /* 0x040fe40003f66070 */
[C---:B------:R-:W-:Y:S02]  /*89e0*/  ISETP.GE.U32.AND P4, PT, R5.reuse, 0x8, PT ;  /* 0x000000080500780c */ /* 0x040fe40003f86070 */
[----:B------:R-:W-:Y:S01]  /*89f0*/  ISETP.GE.U32.AND P5, PT, R5, 0x10, PT ;  /* 0x000000100500780c */ /* 0x000fe20003fa6070 */
[----:B--2---:R-:W0:Y:S02]  /*8a00*/  SHFL.UP PT, R4, R0, 0x1, RZ ;  /* 0x0420000000047989 */ /* 0x004e2400000e00ff */
[----:B0-----:R-:W-:-:S05]  /*8a10*/  SEL R7, R4, RZ, P1 ;  /* 0x000000ff04077207 */ /* 0x001fca0000800000 */
[----:B------:R-:W-:-:S05]  /*8a20*/  IMAD.IADD R7, R0, 0x1, R7 ;  /* 0x0000000100077824 */ /* 0x000fca00078e0207 */
[----:B------:R-:W0:Y:S02]  /*8a30*/  SHFL.UP PT, R4, R7, 0x2, RZ ;  /* 0x0440000007047989 */ /* 0x000e2400000e00ff */
        /* <DEDUP_REMOVED lines=11> */
[----:B------:R-:W0:Y:S02]  /*8af0*/  SHFL.IDX PT, R4, R7, 0x1f, 0x1f ;  /* 0x03e01f0007047f89 */ /* 0x000e2400000e0000 */
[----:B0-----:R-:W-:-:S04]  /*8b00*/  IMAD R4, R4, UR5, RZ ;  /* 0x0000000504047c24 */ /* 0x001fc8000f8e02ff */
[----:B------:R-:W-:Y:S01]  /*8b10*/  IMAD.MOV.U32 R3, RZ, RZ, R4 ;  /* 0x000000ffff037224 */ /* 0x000fe200078e0004 */
[----:B-1----:R-:W-:-:S13]  /*8b20*/  ISETP.GT.AND P6, PT, R4, UR6, PT ;  /* 0x0000000604007c0c */ /* 0x002fda000bfc4270 */
[----:B------:R-:W-:Y:S05]  /*8b30*/  @P6 BRA `(.L_x_441) ;  /* 0x0000000000946947 */ /* 0x000fea0003800000 */
[----:B------:R-:W-:Y:S01]  /*8b40*/  IMAD.MOV.U32 R4, RZ, RZ, R3 ;  /* 0x000000ffff047224 */ /* 0x000fe200078e0003 */
[----:B------:R-:W-:Y:S01]  /*8b50*/  UMOV UR4, URZ ;  /* 0x0000003f00047c82 */ /* 0x000fe20008000000 */
[----:B------:R-:W-:-:S05]  /*8b60*/  ULDC UR5, c[0x0][0xc38] ;  /* 0x00030e0000057ab9 */ /* 0x000fca0000000800 */
.L_x_445:
[----:B------:R-:W0:Y:S01]  /*8b70*/  LDC R2, c[0x0][0xc3c] ;  /* 0x00030f00ff027b82 */ /* 0x000e220000000800 */
[----:B------:R-:W-:-:S06]  /*8b80*/  UIADD3 UR4, UR4, 0x1f, URZ ;  /* 0x0000001f04047890 */ /* 0x000fcc000fffe03f */
[----:B0-----:R-:W-:-:S13]  /*8b90*/  ISETP.LE.AND P6, PT, R2, UR4, PT ;  /* 0x0000000402007c0c */ /* 0x001fda000bfc3270 */
[----:B------:R-:W-:Y:S05]  /*8ba0*/  @P6 BRA `(.L_x_442) ;  /* 0x0000000400246947 */ /* 0x000fea0003800000 */
[----:B------:R-:W-:Y:S01]  /*8bb0*/  VIADD R7, R5, UR4 ;  /* 0x0000000405077c36 */ /* 0x000fe20008000000 */
[----:B------:R-:W-:Y:S01]  /*8bc0*/  BSSY B0, `(.L_x_443) ;  /* 0x0000007000007945 */ /* 0x000fe20003800000 */
[----:B------:R-:W-:-:S03]  /*8bd0*/  IMAD.MOV.U32 R0, RZ, RZ, RZ ;  /* 0x000000ffff007224 */ /* 0x000fc600078e00ff */
[----:B------:R-:W-:-:S13]  /*8be0*/  ISETP.GE.OR P6, PT, R7, R2, !P0 ;  /* 0x000000020700720c */ /* 0x000fda00047c6670 */
[----:B------:R-:W-:Y:S05]  /*8bf0*/  @P6 BRA `(.L_x_444) ;  /* 0x00000000000c6947 */ /* 0x000fea0003800000 */
[----:B------:R-:W0:Y:S02]  /*8c00*/  LDC.64 R2, c[0x0][0xc80] ;  /* 0x00032000ff027b82 */ /* 0x000e240000000a00 */
[----:B0-----:R-:W-:-:S05]  /*8c10*/  IMAD.WIDE R2, R7, 0x4, R2 ;  /* 0x0000000407027825 */ /* 0x001fca00078e0202 */
[----:B------:R0:W5:Y:S02]  /*8c20*/  LDG.E R0, desc[UR50][R2.64] ;  /* 0x0000003202007981 */ /* 0x000164000c1e1900 */
.L_x_444:
[----:B------:R-:W-:Y:S05]  /*8c30*/  BSYNC B0 ;  /* 0x0000000000007941 */ /* 0x000fea0003800000 */
.L_x_443:
[----:B0----5:R-:W0:Y:S02]  /*8c40*/  SHFL.UP PT, R2, R0, 0x1, RZ ;  /* 0x0420000000027989 */ /* 0x021e2400000e00ff */
        /* <DEDUP_REMOVED lines=16> */
[----:B------:R-:W-:-:S05]  /*8d50*/  IMAD.IADD R4, R3, 0x1, R4 ;  /* 0x0000000103047824 */ /* 0x000fca00078e0204 */
[----:B------:R-:W-:-:S13]  /*8d60*/  ISETP.GT.AND P6, PT, R4, UR6, PT ;  /* 0x0000000604007c0c */ /* 0x000fda000bfc4270 */
[----:B------:R-:W-:Y:S05]  /*8d70*/  @!P6 BRA `(.L_x_445) ;  /* 0xfffffffc007ce947 */ /* 0x000fea000383ffff */
[----:B------:R-:W-:-:S07]  /*8d80*/  IMAD.MOV.U32 R7, RZ, RZ, R9 ;  /* 0x000000ffff077224 */ /* 0x000fce00078e0009 */
.L_x_441:
[----:B------:R-:W-:-:S04]  /*8d90*/  IMAD.IADD R8, R4, 0x1, -R3 ;  /* 0x0000000104087824 */ /* 0x000fc800078e0a03 */
[----:B------:R-:W-:-:S05]  /*8da0*/  IMAD R2, R7, UR5, R8 ;  /* 0x0000000507027c24 */ /* 0x000fca000f8e0208 */
[----:B------:R-:W-:-:S13]  /*8db0*/  ISETP.GT.AND P0, PT, R2, UR6, PT ;  /* 0x0000000602007c0c */ /* 0x000fda000bf04270 */
[----:B------:R-:W-:-:S04]  /*8dc0*/  VOTE.ANY R4, PT, !P0 ;  /* 0x0000000000047806 */ /* 0x000fc800040e0100 */
[----:B------:R-:W0:Y:S01]  /*8dd0*/  POPC R19, R4 ;  /* 0x0000000400137309 */ /* 0x000e220000000000 */
[----:B------:R-:W-:Y:S01]  /*8de0*/  ISETP.NE.AND P0, PT, R4, RZ, PT ;  /* 0x000000ff0400720c */ /* 0x000fe20003f05270 */
[----:B0-----:R-:W0:Y:S02]  /*8df0*/  SHFL.IDX PT, R10, R0, R19, 0x1f ;  /* 0x00001f13000a7589 */ /* 0x001e2400000e0000 */
[----:B0-----:R-:W-:-:S04]  /*8e00*/  IABS R9, R10 ;  /* 0x0000000a00097213 */ /* 0x001fc80000000000 */
[----:B------:R-:W0:Y:S08]  /*8e10*/  I2F.RP R6, R9 ;  /* 0x0000000900067306 */ /* 0x000e300000209400 */
[----:B0-----:R-:W0:Y:S02]  /*8e20*/  MUFU.RCP R6, R6 ;  /* 0x0000000600067308 */ /* 0x001e240000001000 */
[----:B0-----:R-:W-:-:S06]  /*8e30*/  VIADD R2, R6, 0xffffffe ;  /* 0x0ffffffe06027836 */ /* 0x001fcc0000000000 */
[----:B------:R0:W1:Y:S01]  /*8e40*/  F2I.FTZ.U32.TRUNC.NTZ R3, R2 ;  /* 0x0000000200037305 */ /* 0x000062000021f000 */
[----:B------:R-:W-:Y:S05]  /*8e50*/  @!P0 BRA `(.L_x_446) ;  /* 0x0000000000088947 */ /* 0x000fea0003800000 */
[----:B------:R-:W-:-:S06]  /*8e60*/  VIADD R16, R19, 0xffffffff ;  /* 0xffffffff13107836 */ /* 0x000fcc0000000000 */
[----:B------:R2:W3:Y:S02]  /*8e70*/  SHFL.IDX PT, R16, R7, R16, 0x1f ;  /* 0x00001f1007107589 */ /* 0x0004e400000e0000 */
.L_x_446:
[----:B---3--:R-:W-:Y:S01]  /*8e80*/  IMAD R16, R16, UR5, R8 ;  /* 0x0000000510107c24 */ /* 0x008fe2000f8e0208 */
[----:B0-----:R-:W-:Y:S01]  /*8e90*/  IABS R2, R10 ;  /* 0x0000000a00027213 */ /* 0x001fe20000000000 */
[----:B-1----:R-:W-:Y:S02]  /*8ea0*/  IMAD.MOV R0, RZ, RZ, -R3 ;  /* 0x000000ffff007224 */ /* 0x002fe400078e0a03 */
[----:B------:R-:W-:Y:S01]  /*8eb0*/  VIADD R19, R19, UR4 ;  /* 0x0000000413137c36 */ /* 0x000fe20008000000 */
[----:B------:R-:W-:Y:S01]  /*8ec0*/  IADD3 R11, -R16, UR6, RZ ;  /* 0x00000006100b7c10 */ /* 0x000fe2000fffe1ff */
[----:B--2---:R-:W-:Y:S01]  /*8ed0*/  IMAD R7, R0, R9, RZ ;  /* 0x0000000900077224 */ /* 0x004fe200078e02ff */
[----:B------:R-:W-:Y:S01]  /*8ee0*/  IADD3 R4, RZ, -R2, RZ ;  /* 0x80000002ff047210 */ /* 0x000fe20007ffe0ff */
[----:B------:R-:W-:Y:S01]  /*8ef0*/  IMAD.MOV.U32 R2, RZ, RZ, RZ ;  /* 0x000000ffff027224 */ /* 0x000fe200078e00ff */
[----:B------:R-:W-:-:S03]  /*8f00*/  IABS R0, R11 ;  /* 0x0000000b00007213 */ /* 0x000fc60000000000 */
[----:B------:R-:W-:-:S04]  /*8f10*/  IMAD.HI.U32 R2, R3, R7, R2 ;  /* 0x0000000703027227 */ /* 0x000fc800078e0002 */
[----:B------:R-:W-:Y:S02]  /*8f20*/  IMAD.MOV.U32 R3, RZ, RZ, R0 ;  /* 0x000000ffff037224 */ /* 0x000fe400078e0000 */
[----:B------:R-:W-:Y:S02]  /*8f30*/  IMAD.MOV.U32 R0, RZ, RZ, R4 ;  /* 0x000000ffff007224 */ /* 0x000fe400078e0004 */
[----:B------:R-:W-:-:S04]  /*8f40*/  IMAD.HI.U32 R2, R2, R3, RZ ;  /* 0x0000000302027227 */ /* 0x000fc800078e00ff */
[----:B------:R-:W-:-:S05]  /*8f50*/  IMAD R0, R2, R0, R3 ;  /* 0x0000000002007224 */ /* 0x000fca00078e0203 */
[----:B------:R-:W-:-:S13]  /*8f60*/  ISETP.GT.U32.AND P1, PT, R9, R0, PT ;  /* 0x000000000900720c */ /* 0x000fda0003f24070 */
[----:B------:R-:W-:Y:S02]  /*8f70*/  @!P1 IMAD.IADD R0, R0, 0x1, -R9 ;  /* 0x0000000100009824 */ /* 0x000fe400078e0a09 */
[----:B------:R-:W-:Y:S01]  /*8f80*/  @!P1 VIADD R2, R2, 0x1 ;  /* 0x0000000102029836 */ /* 0x000fe20000000000 */
[----:B------:R-:W-:Y:S02]  /*8f90*/  ISETP.NE.AND P1, PT, R10, RZ, PT ;  /* 0x000000ff0a00720c */ /* 0x000fe40003f25270 */
[----:B------:R-:W-:Y:S02]  /*8fa0*/  ISETP.GE.U32.AND P0, PT, R0, R9, PT ;  /* 0x000000090000720c */ /* 0x000fe40003f06070 */
[----:B------:R-:W-:-:S04]  /*8fb0*/  LOP3.LUT R0, R11, R10, RZ, 0x3c, !PT ;  /* 0x0000000a0b007212 */ /* 0x000fc800078e3cff */
[----:B------:R-:W-:-:S07]  /*8fc0*/  ISETP.GE.AND P2, PT, R0, RZ, PT ;  /* 0x000000ff0000720c */ /* 0x000fce0003f46270 */
[----:B------:R-:W-:-:S06]  /*8fd0*/  @P0 VIADD R2, R2, 0x1 ;  /* 0x0000000102020836 */ /* 0x000fcc0000000000 */
[----:B------:R-:W-:Y:S01]  /*8fe0*/  @!P2 IMAD.MOV R2, RZ, RZ, -R2 ;  /* 0x000000ffff02a224 */ /* 0x000fe200078e0a02 */
[----:B------:R-:W-:-:S05]  /*8ff0*/  @!P1 LOP3.LUT R2, RZ, R10, RZ, 0x33, !PT ;  /* 0x0000000aff029212 */ /* 0x000fca00078e33ff */
[--C-:B------:R-:W-:Y:S02]  /*9000*/  IMAD.MOV R17, RZ, RZ, -R2.reuse ;  /* 0x000000ffff117224 */ /* 0x100fe400078e0a02 */
[----:B------:R-:W-:Y:S02]  /*9010*/  IMAD.MOV.U32 R18, RZ, RZ, R2 ;  /* 0x000000ffff127224 */ /* 0x000fe400078e0002 */
[----:B------:R-:W-:Y:S01]  /*9020*/  IMAD R17, R10, R17, R11 ;  /* 0x000000110a117224 */ /* 0x000fe200078e020b */
[----:B------:R-:W-:Y:S06]  /*9030*/  BRA `(.L_x_447) ;  /* 0x0000000000147947 */ /* 0x000fec0003800000 */
.L_x_442:
[----:B------:R-:W-:Y:S01]  /*9040*/  ULDC UR4, c[0x0][0xc3c] ;  /* 0x00030f0000047ab9 */ /* 0x000fe20000000800 */
[----:B------:R-:W-:Y:S02]  /*9050*/  IMAD.MOV.U32 R17, RZ, RZ, RZ ;  /* 0x000000ffff117224 */ /* 0x000fe400078e00ff */
[----:B------:R-:W-:Y:S02]  /*9060*/  IMAD.U32 R16, RZ, RZ, UR6 ;  /* 0x00000006ff107e24 */ /* 0x000fe4000f8e00ff */
[----:B------:R-:W-:Y:S02]  /*9070*/  IMAD.MOV.U32 R18, RZ, RZ, RZ ;  /* 0x000000ffff127224 */ /* 0x000fe400078e00ff */
[----:B------:R-:W-:-:S07]  /*9080*/  IMAD.U32 R19, RZ, RZ, UR4 ;  /* 0x00000004ff137e24 */ /* 0x000fce000f8e00ff */
.L_x_447:
[----:B------:R-:W-:-:S13]  /*9090*/  ISETP.NE.AND P0, PT, R5, RZ, PT ;  /* 0x000000ff0500720c */ /* 0x000fda0003f05270 */
[----:B------:R-:W0:Y:S01]  /*90a0*/  @!P0 S2R R3, SR_CgaCtaId ;  /* 0x0000000000038919 */ /* 0x000e220000008800 */
[----:B------:R-:W-:-:S04]  /*90b0*/  @!P0 MOV R0, 0x400 ;  /* 0x0000040000008802 */ /* 0x000fc80000000f00 */
[----:B0-----:R-:W-:-:S05]  /*90c0*/  @!P0 LEA R0, R3, R0, 0x18 ;  /* 0x0000000003008211 */ /* 0x001fca00078ec0ff */
[----:B------:R0:W-:Y:S01]  /*90d0*/  @!P0 STS.128 [R0+0x228d0], R16 ;  /* 0x0228d01000008388 */ /* 0x0001e20000000c00 */
[----:B------:R-:W-:Y:S06]  /*90e0*/  BAR.ARV 0x5, 0x180 ;  /* 0x0146000000007b1d */ /* 0x000fec0000002000 */
.L_x_440:
[----:B------:R2:W-:Y:S01]  /*90f0*/  STL [R1+0x24], RZ ;  /* 0x000024ff01007387 */ /* 0x0005e20000100800 */
[----:B------:R-:W-:Y:S01]  /*9100*/  ULDC UR4, c[0x0][0xc3c] ;  /* 0x00030f0000047ab9 */ /* 0x000fe20000000800 */
[----:B------:R-:W-:Y:S01]  /*9110*/  IMAD.MOV.U32 R26, RZ, RZ, 0x1 ;  /* 0x00000001ff1a7424 */ /* 0x000fe200078e00ff */
[----:B-1----:R-:W-:Y:S01]  /*9120*/  ISETP.GE.AND P0, PT, R19, UR4, PT ;  /* 0x0000000413007c0c */ /* 0x002fe2000bf06270 */
[----:B------:R-:W-:-:S12]  /*9130*/  IMAD.MOV.U32 R24, RZ, RZ, RZ ;  /* 0x000000ffff187224 */ /* 0x000fd800078e00ff */
[----:B--2---:R-:W-:Y:S05]  /*9140*/  @P0 BRA `(.L_x_448) ;  /* 0x0000004400540947 */ /* 0x004fea0003800000 */
[----:B------:R-:W1:Y:S01]  /*9150*/  S2R R4, SR_TID.X ;  /* 0x0000000000047919 */ /* 0x000e620000002100 */
[----:B------:R-:W2:Y:S01]  /*9160*/  S2UR UR5, SR_CgaCtaId ;  /* 0x00000000000579c3 */ /* 0x000ea20000008800 */
[----:B------:R-:W-:Y:S01]  /*9170*/  UMOV UR4, 0x400 ;  /* 0x0000040000047882 */ /* 0x000fe20000000000 */
[----:B------:R-:W-:Y:S01]  /*9180*/  BSSY B8, `(.L_x_448) ;  /* 0x0000451000087945 */ /* 0x000fe20003800000 */
[----:B------:R3:W-:Y:S01]  /*9190*/  STL [R1+0x24], RZ ;  /* 0x000024ff01007387 */ /* 0x0007e20000100800 */
[----:B------:R-:W-:Y:S01]  /*91a0*/  IMAD.MOV.U32 R26, RZ, RZ, 0x1 ;  /* 0x00000001ff1a7424 */ /* 0x000fe200078e00ff */
[----:B------:R-:W-:Y:S01]  /*91b0*/  ULOP3.LUT UR36, UR37, 0x2, URZ, 0xfc, !UPT ;  /* 0x0000000225247892 */ /* 0x000fe2000f8efc3f */
[----:B------:R-:W-:Y:S01]  /*91c0*/  IMAD.MOV.U32 R24, RZ, RZ, RZ ;  /* 0x000000ffff187224 */ /* 0x000fe200078e00ff */
[----:B------:R-:W-:Y:S01]  /*91d0*/  ULDC UR38, c[0x0][0xc] ;  /* 0x0000030000267ab9 */ /* 0x000fe20000000800 */
[----:B--2---:R-:W-:-:S06]  /*91e0*/  ULEA UR4, UR5, UR4, 0x18 ;  /* 0x0000000405047291 */ /* 0x004fcc000f8ec03f */
[----:B------:R-:W-:Y:S01]  /*91f0*/  IMAD.U32 R22, RZ, RZ, UR4 ;  /* 0x00000004ff167e24 */ /* 0x000fe2000f8e00ff */
[C---:B-1----:R-:W-:Y:S01]  /*9200*/  LOP3.LUT R3, R4.reuse, 0x7f, RZ, 0xc0, !PT ;  /* 0x0000007f04037812 */ /* 0x042fe200078ec0ff */
[----:B0-----:R-:W-:-:S05]  /*9210*/  IMAD.SHL.U32 R0, R4, 0x8, RZ ;  /* 0x0000000804007824 */ /* 0x001fca00078e00ff */
[----:B------:R-:W-:-:S04]  /*9220*/  LOP3.LUT R2, R0, 0x1f8, RZ, 0xc0, !PT ;  /* 0x000001f800027812 */ /* 0x000fc800078ec0ff */
[----:B------:R-:W-:Y:S01]  /*9230*/  LOP3.LUT R29, R2, 0x38, R4, 0x78, !PT ;  /* 0x00000038021d7812 */ /* 0x000fe200078e7804 */
[----:B------:R-:W-:Y:S01]  /*9240*/  IMAD.SHL.U32 R2, R4, 0x10, RZ ;  /* 0x0000001004027824 */ /* 0x000fe200078e00ff */
[----:B------:R-:W-:Y:S02]  /*9250*/  SHF.R.U32.HI R4, RZ, 0x3, R3 ;  /* 0x00000003ff047819 */ /* 0x000fe40000011603 */
[----:B------:R-:W-:Y:S02]  /*9260*/  LOP3.LUT R29, R29, 0x200, R0, 0xf8, !PT ;  /* 0x000002001d1d7812 */ /* 0x000fe400078ef800 */
[----:B------:R-:W-:Y:S02]  /*9270*/  LOP3.LUT R3, R0, 0x38, RZ, 0xc0, !PT ;  /* 0x0000003800037812 */ /* 0x000fe400078ec0ff */
[----:B------:R-:W-:Y:S01]  /*9280*/  LOP3.LUT R0, R4, 0x70, R2, 0xf8, !PT ;  /* 0x0000007004007812 */ /* 0x000fe200078ef802 */
[----:B------:R-:W-:Y:S01]  /*9290*/  IMAD R37, R29, 0x2, R22 ;  /* 0x000000021d257824 */ /* 0x000fe200078e0216 */
[----:B------:R-:W-:-:S02]  /*92a0*/  LOP3.LUT R4, R3, 0x40, RZ, 0xfc, !PT ;  /* 0x0000004003047812 */ /* 0x000fc400078efcff */
[C---:B------:R-:W-:Y:S02]  /*92b0*/  LOP3.LUT R2, R3.reuse, 0x80, RZ, 0xfc, !PT ;  /* 0x0000008003027812 */ /* 0x040fe400078efcff */
[----:B---3--:R-:W-:-:S07]  /*92c0*/  LOP3.LUT R0, R3, 0xc0, RZ, 0xfc, !PT ;  /* 0x000000c003007812 */ /* 0x008fce00078efcff */
.L_x_509:
[----:B0-----:R-:W0:Y:S02]  /*92d0*/  LDC.64 R2, c[0x0][0xc88] ;  /* 0x00032200ff027b82 */ /* 0x001e240000000a00 */
[----:B0-----:R-:W-:-:S05]  /*92e0*/  IMAD.WIDE R2, R19, 0x4, R2 ;  /* 0x0000000413027825 */ /* 0x001fca00078e0202 */
[----:B--2---:R-:W2:Y:S01]  /*92f0*/  LDG.E R25, desc[UR50][R2.64] ;  /* 0x0000003202197981 */ /* 0x004ea2000c1e1900 */
[----:B------:R-:W-:Y:S05]  /*9300*/  YIELD ;  /* 0x0000000000007946 */ /* 0x000fea0003800000 */
[----:B------:R-:W-:Y:S01]  /*9310*/  ULDC.64 UR4, c[0x0][0xa28] ;  /* 0x00028a0000047ab9 */ /* 0x000fe20000000a00 */
[----:B------:R-:W-:Y:S01]  /*9320*/  IMAD.MOV.U32 R30, RZ, RZ, RZ ;  /* 0x000000ffff1e7224 */ /* 0x000fe200078e00ff */
[----:B------:R-:W-:Y:S01]  /*9330*/  ISETP.NE.U32.AND P0, PT, RZ, UR4, PT ;  /* 0x00000004ff007c0c */ /* 0x000fe2000bf05070 */
[----:B------:R-:W-:-:S03]  /*9340*/  ULDC.64 UR6, c[0x0][0xa18] ;  /* 0x0002860000067ab9 */ /* 0x000fc60000000a00 */
[----:B------:R-:W-:Y:S02]  /*9350*/  ISETP.NE.AND.EX P0, PT, RZ, UR5, PT, P0 ;  /* 0x00000005ff007c0c */ /* 0x000fe4000bf05300 */
[----:B--2---:R-:W-:-:S11]  /*9360*/  SHF.R.S32.HI R0, RZ, 0x1f, R25 ;  /* 0x0000001fff007819 */ /* 0x004fd60000011419 */
[C---:B------:R-:W-:Y:S01]  /*9370*/  @P0 LEA R2, P1, R25.reuse, UR4, 0x2 ;  /* 0x0000000419020c11 */ /* 0x040fe2000f8210ff */
[C---:B------:R-:W-:Y:S01]  /*9380*/  IMAD.SHL.U32 R27, R25.reuse, 0x4, RZ ;  /* 0x00000004191b7824 */ /* 0x040fe200078e00ff */
[C-C-:B------:R-:W-:Y:S01]  /*9390*/  SHF.L.U64.HI R31, R25.reuse, 0x2, R0.reuse ;  /* 0x00000002191f7819 */ /* 0x140fe20000010200 */
[----:B------:R0:W-:Y:S01]  /*93a0*/  STL [R1+0x4], R0 ;  /* 0x0000040001007387 */ /* 0x0001e20000100800 */
[----:B------:R-:W-:Y:S01]  /*93b0*/  @P0 LEA.HI.X R3, R25, UR5, R0, 0x2, P1 ;  /* 0x0000000519030c11 */ /* 0x000fe200088f1400 */
[----:B------:R-:W-:-:S04]  /*93c0*/  ULDC.64 UR4, c[0x0][0xa00] ;  /* 0x0002800000047ab9 */ /* 0x000fc80000000a00 */
[----:B-1----:R1:W5:Y:S01]  /*93d0*/  @P0 LDG.E R30, desc[UR50][R2.64] ;  /* 0x00000032021e0981 */ /* 0x002362000c1e1900 */
[----:B------:R-:W-:Y:S02]  /*93e0*/  ISETP.NE.U32.AND P0, PT, RZ, UR4, PT ;  /* 0x00000004ff007c0c */ /* 0x000fe4000bf05070 */
[----:B------:R-:W-:Y:S01]  /*93f0*/  LOP3.LUT R23, R23, 0xfffffeff, RZ, 0xc0, !PT ;  /* 0xfffffeff17177812 */ /* 0x000fe200078ec0ff */
[----:B0-----:R-:W-:Y:S01]  /*9400*/  IMAD.MOV.U32 R0, RZ, RZ, RZ ;  /* 0x000000ffff007224 */ /* 0x001fe200078e00ff */
[----:B------:R-:W-:Y:S02]  /*9410*/  ISETP.NE.AND.EX P2, PT, RZ, UR5, PT, P0 ;  /* 0x00000005ff007c0c */ /* 0x000fe4000bf45300 */
[----:B------:R-:W-:Y:S02]  /*9420*/  ISETP.NE.U32.AND P0, PT, RZ, UR6, PT ;  /* 0x00000006ff007c0c */ /* 0x000fe4000bf05070 */
[----:B-1----:R-:W-:Y:S02]  /*9430*/  IADD3 R2, P1, R27, UR4, RZ ;  /* 0x000000041b027c10 */ /* 0x002fe4000ff3e0ff */
[----:B------:R-:W-:-:S02]  /*9440*/  ISETP.NE.AND.EX P0, PT, RZ, UR7, PT, P0 ;  /* 0x00000007ff007c0c */ /* 0x000fc4000bf05300 */
[----:B------:R-:W-:Y:S01]  /*9450*/  IADD3.X R3, R31, UR5, RZ, P1, !PT ;  /* 0x000000051f037c10 */ /* 0x000fe20008ffe4ff */
[----:B------:R-:W-:-:S04]  /*9460*/  ULDC.64 UR4, c[0x0][0x418] ;  /* 0x0001060000047ab9 */ /* 0x000fc80000000a00 */
[----:B------:R-:W-:Y:S01]  /*9470*/  @P2 LOP3.LUT R23, R23, 0x100, RZ, 0xfc, !PT ;  /* 0x0000010017172812 */ /* 0x000fe200078efcff */
[----:B------:R-:W2:Y:S05]  /*9480*/  @P2 LDG.E R0, desc[UR50][R2.64] ;  /* 0x0000003202002981 */ /* 0x000eaa000c1e1900 */
[----:B------:R-:W-:-:S04]  /*9490*/  @P0 IADD3 R4, P1, R27, UR6, RZ ;  /* 0x000000061b040c10 */ /* 0x000fc8000ff3e0ff */
[----:B------:R-:W-:Y:S01]  /*94a0*/  @P0 IADD3.X R5, R31, UR7, RZ, P1, !PT ;  /* 0x000000071f050c10 */ /* 0x000fe20008ffe4ff */
[----:B--2---:R0:W-:Y:S04]  /*94b0*/  STL [R1], R0 ;  /* 0x0000000001007387 */ /* 0x0041e80000100800 */
[----:B0-----:R-:W2:Y:S01]  /*94c0*/  @P0 LDG.E R0, desc[UR50][R4.64] ;  /* 0x0000003204000981 */ /* 0x001ea2000c1e1900 */
[----:B------:R-:W-:-:S03]  /*94d0*/  UISETP.NE.U32.AND UP0, UPT, UR4, URZ, UPT ;  /* 0x0000003f0400728c */ /* 0x000fc6000bf05070 */
[----:B------:R-:W-:Y:S01]  /*94e0*/  ULDC UR4, c[0x0][0x424] ;  /* 0x0001090000047ab9 */ /* 0x000fe20000000800 */
[----:B------:R-:W-:-:S03]  /*94f0*/  UISETP.NE.AND.EX UP0, UPT, UR5, URZ, UPT, UP0 ;  /* 0x0000003f0500728c */ /* 0x000fc6000bf05300 */
[----:B------:R-:W-:Y:S01]  /*9500*/  ULDC UR5, c[0x0][0x2f0] ;  /* 0x0000bc0000057ab9 */ /* 0x000fe20000000800 */
[----:B------:R-:W-:-:S04]  /*9510*/  USEL UR4, UR4, 0x1, UP0 ;  /* 0x0000000104047887 */ /* 0x000fc80008000000 */
[----:B------:R-:W-:-:S06]  /*9520*/  UIMAD UR4, UR4, UR5, URZ ;  /* 0x00000005040472a4 */ /* 0x000fcc000f8e023f */
[----:B------:R-:W-:Y:S01]  /*9530*/  IMAD.U32 R7, RZ, RZ, UR4 ;  /* 0x00000004ff077e24 */ /* 0x000fe2000f8e00ff */
[----:B--2---:R0:W-:Y:S01]  /*9540*/  @P0 STL [R1+0x8], R0 ;  /* 0x0000080001000387 */ /* 0x0041e20000100800 */
[----:B---3--:R-:W-:Y:S05]  /*9550*/  @P0 BRA `(.L_x_449) ;  /* 0x0000000000200947 */ /* 0x008fea0003800000 */
[----:B------:R-:W-:Y:S02]  /*9560*/  ULDC UR4, c[0x0][0x288] ;  /* 0x0000a20000047ab9 */ /* 0x000fe40000000800 */
[----:B0-----:R-:W-:-:S05]  /*9570*/  IMAD.U32 R0, RZ, RZ, UR4 ;  /* 0x00000004ff007e24 */ /* 0x001fca000f8e00ff */
[----:B------:R1:W-:Y:S01]  /*9580*/  STL [R1+0x8], R0 ;  /* 0x0000080001007387 */ /* 0x0003e20000100800 */
[----:B------:R-:W-:Y:S05]  /*9590*/  @!P2 BRA `(.L_x_449) ;  /* 0x000000000010a947 */ /* 0x000fea0003800000 */
[----:B------:R-:W2:Y:S04]  /*95a0*/  LDG.E R5, desc[UR50][R2.64] ;  /* 0x0000003202057981 */ /* 0x000ea8000c1e1900 */
[----:B-1----:R-:W2:Y:S02]  /*95b0*/  LDG.E R0, desc[UR50][R2.64+0x4] ;  /* 0x0000043202007981 */ /* 0x002ea4000c1e1900 */
[----:B--2---:R-:W-:-:S05]  /*95c0*/  IMAD.IADD R0, R0, 0x1, -R5 ;  /* 0x0000000100007824 */ /* 0x004fca00078e0a05 */
[----:B------:R2:W-:Y:S02]  /*95d0*/  STL [R1+0x8], R0 ;  /* 0x0000080001007387 */ /* 0x0005e40000100800 */
.L_x_449:
[----:B------:R-:W-:Y:S01]  /*95e0*/  ULDC.64 UR4, c[0x0][0xa20] ;  /* 0x0002880000047ab9 */ /* 0x000fe20000000a00 */
[----:B------:R-:W-:Y:S01]  /*95f0*/  IMAD.MOV.U32 R28, RZ, RZ, R25 ;  /* 0x000000ffff1c7224 */ /* 0x000fe200078e0019 */
[----:B------:R-:W-:-:S04]  /*9600*/  ISETP.NE.U32.AND P0, PT, RZ, UR4, PT ;  /* 0x00000004ff007c0c */ /* 0x000fc8000bf05070 */
[----:B------:R-:W-:-:S13]  /*9610*/  ISETP.NE.AND.EX P0, PT, RZ, UR5, PT, P0 ;  /* 0x00000005ff007c0c */ /* 0x000fda000bf05300 */
[----:B------:R-:W-:Y:S05]  /*9620*/  @!P0 BRA `(.L_x_450) ;  /* 0x0000000000108947 */ /* 0x000fea0003800000 */
[----:B------:R-:W-:-:S04]  /*9630*/  IADD3 R2, P0, R27, UR4, RZ ;  /* 0x000000041b027c10 */ /* 0x000fc8000ff1e0ff */
[----:B------:R-:W-:-:S05]  /*9640*/  IADD3.X R3, R31, UR5, RZ, P0, !PT ;  /* 0x000000051f037c10 */ /* 0x000fca00087fe4ff */
[----:B------:R3:W5:Y:S01]  /*9650*/  LDG.E R7, desc[UR50][R2.64] ;  /* 0x0000003202077981 */ /* 0x000762000c1e1900 */
[----:B------:R-:W-:Y:S05]  /*9660*/  BRA `(.L_x_451) ;  /* 0x0000000000247947 */ /* 0x000fea0003800000 */
.L_x_450:
[----:B------:R-:W-:Y:S02]  /*9670*/  ULDC.64 UR4, c[0x0][0xa08] ;  /* 0x0002820000047ab9 */ /* 0x000fe40000000a00 */
[----:B------:R-:W-:-:S04]  /*9680*/  ISETP.NE.U32.AND P0, PT, RZ, UR4, PT ;  /* 0x00000004ff007c0c */ /* 0x000fc8000bf05070 */
[----:B------:R-:W-:-:S13]  /*9690*/  ISETP.NE.AND.EX P0, PT, RZ, UR5, PT, P0 ;  /* 0x00000005ff007c0c */ /* 0x000fda000bf05300 */
[----:B------:R-:W-:Y:S05]  /*96a0*/  @!P0 BRA `(.L_x_451) ;  /* 0x0000000000148947 */ /* 0x000fea0003800000 */
[----:B------:R-:W3:Y:S02]  /*96b0*/  LDC.64 R2, c[0x0][0xa08] ;  /* 0x00028200ff027b82 */ /* 0x000ee40000000a00 */
[----:B---3--:R-:W-:-:S05]  /*96c0*/  IMAD.WIDE R2, R28, 0x4, R2 ;  /* 0x000000041c027825 */ /* 0x008fca00078e0202 */
[----:B------:R-:W3:Y:S04]  /*96d0*/  LDG.E R7, desc[UR50][R2.64] ;  /* 0x0000003202077981 */ /* 0x000ee8000c1e1900 */
[----:B012---:R-:W3:Y:S02]  /*96e0*/  LDG.E R0, desc[UR50][R2.64+0x4] ;  /* 0x0000043202007981 */ /* 0x007ee4000c1e1900 */
[----:B---3--:R-:W-:-:S07]  /*96f0*/  IMAD.IADD R7, R0, 0x1, -R7 ;  /* 0x0000000100077824 */ /* 0x008fce00078e0a07 */
.L_x_451:
[----:B-----5:R-:W-:Y:S01]  /*9700*/  IMAD.IADD R36, R7, 0x1, -R30 ;  /* 0x0000000107247824 */ /* 0x020fe200078e0a1e */
[----:B------:R-:W-:Y:S03]  /*9710*/  BSSY B7, `(.L_x_452) ;  /* 0x0000359000077945 */ /* 0x000fe60003800000 */
[C---:B012---:R-:W-:Y:S01]  /*9720*/  VIADD R0, R36.reuse, 0x5f ;  /* 0x0000005f24007836 */ /* 0x047fe20000000000 */
[----:B------:R-:W-:-:S03]  /*9730*/  ISETP.GT.AND P0, PT, R36, RZ, PT ;  /* 0x000000ff2400720c */ /* 0x000fc60003f04270 */
[----:B------:R-:W-:-:S05]  /*9740*/  IMAD.HI R0, R0, 0x2aaaaaab, RZ ;  /* 0x2aaaaaab00007827 */ /* 0x000fca00078e02ff */
[----:B---3--:R-:W-:-:S04]  /*9750*/  SHF.R.U32.HI R3, RZ, 0x1f, R0 ;  /* 0x0000001fff037819 */ /* 0x008fc80000011600 */
[----:B------:R-:W-:-:S05]  /*9760*/  LEA.HI.SX32 R33, R0, R3, 0x1c ;  /* 0x0000000300217211 */ /* 0x000fca00078fe2ff */
[----:B------:R0:W-:Y:S01]  /*9770*/  STL [R1+0x28], R33 ;  /* 0x0000282101007387 */ /* 0x0001e20000100800 */
[----:B------:R-:W-:Y:S05]  /*9780*/  @P0 BRA `(.L_x_453) ;  /* 0x0000000000440947 */ /* 0x000fea0003800000 */
[----:B------:R-:W1:Y:S02]  /*9790*/  S2R R2, SR_TID.X ;  /* 0x0000000000027919 */ /* 0x000e640000002100 */
[----:B-1----:R-:W-:-:S04]  /*97a0*/  LOP3.LUT R2, R2, 0x7f, RZ, 0xc0, !PT ;  /* 0x0000007f02027812 */ /* 0x002fc800078ec0ff */
[----:B------:R-:W-:-:S13]  /*97b0*/  ISETP.NE.AND P0, PT, R2, RZ, PT ;  /* 0x000000ff0200720c */ /* 0x000fda0003f05270 */
[----:B------:R-:W-:Y:S05]  /*97c0*/  @P0 BRA `(.L_x_454) ;  /* 0x0000003400340947 */ /* 0x000fea0003800000 */
[----:B------:R-:W1:Y:S01]  /*97d0*/  S2R R5, SR_LANEID ;  /* 0x0000000000057919 */ /* 0x000e620000000000 */
[----:B------:R-:W-:Y:S01]  /*97e0*/  VOTEU.ANY UR4, UPT, PT ;  /* 0x0000000000047886 */ /* 0x000fe200038e0100 */
[----:B------:R-:W2:Y:S01]  /*97f0*/  LDC.64 R2, c[0x0][0xc60] ;  /* 0x00031800ff027b82 */ /* 0x000ea20000000a00 */
[----:B------:R-:W1:Y:S02]  /*9800*/  FLO.U32 R0, UR4 ;  /* 0x0000000400007d00 */ /* 0x000e6400080e0000 */
[----:B-1----:R-:W-:-:S06]  /*9810*/  ISETP.EQ.U32.AND P0, PT, R0, R5, PT ;  /* 0x000000050000720c */ /* 0x002fcc0003f02070 */
[----:B------:R-:W2:Y:S07]  /*9820*/  POPC R5, UR4 ;  /* 0x0000000400057d09 */ /* 0x000eae0008000000 */
[----:B--2---:R-:W2:Y:S01]  /*9830*/  @P0 ATOMG.E.ADD.STRONG.GPU PT, R3, desc[UR50][R2.64], R5 ;  /* 0x00000005020309a8 */ /* 0x004ea200081ee1f2 */
[----:B------:R-:W1:Y:S02]  /*9840*/  S2R R4, SR_LTMASK ;  /* 0x0000000000047919 */ /* 0x000e640000003900 */
[----:B-1----:R-:W-:-:S04]  /*9850*/  LOP3.LUT R4, R4, UR4, RZ, 0xc0, !PT ;  /* 0x0000000404047c12 */ /* 0x002fc8000f8ec0ff */
[----:B------:R-:W1:Y:S01]  /*9860*/  POPC R7, R4 ;  /* 0x0000000400077309 */ /* 0x000e620000000000 */
[----:B--2---:R-:W1:Y:S02]  /*9870*/  SHFL.IDX PT, R0, R3, R0, 0x1f ;  /* 0x00001f0003007589 */ /* 0x004e6400000e0000 */
[----:B-1----:R-:W-:Y:S01]  /*9880*/  IADD3 R16, R0, UR38, R7 ;  /* 0x0000002600107c10 */ /* 0x002fe2000fffe007 */
[----:B------:R-:W-:Y:S06]  /*9890*/  BRA `(.L_x_454) ;  /* 0x0000003400007947 */ /* 0x000fec0003800000 */
.L_x_453:
[----:B------:R-:W-:Y:S01]  /*98a0*/  VIADD R0, R22, 0x1c400 ;  /* 0x0001c40016007836 */ /* 0x000fe20000000000 */
[----:B------:R-:W-:Y:S04]  /*98b0*/  BSSY B6, `(.L_x_455) ;  /* 0x0000013000067945 */ /* 0x000fe80003800000 */
[----:B------:R-:W-:-:S13]  /*98c0*/  LOP3.LUT P0, RZ, R0, 0x3ff, RZ, 0xc0, !PT ;  /* 0x000003ff00ff7812 */ /* 0x000fda000780c0ff */
[----:B------:R-:W-:Y:S05]  /*98d0*/  @!P0 BRA `(.L_x_456) ;  /* 0x0000000000408947 */ /* 0x000fea0003800000 */
[----:B------:R-:W-:Y:S01]  /*98e0*/  MOV R2, 0x0 ;  /* 0x0000000000027802 */ /* 0x000fe20000000f00 */
[----:B------:R-:W-:Y:S01]  /*98f0*/  ULDC.64 UR6, c[0x4][0x98] ;  /* 0x0100260000067ab9 */ /* 0x000fe20000000a00 */
[----:B------:R-:W-:Y:S01]  /*9900*/  ULDC.64 UR8, c[0x4][0xa0] ;  /* 0x0100280000087ab9 */ /* 0x000fe20000000a00 */
[----:B------:R-:W-:Y:S01]  /*9910*/  ULDC.64 UR4, c[0x4][0x8] ;  /* 0x0100020000047ab9 */ /* 0x000fe20000000a00 */
[----:B------:R-:W-:Y:S01]  /*9920*/  IMAD.U32 R4, RZ, RZ, UR6 ;  /* 0x00000006ff047e24 */ /* 0x000fe2000f8e00ff */
[----:B------:R-:W-:Y:S01]  /*9930*/  MOV R5, UR7 ;  /* 0x0000000700057c02 */ /* 0x000fe20008000f00 */
[----:B------:R-:W1:Y:S01]  /*9940*/  LDC.64 R2, c[0x4][R2] ;  /* 0x0100000002027b82 */ /* 0x000e620000000a00 */
[----:B------:R-:W-:Y:S02]  /*9950*/  IMAD.U32 R6, RZ, RZ, UR8 ;  /* 0x00000008ff067e24 */ /* 0x000fe4000f8e00ff */
[----:B------:R-:W-:Y:S02]  /*9960*/  IMAD.U32 R7, RZ, RZ, UR9 ;  /* 0x00000009ff077e24 */ /* 0x000fe4000f8e00ff */
[----:B------:R-:W-:-:S02]  /*9970*/  IMAD.U32 R10, RZ, RZ, UR4 ;  /* 0x00000004ff0a7e24 */ /* 0x000fc4000f8e00ff */
[----:B------:R-:W-:Y:S02]  /*9980*/  IMAD.U32 R11, RZ, RZ, UR5 ;  /* 0x00000005ff0b7e24 */ /* 0x000fe4000f8e00ff */
[----:B------:R-:W-:Y:S02]  /*9990*/  IMAD.MOV.U32 R8, RZ, RZ, 0x70 ;  /* 0x00000070ff087424 */ /* 0x000fe400078e00ff */
[----:B------:R-:W-:Y:S02]  /*99a0*/  IMAD.MOV.U32 R12, RZ, RZ, 0x1 ;  /* 0x00000001ff0c7424 */ /* 0x000fe400078e00ff */
[----:B------:R-:W-:-:S07]  /*99b0*/  IMAD.MOV.U32 R13, RZ, RZ, RZ ;  /* 0x000000ffff0d7224 */ /* 0x000fce00078e00ff */
[----:B------:R-:W-:-:S07]  /*99c0*/  LEPC R20, `(.L_x_456) ;  /* 0x000000001014794e */ /* 0x000fce0000000000 */
[----:B01----:R-:W-:Y:S05]  /*99d0*/  CALL.ABS.NOINC R2 ;  /* 0x0000000002007343 */ /* 0x003fea0003c00000 */
.L_x_456:
[----:B------:R-:W-:Y:S05]  /*99e0*/  BSYNC B6 ;  /* 0x0000000000067941 */ /* 0x000fea0003800000 */
.L_x_455:
        /* <DEDUP_REMOVED lines=8> */
[----:B------:R1:W2:Y:S01]  /*9a70*/  LDC.64 R2, c[0x4][R32] ;  /* 0x0100000020027b82 */ /* 0x0002a20000000a00 */
[----:B------:R-:W-:Y:S02]  /*9a80*/  IMAD.U32 R4, RZ, RZ, UR6 ;  /* 0x00000006ff047e24 */ /* 0x000fe4000f8e00ff */
[----:B------:R-:W-:Y:S02]  /*9a90*/  IMAD.U32 R5, RZ, RZ, UR7 ;  /* 0x00000007ff057e24 */ /* 0x000fe4000f8e00ff */
[----:B------:R-:W-:Y:S02]  /*9aa0*/  IMAD.U32 R6, RZ, RZ, UR8 ;  /* 0x00000008ff067e24 */ /* 0x000fe4000f8e00ff */
[----:B------:R-:W-:-:S02]  /*9ab0*/  IMAD.U32 R7, RZ, RZ, UR9 ;  /* 0x00000009ff077e24 */ /* 0x000fc4000f8e00ff */
[----:B------:R-:W-:Y:S02]  /*9ac0*/  IMAD.U32 R10, RZ, RZ, UR4 ;  /* 0x00000004ff0a7e24 */ /* 0x000fe4000f8e00ff */
[----:B------:R-:W-:Y:S02]  /*9ad0*/  IMAD.U32 R11, RZ, RZ, UR5 ;  /* 0x00000005ff0b7e24 */ /* 0x000fe4000f8e00ff */
[----:B------:R-:W-:Y:S02]  /*9ae0*/  IMAD.MOV.U32 R8, RZ, RZ, 0x70 ;  /* 0x00000070ff087424 */ /* 0x000fe400078e00ff */
[----:B------:R-:W-:Y:S02]  /*9af0*/  IMAD.MOV.U32 R12, RZ, RZ, 0x1 ;  /* 0x00000001ff0c7424 */ /* 0x000fe400078e00ff */
[----:B-1----:R-:W-:-:S07]  /*9b00*/  IMAD.MOV.U32 R13, RZ, RZ, RZ ;  /* 0x000000ffff0d7224 */ /* 0x002fce00078e00ff */
[----:B------:R-:W-:-:S07]  /*9b10*/  LEPC R20, `(.L_x_459) ;  /* 0x000000001014794e */ /* 0x000fce0000000000 */
[----:B0-2---:R-:W-:Y:S05]  /*9b20*/  CALL.ABS.NOINC R2 ;  /* 0x0000000002007343 */ /* 0x005fea0003c00000 */
.L_x_459:
[----:B------:R0:W1:Y:S01]  /*9b30*/  LDC.64 R2, c[0x4][R32] ;  /* 0x0100000020027b82 */ /* 0x0000620000000a00 */
[----:B------:R-:W-:Y:S01]  /*9b40*/  ULDC.64 UR6, c[0x4][0x98] ;  /* 0x0100260000067ab9 */ /* 0x000fe20000000a00 */
[----:B------:R-:W-:Y:S01]  /*9b50*/  ULDC.64 UR8, c[0x4][0xa0] ;  /* 0x0100280000087ab9 */ /* 0x000fe20000000a00 */
[----:B------:R-:W-:Y:S01]  /*9b60*/  ULDC.64 UR4, c[0x4][0x18] ;  /* 0x0100060000047ab9 */ /* 0x000fe20000000a00 */
        /* <DEDUP_REMOVED lines=8> */
[----:B0-----:R-:W-:-:S07]  /*9bf0*/  IMAD.MOV.U32 R13, RZ, RZ, RZ ;  /* 0x000000ffff0d7224 */ /* 0x001fce00078e00ff */
[----:B------:R-:W-:-:S07]  /*9c00*/  LEPC R20, `(.L_x_458) ;  /* 0x000000001014794e */ /* 0x000fce0000000000 */
[----:B-1----:R-:W-:Y:S05]  /*9c10*/  CALL.ABS.NOINC R2 ;  /* 0x0000000002007343 */ /* 0x002fea0003c00000 */
.L_x_458:
[----:B------:R-:W-:Y:S05]  /*9c20*/  BSYNC B6 ;  /* 0x0000000000067941 */ /* 0x000fea0003800000 */
.L_x_457:
[----:B------:R-:W-:Y:S01]  /*9c30*/  ULDC.64 UR4, c[0x0][0x9f8] ;  /* 0x00027e0000047ab9 */ /* 0x000fe20000000a00 */
[----:B------:R-:W1:Y:S01]  /*9c40*/  S2R R20, SR_TID.X ;  /* 0x0000000000147919 */ /* 0x000e620000002100 */
[----:B------:R-:W-:Y:S01]  /*9c50*/  ISETP.NE.U32.AND P0, PT, RZ, UR4, PT ;  /* 0x00000004ff007c0c */ /* 0x000fe2000bf05070 */
[----:B------:R-:W2:Y:S03]  /*9c60*/  LDC R9, c[0x0][0x430] ;  /* 0x00010c00ff097b82 */ /* 0x000ea60000000800 */
[----:B------:R-:W-:-:S13]  /*9c70*/  ISETP.NE.AND.EX P0, PT, RZ, UR5, PT, P0 ;  /* 0x00000005ff007c0c */ /* 0x000fda000bf05300 */
[----:B------:R-:W-:Y:S01]  /*9c80*/  @P0 IADD3 R2, P1, R27, UR4, RZ ;  /* 0x000000041b020c10 */ /* 0x000fe2000ff3e0ff */
[----:B------:R-:W3:Y:S01]  /*9c90*/  S2R R21, SR_TID.X ;  /* 0x0000000000157919 */ /* 0x000ee20000002100 */
[----:B------:R-:W-:Y:S01]  /*9ca0*/  VIADD R8, R33, 0xffffffff ;  /* 0xffffffff21087836 */ /* 0x000fe20000000000 */
[----:B------:R-:W-:Y:S01]  /*9cb0*/  ULDC UR4, c[0x0][0x320] ;  /* 0x0000c80000047ab9 */ /* 0x000fe20000000800 */
[----:B------:R-:W-:-:S05]  /*9cc0*/  @P0 IADD3.X R3, R31, UR5, RZ, P1, !PT ;  /* 0x000000051f030c10 */ /* 0x000fca0008ffe4ff */
[----:B------:R4:W4:Y:S01]  /*9cd0*/  @P0 LDG.E R28, desc[UR50][R2.64] ;  /* 0x00000032021c0981 */ /* 0x000922000c1e1900 */
[----:B--2---:R-:W-:Y:S01]  /*9ce0*/  ISETP.NE.AND P2, PT, R9, 0x1, PT ;  /* 0x000000010900780c */ /* 0x004fe20003f45270 */
[----:B------:R-:W-:Y:S01]  /*9cf0*/  IMAD.MOV.U32 R34, RZ, RZ, RZ ;  /* 0x000000ffff227224 */ /* 0x000fe200078e00ff */
[----:B------:R-:W-:Y:S02]  /*9d00*/  LOP3.LUT R23, R23, 0xffffff7f, RZ, 0xc0, !PT ;  /* 0xffffff7f17177812 */ /* 0x000fe400078ec0ff */
[----:B-1----:R-:W-:-:S04]  /*9d10*/  LOP3.LUT R20, R20, 0x7f, RZ, 0xc0, !PT ;  /* 0x0000007f14147812 */ /* 0x002fc800078ec0ff */
[----:B------:R-:W-:-:S05]  /*9d20*/  SHF.R.U32.HI R32, RZ, 0x3, R20 ;  /* 0x00000003ff207819 */ /* 0x000fca0000011614 */
[----:B------:R-:W1:Y:S01]  /*9d30*/  @P2 LDC R4, c[0x0][0x434] ;  /* 0x00010d00ff042b82 */ /* 0x000e620000000800 */
[----:B------:R-:W-:-:S07]  /*9d40*/  @P2 LOP3.LUT R23, R23, 0x80, RZ, 0xfc, !PT ;  /* 0x0000008017172812 */ /* 0x000fce00078efcff */
[----:B------:R-:W2:Y:S01]  /*9d50*/  @P2 LDC R5, c[0x0][0x438] ;  /* 0x00010e00ff052b82 */ /* 0x000ea20000000800 */
[----:B---3--:R-:W-:-:S05]  /*9d60*/  IMAD.SHL.U32 R20, R21, 0x10, RZ ;  /* 0x0000001015147824 */ /* 0x008fca00078e00ff */
[----:B------:R-:W-:Y:S02]  /*9d70*/  LOP3.LUT R20, R32, 0x70, R20, 0xf8, !PT ;  /* 0x0000007020147812 */ /* 0x000fe400078ef814 */
[----:B------:R-:W3:Y:S03]  /*9d80*/  S2R R32, SR_TID.X ;  /* 0x0000000000207919 */ /* 0x000ee60000002100 */
[----:B------:R-:W-:-:S05]  /*9d90*/  IMAD R35, R8, 0x60, R20 ;  /* 0x0000006008237824 */ /* 0x000fca00078e0214 */
[C---:B------:R-:W-:Y:S01]  /*9da0*/  ISETP.GE.AND P0, PT, R35.reuse, R36, PT ;  /* 0x000000242300720c */ /* 0x040fe20003f06270 */
[----:B------:R-:W-:-:S03]  /*9db0*/  IMAD.IADD R35, R35, 0x1, R30 ;  /* 0x0000000123237824 */ /* 0x000fc600078e021e */
[----:B------:R-:W-:Y:S01]  /*9dc0*/  ISETP.GT.U32.OR P0, PT, R20, 0x5f, P0 ;  /* 0x0000005f1400780c */ /* 0x000fe20000704470 */
[----:B-1----:R-:W-:-:S04]  /*9dd0*/  @P2 IMAD.HI.U32 R4, R35, R4, RZ ;  /* 0x0000000423042227 */ /* 0x002fc800078e00ff */
[----:B------:R-:W-:Y:S01]  /*9de0*/  IMAD.MOV.U32 R0, RZ, RZ, R35 ;  /* 0x000000ffff007224 */ /* 0x000fe200078e0023 */
[----:B--2---:R-:W-:-:S07]  /*9df0*/  @P2 SHF.R.U32.HI R0, RZ, R5, R4 ;  /* 0x00000005ff002219 */ /* 0x004fce0000011604 */
[----:B------:R-:W1:Y:S01]  /*9e00*/  @!P0 LDC.64 R4, c[0x0][0x428] ;  /* 0x00010a00ff048b82 */ /* 0x000e620000000a00 */
[--C-:B----4-:R-:W-:Y:S01]  /*9e10*/  @!P0 SHF.R.S32.HI R3, RZ, 0x1f, R0.reuse ;  /* 0x0000001fff038819 */ /* 0x110fe20000011400 */
[----:B------:R-:W-:-:S06]  /*9e20*/  @!P0 IMAD.MOV.U32 R2, RZ, RZ, R0 ;  /* 0x000000ffff028224 */ /* 0x000fcc00078e0000 */
[----:B------:R-:W2:Y:S01]  /*9e30*/  @!P0 LDC.64 R6, c[0x0][0x418] ;  /* 0x00010600ff068b82 */ /* 0x000ea20000000a00 */
[----:B---3--:R-:W-:-:S04]  /*9e40*/  SHF.L.U32 R32, R32, 0x3, RZ ;  /* 0x0000000320207819 */ /* 0x008fc800000006ff */
[----:B------:R-:W-:-:S04]  /*9e50*/  LOP3.LUT R32, R32, 0x38, RZ, 0xc0, !PT ;  /* 0x0000003820207812 */ /* 0x000fc800078ec0ff */
[----:B------:R-:W-:-:S04]  /*9e60*/  LOP3.LUT R11, R32, 0x40, RZ, 0xfc, !PT ;  /* 0x00000040200b7812 */ /* 0x000fc800078efcff */
[----:B------:R-:W-:Y:S02]  /*9e70*/  ISETP.GE.AND P3, PT, R11, UR4, PT ;  /* 0x000000040b007c0c */ /* 0x000fe4000bf66270 */
[C---:B------:R-:W-:Y:S02]  /*9e80*/  LOP3.LUT R10, R32.reuse, 0x80, RZ, 0xfc, !PT ;  /* 0x00000080200a7812 */ /* 0x040fe400078efcff */
[----:B------:R-:W-:Y:S01]  /*9e90*/  LOP3.LUT R23, R23, 0xfffffff7, RZ, 0xc0, !PT ;  /* 0xfffffff717177812 */ /* 0x000fe200078ec0ff */
[----:B------:R-:W-:Y:S01]  /*9ea0*/  IMAD.MOV R0, RZ, RZ, -R0 ;  /* 0x000000ffff007224 */ /* 0x000fe200078e0a00 */
[----:B------:R-:W-:-:S07]  /*9eb0*/  ISETP.GE.AND P2, PT, R32, UR4, PT ;  /* 0x0000000420007c0c */ /* 0x000fce000bf46270 */
[----:B------:R-:W-:Y:S01]  /*9ec0*/  @P3 LOP3.LUT R23, R23, 0x8, RZ, 0xfc, !PT ;  /* 0x0000000817173812 */ /* 0x000fe200078efcff */
[----:B------:R-:W-:-:S03]  /*9ed0*/  IMAD R35, R9, R0, R35 ;  /* 0x0000000009237224 */ /* 0x000fc600078e0223 */
[----:B------:R-:W-:Y:S02]  /*9ee0*/  LOP3.LUT R23, R23, 0xffffffef, RZ, 0xc0, !PT ;  /* 0xffffffef17177812 */ /* 0x000fe400078ec0ff */
[----:B------:R-:W-:Y:S02]  /*9ef0*/  LOP3.LUT R9, R32, 0xc0, RZ, 0xfc, !PT ;  /* 0x000000c020097812 */ /* 0x000fe400078efcff */
[----:B------:R-:W-:Y:S01]  /*9f00*/  LOP3.LUT R23, R23, 0xfffffffb, RZ, 0xc0, !PT ;  /* 0xfffffffb17177812 */ /* 0x000fe200078ec0ff */
[----:B------:R-:W-:Y:S01]  /*9f10*/  UMOV UR5, 0xffffffff ;  /* 0xffffffff00057882 */ /* 0x000fe20000000000 */
[----:B------:R-:W-:Y:S01]  /*9f20*/  SHF.R.S32.HI R31, RZ, 0x1f, R28 ;  /* 0x0000001fff1f7819 */ /* 0x000fe2000001141c */
[----:B-1----:R-:W-:-:S04]  /*9f30*/  @!P0 IMAD.WIDE.U32 R2, R28, R4, R2 ;  /* 0x000000041c028225 */ /* 0x002fc800078e0002 */
[----:B------:R-:W-:Y:S01]  /*9f40*/  @!P0 IMAD R4, R31, R4, RZ ;  /* 0x000000041f048224 */ /* 0x000fe200078e02ff */
[----:B--2---:R-:W-:-:S03]  /*9f50*/  @!P0 LEA R6, P1, R2, R6, 0x2 ;  /* 0x0000000602068211 */ /* 0x004fc600078210ff */
[----:B------:R-:W-:-:S04]  /*9f60*/  @!P0 IMAD R5, R28, R5, R4 ;  /* 0x000000051c058224 */ /* 0x000fc800078e0204 */
[----:B------:R-:W-:-:S05]  /*9f70*/  @!P0 IMAD.IADD R5, R3, 0x1, R5 ;  /* 0x0000000103058824 */ /* 0x000fca00078e0205 */
[----:B------:R-:W-:Y:S02]  /*9f80*/  @!P0 LEA.HI.X R7, R2, R7, R5, 0x2, P1 ;  /* 0x0000000702078211 */ /* 0x000fe400008f1405 */
[----:B------:R-:W-:-:S03]  /*9f90*/  ISETP.GE.AND P1, PT, R10, UR4, PT ;  /* 0x000000040a007c0c */ /* 0x000fc6000bf26270 */
[----:B------:R1:W5:Y:S01]  /*9fa0*/  @!P0 LDG.E R34, desc[UR50][R6.64] ;  /* 0x0000003206228981 */ /* 0x000362000c1e1900 */
[----:B------:R-:W-:-:S09]  /*9fb0*/  ISETP.GE.AND P0, PT, R9, UR4, PT ;  /* 0x0000000409007c0c */ /* 0x000fd2000bf06270 */
[----:B------:R-:W-:-:S04]  /*9fc0*/  @P1 LOP3.LUT R23, R23, 0x4, RZ, 0xfc, !PT ;  /* 0x0000000417171812 */ /* 0x000fc800078efcff */
[----:B------:R-:W-:-:S04]  /*9fd0*/  @P2 LOP3.LUT R23, R23, 0x10, RZ, 0xfc, !PT ;  /* 0x0000001017172812 */ /* 0x000fc800078efcff */
[----:B------:R-:W-:-:S04]  /*9fe0*/  LOP3.LUT R23, R23, 0xfffffffd, RZ, 0xc0, !PT ;  /* 0xfffffffd17177812 */ /* 0x000fc800078ec0ff */
[----:B------:R-:W-:Y:S01]  /*9ff0*/  @P0 LOP3.LUT R23, R23, 0x2, RZ, 0xfc, !PT ;  /* 0x0000000217170812 */ /* 0x000fe200078efcff */
[----:B-1----:R-:W-:Y:S06]  /*a000*/  BRA.DIV UR5, `(.L_x_460) ;  /* 0x0000003e05047947 */ /* 0x002fec000b800000 */
.L_x_526:
[----:B------:R-:W-:Y:S01]  /*a010*/  IMAD.U32 R0, RZ, RZ, UR36 ;  /* 0x00000024ff007e24 */ /* 0x000fe2000f8e00ff */
[----:B------:R-:W-:Y:S02]  /*a020*/  ISETP.GT.U32.AND P1, PT, R20, 0x5f, PT ;  /* 0x0000005f1400780c */ /* 0x000fe40003f24070 */
[----:B------:R-:W-:Y:S02]  /*a030*/  LOP3.LUT R23, R23, 0xffffffbf, RZ, 0xc0, !PT ;  /* 0xffffffbf17177812 */ /* 0x000fe400078ec0ff */
[----:B------:R-:W-:Y:S02]  /*a040*/  ISETP.NE.AND P0, PT, R0, 0x3, PT ;  /* 0x000000030000780c */ /* 0x000fe40003f05270 */
[----:B------:R-:W-:Y:S02]  /*a050*/  SHF.R.S32.HI R27, RZ, 0x1f, R18 ;  /* 0x0000001fff1b7819 */ /* 0x000fe40000011412 */
[----:B------:R-:W-:-:S09]  /*a060*/  SEL R6, RZ, 0x1, P2 ;  /* 0x00000001ff067807 */ /* 0x000fd20001000000 */
[----:B------:R-:W-:-:S04]  /*a070*/  @P0 LOP3.LUT R23, R23, 0x40, RZ, 0xfc, !PT ;  /* 0x0000004017170812 */ /* 0x000fc800078efcff */
[----:B------:R-:W-:-:S04]  /*a080*/  LOP3.LUT R23, R23, 0xffffffdf, RZ, 0xc0, !PT ;  /* 0xffffffdf17177812 */ /* 0x000fc800078ec0ff */
[----:B------:R-:W-:Y:S01]  /*a090*/  @P1 LOP3.LUT R23, R23, 0x20, RZ, 0xfc, !PT ;  /* 0x0000002017171812 */ /* 0x000fe200078efcff */
[----:B------:R-:W-:Y:S06]  /*a0a0*/  @!P0 BRA `(.L_x_461) ;  /* 0x0000000000048947 */ /* 0x000fec0003800000 */
[----:B------:R-:W-:Y:S01]  /*a0b0*/  BPT.TRAP 0x1 ;  /* 0x000000040000795c */ /* 0x000fe20000300000 */
.L_x_461:
[----:B0-----:R-:W-:Y:S01]  /*a0c0*/  IMAD R33, R24, 0x8, R22 ;  /* 0x0000000818217824 */ /* 0x001fe200078e0216 */
[----:B------:R-:W-:Y:S01]  /*a0d0*/  SHF.L.U32 R0, R26, 0x1f, RZ ;  /* 0x0000001f1a007819 */ /* 0x000fe200000006ff */
[----:B------:R-:W-:Y:S03]  /*a0e0*/  BSSY B0, `(.L_x_462) ;  /* 0x0000003000007945 */ /* 0x000fe60003800000 */
[----:B------:R-:W0:Y:S02]  /*a0f0*/  SYNCS.PHASECHK.TRANS64.TRYWAIT P0, [R33+URZ+0x22840], R0 ;  /* 0x02284000210075a7 */ /* 0x000e24000800017f */
[----:B0-----:R-:W-:Y:S05]  /*a100*/  @!P0 BRA `(.L_x_463) ;  /* 0x0000003800f48947 */ /* 0x001fea0003800000 */
.L_x_527:
[----:B------:R-:W-:Y:S05]  /*a110*/  BSYNC B0 ;  /* 0x0000000000007941 */ /* 0x000fea0003800000 */
.L_x_462:
[----:B0-----:R-:W-:Y:S01]  /*a120*/  SHF.R.S32.HI R0, RZ, 0x1f, R35 ;  /* 0x0000001fff007819 */ /* 0x001fe20000011423 */
[----:B------:R-:W-:Y:S01]  /*a130*/  ULDC.64 UR4, c[0x0][0x300] ;  /* 0x0000c00000047ab9 */ /* 0x000fe20000000a00 */
[----:B-----5:R-:W-:Y:S01]  /*a140*/  SHF.R.S32.HI R4, RZ, 0x1f, R34 ;  /* 0x0000001fff047819 */ /* 0x020fe20000011422 */
[----:B------:R-:W-:Y:S01]  /*a150*/  IMAD.WIDE.U32 R2, R35, UR4, RZ ;  /* 0x0000000423027c25 */ /* 0x000fe2000f8e00ff */
[----:B------:R-:W-:Y:S01]  /*a160*/  LOP3.LUT R23, R23, 0xfffffffe, RZ, 0xc0, !PT ;  /* 0xfffffffe17177812 */ /* 0x000fe200078ec0ff */
[----:B------:R0:W-:Y:S02]  /*a170*/  STL [R1+0x1c], R0 ;  /* 0x00001c0001007387 */ /* 0x0001e40000100800 */
[----:B------:R-:W-:Y:S02]  /*a180*/  IMAD R32, R8, -0x60, R36 ;  /* 0xffffffa008207824 */ /* 0x000fe400078e0224 */
[----:B------:R1:W-:Y:S01]  /*a190*/  STL [R1+0x20], R4 ;  /* 0x0000200401007387 */ /* 0x0003e20000100800 */
[----:B0-----:R-:W-:-:S04]  /*a1a0*/  IMAD R0, R0, UR4, RZ ;  /* 0x0000000400007c24 */ /* 0x001fc8000f8e02ff */
[----:B------:R-:W-:Y:S01]  /*a1b0*/  IMAD R0, R35, UR5, R0 ;  /* 0x0000000523007c24 */ /* 0x000fe2000f8e0200 */
[----:B------:R-:W-:-:S03]  /*a1c0*/  ULDC.64 UR4, c[0x0][0x310] ;  /* 0x0000c40000047ab9 */ /* 0x000fc60000000a00 */
[----:B------:R-:W-:Y:S02]  /*a1d0*/  IMAD.IADD R3, R3, 0x1, R0 ;  /* 0x0000000103037824 */ /* 0x000fe400078e0200 */
[----:B------:R-:W-:Y:S02]  /*a1e0*/  IMAD R0, R4, UR4, RZ ;  /* 0x0000000404007c24 */ /* 0x000fe4000f8e02ff */
[----:B-1----:R-:W0:Y:S01]  /*a1f0*/  S2R R4, SR_TID.X ;  /* 0x0000000000047919 */ /* 0x002e220000002100 */
[----:B------:R-:W-:-:S04]  /*a200*/  IMAD.WIDE.U32 R2, R34, UR4, R2 ;  /* 0x0000000422027c25 */ /* 0x000fc8000f8e0002 */
[----:B------:R-:W-:Y:S01]  /*a210*/  IMAD R0, R34, UR5, R0 ;  /* 0x0000000522007c24 */ /* 0x000fe2000f8e0200 */
[----:B------:R-:W-:-:S03]  /*a220*/  ULDC.64 UR4, c[0x0][0x308] ;  /* 0x0000c20000047ab9 */ /* 0x000fc60000000a00 */
[----:B------:R-:W-:Y:S02]  /*a230*/  IMAD.IADD R3, R3, 0x1, R0 ;  /* 0x0000000103037824 */ /* 0x000fe400078e0200 */
[----:B------:R-:W-:Y:S02]  /*a240*/  IMAD R0, R27, UR4, RZ ;  /* 0x000000041b007c24 */ /* 0x000fe4000f8e02ff */
[----:B------:R-:W-:-:S04]  /*a250*/  IMAD.WIDE.U32 R2, R18, UR4, R2 ;  /* 0x0000000412027c25 */ /* 0x000fc8000f8e0002 */
[----:B------:R-:W-:Y:S01]  /*a260*/  IMAD R0, R18, UR5, R0 ;  /* 0x0000000512007c24 */ /* 0x000fe2000f8e0200 */
[----:B------:R-:W-:Y:S01]  /*a270*/  ULDC.64 UR4, c[0x0][0x2e8] ;  /* 0x0000ba0000047ab9 */ /* 0x000fe20000000a00 */
[----:B0-----:R-:W-:Y:S02]  /*a280*/  LOP3.LUT R5, R4, 0x7f, RZ, 0xc0, !PT ;  /* 0x0000007f04057812 */ /* 0x001fe400078ec0ff */
[----:B------:R-:W-:Y:S01]  /*a290*/  IMAD.IADD R4, R3, 0x1, R0 ;  /* 0x0000000103047824 */ /* 0x000fe200078e0200 */
[C---:B------:R-:W-:Y:S01]  /*a2a0*/  LEA R0, P0, R2.reuse, UR4, 0x1 ;  /* 0x0000000402007c11 */ /* 0x040fe2000f8008ff */
[----:B------:R-:W-:Y:S01]  /*a2b0*/  ULDC UR4, c[0x0][0x2f4] ;  /* 0x0000bd0000047ab9 */ /* 0x000fe20000000800 */
[----:B------:R-:W-:Y:S02]  /*a2c0*/  SHF.R.U32.HI R7, RZ, 0x3, R5 ;  /* 0x00000003ff077819 */ /* 0x000fe40000011605 */
[----:B------:R-:W0:Y:S01]  /*a2d0*/  S2R R5, SR_TID.X ;  /* 0x0000000000057919 */ /* 0x000e220000002100 */
[----:B------:R-:W-:Y:S01]  /*a2e0*/  LEA.HI.X R4, R2, UR5, R4, 0x1, P0 ;  /* 0x0000000502047c11 */ /* 0x000fe200080f0c04 */
[----:B------:R-:W-:Y:S01]  /*a2f0*/  UMOV UR5, 0xffffffff ;  /* 0xffffffff00057882 */ /* 0x000fe20000000000 */
[----:B------:R-:W-:-:S05]  /*a300*/  IMAD.IADD R32, R32, 0x1, -R7 ;  /* 0x0000000120207824 */ /* 0x000fca00078e0a07 */
[----:B------:R-:W-:Y:S01]  /*a310*/  ISETP.GE.AND P0, PT, R32, 0x1, PT ;  /* 0x000000012000780c */ /* 0x000fe20003f06270 */
[----:B0-----:R-:W-:Y:S02]  /*a320*/  IMAD.SHL.U32 R9, R5, 0x8, RZ ;  /* 0x0000000805097824 */ /* 0x001fe400078e00ff */
[----:B------:R-:W-:-:S03]  /*a330*/  IMAD R5, R24, 0x1800, R29 ;  /* 0x0000180018057824 */ /* 0x000fc600078e021d */
[----:B------:R-:W-:-:S04]  /*a340*/  LOP3.LUT R9, R9, 0x38, RZ, 0xc0, !PT ;  /* 0x0000003809097812 */ /* 0x000fc800078ec0ff */
[----:B------:R-:W-:-:S13]  /*a350*/  ISETP.GE.AND P2, PT, R9, UR4, PT ;  /* 0x0000000409007c0c */ /* 0x000fda000bf46270 */
[----:B------:R-:W-:Y:S01]  /*a360*/  @P2 LOP3.LUT R23, R23, 0x1, RZ, 0xfc, !PT ;  /* 0x0000000117172812 */ /* 0x000fe200078efcff */
[----:B------:R-:W-:Y:S06]  /*a370*/  BRA.DIV UR5, `(.L_x_464) ;  /* 0x0000003a056c7947 */ /* 0x000fec000b800000 */
[----:B------:R-:W0:Y:S01]  /*a380*/  SHFL.IDX PT, R3, R0, RZ, 0x181f ;  /* 0x00181fff00037589 */ /* 0x000e2200000e0000 */
[----:B------:R-:W-:-:S03]  /*a390*/  @P0 IMAD R7, R5, 0x2, R22 ;  /* 0x0000000205070824 */ /* 0x000fc600078e0216 */
[----:B------:R-:W1:Y:S01]  /*a3a0*/  SHFL.IDX PT, R2, R4, RZ, 0x181f ;  /* 0x00181fff04027589 */ /* 0x000e6200000e0000 */
[----:B0-----:R-:W-:-:S05]  /*a3b0*/  @P0 LEA R3, P1, R9, R3, 0x1 ;  /* 0x0000000309030211 */ /* 0x001fca00078208ff */
[----:B-1----:R-:W-:-:S05]  /*a3c0*/  @P0 IMAD.X R2, RZ, RZ, R2, P1 ;  /* 0x000000ffff020224 */ /* 0x002fca00008e0602 */
[----:B------:R-:W-:-:S04]  /*a3d0*/  @P0 LOP3.LUT R3, R3, R2, RZ, 0x3c, !PT ;  /* 0x0000000203030212 */ /* 0x000fc800078e3cff */
[----:B------:R-:W-:-:S04]  /*a3e0*/  @P0 LOP3.LUT R2, R3, R2, RZ, 0x3c, !PT ;  /* 0x0000000203020212 */ /* 0x000fc800078e3cff */
[----:B------:R-:W-:-:S05]  /*a3f0*/  @P0 LOP3.LUT R3, R3, R2, RZ, 0x3c, !PT ;  /* 0x0000000203030212 */ /* 0x000fca00078e3cff */
[----:B------:R-:W-:Y:S01]  /*a400*/  @!PT LDS RZ, [RZ] ;  /* 0x00000000fffff984 */ /* 0x000fe20000000800 */
[----:B------:R0:W-:Y:S01]  /*a410*/  @P0 LDGSTS.E.BYPASS.LTC128B.128 [R7+0x1c400], desc[UR50][R2.64], !P2 ;  /* 0x1c40000002070fae */ /* 0x0001e2000d101d72 */
[----:B------:R-:W-:-:S03]  /*a420*/  ISETP.GE.AND P0, PT, R32, 0x11, PT ;  /* 0x000000112000780c */ /* 0x000fc60003f06270 */
[----:B0-----:R-:W0:Y:S10]  /*a430*/  SHFL.IDX PT, R3, R0, 0x1, 0x181f ;  /* 0x00381f0000037f89 */ /* 0x001e3400000e0000 */
[----:B------:R-:W-:Y:S01]  /*a440*/  @P0 IMAD R7, R5, 0x2, R22 ;  /* 0x0000000205070824 */ /* 0x000fe200078e0216 */
[----:B------:R-:W1:Y:S01]  /*a450*/  SHFL.IDX PT, R2, R4, 0x1, 0x181f ;  /* 0x00381f0004027f89 */ /* 0x000e6200000e0000 */
[----:B0-----:R-:W-:-:S05]  /*a460*/  @P0 LEA R3, P1, R9, R3, 0x1 ;  /* 0x0000000309030211 */ /* 0x001fca00078208ff */
[----:B-1----:R-:W-:-:S05]  /*a470*/  @P0 IMAD.X R2, RZ, RZ, R2, P1 ;  /* 0x000000ffff020224 */ /* 0x002fca00008e0602 */
[----:B------:R-:W-:-:S04]  /*a480*/  @P0 LOP3.LUT R3, R3, R2, RZ, 0x3c, !PT ;  /* 0x0000000203030212 */ /* 0x000fc800078e3cff */
[----:B------:R-:W-:-:S04]  /*a490*/  @P0 LOP3.LUT R2, R3, R2, RZ, 0x3c, !PT ;  /* 0x0000000203020212 */ /* 0x000fc800078e3cff */
[----:B------:R-:W-:-:S05]  /*a4a0*/  @P0 LOP3.LUT R3, R3, R2, RZ, 0x3c, !PT ;  /* 0x0000000203030212 */ /* 0x000fca00078e3cff */
        /* <DEDUP_REMOVED lines=24> */
[----:B------:R-:W1:Y:S04]  /*a630*/  SHFL.IDX PT, R2, R4, 0x4, 0x181f ;  /* 0x00981f0004027f89 */ /* 0x000e6800000e0000 */
[----:B------:R-:W2:Y:S04]  /*a640*/  SHFL.IDX PT, R4, R4, 0x5, 0x181f ;  /* 0x00b81f0004047f89 */ /* 0x000ea800000e0000 */
[----:B------:R-:W3:Y:S01]  /*a650*/  SHFL.IDX PT, R0, R0, 0x5, 0x181f ;  /* 0x00b81f0000007f89 */ /* 0x000ee200000e0000 */
[----:B0-----:R-:W-:-:S05]  /*a660*/  @P0 LEA R3, P1, R9, R3, 0x1 ;  /* 0x0000000309030211 */ /* 0x001fca00078208ff */
[----:B-1----:R-:W-:-:S05]  /*a670*/  @P0 IMAD.X R2, RZ, RZ, R2, P1 ;  /* 0x000000ffff020224 */ /* 0x002fca00008e0602 */
[----:B------:R-:W-:-:S04]  /*a680*/  @P0 LOP3.LUT R3, R3, R2, RZ, 0x3c, !PT ;  /* 0x0000000203030212 */ /* 0x000fc800078e3cff */
[----:B------:R-:W-:-:S04]  /*a690*/  @P0 LOP3.LUT R2, R3, R2, RZ, 0x3c, !PT ;  /* 0x0000000203020212 */ /* 0x000fc800078e3cff */
[----:B------:R-:W-:-:S05]  /*a6a0*/  @P0 LOP3.LUT R3, R3, R2, RZ, 0x3c, !PT ;  /* 0x0000000203030212 */ /* 0x000fca00078e3cff */
[----:B--23--:R1:W-:Y:S02]  /*a6b0*/  @P0 LDGSTS.E.BYPASS.LTC128B.128 [R7+0x1e400], desc[UR50][R2.64], !P2 ;  /* 0x1e40000002070fae */ /* 0x00c3e4000d101d72 */
.L_x_541:
[----:B------:R-:W-:-:S13]  /*a6c0*/  ISETP.GE.AND P0, PT, R32, 0x51, PT ;  /* 0x000000512000780c */ /* 0x000fda0003f06270 */
[----:B01----:R-:W-:Y:S01]  /*a6d0*/  @P0 LEA R2, P1, R9, R0, 0x1 ;  /* 0x0000000009020211 */ /* 0x003fe200078208ff */
[----:B------:R-:W-:-:S04]  /*a6e0*/  @P0 IMAD R5, R5, 0x2, R22 ;  /* 0x0000000205050824 */ /* 0x000fc800078e0216 */
[----:B------:R-:W-:-:S05]  /*a6f0*/  @P0 IMAD.X R3, RZ, RZ, R4, P1 ;  /* 0x000000ffff030224 */ /* 0x000fca00008e0604 */
[----:B------:R-:W-:Y:S01]  /*a700*/  @!PT LDS RZ, [RZ] ;  /* 0x00000000fffff984 */ /* 0x000fe20000000800 */
[----:B------:R-:W-:Y:S01]  /*a710*/  @!PT LDS RZ, [RZ] ;  /* 0x00000000fffff984 */ /* 0x000fe20000000800 */
[----:B------:R-:W-:Y:S01]  /*a720*/  @!PT LDS RZ, [RZ] ;  /* 0x00000000fffff984 */ /* 0x000fe20000000800 */
[----:B------:R0:W-:Y:S01]  /*a730*/  @P0 LDGSTS.E.BYPASS.LTC128B.128 [R5+0x1ec00], desc[UR50][R2.64], !P2 ;  /* 0x1ec0000002050fae */ /* 0x0001e2000d101d72 */
[----:B------:R-:W-:Y:S01]  /*a740*/  PLOP3.LUT P0, PT, PT, PT, PT, 0x80, 0x0 ;  /* 0x000000000000781c */ /* 0x000fe20003f0f070 */
[----:B------:R-:W-:-:S12]  /*a750*/  NOP ;  /* 0x0000000000007918 */ /* 0x000fd80000000000 */
.L_x_465:
        /* <DEDUP_REMOVED lines=11> */
.L_x_466:
[----:B------:R1:W5:Y:S01]  /*a810*/  LDL.LU R4, [R1+0x4] ;  /* 0x0000040001047983 */ /* 0x0003620000300800 */
[C---:B------:R-:W-:Y:S01]  /*a820*/  LOP3.LUT P3, RZ, R23.reuse, 0x8, RZ, 0xc0, !PT ;  /* 0x0000000817ff7812 */ /* 0x040fe2000786c0ff */
[----:B------:R1:W-:Y:S02]  /*a830*/  SYNCS.ARRIVE.TRANS64.A1T0 RZ, [R33+URZ+0x22830], RZ ;  /* 0x022830ff21ff79a7 */ /* 0x0003e4000810003f */
[----:B0-----:R1:W5:Y:S01]  /*a840*/  LDL.LU R3, [R1] ;  /* 0x0000000001037983 */ /* 0x0013620000300800 */
[----:B------:R-:W-:-:S13]  /*a850*/  LOP3.LUT P2, RZ, R23, 0x4, RZ, 0xc0, !PT ;  /* 0x0000000417ff7812 */ /* 0x000fda000784c0ff */
[----:B------:R-:W-:Y:S05]  /*a860*/  WARPSYNC.ALL ;  /* 0x0000000000007948 */ /* 0x000fea0003800000 */
[----:B------:R-:W-:Y:S01]  /*a870*/  BAR.SYNC.DEFER_BLOCKING 0x8, 0x180 ;  /* 0x0206000000007b1d */ /* 0x000fe20000010000 */
[C---:B------:R-:W-:Y:S02]  /*a880*/  LOP3.LUT P1, RZ, R23.reuse, 0x100, RZ, 0xc0, !PT ;  /* 0x0000010017ff7812 */ /* 0x040fe4000782c0ff */
[----:B------:R-:W-:Y:S02]  /*a890*/  LOP3.LUT P0, RZ, R23, 0x2, RZ, 0xc0, !PT ;  /* 0x0000000217ff7812 */ /* 0x000fe4000780c0ff */
[----:B------:R-:W-:Y:S01]  /*a8a0*/  SEL R0, RZ, 0x2, P3 ;  /* 0x00000002ff007807 */ /* 0x000fe20001800000 */
[----:B------:R-:W-:Y:S01]  /*a8b0*/  ULDC.64 UR4, c[0x0][0x298] ;  /* 0x0000a60000047ab9 */ /* 0x000fe20000000a00 */
[----:B------:R-:W-:Y:S01]  /*a8c0*/  SEL R2, RZ, 0x4, P2 ;  /* 0x00000004ff027807 */ /* 0x000fe20001000000 */
[----:B------:R-:W-:Y:S01]  /*a8d0*/  BSSY B6, `(.L_x_467) ;  /* 0x0000022000067945 */ /* 0x000fe20003800000 */
[----:B------:R-:W-:-:S02]  /*a8e0*/  SEL R5, R25, RZ, !P1 ;  /* 0x000000ff19057207 */ /* 0x000fc40004800000 */
[----:B------:R-:W-:Y:S02]  /*a8f0*/  IADD3 R0, R2, R0, R6 ;  /* 0x0000000002007210 */ /* 0x000fe40007ffe006 */
[----:B------:R-:W-:Y:S01]  /*a900*/  SEL R25, RZ, 0x8, P0 ;  /* 0x00000008ff197807 */ /* 0x000fe20000000000 */
[----:B------:R0:W-:Y:S04]  /*a910*/  STL [R1+0x18], R5 ;  /* 0x0000180501007387 */ /* 0x0001e80000100800 */
[----:B------:R-:W-:Y:S01]  /*a920*/  IMAD.IADD R25, R0, 0x1, R25 ;  /* 0x0000000100197824 */ /* 0x000fe200078e0219 */
[----:B-----5:R-:W-:Y:S02]  /*a930*/  SEL R2, R4, RZ, !P1 ;  /* 0x000000ff04027207 */ /* 0x020fe40004800000 */
[----:B------:R-:W-:Y:S01]  /*a940*/  SHF.R.S32.HI R0, RZ, 0x1f, R3 ;  /* 0x0000001fff007819 */ /* 0x000fe20000011403 */
[----:B0-----:R-:W-:-:S02]  /*a950*/  IMAD.WIDE.U32 R4, R3, UR4, RZ ;  /* 0x0000000403047c25 */ /* 0x001fc4000f8e00ff */
[----:B------:R0:W-:Y:S02]  /*a960*/  STL [R1+0x4], R2 ;  /* 0x0000040201007387 */ /* 0x0001e40000100800 */
[----:B------:R-:W-:Y:S02]  /*a970*/  IMAD R0, R0, UR4, RZ ;  /* 0x0000000400007c24 */ /* 0x000fe4000f8e02ff */
[----:B------:R2:W-:Y:S02]  /*a980*/  STL.64 [R1+0x10], R4 ;  /* 0x0000100401007387 */ /* 0x0005e40000100a00 */
[----:B------:R-:W-:Y:S02]  /*a990*/  IMAD R0, R3, UR5, R0 ;  /* 0x0000000503007c24 */ /* 0x000fe4000f8e0200 */
[----:B0-----:R-:W-:Y:S02]  /*a9a0*/  VIADD R2, R22, 0x18400 ;  /* 0x0001840016027836 */ /* 0x001fe40000000000 */
[----:B------:R-:W-:-:S03]  /*a9b0*/  IMAD.IADD R0, R5, 0x1, R0 ;  /* 0x0000000105007824 */ /* 0x000fc600078e0200 */
[----:B------:R-:W-:Y:S02]  /*a9c0*/  LOP3.LUT P0, RZ, R2, 0x3ff, RZ, 0xc0, !PT ;  /* 0x000003ff02ff7812 */ /* 0x000fe4000780c0ff */
[----:B------:R2:W-:Y:S11]  /*a9d0*/  STL [R1], R0 ;  /* 0x0000000001007387 */ /* 0x0005f60000100800 */
[----:B--2---:R-:W-:Y:S05]  /*a9e0*/  @!P0 BRA `(.L_x_468) ;  /* 0x0000000000408947 */ /* 0x004fea0003800000 */
[----:B------:R-:W-:Y:S01]  /*a9f0*/  MOV R2, 0x0 ;  /* 0x0000000000027802 */ /* 0x000fe20000000f00 */
        /* <DEDUP_REMOVED lines=15> */
.L_x_468:
[----:B------:R-:W-:Y:S05]  /*aaf0*/  BSYNC B6 ;  /* 0x0000000000067941 */ /* 0x000fea0003800000 */
.L_x_467:
[----:B------:R-:W2:Y:S01]  /*ab00*/  LDL.LU R20, [R1] ;  /* 0x0000000001147983 */ /* 0x000ea20000300800 */
[----:B------:R-:W0:Y:S01]  /*ab10*/  LDC R7, c[0x0][0x448] ;  /* 0x00011200ff077b82 */ /* 0x000e220000000800 */
[----:B------:R-:W-:Y:S02]  /*ab20*/  ULDC.64 UR4, c[0x0][0x2d8] ;  /* 0x0000b60000047ab9 */ /* 0x000fe40000000a00 */
[----:B------:R-:W2:Y:S04]  /*ab30*/  LDL.LU.64 R2, [R1+0x10] ;  /* 0x0000100001027983 */ /* 0x000ea80000300a00 */
[----:B------:R-:W3:Y:S04]  /*ab40*/  LDL.LU R4, [R1+0x4] ;  /* 0x0000040001047983 */ /* 0x000ee80000300800 */
[----:B------:R-:W4:Y:S01]  /*ab50*/  LDL.LU R21, [R1+0x18] ;  /* 0x0000180001157983 */ /* 0x000f220000300800 */
[----:B------:R-:W-:-:S02]  /*ab60*/  IMAD R0, R27, UR4, RZ ;  /* 0x000000041b007c24 */ /* 0x000fc4000f8e02ff */
[----:B------:R-:W-:Y:S01]  /*ab70*/  IMAD.SHL.U32 R17, R17, 0x80, RZ ;  /* 0x0000008011117824 */ /* 0x000fe200078e00ff */
[----:B------:R0:W5:Y:S01]  /*ab80*/  LDL R10, [R1+0x8] ;  /* 0x00000800010a7983 */ /* 0x0001620000100800 */
[----:B------:R-:W-:Y:S01]  /*ab90*/  IMAD R0, R18, UR5, R0 ;  /* 0x0000000512007c24 */ /* 0x000fe2000f8e0200 */
[----:B0-----:R-:W-:Y:S01]  /*aba0*/  ISETP.NE.AND P0, PT, R7, 0x1, PT ;  /* 0x000000010700780c */ /* 0x001fe20003f05270 */
[----:B------:R-:W0:Y:S02]  /*abb0*/  S2R R9, SR_TID.X ;  /* 0x0000000000097919 */ /* 0x000e240000002100 */
[----:B0-----:R-:W-:-:S05]  /*abc0*/  IMAD.SHL.U32 R8, R9, 0x8, RZ ;  /* 0x0000000809087824 */ /* 0x001fca00078e00ff */
[----:B------:R-:W-:Y:S01]  /*abd0*/  LOP3.LUT R8, R8, 0x38, RZ, 0xc0, !PT ;  /* 0x0000003808087812 */ /* 0x000fe200078ec0ff */
[----:B--2---:R-:W-:Y:S02]  /*abe0*/  IMAD.MOV.U32 R3, RZ, RZ, R20 ;  /* 0x000000ffff037224 */ /* 0x004fe400078e0014 */
[----:B------:R-:W0:Y:S01]  /*abf0*/  S2R R20, SR_TID.X ;  /* 0x0000000000147919 */ /* 0x000e220000002100 */
[----:B------:R-:W-:Y:S01]  /*ac00*/  IMAD.WIDE.U32 R2, R18, UR4, R2 ;  /* 0x0000000412027c25 */ /* 0x000fe2000f8e0002 */
[----:B------:R-:W-:-:S03]  /*ac10*/  ULDC.64 UR4, c[0x0][0x2e0] ;  /* 0x0000b80000047ab9 */ /* 0x000fc60000000a00 */
[----:B------:R-:W-:Y:S02]  /*ac20*/  IMAD.IADD R3, R3, 0x1, R0 ;  /* 0x0000000103037824 */ /* 0x000fe400078e0200 */
[----:B---3--:R-:W-:Y:S02]  /*ac30*/  IMAD R0, R4, UR4, RZ ;  /* 0x0000000404007c24 */ /* 0x008fe4000f8e02ff */
[C---:B----4-:R-:W-:Y:S01]  /*ac40*/  IMAD.WIDE.U32 R2, R21.reuse, UR4, R2 ;  /* 0x0000000415027c25 */ /* 0x050fe2000f8e0002 */
[----:B------:R-:W2:Y:S03]  /*ac50*/  @P0 LDC R4, c[0x0][0x44c] ;  /* 0x00011300ff040b82 */ /* 0x000ea60000000800 */
[----:B------:R-:W-:Y:S01]  /*ac60*/  IMAD R0, R21, UR5, R0 ;  /* 0x0000000515007c24 */ /* 0x000fe2000f8e0200 */
[----:B------:R-:W-:-:S04]  /*ac70*/  ULDC.64 UR4, c[0x0][0x2d0] ;  /* 0x0000b40000047ab9 */ /* 0x000fc80000000a00 */
[----:B------:R-:W-:Y:S02]  /*ac80*/  IADD3 R3, R3, R0, RZ ;  /* 0x0000000003037210 */ /* 0x000fe40007ffe0ff */
[----:B------:R-:W3:Y:S01]  /*ac90*/  @P0 LDC R0, c[0x0][0x450] ;  /* 0x00011400ff000b82 */ /* 0x000ee20000000800 */
[C---:B0-----:R-:W-:Y:S01]  /*aca0*/  LOP3.LUT R21, R20.reuse, 0x7f, RZ, 0xc0, !PT ;  /* 0x0000007f14157812 */ /* 0x041fe200078ec0ff */
[----:B------:R-:W-:-:S03]  /*acb0*/  IMAD.SHL.U32 R20, R20, 0x10, RZ ;  /* 0x0000001014147824 */ /* 0x000fc600078e00ff */
[----:B------:R-:W-:-:S04]  /*acc0*/  SHF.R.U32.HI R21, RZ, 0x3, R21 ;  /* 0x00000003ff157819 */ /* 0x000fc80000011615 */
[----:B------:R-:W-:-:S04]  /*acd0*/  LOP3.LUT R20, R21, 0x70, R20, 0xf8, !PT ;  /* 0x0000007015147812 */ /* 0x000fc800078ef814 */
[----:B------:R-:W-:-:S05]  /*ace0*/  LOP3.LUT R5, R20, R17, RZ, 0xfc, !PT ;  /* 0x0000001114057212 */ /* 0x000fca00078efcff */
[----:B--2---:R-:W-:-:S04]  /*acf0*/  @P0 IMAD.HI.U32 R6, R5, R4, RZ ;  /* 0x0000000405060227 */ /* 0x004fc800078e00ff */
[----:B------:R-:W-:Y:S01]  /*ad00*/  IMAD.MOV.U32 R4, RZ, RZ, R5 ;  /* 0x000000ffff047224 */ /* 0x000fe200078e0005 */
[----:B---3--:R-:W-:-:S05]  /*ad10*/  @P0 SHF.R.U32.HI R4, RZ, R0, R6 ;  /* 0x00000000ff040219 */ /* 0x008fca0000011606 */
[----:B------:R-:W-:-:S04]  /*ad20*/  IMAD.MOV R0, RZ, RZ, -R4 ;  /* 0x000000ffff007224 */ /* 0x000fc800078e0a04 */
[----:B------:R-:W-:Y:S01]  /*ad30*/  IMAD R0, R7, R0, R5 ;  /* 0x0000000007007224 */ /* 0x000fe200078e0205 */
[----:B------:R-:W-:Y:S01]  /*ad40*/  SHF.R.S32.HI R5, RZ, 0x1f, R4 ;  /* 0x0000001fff057819 */ /* 0x000fe20000011404 */
[----:B------:R-:W-:-:S04]  /*ad50*/  IMAD.WIDE.U32 R2, R4, UR4, R2 ;  /* 0x0000000404027c25 */ /* 0x000fc8000f8e0002 */
        /* <DEDUP_REMOVED lines=11> */
[----:B------:R-:W-:Y:S01]  /*ae10*/  ULDC UR4, c[0x0][0x2b8] ;  /* 0x0000ae0000047ab9 */ /* 0x000fe20000000800 */
[----:B------:R-:W-:-:S03]  /*ae20*/  LOP3.LUT R20, R9, 0x7f, RZ, 0xc0, !PT ;  /* 0x0000007f09147812 */ /* 0x000fc600078ec0ff */
[----:B------:R-:W-:Y:S01]  /*ae30*/  LEA.HI.X R4, R2, UR5, R4, 0x1, P0 ;  /* 0x0000000502047c11 */ /* 0x000fe200080f0c04 */
[----:B------:R-:W-:Y:S01]  /*ae40*/  UMOV UR5, 0xffffffff ;  /* 0xffffffff00057882 */ /* 0x000fe20000000000 */
[----:B------:R-:W-:Y:S02]  /*ae50*/  ISETP.GE.AND P1, PT, R8, UR4, PT ;  /* 0x0000000408007c0c */ /* 0x000fe4000bf26270 */
[----:B------:R-:W-:Y:S01]  /*ae60*/  SHF.R.U32.HI R9, RZ, 0x3, R20 ;  /* 0x00000003ff097819 */ /* 0x000fe20000011614 */
[----:B------:R-:W-:Y:S10]  /*ae70*/  BRA.DIV UR5, `(.L_x_469) ;  /* 0x0000003605ac7947 */ /* 0x000ff4000b800000 */
[----:B------:R-:W0:Y:S01]  /*ae80*/  SHFL.IDX PT, R3, R0, RZ, 0x181f ;  /* 0x00181fff00037589 */ /* 0x000e2200000e0000 */
[----:B-----5:R-:W-:Y:S02]  /*ae90*/  IMAD R5, R10, R7, RZ ;  /* 0x000000070a057224 */ /* 0x020fe400078e02ff */
[----:B------:R-:W-:Y:S01]  /*aea0*/  IMAD.IADD R17, R9, 0x1, R17 ;  /* 0x0000000109117824 */ /* 0x000fe200078e0211 */
[----:B------:R-:W2:Y:S03]  /*aeb0*/  SHFL.IDX PT, R2, R4, RZ, 0x181f ;  /* 0x00181fff04027589 */ /* 0x000ea600000e0000 */
[C---:B------:R-:W-:Y:S01]  /*aec0*/  VIADD R6, R17.reuse, 0x10 ;  /* 0x0000001011067836 */ /* 0x040fe20000000000 */
[----:B------:R-:W-:-:S13]  /*aed0*/  ISETP.GE.AND P0, PT, R17, R5, PT ;  /* 0x000000051100720c */ /* 0x000fda0003f06270 */
[----:B0-----:R-:W-:-:S05]  /*aee0*/  @!P0 LEA R3, P2, R8, R3, 0x1 ;  /* 0x0000000308038211 */ /* 0x001fca00078408ff */
[----:B--2---:R-:W-:-:S05]  /*aef0*/  @!P0 IMAD.X R2, RZ, RZ, R2, P2 ;  /* 0x000000ffff028224 */ /* 0x004fca00010e0602 */
[----:B------:R-:W-:-:S04]  /*af00*/  @!P0 LOP3.LUT R3, R3, R2, RZ, 0x3c, !PT ;  /* 0x0000000203038212 */ /* 0x000fc800078e3cff */
[----:B------:R-:W-:-:S04]  /*af10*/  @!P0 LOP3.LUT R2, R3, R2, RZ, 0x3c, !PT ;  /* 0x0000000203028212 */ /* 0x000fc800078e3cff */
[----:B------:R-:W-:-:S05]  /*af20*/  @!P0 LOP3.LUT R3, R3, R2, RZ, 0x3c, !PT ;  /* 0x0000000203038212 */ /* 0x000fca00078e3cff */
[----:B------:R-:W-:Y:S01]  /*af30*/  @!PT LDS RZ, [RZ] ;  /* 0x00000000fffff984 */ /* 0x000fe20000000800 */
[----:B------:R0:W-:Y:S01]  /*af40*/  @!P0 LDGSTS.E.BYPASS.LTC128B.128 [R37+0x18400], desc[UR50][R2.64], !P1 ;  /* 0x1840000002258fae */ /* 0x0001e2000c901d72 */
[----:B------:R-:W-:Y:S01]  /*af50*/  ISETP.GE.AND P0, PT, R6, R5, PT ;  /* 0x000000050600720c */ /* 0x000fe20003f06270 */
[----:B------:R-:W-:Y:S02]  /*af60*/  VIADD R6, R17, 0x20 ;  /* 0x0000002011067836 */ /* 0x000fe40000000000 */
[----:B0-----:R-:W0:Y:S04]  /*af70*/  SHFL.IDX PT, R3, R0, 0x1, 0x181f ;  /* 0x00381f0000037f89 */ /* 0x001e2800000e0000 */
[----:B------:R-:W2:Y:S06]  /*af80*/  SHFL.IDX PT, R2, R4, 0x1, 0x181f ;  /* 0x00381f0004027f89 */ /* 0x000eac00000e0000 */
[----:B0-----:R-:W-:-:S05]  /*af90*/  @!P0 LEA R3, P2, R8, R3, 0x1 ;  /* 0x0000000308038211 */ /* 0x001fca00078408ff */
[----:B--2---:R-:W-:-:S05]  /*afa0*/  @!P0 IMAD.X R2, RZ, RZ, R2, P2 ;  /* 0x000000ffff028224 */ /* 0x004fca00010e0602 */
[----:B------:R-:W-:-:S04]  /*afb0*/  @!P0 LOP3.LUT R3, R3, R2, RZ, 0x3c, !PT ;  /* 0x0000000203038212 */ /* 0x000fc800078e3cff */
[----:B------:R-:W-:-:S04]  /*afc0*/  @!P0 LOP3.LUT R2, R3, R2, RZ, 0x3c, !PT ;  /* 0x0000000203028212 */ /* 0x000fc800078e3cff */
[----:B------:R-:W-:-:S05]  /*afd0*/  @!P0 LOP3.LUT R3, R3, R2, RZ, 0x3c, !PT ;  /* 0x0000000203038212 */ /* 0x000fca00078e3cff */
        /* <DEDUP_REMOVED lines=41> */
[----:B------:R-:W-:-:S03]  /*b270*/  ISETP.GE.AND P0, PT, R6, R5, PT ;  /* 0x000000050600720c */ /* 0x000fc60003f06270 */
[----:B0-----:R-:W0:Y:S04]  /*b280*/  SHFL.IDX PT, R3, R0, 0x6, 0x181f ;  /* 0x00d81f0000037f89 */ /* 0x001e2800000e0000 */
[----:B------:R-:W2:Y:S04]  /*b290*/  SHFL.IDX PT, R2, R4, 0x6, 0x181f ;  /* 0x00d81f0004027f89 */ /* 0x000ea800000e0000 */
[----:B------:R-:W3:Y:S04]  /*b2a0*/  SHFL.IDX PT, R4, R4, 0x7, 0x181f ;  /* 0x00f81f0004047f89 */ /* 0x000ee800000e0000 */
[----:B------:R-:W4:Y:S01]  /*b2b0*/  SHFL.IDX PT, R0, R0, 0x7, 0x181f ;  /* 0x00f81f0000007f89 */ /* 0x000f2200000e0000 */
[----:B0-----:R-:W-:-:S05]  /*b2c0*/  @!P0 LEA R3, P2, R8, R3, 0x1 ;  /* 0x0000000308038211 */ /* 0x001fca00078408ff */
[----:B--2---:R-:W-:-:S05]  /*b2d0*/  @!P0 IMAD.X R2, RZ, RZ, R2, P2 ;  /* 0x000000ffff028224 */ /* 0x004fca00010e0602 */
[----:B------:R-:W-:-:S04]  /*b2e0*/  @!P0 LOP3.LUT R3, R3, R2, RZ, 0x3c, !PT ;  /* 0x0000000203038212 */ /* 0x000fc800078e3cff */
[----:B------:R-:W-:-:S04]  /*b2f0*/  @!P0 LOP3.LUT R2, R3, R2, RZ, 0x3c, !PT ;  /* 0x0000000203028212 */ /* 0x000fc800078e3cff */
[----:B------:R-:W-:-:S05]  /*b300*/  @!P0 LOP3.LUT R3, R3, R2, RZ, 0x3c, !PT ;  /* 0x0000000203038212 */ /* 0x000fca00078e3cff */
[----:B---34-:R0:W-:Y:S02]  /*b310*/  @!P0 LDGSTS.E.BYPASS.LTC128B.128 [R37+0x1b400], desc[UR50][R2.64], !P1 ;  /* 0x1b40000002258fae */ /* 0x0181e4000c901d72 */
.L_x_558:
[----:B------:R-:W-:-:S05]  /*b320*/  VIADD R17, R17, 0x70 ;  /* 0x0000007011117836 */ /* 0x000fca0000000000 */
[----:B------:R-:W-:-:S13]  /*b330*/  ISETP.GE.AND P0, PT, R17, R5, PT ;  /* 0x000000051100720c */ /* 0x000fda0003f06270 */
[----:B0-2---:R-:W-:-:S05]  /*b340*/  @!P0 LEA R2, P2, R8, R0, 0x1 ;  /* 0x0000000008028211 */ /* 0x005fca00078408ff */
[----:B------:R-:W-:-:S05]  /*b350*/  @!P0 IMAD.X R3, RZ, RZ, R4, P2 ;  /* 0x000000ffff038224 */ /* 0x000fca00010e0604 */
[----:B------:R-:W-:Y:S01]  /*b360*/  @!PT LDS RZ, [RZ] ;  /* 0x00000000fffff984 */ /* 0x000fe20000000800 */
[----:B------:R-:W-:Y:S01]  /*b370*/  @!PT LDS RZ, [RZ] ;  /* 0x00000000fffff984 */ /* 0x000fe20000000800 */
[----:B------:R-:W-:Y:S01]  /*b380*/  @!PT LDS RZ, [RZ] ;  /* 0x00000000fffff984 */ /* 0x000fe20000000800 */
[----:B------:R0:W-:Y:S01]  /*b390*/  @!P0 LDGSTS.E.BYPASS.LTC128B.128 [R37+0x1bc00], desc[UR50][R2.64], !P1 ;  /* 0x1bc0000002258fae */ /* 0x0001e2000c901d72 */
[----:B------:R-:W-:Y:S01]  /*b3a0*/  PLOP3.LUT P0, PT, PT, PT, PT, 0x80, 0x0 ;  /* 0x000000000000781c */ /* 0x000fe20003f0f070 */
[----:B------:R-:W-:-:S12]  /*b3b0*/  NOP ;  /* 0x0000000000007918 */ /* 0x000fd80000000000 */
.L_x_470:
[----:B------:R-:W-:Y:S02]  /*b3c0*/  PLOP3.LUT P1, PT, P1, P0, PT, 0xa2, 0x0 ;  /* 0x000000000000781c */ /* 0x000fe40000f21472 */
[----:B------:R-:W-:-:S08]  /*b3d0*/  @P0 R2UR P1, UR4, R22 ;  /* 0x00000000160402ca */ /* 0x000fd00000020000 */
[----:B------:R-:W-:-:S05]  /*b3e0*/  @P0 PLOP3.LUT P0, PT, P1, PT, PT, 0x80, 0x0 ;  /* 0x000000000000081c */ /* 0x000fca0000f0f070 */
[----:B------:R-:W-:Y:S01]  /*b3f0*/  @!P1 SYNCS.ARRIVE.TRANS64.RED.A0T1 RZ, [UR4+0x22800], RZ ;  /* 0x022800ffffff99a7 */ /* 0x000fe20008200404 */
[----:B------:R-:W-:Y:S07]  /*b400*/  @!P1 ARRIVES.LDGSTSBAR.64.TRANSCNT [UR4+0x22800] ;  /* 0x02280000ff0099b0 */ /* 0x000fee0008000a84 */
[----:B------:R-:W-:Y:S05]  /*b410*/  @P0 BRA.U.ANY `(.L_x_470) ;  /* 0xfffffffd00e80947 */ /* 0x000fea000393ffff */
[----:B0-----:R-:W2:Y:S02]  /*b420*/  LDL.LU R2, [R1+0x24] ;  /* 0x0000240001027983 */ /* 0x001ea40000300800 */
[----:B--2---:R-:W-:-:S05]  /*b430*/  VIADD R2, R2, 0x1 ;  /* 0x0000000102027836 */ /* 0x004fca0000000000 */
[----:B------:R0:W-:Y:S01]  /*b440*/  STL [R1+0x24], R2 ;  /* 0x0000240201007387 */ /* 0x0001e20000100800 */
[----:B------:R-:W-:-:S04]  /*b450*/  LEA.HI R0, R2, R2, RZ, 0x1 ;  /* 0x0000000202007211 */ /* 0x000fc800078f08ff */
[----:B------:R-:W-:-:S05]  /*b460*/  LOP3.LUT R0, R0, 0xfffffffe, RZ, 0xc0, !PT ;  /* 0xfffffffe00007812 */ /* 0x000fca00078ec0ff */
[----:B------:R-:W-:-:S05]  /*b470*/  IMAD.IADD R0, R2, 0x1, -R0 ;  /* 0x0000000102007824 */ /* 0x000fca00078e0a00 */
[----:B------:R-:W-:Y:S01]  /*b480*/  SHF.L.U32 R3, R0, 0x1f, RZ ;  /* 0x0000001f00037819 */ /* 0x000fe200000006ff */
[----:B------:R-:W-:Y:S01]  /*b490*/  NOP ;  /* 0x0000000000007918 */ /* 0x000fe20000000000 */
[----:B------:R0:W-:Y:S01]  /*b4a0*/  SYNCS.ARRIVE.TRANS64.A1T0 RZ, [R22+URZ+0x22800], RZ ;  /* 0x022800ff16ff79a7 */ /* 0x0001e2000810003f */
[----:B------:R-:W-:Y:S01]  /*b4b0*/  BSSY B0, `(.L_x_471) ;  /* 0x0000003000007945 */ /* 0x000fe20003800000 */
[----:B------:R-:W2:Y:S03]  /*b4c0*/  SYNCS.PHASECHK.TRANS64.TRYWAIT P0, [R22+URZ+0x22820], R3 ;  /* 0x02282003160075a7 */ /* 0x000ea6000800017f */
[----:B0-2---:R-:W-:Y:S05]  /*b4d0*/  @!P0 BRA `(.L_x_472) ;  /* 0x0000003800b88947 */ /* 0x005fea0003800000 */
.L_x_559:
[----:B------:R-:W-:Y:S05]  /*b4e0*/  BSYNC B0 ;  /* 0x0000000000007941 */ /* 0x000fea0003800000 */
.L_x_471:
[----:B------:R-:W-:-:S05]  /*b4f0*/  IMAD.U32 R0, RZ, RZ, UR36 ;  /* 0x00000024ff007e24 */ /* 0x000fca000f8e00ff */
[----:B------:R-:W-:-:S13]  /*b500*/  ISETP.NE.AND P0, PT, R0, 0x3, PT ;  /* 0x000000030000780c */ /* 0x000fda0003f05270 */
[----:B------:R-:W-:Y:S05]  /*b510*/  @!P0 BRA `(.L_x_473) ;  /* 0x0000000000048947 */ /* 0x000fea0003800000 */
[----:B------:R-:W-:Y:S01]  /*b520*/  BPT.TRAP 0x1 ;  /* 0x000000040000795c */ /* 0x000fe20000300000 */
.L_x_473:
[----:B------:R-:W-:Y:S01]  /*b530*/  SHF.L.U32 R0, R26, 0x1f, RZ ;  /* 0x0000001f1a007819 */ /* 0x000fe200000006ff */
[----:B------:R-:W-:Y:S03]  /*b540*/  BSSY B0, `(.L_x_474) ;  /* 0x0000003000007945 */ /* 0x000fe60003800000 */
[----:B------:R-:W2:Y:S02]  /*b550*/  SYNCS.PHASECHK.TRANS64.TRYWAIT P0, [R33+URZ+0x22860], R0 ;  /* 0x02286000210075a7 */ /* 0x000ea4000800017f */
[----:B--2---:R-:W-:Y:S05]  /*b560*/  @!P0 BRA `(.L_x_475) ;  /* 0x0000003800a88947 */ /* 0x004fea0003800000 */
.L_x_560:
[----:B------:R-:W-:Y:S05]  /*b570*/  BSYNC B0 ;  /* 0x0000000000007941 */ /* 0x000fea0003800000 */
.L_x_474:
[----:B------:R-:W2:Y:S01]  /*b580*/  LDL.LU R2, [R1+0x1c] ;  /* 0x00001c0001027983 */ /* 0x000ea20000300800 */
[----:B------:R-:W-:-:S03]  /*b590*/  ULDC.64 UR4, c[0x0][0x328] ;  /* 0x0000ca0000047ab9 */ /* 0x000fc60000000a00 */
[----:B------:R-:W3:Y:S01]  /*b5a0*/  LDL.LU R4, [R1+0x20] ;  /* 0x0000200001047983 */ /* 0x000ee20000300800 */
[----:B--2---:R-:W-:Y:S02]  /*b5b0*/  IMAD R0, R2, UR4, RZ ;  /* 0x0000000402007c24 */ /* 0x004fe4000f8e02ff */
[----:B0-----:R-:W-:-:S04]  /*b5c0*/  IMAD.WIDE.U32 R2, R35, UR4, RZ ;  /* 0x0000000423027c25 */ /* 0x001fc8000f8e00ff */
[----:B------:R-:W-:Y:S01]  /*b5d0*/  IMAD R5, R35, UR5, R0 ;  /* 0x0000000523057c24 */ /* 0x000fe2000f8e0200 */
[----:B------:R-:W-:-:S03]  /*b5e0*/  ULDC.64 UR4, c[0x0][0x338] ;  /* 0x0000ce0000047ab9 */ /* 0x000fc60000000a00 */
[----:B------:R-:W-:Y:S02]  /*b5f0*/  IMAD.IADD R3, R3, 0x1, R5 ;  /* 0x0000000103037824 */ /* 0x000fe400078e0205 */
[----:B---3--:R-:W-:Y:S02]  /*b600*/  IMAD R5, R4, UR4, RZ ;  /* 0x0000000404057c24 */ /* 0x008fe4000f8e02ff */
[----:B------:R-:W-:-:S04]  /*b610*/  IMAD.WIDE.U32 R2, R34, UR4, R2 ;  /* 0x0000000422027c25 */ /* 0x000fc8000f8e0002 */
[----:B------:R-:W-:Y:S01]  /*b620*/  IMAD R5, R34, UR5, R5 ;  /* 0x0000000522057c24 */ /* 0x000fe2000f8e0205 */
[----:B------:R-:W-:Y:S01]  /*b630*/  ULDC.64 UR4, c[0x0][0x330] ;  /* 0x0000cc0000047ab9 */ /* 0x000fe20000000a00 */
[----:B------:R-:W-:Y:S02]  /*b640*/  IMAD R4, R24, 0x6000, R29 ;  /* 0x0000600018047824 */ /* 0x000fe400078e021d */
[----:B------:R-:W-:Y:S02]  /*b650*/  IMAD.IADD R3, R3, 0x1, R5 ;  /* 0x0000000103037824 */ /* 0x000fe400078e0205 */
[----:B------:R-:W-:Y:S02]  /*b660*/  IMAD R5, R27, UR4, RZ ;  /* 0x000000041b057c24 */ /* 0x000fe4000f8e02ff */
[----:B------:R-:W-:-:S04]  /*b670*/  IMAD.WIDE.U32 R2, R18, UR4, R2 ;  /* 0x0000000412027c25 */ /* 0x000fc8000f8e0002 */
[----:B------:R-:W-:Y:S01]  /*b680*/  IMAD R5, R18, UR5, R5 ;  /* 0x0000000512057c24 */ /* 0x000fe2000f8e0205 */
[----:B------:R-:W-:-:S03]  /*b690*/  ULDC.64 UR4, c[0x0][0x318] ;  /* 0x0000c60000047ab9 */ /* 0x000fc60000000a00 */
[----:B------:R-:W-:Y:S01]  /*b6a0*/  IMAD.IADD R3, R3, 0x1, R5 ;  /* 0x0000000103037824 */ /* 0x000fe200078e0205 */
[----:B------:R-:W-:Y:S01]  /*b6b0*/  LEA R5, P0, R2, UR4, 0x1 ;  /* 0x0000000402057c11 */ /* 0x000fe2000f8008ff */
[----:B------:R-:W-:-:S03]  /*b6c0*/  UMOV UR4, 0xffffffff ;  /* 0xffffffff00047882 */ /* 0x000fc60000000000 */
[----:B------:R-:W-:Y:S01]  /*b6d0*/  LEA.HI.X R6, R2, UR5, R3, 0x1, P0 ;  /* 0x0000000502067c11 */ /* 0x000fe200080f0c03 */
[----:B------:R-:W-:Y:S08]  /*b6e0*/  BRA.DIV UR4, `(.L_x_476) ;  /* 0x0000003a045c7947 */ /* 0x000ff0000b800000 */
[----:B------:R-:W0:Y:S01]  /*b6f0*/  S2R R2, SR_TID.X ;  /* 0x0000000000027919 */ /* 0x000e220000002100 */
[C---:B------:R-:W-:Y:S01]  /*b700*/  LOP3.LUT R7, R25.reuse, 0x1, RZ, 0xc0, !PT ;  /* 0x0000000119077812 */ /* 0x040fe200078ec0ff */
[----:B------:R-:W-:Y:S01]  /*b710*/  IMAD R4, R4, 0x2, R22 ;  /* 0x0000000204047824 */ /* 0x000fe200078e0216 */
[----:B------:R-:W-:Y:S01]  /*b720*/  LOP3.LUT P2, RZ, R25, 0x2, RZ, 0xc0, !PT ;  /* 0x0000000219ff7812 */ /* 0x000fe2000784c0ff */
[----:B------:R-:W2:Y:S01]  /*b730*/  SHFL.IDX PT, R14, R5, RZ, 0x181f ;  /* 0x00181fff050e7589 */ /* 0x000ea200000e0000 */
[----:B------:R-:W-:Y:S02]  /*b740*/  ISETP.NE.U32.AND P3, PT, R7, 0x1, PT ;  /* 0x000000010700780c */ /* 0x000fe40003f65070 */
[----:B------:R-:W-:Y:S01]  /*b750*/  LOP3.LUT P1, RZ, R25, 0x4, RZ, 0xc0, !PT ;  /* 0x0000000419ff7812 */ /* 0x000fe2000782c0ff */
[----:B------:R-:W3:Y:S01]  /*b760*/  SHFL.IDX PT, R3, R6, RZ, 0x181f ;  /* 0x00181fff06037589 */ /* 0x000ee200000e0000 */
[----:B0-----:R-:W-:-:S05]  /*b770*/  IMAD.SHL.U32 R2, R2, 0x8, RZ ;  /* 0x0000000802027824 */ /* 0x001fca00078e00ff */
[----:B------:R-:W-:-:S05]  /*b780*/  LOP3.LUT R2, R2, 0x38, RZ, 0xc0, !PT ;  /* 0x0000003802027812 */ /* 0x000fca00078ec0ff */
[----:B------:R-:W-:-:S05]  /*b790*/  IMAD.SHL.U32 R0, R2, 0x2, RZ ;  /* 0x0000000202007824 */ /* 0x000fca00078e00ff */
[----:B--2---:R-:W-:Y:S02]  /*b7a0*/  IADD3 R2, P0, R14, R0, RZ ;  /* 0x000000000e027210 */ /* 0x004fe40007f1e0ff */
[----:B------:R-:W0:Y:S03]  /*b7b0*/  SHFL.IDX PT, R14, R5, 0x1, 0x181f ;  /* 0x00381f00050e7f89 */ /* 0x000e2600000e0000 */
[----:B---3--:R-:W-:Y:S01]  /*b7c0*/  IMAD.X R3, RZ, RZ, R3, P0 ;  /* 0x000000ffff037224 */ /* 0x008fe200000e0603 */
[----:B------:R-:W-:-:S13]  /*b7d0*/  ISETP.LT.OR P0, PT, R32, 0x1, P3 ;  /* 0x000000012000780c */ /* 0x000fda0001f01670 */
[----:B------:R-:W-:Y:S01]  /*b7e0*/  LDGSTS.E.BYPASS.LTC128B.128 [R4+0x400], desc[UR50][R2.64], !P0 ;  /* 0x0040000002047fae */ /* 0x000fe2000c101d72 */
[----:B------:R-:W-:-:S13]  /*b7f0*/  ISETP.LT.OR P0, PT, R32, 0x1, !P2 ;  /* 0x000000012000780c */ /* 0x000fda0005701670 */
[----:B------:R-:W-:Y:S01]  /*b800*/  LDGSTS.E.BYPASS.LTC128B.128 [R4+0x3400], desc[UR50][R2.64+0x80], !P0 ;  /* 0x0340008002047fae */ /* 0x000fe2000c101d72 */
[----:B------:R-:W-:-:S13]  /*b810*/  ISETP.LT.OR P0, PT, R32, 0x1, !P1 ;  /* 0x000000012000780c */ /* 0x000fda0004f01670 */
[----:B------:R-:W-:Y:S01]  /*b820*/  LDGSTS.E.BYPASS.LTC128B.128 [R4+0x6400], desc[UR50][R2.64+0x100], !P0 ;  /* 0x0640010002047fae */ /* 0x000fe2000c101d72 */
[----:B------:R-:W-:-:S04]  /*b830*/  LOP3.LUT P0, RZ, R25, 0x8, RZ, 0xc0, !PT ;  /* 0x0000000819ff7812 */ /* 0x000fc8000780c0ff */
[----:B------:R-:W-:-:S13]  /*b840*/  ISETP.LT.OR P4, PT, R32, 0x1, !P0 ;  /* 0x000000012000780c */ /* 0x000fda0004781670 */
[----:B------:R2:W-:Y:S04]  /*b850*/  LDGSTS.E.BYPASS.LTC128B.128 [R4+0x9400], desc[UR50][R2.64+0x180], !P4 ;  /* 0x0940018002047fae */ /* 0x0005e8000e101d72 */
[----:B--2---:R-:W2:Y:S01]  /*b860*/  SHFL.IDX PT, R3, R6, 0x1, 0x181f ;  /* 0x00381f0006037f89 */ /* 0x004ea200000e0000 */
[----:B0-----:R-:W-:-:S03]  /*b870*/  IADD3 R2, P4, R14, R0, RZ ;  /* 0x000000000e027210 */ /* 0x001fc60007f9e0ff */
[----:B------:R-:W0:Y:S02]  /*b880*/  SHFL.IDX PT, R14, R5, 0x2, 0x181f ;  /* 0x00581f00050e7f89 */ /* 0x000e2400000e0000 */
[----:B--2---:R-:W-:Y:S01]  /*b890*/  IMAD.X R3, RZ, RZ, R3, P4 ;  /* 0x000000ffff037224 */ /* 0x004fe200020e0603 */
[----:B------:R-:W-:-:S13]  /*b8a0*/  ISETP.LT.OR P4, PT, R32, 0x11, P3 ;  /* 0x000000112000780c */ /* 0x000fda0001f81670 */
[----:B------:R-:W-:Y:S01]  /*b8b0*/  LDGSTS.E.BYPASS.LTC128B.128 [R4+0xc00], desc[UR50][R2.64], !P4 ;  /* 0x00c0000002047fae */ /* 0x000fe2000e101d72 */
[----:B------:R-:W-:-:S13]  /*b8c0*/  ISETP.LT.OR P4, PT, R32, 0x11, !P2 ;  /* 0x000000112000780c */ /* 0x000fda0005781670 */
[----:B------:R-:W-:Y:S01]  /*b8d0*/  LDGSTS.E.BYPASS.LTC128B.128 [R4+0x3c00], desc[UR50][R2.64+0x80], !P4 ;  /* 0x03c0008002047fae */ /* 0x000fe2000e101d72 */
[----:B------:R-:W-:-:S13]  /*b8e0*/  ISETP.LT.OR P4, PT, R32, 0x11, !P1 ;  /* 0x000000112000780c */ /* 0x000fda0004f81670 */
[----:B------:R-:W-:Y:S01]  /*b8f0*/  LDGSTS.E.BYPASS.LTC128B.128 [R4+0x6c00], desc[UR50][R2.64+0x100], !P4 ;  /* 0x06c0010002047fae */ /* 0x000fe2000e101d72 */
[----:B------:R-:W-:-:S13]  /*b900*/  ISETP.LT.OR P4, PT, R32, 0x11, !P0 ;  /* 0x000000112000780c */ /* 0x000fda0004781670 */
[----:B------:R2:W-:Y:S01]  /*b910*/  LDGSTS.E.BYPASS.LTC128B.128 [R4+0x9c00], desc[UR50][R2.64+0x180], !P4 ;  /* 0x09c0018002047fae */ /* 0x0005e2000e101d72 */
[----:B0-----:R-:W-:-:S03]  /*b920*/  IADD3 R8, P4, R14, R0, RZ ;  /* 0x000000000e087210 */ /* 0x001fc60007f9e0ff */
[----:B------:R-:W-:Y:S04]  /*b930*/  SHFL.IDX PT, R14, R5, 0x3, 0x181f ;  /* 0x00781f00050e7f89 */ /* 0x000fe800000e0000 */
[----:B--2---:R-:W0:Y:S02]  /*b940*/  SHFL.IDX PT, R3, R6, 0x2, 0x181f ;  /* 0x00581f0006037f89 */ /* 0x004e2400000e0000 */
[----:B0-----:R-:W-:Y:S02]  /*b950*/  IADD3.X R9, RZ, R3, RZ, P4, !PT ;  /* 0x00000003ff097210 */ /* 0x001fe400027fe4ff */
[----:B------:R-:W-:Y:S01]  /*b960*/  ISETP.LT.OR P4, PT, R32, 0x21, P3 ;  /* 0x000000212000780c */ /* 0x000fe20001f81670 */
[----:B------:R-:W0:-:S12]  /*b970*/  SHFL.IDX PT, R3, R6, 0x3, 0x181f ;  /* 0x00781f0006037f89 */ /* 0x000e1800000e0000 */
[----:B------:R-:W-:Y:S01]  /*b980*/  LDGSTS.E.BYPASS.LTC128B.128 [R4+0x1400], desc[UR50][R8.64], !P4 ;  /* 0x0140000008047fae */ /* 0x000fe2000e101d72 */
[----:B------:R-:W-:-:S13]  /*b990*/  ISETP.LT.OR P4, PT, R32, 0x21, !P2 ;  /* 0x000000212000780c */ /* 0x000fda0005781670 */
[----:B------:R-:W-:Y:S01]  /*b9a0*/  LDGSTS.E.BYPASS.LTC128B.128 [R4+0x4400], desc[UR50][R8.64+0x80], !P4 ;  /* 0x0440008008047fae */ /* 0x000fe2000e101d72 */
[----:B------:R-:W-:-:S13]  /*b9b0*/  ISETP.LT.OR P4, PT, R32, 0x21, !P1 ;  /* 0x000000212000780c */ /* 0x000fda0004f81670 */
[----:B------:R-:W-:Y:S01]  /*b9c0*/  LDGSTS.E.BYPASS.LTC128B.128 [R4+0x7400], desc[UR50][R8.64+0x100], !P4 ;  /* 0x0740010008047fae */ /* 0x000fe2000e101d72 */
[----:B------:R-:W-:-:S13]  /*b9d0*/  ISETP.LT.OR P4, PT, R32, 0x21, !P0 ;  /* 0x000000212000780c */ /* 0x000fda0004781670 */
[----:B------:R-:W-:Y:S01]  /*b9e0*/  LDGSTS.E.BYPASS.LTC128B.128 [R4+0xa400], desc[UR50][R8.64+0x180], !P4 ;  /* 0x0a40018008047fae */ /* 0x000fe2000e101d72 */
[----:B------:R-:W-:-:S03]  /*b9f0*/  IADD3 R2, P4, R14, R0, RZ ;  /* 0x000000000e027210 */ /* 0x000fc60007f9e0ff */
[----:B------:R-:W2:Y:S02]  /*ba00*/  SHFL.IDX PT, R14, R5, 0x4, 0x181f ;  /* 0x00981f00050e7f89 */ /* 0x000ea400000e0000 */
[----:B0-----:R-:W-:Y:S01]  /*ba10*/  IMAD.X R3, RZ, RZ, R3, P4 ;  /* 0x000000ffff037224 */ /* 0x001fe200020e0603 */
[----:B------:R-:W-:-:S13]  /*ba20*/  ISETP.LT.OR P4, PT, R32, 0x31, P3 ;  /* 0x000000312000780c */ /* 0x000fda0001f81670 */
[----:B------:R-:W-:Y:S01]  /*ba30*/  LDGSTS.E.BYPASS.LTC128B.128 [R4+0x1c00], desc[UR50][R2.64], !P4 ;  /* 0x01c0000002047fae */ /* 0x000fe2000e101d72 */
[----:B------:R-:W-:-:S13]  /*ba40*/  ISETP.LT.OR P4, PT, R32, 0x31, !P2 ;  /* 0x000000312000780c */ /* 0x000fda0005781670 */
[----:B------:R-:W-:Y:S01]  /*ba50*/  LDGSTS.E.BYPASS.LTC128B.128 [R4+0x4c00], desc[UR50][R2.64+0x80], !P4 ;  /* 0x04c0008002047fae */ /* 0x000fe2000e101d72 */
[----:B------:R-:W-:-:S13]  /*ba60*/  ISETP.LT.OR P4, PT, R32, 0x31, !P1 ;  /* 0x000000312000780c */ /* 0x000fda0004f81670 */
[----:B------:R-:W-:Y:S01]  /*ba70*/  LDGSTS.E.BYPASS.LTC128B.128 [R4+0x7c00], desc[UR50][R2.64+0x100], !P4 ;  /* 0x07c0010002047fae */ /* 0x000fe2000e101d72 */
[----:B------:R-:W-:-:S13]  /*ba80*/  ISETP.LT.OR P4, PT, R32, 0x31, !P0 ;  /* 0x000000312000780c */ /* 0x000fda0004781670 */
[----:B------:R0:W-:Y:S04]  /*ba90*/  LDGSTS.E.BYPASS.LTC128B.128 [R4+0xac00], desc[UR50][R2.64+0x180], !P4 ;  /* 0x0ac0018002047fae */ /* 0x0001e8000e101d72 */
[----:B0-----:R-:W0:Y:S01]  /*baa0*/  SHFL.IDX PT, R3, R6, 0x4, 0x181f ;  /* 0x00981f0006037f89 */ /* 0x001e2200000e0000 */
[----:B--2---:R-:W-:-:S03]  /*bab0*/  IADD3 R2, P4, R14, R0, RZ ;  /* 0x000000000e027210 */ /* 0x004fc60007f9e0ff */
[----:B------:R-:W2:Y:S04]  /*bac0*/  SHFL.IDX PT, R6, R6, 0x5, 0x181f ;  /* 0x00b81f0006067f89 */ /* 0x000ea800000e0000 */
[----:B------:R3:W4:Y:S01]  /*bad0*/  SHFL.IDX PT, R14, R5, 0x5, 0x181f ;  /* 0x00b81f00050e7f89 */ /* 0x00072200000e0000 */
[----:B0-----:R-:W-:Y:S01]  /*bae0*/  IMAD.X R3, RZ, RZ, R3, P4 ;  /* 0x000000ffff037224 */ /* 0x001fe200020e0603 */
[----:B------:R-:W-:-:S13]  /*baf0*/  ISETP.LT.OR P4, PT, R32, 0x41, P3 ;  /* 0x000000412000780c */ /* 0x000fda0001f81670 */
[----:B------:R3:W-:Y:S01]  /*bb00*/  LDGSTS.E.BYPASS.LTC128B.128 [R4+0x2400], desc[UR50][R2.64], !P4 ;  /* 0x0240000002047fae */ /* 0x0007e2000e101d72 */
[----:B------:R-:W-:-:S13]  /*bb10*/  ISETP.LT.OR P4, PT, R32, 0x41, !P2 ;  /* 0x000000412000780c */ /* 0x000fda0005781670 */
[----:B------:R3:W-:Y:S01]  /*bb20*/  LDGSTS.E.BYPASS.LTC128B.128 [R4+0x5400], desc[UR50][R2.64+0x80], !P4 ;  /* 0x0540008002047fae */ /* 0x0007e2000e101d72 */
[----:B------:R-:W-:-:S13]  /*bb30*/  ISETP.LT.OR P4, PT, R32, 0x41, !P1 ;  /* 0x000000412000780c */ /* 0x000fda0004f81670 */
[----:B------:R3:W-:Y:S01]  /*bb40*/  LDGSTS.E.BYPASS.LTC128B.128 [R4+0x8400], desc[UR50][R2.64+0x100], !P4 ;  /* 0x0840010002047fae */ /* 0x0007e2000e101d72 */
[----:B------:R-:W-:-:S13]  /*bb50*/  ISETP.LT.OR P4, PT, R32, 0x41, !P0 ;  /* 0x000000412000780c */ /* 0x000fda0004781670 */
[----:B--2-4-:R3:W-:Y:S02]  /*bb60*/  LDGSTS.E.BYPASS.LTC128B.128 [R4+0xb400], desc[UR50][R2.64+0x180], !P4 ;  /* 0x0b40018002047fae */ /* 0x0147e4000e101d72 */
.L_x_574:
[C---:B------:R-:W-:Y:S02]  /*bb70*/  ISETP.LT.OR P3, PT, R32.reuse, 0x51, P3 ;  /* 0x000000512000780c */ /* 0x040fe40001f61670 */
[C---:B------:R-:W-:Y:S02]  /*bb80*/  ISETP.LT.OR P2, PT, R32.reuse, 0x51, !P2 ;  /* 0x000000512000780c */ /* 0x040fe40005741670 */
[----:B------:R-:W-:Y:S02]  /*bb90*/  ISETP.LT.OR P1, PT, R32, 0x51, !P1 ;  /* 0x000000512000780c */ /* 0x000fe40004f21670 */
[----:B0--3--:R-:W-:Y:S02]  /*bba0*/  IADD3 R2, P4, R14, R0, RZ ;  /* 0x000000000e027210 */ /* 0x009fe40007f9e0ff */
[----:B------:R-:W-:-:S03]  /*bbb0*/  ISETP.LT.OR P0, PT, R32, 0x51, !P0 ;  /* 0x000000512000780c */ /* 0x000fc60004701670 */
[----:B------:R-:W-:-:S05]  /*bbc0*/  IMAD.X R3, RZ, RZ, R6, P4 ;  /* 0x000000ffff037224 */ /* 0x000fca00020e0606 */
[----:B------:R-:W-:Y:S01]  /*bbd0*/  @!PT LDS RZ, [RZ] ;  /* 0x00000000fffff984 */ /* 0x000fe20000000800 */
[----:B------:R-:W-:Y:S01]  /*bbe0*/  @!PT LDS RZ, [RZ] ;  /* 0x00000000fffff984 */ /* 0x000fe20000000800 */
[----:B------:R-:W-:Y:S01]  /*bbf0*/  @!PT LDS RZ, [RZ] ;  /* 0x00000000fffff984 */ /* 0x000fe20000000800 */
[----:B------:R0:W-:Y:S04]  /*bc00*/  LDGSTS.E.BYPASS.LTC128B.128 [R4+0x2c00], desc[UR50][R2.64], !P3 ;  /* 0x02c0000002047fae */ /* 0x0001e8000d901d72 */
[----:B------:R0:W-:Y:S04]  /*bc10*/  LDGSTS.E.BYPASS.LTC128B.128 [R4+0x5c00], desc[UR50][R2.64+0x80], !P2 ;  /* 0x05c0008002047fae */ /* 0x0001e8000d101d72 */
[----:B------:R0:W-:Y:S04]  /*bc20*/  LDGSTS.E.BYPASS.LTC128B.128 [R4+0x8c00], desc[UR50][R2.64+0x100], !P1 ;  /* 0x08c0010002047fae */ /* 0x0001e8000c901d72 */
[----:B------:R0:W-:Y:S01]  /*bc30*/  LDGSTS.E.BYPASS.LTC128B.128 [R4+0xbc00], desc[UR50][R2.64+0x180], !P0 ;  /* 0x0bc0018002047fae */ /* 0x0001e2000c101d72 */
[----:B------:R-:W-:Y:S01]  /*bc40*/  PLOP3.LUT P0, PT, PT, PT, PT, 0x80, 0x0 ;  /* 0x000000000000781c */ /* 0x000fe20003f0f070 */
[----:B------:R-:W-:-:S12]  /*bc50*/  NOP ;  /* 0x0000000000007918 */ /* 0x000fd80000000000 */
.L_x_477:
        /* <DEDUP_REMOVED lines=11> */
.L_x_478:
[----:B------:R-:W-:Y:S01]  /*bd10*/  ISETP.GE.AND P0, PT, R36, 0x61, PT ;  /* 0x000000612400780c */ /* 0x000fe20003f06270 */
[----:B------:R0:W-:Y:S01]  /*bd20*/  SYNCS.ARRIVE.TRANS64.A1T0 RZ, [R33+URZ+0x22850], RZ ;  /* 0x022850ff21ff79a7 */ /* 0x0001e2000810003f */
[----:B------:R-:W-:Y:S11]  /*bd30*/  BSSY B0, `(.L_x_479) ;  /* 0x00000df000007945 */ /* 0x000ff60003800000 */
[----:B0-----:R-:W-:Y:S05]  /*bd40*/  @!P0 BRA `(.L_x_480) ;  /* 0x0000000c00748947 */ /* 0x001fea0003800000 */
[----:B------:R-:W2:Y:S02]  /*bd50*/  LDL.LU R2, [R1+0x28] ;  /* 0x0000280001027983 */ /* 0x000ea40000300800 */
[----:B--2---:R-:W-:-:S07]  /*bd60*/  VIADD R21, R2, 0xfffffffe ;  /* 0xfffffffe02157836 */ /* 0x004fce0000000000 */
.L_x_493:
[----:B0-----:R-:W0:Y:S01]  /*bd70*/  S2R R2, SR_TID.X ;  /* 0x0000000000027919 */ /* 0x001e220000002100 */
[----:B------:R-:W-:Y:S02]  /*bd80*/  IMAD R8, R21, 0x60, R30 ;  /* 0x0000006015087824 */ /* 0x000fe400078e021e */
[----:B------:R-:W-:Y:S01]  /*bd90*/  VIADD R24, R24, 0x1 ;  /* 0x0000000118187836 */ /* 0x000fe20000000000 */
[C---:B0-----:R-:W-:Y:S01]  /*bda0*/  LOP3.LUT R3, R2.reuse, 0x7f, RZ, 0xc0, !PT ;  /* 0x0000007f02037812 */ /* 0x041fe200078ec0ff */
[----:B------:R-:W-:-:S03]  /*bdb0*/  IMAD.SHL.U32 R2, R2, 0x10, RZ ;  /* 0x0000001002027824 */ /* 0x000fc600078e00ff */
[----:B------:R-:W-:Y:S02]  /*bdc0*/  SHF.R.U32.HI R4, RZ, 0x3, R3 ;  /* 0x00000003ff047819 */ /* 0x000fe40000011603 */
[----:B------:R-:W0:Y:S02]  /*bdd0*/  LDC R3, c[0x0][0x430] ;  /* 0x00010c00ff037b82 */ /* 0x000e240000000800 */
[----:B------:R-:W-:-:S04]  /*bde0*/  LOP3.LUT R2, R4, 0x70, R2, 0xf8, !PT ;  /* 0x0000007004027812 */ /* 0x000fc800078ef802 */
[C---:B------:R-:W-:Y:S01]  /*bdf0*/  ISETP.GT.U32.AND P1, PT, R2.reuse, 0x5f, PT ;  /* 0x0000005f0200780c */ /* 0x040fe20003f24070 */
[----:B------:R-:W-:-:S04]  /*be00*/  IMAD.IADD R8, R2, 0x1, R8 ;  /* 0x0000000102087824 */ /* 0x000fc800078e0208 */
[----:B------:R-:W-:-:S08]  /*be10*/  IMAD.MOV.U32 R9, RZ, RZ, R8 ;  /* 0x000000ffff097224 */ /* 0x000fd000078e0008 */
[----:B--2---:R-:W2:Y:S01]  /*be20*/  @!P1 LDC.64 R4, c[0x0][0x428] ;  /* 0x00010a00ff049b82 */ /* 0x004ea20000000a00 */
[----:B0-----:R-:W-:-:S13]  /*be30*/  ISETP.NE.AND P0, PT, R3, 0x1, PT ;  /* 0x000000010300780c */ /* 0x001fda0003f05270 */
[----:B------:R-:W0:Y:S08]  /*be40*/  @P0 LDC R3, c[0x0][0x434] ;  /* 0x00010d00ff030b82 */ /* 0x000e300000000800 */
[----:B------:R-:W3:Y:S01]  /*be50*/  @P0 LDC R7, c[0x0][0x438] ;  /* 0x00010e00ff070b82 */ /* 0x000ee20000000800 */
[----:B0-----:R-:W-:-:S05]  /*be60*/  @P0 IMAD.HI.U32 R2, R8, R3, RZ ;  /* 0x0000000308020227 */ /* 0x001fca00078e00ff */
[----:B---3--:R-:W-:Y:S01]  /*be70*/  @P0 SHF.R.U32.HI R9, RZ, R7, R2 ;  /* 0x00000007ff090219 */ /* 0x008fe20000011602 */
[----:B--2---:R-:W-:Y:S01]  /*be80*/  @!P1 IMAD R2, R31, R4, RZ ;  /* 0x000000041f029224 */ /* 0x004fe200078e02ff */
[----:B------:R-:W0:Y:S02]  /*be90*/  @!P1 LDC.64 R6, c[0x0][0x418] ;  /* 0x00010600ff069b82 */ /* 0x000e240000000a00 */
[--C-:B------:R-:W-:Y:S01]  /*bea0*/  @!P1 SHF.R.S32.HI R3, RZ, 0x1f, R9.reuse ;  /* 0x0000001fff039819 */ /* 0x100fe20000011409 */
[----:B------:R-:W-:Y:S02]  /*beb0*/  @!P1 IMAD R5, R28, R5, R2 ;  /* 0x000000051c059224 */ /* 0x000fe400078e0202 */
[----:B------:R-:W-:-:S04]  /*bec0*/  @!P1 IMAD.MOV.U32 R2, RZ, RZ, R9 ;  /* 0x000000ffff029224 */ /* 0x000fc800078e0009 */
[----:B------:R-:W-:-:S04]  /*bed0*/  @!P1 IMAD.WIDE.U32 R2, R28, R4, R2 ;  /* 0x000000041c029225 */ /* 0x000fc800078e0002 */
[----:B------:R-:W-:Y:S02]  /*bee0*/  @!P1 IMAD.IADD R3, R5, 0x1, R3 ;  /* 0x0000000105039824 */ /* 0x000fe400078e0203 */
[----:B------:R-:W-:Y:S02]  /*bef0*/  IMAD.MOV.U32 R4, RZ, RZ, RZ ;  /* 0x000000ffff047224 */ /* 0x000fe400078e00ff */
[----:B------:R-:W-:Y:S01]  /*bf00*/  IMAD.U32 R10, RZ, RZ, UR36 ;  /* 0x00000024ff0a7e24 */ /* 0x000fe2000f8e00ff */
[----:B0-----:R-:W-:-:S04]  /*bf10*/  @!P1 LEA R6, P0, R2, R6, 0x2 ;  /* 0x0000000602069211 */ /* 0x001fc800078010ff */
[----:B------:R-:W-:Y:S01]  /*bf20*/  @!P1 LEA.HI.X R7, R2, R7, R3, 0x2, P0 ;  /* 0x0000000702079211 */ /* 0x000fe200000f1403 */
[----:B------:R-:W-:Y:S01]  /*bf30*/  IMAD.MOV R5, RZ, RZ, -R9 ;  /* 0x000000ffff057224 */ /* 0x000fe200078e0a09 */
[----:B------:R-:W-:-:S03]  /*bf40*/  ISETP.NE.AND P0, PT, R24, 0x2, PT ;  /* 0x000000021800780c */ /* 0x000fc60003f05270 */
[----:B------:R0:W5:Y:S01]  /*bf50*/  @!P1 LDG.E R4, desc[UR50][R6.64] ;  /* 0x0000003206049981 */ /* 0x000162000c1e1900 */
[----:B------:R-:W-:Y:S01]  /*bf60*/  ISETP.NE.AND P1, PT, R10, 0x3, PT ;  /* 0x000000030a00780c */ /* 0x000fe20003f25270 */
[----:B------:R-:W-:Y:S05]  /*bf70*/  YIELD ;  /* 0x0000000000007946 */ /* 0x000fea0003800000 */
[----:B------:R-:W-:Y:S01]  /*bf80*/  ULDC UR4, c[0x0][0x430] ;  /* 0x00010c0000047ab9 */ /* 0x000fe20000000800 */
[----:B------:R-:W-:Y:S01]  /*bf90*/  IMAD.MOV.U32 R2, RZ, RZ, R21 ;  /* 0x000000ffff027224 */ /* 0x000fe200078e0015 */
[----:B------:R-:W-:Y:S01]  /*bfa0*/  SEL R3, RZ, 0x1, P0 ;  /* 0x00000001ff037807 */ /* 0x000fe20000000000 */
[----:B------:R-:W-:Y:S01]  /*bfb0*/  IMAD R5, R5, UR4, R8 ;  /* 0x0000000405057c24 */ /* 0x000fe2000f8e0208 */
[----:B------:R-:W-:Y:S01]  /*bfc0*/  SEL R24, R24, RZ, P0 ;  /* 0x000000ff18187207 */ /* 0x000fe20000000000 */
[----:B------:R-:W-:Y:S01]  /*bfd0*/  VIADD R21, R21, 0xffffffff ;  /* 0xffffffff15157836 */ /* 0x000fe20000000000 */
[----:B------:R-:W-:-:S02]  /*bfe0*/  LOP3.LUT R26, R26, R3, RZ, 0x3c, !PT ;  /* 0x000000031a1a7212 */ /* 0x000fc400078e3cff */
[----:B------:R-:W-:Y:S01]  /*bff0*/  ISETP.GT.AND P2, PT, R2, RZ, PT ;  /* 0x000000ff0200720c */ /* 0x000fe20003f44270 */
[----:B0-----:R-:W-:-:S12]  /*c000*/  @!P1 BRA `(.L_x_481) ;  /* 0x0000000000049947 */ /* 0x001fd80003800000 */
[----:B------:R-:W-:Y:S01]  /*c010*/  BPT.TRAP 0x1 ;  /* 0x000000040000795c */ /* 0x000fe20000300000 */
.L_x_481:
[----:B------:R-:W-:Y:S01]  /*c020*/  IMAD R10, R24, 0x8, R22 ;  /* 0x00000008180a7824 */ /* 0x000fe200078e0216 */
[----:B------:R-:W-:Y:S01]  /*c030*/  SHF.L.U32 R20, R26, 0x1f, RZ ;  /* 0x0000001f1a147819 */ /* 0x000fe200000006ff */
[----:B------:R-:W-:Y:S01]  /*c040*/  BSSY B1, `(.L_x_482) ;  /* 0x0000004000017945 */ /* 0x000fe20003800000 */
[----:B------:R-:W-:Y:S02]  /*c050*/  SHF.R.S32.HI R9, RZ, 0x1f, R5 ;  /* 0x0000001fff097819 */ /* 0x000fe40000011405 */
[----:B------:R-:W0:Y:S02]  /*c060*/  SYNCS.PHASECHK.TRANS64.TRYWAIT P0, [R10+URZ+0x22840], R20 ;  /* 0x022840140a0075a7 */ /* 0x000e24000800017f */
[----:B0-----:R-:W-:Y:S05]  /*c070*/  @!P0 BRA `(.L_x_483) ;  /* 0x0000003800408947 */ /* 0x001fea0003800000 */
.L_x_575:
[----:B------:R-:W-:Y:S05]  /*c080*/  BSYNC B1 ;  /* 0x0000000000017941 */ /* 0x000fea0003800000 */
.L_x_482:
[----:B------:R-:W-:Y:S01]  /*c090*/  ULDC.64 UR4, c[0x0][0x300] ;  /* 0x0000c00000047ab9 */ /* 0x000fe20000000a00 */
[----:B-----5:R-:W-:Y:S01]  /*c0a0*/  SHF.R.S32.HI R17, RZ, 0x1f, R4 ;  /* 0x0000001fff117819 */ /* 0x020fe20000011404 */
[----:B------:R-:W-:Y:S01]  /*c0b0*/  IMAD R2, R9, UR4, RZ ;  /* 0x0000000409027c24 */ /* 0x000fe2000f8e02ff */
[----:B------:R-:W-:-:S03]  /*c0c0*/  LOP3.LUT P1, RZ, R23, 0x1, RZ, 0xc0, !PT ;  /* 0x0000000117ff7812 */ /* 0x000fc6000782c0ff */
        /* <DEDUP_REMOVED lines=15> */
[----:B------:R-:W-:Y:S01]  /*c1c0*/  UMOV UR4, 0xffffffff ;  /* 0xffffffff00047882 */ /* 0x000fe20000000000 */
[----:B------:R-:W-:Y:S02]  /*c1d0*/  IMAD R7, R24, 0x1800, R29 ;  /* 0x0000180018077824 */ /* 0x000fe400078e021d */
[----:B------:R-:W-:Y:S01]  /*c1e0*/  LEA.HI.X R8, R2, UR5, R3, 0x1, P0 ;  /* 0x0000000502087c11 */ /* 0x000fe200080f0c03 */
[----:B------:R-:W-:Y:S08]  /*c1f0*/  BRA.DIV UR4, `(.L_x_484) ;  /* 0x0000003604f47947 */ /* 0x000ff0000b800000 */
[----:B------:R-:W2:Y:S01]  /*c200*/  SHFL.IDX PT, R2, R6, RZ, 0x181f ;  /* 0x00181fff06027589 */ /* 0x000ea200000e0000 */
[----:B------:R-:W-:-:S03]  /*c210*/  IMAD R7, R7, 0x2, R22 ;  /* 0x0000000207077824 */ /* 0x000fc600078e0216 */
[----:B------:R-:W3:Y:S04]  /*c220*/  SHFL.IDX PT, R3, R8, RZ, 0x181f ;  /* 0x00181fff08037589 */ /* 0x000ee800000e0000 */
[----:B------:R-:W-:Y:S01]  /*c230*/  SHFL.IDX PT, R14, R6, 0x5, 0x181f ;  /* 0x00b81f00060e7f89 */ /* 0x000fe200000e0000 */
[----:B--2---:R-:W-:-:S05]  /*c240*/  IADD3 R2, P0, R2, R0, RZ ;  /* 0x0000000002027210 */ /* 0x004fca0007f1e0ff */
[----:B---3--:R-:W-:-:S05]  /*c250*/  IMAD.X R3, RZ, RZ, R3, P0 ;  /* 0x000000ffff037224 */ /* 0x008fca00000e0603 */
[----:B------:R2:W-:Y:S04]  /*c260*/  LDGSTS.E.BYPASS.LTC128B.128 [R7+0x1c400], desc[UR50][R2.64], !P1 ;  /* 0x1c40000002077fae */ /* 0x0005e8000c901d72 */
[----:B--2---:R-:W2:Y:S04]  /*c270*/  SHFL.IDX PT, R2, R6, 0x1, 0x181f ;  /* 0x00381f0006027f89 */ /* 0x004ea800000e0000 */
[----:B------:R-:W3:Y:S01]  /*c280*/  SHFL.IDX PT, R3, R8, 0x1, 0x181f ;  /* 0x00381f0008037f89 */ /* 0x000ee200000e0000 */
        /* <DEDUP_REMOVED lines=14> */
[----:B------:R-:W3:Y:S04]  /*c370*/  SHFL.IDX PT, R3, R8, 0x4, 0x181f ;  /* 0x00981f0008037f89 */ /* 0x000ee800000e0000 */
[----:B------:R-:W4:Y:S01]  /*c380*/  SHFL.IDX PT, R8, R8, 0x5, 0x181f ;  /* 0x00b81f0008087f89 */ /* 0x000f2200000e0000 */
[----:B--2---:R-:W-:-:S05]  /*c390*/  IADD3 R2, P0, R2, R0, RZ ;  /* 0x0000000002027210 */ /* 0x004fca0007f1e0ff */
[----:B---3--:R-:W-:-:S05]  /*c3a0*/  IMAD.X R3, RZ, RZ, R3, P0 ;  /* 0x000000ffff037224 */ /* 0x008fca00000e0603 */
[----:B----4-:R2:W-:Y:S03]  /*c3b0*/  LDGSTS.E.BYPASS.LTC128B.128 [R7+0x1e400], desc[UR50][R2.64], !P1 ;  /* 0x1e40000002077fae */ /* 0x0105e6000c901d72 */
.L_x_589:
[----:B--2---:R-:W-:-:S05]  /*c3c0*/  IADD3 R2, P0, R14, R0, RZ ;  /* 0x000000000e027210 */ /* 0x004fca0007f1e0ff */
[----:B------:R-:W-:Y:S01]  /*c3d0*/  IMAD.X R3, RZ, RZ, R8, P0 ;  /* 0x000000ffff037224 */ /* 0x000fe200000e0608 */
[----:B------:R-:W-:-:S04]  /*c3e0*/  PLOP3.LUT P0, PT, PT, PT, PT, 0x80, 0x0 ;  /* 0x000000000000781c */ /* 0x000fc80003f0f070 */
[----:B------:R-:W-:Y:S01]  /*c3f0*/  @!PT LDS RZ, [RZ] ;  /* 0x00000000fffff984 */ /* 0x000fe20000000800 */
[----:B------:R-:W-:Y:S01]  /*c400*/  @!PT LDS RZ, [RZ] ;  /* 0x00000000fffff984 */ /* 0x000fe20000000800 */
[----:B------:R-:W-:Y:S01]  /*c410*/  @!PT LDS RZ, [RZ] ;  /* 0x00000000fffff984 */ /* 0x000fe20000000800 */
[----:B------:R2:W-:Y:S01]  /*c420*/  LDGSTS.E.BYPASS.LTC128B.128 [R7+0x1ec00], desc[UR50][R2.64], !P1 ;  /* 0x1ec0000002077fae */ /* 0x0005e2000c901d72 */
[----:B------:R-:W-:-:S08]  /*c430*/  NOP ;  /* 0x0000000000007918 */ /* 0x000fd00000000000 */
.L_x_485:
[----:B------:R-:W-:Y:S02]  /*c440*/  PLOP3.LUT P1, PT, P1, P0, PT, 0xa2, 0x0 ;  /* 0x000000000000781c */ /* 0x000fe40000f21472 */
[----:B------:R-:W-:-:S08]  /*c450*/  @P0 R2UR P1, UR4, R10 ;  /* 0x000000000a0402ca */ /* 0x000fd00000020000 */
[----:B------:R-:W-:-:S05]  /*c460*/  @P0 PLOP3.LUT P0, PT, P1, PT, PT, 0x80, 0x0 ;  /* 0x000000000000081c */ /* 0x000fca0000f0f070 */
[----:B------:R-:W-:Y:S01]  /*c470*/  @!P1 SYNCS.ARRIVE.TRANS64.RED.A0T1 RZ, [UR4+0x22830], RZ ;  /* 0x022830ffffff99a7 */ /* 0x000fe20008200404 */
[----:B------:R-:W-:Y:S07]  /*c480*/  @!P1 ARRIVES.LDGSTSBAR.64.TRANSCNT [UR4+0x22830] ;  /* 0x02283000ff0099b0 */ /* 0x000fee0008000a84 */
[----:B------:R-:W-:Y:S05]  /*c490*/  @P0 BRA.U.ANY `(.L_x_485) ;  /* 0xfffffffd00e80947 */ /* 0x000fea000393ffff */
[----:B------:R-:W-:Y:S01]  /*c4a0*/  NOP ;  /* 0x0000000000007918 */ /* 0x000fe20000000000 */
[----:B--2---:R-:W-:-:S05]  /*c4b0*/  IMAD.U32 R2, RZ, RZ, UR36 ;  /* 0x00000024ff027e24 */ /* 0x004fca000f8e00ff */
[----:B------:R-:W-:-:S13]  /*c4c0*/  ISETP.NE.AND P3, PT, R2, 0x3, PT ;  /* 0x000000030200780c */ /* 0x000fda0003f65270 */
[----:B------:R-:W-:Y:S05]  /*c4d0*/  @!P3 BRA `(.L_x_486) ;  /* 0x000000000004b947 */ /* 0x000fea0003800000 */
[----:B------:R-:W-:Y:S01]  /*c4e0*/  BPT.TRAP 0x1 ;  /* 0x000000040000795c */ /* 0x000fe20000300000 */
.L_x_486:
[----:B------:R2:W-:Y:S01]  /*c4f0*/  SYNCS.ARRIVE.TRANS64.A1T0 RZ, [R10+URZ+0x22830], RZ ;  /* 0x022830ff0aff79a7 */ /* 0x0005e2000810003f */
[----:B------:R-:W-:Y:S05]  /*c500*/  @!P3 BRA `(.L_x_487) ;  /* 0x000000000004b947 */ /* 0x000fea0003800000 */
[----:B------:R-:W-:Y:S01]  /*c510*/  BPT.TRAP 0x1 ;  /* 0x000000040000795c */ /* 0x000fe20000300000 */
.L_x_487:
[----:B------:R-:W3:Y:S01]  /*c520*/  SYNCS.PHASECHK.TRANS64.TRYWAIT P0, [R10+URZ+0x22860], R20 ;  /* 0x022860140a0075a7 */ /* 0x000ee2000800017f */
[----:B------:R-:W-:Y:S04]  /*c530*/  BSSY B1, `(.L_x_488) ;  /* 0x0000002000017945 */ /* 0x000fe80003800000 */
[----:B---3--:R-:W-:Y:S05]  /*c540*/  @!P0 BRA `(.L_x_489) ;  /* 0x0000003800c08947 */ /* 0x008fea0003800000 */
.L_x_590:
[----:B------:R-:W-:Y:S05]  /*c550*/  BSYNC B1 ;  /* 0x0000000000017941 */ /* 0x000fea0003800000 */
.L_x_488:
[----:B------:R-:W-:Y:S01]  /*c560*/  ULDC.64 UR4, c[0x0][0x328] ;  /* 0x0000ca0000047ab9 */ /* 0x000fe20000000a00 */
[----:B------:R-:W-:Y:S01]  /*c570*/  LOP3.LUT P5, RZ, R23, 0x10, RZ, 0xc0, !PT ;  /* 0x0000001017ff7812 */ /* 0x000fe200078ac0ff */
[----:B------:R-:W-:Y:S01]  /*c580*/  IMAD R2, R9, UR4, RZ ;  /* 0x0000000409027c24 */ /* 0x000fe2000f8e02ff */
[C---:B------:R-:W-:Y:S01]  /*c590*/  LOP3.LUT P4, RZ, R23.reuse, 0x8, RZ, 0xc0, !PT ;  /* 0x0000000817ff7812 */ /* 0x040fe2000788c0ff */
[----:B0--3--:R-:W-:Y:S01]  /*c5a0*/  IMAD R20, R24, 0x6000, R29 ;  /* 0x0000600018147824 */ /* 0x009fe200078e021d */
[----:B------:R-:W-:Y:S01]  /*c5b0*/  LOP3.LUT P3, RZ, R23, 0x4, RZ, 0xc0, !PT ;  /* 0x0000000417ff7812 */ /* 0x000fe2000786c0ff */
[----:B------:R-:W-:Y:S01]  /*c5c0*/  IMAD R7, R5, UR5, R2 ;  /* 0x0000000505077c24 */ /* 0x000fe2000f8e0202 */
        /* <DEDUP_REMOVED lines=18> */
[----:B------:R-:W0:Y:S01]  /*c6f0*/  SHFL.IDX PT, R14, R17, RZ, 0x181f ;  /* 0x00181fff110e7589 */ /* 0x000e2200000e0000 */
[----:B------:R-:W-:-:S03]  /*c700*/  LEA R20, R20, R22, 0x1 ;  /* 0x0000001614147211 */ /* 0x000fc600078e08ff */
[----:B------:R-:W3:Y:S04]  /*c710*/  SHFL.IDX PT, R3, R25, RZ, 0x181f ;  /* 0x00181fff19037589 */ /* 0x000ee800000e0000 */
[----:B------:R-:W-:Y:S04]  /*c720*/  SHFL.IDX PT, R4, R25, 0x1, 0x181f ;  /* 0x00381f0019047f89 */ /* 0x000fe800000e0000 */
[----:B------:R-:W-:Y:S04]  /*c730*/  SHFL.IDX PT, R8, R17, 0x2, 0x181f ;  /* 0x00581f0011087f89 */ /* 0x000fe800000e0000 */
[----:B------:R-:W-:Y:S01]  /*c740*/  SHFL.IDX PT, R5, R25, 0x3, 0x181f ;  /* 0x00781f0019057f89 */ /* 0x000fe200000e0000 */
[----:B0-----:R-:W-:-:S03]  /*c750*/  IADD3 R2, P0, R14, R0, RZ ;  /* 0x000000000e027210 */ /* 0x001fc60007f1e0ff */
[----:B------:R-:W0:Y:S02]  /*c760*/  SHFL.IDX PT, R14, R17, 0x1, 0x181f ;  /* 0x00381f00110e7f89 */ /* 0x000e2400000e0000 */
[----:B---3--:R-:W-:-:S05]  /*c770*/  IMAD.X R3, RZ, RZ, R3, P0 ;  /* 0x000000ffff037224 */ /* 0x008fca00000e0603 */
[----:B------:R-:W-:Y:S04]  /*c780*/  LDGSTS.E.BYPASS.LTC128B.128 [R20+0x400], desc[UR50][R2.64], !P5 ;  /* 0x0040000002147fae */ /* 0x000fe8000e901d72 */
[----:B------:R-:W-:Y:S04]  /*c790*/  LDGSTS.E.BYPASS.LTC128B.128 [R20+0x3400], desc[UR50][R2.64+0x80], !P4 ;  /* 0x0340008002147fae */ /* 0x000fe8000e101d72 */
[----:B------:R-:W-:Y:S04]  /*c7a0*/  LDGSTS.E.BYPASS.LTC128B.128 [R20+0x6400], desc[UR50][R2.64+0x100], !P3 ;  /* 0x0640010002147fae */ /* 0x000fe8000d901d72 */
[----:B------:R3:W-:Y:S01]  /*c7b0*/  LDGSTS.E.BYPASS.LTC128B.128 [R20+0x9400], desc[UR50][R2.64+0x180], !P1 ;  /* 0x0940018002147fae */ /* 0x0007e2000c901d72 */
[----:B0-----:R-:W-:-:S03]  /*c7c0*/  IADD3 R6, P0, R14, R0, RZ ;  /* 0x000000000e067210 */ /* 0x001fc60007f1e0ff */
[----:B------:R-:W-:Y:S02]  /*c7d0*/  SHFL.IDX PT, R14, R17, 0x3, 0x181f ;  /* 0x00781f00110e7f89 */ /* 0x000fe400000e0000 */
[----:B------:R-:W-:Y:S01]  /*c7e0*/  IMAD.X R7, RZ, RZ, R4, P0 ;  /* 0x000000ffff077224 */ /* 0x000fe200000e0604 */
[-C--:B------:R-:W-:Y:S01]  /*c7f0*/  IADD3 R8, P0, R8, R0.reuse, RZ ;  /* 0x0000000008087210 */ /* 0x080fe20007f1e0ff */
[----:B------:R-:W0:Y:S04]  /*c800*/  SHFL.IDX PT, R4, R25, 0x2, 0x181f ;  /* 0x00581f0019047f89 */ /* 0x000e2800000e0000 */
[----:B---3--:R-:W-:Y:S04]  /*c810*/  SHFL.IDX PT, R3, R25, 0x4, 0x181f ;  /* 0x00981f0019037f89 */ /* 0x008fe800000e0000 */
[----:B------:R3:W-:Y:S04]  /*c820*/  LDGSTS.E.BYPASS.LTC128B.128 [R20+0xc00], desc[UR50][R6.64], !P5 ;  /* 0x00c0000006147fae */ /* 0x0007e8000e901d72 */
[----:B------:R3:W-:Y:S04]  /*c830*/  LDGSTS.E.BYPASS.LTC128B.128 [R20+0x3c00], desc[UR50][R6.64+0x80], !P4 ;  /* 0x03c0008006147fae */ /* 0x0007e8000e101d72 */
[----:B------:R3:W-:Y:S04]  /*c840*/  LDGSTS.E.BYPASS.LTC128B.128 [R20+0x6c00], desc[UR50][R6.64+0x100], !P3 ;  /* 0x06c0010006147fae */ /* 0x0007e8000d901d72 */
[----:B------:R3:W-:Y:S01]  /*c850*/  LDGSTS.E.BYPASS.LTC128B.128 [R20+0x9c00], desc[UR50][R6.64+0x180], !P1 ;  /* 0x09c0018006147fae */ /* 0x0007e2000c901d72 */
[----:B0-----:R-:W-:Y:S01]  /*c860*/  IMAD.X R9, RZ, RZ, R4, P0 ;  /* 0x000000ffff097224 */ /* 0x001fe200000e0604 */
[----:B------:R-:W-:-:S02]  /*c870*/  IADD3 R4, P0, R14, R0, RZ ;  /* 0x000000000e047210 */ /* 0x000fc40007f1e0ff */
[----:B------:R-:W-:Y:S04]  /*c880*/  SHFL.IDX PT, R25, R25, 0x5, 0x181f ;  /* 0x00b81f0019197f89 */ /* 0x000fe800000e0000 */
[----:B------:R-:W0:Y:S01]  /*c890*/  SHFL.IDX PT, R14, R17, 0x4, 0x181f ;  /* 0x00981f00110e7f89 */ /* 0x000e2200000e0000 */
[----:B------:R-:W-:-:S03]  /*c8a0*/  IMAD.X R5, RZ, RZ, R5, P0 ;  /* 0x000000ffff057224 */ /* 0x000fc600000e0605 */
[----:B------:R3:W-:Y:S04]  /*c8b0*/  LDGSTS.E.BYPASS.LTC128B.128 [R20+0x1400], desc[UR50][R8.64], !P5 ;  /* 0x0140000008147fae */ /* 0x0007e8000e901d72 */
[----:B------:R3:W-:Y:S04]  /*c8c0*/  LDGSTS.E.BYPASS.LTC128B.128 [R20+0x4400], desc[UR50][R8.64+0x80], !P4 ;  /* 0x0440008008147fae */ /* 0x0007e8000e101d72 */
[----:B------:R3:W-:Y:S04]  /*c8d0*/  LDGSTS.E.BYPASS.LTC128B.128 [R20+0x7400], desc[UR50][R8.64+0x100], !P3 ;  /* 0x0740010008147fae */ /* 0x0007e8000d901d72 */
[----:B------:R3:W-:Y:S04]  /*c8e0*/  LDGSTS.E.BYPASS.LTC128B.128 [R20+0xa400], desc[UR50][R8.64+0x180], !P1 ;  /* 0x0a40018008147fae */ /* 0x0007e8000c901d72 */
[----:B------:R3:W-:Y:S01]  /*c8f0*/  LDGSTS.E.BYPASS.LTC128B.128 [R20+0x1c00], desc[UR50][R4.64], !P5 ;  /* 0x01c0000004147fae */ /* 0x0007e2000e901d72 */
[----:B0-----:R-:W-:-:S03]  /*c900*/  IADD3 R2, P0, R14, R0, RZ ;  /* 0x000000000e027210 */ /* 0x001fc60007f1e0ff */
[----:B------:R3:W-:Y:S02]  /*c910*/  LDGSTS.E.BYPASS.LTC128B.128 [R20+0x4c00], desc[UR50][R4.64+0x80], !P4 ;  /* 0x04c0008004147fae */ /* 0x0007e4000e101d72 */
[----:B------:R-:W-:Y:S02]  /*c920*/  IMAD.X R3, RZ, RZ, R3, P0 ;  /* 0x000000ffff037224 */ /* 0x000fe400000e0603 */
[----:B------:R3:W-:Y:S04]  /*c930*/  LDGSTS.E.BYPASS.LTC128B.128 [R20+0x7c00], desc[UR50][R4.64+0x100], !P3 ;  /* 0x07c0010004147fae */ /* 0x0007e8000d901d72 */
[----:B------:R3:W-:Y:S04]  /*c940*/  LDGSTS.E.BYPASS.LTC128B.128 [R20+0xac00], desc[UR50][R4.64+0x180], !P1 ;  /* 0x0ac0018004147fae */ /* 0x0007e8000c901d72 */
[----:B------:R3:W-:Y:S04]  /*c950*/  LDGSTS.E.BYPASS.LTC128B.128 [R20+0x2400], desc[UR50][R2.64], !P5 ;  /* 0x0240000002147fae */ /* 0x0007e8000e901d72 */
[----:B------:R3:W-:Y:S04]  /*c960*/  LDGSTS.E.BYPASS.LTC128B.128 [R20+0x5400], desc[UR50][R2.64+0x80], !P4 ;  /* 0x0540008002147fae */ /* 0x0007e8000e101d72 */
[----:B------:R3:W-:Y:S04]  /*c970*/  LDGSTS.E.BYPASS.LTC128B.128 [R20+0x8400], desc[UR50][R2.64+0x100], !P3 ;  /* 0x0840010002147fae */ /* 0x0007e8000d901d72 */
[----:B------:R3:W-:Y:S04]  /*c980*/  LDGSTS.E.BYPASS.LTC128B.128 [R20+0xb400], desc[UR50][R2.64+0x180], !P1 ;  /* 0x0b40018002147fae */ /* 0x0007e8000c901d72 */
[----:B------:R3:W0:Y:S02]  /*c990*/  SHFL.IDX PT, R14, R17, 0x5, 0x181f ;  /* 0x00b81f00110e7f89 */ /* 0x00062400000e0000 */
.L_x_604:
[----:B0--3--:R-:W-:-:S05]  /*c9a0*/  IADD3 R2, P0, R14, R0, RZ ;  /* 0x000000000e027210 */ /* 0x009fca0007f1e0ff */
        /* <DEDUP_REMOVED lines=10> */
.L_x_491:
        /* <DEDUP_REMOVED lines=11> */
.L_x_492:
[----:B------:R0:W-:Y:S01]  /*cb00*/  SYNCS.ARRIVE.TRANS64.A1T0 RZ, [R10+URZ+0x22850], RZ ;  /* 0x022850ff0aff79a7 */ /* 0x0001e2000810003f */
[----:B------:R-:W-:Y:S05]  /*cb10*/  @P2 BRA `(.L_x_493) ;  /* 0xfffffff000942947 */ /* 0x000fea000383ffff */
.L_x_480:
[----:B------:R-:W-:Y:S05]  /*cb20*/  BSYNC B0 ;  /* 0x0000000000007941 */ /* 0x000fea0003800000 */
.L_x_479:
[----:B------:R-:W3:Y:S01]  /*cb30*/  S2R R2, SR_TID.X ;  /* 0x0000000000027919 */ /* 0x000ee20000002100 */
[----:B------:R-:W-:Y:S01]  /*cb40*/  VIADD R24, R24, 0x1 ;  /* 0x0000000118187836 */ /* 0x000fe20000000000 */
[----:B------:R-:W-:Y:S04]  /*cb50*/  BSSY B0, `(.L_x_494) ;  /* 0x0000012000007945 */ /* 0x000fe80003800000 */
[----:B------:R-:W-:-:S04]  /*cb60*/  ISETP.NE.AND P0, PT, R24, 0x2, PT ;  /* 0x000000021800780c */ /* 0x000fc80003f05270 */
[----:B------:R-:W-:Y:S02]  /*cb70*/  SEL R5, RZ, 0x1, P0 ;  /* 0x00000001ff057807 */ /* 0x000fe40000000000 */
[----:B---3--:R-:W-:-:S04]  /*cb80*/  LOP3.LUT R2, R2, 0x7f, RZ, 0xc0, !PT ;  /* 0x0000007f02027812 */ /* 0x008fc800078ec0ff */
[----:B------:R-:W-:-:S13]  /*cb90*/  ISETP.NE.AND P1, PT, R2, RZ, PT ;  /* 0x000000ff0200720c */ /* 0x000fda0003f25270 */
[----:B------:R-:W-:Y:S05]  /*cba0*/  @P1 BRA `(.L_x_495) ;  /* 0x0000000000301947 */ /* 0x000fea0003800000 */
[----:B------:R-:W3:Y:S01]  /*cbb0*/  S2R R7, SR_LANEID ;  /* 0x0000000000077919 */ /* 0x000ee20000000000 */
[----:B------:R-:W-:Y:S01]  /*cbc0*/  VOTEU.ANY UR4, UPT, PT ;  /* 0x0000000000047886 */ /* 0x000fe200038e0100 */
[----:B------:R-:W4:Y:S01]  /*cbd0*/  LDC.64 R2, c[0x0][0xc60] ;  /* 0x00031800ff027b82 */ /* 0x000f220000000a00 */
[----:B------:R-:W3:Y:S02]  /*cbe0*/  FLO.U32 R0, UR4 ;  /* 0x0000000400007d00 */ /* 0x000ee400080e0000 */
[----:B---3--:R-:W-:-:S06]  /*cbf0*/  ISETP.EQ.U32.AND P1, PT, R0, R7, PT ;  /* 0x000000070000720c */ /* 0x008fcc0003f22070 */
[----:B------:R-:W4:Y:S07]  /*cc00*/  POPC R7, UR4 ;  /* 0x0000000400077d09 */ /* 0x000f2e0008000000 */
[----:B----4-:R-:W3:Y:S01]  /*cc10*/  @P1 ATOMG.E.ADD.STRONG.GPU PT, R3, desc[UR50][R2.64], R7 ;  /* 0x00000007020319a8 */ /* 0x010ee200081ee1f2 */
[----:B------:R-:W4:Y:S02]  /*cc20*/  S2R R4, SR_LTMASK ;  /* 0x0000000000047919 */ /* 0x000f240000003900 */
[----:B----4-:R-:W-:-:S04]  /*cc30*/  LOP3.LUT R4, R4, UR4, RZ, 0xc0, !PT ;  /* 0x0000000404047c12 */ /* 0x010fc8000f8ec0ff */
[----:B------:R-:W4:Y:S01]  /*cc40*/  POPC R9, R4 ;  /* 0x0000000400097309 */ /* 0x000f220000000000 */
[----:B---3--:R-:W4:Y:S02]  /*cc50*/  SHFL.IDX PT, R0, R3, R0, 0x1f ;  /* 0x00001f0003007589 */ /* 0x008f2400000e0000 */
[----:B----4-:R-:W-:-:S07]  /*cc60*/  IADD3 R16, R0, UR38, R9 ;  /* 0x0000002600107c10 */ /* 0x010fce000fffe009 */
.L_x_495:
[----:B------:R-:W-:Y:S05]  /*cc70*/  BSYNC B0 ;  /* 0x0000000000007941 */ /* 0x000fea0003800000 */
.L_x_494:
[----:B------:R-:W-:Y:S02]  /*cc80*/  SEL R24, R24, RZ, P0 ;  /* 0x000000ff18187207 */ /* 0x000fe40000000000 */
[----:B------:R-:W-:-:S07]  /*cc90*/  LOP3.LUT R26, R26, R5, RZ, 0x3c, !PT ;  /* 0x000000051a1a7212 */ /* 0x000fce00078e3cff */
.L_x_454:
[----:B------:R-:W-:Y:S05]  /*cca0*/  BSYNC B7 ;  /* 0x0000000000077941 */ /* 0x000fea0003800000 */
.L_x_452:
[----:B------:R-:W-:-:S13]  /*ccb0*/  LOP3.LUT P0, RZ, R23, 0x200, RZ, 0xc0, !PT ;  /* 0x0000020017ff7812 */ /* 0x000fda000780c0ff */
[----:B------:R-:W-:Y:S05]  /*ccc0*/  @!P0 BRA `(.L_x_496) ;  /* 0x0000000000248947 */ /* 0x000fea0003800000 */
[----:B------:R-:W-:Y:S05]  /*ccd0*/  WARPSYNC.ALL ;  /* 0x0000000000007948 */ /* 0x000fea0003800000 */
[----:B------:R-:W3:Y:S08]  /*cce0*/  S2UR UR5, SR_CgaCtaId ;  /* 0x00000000000579c3 */ /* 0x000ef00000008800 */
[----:B------:R-:W-:Y:S06]  /*ccf0*/  BAR.SYNC.DEFER_BLOCKING 0x5, 0x180 ;  /* 0x0146000000007b1d */ /* 0x000fec0000010000 */
[----:B------:R-:W-:-:S02]  /*cd00*/  UMOV UR4, 0x400 ;  /* 0x0000040000047882 */ /* 0x000fc40000000000 */
[----:B---3--:R-:W-:-:S06]  /*cd10*/  ULEA UR4, UR5, UR4, 0x18 ;  /* 0x0000000405047291 */ /* 0x008fcc000f8ec03f */
[----:B------:R-:W-:-:S05]  /*cd20*/  IMAD.U32 R22, RZ, RZ, UR4 ;  /* 0x00000004ff167e24 */ /* 0x000fca000f8e00ff */
[----:B------:R3:W4:Y:S01]  /*cd30*/  LDS.128 R16, [R22+0x228d0] ;  /* 0x0228d00016107984 */ /* 0x0007220000000c00 */
[----:B------:R-:W-:Y:S06]  /*cd40*/  BAR.ARV 0x4, 0x180 ;  /* 0x0106000000007b1d */ /* 0x000fec0000002000 */
[----:B------:R-:W-:Y:S05]  /*cd50*/  BRA `(.L_x_497) ;  /* 0x0000000800407947 */ /* 0x000fea0003800000 */
.L_x_496:
[----:B------:R-:W3:Y:S01]  /*cd60*/  S2R R0, SR_TID.X ;  /* 0x0000000000007919 */ /* 0x000ee20000002100 */
[----:B------:R-:W-:Y:S01]  /*cd70*/  UMOV UR4, 0xffffffff ;  /* 0xffffffff00047882 */ /* 0x000fe20000000000 */
[----:B---3--:R-:W-:-:S04]  /*cd80*/  LOP3.LUT R8, R0, 0x1f, RZ, 0xc0, !PT ;  /* 0x0000001f00087812 */ /* 0x008fc800078ec0ff */
[----:B------:R-:W-:Y:S01]  /*cd90*/  ISETP.NE.AND P0, PT, R8, 0x1f, PT ;  /* 0x0000001f0800780c */ /* 0x000fe20003f05270 */
[----:B------:R-:W-:-:S12]  /*cda0*/  BRA.DIV UR4, `(.L_x_498) ;  /* 0x0000003a04887947 */ /* 0x000fd8000b800000 */
[----:B------:R-:W-:Y:S01]  /*cdb0*/  IMAD.IADD R5, R19, 0x1, R8 ;  /* 0x0000000113057824 */ /* 0x000fe200078e0208 */
[----:B------:R-:W-:-:S04]  /*cdc0*/  ULDC UR4, c[0x0][0xc3c] ;  /* 0x00030f0000047ab9 */ /* 0x000fc80000000800 */
[----:B------:R-:W-:-:S13]  /*cdd0*/  ISETP.GE.OR P1, PT, R5, UR4, !P0 ;  /* 0x0000000405007c0c */ /* 0x000fda000c726670 */
[----:B------:R-:W3:Y:S02]  /*cde0*/  @!P1 LDC.64 R2, c[0x0][0xc80] ;  /* 0x00032000ff029b82 */ /* 0x000ee40000000a00 */
[----:B---3--:R-:W-:-:S06]  /*cdf0*/  @!P1 IMAD.WIDE R2, R5, 0x4, R2 ;  /* 0x0000000405029825 */ /* 0x008fcc00078e0202 */
[----:B------:R-:W3:Y:S01]  /*ce00*/  @!P1 LDG.E R2, desc[UR50][R2.64] ;  /* 0x0000003202029981 */ /* 0x000ee2000c1e1900 */
[----:B------:R-:W-:Y:S01]  /*ce10*/  IMAD.MOV.U32 R4, RZ, RZ, RZ ;  /* 0x000000ffff047224 */ /* 0x000fe200078e00ff */
[C---:B------:R-:W-:Y:S02]  /*ce20*/  ISETP.GE.U32.AND P2, PT, R8.reuse, 0x2, PT ;  /* 0x000000020800780c */ /* 0x040fe40003f46070 */
[C---:B------:R-:W-:Y:S01]  /*ce30*/  ISETP.GE.U32.AND P3, PT, R8.reuse, 0x4, PT ;  /* 0x000000040800780c */ /* 0x040fe20003f66070 */
[----:B------:R-:W-:Y:S01]  /*ce40*/  SHFL.IDX PT, R0, R16, 0x1, 0x1f ;  /* 0x00201f0010007f89 */ /* 0x000fe200000e0000 */
[C---:B------:R-:W-:Y:S02]  /*ce50*/  ISETP.GE.U32.AND P4, PT, R8.reuse, 0x8, PT ;  /* 0x000000080800780c */ /* 0x040fe40003f86070 */
[C---:B------:R-:W-:Y:S01]  /*ce60*/  ISETP.GE.U32.AND P5, PT, R8.reuse, 0x10, PT ;  /* 0x000000100800780c */ /* 0x040fe20003fa6070 */
[----:B---3--:R-:W-:Y:S01]  /*ce70*/  @!P1 IMAD.MOV.U32 R4, RZ, RZ, R2 ;  /* 0x000000ffff049224 */ /* 0x008fe200078e0002 */
[----:B------:R-:W-:-:S04]  /*ce80*/  ISETP.NE.AND P1, PT, R8, RZ, PT ;  /* 0x000000ff0800720c */ /* 0x000fc80003f25270 */
[----:B------:R-:W3:Y:S02]  /*ce90*/  SHFL.UP PT, R14, R4, 0x1, RZ ;  /* 0x04200000040e7989 */ /* 0x000ee400000e00ff */
[----:B---3--:R-:W-:-:S05]  /*cea0*/  SEL R5, R14, RZ, P1 ;  /* 0x000000ff0e057207 */ /* 0x008fca0000800000 */
[----:B------:R-:W-:Y:S02]  /*ceb0*/  IMAD.IADD R6, R4, 0x1, R5 ;  /* 0x0000000104067824 */ /* 0x000fe400078e0205 */
[----:B------:R-:W-:Y:S04]  /*cec0*/  SHFL.IDX PT, R5, R16, RZ, 0x1f ;  /* 0x00001fff10057589 */ /* 0x000fe800000e0000 */
[----:B------:R-:W3:Y:S02]  /*ced0*/  SHFL.UP PT, R14, R6, 0x2, RZ ;  /* 0x04400000060e7989 */ /* 0x000ee400000e00ff */
[----:B---3--:R-:W-:-:S05]  /*cee0*/  SEL R7, R14, RZ, P2 ;  /* 0x000000ff0e077207 */ /* 0x008fca0001000000 */
[----:B------:R-:W-:-:S05]  /*cef0*/  IMAD.IADD R7, R6, 0x1, R7 ;  /* 0x0000000106077824 */ /* 0x000fca00078e0207 */
        /* <DEDUP_REMOVED lines=9> */
[----:B------:R3:W4:Y:S02]  /*cf90*/  SHFL.IDX PT, R14, R6, 0x1f, 0x1f ;  /* 0x03e01f00060e7f89 */ /* 0x00072400000e0000 */
.L_x_614:
[----:B------:R-:W-:Y:S02]  /*cfa0*/  ULDC UR4, c[0x0][0xc38] ;  /* 0x00030e0000047ab9 */ /* 0x000fe40000000800 */
[----:B------:R-:W-:-:S04]  /*cfb0*/  IMAD.U32 R7, RZ, RZ, UR4 ;  /* 0x00000004ff077e24 */ /* 0x000fc8000f8e00ff */
[----:B----4-:R-:W-:-:S04]  /*cfc0*/  IMAD R3, R14, R7, RZ ;  /* 0x000000070e037224 */ /* 0x010fc800078e02ff */
[----:B------:R-:W-:-:S05]  /*cfd0*/  IMAD.IADD R8, R0, 0x1, R3 ;  /* 0x0000000100087824 */ /* 0x000fca00078e0203 */
[----:B------:R-:W-:-:S13]  /*cfe0*/  ISETP.GT.AND P6, PT, R8, R5, PT ;  /* 0x000000050800720c */ /* 0x000fda0003fc4270 */
[----:B------:R-:W-:Y:S05]  /*cff0*/  @P6 BRA `(.L_x_499) ;  /* 0x00000000009c6947 */ /* 0x000fea0003800000 */
.L_x_504:
[----:B------:R-:W4:Y:S01]  /*d000*/  LDC R0, c[0x0][0xc3c] ;  /* 0x00030f00ff007b82 */ /* 0x000f220000000800 */
[----:B------:R-:W-:-:S05]  /*d010*/  VIADD R19, R19, 0x1f ;  /* 0x0000001f13137836 */ /* 0x000fca0000000000 */
[----:B----4-:R-:W-:-:S13]  /*d020*/  ISETP.GE.AND P6, PT, R19, R0, PT ;  /* 0x000000001300720c */ /* 0x010fda0003fc6270 */
[----:B0-----:R-:W-:Y:S05]  /*d030*/  @P6 BRA `(.L_x_500) ;  /* 0x0000000400446947 */ /* 0x001fea0003800000 */
[----:B------:R-:W4:Y:S01]  /*d040*/  S2R R2, SR_TID.X ;  /* 0x0000000000027919 */ /* 0x000f220000002100 */
[----:B------:R-:W-:Y:S01]  /*d050*/  BSSY B0, `(.L_x_501) ;  /* 0x0000009000007945 */ /* 0x000fe20003800000 */
[----:B------:R-:W-:Y:S01]  /*d060*/  IMAD.MOV.U32 R4, RZ, RZ, RZ ;  /* 0x000000ffff047224 */ /* 0x000fe200078e00ff */
[----:B----4-:R-:W-:-:S05]  /*d070*/  LOP3.LUT R2, R2, 0x1f, RZ, 0xc0, !PT ;  /* 0x0000001f02027812 */ /* 0x010fca00078ec0ff */
[----:B------:R-:W-:-:S05]  /*d080*/  IMAD.IADD R7, R19, 0x1, R2 ;  /* 0x0000000113077824 */ /* 0x000fca00078e0202 */
[----:B------:R-:W-:-:S13]  /*d090*/  ISETP.GE.OR P6, PT, R7, R0, !P0 ;  /* 0x000000000700720c */ /* 0x000fda00047c6670 */
[----:B------:R-:W-:Y:S05]  /*d0a0*/  @P6 BRA `(.L_x_502) ;  /* 0x00000000000c6947 */ /* 0x000fea0003800000 */
[----:B------:R-:W4:Y:S02]  /*d0b0*/  LDC.64 R2, c[0x0][0xc80] ;  /* 0x00032000ff027b82 */ /* 0x000f240000000a00 */
[----:B----4-:R-:W-:-:S05]  /*d0c0*/  IMAD.WIDE R2, R7, 0x4, R2 ;  /* 0x0000000407027825 */ /* 0x010fca00078e0202 */
[----:B------:R4:W5:Y:S02]  /*d0d0*/  LDG.E R4, desc[UR50][R2.64] ;  /* 0x0000003202047981 */ /* 0x000964000c1e1900 */
.L_x_502:
[----:B------:R-:W-:Y:S05]  /*d0e0*/  BSYNC B0 ;  /* 0x0000000000007941 */ /* 0x000fea0003800000 */
.L_x_501:
[----:B------:R-:W-:-:S03]  /*d0f0*/  UMOV UR4, 0xffffffff ;  /* 0xffffffff00047882 */ /* 0x000fc60000000000 */
[----:B------:R-:W-:Y:S05]  /*d100*/  BRA.DIV UR4, `(.L_x_503) ;  /* 0x0000003a04d47947 */ /* 0x000fea000b800000 */
[----:B-----5:R-:W0:Y:S02]  /*d110*/  SHFL.UP PT, R14, R4, 0x1, RZ ;  /* 0x04200000040e7989 */ /* 0x020e2400000e00ff */
[----:B0-----:R-:W-:-:S05]  /*d120*/  SEL R13, R14, RZ, P1 ;  /* 0x000000ff0e0d7207 */ /* 0x001fca0000800000 */
[----:B------:R-:W-:-:S05]  /*d130*/  IMAD.IADD R13, R4, 0x1, R13 ;  /* 0x00000001040d7824 */ /* 0x000fca00078e020d */
[----:B------:R-:W0:Y:S02]  /*d140*/  SHFL.UP PT, R14, R13, 0x2, RZ ;  /* 0x044000000d0e7989 */ /* 0x000e2400000e00ff */
[----:B0-----:R-:W-:-:S05]  /*d150*/  SEL R0, R14, RZ, P2 ;  /* 0x000000ff0e007207 */ /* 0x001fca0001000000 */
[----:B------:R-:W-:-:S05]  /*d160*/  IMAD.IADD R0, R13, 0x1, R0 ;  /* 0x000000010d007824 */ /* 0x000fca00078e0200 */
[----:B------:R-:W4:Y:S02]  /*d170*/  SHFL.UP PT, R14, R0, 0x4, RZ ;  /* 0x04800000000e7989 */ /* 0x000f2400000e00ff */
[----:B----4-:R-:W-:-:S05]  /*d180*/  SEL R3, R14, RZ, P3 ;  /* 0x000000ff0e037207 */ /* 0x010fca0001800000 */
[----:B------:R-:W-:-:S05]  /*d190*/  IMAD.IADD R2, R0, 0x1, R3 ;  /* 0x0000000100027824 */ /* 0x000fca00078e0203 */
[----:B------:R-:W0:Y:S02]  /*d1a0*/  SHFL.UP PT, R14, R2, 0x8, RZ ;  /* 0x05000000020e7989 */ /* 0x000e2400000e00ff */
[----:B0-----:R-:W-:-:S05]  /*d1b0*/  SEL R3, R14, RZ, P4 ;  /* 0x000000ff0e037207 */ /* 0x001fca0002000000 */
[----:B------:R-:W-:-:S05]  /*d1c0*/  IMAD.IADD R3, R2, 0x1, R3 ;  /* 0x0000000102037824 */ /* 0x000fca00078e0203 */
[----:B------:R-:W3:Y:S02]  /*d1d0*/  SHFL.UP PT, R14, R3, 0x10, RZ ;  /* 0x06000000030e7989 */ /* 0x000ee400000e00ff */
[----:B---3--:R-:W-:-:S05]  /*d1e0*/  SEL R6, R14, RZ, P5 ;  /* 0x000000ff0e067207 */ /* 0x008fca0002800000 */
[----:B------:R-:W-:-:S05]  /*d1f0*/  IMAD.IADD R6, R3, 0x1, R6 ;  /* 0x0000000103067824 */ /* 0x000fca00078e0206 */
[----:B------:R0:W3:Y:S02]  /*d200*/  SHFL.IDX PT, R14, R6, 0x1f, 0x1f ;  /* 0x03e01f00060e7f89 */ /* 0x0000e400000e0000 */
.L_x_622:
[----:B------:R-:W-:Y:S02]  /*d210*/  ULDC UR4, c[0x0][0xc38] ;  /* 0x00030e0000047ab9 */ /* 0x000fe40000000800 */
[----:B------:R-:W-:-:S04]  /*d220*/  IMAD.U32 R7, RZ, RZ, UR4 ;  /* 0x00000004ff077e24 */ /* 0x000fc8000f8e00ff */
[----:B---3--:R-:W-:-:S04]  /*d230*/  IMAD R3, R14, R7, RZ ;  /* 0x000000070e037224 */ /* 0x008fc800078e02ff */
[----:B------:R-:W-:-:S05]  /*d240*/  IMAD.IADD R8, R3, 0x1, R8 ;  /* 0x0000000103087824 */ /* 0x000fca00078e0208 */
[----:B------:R-:W-:-:S13]  /*d250*/  ISETP.GT.AND P6, PT, R8, R5, PT ;  /* 0x000000050800720c */ /* 0x000fda0003fc4270 */
[----:B------:R-:W-:Y:S05]  /*d260*/  @!P6 BRA `(.L_x_504) ;  /* 0xfffffffc0064e947 */ /* 0x000fea000383ffff */
.L_x_499:
[----:B------:R-:W-:Y:S01]  /*d270*/  IMAD.IADD R8, R8, 0x1, -R3 ;  /* 0x0000000108087824 */ /* 0x000fe200078e0a03 */
[----:B------:R-:W-:-:S03]  /*d280*/  UMOV UR4, 0xffffffff ;  /* 0xffffffff00047882 */ /* 0x000fc60000000000 */
[----:B------:R-:W-:-:S05]  /*d290*/  IMAD R0, R6, R7, R8 ;  /* 0x0000000706007224 */ /* 0x000fca00078e0208 */
[----:B------:R-:W-:Y:S01]  /*d2a0*/  ISETP.GT.AND P6, PT, R0, R5, PT ;  /* 0x000000050000720c */ /* 0x000fe20003fc4270 */
[----:B------:R-:W-:-:S12]  /*d2b0*/  BRA.DIV UR4, `(.L_x_505) ;  /* 0x0000003e04247947 */ /* 0x000fd8000b800000 */
[----:B------:R-:W-:-:S04]  /*d2c0*/  VOTE.ANY R2, PT, !P6 ;  /* 0x0000000000027806 */ /* 0x000fc800070e0100 */
[----:B------:R-:W4:Y:S02]  /*d2d0*/  POPC R0, R2 ;  /* 0x0000000200007309 */ /* 0x000f240000000000 */
[----:B----4-:R4:W0:Y:S02]  /*d2e0*/  SHFL.IDX PT, R4, R4, R0, 0x1f ;  /* 0x00001f0004047589 */ /* 0x01082400000e0000 */
.L_x_626:
[----:B------:R-:W-:Y:S01]  /*d2f0*/  ISETP.NE.AND P0, PT, R2, RZ, PT ;  /* 0x000000ff0200720c */ /* 0x000fe20003f05270 */
[----:B------:R-:W-:-:S12]  /*d300*/  IMAD.MOV.U32 R14, RZ, RZ, RZ ;  /* 0x000000ffff0e7224 */ /* 0x000fd800078e00ff */
[----:B------:R-:W-:Y:S05]  /*d310*/  @!P0 BRA `(.L_x_506) ;  /* 0x0000000000108947 */ /* 0x000fea0003800000 */
[----:B------:R-:W-:Y:S01]  /*d320*/  UMOV UR4, 0xffffffff ;  /* 0xffffffff00047882 */ /* 0x000fe20000000000 */
[----:B------:R-:W-:Y:S02]  /*d330*/  VIADD R12, R0, 0xffffffff ;  /* 0xffffffff000c7836 */ /* 0x000fe40000000000 */
[----:B------:R-:W-:Y:S05]  /*d340*/  BRA.DIV UR4, `(.L_x_507) ;  /* 0x0000003e04487947 */ /* 0x000fea000b800000 */
[----:B------:R0:W0:Y:S02]  /*d350*/  SHFL.IDX PT, R14, R6, R12, 0x1f ;  /* 0x00001f0c060e7589 */ /* 0x00002400000e0000 */
.L_x_506:
[----:B0--3--:R-:W-:Y:S01]  /*d360*/  IABS R6, R4 ;  /* 0x0000000400067213 */ /* 0x009fe20000000000 */
[----:B------:R-:W-:Y:S02]  /*d370*/  IMAD R16, R14, R7, R8 ;  /* 0x000000070e107224 */ /* 0x000fe400078e0208 */
[----:B------:R-:W-:Y:S01]  /*d380*/  IMAD.IADD R19, R0, 0x1, R19 ;  /* 0x0000000100137824 */ /* 0x000fe200078e0213 */
[----:B------:R-:W0:Y:S08]  /*d390*/  I2F.RP R9, R6 ;  /* 0x0000000600097306 */ /* 0x000e300000209400 */
[----:B0-----:R-:W0:Y:S02]  /*d3a0*/  MUFU.RCP R9, R9 ;  /* 0x0000000900097308 */ /* 0x001e240000001000 */
[----:B0-----:R-:W-:-:S06]  /*d3b0*/  VIADD R2, R9, 0xffffffe ;  /* 0x0ffffffe09027836 */ /* 0x001fcc0000000000 */
[----:B------:R0:W3:Y:S02]  /*d3c0*/  F2I.FTZ.U32.TRUNC.NTZ R3, R2 ;  /* 0x0000000200037305 */ /* 0x0000e4000021f000 */
[----:B0-----:R-:W-:Y:S02]  /*d3d0*/  IMAD.MOV.U32 R2, RZ, RZ, RZ ;  /* 0x000000ffff027224 */ /* 0x001fe400078e00ff */
[----:B---3--:R-:W-:-:S04]  /*d3e0*/  IMAD.MOV R7, RZ, RZ, -R3 ;  /* 0x000000ffff077224 */ /* 0x008fc800078e0a03 */
[----:B------:R-:W-:-:S04]  /*d3f0*/  IMAD R7, R7, R6, RZ ;  /* 0x0000000607077224 */ /* 0x000fc800078e02ff */
[----:B------:R-:W-:-:S04]  /*d400*/  IMAD.HI.U32 R3, R3, R7, R2 ;  /* 0x0000000703037227 */ /* 0x000fc800078e0002 */
[----:B------:R-:W-:Y:S01]  /*d410*/  IMAD.IADD R7, R5, 0x1, -R16 ;  /* 0x0000000105077824 */ /* 0x000fe200078e0a10 */
[----:B------:R-:W-:-:S04]  /*d420*/  IABS R5, R4 ;  /* 0x0000000400057213 */ /* 0x000fc80000000000 */
[----:B------:R-:W-:Y:S01]  /*d430*/  IABS R2, R7 ;  /* 0x0000000700027213 */ /* 0x000fe20000000000 */
[----:B------:R-:W-:-:S04]  /*d440*/  IMAD.MOV R5, RZ, RZ, -R5 ;  /* 0x000000ffff057224 */ /* 0x000fc800078e0a05 */
[----:B------:R-:W-:-:S04]  /*d450*/  IMAD.HI.U32 R3, R3, R2, RZ ;  /* 0x0000000203037227 */ /* 0x000fc800078e00ff */
[----:B------:R-:W-:Y:S01]  /*d460*/  IMAD R5, R3, R5, R2 ;  /* 0x0000000503057224 */ /* 0x000fe200078e0202 */
[----:B------:R-:W-:-:S04]  /*d470*/  LOP3.LUT R2, R7, R4, RZ, 0x3c, !PT ;  /* 0x0000000407027212 */ /* 0x000fc800078e3cff */
[----:B------:R-:W-:Y:S02]  /*d480*/  ISETP.GT.U32.AND P1, PT, R6, R5, PT ;  /* 0x000000050600720c */ /* 0x000fe40003f24070 */
[----:B------:R-:W-:-:S11]  /*d490*/  ISETP.GE.AND P2, PT, R2, RZ, PT ;  /* 0x000000ff0200720c */ /* 0x000fd60003f46270 */
[-C--:B------:R-:W-:Y:S01]  /*d4a0*/  @!P1 IADD3 R5, R5, -R6.reuse, RZ ;  /* 0x8000000605059210 */ /* 0x080fe20007ffe0ff */
[----:B------:R-:W-:Y:S01]  /*d4b0*/  @!P1 VIADD R3, R3, 0x1 ;  /* 0x0000000103039836 */ /* 0x000fe20000000000 */
[----:B------:R-:W-:Y:S02]  /*d4c0*/  ISETP.NE.AND P1, PT, R4, RZ, PT ;  /* 0x000000ff0400720c */ /* 0x000fe40003f25270 */
[----:B------:R-:W-:-:S13]  /*d4d0*/  ISETP.GE.U32.AND P0, PT, R5, R6, PT ;  /* 0x000000060500720c */ /* 0x000fda0003f06070 */
[----:B------:R-:W-:-:S04]  /*d4e0*/  @P0 VIADD R3, R3, 0x1 ;  /* 0x0000000103030836 */ /* 0x000fc80000000000 */
[----:B------:R-:W-:Y:S01]  /*d4f0*/  @!P2 IMAD.MOV R3, RZ, RZ, -R3 ;  /* 0x000000ffff03a224 */ /* 0x000fe200078e0a03 */
[----:B------:R-:W-:-:S05]  /*d500*/  @!P1 LOP3.LUT R3, RZ, R4, RZ, 0x33, !PT ;  /* 0x00000004ff039212 */ /* 0x000fca00078e33ff */
[--C-:B------:R-:W-:Y:S02]  /*d510*/  IMAD.MOV R17, RZ, RZ, -R3.reuse ;  /* 0x000000ffff117224 */ /* 0x100fe400078e0a03 */
[----:B------:R-:W-:Y:S02]  /*d520*/  IMAD.MOV.U32 R18, RZ, RZ, R3 ;  /* 0x000000ffff127224 */ /* 0x000fe400078e0003 */
[----:B------:R-:W-:Y:S01]  /*d530*/  IMAD R17, R4, R17, R7 ;  /* 0x0000001104117224 */ /* 0x000fe200078e0207 */
[----:B------:R-:W-:Y:S06]  /*d540*/  BRA `(.L_x_508) ;  /* 0x00000000001c7947 */ /* 0x000fec0003800000 */
.L_x_500:
[----:B------:R-:W-:Y:S01]  /*d550*/  UMOV UR4, URZ ;  /* 0x0000003f00047c82 */ /* 0x000fe20008000000 */
[----:B------:R-:W-:Y:S01]  /*d560*/  UMOV UR5, URZ ;  /* 0x0000003f00057c82 */ /* 0x000fe20008000000 */
[----:B------:R-:W-:Y:S01]  /*d570*/  ULDC UR6, c[0x0][0xc3c] ;  /* 0x00030f0000067ab9 */ /* 0x000fe20000000800 */
[----:B------:R-:W-:Y:S02]  /*d580*/  IMAD.MOV.U32 R16, RZ, RZ, R5 ;  /* 0x000000ffff107224 */ /* 0x000fe400078e0005 */
[----:B------:R-:W-:Y:S02]  /*d590*/  IMAD.U32 R17, RZ, RZ, UR4 ;  /* 0x00000004ff117e24 */ /* 0x000fe4000f8e00ff */
[----:B------:R-:W-:Y:S02]  /*d5a0*/  IMAD.U32 R18, RZ, RZ, UR5 ;  /* 0x00000005ff127e24 */ /* 0x000fe4000f8e00ff */
[----:B------:R-:W-:-:S07]  /*d5b0*/  IMAD.U32 R19, RZ, RZ, UR6 ;  /* 0x00000006ff137e24 */ /* 0x000fce000f8e00ff */
.L_x_508:
[----:B----4-:R-:W4:Y:S01]  /*d5c0*/  S2R R0, SR_TID.X ;  /* 0x0000000000007919 */ /* 0x010f220000002100 */
[----:B------:R-:W-:Y:S05]  /*d5d0*/  WARPSYNC.ALL ;  /* 0x0000000000007948 */ /* 0x000fea0003800000 */
[----:B------:R-:W-:Y:S01]  /*d5e0*/  BAR.SYNC.DEFER_BLOCKING 0x4, 0x180 ;  /* 0x0106000000007b1d */ /* 0x000fe20000010000 */
[----:B----4-:R-:W-:-:S04]  /*d5f0*/  LOP3.LUT R0, R0, 0x1f, RZ, 0xc0, !PT ;  /* 0x0000001f00007812 */ /* 0x010fc800078ec0ff */
[----:B------:R-:W-:-:S13]  /*d600*/  ISETP.NE.AND P0, PT, R0, RZ, PT ;  /* 0x000000ff0000720c */ /* 0x000fda0003f05270 */
[----:B------:R-:W4:Y:S01]  /*d610*/  @!P0 S2R R3, SR_CgaCtaId ;  /* 0x0000000000038919 */ /* 0x000f220000008800 */
[----:B------:R-:W-:-:S04]  /*d620*/  @!P0 MOV R0, 0x400 ;  /* 0x0000040000008802 */ /* 0x000fc80000000f00 */
[----:B----4-:R-:W-:-:S05]  /*d630*/  @!P0 LEA R22, R3, R0, 0x18 ;  /* 0x0000000003168211 */ /* 0x010fca00078ec0ff */
[----:B------:R4:W-:Y:S01]  /*d640*/  @!P0 STS.128 [R22+0x228d0], R16 ;  /* 0x0228d01016008388 */ /* 0x0009e20000000c00 */
[----:B------:R-:W-:Y:S06]  /*d650*/  BAR.ARV 0x5, 0x180 ;  /* 0x0146000000007b1d */ /* 0x000fec0000002000 */
.L_x_497:
[----:B------:R-:W-:Y:S02]  /*d660*/  ULDC UR4, c[0x0][0xc3c] ;  /* 0x00030f0000047ab9 */ /* 0x000fe40000000800 */
[----:B----4-:R-:W-:-:S13]  /*d670*/  ISETP.GE.AND P0, PT, R19, UR4, PT ;  /* 0x0000000413007c0c */ /* 0x010fda000bf06270 */
[----:B------:R-:W-:Y:S05]  /*d680*/  @!P0 BRA `(.L_x_509) ;  /* 0xffffffbc00108947 */ /* 0x000fea000383ffff */
[----:B------:R-:W-:Y:S05]  /*d690*/  BSYNC B8 ;  /* 0x0000000000087941 */ /* 0x000fea0003800000 */
.L_x_448:
[----:B0-----:R-:W4:Y:S01]  /*d6a0*/  LDL.LU R0, [R1+0x24] ;  /* 0x0000240001007983 */ /* 0x001f220000300800 */
[----:B------:R-:W-:Y:S01]  /*d6b0*/  BSSY B0, `(.L_x_510) ;  /* 0x000000b000007945 */ /* 0x000fe20003800000 */
[----:B------:R-:W0:Y:S01]  /*d6c0*/  S2R R5, SR_CgaCtaId ;  /* 0x0000000000057919 */ /* 0x000e220000008800 */
[----:B----4-:R-:W-:-:S05]  /*d6d0*/  VIADD R0, R0, 0x1 ;  /* 0x0000000100007836 */ /* 0x010fca0000000000 */
[----:B------:R-:W-:-:S04]  /*d6e0*/  LEA.HI R2, R0, R0, RZ, 0x1 ;  /* 0x0000000000027211 */ /* 0x000fc800078f08ff */
[----:B------:R-:W-:Y:S02]  /*d6f0*/  LOP3.LUT R3, R2, 0xfffffffe, RZ, 0xc0, !PT ;  /* 0xfffffffe02037812 */ /* 0x000fe400078ec0ff */
[----:B------:R-:W-:-:S03]  /*d700*/  MOV R2, 0x400 ;  /* 0x0000040000027802 */ /* 0x000fc60000000f00 */
[----:B------:R-:W-:Y:S01]  /*d710*/  IMAD.IADD R0, R0, 0x1, -R3 ;  /* 0x0000000100007824 */ /* 0x000fe200078e0a03 */
[----:B0-----:R-:W-:-:S04]  /*d720*/  LEA R7, R5, R2, 0x18 ;  /* 0x0000000205077211 */ /* 0x001fc800078ec0ff */
[----:B------:R-:W-:-:S04]  /*d730*/  SHF.L.U32 R0, R0, 0x1f, RZ ;  /* 0x0000001f00007819 */ /* 0x000fc800000006ff */
[----:B------:R-:W0:Y:S02]  /*d740*/  SYNCS.PHASECHK.TRANS64.TRYWAIT P0, [R7+URZ+0x22820], R0 ;  /* 0x02282000070075a7 */ /* 0x000e24000800017f */
[----:B0-----:R-:W-:Y:S05]  /*d750*/  @!P0 BRA `(.L_x_511) ;  /* 0x0000003800688947 */ /* 0x001fea0003800000 */
.L_x_629:
[----:B------:R-:W-:Y:S05]  /*d760*/  BSYNC B0 ;  /* 0x0000000000007941 */ /* 0x000fea0003800000 */
.L_x_510:
[----:B------:R-:W-:-:S03]  /*d770*/  UMOV UR4, 0xffffffff ;  /* 0xffffffff00047882 */ /* 0x000fc60000000000 */
[----:B------:R-:W-:Y:S05]  /*d780*/  BRA.DIV UR4, `(.L_x_512) ;  /* 0x0000003a04707947 */ /* 0x000fea000b800000 */
[----:B0-----:R-:W0:Y:S02]  /*d790*/  S2R R0, SR_TID.X ;  /* 0x0000000000007919 */ /* 0x001e240000002100 */
[----:B0-----:R-:W-:-:S04]  /*d7a0*/  SHF.R.U32.HI R0, RZ, 0x5, R0 ;  /* 0x00000005ff007819 */ /* 0x001fc80000011600 */
[----:B------:R-:W-:-:S05]  /*d7b0*/  LOP3.LUT R0, R0, 0x3, RZ, 0xc0, !PT ;  /* 0x0000000300007812 */ /* 0x000fca00078ec0ff */
[----:B------:R0:W4:Y:S02]  /*d7c0*/  SHFL.IDX PT, R14, R0, RZ, 0x1f ;  /* 0x00001fff000e7589 */ /* 0x00012400000e0000 */
.L_x_632:
[----:B----4-:R-:W-:Y:S01]  /*d7d0*/  ISETP.NE.AND P0, PT, R14, RZ, PT ;  /* 0x000000ff0e00720c */ /* 0x010fe20003f05270 */
[----:B------:R-:W-:-:S12]  /*d7e0*/  BSSY B0, `(.L_x_513) ;  /* 0x0000024000007945 */ /* 0x000fd80003800000 */
[----:B------:R-:W-:Y:S05]  /*d7f0*/  @P0 BRA `(.L_x_514) ;  /* 0x0000000000880947 */ /* 0x000fea0003800000 */
[----:B------:R-:W-:-:S03]  /*d800*/  UMOV UR4, 0xffffffff ;  /* 0xffffffff00047882 */ /* 0x000fc60000000000 */
[----:B------:R-:W-:Y:S05]  /*d810*/  BRA.DIV UR4, `(.L_x_515) ;  /* 0x0000003a04807947 */ /* 0x000fea000b800000 */
[----:B------:R-:W-:-:S13]  /*d820*/  ELECT P6, URZ, PT ;  /* 0x00000000003f782f */ /* 0x000fda00038c0000 */
.L_x_635:
[----:B------:R-:W-:Y:S05]  /*d830*/  @!P6 BRA `(.L_x_514) ;  /* 0x000000000078e947 */ /* 0x000fea0003800000 */
[----:B------:R-:W-:-:S06]  /*d840*/  ULOP3.LUT UR4, UR37, 0x2, URZ, 0xfc, !UPT ;  /* 0x0000000225047892 */ /* 0x000fcc000f8efc3f */
[----:B0-----:R-:W-:-:S05]  /*d850*/  IMAD.U32 R0, RZ, RZ, UR4 ;  /* 0x00000004ff007e24 */ /* 0x001fca000f8e00ff */
[----:B------:R-:W-:-:S13]  /*d860*/  ISETP.NE.AND P0, PT, R0, 0x3, PT ;  /* 0x000000030000780c */ /* 0x000fda0003f05270 */
[----:B------:R-:W-:Y:S05]  /*d870*/  @!P0 BRA `(.L_x_516) ;  /* 0x0000000000048947 */ /* 0x000fea0003800000 */
[----:B------:R-:W-:Y:S01]  /*d880*/  BPT.TRAP 0x1 ;  /* 0x000000040000795c */ /* 0x000fe20000300000 */
.L_x_516:
[----:B------:R-:W-:Y:S01]  /*d890*/  IMAD R5, R24, 0x8, R7 ;  /* 0x0000000818057824 */ /* 0x000fe200078e0207 */
[----:B------:R-:W-:Y:S01]  /*d8a0*/  SHF.L.U32 R0, R26, 0x1f, RZ ;  /* 0x0000001f1a007819 */ /* 0x000fe200000006ff */
[----:B------:R-:W-:-:S03]  /*d8b0*/  VIADD R24, R24, 0x1 ;  /* 0x0000000118187836 */ /* 0x000fc60000000000 */
[----:B------:R-:W0:Y:S02]  /*d8c0*/  SYNCS.PHASECHK.TRANS64.TRYWAIT P1, [R5+URZ+0x22840], R0 ;  /* 0x02284000050075a7 */ /* 0x000e24000802017f */
[----:B------:R-:W-:-:S04]  /*d8d0*/  ISETP.NE.AND P2, PT, R24, 0x2, PT ;  /* 0x000000021800780c */ /* 0x000fc80003f45270 */
[----:B------:R-:W-:Y:S01]  /*d8e0*/  SEL R3, RZ, 0x1, P2 ;  /* 0x00000001ff037807 */ /* 0x000fe20001000000 */
[----:B0-----:R-:W-:Y:S08]  /*d8f0*/  @!P1 BRA `(.L_x_517) ;  /* 0x0000003800689947 */ /* 0x001ff00003800000 */
.L_x_636:
[----:B------:R-:W-:Y:S02]  /*d900*/  SEL R24, R24, RZ, P2 ;  /* 0x000000ff18187207 */ /* 0x000fe40001000000 */
[----:B------:R-:W-:Y:S01]  /*d910*/  LOP3.LUT R2, R26, R3, RZ, 0x3c, !PT ;  /* 0x000000031a027212 */ /* 0x000fe200078e3cff */
[----:B------:R-:W-:Y:S06]  /*d920*/  @!P0 BRA `(.L_x_518) ;  /* 0x0000000000048947 */ /* 0x000fec0003800000 */
[----:B------:R-:W-:Y:S01]  /*d930*/  BPT.TRAP 0x1 ;  /* 0x000000040000795c */ /* 0x000fe20000300000 */
.L_x_518:
[----:B------:R-:W-:Y:S01]  /*d940*/  IMAD R3, R24, 0x8, R7 ;  /* 0x0000000818037824 */ /* 0x000fe200078e0207 */
[----:B------:R-:W-:-:S04]  /*d950*/  SHF.L.U32 R2, R2, 0x1f, RZ ;  /* 0x0000001f02027819 */ /* 0x000fc800000006ff */
[----:B------:R-:W4:Y:S02]  /*d960*/  SYNCS.PHASECHK.TRANS64.TRYWAIT P1, [R3+URZ+0x22840], R2 ;  /* 0x02284002030075a7 */ /* 0x000f24000802017f */
[----:B----4-:R-:W-:Y:S05]  /*d970*/  @!P1 BRA `(.L_x_519) ;  /* 0x00000038005c9947 */ /* 0x010fea0003800000 */
.L_x_637:
[----:B------:R-:W-:Y:S05]  /*d980*/  @!P0 BRA `(.L_x_520) ;  /* 0x0000000000048947 */ /* 0x000fea0003800000 */
[----:B------:R-:W-:Y:S01]  /*d990*/  BPT.TRAP 0x1 ;  /* 0x000000040000795c */ /* 0x000fe20000300000 */
.L_x_520:
[----:B------:R-:W5:Y:S02]  /*d9a0*/  SYNCS.PHASECHK.TRANS64.TRYWAIT P1, [R5+URZ+0x22860], R0 ;  /* 0x02286000050075a7 */ /* 0x000f64000802017f */
[----:B-----5:R-:W-:Y:S05]  /*d9b0*/  @!P1 BRA `(.L_x_521) ;  /* 0x0000003800609947 */ /* 0x020fea0003800000 */
.L_x_638:
[----:B------:R-:W-:Y:S05]  /*d9c0*/  @!P0 BRA `(.L_x_522) ;  /* 0x0000000000048947 */ /* 0x000fea0003800000 */
[----:B------:R-:W-:Y:S01]  /*d9d0*/  BPT.TRAP 0x1 ;  /* 0x000000040000795c */ /* 0x000fe20000300000 */
.L_x_522:
[----:B------:R0:W0:Y:S02]  /*d9e0*/  SYNCS.PHASECHK.TRANS64.TRYWAIT P0, [R3+URZ+0x22860], R2 ;  /* 0x02286002030075a7 */ /* 0x000024000800017f */
[----:B0-----:R-:W-:Y:S05]  /*d9f0*/  @!P0 NANOSLEEP.SYNCS 0x989680 ;  /* 0x009896800000895d */ /* 0x001fea0003900000 */
[----:B------:R-:W0:Y:S02]  /*da00*/  @!P0 SYNCS.PHASECHK.TRANS64 P0, [R3+URZ+0x22860], R2 ;  /* 0x02286002030085a7 */ /* 0x000e24000800007f */
[----:B0-----:R-:W-:Y:S05]  /*da10*/  @!P0 BRA `(.L_x_522) ;  /* 0xfffffffc00f08947 */ /* 0x001fea000383ffff */
.L_x_514:
[----:B------:R-:W-:Y:S05]  /*da20*/  BSYNC B0 ;  /* 0x0000000000007941 */ /* 0x000fea0003800000 */
.L_x_513:
[----:B------:R-:W-:Y:S05]  /*da30*/  EXIT ;  /* 0x000000000000794d */ /* 0x000fea0003800000 */
.L_x_396:
[----:B0-----:R-:W-:-:S04]  /*da40*/  IMAD.U32 R3, RZ, RZ, UR45 ;  /* 0x0000002dff037e24 */ /* 0x001fc8000f8e00ff */
[----:B------:R0:W1:Y:S03]  /*da50*/  SYNCS.PHASECHK.TRANS64.TRYWAIT P0, [R3+URZ+0x22800], R0 ;  /* 0x02280000030075a7 */ /* 0x000066000800017f */
[----:B-1----:R-:W-:Y:S05]  /*da60*/  @!P0 NANOSLEEP.SYNCS 0x989680 ;  /* 0x009896800000895d */ /* 0x002fea0003900000 */
[----:B------:R-:W1:Y:S02]  /*da70*/  @!P0 SYNCS.PHASECHK.TRANS64 P0, [R3+URZ+0x22800], R0 ;  /* 0x02280000030085a7 */ /* 0x000e64000800007f */
[----:B-1----:R-:W-:Y:S05]  /*da80*/  @!P0 BRA `(.L_x_396) ;  /* 0xfffffffc00ec8947 */ /* 0x002fea000383ffff */
[----:B------:R-:W-:Y:S05]  /*da90*/  BRA `(.L_x_523) ;  /* 0xffffff3c005c7947 */ /* 0x000fea000383ffff */
.L_x_400:
[----:B-1----:R-:W-:-:S04]  /*daa0*/  IMAD.U32 R3, RZ, RZ, UR22 ;  /* 0x00000016ff037e24 */ /* 0x002fc8000f8e00ff */
[----:B------:R1:W2:Y:S03]  /*dab0*/  SYNCS.PHASECHK.TRANS64.TRYWAIT P1, [R3+URZ+0x22830], R8 ;  /* 0x02283008030075a7 */ /* 0x0002a6000802017f */
[----:B--2---:R-:W-:Y:S05]  /*dac0*/  @!P1 NANOSLEEP.SYNCS 0x989680 ;  /* 0x009896800000995d */ /* 0x004fea0003900000 */
[----:B------:R-:W2:Y:S02]  /*dad0*/  @!P1 SYNCS.PHASECHK.TRANS64 P1, [R3+URZ+0x22830], R8 ;  /* 0x02283008030095a7 */ /* 0x000ea4000802007f */
[----:B--2---:R-:W-:Y:S05]  /*dae0*/  @!P1 BRA `(.L_x_400) ;  /* 0xfffffffc00ec9947 */ /* 0x004fea000383ffff */
[----:B------:R-:W-:Y:S05]  /*daf0*/  BRA `(.L_x_399) ;  /* 0xffffff3c00807947 */ /* 0x000fea000383ffff */
.L_x_405:
[----:B---3--:R-:W-:-:S04]  /*db00*/  IMAD.U32 R9, RZ, RZ, UR22 ;  /* 0x00000016ff097e24 */ /* 0x008fc8000f8e00ff */
[----:B------:R3:W4:Y:S03]  /*db10*/  SYNCS.PHASECHK.TRANS64.TRYWAIT P1, [R9+URZ+0x22850], R8 ;  /* 0x02285008090075a7 */ /* 0x000726000802017f */
[----:B----4-:R-:W-:Y:S05]  /*db20*/  @!P1 NANOSLEEP.SYNCS 0x989680 ;  /* 0x009896800000995d */ /* 0x010fea0003900000 */
[----:B------:R-:W4:Y:S02]  /*db30*/  @!P1 SYNCS.PHASECHK.TRANS64 P1, [R9+URZ+0x22850], R8 ;  /* 0x02285008090095a7 */ /* 0x000f24000802007f */
[----:B----4-:R-:W-:Y:S05]  /*db40*/  @!P1 BRA `(.L_x_405) ;  /* 0xfffffffc00ec9947 */ /* 0x010fea000383ffff */
[----:B------:R-:W-:Y:S05]  /*db50*/  BRA `(.L_x_404) ;  /* 0xffffff5000f07947 */ /* 0x000fea000383ffff */
.L_x_411:
[----:B-1----:R-:W-:-:S04]  /*db60*/  IMAD.U32 R3, RZ, RZ, UR24 ;  /* 0x00000018ff037e24 */ /* 0x002fc8000f8e00ff */
[----:B------:R1:W2:Y:S03]  /*db70*/  SYNCS.PHASECHK.TRANS64.TRYWAIT P2, [R3+URZ+0x22830], R8 ;  /* 0x02283008030075a7 */ /* 0x0002a6000804017f */
[----:B--2---:R-:W-:Y:S05]  /*db80*/  @!P2 NANOSLEEP.SYNCS 0x989680 ;  /* 0x009896800000a95d */ /* 0x004fea0003900000 */
[----:B------:R-:W2:Y:S02]  /*db90*/  @!P2 SYNCS.PHASECHK.TRANS64 P2, [R3+URZ+0x22830], R8 ;  /* 0x022830080300a5a7 */ /* 0x000ea4000804007f */
[----:B--2---:R-:W-:Y:S05]  /*dba0*/  @!P2 BRA `(.L_x_411) ;  /* 0xfffffffc00eca947 */ /* 0x004fea000383ffff */
[----:B------:R-:W-:Y:S05]  /*dbb0*/  BRA `(.L_x_410) ;  /* 0xffffff5800087947 */ /* 0x000fea000383ffff */
.L_x_416:
[----:B-1----:R-:W-:-:S04]  /*dbc0*/  IMAD.U32 R9, RZ, RZ, UR24 ;  /* 0x00000018ff097e24 */ /* 0x002fc8000f8e00ff */
[----:B------:R1:W2:Y:S03]  /*dbd0*/  SYNCS.PHASECHK.TRANS64.TRYWAIT P2, [R9+URZ+0x22850], R8 ;  /* 0x02285008090075a7 */ /* 0x0002a6000804017f */
[----:B--2---:R-:W-:Y:S05]  /*dbe0*/  @!P2 NANOSLEEP.SYNCS 0x989680 ;  /* 0x009896800000a95d */ /* 0x004fea0003900000 */
[----:B------:R-:W2:Y:S02]  /*dbf0*/  @!P2 SYNCS.PHASECHK.TRANS64 P2, [R9+URZ+0x22850], R8 ;  /* 0x022850080900a5a7 */ /* 0x000ea4000804007f */
[----:B--2---:R-:W-:Y:S05]  /*dc00*/  @!P2 BRA `(.L_x_416) ;  /* 0xfffffffc00eca947 */ /* 0x004fea000383ffff */
[----:B------:R-:W-:Y:S05]  /*dc10*/  BRA `(.L_x_415) ;  /* 0xffffff70002c7947 */ /* 0x000fea000383ffff */
.L_x_460:
[----:B------:R-:W-:Y:S01]  /*dc20*/  SHF.R.U32.HI R9, RZ, 0x5, R21 ;  /* 0x00000005ff097819 */ /* 0x000fe20000011615 */
[----:B------:R-:W-:Y:S01]  /*dc30*/  BSSY B0, `(.L_x_524) ;  /* 0x0000009000007945 */ /* 0x000fe20003800000 */
[----:B------:R-:W-:Y:S02]  /*dc40*/  IMAD.MOV.U32 R12, RZ, RZ, RZ ;  /* 0x000000ffff0c7224 */ /* 0x000fe400078e00ff */
[----:B------:R-:W-:Y:S01]  /*dc50*/  LOP3.LUT R9, R9, 0x3, RZ, 0xc0, !PT ;  /* 0x0000000309097812 */ /* 0x000fe200078ec0ff */
[----:B------:R-:W-:Y:S02]  /*dc60*/  IMAD.MOV.U32 R11, RZ, RZ, 0x1f ;  /* 0x0000001fff0b7424 */ /* 0x000fe400078e00ff */
[----:B------:R-:W-:Y:S02]  /*dc70*/  IMAD.MOV.U32 R15, RZ, RZ, -0x1 ;  /* 0xffffffffff0f7424 */ /* 0x000fe400078e00ff */
[----:B------:R-:W-:-:S07]  /*dc80*/  IMAD.MOV.U32 R13, RZ, RZ, R9 ;  /* 0x000000ffff0d7224 */ /* 0x000fce00078e0009 */
[----:B0----5:R-:W-:Y:S05]  /*dc90*/  WARPSYNC.COLLECTIVE R15, `(.L_x_525) ;  /* 0x000000000f087348 */ /* 0x021fea0003c00000 */
[----:B------:R1:W2:Y:S02]  /*dca0*/  SHFL.IDX P6, R14, R13, R12, R11 ;  /* 0x0000000c0d0e7389 */ /* 0x0002a400000c000b */
[----:B012--5:R-:W-:Y:S01]  /*dcb0*/  ENDCOLLECTIVE ;  /* 0x000000000000791b */ /* 0x027fe20003800000 */
.L_x_525:
[----:B------:R-:W-:Y:S05]  /*dcc0*/  BSYNC B0 ;  /* 0x0000000000007941 */ /* 0x000fea0003800000 */
.L_x_524:
[----:B------:R-:W-:Y:S05]  /*dcd0*/  BRA `(.L_x_526) ;  /* 0xffffffc000cc7947 */ /* 0x000fea000383ffff */
.L_x_463:
[----:B0-----:R0:W1:Y:S02]  /*dce0*/  SYNCS.PHASECHK.TRANS64.TRYWAIT P0, [R33+URZ+0x22840], R0 ;  /* 0x02284000210075a7 */ /* 0x001064000800017f */
[----:B-1----:R-:W-:Y:S05]  /*dcf0*/  @!P0 NANOSLEEP.SYNCS 0x989680 ;  /* 0x009896800000895d */ /* 0x002fea0003900000 */
[----:B------:R-:W1:Y:S02]  /*dd00*/  @!P0 SYNCS.PHASECHK.TRANS64 P0, [R33+URZ+0x22840], R0 ;  /* 0x02284000210085a7 */ /* 0x000e64000800007f */
[----:B-1----:R-:W-:Y:S05]  /*dd10*/  @!P0 BRA `(.L_x_463) ;  /* 0xfffffffc00f08947 */ /* 0x002fea000383ffff */
[----:B------:R-:W-:Y:S05]  /*dd20*/  BRA `(.L_x_527) ;  /* 0xffffffc000f87947 */ /* 0x000fea000383ffff */
.L_x_464:
        /* <DEDUP_REMOVED lines=8> */
.L_x_529:
[----:B------:R-:W-:Y:S05]  /*ddb0*/  BSYNC B0 ;  /* 0x0000000000007941 */ /* 0x000fea0003800000 */
.L_x_528:
[----:B------:R-:W-:Y:S02]  /*ddc0*/  IMAD.MOV.U32 R13, RZ, RZ, R0 ;  /* 0x000000ffff0d7224 */ /* 0x000fe400078e0000 */
[----:B------:R-:W-:Y:S02]  /*ddd0*/  IMAD.MOV.U32 R12, RZ, RZ, RZ ;  /* 0x000000ffff0c7224 */ /* 0x000fe400078e00ff */
[----:B------:R-:W-:Y:S02]  /*dde0*/  IMAD.MOV.U32 R11, RZ, RZ, 0x181f ;  /* 0x0000181fff0b7424 */ /* 0x000fe400078e00ff */
[----:B------:R-:W-:Y:S02]  /*ddf0*/  IMAD.MOV.U32 R15, RZ, RZ, -0x1 ;  /* 0xffffffffff0f7424 */ /* 0x000fe400078e00ff */
[----:B------:R-:W-:Y:S02]  /*de00*/  IMAD.MOV.U32 R2, RZ, RZ, R14 ;  /* 0x000000ffff027224 */ /* 0x000fe400078e000e */
[----:B------:R-:W-:-:S07]  /*de10*/  @P0 IMAD R7, R5, 0x2, R22 ;  /* 0x0000000205070824 */ /* 0x000fce00078e0216 */
[----:B------:R-:W-:Y:S05]  /*de20*/  WARPSYNC.COLLECTIVE R15, `(.L_x_530) ;  /* 0x000000000f087348 */ /* 0x000fea0003c00000 */
[----:B------:R0:W1:Y:S02]  /*de30*/  SHFL.IDX P6, R14, R13, R12, R11 ;  /* 0x0000000c0d0e7389 */ /* 0x00006400000c000b */
[----:B01----:R-:W-:Y:S01]  /*de40*/  ENDCOLLECTIVE ;  /* 0x000000000000791b */ /* 0x003fe20003800000 */
.L_x_530:
[----:B------:R-:W-:Y:S02]  /*de50*/  IMAD.MOV.U32 R13, RZ, RZ, R4 ;  /* 0x000000ffff0d7224 */ /* 0x000fe400078e0004 */
[----:B------:R-:W-:Y:S01]  /*de60*/  IMAD.MOV.U32 R12, RZ, RZ, 0x1 ;  /* 0x00000001ff0c7424 */ /* 0x000fe200078e00ff */
[----:B------:R-:W-:-:S07]  /*de70*/  MOV R3, R14 ;  /* 0x0000000e00037202 */ /* 0x000fce0000000f00 */
[----:B------:R-:W-:Y:S05]  /*de80*/  WARPSYNC.COLLECTIVE R15, `(.L_x_531) ;  /* 0x000000000f087348 */ /* 0x000fea0003c00000 */
[----:B------:R0:W1:Y:S02]  /*de90*/  SHFL.IDX P6, R14, R13, R12, R11 ;  /* 0x0000000c0d0e7389 */ /* 0x00006400000c000b */
[----:B01----:R-:W-:Y:S01]  /*dea0*/  ENDCOLLECTIVE ;  /* 0x000000000000791b */ /* 0x003fe20003800000 */
.L_x_531:
[----:B------:R-:W-:-:S05]  /*deb0*/  @P0 LEA R3, P1, R9, R3, 0x1 ;  /* 0x0000000309030211 */ /* 0x000fca00078208ff */
[----:B------:R-:W-:-:S05]  /*dec0*/  @P0 IMAD.X R2, RZ, RZ, R2, P1 ;  /* 0x000000ffff020224 */ /* 0x000fca00008e0602 */
[----:B------:R-:W-:Y:S01]  /*ded0*/  @P0 LOP3.LUT R3, R3, R2, RZ, 0x3c, !PT ;  /* 0x0000000203030212 */ /* 0x000fe200078e3cff */
[----:B------:R-:W-:-:S03]  /*dee0*/  IMAD.MOV.U32 R13, RZ, RZ, R0 ;  /* 0x000000ffff0d7224 */ /* 0x000fc600078e0000 */
[----:B------:R-:W-:-:S04]  /*def0*/  @P0 LOP3.LUT R2, R3, R2, RZ, 0x3c, !PT ;  /* 0x0000000203020212 */ /* 0x000fc800078e3cff */
[----:B------:R-:W-:-:S05]  /*df00*/  @P0 LOP3.LUT R3, R3, R2, RZ, 0x3c, !PT ;  /* 0x0000000203030212 */ /* 0x000fca00078e3cff */
[----:B------:R-:W-:Y:S01]  /*df10*/  @!PT LDS RZ, [RZ] ;  /* 0x00000000fffff984 */ /* 0x000fe20000000800 */
[----:B------:R-:W-:Y:S01]  /*df20*/  @!PT LDS RZ, [RZ] ;  /* 0x00000000fffff984 */ /* 0x000fe20000000800 */
[----:B------:R-:W-:Y:S01]  /*df30*/  @!PT LDS RZ, [RZ] ;  /* 0x00000000fffff984 */ /* 0x000fe20000000800 */
[----:B------:R0:W-:Y:S01]  /*df40*/  @P0 LDGSTS.E.BYPASS.LTC128B.128 [R7+0x1c400], desc[UR50][R2.64], !P2 ;  /* 0x1c40000002070fae */ /* 0x0001e2000d101d72 */
[----:B------:R-:W-:Y:S01]  /*df50*/  ISETP.GE.AND P0, PT, R32, 0x11, PT ;  /* 0x000000112000780c */ /* 0x000fe20003f06270 */
[----:B0-----:R-:W-:-:S12]  /*df60*/  IMAD.MOV.U32 R2, RZ, RZ, R14 ;  /* 0x000000ffff027224 */ /* 0x001fd800078e000e */
[----:B------:R-:W-:Y:S05]  /*df70*/  WARPSYNC.COLLECTIVE R15, `(.L_x_532) ;  /* 0x000000000f087348 */ /* 0x000fea0003c00000 */
[----:B------:R0:W1:Y:S02]  /*df80*/  SHFL.IDX P6, R14, R13, R12, R11 ;  /* 0x0000000c0d0e7389 */ /* 0x00006400000c000b */
[----:B01----:R-:W-:Y:S01]  /*df90*/  ENDCOLLECTIVE ;  /* 0x000000000000791b */ /* 0x003fe20003800000 */
.L_x_532:
[----:B------:R-:W-:Y:S02]  /*dfa0*/  @P0 IMAD R7, R5, 0x2, R22 ;  /* 0x0000000205070824 */ /* 0x000fe400078e0216 */
[----:B------:R-:W-:Y:S02]  /*dfb0*/  IMAD.MOV.U32 R13, RZ, RZ, R4 ;  /* 0x000000ffff0d7224 */ /* 0x000fe400078e0004 */
[----:B------:R-:W-:Y:S02]  /*dfc0*/  IMAD.MOV.U32 R12, RZ, RZ, 0x2 ;  /* 0x00000002ff0c7424 */ /* 0x000fe400078e00ff */
[----:B------:R-:W-:-:S07]  /*dfd0*/  IMAD.MOV.U32 R3, RZ, RZ, R14 ;  /* 0x000000ffff037224 */ /* 0x000fce00078e000e */
[----:B------:R-:W-:Y:S05]  /*dfe0*/  WARPSYNC.COLLECTIVE R15, `(.L_x_533) ;  /* 0x000000000f087348 */ /* 0x000fea0003c00000 */
[----:B------:R0:W1:Y:S02]  /*dff0*/  SHFL.IDX P6, R14, R13, R12, R11 ;  /* 0x0000000c0d0e7389 */ /* 0x00006400000c000b */
[----:B01----:R-:W-:Y:S01]  /*e000*/  ENDCOLLECTIVE ;  /* 0x000000000000791b */ /* 0x003fe20003800000 */
.L_x_533:
        /* <DEDUP_REMOVED lines=15> */
.L_x_534:
[----:B------:R-:W-:Y:S02]  /*e100*/  @P0 IMAD R7, R5, 0x2, R22 ;  /* 0x0000000205070824 */ /* 0x000fe400078e0216 */
[----:B------:R-:W-:Y:S02]  /*e110*/  IMAD.MOV.U32 R13, RZ, RZ, R4 ;  /* 0x000000ffff0d7224 */ /* 0x000fe400078e0004 */
[----:B------:R-:W-:Y:S02]  /*e120*/  IMAD.MOV.U32 R12, RZ, RZ, 0x3 ;  /* 0x00000003ff0c7424 */ /* 0x000fe400078e00ff */
[----:B------:R-:W-:-:S07]  /*e130*/  IMAD.MOV.U32 R3, RZ, RZ, R14 ;  /* 0x000000ffff037224 */ /* 0x000fce00078e000e */
[----:B------:R-:W-:Y:S05]  /*e140*/  WARPSYNC.COLLECTIVE R15, `(.L_x_535) ;  /* 0x000000000f087348 */ /* 0x000fea0003c00000 */
[----:B------:R0:W1:Y:S02]  /*e150*/  SHFL.IDX P6, R14, R13, R12, R11 ;  /* 0x0000000c0d0e7389 */ /* 0x00006400000c000b */
[----:B01----:R-:W-:Y:S01]  /*e160*/  ENDCOLLECTIVE ;  /* 0x000000000000791b */ /* 0x003fe20003800000 */
.L_x_535:
        /* <DEDUP_REMOVED lines=15> */
.L_x_536:
[----:B------:R-:W-:Y:S02]  /*e260*/  @P0 IMAD R7, R5, 0x2, R22 ;  /* 0x0000000205070824 */ /* 0x000fe400078e0216 */
[----:B------:R-:W-:Y:S02]  /*e270*/  IMAD.MOV.U32 R13, RZ, RZ, R4 ;  /* 0x000000ffff0d7224 */ /* 0x000fe400078e0004 */
[----:B------:R-:W-:Y:S02]  /*e280*/  IMAD.MOV.U32 R12, RZ, RZ, 0x4 ;  /* 0x00000004ff0c7424 */ /* 0x000fe400078e00ff */
[----:B------:R-:W-:-:S07]  /*e290*/  IMAD.MOV.U32 R3, RZ, RZ, R14 ;  /* 0x000000ffff037224 */ /* 0x000fce00078e000e */
[----:B------:R-:W-:Y:S05]  /*e2a0*/  WARPSYNC.COLLECTIVE R15, `(.L_x_537) ;  /* 0x000000000f087348 */ /* 0x000fea0003c00000 */
[----:B------:R0:W1:Y:S02]  /*e2b0*/  SHFL.IDX P6, R14, R13, R12, R11 ;  /* 0x0000000c0d0e7389 */ /* 0x00006400000c000b */
[----:B01----:R-:W-:Y:S01]  /*e2c0*/  ENDCOLLECTIVE ;  /* 0x000000000000791b */ /* 0x003fe20003800000 */
.L_x_537:
        /* <DEDUP_REMOVED lines=15> */
.L_x_538:
[----:B------:R-:W-:Y:S02]  /*e3c0*/  @P0 IMAD R7, R5, 0x2, R22 ;  /* 0x0000000205070824 */ /* 0x000fe400078e0216 */
[----:B------:R-:W-:Y:S02]  /*e3d0*/  IMAD.MOV.U32 R13, RZ, RZ, R4 ;  /* 0x000000ffff0d7224 */ /* 0x000fe400078e0004 */
[----:B------:R-:W-:Y:S02]  /*e3e0*/  IMAD.MOV.U32 R12, RZ, RZ, 0x5 ;  /* 0x00000005ff0c7424 */ /* 0x000fe400078e00ff */
[----:B------:R-:W-:-:S07]  /*e3f0*/  IMAD.MOV.U32 R3, RZ, RZ, R14 ;  /* 0x000000ffff037224 */ /* 0x000fce00078e000e */
[----:B------:R-:W-:Y:S05]  /*e400*/  WARPSYNC.COLLECTIVE R15, `(.L_x_539) ;  /* 0x000000000f087348 */ /* 0x000fea0003c00000 */
[----:B------:R0:W1:Y:S02]  /*e410*/  SHFL.IDX P6, R14, R13, R12, R11 ;  /* 0x0000000c0d0e7389 */ /* 0x00006400000c000b */
[----:B01----:R-:W-:Y:S01]  /*e420*/  ENDCOLLECTIVE ;  /* 0x000000000000791b */ /* 0x003fe20003800000 */
.L_x_539:
[----:B------:R-:W-:-:S05]  /*e430*/  @P0 LEA R3, P1, R9, R3, 0x1 ;  /* 0x0000000309030211 */ /* 0x000fca00078208ff */
[----:B------:R-:W-:-:S05]  /*e440*/  @P0 IMAD.X R2, RZ, RZ, R2, P1 ;  /* 0x000000ffff020224 */ /* 0x000fca00008e0602 */
[----:B------:R-:W-:Y:S01]  /*e450*/  @P0 LOP3.LUT R3, R3, R2, RZ, 0x3c, !PT ;  /* 0x0000000203030212 */ /* 0x000fe200078e3cff */
[----:B------:R-:W-:-:S03]  /*e460*/  IMAD.MOV.U32 R13, RZ, RZ, R0 ;  /* 0x000000ffff0d7224 */ /* 0x000fc600078e0000 */
[----:B------:R-:W-:-:S04]  /*e470*/  @P0 LOP3.LUT R2, R3, R2, RZ, 0x3c, !PT ;  /* 0x0000000203020212 */ /* 0x000fc800078e3cff */
[----:B------:R-:W-:Y:S01]  /*e480*/  @P0 LOP3.LUT R3, R3, R2, RZ, 0x3c, !PT ;  /* 0x0000000203030212 */ /* 0x000fe200078e3cff */
[----:B------:R-:W-:-:S07]  /*e490*/  IMAD.MOV.U32 R4, RZ, RZ, R14 ;  /* 0x000000ffff047224 */ /* 0x000fce00078e000e */
[----:B------:R-:W-:Y:S05]  /*e4a0*/  WARPSYNC.COLLECTIVE R15, `(.L_x_540) ;  /* 0x000000000f087348 */ /* 0x000fea0003c00000 */
[----:B------:R0:W1:Y:S02]  /*e4b0*/  SHFL.IDX P6, R14, R13, R12, R11 ;  /* 0x0000000c0d0e7389 */ /* 0x00006400000c000b */
[----:B01----:R-:W-:Y:S01]  /*e4c0*/  ENDCOLLECTIVE ;  /* 0x000000000000791b */ /* 0x003fe20003800000 */
.L_x_540:
[----:B------:R-:W-:Y:S01]  /*e4d0*/  @!PT LDS RZ, [RZ] ;  /* 0x00000000fffff984 */ /* 0x000fe20000000800 */
[----:B------:R-:W-:Y:S01]  /*e4e0*/  @!PT LDS RZ, [RZ] ;  /* 0x00000000fffff984 */ /* 0x000fe20000000800 */
[----:B------:R-:W-:Y:S01]  /*e4f0*/  @!PT LDS RZ, [RZ] ;  /* 0x00000000fffff984 */ /* 0x000fe20000000800 */
[----:B------:R0:W-:Y:S01]  /*e500*/  @P0 LDGSTS.E.BYPASS.LTC128B.128 [R7+0x1e400], desc[UR50][R2.64], !P2 ;  /* 0x1e40000002070fae */ /* 0x0001e2000d101d72 */
[----:B------:R-:W-:Y:S01]  /*e510*/  MOV R0, R14 ;  /* 0x0000000e00007202 */ /* 0x000fe20000000f00 */
[----:B------:R-:W-:Y:S06]  /*e520*/  BRA `(.L_x_541) ;  /* 0xffffffc000647947 */ /* 0x000fec000383ffff */
.L_x_469:
[----:B------:R-:W-:Y:S02]  /*e530*/  IMAD.MOV.U32 R13, RZ, RZ, R4 ;  /* 0x000000ffff0d7224 */ /* 0x000fe400078e0004 */
[----:B------:R-:W-:Y:S02]  /*e540*/  IMAD.MOV.U32 R12, RZ, RZ, RZ ;  /* 0x000000ffff0c7224 */ /* 0x000fe400078e00ff */
[----:B------:R-:W-:Y:S02]  /*e550*/  IMAD.MOV.U32 R11, RZ, RZ, 0x181f ;  /* 0x0000181fff0b7424 */ /* 0x000fe400078e00ff */
[----:B------:R-:W-:Y:S02]  /*e560*/  IMAD.MOV.U32 R15, RZ, RZ, -0x1 ;  /* 0xffffffffff0f7424 */ /* 0x000fe400078e00ff */
[----:B-----5:R-:W-:Y:S02]  /*e570*/  IMAD R5, R10, R7, RZ ;  /* 0x000000070a057224 */ /* 0x020fe400078e02ff */
[----:B------:R-:W-:-:S07]  /*e580*/  IMAD.IADD R17, R9, 0x1, R17 ;  /* 0x0000000109117824 */ /* 0x000fce00078e0211 */
[----:B-1----:R-:W-:Y:S05]  /*e590*/  WARPSYNC.COLLECTIVE R15, `(.L_x_542) ;  /* 0x000000000f087348 */ /* 0x002fea0003c00000 */
[----:B------:R0:W2:Y:S02]  /*e5a0*/  SHFL.IDX P6, R14, R13, R12, R11 ;  /* 0x0000000c0d0e7389 */ /* 0x0000a400000c000b */
[----:B012---:R-:W-:Y:S01]  /*e5b0*/  ENDCOLLECTIVE ;  /* 0x000000000000791b */ /* 0x007fe20003800000 */
.L_x_542:
[C---:B------:R-:W-:Y:S01]  /*e5c0*/  VIADD R6, R17.reuse, 0x10 ;  /* 0x0000001011067836 */ /* 0x040fe20000000000 */
[----:B------:R-:W-:Y:S01]  /*e5d0*/  ISETP.GE.AND P0, PT, R17, R5, PT ;  /* 0x000000051100720c */ /* 0x000fe20003f06270 */
[----:B------:R-:W-:Y:S02]  /*e5e0*/  IMAD.MOV.U32 R13, RZ, RZ, R0 ;  /* 0x000000ffff0d7224 */ /* 0x000fe400078e0000 */
[----:B------:R-:W-:-:S10]  /*e5f0*/  IMAD.MOV.U32 R2, RZ, RZ, R14 ;  /* 0x000000ffff027224 */ /* 0x000fd400078e000e */
[----:B------:R-:W-:Y:S05]  /*e600*/  WARPSYNC.COLLECTIVE R15, `(.L_x_543) ;  /* 0x000000000f087348 */ /* 0x000fea0003c00000 */
[----:B------:R0:W1:Y:S02]  /*e610*/  SHFL.IDX P6, R14, R13, R12, R11 ;  /* 0x0000000c0d0e7389 */ /* 0x00006400000c000b */
[----:B01----:R-:W-:Y:S01]  /*e620*/  ENDCOLLECTIVE ;  /* 0x000000000000791b */ /* 0x003fe20003800000 */
.L_x_543:
[----:B------:R-:W-:Y:S02]  /*e630*/  IMAD.MOV.U32 R13, RZ, RZ, R4 ;  /* 0x000000ffff0d7224 */ /* 0x000fe400078e0004 */
[----:B------:R-:W-:Y:S02]  /*e640*/  IMAD.MOV.U32 R12, RZ, RZ, 0x1 ;  /* 0x00000001ff0c7424 */ /* 0x000fe400078e00ff */
[----:B------:R-:W-:-:S07]  /*e650*/  IMAD.MOV.U32 R3, RZ, RZ, R14 ;  /* 0x000000ffff037224 */ /* 0x000fce00078e000e */
[----:B------:R-:W-:Y:S05]  /*e660*/  WARPSYNC.COLLECTIVE R15, `(.L_x_544) ;  /* 0x000000000f087348 */ /* 0x000fea0003c00000 */
[----:B------:R0:W1:Y:S02]  /*e670*/  SHFL.IDX P6, R14, R13, R12, R11 ;  /* 0x0000000c0d0e7389 */ /* 0x00006400000c000b */
[----:B01----:R-:W-:Y:S01]  /*e680*/  ENDCOLLECTIVE ;  /* 0x000000000000791b */ /* 0x003fe20003800000 */
.L_x_544:
[----:B------:R-:W-:-:S05]  /*e690*/  @!P0 LEA R3, P2, R8, R3, 0x1 ;  /* 0x0000000308038211 */ /* 0x000fca00078408ff */
[----:B------:R-:W-:-:S05]  /*e6a0*/  @!P0 IMAD.X R2, RZ, RZ, R2, P2 ;  /* 0x000000ffff028224 */ /* 0x000fca00010e0602 */
[----:B------:R-:W-:Y:S01]  /*e6b0*/  @!P0 LOP3.LUT R3, R3, R2, RZ, 0x3c, !PT ;  /* 0x0000000203038212 */ /* 0x000fe200078e3cff */
[----:B------:R-:W-:-:S03]  /*e6c0*/  IMAD.MOV.U32 R13, RZ, RZ, R0 ;  /* 0x000000ffff0d7224 */ /* 0x000fc600078e0000 */
[----:B------:R-:W-:-:S04]  /*e6d0*/  @!P0 LOP3.LUT R2, R3, R2, RZ, 0x3c, !PT ;  /* 0x0000000203028212 */ /* 0x000fc800078e3cff */
[----:B------:R-:W-:-:S05]  /*e6e0*/  @!P0 LOP3.LUT R3, R3, R2, RZ, 0x3c, !PT ;  /* 0x0000000203038212 */ /* 0x000fca00078e3cff */
[----:B------:R-:W-:Y:S01]  /*e6f0*/  @!PT LDS RZ, [RZ] ;  /* 0x00000000fffff984 */ /* 0x000fe20000000800 */
[----:B------:R-:W-:Y:S01]  /*e700*/  @!PT LDS RZ, [RZ] ;  /* 0x00000000fffff984 */ /* 0x000fe20000000800 */
[----:B------:R-:W-:Y:S01]  /*e710*/  @!PT LDS RZ, [RZ] ;  /* 0x00000000fffff984 */ /* 0x000fe20000000800 */
[----:B------:R0:W-:Y:S01]  /*e720*/  @!P0 LDGSTS.E.BYPASS.LTC128B.128 [R37+0x18400], desc[UR50][R2.64], !P1 ;  /* 0x1840000002258fae */ /* 0x0001e2000c901d72 */
[----:B------:R-:W-:Y:S01]  /*e730*/  ISETP.GE.AND P0, PT, R6, R5, PT ;  /* 0x000000050600720c */ /* 0x000fe20003f06270 */
[----:B0-----:R-:W-:-:S12]  /*e740*/  IMAD.MOV.U32 R2, RZ, RZ, R14 ;  /* 0x000000ffff027224 */ /* 0x001fd800078e000e */
[----:B------:R-:W-:Y:S05]  /*e750*/  WARPSYNC.COLLECTIVE R15, `(.L_x_545) ;  /* 0x000000000f087348 */ /* 0x000fea0003c00000 */
[----:B------:R0:W1:Y:S02]  /*e760*/  SHFL.IDX P6, R14, R13, R12, R11 ;  /* 0x0000000c0d0e7389 */ /* 0x00006400000c000b */
[----:B01----:R-:W-:Y:S01]  /*e770*/  ENDCOLLECTIVE ;  /* 0x000000000000791b */ /* 0x003fe20003800000 */
.L_x_545:
[----:B------:R-:W-:Y:S02]  /*e780*/  IMAD.MOV.U32 R13, RZ, RZ, R4 ;  /* 0x000000ffff0d7224 */ /* 0x000fe400078e0004 */
[----:B------:R-:W-:Y:S02]  /*e790*/  IMAD.MOV.U32 R12, RZ, RZ, 0x2 ;  /* 0x00000002ff0c7424 */ /* 0x000fe400078e00ff */
[----:B------:R-:W-:-:S07]  /*e7a0*/  IMAD.MOV.U32 R3, RZ, RZ, R14 ;  /* 0x000000ffff037224 */ /* 0x000fce00078e000e */
[----:B------:R-:W-:Y:S05]  /*e7b0*/  WARPSYNC.COLLECTIVE R15, `(.L_x_546) ;  /* 0x000000000f087348 */ /* 0x000fea0003c00000 */
[----:B------:R0:W1:Y:S02]  /*e7c0*/  SHFL.IDX P6, R14, R13, R12, R11 ;  /* 0x0000000c0d0e7389 */ /* 0x00006400000c000b */
[----:B01----:R-:W-:Y:S01]  /*e7d0*/  ENDCOLLECTIVE ;  /* 0x000000000000791b */ /* 0x003fe20003800000 */
.L_x_546:
        /* <DEDUP_REMOVED lines=9> */
[----:B------:R0:W-:Y:S02]  /*e870*/  @!P0 LDGSTS.E.BYPASS.LTC128B.128 [R37+0x18c00], desc[UR50][R2.64], !P1 ;  /* 0x18c0000002258fae */ /* 0x0001e4000c901d72 */
[----:B0-----:R-:W-:-:S05]  /*e880*/  VIADD R2, R17, 0x20 ;  /* 0x0000002011027836 */ /* 0x001fca0000000000 */
[----:B------:R-:W-:Y:S01]  /*e890*/  ISETP.GE.AND P0, PT, R2, R5, PT ;  /* 0x000000050200720c */ /* 0x000fe20003f06270 */
[----:B------:R-:W-:-:S12]  /*e8a0*/  IMAD.MOV.U32 R2, RZ, RZ, R14 ;  /* 0x000000ffff027224 */ /* 0x000fd800078e000e */
[----:B------:R-:W-:Y:S05]  /*e8b0*/  WARPSYNC.COLLECTIVE R15, `(.L_x_547) ;  /* 0x000000000f087348 */ /* 0x000fea0003c00000 */
[----:B------:R0:W1:Y:S02]  /*e8c0*/  SHFL.IDX P6, R14, R13, R12, R11 ;  /* 0x0000000c0d0e7389 */ /* 0x00006400000c000b */
[----:B01----:R-:W-:Y:S01]  /*e8d0*/  ENDCOLLECTIVE ;  /* 0x000000000000791b */ /* 0x003fe20003800000 */
.L_x_547:
[----:B------:R-:W-:Y:S02]  /*e8e0*/  IMAD.MOV.U32 R13, RZ, RZ, R4 ;  /* 0x000000ffff0d7224 */ /* 0x000fe400078e0004 */
[----:B------:R-:W-:Y:S02]  /*e8f0*/  IMAD.MOV.U32 R12, RZ, RZ, 0x3 ;  /* 0x00000003ff0c7424 */ /* 0x000fe400078e00ff */
[----:B------:R-:W-:-:S07]  /*e900*/  IMAD.MOV.U32 R3, RZ, RZ, R14 ;  /* 0x000000ffff037224 */ /* 0x000fce00078e000e */
[----:B------:R-:W-:Y:S05]  /*e910*/  WARPSYNC.COLLECTIVE R15, `(.L_x_548) ;  /* 0x000000000f087348 */ /* 0x000fea0003c00000 */
[----:B------:R0:W1:Y:S02]  /*e920*/  SHFL.IDX P6, R14, R13, R12, R11 ;  /* 0x0000000c0d0e7389 */ /* 0x00006400000c000b */
[----:B01----:R-:W-:Y:S01]  /*e930*/  ENDCOLLECTIVE ;  /* 0x000000000000791b */ /* 0x003fe20003800000 */
.L_x_548:
        /* <DEDUP_REMOVED lines=16> */
.L_x_549:
[----:B------:R-:W-:Y:S02]  /*ea40*/  IMAD.MOV.U32 R13, RZ, RZ, R4 ;  /* 0x000000ffff0d7224 */ /* 0x000fe400078e0004 */
[----:B------:R-:W-:Y:S02]  /*ea50*/  IMAD.MOV.U32 R12, RZ, RZ, 0x4 ;  /* 0x00000004ff0c7424 */ /* 0x000fe400078e00ff */
[----:B------:R-:W-:-:S07]  /*ea60*/  IMAD.MOV.U32 R3, RZ, RZ, R14 ;  /* 0x000000ffff037224 */ /* 0x000fce00078e000e */
[----:B------:R-:W-:Y:S05]  /*ea70*/  WARPSYNC.COLLECTIVE R15, `(.L_x_550) ;  /* 0x000000000f087348 */ /* 0x000fea0003c00000 */
[----:B------:R0:W1:Y:S02]  /*ea80*/  SHFL.IDX P6, R14, R13, R12, R11 ;  /* 0x0000000c0d0e7389 */ /* 0x00006400000c000b */
[----:B01----:R-:W-:Y:S01]  /*ea90*/  ENDCOLLECTIVE ;  /* 0x000000000000791b */ /* 0x003fe20003800000 */
.L_x_550:
        /* <DEDUP_REMOVED lines=11> */
[----:B------:R-:W-:Y:S02]  /*eb50*/  ISETP.GE.AND P0, PT, R2, R5, PT ;  /* 0x000000050200720c */ /* 0x000fe40003f06270 */
[----:B------:R-:W-:-:S11]  /*eb60*/  MOV R2, R14 ;  /* 0x0000000e00027202 */ /* 0x000fd60000000f00 */
[----:B------:R-:W-:Y:S05]  /*eb70*/  WARPSYNC.COLLECTIVE R15, `(.L_x_551) ;  /* 0x000000000f087348 */ /* 0x000fea0003c00000 */
[----:B------:R0:W1:Y:S02]  /*eb80*/  SHFL.IDX P6, R14, R13, R12, R11 ;  /* 0x0000000c0d0e7389 */ /* 0x00006400000c000b */
[----:B01----:R-:W-:Y:S01]  /*eb90*/  ENDCOLLECTIVE ;  /* 0x000000000000791b */ /* 0x003fe20003800000 */
.L_x_551:
[----:B------:R-:W-:Y:S02]  /*eba0*/  IMAD.MOV.U32 R13, RZ, RZ, R4 ;  /* 0x000000ffff0d7224 */ /* 0x000fe400078e0004 */
[----:B------:R-:W-:Y:S02]  /*ebb0*/  IMAD.MOV.U32 R12, RZ, RZ, 0x5 ;  /* 0x00000005ff0c7424 */ /* 0x000fe400078e00ff */
[----:B------:R-:W-:-:S07]  /*ebc0*/  IMAD.MOV.U32 R3, RZ, RZ, R14 ;  /* 0x000000ffff037224 */ /* 0x000fce00078e000e */
[----:B------:R-:W-:Y:S05]  /*ebd0*/  WARPSYNC.COLLECTIVE R15, `(.L_x_552) ;  /* 0x000000000f087348 */ /* 0x000fea0003c00000 */
[----:B------:R0:W1:Y:S02]  /*ebe0*/  SHFL.IDX P6, R14, R13, R12, R11 ;  /* 0x0000000c0d0e7389 */ /* 0x00006400000c000b */
[----:B01----:R-:W-:Y:S01]  /*ebf0*/  ENDCOLLECTIVE ;  /* 0x000000000000791b */ /* 0x003fe20003800000 */
.L_x_552:
        /* <DEDUP_REMOVED lines=16> */
.L_x_553:
[----:B------:R-:W-:Y:S02]  /*ed00*/  IMAD.MOV.U32 R13, RZ, RZ, R4 ;  /* 0x000000ffff0d7224 */ /* 0x000fe400078e0004 */
[----:B------:R-:W-:Y:S02]  /*ed10*/  IMAD.MOV.U32 R12, RZ, RZ, 0x6 ;  /* 0x00000006ff0c7424 */ /* 0x000fe400078e00ff */
[----:B------:R-:W-:-:S07]  /*ed20*/  IMAD.MOV.U32 R3, RZ, RZ, R14 ;  /* 0x000000ffff037224 */ /* 0x000fce00078e000e */
[----:B------:R-:W-:Y:S05]  /*ed30*/  WARPSYNC.COLLECTIVE R15, `(.L_x_554) ;  /* 0x000000000f087348 */ /* 0x000fea0003c00000 */
[----:B------:R0:W1:Y:S02]  /*ed40*/  SHFL.IDX P6, R14, R13, R12, R11 ;  /* 0x0000000c0d0e7389 */ /* 0x00006400000c000b */
[----:B01----:R-:W-:Y:S01]  /*ed50*/  ENDCOLLECTIVE ;  /* 0x000000000000791b */ /* 0x003fe20003800000 */
.L_x_554:
        /* <DEDUP_REMOVED lines=16> */
.L_x_555:
[----:B------:R-:W-:Y:S02]  /*ee60*/  IMAD.MOV.U32 R13, RZ, RZ, R4 ;  /* 0x000000ffff0d7224 */ /* 0x000fe400078e0004 */
[----:B------:R-:W-:Y:S02]  /*ee70*/  IMAD.MOV.U32 R12, RZ, RZ, 0x7 ;  /* 0x00000007ff0c7424 */ /* 0x000fe400078e00ff */
[----:B------:R-:W-:-:S07]  /*ee80*/  IMAD.MOV.U32 R3, RZ, RZ, R14 ;  /* 0x000000ffff037224 */ /* 0x000fce00078e000e */
[----:B------:R-:W-:Y:S05]  /*ee90*/  WARPSYNC.COLLECTIVE R15, `(.L_x_556) ;  /* 0x000000000f087348 */ /* 0x000fea0003c00000 */
[----:B------:R0:W1:Y:S02]  /*eea0*/  SHFL.IDX P6, R14, R13, R12, R11 ;  /* 0x0000000c0d0e7389 */ /* 0x00006400000c000b */
[----:B01----:R-:W-:Y:S01]  /*eeb0*/  ENDCOLLECTIVE ;  /* 0x000000000000791b */ /* 0x003fe20003800000 */
.L_x_556:
[----:B------:R-:W-:-:S05]  /*eec0*/  @!P0 LEA R3, P2, R8, R3, 0x1 ;  /* 0x0000000308038211 */ /* 0x000fca00078408ff */
[----:B------:R-:W-:-:S05]  /*eed0*/  @!P0 IMAD.X R2, RZ, RZ, R2, P2 ;  /* 0x000000ffff028224 */ /* 0x000fca00010e0602 */
[----:B------:R-:W-:Y:S01]  /*eee0*/  @!P0 LOP3.LUT R3, R3, R2, RZ, 0x3c, !PT ;  /* 0x0000000203038212 */ /* 0x000fe200078e3cff */
[----:B------:R-:W-:-:S03]  /*eef0*/  IMAD.MOV.U32 R13, RZ, RZ, R0 ;  /* 0x000000ffff0d7224 */ /* 0x000fc600078e0000 */
[----:B------:R-:W-:-:S04]  /*ef00*/  @!P0 LOP3.LUT R2, R3, R2, RZ, 0x3c, !PT ;  /* 0x0000000203028212 */ /* 0x000fc800078e3cff */
[----:B------:R-:W-:Y:S01]  /*ef10*/  @!P0 LOP3.LUT R3, R3, R2, RZ, 0x3c, !PT ;  /* 0x0000000203038212 */ /* 0x000fe200078e3cff */
[----:B------:R-:W-:-:S07]  /*ef20*/  IMAD.MOV.U32 R4, RZ, RZ, R14 ;  /* 0x000000ffff047224 */ /* 0x000fce00078e000e */
[----:B------:R-:W-:Y:S05]  /*ef30*/  WARPSYNC.COLLECTIVE R15, `(.L_x_557) ;  /* 0x000000000f087348 */ /* 0x000fea0003c00000 */
[----:B------:R0:W1:Y:S02]  /*ef40*/  SHFL.IDX P6, R14, R13, R12, R11 ;  /* 0x0000000c0d0e7389 */ /* 0x00006400000c000b */
[----:B01----:R-:W-:Y:S01]  /*ef50*/  ENDCOLLECTIVE ;  /* 0x000000000000791b */ /* 0x003fe20003800000 */
.L_x_557:
[----:B------:R-:W-:Y:S01]  /*ef60*/  @!PT LDS RZ, [RZ] ;  /* 0x00000000fffff984 */ /* 0x000fe20000000800 */
[----:B------:R-:W-:Y:S01]  /*ef70*/  @!PT LDS RZ, [RZ] ;  /* 0x00000000fffff984 */ /* 0x000fe20000000800 */
[----:B------:R-:W-:Y:S01]  /*ef80*/  @!PT LDS RZ, [RZ] ;  /* 0x00000000fffff984 */ /* 0x000fe20000000800 */
[----:B------:R2:W-:Y:S01]  /*ef90*/  @!P0 LDGSTS.E.BYPASS.LTC128B.128 [R37+0x1b400], desc[UR50][R2.64], !P1 ;  /* 0x1b40000002258fae */ /* 0x0005e2000c901d72 */
[----:B------:R-:W-:Y:S01]  /*efa0*/  IMAD.MOV.U32 R0, RZ, RZ, R14 ;  /* 0x000000ffff007224 */ /* 0x000fe200078e000e */
[----:B------:R-:W-:Y:S06]  /*efb0*/  BRA `(.L_x_558) ;  /* 0xffffffc000d87947 */ /* 0x000fec000383ffff */
.L_x_472:
[----:B0-----:R0:W2:Y:S02]  /*efc0*/  SYNCS.PHASECHK.TRANS64.TRYWAIT P0, [R22+URZ+0x22820], R3 ;  /* 0x02282003160075a7 */ /* 0x0010a4000800017f */
[----:B--2---:R-:W-:Y:S05]  /*efd0*/  @!P0 NANOSLEEP.SYNCS 0x989680 ;  /* 0x009896800000895d */ /* 0x004fea0003900000 */
[----:B------:R-:W2:Y:S02]  /*efe0*/  @!P0 SYNCS.PHASECHK.TRANS64 P0, [R22+URZ+0x22820], R3 ;  /* 0x02282003160085a7 */ /* 0x000ea4000800007f */
[----:B--2---:R-:W-:Y:S05]  /*eff0*/  @!P0 BRA `(.L_x_472) ;  /* 0xfffffffc00f08947 */ /* 0x004fea000383ffff */
[----:B------:R-:W-:Y:S05]  /*f000*/  BRA `(.L_x_559) ;  /* 0xffffffc400347947 */ /* 0x000fea000383ffff */
.L_x_475:
[----:B--2---:R2:W3:Y:S02]  /*f010*/  SYNCS.PHASECHK.TRANS64.TRYWAIT P0, [R33+URZ+0x22860], R0 ;  /* 0x02286000210075a7 */ /* 0x0044e4000800017f */
[----:B---3--:R-:W-:Y:S05]  /*f020*/  @!P0 NANOSLEEP.SYNCS 0x989680 ;  /* 0x009896800000895d */ /* 0x008fea0003900000 */
[----:B------:R-:W3:Y:S02]  /*f030*/  @!P0 SYNCS.PHASECHK.TRANS64 P0, [R33+URZ+0x22860], R0 ;  /* 0x02286000210085a7 */ /* 0x000ee4000800007f */
[----:B---3--:R-:W-:Y:S05]  /*f040*/  @!P0 BRA `(.L_x_475) ;  /* 0xfffffffc00f08947 */ /* 0x008fea000383ffff */
[----:B------:R-:W-:Y:S05]  /*f050*/  BRA `(.L_x_560) ;  /* 0xffffffc400447947 */ /* 0x000fea000383ffff */
.L_x_476:
        /* <DEDUP_REMOVED lines=8> */
.L_x_562:
[----:B------:R-:W-:Y:S05]  /*f0e0*/  BSYNC B0 ;  /* 0x0000000000007941 */ /* 0x000fea0003800000 */
.L_x_561:
[----:B------:R-:W0:Y:S01]  /*f0f0*/  S2R R7, SR_TID.X ;  /* 0x0000000000077919 */ /* 0x000e220000002100 */
[----:B------:R-:W-:Y:S01]  /*f100*/  IMAD.MOV.U32 R13, RZ, RZ, R5 ;  /* 0x000000ffff0d7224 */ /* 0x000fe200078e0005 */
[C---:B------:R-:W-:Y:S01]  /*f110*/  LOP3.LUT P2, RZ, R25.reuse, 0x2, RZ, 0xc0, !PT ;  /* 0x0000000219ff7812 */ /* 0x040fe2000784c0ff */
[----:B------:R-:W-:Y:S01]  /*f120*/  IMAD.MOV.U32 R12, RZ, RZ, RZ ;  /* 0x000000ffff0c7224 */ /* 0x000fe200078e00ff */
[----:B------:R-:W-:Y:S01]  /*f130*/  LOP3.LUT P1, RZ, R25, 0x4, RZ, 0xc0, !PT ;  /* 0x0000000419ff7812 */ /* 0x000fe2000782c0ff */
[----:B------:R-:W-:Y:S02]  /*f140*/  IMAD.MOV.U32 R11, RZ, RZ, 0x181f ;  /* 0x0000181fff0b7424 */ /* 0x000fe400078e00ff */
[----:B------:R-:W-:Y:S01]  /*f150*/  IMAD.MOV.U32 R15, RZ, RZ, -0x1 ;  /* 0xffffffffff0f7424 */ /* 0x000fe200078e00ff */
[----:B------:R-:W-:Y:S01]  /*f160*/  ISETP.LT.OR P4, PT, R32, 0x1, !P1 ;  /* 0x000000012000780c */ /* 0x000fe20004f81670 */
[----:B------:R-:W-:Y:S02]  /*f170*/  IMAD.MOV.U32 R3, RZ, RZ, R14 ;  /* 0x000000ffff037224 */ /* 0x000fe400078e000e */
[----:B------:R-:W-:-:S10]  /*f180*/  IMAD R4, R4, 0x2, R22 ;  /* 0x0000000204047824 */ /* 0x000fd400078e0216 */
[----:B0-----:R-:W-:Y:S05]  /*f190*/  WARPSYNC.COLLECTIVE R15, `(.L_x_563) ;  /* 0x000000000f087348 */ /* 0x001fea0003c00000 */
[----:B------:R1:W2:Y:S02]  /*f1a0*/  SHFL.IDX P6, R14, R13, R12, R11 ;  /* 0x0000000c0d0e7389 */ /* 0x0002a400000c000b */
[----:B012---:R-:W-:Y:S01]  /*f1b0*/  ENDCOLLECTIVE ;  /* 0x000000000000791b */ /* 0x007fe20003800000 */
.L_x_563:
[----:B------:R-:W-:Y:S02]  /*f1c0*/  IMAD.MOV.U32 R13, RZ, RZ, R6 ;  /* 0x000000ffff0d7224 */ /* 0x000fe400078e0006 */
[----:B------:R-:W-:Y:S02]  /*f1d0*/  IMAD.MOV.U32 R12, RZ, RZ, 0x1 ;  /* 0x00000001ff0c7424 */ /* 0x000fe400078e00ff */
[----:B------:R-:W-:Y:S01]  /*f1e0*/  IMAD.SHL.U32 R0, R7, 0x8, RZ ;  /* 0x0000000807007824 */ /* 0x000fe200078e00ff */
[----:B------:R-:W-:-:S04]  /*f1f0*/  LOP3.LUT R7, R25, 0x1, RZ, 0xc0, !PT ;  /* 0x0000000119077812 */ /* 0x000fc800078ec0ff */
[----:B------:R-:W-:Y:S02]  /*f200*/  LOP3.LUT R0, R0, 0x38, RZ, 0xc0, !PT ;  /* 0x0000003800007812 */ /* 0x000fe400078ec0ff */
[----:B------:R-:W-:-:S03]  /*f210*/  ISETP.NE.U32.AND P3, PT, R7, 0x1, PT ;  /* 0x000000010700780c */ /* 0x000fc60003f65070 */
[----:B------:R-:W-:-:S05]  /*f220*/  IMAD.SHL.U32 R0, R0, 0x2, RZ ;  /* 0x0000000200007824 */ /* 0x000fca00078e00ff */
[----:B------:R-:W-:-:S13]  /*f230*/  IADD3 R2, P0, R14, R0, RZ ;  /* 0x000000000e027210 */ /* 0x000fda0007f1e0ff */
[----:B------:R-:W-:Y:S05]  /*f240*/  WARPSYNC.COLLECTIVE R15, `(.L_x_564) ;  /* 0x000000000f087348 */ /* 0x000fea0003c00000 */
[----:B------:R0:W1:Y:S02]  /*f250*/  SHFL.IDX P6, R14, R13, R12, R11 ;  /* 0x0000000c0d0e7389 */ /* 0x00006400000c000b */
[----:B01----:R-:W-:Y:S01]  /*f260*/  ENDCOLLECTIVE ;  /* 0x000000000000791b */ /* 0x003fe20003800000 */
.L_x_564:
[----:B------:R-:W-:Y:S02]  /*f270*/  IADD3.X R3, RZ, R3, RZ, P0, !PT ;  /* 0x00000003ff037210 */ /* 0x000fe400007fe4ff */
[----:B------:R-:W-:Y:S01]  /*f280*/  ISETP.LT.OR P0, PT, R32, 0x1, P3 ;  /* 0x000000012000780c */ /* 0x000fe20001f01670 */
[----:B------:R-:W-:-:S12]  /*f290*/  IMAD.MOV.U32 R13, RZ, RZ, R5 ;  /* 0x000000ffff0d7224 */ /* 0x000fd800078e0005 */
[----:B------:R-:W-:Y:S01]  /*f2a0*/  @!PT LDS RZ, [RZ] ;  /* 0x00000000fffff984 */ /* 0x000fe20000000800 */
[----:B------:R-:W-:Y:S01]  /*f2b0*/  @!PT LDS RZ, [RZ] ;  /* 0x00000000fffff984 */ /* 0x000fe20000000800 */
[----:B------:R-:W-:Y:S01]  /*f2c0*/  @!PT LDS RZ, [RZ] ;  /* 0x00000000fffff984 */ /* 0x000fe20000000800 */
[----:B------:R-:W-:Y:S01]  /*f2d0*/  LDGSTS.E.BYPASS.LTC128B.128 [R4+0x400], desc[UR50][R2.64], !P0 ;  /* 0x0040000002047fae */ /* 0x000fe2000c101d72 */
[----:B------:R-:W-:-:S13]  /*f2e0*/  ISETP.LT.OR P0, PT, R32, 0x1, !P2 ;  /* 0x000000012000780c */ /* 0x000fda0005701670 */
[----:B------:R-:W-:Y:S01]  /*f2f0*/  LDGSTS.E.BYPASS.LTC128B.128 [R4+0x3400], desc[UR50][R2.64+0x80], !P0 ;  /* 0x0340008002047fae */ /* 0x000fe2000c101d72 */
[----:B------:R-:W-:-:S03]  /*f300*/  LOP3.LUT P0, RZ, R25, 0x8, RZ, 0xc0, !PT ;  /* 0x0000000819ff7812 */ /* 0x000fc6000780c0ff */
[----:B------:R-:W-:Y:S01]  /*f310*/  LDGSTS.E.BYPASS.LTC128B.128 [R4+0x6400], desc[UR50][R2.64+0x100], !P4 ;  /* 0x0640010002047fae */ /* 0x000fe2000e101d72 */
[----:B------:R-:W-:-:S13]  /*f320*/  ISETP.LT.OR P4, PT, R32, 0x1, !P0 ;  /* 0x000000012000780c */ /* 0x000fda0004781670 */
[----:B------:R0:W-:Y:S02]  /*f330*/  LDGSTS.E.BYPASS.LTC128B.128 [R4+0x9400], desc[UR50][R2.64+0x180], !P4 ;  /* 0x0940018002047fae */ /* 0x0001e4000e101d72 */
[----:B0-----:R-:W-:-:S07]  /*f340*/  IMAD.MOV.U32 R3, RZ, RZ, R14 ;  /* 0x000000ffff037224 */ /* 0x001fce00078e000e */
[----:B------:R-:W-:Y:S05]  /*f350*/  WARPSYNC.COLLECTIVE R15, `(.L_x_565) ;  /* 0x000000000f087348 */ /* 0x000fea0003c00000 */
[----:B------:R0:W1:Y:S02]  /*f360*/  SHFL.IDX P6, R14, R13, R12, R11 ;  /* 0x0000000c0d0e7389 */ /* 0x00006400000c000b */
[----:B01----:R-:W-:Y:S01]  /*f370*/  ENDCOLLECTIVE ;  /* 0x000000000000791b */ /* 0x003fe20003800000 */
.L_x_565:
[----:B------:R-:W-:Y:S02]  /*f380*/  IMAD.MOV.U32 R13, RZ, RZ, R6 ;  /* 0x000000ffff0d7224 */ /* 0x000fe400078e0006 */
[----:B------:R-:W-:Y:S01]  /*f390*/  IMAD.MOV.U32 R12, RZ, RZ, 0x2 ;  /* 0x00000002ff0c7424 */ /* 0x000fe200078e00ff */
[----:B------:R-:W-:-:S13]  /*f3a0*/  IADD3 R2, P4, R14, R0, RZ ;  /* 0x000000000e027210 */ /* 0x000fda0007f9e0ff */
[----:B------:R-:W-:Y:S05]  /*f3b0*/  WARPSYNC.COLLECTIVE R15, `(.L_x_566) ;  /* 0x000000000f087348 */ /* 0x000fea0003c00000 */
[----:B------:R0:W1:Y:S02]  /*f3c0*/  SHFL.IDX P6, R14, R13, R12, R11 ;  /* 0x0000000c0d0e7389 */ /* 0x00006400000c000b */
[----:B01----:R-:W-:Y:S01]  /*f3d0*/  ENDCOLLECTIVE ;  /* 0x000000000000791b */ /* 0x003fe20003800000 */
.L_x_566:
[----:B------:R-:W-:Y:S01]  /*f3e0*/  IMAD.X R3, RZ, RZ, R3, P4 ;  /* 0x000000ffff037224 */ /* 0x000fe200020e0603 */
        /* <DEDUP_REMOVED lines=8> */
[----:B------:R-:W-:-:S13]  /*f470*/  ISETP.LT.OR P4, PT, R32, 0x11, !P1 ;  /* 0x000000112000780c */ /* 0x000fda0004f81670 */
[----:B------:R-:W-:Y:S01]  /*f480*/  LDGSTS.E.BYPASS.LTC128B.128 [R4+0x6c00], desc[UR50][R2.64+0x100], !P4 ;  /* 0x06c0010002047fae */ /* 0x000fe2000e101d72 */
[----:B------:R-:W-:-:S13]  /*f490*/  ISETP.LT.OR P4, PT, R32, 0x11, !P0 ;  /* 0x000000112000780c */ /* 0x000fda0004781670 */
[----:B------:R0:W-:Y:S02]  /*f4a0*/  LDGSTS.E.BYPASS.LTC128B.128 [R4+0x9c00], desc[UR50][R2.64+0x180], !P4 ;  /* 0x09c0018002047fae */ /* 0x0001e4000e101d72 */
[----:B0-----:R-:W-:-:S07]  /*f4b0*/  IMAD.MOV.U32 R3, RZ, RZ, R14 ;  /* 0x000000ffff037224 */ /* 0x001fce00078e000e */
[----:B------:R-:W-:Y:S05]  /*f4c0*/  WARPSYNC.COLLECTIVE R15, `(.L_x_567) ;  /* 0x000000000f087348 */ /* 0x000fea0003c00000 */
[----:B------:R0:W1:Y:S02]  /*f4d0*/  SHFL.IDX P6, R14, R13, R12, R11 ;  /* 0x0000000c0d0e7389 */ /* 0x00006400000c000b */
[----:B01----:R-:W-:Y:S01]  /*f4e0*/  ENDCOLLECTIVE ;  /* 0x000000000000791b */ /* 0x003fe20003800000 */
.L_x_567:
[----:B------:R-:W-:Y:S02]  /*f4f0*/  IMAD.MOV.U32 R13, RZ, RZ, R6 ;  /* 0x000000ffff0d7224 */ /* 0x000fe400078e0006 */
[----:B------:R-:W-:Y:S01]  /*f500*/  IMAD.MOV.U32 R12, RZ, RZ, 0x3 ;  /* 0x00000003ff0c7424 */ /* 0x000fe200078e00ff */
[----:B------:R-:W-:-:S13]  /*f510*/  IADD3 R2, P4, R14, R0, RZ ;  /* 0x000000000e027210 */ /* 0x000fda0007f9e0ff */
[----:B------:R-:W-:Y:S05]  /*f520*/  WARPSYNC.COLLECTIVE R15, `(.L_x_568) ;  /* 0x000000000f087348 */ /* 0x000fea0003c00000 */
[----:B------:R0:W1:Y:S02]  /*f530*/  SHFL.IDX P6, R14, R13, R12, R11 ;  /* 0x0000000c0d0e7389 */ /* 0x00006400000c000b */
[----:B01----:R-:W-:Y:S01]  /*f540*/  ENDCOLLECTIVE ;  /* 0x000000000000791b */ /* 0x003fe20003800000 */
.L_x_568:
        /* <DEDUP_REMOVED lines=17> */
.L_x_569:
[----:B------:R-:W-:Y:S02]  /*f660*/  IMAD.MOV.U32 R13, RZ, RZ, R6 ;  /* 0x000000ffff0d7224 */ /* 0x000fe400078e0006 */
[----:B------:R-:W-:Y:S01]  /*f670*/  IMAD.MOV.U32 R12, RZ, RZ, 0x4 ;  /* 0x00000004ff0c7424 */ /* 0x000fe200078e00ff */
[----:B------:R-:W-:-:S13]  /*f680*/  IADD3 R2, P4, R14, R0, RZ ;  /* 0x000000000e027210 */ /* 0x000fda0007f9e0ff */
[----:B------:R-:W-:Y:S05]  /*f690*/  WARPSYNC.COLLECTIVE R15, `(.L_x_570) ;  /* 0x000000000f087348 */ /* 0x000fea0003c00000 */
[----:B------:R0:W1:Y:S02]  /*f6a0*/  SHFL.IDX P6, R14, R13, R12, R11 ;  /* 0x0000000c0d0e7389 */ /* 0x00006400000c000b */
[----:B01----:R-:W-:Y:S01]  /*f6b0*/  ENDCOLLECTIVE ;  /* 0x000000000000791b */ /* 0x003fe20003800000 */
.L_x_570:
        /* <DEDUP_REMOVED lines=17> */
.L_x_571:
[----:B------:R-:W-:Y:S02]  /*f7d0*/  IMAD.MOV.U32 R13, RZ, RZ, R6 ;  /* 0x000000ffff0d7224 */ /* 0x000fe400078e0006 */
[----:B------:R-:W-:Y:S01]  /*f7e0*/  IMAD.MOV.U32 R12, RZ, RZ, 0x5 ;  /* 0x00000005ff0c7424 */ /* 0x000fe200078e00ff */
[----:B------:R-:W-:-:S13]  /*f7f0*/  IADD3 R2, P4, R14, R0, RZ ;  /* 0x000000000e027210 */ /* 0x000fda0007f9e0ff */
[----:B------:R-:W-:Y:S05]  /*f800*/  WARPSYNC.COLLECTIVE R15, `(.L_x_572) ;  /* 0x000000000f087348 */ /* 0x000fea0003c00000 */
[----:B------:R0:W1:Y:S02]  /*f810*/  SHFL.IDX P6, R14, R13, R12, R11 ;  /* 0x0000000c0d0e7389 */ /* 0x00006400000c000b */
[----:B01----:R-:W-:Y:S01]  /*f820*/  ENDCOLLECTIVE ;  /* 0x000000000000791b */ /* 0x003fe20003800000 */
.L_x_572:
[----:B------:R-:W-:Y:S01]  /*f830*/  IMAD.X R3, RZ, RZ, R3, P4 ;  /* 0x000000ffff037224 */ /* 0x000fe200020e0603 */
[----:B------:R-:W-:Y:S01]  /*f840*/  ISETP.LT.OR P4, PT, R32, 0x41, P3 ;  /* 0x000000412000780c */ /* 0x000fe20001f81670 */
[----:B------:R-:W-:-:S12]  /*f850*/  IMAD.MOV.U32 R13, RZ, RZ, R5 ;  /* 0x000000ffff0d7224 */ /* 0x000fd800078e0005 */
[----:B------:R-:W-:Y:S01]  /*f860*/  @!PT LDS RZ, [RZ] ;  /* 0x00000000fffff984 */ /* 0x000fe20000000800 */
[----:B------:R-:W-:Y:S01]  /*f870*/  @!PT LDS RZ, [RZ] ;  /* 0x00000000fffff984 */ /* 0x000fe20000000800 */
[----:B------:R-:W-:Y:S01]  /*f880*/  @!PT LDS RZ, [RZ] ;  /* 0x00000000fffff984 */ /* 0x000fe20000000800 */
[----:B------:R0:W-:Y:S01]  /*f890*/  LDGSTS.E.BYPASS.LTC128B.128 [R4+0x2400], desc[UR50][R2.64], !P4 ;  /* 0x0240000002047fae */ /* 0x0001e2000e101d72 */
[----:B------:R-:W-:Y:S01]  /*f8a0*/  ISETP.LT.OR P4, PT, R32, 0x41, !P2 ;  /* 0x000000412000780c */ /* 0x000fe20005781670 */
[----:B------:R-:W-:-:S12]  /*f8b0*/  IMAD.MOV.U32 R6, RZ, RZ, R14 ;  /* 0x000000ffff067224 */ /* 0x000fd800078e000e */
[----:B0-----:R-:W-:Y:S05]  /*f8c0*/  WARPSYNC.COLLECTIVE R15, `(.L_x_573) ;  /* 0x000000000f087348 */ /* 0x001fea0003c00000 */
[----:B------:R1:W2:Y:S02]  /*f8d0*/  SHFL.IDX P6, R14, R13, R12, R11 ;  /* 0x0000000c0d0e7389 */ /* 0x0002a400000c000b */
[----:B012---:R-:W-:Y:S01]  /*f8e0*/  ENDCOLLECTIVE ;  /* 0x000000000000791b */ /* 0x007fe20003800000 */
.L_x_573:
[----:B------:R-:W-:Y:S01]  /*f8f0*/  @!PT LDS RZ, [RZ] ;  /* 0x00000000fffff984 */ /* 0x000fe20000000800 */
[----:B------:R-:W-:Y:S01]  /*f900*/  @!PT LDS RZ, [RZ] ;  /* 0x00000000fffff984 */ /* 0x000fe20000000800 */
[----:B------:R-:W-:Y:S01]  /*f910*/  @!PT LDS RZ, [RZ] ;  /* 0x00000000fffff984 */ /* 0x000fe20000000800 */
[----:B------:R0:W-:Y:S01]  /*f920*/  LDGSTS.E.BYPASS.LTC128B.128 [R4+0x5400], desc[UR50][R2.64+0x80], !P4 ;  /* 0x0540008002047fae */ /* 0x0001e2000e101d72 */
[----:B------:R-:W-:-:S13]  /*f930*/  ISETP.LT.OR P4, PT, R32, 0x41, !P1 ;  /* 0x000000412000780c */ /* 0x000fda0004f81670 */
[----:B------:R0:W-:Y:S01]  /*f940*/  LDGSTS.E.BYPASS.LTC128B.128 [R4+0x8400], desc[UR50][R2.64+0x100], !P4 ;  /* 0x0840010002047fae */ /* 0x0001e2000e101d72 */
[----:B------:R-:W-:-:S13]  /*f950*/  ISETP.LT.OR P4, PT, R32, 0x41, !P0 ;  /* 0x000000412000780c */ /* 0x000fda0004781670 */
[----:B------:R0:W-:Y:S01]  /*f960*/  LDGSTS.E.BYPASS.LTC128B.128 [R4+0xb400], desc[UR50][R2.64+0x180], !P4 ;  /* 0x0b40018002047fae */ /* 0x0001e2000e101d72 */
[----:B------:R-:W-:Y:S05]  /*f970*/  BRA `(.L_x_574) ;  /* 0xffffffc0007c7947 */ /* 0x000fea000383ffff */
.L_x_483:
[----:B0-----:R0:W2:Y:S02]  /*f980*/  SYNCS.PHASECHK.TRANS64.TRYWAIT P0, [R10+URZ+0x22840], R20 ;  /* 0x022840140a0075a7 */ /* 0x0010a4000800017f */
[----:B--2---:R-:W-:Y:S05]  /*f990*/  @!P0 NANOSLEEP.SYNCS 0x989680 ;  /* 0x009896800000895d */ /* 0x004fea0003900000 */
[----:B------:R-:W2:Y:S02]  /*f9a0*/  @!P0 SYNCS.PHASECHK.TRANS64 P0, [R10+URZ+0x22840], R20 ;  /* 0x022840140a0085a7 */ /* 0x000ea4000800007f */
[----:B--2---:R-:W-:Y:S05]  /*f9b0*/  @!P0 BRA `(.L_x_483) ;  /* 0xfffffffc00f08947 */ /* 0x004fea000383ffff */
[----:B------:R-:W-:Y:S05]  /*f9c0*/  BRA `(.L_x_575) ;  /* 0xffffffc400ac7947 */ /* 0x000fea000383ffff */
.L_x_484:
[----:B------:R-:W-:Y:S01]  /*f9d0*/  BSSY B1, `(.L_x_576) ;  /* 0x0000008000017945 */ /* 0x000fe20003800000 */
[----:B------:R-:W-:Y:S02]  /*f9e0*/  IMAD.MOV.U32 R13, RZ, RZ, R8 ;  /* 0x000000ffff0d7224 */ /* 0x000fe400078e0008 */
[----:B------:R-:W-:Y:S02]  /*f9f0*/  IMAD.MOV.U32 R12, RZ, RZ, RZ ;  /* 0x000000ffff0c7224 */ /* 0x000fe400078e00ff */
[----:B------:R-:W-:Y:S02]  /*fa00*/  IMAD.MOV.U32 R11, RZ, RZ, 0x181f ;  /* 0x0000181fff0b7424 */ /* 0x000fe400078e00ff */
[----:B------:R-:W-:-:S07]  /*fa10*/  IMAD.MOV.U32 R15, RZ, RZ, -0x1 ;  /* 0xffffffffff0f7424 */ /* 0x000fce00078e00ff */
[----:B01----:R-:W-:Y:S05]  /*fa20*/  WARPSYNC.COLLECTIVE R15, `(.L_x_577) ;  /* 0x000000000f087348 */ /* 0x003fea0003c00000 */
[----:B------:R2:W3:Y:S02]  /*fa30*/  SHFL.IDX P6, R14, R13, R12, R11 ;  /* 0x0000000c0d0e7389 */ /* 0x0004e400000c000b */
[----:B0123--:R-:W-:Y:S01]  /*fa40*/  ENDCOLLECTIVE ;  /* 0x000000000000791b */ /* 0x00ffe20003800000 */
.L_x_577:
[----:B------:R-:W-:Y:S05]  /*fa50*/  BSYNC B1 ;  /* 0x0000000000017941 */ /* 0x000fea0003800000 */
.L_x_576:
[----:B------:R-:W-:Y:S01]  /*fa60*/  IMAD.MOV.U32 R13, RZ, RZ, R6 ;  /* 0x000000ffff0d7224 */ /* 0x000fe200078e0006 */
[----:B------:R-:W-:Y:S01]  /*fa70*/  MOV R15, 0xffffffff ;  /* 0xffffffff000f7802 */ /* 0x000fe20000000f00 */
[----:B------:R-:W-:Y:S02]  /*fa80*/  IMAD.MOV.U32 R12, RZ, RZ, RZ ;  /* 0x000000ffff0c7224 */ /* 0x000fe400078e00ff */
[----:B------:R-:W-:Y:S02]  /*fa90*/  IMAD.MOV.U32 R11, RZ, RZ, 0x181f ;  /* 0x0000181fff0b7424 */ /* 0x000fe400078e00ff */
[----:B------:R-:W-:Y:S02]  /*faa0*/  IMAD.MOV.U32 R3, RZ, RZ, R14 ;  /* 0x000000ffff037224 */ /* 0x000fe400078e000e */
[----:B------:R-:W-:-:S07]  /*fab0*/  IMAD R7, R7, 0x2, R22 ;  /* 0x0000000207077824 */ /* 0x000fce00078e0216 */
[----:B------:R-:W-:Y:S05]  /*fac0*/  WARPSYNC.COLLECTIVE R15, `(.L_x_578) ;  /* 0x000000000f087348 */ /* 0x000fea0003c00000 */
[----:B------:R0:W1:Y:S02]  /*fad0*/  SHFL.IDX P6, R14, R13, R12, R11 ;  /* 0x0000000c0d0e7389 */ /* 0x00006400000c000b */
[----:B01----:R-:W-:Y:S01]  /*fae0*/  ENDCOLLECTIVE ;  /* 0x000000000000791b */ /* 0x003fe20003800000 */
.L_x_578:
[----:B------:R-:W-:Y:S02]  /*faf0*/  IMAD.MOV.U32 R13, RZ, RZ, R8 ;  /* 0x000000ffff0d7224 */ /* 0x000fe400078e0008 */
[----:B------:R-:W-:Y:S02]  /*fb00*/  IMAD.MOV.U32 R12, RZ, RZ, 0x1 ;  /* 0x00000001ff0c7424 */ /* 0x000fe400078e00ff */
[----:B------:R-:W-:-:S07]  /*fb10*/  IMAD.MOV.U32 R2, RZ, RZ, R14 ;  /* 0x000000ffff027224 */ /* 0x000fce00078e000e */
[----:B------:R-:W-:Y:S05]  /*fb20*/  WARPSYNC.COLLECTIVE R15, `(.L_x_579) ;  /* 0x000000000f087348 */ /* 0x000fea0003c00000 */
[----:B------:R0:W1:Y:S02]  /*fb30*/  SHFL.IDX P6, R14, R13, R12, R11 ;  /* 0x0000000c0d0e7389 */ /* 0x00006400000c000b */
[----:B01----:R-:W-:Y:S01]  /*fb40*/  ENDCOLLECTIVE ;  /* 0x000000000000791b */ /* 0x003fe20003800000 */
.L_x_579:
        /* <DEDUP_REMOVED lines=11> */
.L_x_580:
[----:B------:R-:W-:Y:S02]  /*fc00*/  IMAD.MOV.U32 R13, RZ, RZ, R8 ;  /* 0x000000ffff0d7224 */ /* 0x000fe400078e0008 */
[----:B------:R-:W-:Y:S02]  /*fc10*/  IMAD.MOV.U32 R12, RZ, RZ, 0x2 ;  /* 0x00000002ff0c7424 */ /* 0x000fe400078e00ff */
[----:B------:R-:W-:-:S07]  /*fc20*/  IMAD.MOV.U32 R2, RZ, RZ, R14 ;  /* 0x000000ffff027224 */ /* 0x000fce00078e000e */
[----:B------:R-:W-:Y:S05]  /*fc30*/  WARPSYNC.COLLECTIVE R15, `(.L_x_581) ;  /* 0x000000000f087348 */ /* 0x000fea0003c00000 */
[----:B------:R0:W1:Y:S02]  /*fc40*/  SHFL.IDX P6, R14, R13, R12, R11 ;  /* 0x0000000c0d0e7389 */ /* 0x00006400000c000b */
[----:B01----:R-:W-:Y:S01]  /*fc50*/  ENDCOLLECTIVE ;  /* 0x000000000000791b */ /* 0x003fe20003800000 */
.L_x_581:
        /* <DEDUP_REMOVED lines=11> */
.L_x_582:
[----:B------:R-:W-:Y:S02]  /*fd10*/  IMAD.MOV.U32 R13, RZ, RZ, R8 ;  /* 0x000000ffff0d7224 */ /* 0x000fe400078e0008 */
[----:B------:R-:W-:Y:S02]  /*fd20*/  IMAD.MOV.U32 R12, RZ, RZ, 0x3 ;  /* 0x00000003ff0c7424 */ /* 0x000fe400078e00ff */
[----:B------:R-:W-:-:S07]  /*fd30*/  IMAD.MOV.U32 R2, RZ, RZ, R14 ;  /* 0x000000ffff027224 */ /* 0x000fce00078e000e */
[----:B------:R-:W-:Y:S05]  /*fd40*/  WARPSYNC.COLLECTIVE R15, `(.L_x_583) ;  /* 0x000000000f087348 */ /* 0x000fea0003c00000 */
[----:B------:R0:W1:Y:S02]  /*fd50*/  SHFL.IDX P6, R14, R13, R12, R11 ;  /* 0x0000000c0d0e7389 */ /* 0x00006400000c000b */
[----:B01----:R-:W-:Y:S01]  /*fd60*/  ENDCOLLECTIVE ;  /* 0x000000000000791b */ /* 0x003fe20003800000 */
.L_x_583:
        /* <DEDUP_REMOVED lines=11> */
.L_x_584:
[----:B------:R-:W-:Y:S02]  /*fe20*/  IMAD.MOV.U32 R13, RZ, RZ, R8 ;  /* 0x000000ffff0d7224 */ /* 0x000fe400078e0008 */
[----:B------:R-:W-:Y:S02]  /*fe30*/  IMAD.MOV.U32 R12, RZ, RZ, 0x4 ;  /* 0x00000004ff0c7424 */ /* 0x000fe400078e00ff */
[----:B------:R-:W-:-:S07]  /*fe40*/  IMAD.MOV.U32 R2, RZ, RZ, R14 ;  /* 0x000000ffff027224 */ /* 0x000fce00078e000e */
[----:B------:R-:W-:Y:S05]  /*fe50*/  WARPSYNC.COLLECTIVE R15, `(.L_x_585) ;  /* 0x000000000f087348 */ /* 0x000fea0003c00000 */
[----:B------:R0:W1:Y:S02]  /*fe60*/  SHFL.IDX P6, R14, R13, R12, R11 ;  /* 0x0000000c0d0e7389 */ /* 0x00006400000c000b */
[----:B01----:R-:W-:Y:S01]  /*fe70*/  ENDCOLLECTIVE ;  /* 0x000000000000791b */ /* 0x003fe20003800000 */
.L_x_585:
        /* <DEDUP_REMOVED lines=11> */
.L_x_586:
[----:B------:R-:W-:Y:S02]  /*ff30*/  IMAD.MOV.U32 R13, RZ, RZ, R8 ;  /* 0x000000ffff0d7224 */ /* 0x000fe400078e0008 */
[----:B------:R-:W-:Y:S02]  /*ff40*/  IMAD.MOV.U32 R12, RZ, RZ, 0x5 ;  /* 0x00000005ff0c7424 */ /* 0x000fe400078e00ff */
[----:B------:R-:W-:-:S07]  /*ff50*/  IMAD.MOV.U32 R2, RZ, RZ, R14 ;  /* 0x000000ffff027224 */ /* 0x000fce00078e000e */
[----:B------:R-:W-:Y:S05]  /*ff60*/  WARPSYNC.COLLECTIVE R15, `(.L_x_587) ;  /* 0x000000000f087348 */ /* 0x000fea0003c00000 */
[----:B------:R0:W1:Y:S02]  /*ff70*/  SHFL.IDX P6, R14, R13, R12, R11 ;  /* 0x0000000c0d0e7389 */ /* 0x00006400000c000b */
[----:B01----:R-:W-:Y:S01]  /*ff80*/  ENDCOLLECTIVE ;  /* 0x000000000000791b */ /* 0x003fe20003800000 */
.L_x_587:
        /* <DEDUP_REMOVED lines=11> */
.L_x_588:
[----:B------:R-:W-:Y:S05]  /*10040*/  BRA `(.L_x_589) ;  /* 0xffffffc000dc7947 */ /* 0x000fea000383ffff */
.L_x_489:
[----:B---3--:R3:W4:Y:S02]  /*10050*/  SYNCS.PHASECHK.TRANS64.TRYWAIT P0, [R10+URZ+0x22860], R20 ;  /* 0x022860140a0075a7 */ /* 0x008724000800017f */
[----:B----4-:R-:W-:Y:S05]  /*10060*/  @!P0 NANOSLEEP.SYNCS 0x989680 ;  /* 0x009896800000895d */ /* 0x010fea0003900000 */
[----:B------:R-:W4:Y:S02]  /*10070*/  @!P0 SYNCS.PHASECHK.TRANS64 P0, [R10+URZ+0x22860], R20 ;  /* 0x022860140a0085a7 */ /* 0x000f24000800007f */
[----:B----4-:R-:W-:Y:S05]  /*10080*/  @!P0 BRA `(.L_x_489) ;  /* 0xfffffffc00f08947 */ /* 0x010fea000383ffff */
[----:B------:R-:W-:Y:S05]  /*10090*/  BRA `(.L_x_590) ;  /* 0xffffffc4002c7947 */ /* 0x000fea000383ffff */
.L_x_490:
[----:B------:R-:W-:Y:S01]  /*100a0*/  BSSY B1, `(.L_x_591) ;  /* 0x0000008000017945 */ /* 0x000fe20003800000 */
[----:B------:R-:W-:Y:S01]  /*100b0*/  IMAD.MOV.U32 R13, RZ, RZ, R25 ;  /* 0x000000ffff0d7224 */ /* 0x000fe200078e0019 */
[----:B------:R-:W-:Y:S01]  /*100c0*/  MOV R11, 0x181f ;  /* 0x0000181f000b7802 */ /* 0x000fe20000000f00 */
[----:B------:R-:W-:Y:S02]  /*100d0*/  IMAD.MOV.U32 R12, RZ, RZ, RZ ;  /* 0x000000ffff0c7224 */ /* 0x000fe400078e00ff */
[----:B------:R-:W-:-:S07]  /*100e0*/  IMAD.MOV.U32 R15, RZ, RZ, -0x1 ;  /* 0xffffffffff0f7424 */ /* 0x000fce00078e00ff */
[----:B-12---:R-:W-:Y:S05]  /*100f0*/  WARPSYNC.COLLECTIVE R15, `(.L_x_592) ;  /* 0x000000000f087348 */ /* 0x006fea0003c00000 */
[----:B------:R0:W3:Y:S02]  /*10100*/  SHFL.IDX P6, R14, R13, R12, R11 ;  /* 0x0000000c0d0e7389 */ /* 0x0000e400000c000b */
[----:B0123--:R-:W-:Y:S01]  /*10110*/  ENDCOLLECTIVE ;  /* 0x000000000000791b */ /* 0x00ffe20003800000 */
.L_x_592:
[----:B------:R-:W-:Y:S05]  /*10120*/  BSYNC B1 ;  /* 0x0000000000017941 */ /* 0x000fea0003800000 */
.L_x_591:
[----:B------:R-:W-:Y:S02]  /*10130*/  IMAD.MOV.U32 R13, RZ, RZ, R17 ;  /* 0x000000ffff0d7224 */ /* 0x000fe400078e0011 */
[----:B------:R-:W-:Y:S02]  /*10140*/  IMAD.MOV.U32 R12, RZ, RZ, RZ ;  /* 0x000000ffff0c7224 */ /* 0x000fe400078e00ff */
[----:B------:R-:W-:Y:S02]  /*10150*/  IMAD.MOV.U32 R11, RZ, RZ, 0x181f ;  /* 0x0000181fff0b7424 */ /* 0x000fe400078e00ff */
[----:B------:R-:W-:Y:S02]  /*10160*/  IMAD.MOV.U32 R15, RZ, RZ, -0x1 ;  /* 0xffffffffff0f7424 */ /* 0x000fe400078e00ff */
[----:B------:R-:W-:Y:S02]  /*10170*/  IMAD.MOV.U32 R3, RZ, RZ, R14 ;  /* 0x000000ffff037224 */ /* 0x000fe400078e000e */
[----:B------:R-:W-:-:S07]  /*10180*/  IMAD R20, R20, 0x2, R22 ;  /* 0x0000000214147824 */ /* 0x000fce00078e0216 */
[----:B------:R-:W-:Y:S05]  /*10190*/  WARPSYNC.COLLECTIVE R15, `(.L_x_593) ;  /* 0x000000000f087348 */ /* 0x000fea0003c00000 */
[----:B------:R0:W1:Y:S02]  /*101a0*/  SHFL.IDX P6, R14, R13, R12, R11 ;  /* 0x0000000c0d0e7389 */ /* 0x00006400000c000b */
[----:B01----:R-:W-:Y:S01]  /*101b0*/  ENDCOLLECTIVE ;  /* 0x000000000000791b */ /* 0x003fe20003800000 */
.L_x_593:
[----:B------:R-:W-:Y:S02]  /*101c0*/  IMAD.MOV.U32 R13, RZ, RZ, R25 ;  /* 0x000000ffff0d7224 */ /* 0x000fe400078e0019 */
[----:B------:R-:W-:Y:S01]  /*101d0*/  IMAD.MOV.U32 R12, RZ, RZ, 0x1 ;  /* 0x00000001ff0c7424 */ /* 0x000fe200078e00ff */
[----:B------:R-:W-:-:S13]  /*101e0*/  IADD3 R2, P0, R14, R0, RZ ;  /* 0x000000000e027210 */ /* 0x000fda0007f1e0ff */
[----:B------:R-:W-:Y:S05]  /*101f0*/  WARPSYNC.COLLECTIVE R15, `(.L_x_594) ;  /* 0x000000000f087348 */ /* 0x000fea0003c00000 */
[----:B------:R0:W1:Y:S02]  /*10200*/  SHFL.IDX P6, R14, R13, R12, R11 ;  /* 0x0000000c0d0e7389 */ /* 0x00006400000c000b */
[----:B01----:R-:W-:Y:S01]  /*10210*/  ENDCOLLECTIVE ;  /* 0x000000000000791b */ /* 0x003fe20003800000 */
.L_x_594:
[----:B------:R-:W-:-:S05]  /*10220*/  IMAD.X R3, RZ, RZ, R3, P0 ;  /* 0x000000ffff037224 */ /* 0x000fca00000e0603 */
[----:B------:R-:W-:Y:S01]  /*10230*/  @!PT LDS RZ, [RZ] ;  /* 0x00000000fffff984 */ /* 0x000fe20000000800 */
[----:B------:R-:W-:Y:S01]  /*10240*/  @!PT LDS RZ, [RZ] ;  /* 0x00000000fffff984 */ /* 0x000fe20000000800 */
[----:B------:R-:W-:Y:S01]  /*10250*/  @!PT LDS RZ, [RZ] ;  /* 0x00000000fffff984 */ /* 0x000fe20000000800 */
[----:B------:R0:W-:Y:S04]  /*10260*/  LDGSTS.E.BYPASS.LTC128B.128 [R20+0x400], desc[UR50][R2.64], !P5 ;  /* 0x0040000002147fae */ /* 0x0001e8000e901d72 */
[----:B------:R0:W-:Y:S01]  /*10270*/  LDGSTS.E.BYPASS.LTC128B.128 [R20+0x3400], desc[UR50][R2.64+0x80], !P4 ;  /* 0x0340008002147fae */ /* 0x0001e2000e101d72 */
[----:B------:R-:W-:-:S03]  /*10280*/  IMAD.MOV.U32 R13, RZ, RZ, R17 ;  /* 0x000000ffff0d7224 */ /* 0x000fc600078e0011 */
[----:B------:R0:W-:Y:S04]  /*10290*/  LDGSTS.E.BYPASS.LTC128B.128 [R20+0x6400], desc[UR50][R2.64+0x100], !P3 ;  /* 0x0640010002147fae */ /* 0x0001e8000d901d72 */
[----:B------:R0:W-:Y:S01]  /*102a0*/  LDGSTS.E.BYPASS.LTC128B.128 [R20+0x9400], desc[UR50][R2.64+0x180], !P1 ;  /* 0x0940018002147fae */ /* 0x0001e2000c901d72 */
[----:B------:R-:W-:-:S07]  /*102b0*/  IMAD.MOV.U32 R4, RZ, RZ, R14 ;  /* 0x000000ffff047224 */ /* 0x000fce00078e000e */
[----:B0-----:R-:W-:Y:S05]  /*102c0*/  WARPSYNC.COLLECTIVE R15, `(.L_x_595) ;  /* 0x000000000f087348 */ /* 0x001fea0003c00000 */
[----:B------:R1:W2:Y:S02]  /*102d0*/  SHFL.IDX P6, R14, R13, R12, R11 ;  /* 0x0000000c0d0e7389 */ /* 0x0002a400000c000b */
[----:B012---:R-:W-:Y:S01]  /*102e0*/  ENDCOLLECTIVE ;  /* 0x000000000000791b */ /* 0x007fe20003800000 */
.L_x_595:
[----:B------:R-:W-:Y:S02]  /*102f0*/  IMAD.MOV.U32 R13, RZ, RZ, R25 ;  /* 0x000000ffff0d7224 */ /* 0x000fe400078e0019 */
[----:B------:R-:W-:Y:S01]  /*10300*/  IMAD.MOV.U32 R12, RZ, RZ, 0x2 ;  /* 0x00000002ff0c7424 */ /* 0x000fe200078e00ff */
[----:B------:R-:W-:-:S13]  /*10310*/  IADD3 R2, P0, R14, R0, RZ ;  /* 0x000000000e027210 */ /* 0x000fda0007f1e0ff */
[----:B------:R-:W-:Y:S05]  /*10320*/  WARPSYNC.COLLECTIVE R15, `(.L_x_596) ;  /* 0x000000000f087348 */ /* 0x000fea0003c00000 */
[----:B------:R0:W1:Y:S02]  /*10330*/  SHFL.IDX P6, R14, R13, R12, R11 ;  /* 0x0000000c0d0e7389 */ /* 0x00006400000c000b */
[----:B01----:R-:W-:Y:S01]  /*10340*/  ENDCOLLECTIVE ;  /* 0x000000000000791b */ /* 0x003fe20003800000 */
.L_x_596:
        /* <DEDUP_REMOVED lines=13> */
.L_x_597:
[----:B------:R-:W-:Y:S02]  /*10420*/  IMAD.MOV.U32 R13, RZ, RZ, R25 ;  /* 0x000000ffff0d7224 */ /* 0x000fe400078e0019 */
[----:B------:R-:W-:Y:S02]  /*10430*/  IMAD.MOV.U32 R12, RZ, RZ, 0x3 ;  /* 0x00000003ff0c7424 */ /* 0x000fe400078e00ff */
[----:B------:R-:W-:-:S07]  /*10440*/  IMAD.MOV.U32 R8, RZ, RZ, R14 ;  /* 0x000000ffff087224 */ /* 0x000fce00078e000e */
[----:B------:R-:W-:Y:S05]  /*10450*/  WARPSYNC.COLLECTIVE R15, `(.L_x_598) ;  /* 0x000000000f087348 */ /* 0x000fea0003c00000 */
[----:B------:R0:W1:Y:S02]  /*10460*/  SHFL.IDX P6, R14, R13, R12, R11 ;  /* 0x0000000c0d0e7389 */ /* 0x00006400000c000b */
[----:B01----:R-:W-:Y:S01]  /*10470*/  ENDCOLLECTIVE ;  /* 0x000000000000791b */ /* 0x003fe20003800000 */
.L_x_598:
        /* <DEDUP_REMOVED lines=14> */
.L_x_599:
[----:B------:R-:W-:Y:S02]  /*10560*/  IMAD.MOV.U32 R13, RZ, RZ, R25 ;  /* 0x000000ffff0d7224 */ /* 0x000fe400078e0019 */
[----:B------:R-:W-:Y:S01]  /*10570*/  IMAD.MOV.U32 R12, RZ, RZ, 0x4 ;  /* 0x00000004ff0c7424 */ /* 0x000fe200078e00ff */
[----:B------:R-:W-:-:S13]  /*10580*/  IADD3 R2, P0, R14, R0, RZ ;  /* 0x000000000e027210 */ /* 0x000fda0007f1e0ff */
[----:B------:R-:W-:Y:S05]  /*10590*/  WARPSYNC.COLLECTIVE R15, `(.L_x_600) ;  /* 0x000000000f087348 */ /* 0x000fea0003c00000 */
[----:B------:R0:W1:Y:S02]  /*105a0*/  SHFL.IDX P6, R14, R13, R12, R11 ;  /* 0x0000000c0d0e7389 */ /* 0x00006400000c000b */
[----:B01----:R-:W-:Y:S01]  /*105b0*/  ENDCOLLECTIVE ;  /* 0x000000000000791b */ /* 0x003fe20003800000 */
.L_x_600:
        /* <DEDUP_REMOVED lines=13> */
.L_x_601:
[----:B------:R-:W-:Y:S02]  /*10690*/  IMAD.MOV.U32 R13, RZ, RZ, R25 ;  /* 0x000000ffff0d7224 */ /* 0x000fe400078e0019 */
[----:B------:R-:W-:Y:S01]  /*106a0*/  IMAD.MOV.U32 R12, RZ, RZ, 0x5 ;  /* 0x00000005ff0c7424 */ /* 0x000fe200078e00ff */
[----:B------:R-:W-:-:S13]  /*106b0*/  IADD3 R2, P0, R14, R0, RZ ;  /* 0x000000000e027210 */ /* 0x000fda0007f1e0ff */
[----:B------:R-:W-:Y:S05]  /*106c0*/  WARPSYNC.COLLECTIVE R15, `(.L_x_602) ;  /* 0x000000000f087348 */ /* 0x000fea0003c00000 */
[----:B------:R0:W1:Y:S02]  /*106d0*/  SHFL.IDX P6, R14, R13, R12, R11 ;  /* 0x0000000c0d0e7389 */ /* 0x00006400000c000b */
[----:B01----:R-:W-:Y:S01]  /*106e0*/  ENDCOLLECTIVE ;  /* 0x000000000000791b */ /* 0x003fe20003800000 */
.L_x_602:
        /* <DEDUP_REMOVED lines=13> */
.L_x_603:
[----:B------:R-:W-:Y:S05]  /*107c0*/  BRA `(.L_x_604) ;  /* 0xffffffc000747947 */ /* 0x000fea000383ffff */
.L_x_498:
[----:B------:R-:W-:Y:S01]  /*107d0*/  BSSY B0, `(.L_x_605) ;  /* 0x0000008000007945 */ /* 0x000fe20003800000 */
[----:B------:R-:W-:Y:S01]  /*107e0*/  MOV R13, R16 ;  /* 0x00000010000d7202 */ /* 0x000fe20000000f00 */
[----:B------:R-:W-:Y:S02]  /*107f0*/  IMAD.MOV.U32 R12, RZ, RZ, RZ ;  /* 0x000000ffff0c7224 */ /* 0x000fe400078e00ff */
[----:B------:R-:W-:Y:S02]  /*10800*/  IMAD.MOV.U32 R11, RZ, RZ, 0x1f ;  /* 0x0000001fff0b7424 */ /* 0x000fe400078e00ff */
[----:B------:R-:W-:-:S07]  /*10810*/  IMAD.MOV.U32 R15, RZ, RZ, -0x1 ;  /* 0xffffffffff0f7424 */ /* 0x000fce00078e00ff */
[----:B012---:R-:W-:Y:S05]  /*10820*/  WARPSYNC.COLLECTIVE R15, `(.L_x_606) ;  /* 0x000000000f087348 */ /* 0x007fea0003c00000 */
[----:B------:R3:W4:Y:S02]  /*10830*/  SHFL.IDX P6, R14, R13, R12, R11 ;  /* 0x0000000c0d0e7389 */ /* 0x00072400000c000b */
[----:B01234-:R-:W-:Y:S01]  /*10840*/  ENDCOLLECTIVE ;  /* 0x000000000000791b */ /* 0x01ffe20003800000 */
.L_x_606:
[----:B------:R-:W-:Y:S05]  /*10850*/  BSYNC B0 ;  /* 0x0000000000007941 */ /* 0x000fea0003800000 */
.L_x_605:
[----:B------:R-:W-:Y:S02]  /*10860*/  IMAD.MOV.U32 R13, RZ, RZ, R16 ;  /* 0x000000ffff0d7224 */ /* 0x000fe400078e0010 */
[----:B------:R-:W-:Y:S02]  /*10870*/  IMAD.MOV.U32 R12, RZ, RZ, 0x1 ;  /* 0x00000001ff0c7424 */ /* 0x000fe400078e00ff */
[----:B------:R-:W-:Y:S02]  /*10880*/  IMAD.MOV.U32 R11, RZ, RZ, 0x1f ;  /* 0x0000001fff0b7424 */ /* 0x000fe400078e00ff */
[----:B------:R-:W-:Y:S02]  /*10890*/  IMAD.MOV.U32 R15, RZ, RZ, -0x1 ;  /* 0xffffffffff0f7424 */ /* 0x000fe400078e00ff */
[----:B------:R-:W-:Y:S02]  /*108a0*/  IMAD.IADD R7, R19, 0x1, R8 ;  /* 0x0000000113077824 */ /* 0x000fe400078e0208 */
[----:B------:R-:W-:-:S07]  /*108b0*/  IMAD.MOV.U32 R5, RZ, RZ, R14 ;  /* 0x000000ffff057224 */ /* 0x000fce00078e000e */
[----:B------:R-:W-:Y:S05]  /*108c0*/  WARPSYNC.COLLECTIVE R15, `(.L_x_607) ;  /* 0x000000000f087348 */ /* 0x000fea0003c00000 */
[----:B------:R0:W1:Y:S02]  /*108d0*/  SHFL.IDX P6, R14, R13, R12, R11 ;  /* 0x0000000c0d0e7389 */ /* 0x00006400000c000b */
[----:B01----:R-:W-:Y:S01]  /*108e0*/  ENDCOLLECTIVE ;  /* 0x000000000000791b */ /* 0x003fe20003800000 */
.L_x_607:
[----:B------:R-:W-:Y:S02]  /*108f0*/  ULDC UR4, c[0x0][0xc3c] ;  /* 0x00030f0000047ab9 */ /* 0x000fe40000000800 */
[----:B------:R-:W-:-:S13]  /*10900*/  ISETP.GE.OR P1, PT, R7, UR4, !P0 ;  /* 0x0000000407007c0c */ /* 0x000fda000c726670 */
[----:B------:R-:W0:Y:S01]  /*10910*/  @!P1 LDC.64 R2, c[0x0][0xc80] ;  /* 0x00032000ff029b82 */ /* 0x000e220000000a00 */
[----:B------:R-:W-:Y:S02]  /*10920*/  IMAD.MOV.U32 R4, RZ, RZ, RZ ;  /* 0x000000ffff047224 */ /* 0x000fe400078e00ff */
[----:B------:R-:W-:Y:S02]  /*10930*/  IMAD.MOV.U32 R11, RZ, RZ, RZ ;  /* 0x000000ffff0b7224 */ /* 0x000fe400078e00ff */
[----:B------:R-:W-:Y:S02]  /*10940*/  IMAD.MOV.U32 R0, RZ, RZ, R14 ;  /* 0x000000ffff007224 */ /* 0x000fe400078e000e */
[----:B0-----:R-:W-:-:S06]  /*10950*/  @!P1 IMAD.WIDE R2, R7, 0x4, R2 ;  /* 0x0000000407029825 */ /* 0x001fcc00078e0202 */
[----:B------:R-:W2:Y:S01]  /*10960*/  @!P1 LDG.E R2, desc[UR50][R2.64] ;  /* 0x0000003202029981 */ /* 0x000ea2000c1e1900 */
[C---:B------:R-:W-:Y:S02]  /*10970*/  ISETP.GE.U32.AND P2, PT, R8.reuse, 0x2, PT ;  /* 0x000000020800780c */ /* 0x040fe40003f46070 */
[C---:B------:R-:W-:Y:S02]  /*10980*/  ISETP.GE.U32.AND P3, PT, R8.reuse, 0x4, PT ;  /* 0x000000040800780c */ /* 0x040fe40003f66070 */
[C---:B------:R-:W-:Y:S02]  /*10990*/  ISETP.GE.U32.AND P4, PT, R8.reuse, 0x8, PT ;  /* 0x000000080800780c */ /* 0x040fe40003f86070 */
[C---:B------:R-:W-:Y:S01]  /*109a0*/  ISETP.GE.U32.AND P5, PT, R8.reuse, 0x10, PT ;  /* 0x000000100800780c */ /* 0x040fe20003fa6070 */
[----:B--2---:R-:W-:Y:S01]  /*109b0*/  @!P1 IMAD.MOV.U32 R4, RZ, RZ, R2 ;  /* 0x000000ffff049224 */ /* 0x004fe200078e0002 */
[----:B------:R-:W-:-:S03]  /*109c0*/  ISETP.NE.AND P1, PT, R8, RZ, PT ;  /* 0x000000ff0800720c */ /* 0x000fc60003f25270 */
[----:B------:R-:W-:-:S10]  /*109d0*/  IMAD.MOV.U32 R13, RZ, RZ, R4 ;  /* 0x000000ffff0d7224 */ /* 0x000fd400078e0004 */
[----:B------:R-:W-:Y:S05]  /*109e0*/  WARPSYNC.COLLECTIVE R15, `(.L_x_608) ;  /* 0x000000000f087348 */ /* 0x000fea0003c00000 */
[----:B------:R0:W1:Y:S02]  /*109f0*/  SHFL.UP P6, R14, R13, R12, R11 ;  /* 0x0400000c0d0e7389 */ /* 0x00006400000c000b */
[----:B01----:R-:W-:Y:S01]  /*10a00*/  ENDCOLLECTIVE ;  /* 0x000000000000791b */ /* 0x003fe20003800000 */
.L_x_608:
[----:B------:R-:W-:Y:S01]  /*10a10*/  IMAD.MOV.U32 R12, RZ, RZ, 0x2 ;  /* 0x00000002ff0c7424 */ /* 0x000fe200078e00ff */
[----:B------:R-:W-:-:S05]  /*10a20*/  SEL R7, R14, RZ, P1 ;  /* 0x000000ff0e077207 */ /* 0x000fca0000800000 */
[----:B------:R-:W-:-:S04]  /*10a30*/  IMAD.IADD R6, R4, 0x1, R7 ;  /* 0x0000000104067824 */ /* 0x000fc800078e0207 */
[----:B------:R-:W-:-:S07]  /*10a40*/  IMAD.MOV.U32 R13, RZ, RZ, R6 ;  /* 0x000000ffff0d7224 */ /* 0x000fce00078e0006 */
[----:B------:R-:W-:Y:S05]  /*10a50*/  WARPSYNC.COLLECTIVE R15, `(.L_x_609) ;  /* 0x000000000f087348 */ /* 0x000fea0003c00000 */
[----:B------:R0:W1:Y:S02]  /*10a60*/  SHFL.UP P6, R14, R13, R12, R11 ;  /* 0x0400000c0d0e7389 */ /* 0x00006400000c000b */
[----:B01----:R-:W-:Y:S01]  /*10a70*/  ENDCOLLECTIVE ;  /* 0x000000000000791b */ /* 0x003fe20003800000 */
.L_x_609:
[----:B------:R-:W-:Y:S01]  /*10a80*/  IMAD.MOV.U32 R12, RZ, RZ, 0x4 ;  /* 0x00000004ff0c7424 */ /* 0x000fe200078e00ff */
[----:B------:R-:W-:-:S05]  /*10a90*/  SEL R7, R14, RZ, P2 ;  /* 0x000000ff0e077207 */ /* 0x000fca0001000000 */
[----:B------:R-:W-:-:S04]  /*10aa0*/  IMAD.IADD R7, R6, 0x1, R7 ;  /* 0x0000000106077824 */ /* 0x000fc800078e0207 */
[----:B------:R-:W-:-:S07]  /*10ab0*/  IMAD.MOV.U32 R13, RZ, RZ, R7 ;  /* 0x000000ffff0d7224 */ /* 0x000fce00078e0007 */
[----:B------:R-:W-:Y:S05]  /*10ac0*/  WARPSYNC.COLLECTIVE R15, `(.L_x_610) ;  /* 0x000000000f087348 */ /* 0x000fea0003c00000 */
[----:B------:R0:W1:Y:S02]  /*10ad0*/  SHFL.UP P6, R14, R13, R12, R11 ;  /* 0x0400000c0d0e7389 */ /* 0x00006400000c000b */
[----:B01----:R-:W-:Y:S01]  /*10ae0*/  ENDCOLLECTIVE ;  /* 0x000000000000791b */ /* 0x003fe20003800000 */
.L_x_610:
[----:B------:R-:W-:Y:S01]  /*10af0*/  IMAD.MOV.U32 R12, RZ, RZ, 0x8 ;  /* 0x00000008ff0c7424 */ /* 0x000fe200078e00ff */
[----:B------:R-:W-:-:S05]  /*10b00*/  SEL R2, R14, RZ, P3 ;  /* 0x000000ff0e027207 */ /* 0x000fca0001800000 */
[----:B------:R-:W-:-:S04]  /*10b10*/  IMAD.IADD R2, R7, 0x1, R2 ;  /* 0x0000000107027824 */ /* 0x000fc800078e0202 */
[----:B------:R-:W-:-:S07]  /*10b20*/  IMAD.MOV.U32 R13, RZ, RZ, R2 ;  /* 0x000000ffff0d7224 */ /* 0x000fce00078e0002 */
[----:B------:R-:W-:Y:S05]  /*10b30*/  WARPSYNC.COLLECTIVE R15, `(.L_x_611) ;  /* 0x000000000f087348 */ /* 0x000fea0003c00000 */
[----:B------:R0:W1:Y:S02]  /*10b40*/  SHFL.UP P6, R14, R13, R12, R11 ;  /* 0x0400000c0d0e7389 */ /* 0x00006400000c000b */
[----:B01----:R-:W-:Y:S01]  /*10b50*/  ENDCOLLECTIVE ;  /* 0x000000000000791b */ /* 0x003fe20003800000 */
.L_x_611:
[----:B------:R-:W-:Y:S01]  /*10b60*/  IMAD.MOV.U32 R12, RZ, RZ, 0x10 ;  /* 0x00000010ff0c7424 */ /* 0x000fe200078e00ff */
[----:B------:R-:W-:-:S05]  /*10b70*/  SEL R3, R14, RZ, P4 ;  /* 0x000000ff0e037207 */ /* 0x000fca0002000000 */
[----:B------:R-:W-:-:S04]  /*10b80*/  IMAD.IADD R3, R2, 0x1, R3 ;  /* 0x0000000102037824 */ /* 0x000fc800078e0203 */
[----:B------:R-:W-:-:S07]  /*10b90*/  IMAD.MOV.U32 R13, RZ, RZ, R3 ;  /* 0x000000ffff0d7224 */ /* 0x000fce00078e0003 */
[----:B------:R-:W-:Y:S05]  /*10ba0*/  WARPSYNC.COLLECTIVE R15, `(.L_x_612) ;  /* 0x000000000f087348 */ /* 0x000fea0003c00000 */
[----:B------:R0:W1:Y:S02]  /*10bb0*/  SHFL.UP P6, R14, R13, R12, R11 ;  /* 0x0400000c0d0e7389 */ /* 0x00006400000c000b */
[----:B01----:R-:W-:Y:S01]  /*10bc0*/  ENDCOLLECTIVE ;  /* 0x000000000000791b */ /* 0x003fe20003800000 */
.L_x_612:
[----:B------:R-:W-:Y:S02]  /*10bd0*/  IMAD.MOV.U32 R12, RZ, RZ, 0x1f ;  /* 0x0000001fff0c7424 */ /* 0x000fe400078e00ff */
[----:B------:R-:W-:Y:S01]  /*10be0*/  IMAD.MOV.U32 R11, RZ, RZ, 0x1f ;  /* 0x0000001fff0b7424 */ /* 0x000fe200078e00ff */
[----:B------:R-:W-:-:S05]  /*10bf0*/  SEL R6, R14, RZ, P5 ;  /* 0x000000ff0e067207 */ /* 0x000fca0002800000 */
[----:B------:R-:W-:-:S04]  /*10c00*/  IMAD.IADD R6, R3, 0x1, R6 ;  /* 0x0000000103067824 */ /* 0x000fc800078e0206 */
[----:B------:R-:W-:-:S07]  /*10c10*/  IMAD.MOV.U32 R13, RZ, RZ, R6 ;  /* 0x000000ffff0d7224 */ /* 0x000fce00078e0006 */
[----:B------:R-:W-:Y:S05]  /*10c20*/  WARPSYNC.COLLECTIVE R15, `(.L_x_613) ;  /* 0x000000000f087348 */ /* 0x000fea0003c00000 */
[----:B------:R0:W1:Y:S02]  /*10c30*/  SHFL.IDX P6, R14, R13, R12, R11 ;  /* 0x0000000c0d0e7389 */ /* 0x00006400000c000b */
[----:B01----:R-:W-:Y:S01]  /*10c40*/  ENDCOLLECTIVE ;  /* 0x000000000000791b */ /* 0x003fe20003800000 */
.L_x_613:
[----:B------:R-:W-:Y:S05]  /*10c50*/  BRA `(.L_x_614) ;  /* 0xffffffc000d07947 */ /* 0x000fea000383ffff */
.L_x_503:
[----:B------:R-:W-:Y:S01]  /*10c60*/  BSSY B0, `(.L_x_615) ;  /* 0x0000008000007945 */ /* 0x000fe20003800000 */
[----:B-----5:R-:W-:Y:S01]  /*10c70*/  IMAD.MOV.U32 R13, RZ, RZ, R4 ;  /* 0x000000ffff0d7224 */ /* 0x020fe200078e0004 */
[----:B------:R-:W-:Y:S01]  /*10c80*/  MOV R15, 0xffffffff ;  /* 0xffffffff000f7802 */ /* 0x000fe20000000f00 */
[----:B------:R-:W-:Y:S02]  /*10c90*/  IMAD.MOV.U32 R12, RZ, RZ, 0x1 ;  /* 0x00000001ff0c7424 */ /* 0x000fe400078e00ff */
[----:B------:R-:W-:-:S07]  /*10ca0*/  IMAD.MOV.U32 R11, RZ, RZ, RZ ;  /* 0x000000ffff0b7224 */ /* 0x000fce00078e00ff */
[----:B01234-:R-:W-:Y:S05]  /*10cb0*/  WARPSYNC.COLLECTIVE R15, `(.L_x_616) ;  /* 0x000000000f087348 */ /* 0x01ffea0003c00000 */
[----:B------:R0:W0:Y:S02]  /*10cc0*/  SHFL.UP P6, R14, R13, R12, R11 ;  /* 0x0400000c0d0e7389 */ /* 0x00002400000c000b */
[----:B01234-:R-:W-:Y:S01]  /*10cd0*/  ENDCOLLECTIVE ;  /* 0x000000000000791b */ /* 0x01ffe20003800000 */
.L_x_616:
[----:B------:R-:W-:Y:S05]  /*10ce0*/  BSYNC B0 ;  /* 0x0000000000007941 */ /* 0x000fea0003800000 */
.L_x_615:
[----:B------:R-:W-:Y:S01]  /*10cf0*/  SEL R13, R14, RZ, P1 ;  /* 0x000000ff0e0d7207 */ /* 0x000fe20000800000 */
[----:B------:R-:W-:Y:S02]  /*10d00*/  IMAD.MOV.U32 R12, RZ, RZ, 0x2 ;  /* 0x00000002ff0c7424 */ /* 0x000fe400078e00ff */
[----:B------:R-:W-:Y:S02]  /*10d10*/  IMAD.MOV.U32 R11, RZ, RZ, RZ ;  /* 0x000000ffff0b7224 */ /* 0x000fe400078e00ff */
[----:B------:R-:W-:Y:S02]  /*10d20*/  IMAD.IADD R13, R4, 0x1, R13 ;  /* 0x00000001040d7824 */ /* 0x000fe400078e020d */
[----:B------:R-:W-:-:S07]  /*10d30*/  IMAD.MOV.U32 R15, RZ, RZ, -0x1 ;  /* 0xffffffffff0f7424 */ /* 0x000fce00078e00ff */
[----:B------:R-:W-:Y:S05]  /*10d40*/  WARPSYNC.COLLECTIVE R15, `(.L_x_617) ;  /* 0x000000000f087348 */ /* 0x000fea0003c00000 */
[----:B------:R0:W1:Y:S02]  /*10d50*/  SHFL.UP P6, R14, R13, R12, R11 ;  /* 0x0400000c0d0e7389 */ /* 0x00006400000c000b */
[----:B01----:R-:W-:Y:S01]  /*10d60*/  ENDCOLLECTIVE ;  /* 0x000000000000791b */ /* 0x003fe20003800000 */
.L_x_617:
[----:B------:R-:W-:Y:S01]  /*10d70*/  IMAD.MOV.U32 R12, RZ, RZ, 0x4 ;  /* 0x00000004ff0c7424 */ /* 0x000fe200078e00ff */
[----:B------:R-:W-:-:S05]  /*10d80*/  SEL R0, R14, RZ, P2 ;  /* 0x000000ff0e007207 */ /* 0x000fca0001000000 */
[----:B------:R-:W-:-:S04]  /*10d90*/  IMAD.IADD R0, R13, 0x1, R0 ;  /* 0x000000010d007824 */ /* 0x000fc800078e0200 */
[----:B------:R-:W-:-:S07]  /*10da0*/  IMAD.MOV.U32 R13, RZ, RZ, R0 ;  /* 0x000000ffff0d7224 */ /* 0x000fce00078e0000 */
[----:B------:R-:W-:Y:S05]  /*10db0*/  WARPSYNC.COLLECTIVE R15, `(.L_x_618) ;  /* 0x000000000f087348 */ /* 0x000fea0003c00000 */
[----:B------:R0:W1:Y:S02]  /*10dc0*/  SHFL.UP P6, R14, R13, R12, R11 ;  /* 0x0400000c0d0e7389 */ /* 0x00006400000c000b */
[----:B01----:R-:W-:Y:S01]  /*10dd0*/  ENDCOLLECTIVE ;  /* 0x000000000000791b */ /* 0x003fe20003800000 */
.L_x_618:
[----:B------:R-:W-:Y:S01]  /*10de0*/  IMAD.MOV.U32 R12, RZ, RZ, 0x8 ;  /* 0x00000008ff0c7424 */ /* 0x000fe200078e00ff */
[----:B------:R-:W-:-:S05]  /*10df0*/  SEL R3, R14, RZ, P3 ;  /* 0x000000ff0e037207 */ /* 0x000fca0001800000 */
[----:B------:R-:W-:-:S04]  /*10e00*/  IMAD.IADD R2, R0, 0x1, R3 ;  /* 0x0000000100027824 */ /* 0x000fc800078e0203 */
[----:B------:R-:W-:-:S07]  /*10e10*/  IMAD.MOV.U32 R13, RZ, RZ, R2 ;  /* 0x000000ffff0d7224 */ /* 0x000fce00078e0002 */
[----:B------:R-:W-:Y:S05]  /*10e20*/  WARPSYNC.COLLECTIVE R15, `(.L_x_619) ;  /* 0x000000000f087348 */ /* 0x000fea0003c00000 */
[----:B------:R0:W1:Y:S02]  /*10e30*/  SHFL.UP P6, R14, R13, R12, R11 ;  /* 0x0400000c0d0e7389 */ /* 0x00006400000c000b */
[----:B01----:R-:W-:Y:S01]  /*10e40*/  ENDCOLLECTIVE ;  /* 0x000000000000791b */ /* 0x003fe20003800000 */
.L_x_619:
[----:B------:R-:W-:Y:S01]  /*10e50*/  IMAD.MOV.U32 R12, RZ, RZ, 0x10 ;  /* 0x00000010ff0c7424 */ /* 0x000fe200078e00ff */
[----:B------:R-:W-:-:S05]  /*10e60*/  SEL R3, R14, RZ, P4 ;  /* 0x000000ff0e037207 */ /* 0x000fca0002000000 */
[----:B------:R-:W-:-:S04]  /*10e70*/  IMAD.IADD R3, R2, 0x1, R3 ;  /* 0x0000000102037824 */ /* 0x000fc800078e0203 */
[----:B------:R-:W-:-:S07]  /*10e80*/  IMAD.MOV.U32 R13, RZ, RZ, R3 ;  /* 0x000000ffff0d7224 */ /* 0x000fce00078e0003 */
[----:B------:R-:W-:Y:S05]  /*10e90*/  WARPSYNC.COLLECTIVE R15, `(.L_x_620) ;  /* 0x000000000f087348 */ /* 0x000fea0003c00000 */
[----:B------:R0:W1:Y:S02]  /*10ea0*/  SHFL.UP P6, R14, R13, R12, R11 ;  /* 0x0400000c0d0e7389 */ /* 0x00006400000c000b */
[----:B01----:R-:W-:Y:S01]  /*10eb0*/  ENDCOLLECTIVE ;  /* 0x000000000000791b */ /* 0x003fe20003800000 */
.L_x_620:
        /* <DEDUP_REMOVED lines=8> */
.L_x_621:
[----:B------:R-:W-:Y:S05]  /*10f40*/  BRA `(.L_x_622) ;  /* 0xffffffc000b07947 */ /* 0x000fea000383ffff */
.L_x_505:
[----:B------:R-:W-:Y:S01]  /*10f50*/  BSSY B0, `(.L_x_623) ;  /* 0x0000006000007945 */ /* 0x000fe20003800000 */
[----:B------:R-:W-:Y:S01]  /*10f60*/  PLOP3.LUT P6, PT, P6, PT, PT, 0x8, 0x0 ;  /* 0x000000000000781c */ /* 0x000fe200037ce170 */
[----:B------:R-:W-:-:S12]  /*10f70*/  IMAD.MOV.U32 R15, RZ, RZ, -0x1 ;  /* 0xffffffffff0f7424 */ /* 0x000fd800078e00ff */
[----:B0123--:R-:W-:Y:S05]  /*10f80*/  WARPSYNC.COLLECTIVE R15, `(.L_x_624) ;  /* 0x000000000f087348 */ /* 0x00ffea0003c00000 */
[----:B------:R-:W-:Y:S01]  /*10f90*/  VOTE.ANY R14, PT, P6 ;  /* 0x00000000000e7806 */ /* 0x000fe200030e0100 */
[----:B0123--:R-:W-:Y:S06]  /*10fa0*/  ENDCOLLECTIVE ;  /* 0x000000000000791b */ /* 0x00ffec0003800000 */
.L_x_624:
[----:B------:R-:W-:Y:S05]  /*10fb0*/  BSYNC B0 ;  /* 0x0000000000007941 */ /* 0x000fea0003800000 */
.L_x_623:
[----:B------:R-:W-:Y:S02]  /*10fc0*/  IMAD.MOV.U32 R2, RZ, RZ, R14 ;  /* 0x000000ffff027224 */ /* 0x000fe400078e000e */
[----:B------:R-:W-:Y:S02]  /*10fd0*/  IMAD.MOV.U32 R13, RZ, RZ, R4 ;  /* 0x000000ffff0d7224 */ /* 0x000fe400078e0004 */
[----:B------:R-:W0:Y:S01]  /*10fe0*/  POPC R0, R2 ;  /* 0x0000000200007309 */ /* 0x000e220000000000 */
[----:B------:R-:W-:Y:S02]  /*10ff0*/  IMAD.MOV.U32 R11, RZ, RZ, 0x1f ;  /* 0x0000001fff0b7424 */ /* 0x000fe400078e00ff */
[----:B------:R-:W-:Y:S02]  /*11000*/  IMAD.MOV.U32 R15, RZ, RZ, -0x1 ;  /* 0xffffffffff0f7424 */ /* 0x000fe400078e00ff */
[----:B0-----:R-:W-:-:S07]  /*11010*/  IMAD.MOV.U32 R12, RZ, RZ, R0 ;  /* 0x000000ffff0c7224 */ /* 0x001fce00078e0000 */
[----:B------:R-:W-:Y:S05]  /*11020*/  WARPSYNC.COLLECTIVE R15, `(.L_x_625) ;  /* 0x000000000f087348 */ /* 0x000fea0003c00000 */
[----:B------:R0:W1:Y:S02]  /*11030*/  SHFL.IDX P6, R14, R13, R12, R11 ;  /* 0x0000000c0d0e7389 */ /* 0x00006400000c000b */
[----:B01----:R-:W-:Y:S01]  /*11040*/  ENDCOLLECTIVE ;  /* 0x000000000000791b */ /* 0x003fe20003800000 */
.L_x_625:
[----:B------:R-:W-:Y:S01]  /*11050*/  IMAD.MOV.U32 R4, RZ, RZ, R14 ;  /* 0x000000ffff047224 */ /* 0x000fe200078e000e */
[----:B------:R-:W-:Y:S06]  /*11060*/  BRA `(.L_x_626) ;  /* 0xffffffc000a07947 */ /* 0x000fec000383ffff */
.L_x_507:
[----:B------:R-:W-:Y:S01]  /*11070*/  BSSY B0, `(.L_x_627) ;  /* 0x0000007000007945 */ /* 0x000fe20003800000 */
[----:B------:R-:W-:Y:S02]  /*11080*/  IMAD.MOV.U32 R13, RZ, RZ, R6 ;  /* 0x000000ffff0d7224 */ /* 0x000fe400078e0006 */
[----:B------:R-:W-:Y:S02]  /*11090*/  IMAD.MOV.U32 R11, RZ, RZ, 0x1f ;  /* 0x0000001fff0b7424 */ /* 0x000fe400078e00ff */
[----:B------:R-:W-:-:S07]  /*110a0*/  IMAD.MOV.U32 R15, RZ, RZ, -0x1 ;  /* 0xffffffffff0f7424 */ /* 0x000fce00078e00ff */
[----:B01234-:R-:W-:Y:S05]  /*110b0*/  WARPSYNC.COLLECTIVE R15, `(.L_x_628) ;  /* 0x000000000f087348 */ /* 0x01ffea0003c00000 */
[----:B------:R0:W0:Y:S02]  /*110c0*/  SHFL.IDX P6, R14, R13, R12, R11 ;  /* 0x0000000c0d0e7389 */ /* 0x00002400000c000b */
[----:B01234-:R-:W-:Y:S01]  /*110d0*/  ENDCOLLECTIVE ;  /* 0x000000000000791b */ /* 0x01ffe20003800000 */
.L_x_628:
[----:B------:R-:W-:Y:S05]  /*110e0*/  BSYNC B0 ;  /* 0x0000000000007941 */ /* 0x000fea0003800000 */
.L_x_627:
[----:B------:R-:W-:Y:S05]  /*110f0*/  BRA `(.L_x_506) ;  /* 0xffffffc000987947 */ /* 0x000fea000383ffff */
.L_x_511:
[----:B0-----:R0:W4:Y:S02]  /*11100*/  SYNCS.PHASECHK.TRANS64.TRYWAIT P0, [R7+URZ+0x22820], R0 ;  /* 0x02282000070075a7 */ /* 0x001124000800017f */
[----:B----4-:R-:W-:Y:S05]  /*11110*/  @!P0 NANOSLEEP.SYNCS 0x989680 ;  /* 0x009896800000895d */ /* 0x010fea0003900000 */
[----:B------:R-:W4:Y:S02]  /*11120*/  @!P0 SYNCS.PHASECHK.TRANS64 P0, [R7+URZ+0x22820], R0 ;  /* 0x02282000070085a7 */ /* 0x000f24000800007f */
[----:B----4-:R-:W-:Y:S05]  /*11130*/  @!P0 BRA `(.L_x_511) ;  /* 0xfffffffc00f08947 */ /* 0x010fea000383ffff */
[----:B------:R-:W-:Y:S05]  /*11140*/  BRA `(.L_x_629) ;  /* 0xffffffc400847947 */ /* 0x000fea000383ffff */
.L_x_512:
[----:B------:R-:W4:Y:S01]  /*11150*/  S2R R2, SR_TID.X ;  /* 0x0000000000027919 */ /* 0x000f220000002100 */
[----:B------:R-:W-:Y:S01]  /*11160*/  BSSY B0, `(.L_x_630) ;  /* 0x000000a000007945 */ /* 0x000fe20003800000 */
[----:B------:R-:W-:Y:S02]  /*11170*/  IMAD.MOV.U32 R12, RZ, RZ, RZ ;  /* 0x000000ffff0c7224 */ /* 0x000fe400078e00ff */
[----:B------:R-:W-:Y:S02]  /*11180*/  IMAD.MOV.U32 R11, RZ, RZ, 0x1f ;  /* 0x0000001fff0b7424 */ /* 0x000fe400078e00ff */
[----:B------:R-:W-:Y:S01]  /*11190*/  IMAD.MOV.U32 R15, RZ, RZ, -0x1 ;  /* 0xffffffffff0f7424 */ /* 0x000fe200078e00ff */
[----:B----4-:R-:W-:-:S04]  /*111a0*/  SHF.R.U32.HI R2, RZ, 0x5, R2 ;  /* 0x00000005ff027819 */ /* 0x010fc80000011602 */
[----:B------:R-:W-:-:S05]  /*111b0*/  LOP3.LUT R2, R2, 0x3, RZ, 0xc0, !PT ;  /* 0x0000000302027812 */ /* 0x000fca00078ec0ff */
[----:B------:R-:W-:-:S07]  /*111c0*/  IMAD.MOV.U32 R13, RZ, RZ, R2 ;  /* 0x000000ffff0d7224 */ /* 0x000fce00078e0002 */
[----:B0123--:R-:W-:Y:S05]  /*111d0*/  WARPSYNC.COLLECTIVE R15, `(.L_x_631) ;  /* 0x000000000f087348 */ /* 0x00ffea0003c00000 */
[----:B------:R4:W0:Y:S02]  /*111e0*/  SHFL.IDX P6, R14, R13, R12, R11 ;  /* 0x0000000c0d0e7389 */ /* 0x00082400000c000b */
[----:B01234-:R-:W-:Y:S01]  /*111f0*/  ENDCOLLECTIVE ;  /* 0x000000000000791b */ /* 0x01ffe20003800000 */
.L_x_631:
[----:B------:R-:W-:Y:S05]  /*11200*/  BSYNC B0 ;  /* 0x0000000000007941 */ /* 0x000fea0003800000 */
.L_x_630:
[----:B------:R-:W-:Y:S05]  /*11210*/  BRA `(.L_x_632) ;  /* 0xffffffc4006c7947 */ /* 0x000fea000383ffff */
.L_x_515:
[----:B------:R-:W-:Y:S01]  /*11220*/  BSSY B1, `(.L_x_633) ;  /* 0x0000006000017945 */ /* 0x000fe20003800000 */
[----:B------:R-:W-:-:S07]  /*11230*/  IMAD.MOV.U32 R15, RZ, RZ, -0x1 ;  /* 0xffffffffff0f7424 */ /* 0x000fce00078e00ff */
[----:B0123--:R-:W-:Y:S05]  /*11240*/  WARPSYNC.COLLECTIVE R15, `(.L_x_634) ;  /* 0x000000000f0c7348 */ /* 0x00ffea0003c00000 */
[----:B------:R-:W-:Y:S02]  /*11250*/  ELECT P6, UR62, PT ;  /* 0x00000000003e782f */ /* 0x000fe400038c0000 */
[----:B------:R-:W-:Y:S01]  /*11260*/  MOV R14, UR62 ;  /* 0x0000003e000e7c02 */ /* 0x000fe20008000f00 */
[----:B0123--:R-:W-:Y:S10]  /*11270*/  ENDCOLLECTIVE ;  /* 0x000000000000791b */ /* 0x00fff40003800000 */
.L_x_634:
[----:B------:R-:W-:Y:S05]  /*11280*/  BSYNC B1 ;  /* 0x0000000000017941 */ /* 0x000fea0003800000 */
.L_x_633:
[----:B------:R-:W-:Y:S05]  /*11290*/  BRA `(.L_x_635) ;  /* 0xffffffc400647947 */ /* 0x000fea000383ffff */
.L_x_517:
[----:B0-----:R0:W4:Y:S02]  /*112a0*/  SYNCS.PHASECHK.TRANS64.TRYWAIT P1, [R5+URZ+0x22840], R0 ;  /* 0x02284000050075a7 */ /* 0x001124000802017f */
[----:B----4-:R-:W-:Y:S05]  /*112b0*/  @!P1 NANOSLEEP.SYNCS 0x989680 ;  /* 0x009896800000995d */ /* 0x010fea0003900000 */
[----:B------:R-:W4:Y:S02]  /*112c0*/  @!P1 SYNCS.PHASECHK.TRANS64 P1, [R5+URZ+0x22840], R0 ;  /* 0x02284000050095a7 */ /* 0x000f24000802007f */
[----:B----4-:R-:W-:Y:S05]  /*112d0*/  @!P1 BRA `(.L_x_517) ;  /* 0xfffffffc00f09947 */ /* 0x010fea000383ffff */
[----:B------:R-:W-:Y:S05]  /*112e0*/  BRA `(.L_x_636) ;  /* 0xffffffc400847947 */ /* 0x000fea000383ffff */
.L_x_519:
[----:B----4-:R4:W0:Y:S02]  /*112f0*/  SYNCS.PHASECHK.TRANS64.TRYWAIT P1, [R3+URZ+0x22840], R2 ;  /* 0x02284002030075a7 */ /* 0x010824000802017f */
[----:B0-----:R-:W-:Y:S05]  /*11300*/  @!P1 NANOSLEEP.SYNCS 0x989680 ;  /* 0x009896800000995d */ /* 0x001fea0003900000 */
[----:B------:R-:W0:Y:S02]  /*11310*/  @!P1 SYNCS.PHASECHK.TRANS64 P1, [R3+URZ+0x22840], R2 ;  /* 0x02284002030095a7 */ /* 0x000e24000802007f */
[----:B0-----:R-:W-:Y:S05]  /*11320*/  @!P1 BRA `(.L_x_519) ;  /* 0xfffffffc00f09947 */ /* 0x001fea000383ffff */
[----:B------:R-:W-:Y:S05]  /*11330*/  BRA `(.L_x_637) ;  /* 0xffffffc400907947 */ /* 0x000fea000383ffff */
.L_x_521:
[----:B------:R0:W0:Y:S02]  /*11340*/  SYNCS.PHASECHK.TRANS64.TRYWAIT P1, [R5+URZ+0x22860], R0 ;  /* 0x02286000050075a7 */ /* 0x000024000802017f */
[----:B0-----:R-:W-:Y:S05]  /*11350*/  @!P1 NANOSLEEP.SYNCS 0x989680 ;  /* 0x009896800000995d */ /* 0x001fea0003900000 */
[----:B------:R-:W0:Y:S02]  /*11360*/  @!P1 SYNCS.PHASECHK.TRANS64 P1, [R5+URZ+0x22860], R0 ;  /* 0x02286000050095a7 */ /* 0x000e24000802007f */
[----:B0-----:R-:W-:Y:S05]  /*11370*/  @!P1 BRA `(.L_x_521) ;  /* 0xfffffffc00f09947 */ /* 0x001fea000383ffff */
[----:B------:R-:W-:Y:S05]  /*11380*/  BRA `(.L_x_638) ;  /* 0xffffffc4008c7947 */ /* 0x000fea000383ffff */
.L_x_639:
        /* <DEDUP_REMOVED lines=15> */
.L_x_6450:


//--------------------- .text._ZN7cutlass13device_kernelIN5flash11enable_sm90INS1_16FlashAttnFwdSm90INS1_25CollectiveMainloopFwdSm90ILi2EN4cute5tupleIJNS5_1CILi1EEES8_S8_EEENS6_IJNS7_ILi128EEENS7_ILi96EEENS7_ILi64EEEEEELi256ENS_10bfloat16_tEfNS_4arch4Sm90ELb0ELb0ELb0ELb1ELb1ELb1ELb0ELb1ELb0ELb1ELb0ELb0EEENS1_21CollectiveEpilogueFwdINS6_IJSA_NS7_ILi256EEESB_EEES9_SE_SG_Li256ELb1ELb1ELb0ELb0EEENS1_36VarlenDynamicPersistentTileSchedulerILi128ELi96ELi256ELi128ELb0ELb1ELb1ELb0ELb1ELb1EEEEEEEEEvNT_6ParamsE --------------------------
	.section	.text._ZN7cutlass13device_kernelIN5flash11enable_sm90INS1_16FlashAttnFwdSm90INS1_25CollectiveMainloopFwdSm90ILi2EN4cute5tupleIJNS5_1CILi1EEES8_S8_EEENS6_IJNS7_ILi128EEENS7_ILi96EEENS7_ILi64EEEEEELi256ENS_10bfloat16_tEfNS_4arch4Sm90ELb0ELb0ELb0ELb1ELb1ELb1ELb0ELb1ELb0ELb1ELb0ELb0EEENS1_21CollectiveEpilogueFwdINS6_IJSA_NS7_ILi256EEESB_EEES9_SE_SG_Li256ELb1ELb1ELb0ELb0EEENS1_36VarlenDynamicPersistentTileSchedulerILi128ELi96ELi256ELi128ELb0ELb1ELb1ELb0ELb1ELb1EEEEEEEEEvNT_6ParamsE,"ax",@progbits
	.align	128
.text._ZN7cutlass13device_kernelIN5flash11enable_sm90INS1_16FlashAttnFwdSm90INS1_25CollectiveMainloopFwdSm90ILi2EN4cute5tupleIJNS5_1CILi1EEES8_S8_EEENS6_IJNS7_ILi128EEENS7_ILi96EEENS7_ILi64EEEEEELi256ENS_10bfloat16_tEfNS_4arch4Sm90ELb0ELb0ELb0ELb1ELb1ELb1ELb0ELb1ELb0ELb1ELb0ELb0EEENS1_21CollectiveEpilogueFwdINS6_IJSA_NS7_ILi256EEESB_EEES9_SE_SG_Li256ELb1ELb1ELb0ELb0EEENS1_36VarlenDynamicPersistentTileSchedulerILi128ELi96ELi256ELi128ELb0ELb1ELb1ELb0ELb1ELb1EEEEEEEEEvNT_6ParamsE:
        .type           _ZN7cutlass13device_kernelIN5flash11enable_sm90INS1_16FlashAttnFwdSm90INS1_25CollectiveMainloopFwdSm90ILi2EN4cute5tupleIJNS5_1CILi1EEES8_S8_EEENS6_IJNS7_ILi128EEENS7_ILi96EEENS7_ILi64EEEEEELi256ENS_10bfloat16_tEfNS_4arch4Sm90ELb0ELb0ELb0ELb1ELb1ELb1ELb0ELb1ELb0ELb1ELb0ELb0EEENS1_21CollectiveEpilogueFwdINS6_IJSA_NS7_ILi256EEESB_EEES9_SE_SG_Li256ELb1ELb1ELb0ELb0EEENS1_36VarlenDynamicPersistentTileSchedulerILi128ELi96ELi256ELi128ELb0ELb1ELb1ELb0ELb1ELb1EEEEEEEEEvNT_6ParamsE,@function
        .size           _ZN7cutlass13device_kernelIN5flash11enable_sm90INS1_16FlashAttnFwdSm90INS1_25CollectiveMainloopFwdSm90ILi2EN4cute5tupleIJNS5_1CILi1EEES8_S8_EEENS6_IJNS7_ILi128EEENS7_ILi96EEENS7_ILi64EEEEEELi256ENS_10bfloat16_tEfNS_4arch4Sm90ELb0ELb0ELb0ELb1ELb1ELb1ELb0ELb1ELb0ELb1ELb0ELb0EEENS1_21CollectiveEpilogueFwdINS6_IJSA_NS7_ILi256EEESB_EEES9_SE_SG_Li256ELb1ELb1ELb0ELb0EEENS1_36VarlenDynamicPersistentTileSchedulerILi128ELi96ELi256ELi128ELb0ELb1ELb1ELb0ELb1ELb1EEEEEEEEEvNT_6ParamsE,(.L_x_6451 - _ZN7cutlass13device_kernelIN5flash11enable_sm90INS1_16FlashAttnFwdSm90INS1_25CollectiveMainloopFwdSm90ILi2EN4cute5tupleIJNS5_1CILi1EEES8_S8_EEENS6_IJNS7_ILi128EEENS7_ILi96EEENS7_ILi64EEEEEELi256ENS_10bfloat16_tEfNS_4arch4Sm90ELb0ELb0ELb0ELb1ELb1ELb1ELb0ELb1ELb0ELb1ELb0ELb0EEENS1_21CollectiveEpilogueFwdINS6_IJSA_NS7_ILi256EEESB_EEES9_SE_SG_Li256ELb1ELb1ELb0ELb0EEENS1_36VarlenDynamicPersistentTileSchedulerILi128ELi96ELi256ELi128ELb0ELb1ELb1ELb0ELb1ELb1EEEEEEEEEvNT_6ParamsE)
        .other          _ZN7cutlass13device_kernelIN5flash11enable_sm90INS1_16FlashAttnFwdSm90INS1_25CollectiveMainloopFwdSm90ILi2EN4cute5tupleIJNS5_1CILi1EEES8_S8_EEENS6_IJNS7_ILi128EEENS7_ILi96EEENS7_ILi64EEEEEELi256ENS_10bfloat16_tEfNS_4arch4Sm90ELb0ELb0ELb0ELb1ELb1ELb1ELb0ELb1ELb0ELb1ELb0ELb0EEENS1_21CollectiveEpilogueFwdINS6_IJSA_NS7_ILi256EEESB_EEES9_SE_SG_Li256ELb1ELb1ELb0ELb0EEENS1_36VarlenDynamicPersistentTileSchedulerILi128ELi96ELi256ELi128ELb0ELb1ELb1ELb0ELb1ELb1EEEEEEEEEvNT_6ParamsE,@"STO_CUDA_ENTRY STV_DEFAULT"
_ZN7cutlass13device_kernelIN5flash11enable_sm90INS1_16FlashAttnFwdSm90INS1_25CollectiveMainloopFwdSm90ILi2EN4cute5tupleIJNS5_1CILi1EEES8_S8_EEENS6_IJNS7_ILi128EEENS7_ILi96EEENS7_ILi64EEEEEELi256ENS_10bfloat16_tEfNS_4arch4Sm90ELb0ELb0ELb0ELb1ELb1ELb1ELb0ELb1ELb0ELb1ELb0ELb0EEENS1_21CollectiveEpilogueFwdINS6_IJSA_NS7_ILi256EEESB_EEES9_SE_SG_Li256ELb1ELb1ELb0ELb0EEENS1_36VarlenDynamicPersistentTileSchedulerILi128ELi96ELi256ELi128ELb0ELb1ELb1ELb0ELb1ELb1EEEEEEEEEvNT_6ParamsE:
[----:B------:R-:W0:Y:S02]  /*0000*/  LDC R1, c[0x0][0x28] ;  /* 0x00000a00ff017b82 */ /* 0x000e240000000800 */
[----:B0-----:R-:W-:Y:S01]  /*0010*/  VIADD R1, R1, 0xffffffa8 ;  /* 0xffffffa801017836 */ /* 0x001fe20000000000 */
[----:B------:R-:W0:Y:S01]  /*0020*/  S2R R0, SR_TID.X ;  /* 0x0000000000007919 */ /* 0x000e220000002100 */
[----:B------:R-:W-:Y:S01]  /*0030*/  ELECT P0, URZ, PT ;  /* 0x00000000003f782f */ /* 0x000fe20003800000 */
[----:B------:R-:W-:Y:S01]  /*0040*/  BSSY B0, `(.L_x_640) ;  /* 0x000000d000007945 */ /* 0x000fe20003800000 */
[----:B0-----:R-:W-:-:S05]  /*0050*/  SHF.R.U32.HI R2, RZ, 0x5, R0 ;  /* 0x00000005ff027819 */ /* 0x001fca0000011600 */
[----:B------:R-:W0:Y:S02]  /*0060*/  SHFL.IDX PT, R3, R2, RZ, 0x1f ;  /* 0x00001fff02037589 */ /* 0x000e2400000e0000 */
[----:B0-----:R-:W-:-:S13]  /*0070*/  ISETP.EQ.AND P0, PT, R3, RZ, P0 ;  /* 0x000000ff0300720c */ /* 0x001fda0000702270 */
[----:B------:R-:W-:Y:S05]  /*0080*/  @!P0 BRA `(.L_x_641) ;  /* 0x0000000000208947 */ /* 0x000fea0003800000 */
[----:B------:R-:W-:Y:S02]  /*0090*/  ULDC.64 UR4, c[0x0][0x198] ;  /* 0x0000660000047ab9 */ /* 0x000fe40000000a00 */
[----:B------:R-:W-:Y:S02]  /*00a0*/  UIADD3 UR6, UP0, UR4, 0x570, URZ ;  /* 0x0000057004067890 */ /* 0x000fe4000ff1e03f */
[----:B------:R-:W-:Y:S02]  /*00b0*/  UIADD3 UR4, UP1, UR4, 0x670, URZ ;  /* 0x0000067004047890 */ /* 0x000fe4000ff3e03f */
[----:B------:R-:W-:Y:S02]  /*00c0*/  UIADD3.X UR7, URZ, UR5, URZ, UP0, !UPT ;  /* 0x000000053f077290 */ /* 0x000fe400087fe43f */
[----:B------:R-:W-:-:S07]  /*00d0*/  UIADD3.X UR5, URZ, UR5, URZ, UP1, !UPT ;  /* 0x000000053f057290 */ /* 0x000fce0008ffe43f */
[----:B------:R0:W-:Y:S02]  /*00e0*/  UTMACCTL.PF [UR6] ;  /* 0x00000000060079b9 */ /* 0x0001e40008040000 */
[----:B------:R0:W-:Y:S02]  /*00f0*/  UTMACCTL.PF [UR4] ;  /* 0x00000000040079b9 */ /* 0x0001e40008040000 */
[----:B0-----:R-:W-:Y:S01]  /*0100*/  NOP ;  /* 0x0000000000007918 */ /* 0x001fe20000000000 */
.L_x_641:
[----:B------:R-:W-:Y:S05]  /*0110*/  BSYNC B0 ;  /* 0x0000000000007941 */ /* 0x000fea0003800000 */
.L_x_640:
[----:B------:R-:W-:Y:S01]  /*0120*/  VOTEU.ANY UP0, P0 ;  /* 0x00000000003f7886 */ /* 0x000fe20000000100 */
[----:B------:R-:W0:Y:S01]  /*0130*/  SHFL.IDX PT, R3, R2, RZ, 0x1f ;  /* 0x00001fff02037589 */ /* 0x000e2200000e0000 */
[----:B------:R-:W-:Y:S01]  /*0140*/  UMOV UR4, 0x80 ;  /* 0x0000008000047882 */ /* 0x000fe20000000000 */
[----:B------:R-:W-:Y:S01]  /*0150*/  UMOV UR7, 0x100 ;  /* 0x0000010000077882 */ /* 0x000fe20000000000 */
[----:B------:R-:W-:Y:S01]  /*0160*/  SHF.R.U32.HI R4, RZ, 0x7, R0 ;  /* 0x00000007ff047819 */ /* 0x000fe20000011600 */
[----:B------:R-:W1:Y:S01]  /*0170*/  @UP0 S2UR UR8, SR_CgaCtaId ;  /* 0x00000000000809c3 */ /* 0x000e620000008800 */
[----:B------:R-:W-:Y:S01]  /*0180*/  @UP0 UMOV UR6, 0x400 ;  /* 0x0000040000060882 */ /* 0x000fe20000000000 */
[----:B------:R-:W-:-:S04]  /*0190*/  @UP0 UIADD3 UR4, -UR4, 0x100000, URZ ;  /* 0x0010000004040890 */ /* 0x000fc8000fffe13f */
[----:B------:R-:W-:Y:S02]  /*01a0*/  @UP0 USHF.L.U32 UR5, UR4, 0xb, URZ ;  /* 0x0000000b04050899 */ /* 0x000fe4000800063f */
[----:B------:R-:W-:Y:S01]  /*01b0*/  @UP0 USHF.L.U32 UR4, UR4, 0x1, URZ ;  /* 0x0000000104040899 */ /* 0x000fe2000800063f */
[----:B------:R-:W-:Y:S01]  /*01c0*/  VOTEU.ANY UP1, P0 ;  /* 0x00000000003f7886 */ /* 0x000fe20000020100 */
[----:B0-----:R-:W-:Y:S02]  /*01d0*/  ISETP.NE.AND P1, PT, R3, RZ, PT ;  /* 0x000000ff0300720c */ /* 0x001fe40003f25270 */
[----:B------:R0:W2:Y:S01]  /*01e0*/  SHFL.IDX PT, R3, R4, RZ, 0x1f ;  /* 0x00001fff04037589 */ /* 0x0000a200000e0000 */
[----:B-1----:R-:W-:Y:S02]  /*01f0*/  @UP0 ULEA UR8, UR8, UR6, 0x18 ;  /* 0x0000000608080291 */ /* 0x002fe4000f8ec03f */
[----:B------:R-:W-:-:S04]  /*0200*/  @UP0 UIADD3 UR6, -UR7, 0x100000, URZ ;  /* 0x0010000007060890 */ /* 0x000fc8000fffe13f */
[----:B------:R-:W-:Y:S02]  /*0210*/  @UP0 USHF.L.U32 UR7, UR6, 0xb, URZ ;  /* 0x0000000b06070899 */ /* 0x000fe4000800063f */
[----:B------:R-:W-:Y:S01]  /*0220*/  @UP0 USHF.L.U32 UR6, UR6, 0x1, URZ ;  /* 0x0000000106060899 */ /* 0x000fe2000800063f */
[----:B------:R-:W-:Y:S01]  /*0230*/  VOTEU.ANY UP0, P0 ;  /* 0x00000000003f7886 */ /* 0x000fe20000000100 */
[----:B------:R-:W1:Y:S04]  /*0240*/  FENCE.VIEW.ASYNC.S ;  /* 0x00000000000073c6 */ /* 0x000e680000000000 */
[----:B-1----:R0:W1:Y:S06]  /*0250*/  @UP0 SYNCS.EXCH.64 URZ, [UR8+0x22800], UR4 ;  /* 0x02280004083f05b2 */ /* 0x00206c0008000100 */
[----:B------:R0:W3:Y:S02]  /*0260*/  @UP1 SYNCS.EXCH.64 URZ, [UR8+0x22820], UR6 ;  /* 0x02282006083f15b2 */ /* 0x0000e40008000100 */
[----:B0-----:R-:W-:Y:S05]  /*0270*/  @P1 BRA `(.L_x_642) ;  /* 0x0000000000481947 */ /* 0x001fea0003800000 */
        /* <DEDUP_REMOVED lines=13> */
[----:B0-----:R0:W4:Y:S08]  /*0350*/  SYNCS.EXCH.64 URZ, [UR8+0x22830], UR4 ;  /* 0x02283004083f75b2 */ /* 0x0011300008000100 */
[----:B------:R0:W0:Y:S01]  /*0360*/  SYNCS.EXCH.64 URZ, [UR8+0x22840], UR6 ;  /* 0x02284006083f75b2 */ /* 0x0000220008000100 */
[----:B------:R0:W0:Y:S01]  /*0370*/  SYNCS.EXCH.64 URZ, [UR8+0x22838], UR4 ;  /* 0x02283804083f75b2 */ /* 0x0000220008000100 */
[----:B------:R0:W0:Y:S01]  /*0380*/  SYNCS.EXCH.64 URZ, [UR8+0x22848], UR6 ;  /* 0x02284806083f75b2 */ /* 0x0000220008000100 */
[----:B------:R-:W-:Y:S01]  /*0390*/  NOP ;  /* 0x0000000000007918 */ /* 0x000fe20000000000 */
.L_x_642:
        /* <DEDUP_REMOVED lines=22> */
.L_x_643:
        /* <DEDUP_REMOVED lines=18> */
.L_x_644:
        /* <DEDUP_REMOVED lines=22> */
.L_x_645:
        /* <DEDUP_REMOVED lines=22> */
.L_x_646:
[----:B--2---:R-:W-:Y:S01]  /*08e0*/  ISETP.NE.AND P0, PT, R3, RZ, PT ;  /* 0x000000ff0300720c */ /* 0x004fe20003f05270 */
[----:B------:R-:W-:Y:S01]  /*08f0*/  IMAD.MOV.U32 R3, RZ, RZ, 0x1 ;  /* 0x00000001ff037424 */ /* 0x000fe200078e00ff */
[----:B------:R-:W-:Y:S01]  /*0900*/  NOP ;  /* 0x0000000000007918 */ /* 0x000fe20000000000 */
[----:B------:R-:W-:Y:S01]  /*0910*/  ULDC.64 UR40, c[0x0][0x208] ;  /* 0x0000820000287ab9 */ /* 0x000fe20000000a00 */
[----:B------:R-:W-:Y:S02]  /*0920*/  BSSY B9, `(.L_x_647) ;  /* 0x00015ef000097945 */ /* 0x000fe40003800000 */
[----:B------:R-:W-:-:S05]  /*0930*/  SEL R3, R3, 0x2, !P0 ;  /* 0x0000000203037807 */ /* 0x000fca0004000000 */
[----:B------:R2:W-:Y:S01]  /*0940*/  STL [R1], R3 ;  /* 0x0000000301007387 */ /* 0x0005e20000100800 */
[----:B01-34-:R-:W-:Y:S06]  /*0950*/  BAR.SYNC.DEFER_BLOCKING 0x0 ;  /* 0x0000000000007b1d */ /* 0x01bfec0000010000 */
[----:B------:R-:W-:Y:S05]  /*0960*/  @!P0 BRA `(.L_x_648) ;  /* 0x000000f400ec8947 */ /* 0x000fea0003800000 */
.L_x_649:
[----:B------:R-:W-:-:S08]  /*0970*/  NOP ;  /* 0x0000000000007918 */ /* 0x000fd00000000000 */
[----:B------:R-:W0:Y:S02]  /*0980*/  USETMAXREG.TRY_ALLOC.CTAPOOL UP0, 0xe8 ;  /* 0x000000e8000079c8 */ /* 0x000e240008000600 */
[----:B0-----:R-:W-:-:S13]  /*0990*/  PLOP3.LUT P0, PT, PT, PT, UP0, 0x80, 0x0 ;  /* 0x000000000000781c */ /* 0x001fda0003f0f008 */
[----:B------:R-:W-:Y:S05]  /*09a0*/  @!P0 BRA `(.L_x_649) ;  /* 0xfffffffc00f08947 */ /* 0x000fea000383ffff */
[----:B--2---:R-:W-:Y:S01]  /*09b0*/  SHF.R.U32.HI R3, RZ, 0x7, R0 ;  /* 0x00000007ff037819 */ /* 0x004fe20000011600 */
[----:B------:R-:W0:Y:S01]  /*09c0*/  S2R R2, SR_CgaCtaId ;  /* 0x0000000000027919 */ /* 0x000e220000008800 */
[----:B------:R-:W-:Y:S01]  /*09d0*/  MOV R19, 0x400 ;  /* 0x0000040000137802 */ /* 0x000fe20000000f00 */
[----:B------:R-:W-:Y:S01]  /*09e0*/  ULDC UR4, c[0x0][0xc3c] ;  /* 0x00030f0000047ab9 */ /* 0x000fe20000000800 */
[----:B------:R-:W-:Y:S06]  /*09f0*/  BAR.ARV 0x8, 0x180 ;  /* 0x0206000000007b1d */ /* 0x000fec0000002000 */
[----:B------:R-:W-:-:S13]  /*0a00*/  ISETP.NE.AND P0, PT, R3, 0x1, PT ;  /* 0x000000010300780c */ /* 0x000fda0003f05270 */
[----:B------:R-:W-:Y:S08]  /*0a10*/  @!P0 BAR.ARV 0x9, 0x100 ;  /* 0x0244000000008b1d */ /* 0x000ff00000002000 */
[----:B------:R-:W-:Y:S01]  /*0a20*/  BAR.SYNC.DEFER_BLOCKING 0x5, 0x180 ;  /* 0x0146000000007b1d */ /* 0x000fe20000010000 */
[----:B0-----:R-:W-:-:S05]  /*0a30*/  LEA R19, R2, R19, 0x18 ;  /* 0x0000001302137211 */ /* 0x001fca00078ec0ff */
[----:B------:R-:W0:Y:S02]  /*0a40*/  LDS.128 R32, [R19+0x228d0] ;  /* 0x0228d00013207984 */ /* 0x000e240000000c00 */
[----:B------:R-:W-:Y:S06]  /*0a50*/  BAR.ARV 0x4, 0x180 ;  /* 0x0106000000007b1d */ /* 0x000fec0000002000 */
[----:B0-----:R-:W-:-:S13]  /*0a60*/  ISETP.GE.AND P0, PT, R35, UR4, PT ;  /* 0x0000000423007c0c */ /* 0x001fda000bf06270 */
[----:B------:R-:W-:Y:S05]  /*0a70*/  @P0 BRA `(.L_x_650) ;  /* 0x0000015c00640947 */ /* 0x000fea0003800000 */
[----:B------:R-:W2:Y:S01]  /*0a80*/  LDL.LU R12, [R1] ;  /* 0x00000000010c7983 */ /* 0x000ea20000300800 */
[----:B------:R-:W-:Y:S01]  /*0a90*/  VIADD R11, R0, 0xffffff80 ;  /* 0xffffff80000b7836 */ /* 0x000fe20000000000 */
[----:B------:R-:W-:Y:S01]  /*0aa0*/  CS2R R206, SRZ ;  /* 0x0000000000ce7805 */ /* 0x000fe2000001ff00 */
[----:B------:R-:W-:Y:S02]  /*0ab0*/  IMAD.MOV.U32 R18, RZ, RZ, RZ ;  /* 0x000000ffff127224 */ /* 0x000fe400078e00ff */
[----:B------:R-:W-:Y:S01]  /*0ac0*/  IMAD.MOV.U32 R216, RZ, RZ, RZ ;  /* 0x000000ffffd87224 */ /* 0x000fe200078e00ff */
[----:B------:R-:W-:-:S04]  /*0ad0*/  SHF.R.S32.HI R0, RZ, 0x1f, R11 ;  /* 0x0000001fff007819 */ /* 0x000fc8000001140b */
[CC--:B------:R-:W-:Y:S02]  /*0ae0*/  LEA.HI R2, R0.reuse, R11.reuse, RZ, 0x7 ;  /* 0x0000000b00027211 */ /* 0x0c0fe400078f38ff */
[----:B------:R-:W-:Y:S02]  /*0af0*/  LEA.HI R229, R0, R11, RZ, 0x5 ;  /* 0x0000000b00e57211 */ /* 0x000fe400078f28ff */
[C---:B------:R-:W-:Y:S02]  /*0b00*/  LOP3.LUT R3, R2.reuse, 0xffffff80, RZ, 0xc0, !PT ;  /* 0xffffff8002037812 */ /* 0x040fe400078ec0ff */
[----:B------:R-:W-:Y:S02]  /*0b10*/  SHF.R.S32.HI R13, RZ, 0x7, R2 ;  /* 0x00000007ff0d7819 */ /* 0x000fe40000011402 */
[----:B------:R-:W-:Y:S01]  /*0b20*/  SHF.R.S32.HI R229, RZ, 0x5, R229 ;  /* 0x00000005ffe57819 */ /* 0x000fe200000114e5 */
[----:B------:R-:W-:Y:S01]  /*0b30*/  IMAD.IADD R10, R11, 0x1, -R3 ;  /* 0x000000010b0a7824 */ /* 0x000fe200078e0a03 */
[----:B------:R-:W-:-:S04]  /*0b40*/  LEA.HI R2, R2, R13, RZ, 0x1 ;  /* 0x0000000d02027211 */ /* 0x000fc800078f08ff */
[----:B------:R-:W-:Y:S02]  /*0b50*/  SHF.R.S32.HI R5, RZ, 0x1f, R10 ;  /* 0x0000001fff057819 */ /* 0x000fe4000001140a */
[----:B------:R-:W-:Y:S02]  /*0b60*/  LOP3.LUT R2, R2, 0x3fffffe, RZ, 0xc0, !PT ;  /* 0x03fffffe02027812 */ /* 0x000fe400078ec0ff */
[CC--:B------:R-:W-:Y:S02]  /*0b70*/  LEA.HI R7, R5.reuse, R10.reuse, RZ, 0x2 ;  /* 0x0000000a05077211 */ /* 0x0c0fe400078f10ff */
[----:B------:R-:W-:Y:S01]  /*0b80*/  LEA.HI R5, R5, R10, RZ, 0x5 ;  /* 0x0000000a05057211 */ /* 0x000fe200078f28ff */
[----:B------:R-:W-:Y:S01]  /*0b90*/  IMAD.IADD R2, R13, 0x1, -R2 ;  /* 0x000000010d027824 */ /* 0x000fe200078e0a02 */
[--C-:B------:R-:W-:Y:S02]  /*0ba0*/  SHF.R.S32.HI R4, RZ, 0x2, R7.reuse ;  /* 0x00000002ff047819 */ /* 0x100fe40000011407 */
        /* <DEDUP_REMOVED lines=9> */
[----:B------:R-:W-:Y:S01]  /*0c40*/  LEA.HI R3, R3, R6, RZ, 0x1 ;  /* 0x0000000603037211 */ /* 0x000fe200078f08ff */
[----:B------:R-:W-:Y:S02]  /*0c50*/  IMAD R5, R5, 0x10, R8 ;  /* 0x0000001005057824 */ /* 0x000fe400078e0208 */
[----:B------:R-:W-:Y:S01]  /*0c60*/  IMAD.IADD R4, R11, 0x1, -R4 ;  /* 0x000000010b047824 */ /* 0x000fe200078e0a04 */
[----:B------:R-:W-:Y:S01]  /*0c70*/  LOP3.LUT R3, R3, 0x1ffffffe, RZ, 0xc0, !PT ;  /* 0x1ffffffe03037812 */ /* 0x000fe200078ec0ff */
[----:B------:R-:W-:Y:S01]  /*0c80*/  IMAD R8, R2, 0x40, R5 ;  /* 0x0000004002087824 */ /* 0x000fe200078e0205 */
[CC--:B------:R-:W-:Y:S01]  /*0c90*/  LEA.HI R2, R0.reuse, R11.reuse, RZ, 0x2 ;  /* 0x0000000b00027211 */ /* 0x0c0fe200078f10ff */
[----:B------:R-:W-:Y:S01]  /*0ca0*/  IMAD R4, R229, 0x10, R4 ;  /* 0x00000010e5047824 */ /* 0x000fe200078e0204 */
[----:B------:R-:W-:Y:S01]  /*0cb0*/  LEA.HI R0, R0, R11, RZ, 0x3 ;  /* 0x0000000b00007211 */ /* 0x000fe200078f18ff */
[----:B------:R-:W-:Y:S01]  /*0cc0*/  IMAD.IADD R3, R6, 0x1, -R3 ;  /* 0x0000000106037824 */ /* 0x000fe200078e0a03 */
[--C-:B------:R-:W-:Y:S01]  /*0cd0*/  SHF.R.S32.HI R204, RZ, 0x2, R2.reuse ;  /* 0x00000002ffcc7819 */ /* 0x100fe20000011402 */
[----:B------:R-:W-:Y:S02]  /*0ce0*/  STL [R1+0x48], R8 ;  /* 0x0000480801007387 */ /* 0x000fe40000100800 */
[----:B------:R-:W-:Y:S01]  /*0cf0*/  IMAD R6, R4, 0x8, R3 ;  /* 0x0000000804067824 */ /* 0x000fe200078e0203 */
[----:B------:R-:W-:Y:S01]  /*0d00*/  SHF.R.S32.HI R3, RZ, 0x1f, R2 ;  /* 0x0000001fff037819 */ /* 0x000fe20000011402 */
[----:B------:R-:W-:Y:S01]  /*0d10*/  VIADD R5, R204, 0x40 ;  /* 0x00000040cc057836 */ /* 0x000fe20000000000 */
[----:B------:R-:W-:Y:S01]  /*0d20*/  SHF.R.S32.HI R4, RZ, 0x3, R0 ;  /* 0x00000003ff047819 */ /* 0x000fe20000011400 */
[----:B------:R-:W-:Y:S01]  /*0d30*/  STL [R1+0x28], RZ ;  /* 0x000028ff01007387 */ /* 0x000fe20000100800 */
[----:B------:R-:W-:Y:S01]  /*0d40*/  LOP3.LUT R0, R0, 0xfffffff8, RZ, 0xc0, !PT ;  /* 0xfffffff800007812 */ /* 0x000fe200078ec0ff */
[----:B------:R-:W-:Y:S01]  /*0d50*/  IMAD.SHL.U32 R227, R5, 0x40, RZ ;  /* 0x0000004005e37824 */ /* 0x000fe200078e00ff */
[----:B------:R-:W-:Y:S01]  /*0d60*/  LOP3.LUT R2, R2, 0xfffffffc, RZ, 0xc0, !PT ;  /* 0xfffffffc02027812 */ /* 0x000fe200078ec0ff */
[----:B------:R-:W-:Y:S01]  /*0d70*/  IMAD.SHL.U32 R6, R6, 0x8, RZ ;  /* 0x0000000806067824 */ /* 0x000fe200078e00ff */
[----:B------:R-:W-:Y:S01]  /*0d80*/  LEA.HI R3, R3, R204, RZ, 0x3 ;  /* 0x000000cc03037211 */ /* 0x000fe200078f18ff */
[----:B------:R-:W-:Y:S01]  /*0d90*/  IMAD.IADD R9, R11, 0x1, -R0 ;  /* 0x000000010b097824 */ /* 0x000fe200078e0a00 */
[----:B------:R-:W-:Y:S01]  /*0da0*/  LOP3.LUT R227, R227, 0x1c0, RZ, 0xc0, !PT ;  /* 0x000001c0e3e37812 */ /* 0x000fe200078ec0ff */
[----:B------:R-:W-:Y:S01]  /*0db0*/  IMAD.IADD R4, R11, 0x1, -R2 ;  /* 0x000000010b047824 */ /* 0x000fe200078e0a02 */
[----:B------:R-:W-:Y:S01]  /*0dc0*/  LOP3.LUT R3, R3, 0xfffffff8, RZ, 0xc0, !PT ;  /* 0xfffffff803037812 */ /* 0x000fe200078ec0ff */
[----:B------:R-:W-:Y:S01]  /*0dd0*/  IMAD.SHL.U32 R217, R9, 0x8, RZ ;  /* 0x0000000809d97824 */ /* 0x000fe200078e00ff */
[----:B------:R-:W-:Y:S01]  /*0de0*/  SHF.R.S32.HI R2, RZ, 0x1f, R5 ;  /* 0x0000001fff027819 */ /* 0x000fe20000011405 */
[C---:B------:R-:W-:Y:S01]  /*0df0*/  IMAD.SHL.U32 R16, R4.reuse, 0x8, RZ ;  /* 0x0000000804107824 */ /* 0x040fe200078e00ff */
[----:B------:R-:W-:Y:S01]  /*0e00*/  LEA.HI R0, R4, R4, RZ, 0x1 ;  /* 0x0000000404007211 */ /* 0x000fe200078f08ff */
[----:B------:R-:W-:Y:S01]  /*0e10*/  IMAD.IADD R9, R204, 0x1, -R3 ;  /* 0x00000001cc097824 */ /* 0x000fe200078e0a03 */
[----:B------:R-:W-:Y:S01]  /*0e20*/  LEA.HI R3, R2, R5, RZ, 0x3 ;  /* 0x0000000502037211 */ /* 0x000fe200078f18ff */
[----:B------:R-:W-:Y:S01]  /*0e30*/  IMAD.SHL.U32 R22, R4, 0x4, RZ ;  /* 0x0000000404167824 */ /* 0x000fe200078e00ff */
[----:B------:R-:W-:Y:S01]  /*0e40*/  LOP3.LUT R0, R0, 0x1ffffffe, RZ, 0xc0, !PT ;  /* 0x1ffffffe00007812 */ /* 0x000fe200078ec0ff */
[----:B------:R-:W-:Y:S01]  /*0e50*/  VIADD R13, R217, 0x40 ;  /* 0x00000040d90d7836 */ /* 0x000fe20000000000 */
[----:B------:R0:W-:Y:S01]  /*0e60*/  STL [R1+0x30], R9 ;  /* 0x0000300901007387 */ /* 0x0001e20000100800 */
[----:B------:R-:W-:Y:S01]  /*0e70*/  IMAD.SHL.U32 R3, R3, 0x40, RZ ;  /* 0x0000004003037824 */ /* 0x000fe200078e00ff */
[----:B------:R-:W-:Y:S01]  /*0e80*/  SHF.R.S32.HI R5, RZ, 0x1f, R217 ;  /* 0x0000001fff057819 */ /* 0x000fe200000114d9 */
[----:B------:R-:W-:Y:S01]  /*0e90*/  VIADD R11, R217, 0xc0 ;  /* 0x000000c0d90b7836 */ /* 0x000fe20000000000 */
[----:B------:R-:W-:Y:S01]  /*0ea0*/  SHF.R.S32.HI R14, RZ, 0x1f, R13 ;  /* 0x0000001fff0e7819 */ /* 0x000fe2000001140d */
[----:B------:R-:W-:Y:S01]  /*0eb0*/  IMAD.IADD R0, R4, 0x1, -R0 ;  /* 0x0000000104007824 */ /* 0x000fe200078e0a00 */
[----:B------:R-:W-:Y:S01]  /*0ec0*/  LOP3.LUT R3, R3, 0xfffffe00, RZ, 0xc0, !PT ;  /* 0xfffffe0003037812 */ /* 0x000fe200078ec0ff */
[----:B------:R-:W-:Y:S01]  /*0ed0*/  VIADD R208, R22, 0x10 ;  /* 0x0000001016d07836 */ /* 0x000fe20000000000 */
[----:B------:R-:W-:Y:S01]  /*0ee0*/  LOP3.LUT R4, R227, 0x38, R16, 0xf8, !PT ;  /* 0x00000038e3047812 */ /* 0x000fe200078ef810 */
[----:B------:R-:W-:Y:S01]  /*0ef0*/  IMAD R0, R0, 0x8, R8 ;  /* 0x0000000800007824 */ /* 0x000fe200078e0208 */
[----:B0-----:R-:W-:Y:S01]  /*0f00*/  SHF.R.U32.HI R9, RZ, 0x3, R227 ;  /* 0x00000003ff097819 */ /* 0x001fe200000116e3 */
[----:B------:R0:W-:Y:S01]  /*0f10*/  STL [R1+0x4], R3 ;  /* 0x0000040301007387 */ /* 0x0001e20000100800 */
[----:B------:R-:W-:Y:S01]  /*0f20*/  SHF.R.S32.HI R5, RZ, 0x1f, R208 ;  /* 0x0000001fff057819 */ /* 0x000fe200000114d0 */
[C---:B------:R-:W-:Y:S01]  /*0f30*/  VIADD R2, R16.reuse, 0x20 ;  /* 0x0000002010027836 */ /* 0x040fe20000000000 */
[----:B------:R-:W-:Y:S01]  /*0f40*/  LOP3.LUT R4, R3, R4, R9, 0xf6, !PT ;  /* 0x0000000403047212 */ /* 0x000fe200078ef609 */
[----:B------:R-:W-:Y:S01]  /*0f50*/  VIADD R213, R16, 0x40 ;  /* 0x0000004010d57836 */ /* 0x000fe20000000000 */
[----:B------:R-:W-:Y:S01]  /*0f60*/  SHF.L.U64.HI R5, R208, 0x1, R5 ;  /* 0x00000001d0057819 */ /* 0x000fe20000010205 */
[C---:B------:R-:W-:Y:S01]  /*0f70*/  VIADD R212, R16.reuse, 0x60 ;  /* 0x0000006010d47836 */ /* 0x040fe20000000000 */
[----:B------:R-:W-:Y:S01]  /*0f80*/  SHF.R.S32.HI R17, RZ, 0x1f, R16 ;  /* 0x0000001fff117819 */ /* 0x000fe20000011410 */
[----:B------:R-:W-:Y:S01]  /*0f90*/  VIADD R211, R16, 0x80 ;  /* 0x0000008010d37836 */ /* 0x000fe20000000000 */
[----:B------:R-:W-:Y:S01]  /*0fa0*/  SHF.R.S32.HI R205, RZ, 0x1f, R2 ;  /* 0x0000001fffcd7819 */ /* 0x000fe20000011402 */
[----:B0-----:R-:W-:Y:S01]  /*0fb0*/  IMAD.IADD R3, R10, 0x1, -R7 ;  /* 0x000000010a037824 */ /* 0x001fe200078e0a07 */
[----:B------:R-:W-:Y:S01]  /*0fc0*/  SHF.R.S32.HI R223, RZ, 0x1f, R213 ;  /* 0x0000001fffdf7819 */ /* 0x000fe200000114d5 */
[C---:B------:R-:W-:Y:S01]  /*0fd0*/  VIADD R210, R16.reuse, 0xa0 ;  /* 0x000000a010d27836 */ /* 0x040fe20000000000 */
[----:B------:R-:W-:Y:S01]  /*0fe0*/  SHF.R.S32.HI R222, RZ, 0x1f, R212 ;  /* 0x0000001fffde7819 */ /* 0x000fe200000114d4 */
[C---:B------:R-:W-:Y:S01]  /*0ff0*/  VIADD R215, R16.reuse, 0xc0 ;  /* 0x000000c010d77836 */ /* 0x040fe20000000000 */
[----:B------:R-:W-:Y:S01]  /*1000*/  SHF.R.S32.HI R221, RZ, 0x1f, R211 ;  /* 0x0000001fffdd7819 */ /* 0x000fe200000114d3 */
[----:B------:R-:W-:Y:S01]  /*1010*/  VIADD R214, R16, 0xe0 ;  /* 0x000000e010d67836 */ /* 0x000fe20000000000 */
[----:B------:R-:W-:-:S02]  /*1020*/  SHF.R.S32.HI R220, RZ, 0x1f, R210 ;  /* 0x0000001fffdc7819 */ /* 0x000fc400000114d2 */
[----:B------:R-:W-:Y:S02]  /*1030*/  SHF.R.S32.HI R219, RZ, 0x1f, R215 ;  /* 0x0000001fffdb7819 */ /* 0x000fe400000114d7 */
[----:B------:R-:W-:Y:S02]  /*1040*/  SHF.R.S32.HI R218, RZ, 0x1f, R214 ;  /* 0x0000001fffda7819 */ /* 0x000fe400000114d6 */
[----:B--2---:R-:W-:Y:S01]  /*1050*/  LOP3.LUT R209, R12, 0x1, RZ, 0xfc, !PT ;  /* 0x000000010cd17812 */ /* 0x004fe200078efcff */
[----:B------:R-:W-:-:S05]  /*1060*/  VIADD R12, R217, 0x80 ;  /* 0x00000080d90c7836 */ /* 0x000fca0000000000 */
[----:B------:R-:W-:Y:S02]  /*1070*/  SHF.R.S32.HI R13, RZ, 0x1f, R12 ;  /* 0x0000001fff0d7819 */ /* 0x000fe4000001140c */
[----:B------:R-:W-:Y:S01]  /*1080*/  SHF.R.S32.HI R12, RZ, 0x1f, R11 ;  /* 0x0000001fff0c7819 */ /* 0x000fe2000001140b */
[----:B------:R-:W-:-:S05]  /*1090*/  IMAD.SHL.U32 R11, R208, 0x2, RZ ;  /* 0x00000002d00b7824 */ /* 0x000fca00078e00ff */
[----:B------:R-:W-:Y:S04]  /*10a0*/  STL [R1+0x40], R11 ;  /* 0x0000400b01007387 */ /* 0x000fe80000100800 */
[----:B------:R0:W-:Y:S04]  /*10b0*/  STL [R1+0x4c], R3 ;  /* 0x00004c0301007387 */ /* 0x0001e80000100800 */
[----:B------:R1:W-:Y:S04]  /*10c0*/  STL [R1+0x54], R6 ;  /* 0x0000540601007387 */ /* 0x0003e80000100800 */
[----:B------:R1:W-:Y:S01]  /*10d0*/  STL [R1+0x3c], R5 ;  /* 0x00003c0501007387 */ /* 0x0003e20000100800 */
[----:B0-----:R-:W-:-:S03]  /*10e0*/  IMAD R3, R4, 0x2, R19 ;  /* 0x0000000204037824 */ /* 0x001fc600078e0213 */
[----:B------:R1:W-:Y:S04]  /*10f0*/  STL [R1+0x50], R0 ;  /* 0x0000500001007387 */ /* 0x0003e80000100800 */
[----:B------:R1:W-:Y:S02]  /*1100*/  STL [R1+0x44], R3 ;  /* 0x0000440301007387 */ /* 0x0003e40000100800 */
.L_x_793:
[----:B012---:R-:W0:Y:S02]  /*1110*/  LDC.64 R4, c[0x0][0xc88] ;  /* 0x00032200ff047b82 */ /* 0x007e240000000a00 */
[----:B0-----:R-:W-:-:S05]  /*1120*/  IMAD.WIDE R4, R35, 0x4, R4 ;  /* 0x0000000423047825 */ /* 0x001fca00078e0204 */
[----:B------:R-:W2:Y:S01]  /*1130*/  LDG.E R0, desc[UR40][R4.64] ;  /* 0x0000002804007981 */ /* 0x000ea2000c1e1900 */
[----:B------:R-:W-:Y:S05]  /*1140*/  YIELD ;  /* 0x0000000000007946 */ /* 0x000fea0003800000 */
[----:B------:R-:W-:Y:S01]  /*1150*/  ULDC.64 UR4, c[0x0][0xa28] ;  /* 0x00028a0000047ab9 */ /* 0x000fe20000000a00 */
[----:B------:R-:W-:Y:S01]  /*1160*/  ULDC.64 UR8, c[0x0][0xa18] ;  /* 0x0002860000087ab9 */ /* 0x000fe20000000a00 */
[----:B------:R-:W-:Y:S01]  /*1170*/  ISETP.NE.U32.AND P1, PT, RZ, UR4, PT ;  /* 0x00000004ff007c0c */ /* 0x000fe2000bf25070 */
[----:B------:R-:W-:Y:S01]  /*1180*/  ULDC.64 UR6, c[0x0][0xa08] ;  /* 0x0002820000067ab9 */ /* 0x000fe20000000a00 */
[----:B------:R-:W-:Y:S01]  /*1190*/  IMAD.MOV.U32 R35, RZ, RZ, RZ ;  /* 0x000000ffff237224 */ /* 0x000fe200078e00ff */
[----:B------:R-:W-:-:S02]  /*11a0*/  ISETP.NE.U32.AND P0, PT, RZ, UR6, PT ;  /* 0x00000006ff007c0c */ /* 0x000fc4000bf05070 */
[----:B------:R-:W-:Y:S02]  /*11b0*/  ISETP.NE.AND.EX P1, PT, RZ, UR5, PT, P1 ;  /* 0x00000005ff007c0c */ /* 0x000fe4000bf25310 */
[----:B------:R-:W-:Y:S02]  /*11c0*/  ISETP.NE.AND.EX P0, PT, RZ, UR7, PT, P0 ;  /* 0x00000007ff007c0c */ /* 0x000fe4000bf05300 */
[----:B--2---:R-:W-:Y:S01]  /*11d0*/  SHF.R.S32.HI R3, RZ, 0x1f, R0 ;  /* 0x0000001fff037819 */ /* 0x004fe20000011400 */
[----:B------:R-:W-:Y:S08]  /*11e0*/  STL [R1+0x24], R0 ;  /* 0x0000240001007387 */ /* 0x000ff00000100800 */
[C---:B------:R-:W-:Y:S01]  /*11f0*/  @P1 LEA R6, P2, R0.reuse, UR4, 0x2 ;  /* 0x0000000400061c11 */ /* 0x040fe2000f8410ff */
[C---:B------:R-:W-:Y:S01]  /*1200*/  IMAD.SHL.U32 R37, R0.reuse, 0x4, RZ ;  /* 0x0000000400257824 */ /* 0x040fe200078e00ff */
[C-C-:B------:R-:W-:Y:S01]  /*1210*/  SHF.L.U64.HI R36, R0.reuse, 0x2, R3.reuse ;  /* 0x0000000200247819 */ /* 0x140fe20000010203 */
[----:B------:R0:W-:Y:S01]  /*1220*/  STL [R1+0x38], R3 ;  /* 0x0000380301007387 */ /* 0x0001e20000100800 */
[----:B------:R-:W-:-:S02]  /*1230*/  @P1 LEA.HI.X R7, R0, UR5, R3, 0x2, P2 ;  /* 0x0000000500071c11 */ /* 0x000fc400090f1403 */
[----:B------:R-:W-:Y:S01]  /*1240*/  ISETP.NE.U32.AND P2, PT, RZ, UR8, PT ;  /* 0x00000008ff007c0c */ /* 0x000fe2000bf45070 */
[----:B------:R-:W-:Y:S01]  /*1250*/  ULDC UR4, c[0x0][0x288] ;  /* 0x0000a20000047ab9 */ /* 0x000fe20000000800 */
[C---:B------:R-:W-:Y:S01]  /*1260*/  IADD3 R8, P3, R37.reuse, UR6, RZ ;  /* 0x0000000625087c10 */ /* 0x040fe2000ff7e0ff */
[----:B------:R1:W-:Y:S01]  /*1270*/  STL [R1+0x1c], R37 ;  /* 0x00001c2501007387 */ /* 0x0003e20000100800 */
[----:B------:R-:W-:Y:S01]  /*1280*/  ISETP.NE.AND.EX P2, PT, RZ, UR9, PT, P2 ;  /* 0x00000009ff007c0c */ /* 0x000fe2000bf45320 */
[----:B0-----:R-:W-:Y:S01]  /*1290*/  IMAD.MOV.U32 R3, RZ, RZ, RZ ;  /* 0x000000ffff037224 */ /* 0x001fe200078e00ff */
[C---:B------:R-:W-:Y:S01]  /*12a0*/  IADD3.X R9, R36.reuse, UR7, RZ, P3, !PT ;  /* 0x0000000724097c10 */ /* 0x040fe20009ffe4ff */
[----:B------:R-:W-:Y:S01]  /*12b0*/  IMAD.U32 R31, RZ, RZ, UR4 ;  /* 0x00000004ff1f7e24 */ /* 0x000fe2000f8e00ff */
[----:B------:R-:W-:Y:S01]  /*12c0*/  ULDC.64 UR4, c[0x0][0x418] ;  /* 0x0001060000047ab9 */ /* 0x000fe20000000a00 */
[----:B------:R1:W-:Y:S04]  /*12d0*/  STL [R1+0x20], R36 ;  /* 0x0000202401007387 */ /* 0x0003e80000100800 */
[----:B------:R1:W5:Y:S04]  /*12e0*/  @P1 LDG.E R3, desc[UR40][R6.64] ;  /* 0x0000002806031981 */ /* 0x000368000c1e1900 */
[----:B------:R-:W-:Y:S01]  /*12f0*/  @P2 IADD3 R4, P1, R37, UR8, RZ ;  /* 0x0000000825042c10 */ /* 0x000fe2000ff3e0ff */
[----:B------:R1:W5:Y:S03]  /*1300*/  @P0 LDG.E R35, desc[UR40][R8.64] ;  /* 0x0000002808230981 */ /* 0x000366000c1e1900 */
[----:B------:R-:W-:-:S05]  /*1310*/  @P2 IADD3.X R5, R36, UR9, RZ, P1, !PT ;  /* 0x0000000924052c10 */ /* 0x000fca0008ffe4ff */
[----:B------:R1:W5:Y:S01]  /*1320*/  @P2 LDG.E R31, desc[UR40][R4.64] ;  /* 0x00000028041f2981 */ /* 0x000362000c1e1900 */
[----:B------:R-:W-:Y:S01]  /*1330*/  UISETP.NE.U32.AND UP0, UPT, UR4, URZ, UPT ;  /* 0x0000003f0400728c */ /* 0x000fe2000bf05070 */
[----:B------:R-:W-:Y:S02]  /*1340*/  IMAD.MOV.U32 R29, RZ, RZ, R0 ;  /* 0x000000ffff1d7224 */ /* 0x000fe400078e0000 */
[----:B------:R-:W-:Y:S01]  /*1350*/  ULDC UR4, c[0x0][0x424] ;  /* 0x0001090000047ab9 */ /* 0x000fe20000000800 */
[----:B------:R-:W-:-:S03]  /*1360*/  UISETP.NE.AND.EX UP0, UPT, UR5, URZ, UPT, UP0 ;  /* 0x0000003f0500728c */ /* 0x000fc6000bf05300 */
[----:B------:R-:W-:Y:S01]  /*1370*/  ULDC UR5, c[0x0][0x2f0] ;  /* 0x0000bc0000057ab9 */ /* 0x000fe20000000800 */
[----:B------:R-:W-:-:S04]  /*1380*/  USEL UR4, UR4, 0x1, UP0 ;  /* 0x0000000104047887 */ /* 0x000fc80008000000 */
[----:B------:R-:W-:-:S03]  /*1390*/  UIMAD UR4, UR4, UR5, URZ ;  /* 0x00000005040472a4 */ /* 0x000fc6000f8e023f */
[----:B------:R-:W-:Y:S02]  /*13a0*/  ULDC UR5, c[0x0][0x348] ;  /* 0x0000d20000057ab9 */ /* 0x000fe40000000800 */
[----:B----4-:R-:W-:Y:S02]  /*13b0*/  IMAD.U32 R30, RZ, RZ, UR5 ;  /* 0x00000005ff1e7e24 */ /* 0x010fe4000f8e00ff */
[----:B------:R-:W-:Y:S01]  /*13c0*/  IMAD.U32 R32, RZ, RZ, UR4 ;  /* 0x00000004ff207e24 */ /* 0x000fe2000f8e00ff */
[----:B-1-3--:R-:W-:Y:S06]  /*13d0*/  @P2 BRA `(.L_x_651) ;  /* 0x0000000000242947 */ /* 0x00afec0003800000 */
[----:B------:R-:W-:Y:S02]  /*13e0*/  ULDC.64 UR4, c[0x0][0xa00] ;  /* 0x0002800000047ab9 */ /* 0x000fe40000000a00 */
[----:B------:R-:W-:-:S04]  /*13f0*/  ISETP.NE.U32.AND P1, PT, RZ, UR4, PT ;  /* 0x00000004ff007c0c */ /* 0x000fc8000bf25070 */
[----:B------:R-:W-:-:S13]  /*1400*/  ISETP.NE.AND.EX P1, PT, RZ, UR5, PT, P1 ;  /* 0x00000005ff007c0c */ /* 0x000fda000bf25310 */
[----:B------:R-:W-:Y:S05]  /*1410*/  @!P1 BRA `(.L_x_651) ;  /* 0x0000000000149947 */ /* 0x000fea0003800000 */
[----:B------:R-:W0:Y:S02]  /*1420*/  LDC.64 R4, c[0x0][0xa00] ;  /* 0x00028000ff047b82 */ /* 0x000e240000000a00 */
[----:B0-----:R-:W-:-:S05]  /*1430*/  IMAD.WIDE R4, R29, 0x4, R4 ;  /* 0x000000041d047825 */ /* 0x001fca00078e0204 */
[----:B-----5:R-:W2:Y:S04]  /*1440*/  LDG.E R31, desc[UR40][R4.64] ;  /* 0x00000028041f7981 */ /* 0x020ea8000c1e1900 */
[----:B------:R-:W2:Y:S02]  /*1450*/  LDG.E R0, desc[UR40][R4.64+0x4] ;  /* 0x0000042804007981 */ /* 0x000ea4000c1e1900 */
[----:B--2---:R-:W-:-:S07]  /*1460*/  IMAD.IADD R31, R0, 0x1, -R31 ;  /* 0x00000001001f7824 */ /* 0x004fce00078e0a1f */
.L_x_651:
[----:B------:R-:W-:Y:S01]  /*1470*/  ULDC.64 UR4, c[0x0][0xa20] ;  /* 0x0002880000047ab9 */ /* 0x000fe20000000a00 */
[----:B------:R0:W-:Y:S01]  /*1480*/  STL [R1+0x2c], R33 ;  /* 0x00002c2101007387 */ /* 0x0001e20000100800 */
[----:B------:R-:W-:-:S03]  /*1490*/  ISETP.NE.U32.AND P1, PT, RZ, UR4, PT ;  /* 0x00000004ff007c0c */ /* 0x000fc6000bf25070 */
[----:B------:R0:W-:Y:S01]  /*14a0*/  STL [R1+0x18], R34 ;  /* 0x0000182201007387 */ /* 0x0001e20000100800 */
[----:B------:R-:W-:-:S13]  /*14b0*/  ISETP.NE.AND.EX P1, PT, RZ, UR5, PT, P1 ;  /* 0x00000005ff007c0c */ /* 0x000fda000bf25310 */
[----:B0-----:R-:W-:Y:S05]  /*14c0*/  @!P1 BRA `(.L_x_652) ;  /* 0x0000000000109947 */ /* 0x001fea0003800000 */
[----:B------:R-:W-:-:S04]  /*14d0*/  IADD3 R4, P0, R37, UR4, RZ ;  /* 0x0000000425047c10 */ /* 0x000fc8000ff1e0ff */
[----:B------:R-:W-:-:S05]  /*14e0*/  IADD3.X R5, R36, UR5, RZ, P0, !PT ;  /* 0x0000000524057c10 */ /* 0x000fca00087fe4ff */
[----:B------:R0:W5:Y:S01]  /*14f0*/  LDG.E R32, desc[UR40][R4.64] ;  /* 0x0000002804207981 */ /* 0x000162000c1e1900 */
[----:B------:R-:W-:Y:S05]  /*1500*/  BRA `(.L_x_653) ;  /* 0x0000000000107947 */ /* 0x000fea0003800000 */
.L_x_652:
[----:B------:R-:W-:Y:S05]  /*1510*/  @!P0 BRA `(.L_x_653) ;  /* 0x00000000000c8947 */ /* 0x000fea0003800000 */
[----:B------:R-:W2:Y:S04]  /*1520*/  LDG.E R5, desc[UR40][R8.64] ;  /* 0x0000002808057981 */ /* 0x000ea8000c1e1900 */
[----:B------:R-:W2:Y:S02]  /*1530*/  LDG.E R32, desc[UR40][R8.64+0x4] ;  /* 0x0000042808207981 */ /* 0x000ea4000c1e1900 */
[----:B--2---:R-:W-:-:S07]  /*1540*/  IMAD.IADD R32, R32, 0x1, -R5 ;  /* 0x0000000120207824 */ /* 0x004fce00078e0a05 */
.L_x_653:
[----:B------:R-:W-:Y:S02]  /*1550*/  ULDC.64 UR4, c[0x0][0xa10] ;  /* 0x0002840000047ab9 */ /* 0x000fe40000000a00 */
[----:B------:R-:W-:-:S04]  /*1560*/  ISETP.NE.U32.AND P0, PT, RZ, UR4, PT ;  /* 0x00000004ff007c0c */ /* 0x000fc8000bf05070 */
[----:B------:R-:W-:Y:S01]  /*1570*/  ISETP.NE.AND.EX P0, PT, RZ, UR5, PT, P0 ;  /* 0x00000005ff007c0c */ /* 0x000fe2000bf05300 */
[----:B-----5:R-:W-:Y:S01]  /*1580*/  IMAD.IADD R11, R32, 0x1, -R3 ;  /* 0x00000001200b7824 */ /* 0x020fe200078e0a03 */
[----:B------:R-:W-:-:S11]  /*1590*/  ULDC.64 UR4, c[0x0][0xa30] ;  /* 0x00028c0000047ab9 */ /* 0x000fd60000000a00 */
[----:B0-----:R-:W0:Y:S02]  /*15a0*/  @P0 LDC.64 R4, c[0x0][0xa10] ;  /* 0x00028400ff040b82 */ /* 0x001e240000000a00 */
[----:B0-----:R-:W-:-:S05]  /*15b0*/  @P0 IMAD.WIDE R4, R29, 0x4, R4 ;  /* 0x000000041d040825 */ /* 0x001fca00078e0204 */
[----:B------:R-:W2:Y:S04]  /*15c0*/  @P0 LDG.E R0, desc[UR40][R4.64] ;  /* 0x0000002804000981 */ /* 0x000ea8000c1e1900 */
[----:B------:R0:W2:Y:S01]  /*15d0*/  @P0 LDG.E R9, desc[UR40][R4.64+0x4] ;  /* 0x0000042804090981 */ /* 0x0000a2000c1e1900 */
[----:B------:R-:W-:Y:S01]  /*15e0*/  ISETP.NE.U32.AND P1, PT, RZ, UR4, PT ;  /* 0x00000004ff007c0c */ /* 0x000fe2000bf25070 */
[----:B------:R-:W-:-:S03]  /*15f0*/  IMAD.MOV.U32 R28, RZ, RZ, R32 ;  /* 0x000000ffff1c7224 */ /* 0x000fc600078e0020 */
[----:B------:R-:W-:Y:S01]  /*1600*/  ISETP.NE.AND.EX P1, PT, RZ, UR5, PT, P1 ;  /* 0x00000005ff007c0c */ /* 0x000fe2000bf25310 */
[----:B0-----:R-:W-:-:S05]  /*1610*/  IMAD.MOV R4, RZ, RZ, -R11 ;  /* 0x000000ffff047224 */ /* 0x001fca00078e0a0b */
[----:B------:R-:W-:-:S07]  /*1620*/  VIMNMX R4, RZ, R4, !PT ;  /* 0x00000004ff047248 */ /* 0x000fce0007fe0100 */
[----:B------:R-:W-:-:S04]  /*1630*/  @P1 IADD3 R6, P2, R37, UR4, RZ ;  /* 0x0000000425061c10 */ /* 0x000fc8000ff5e0ff */
[----:B------:R-:W-:-:S05]  /*1640*/  @P1 IADD3.X R7, R36, UR5, RZ, P2, !PT ;  /* 0x0000000524071c10 */ /* 0x000fca00097fe4ff */
[----:B------:R0:W5:Y:S01]  /*1650*/  @P1 LDG.E R28, desc[UR40][R6.64] ;  /* 0x00000028061c1981 */ /* 0x000162000c1e1900 */
[----:B--2---:R-:W-:-:S04]  /*1660*/  @P0 IMAD.IADD R30, R9, 0x1, -R0 ;  /* 0x00000001091e0824 */ /* 0x004fc800078e0a00 */
[----:B------:R-:W-:-:S04]  /*1670*/  IMAD.IADD R177, R11, 0x1, R30 ;  /* 0x000000010bb17824 */ /* 0x000fc800078e021e */
[----:B------:R-:W-:-:S04]  /*1680*/  VIADD R0, R177, 0x5f ;  /* 0x0000005fb1007836 */ /* 0x000fc80000000000 */
[----:B------:R-:W-:-:S05]  /*1690*/  IMAD.HI R0, R0, 0x2aaaaaab, RZ ;  /* 0x2aaaaaab00007827 */ /* 0x000fca00078e02ff */
[----:B------:R-:W-:-:S04]  /*16a0*/  SHF.R.U32.HI R3, RZ, 0x1f, R0 ;  /* 0x0000001fff037819 */ /* 0x000fc80000011600 */
[----:B------:R-:W-:-:S05]  /*16b0*/  LEA.HI.SX32 R178, R0, R3, 0x1c ;  /* 0x0000000300b27211 */ /* 0x000fca00078fe2ff */
[----:B------:R-:W-:-:S05]  /*16c0*/  IMAD R3, R178, 0x60, -R11 ;  /* 0x00000060b2037824 */ /* 0x000fca00078e0a0b */
[----:B------:R-:W-:-:S04]  /*16d0*/  VIMNMX R3, R3, R30, PT ;  /* 0x0000001e03037248 */ /* 0x000fc80003fe0100 */
[----:B------:R-:W-:Y:S01]  /*16e0*/  ISETP.GT.AND P0, PT, R3, R4, PT ;  /* 0x000000040300720c */ /* 0x000fe20003f04270 */
[----:B------:R-:W-:-:S05]  /*16f0*/  IMAD.WIDE.U32 R4, R4, -0x55555555, RZ ;  /* 0xaaaaaaab04047825 */ /* 0x000fca00078e00ff */
[----:B------:R-:W-:-:S05]  /*1700*/  SHF.R.U32.HI R27, RZ, 0x6, R5 ;  /* 0x00000006ff1b7819 */ /* 0x000fca0000011605 */
[----:B------:R-:W-:Y:S02]  /*1710*/  IMAD.MOV.U32 R26, RZ, RZ, R27 ;  /* 0x000000ffff1a7224 */ /* 0x000fe400078e001b */
[----:B------:R-:W-:-:S04]  /*1720*/  @P0 VIADD R0, R3, 0x5f ;  /* 0x0000005f03000836 */ /* 0x000fc80000000000 */
[----:B------:R-:W-:-:S05]  /*1730*/  @P0 IMAD.HI R0, R0, 0x2aaaaaab, RZ ;  /* 0x2aaaaaab00000827 */ /* 0x000fca00078e02ff */
[----:B------:R-:W-:-:S04]  /*1740*/  @P0 SHF.R.U32.HI R3, RZ, 0x1f, R0 ;  /* 0x0000001fff030819 */ /* 0x000fc80000011600 */
[----:B------:R-:W-:Y:S02]  /*1750*/  @P0 LEA.HI.SX32 R26, R0, R3, 0x1c ;  /* 0x00000003001a0211 */ /* 0x000fe400078fe2ff */
[----:B------:R-:W-:Y:S02]  /*1760*/  PLOP3.LUT P0, PT, PT, PT, PT, 0x80, 0x0 ;  /* 0x000000000000781c */ /* 0x000fe40003f0f070 */
[----:B------:R-:W-:-:S13]  /*1770*/  ISETP.GT.AND P1, PT, R26, R27, PT ;  /* 0x0000001b1a00720c */ /* 0x000fda0003f24270 */
[----:B0-----:R-:W-:Y:S05]  /*1780*/  @!P1 BRA `(.L_x_654) ;  /* 0x0000004400c49947 */ /* 0x001fea0003800000 */
[----:B------:R-:W-:Y:S01]  /*1790*/  VIADD R25, R19, 0x1c400 ;  /* 0x0001c40013197836 */ /* 0x000fe20000000000 */
[----:B------:R-:W-:Y:S04]  /*17a0*/  BSSY B6, `(.L_x_655) ;  /* 0x0000013000067945 */ /* 0x000fe80003800000 */
[----:B------:R-:W-:-:S13]  /*17b0*/  LOP3.LUT P0, RZ, R25, 0x3ff, RZ, 0xc0, !PT ;  /* 0x000003ff19ff7812 */ /* 0x000fda000780c0ff */
        /* <DEDUP_REMOVED lines=17> */
.L_x_656:
[----:B------:R-:W-:Y:S05]  /*18d0*/  BSYNC B6 ;  /* 0x0000000000067941 */ /* 0x000fea0003800000 */
.L_x_655:
        /* <DEDUP_REMOVED lines=20> */
.L_x_658:
[----:B------:R-:W-:Y:S05]  /*1a20*/  BSYNC B6 ;  /* 0x0000000000067941 */ /* 0x000fea0003800000 */
.L_x_657:
[----:B------:R-:W-:Y:S01]  /*1a30*/  ULDC.64 UR4, c[0x0][0x9f8] ;  /* 0x00027e0000047ab9 */ /* 0x000fe20000000a00 */
[----:B------:R-:W0:Y:S01]  /*1a40*/  LDC.64 R56, c[0x0][0x3f8] ;  /* 0x0000fe00ff387b82 */ /* 0x000e220000000a00 */
[----:B------:R-:W-:Y:S01]  /*1a50*/  ISETP.NE.U32.AND P0, PT, RZ, UR4, PT ;  /* 0x00000004ff007c0c */ /* 0x000fe2000bf05070 */
[----:B------:R-:W2:Y:S03]  /*1a60*/  LDL R14, [R1+0x30] ;  /* 0x00003000010e7983 */ /* 0x000ea60000100800 */
[----:B------:R-:W-:-:S03]  /*1a70*/  ISETP.NE.AND.EX P0, PT, RZ, UR5, PT, P0 ;  /* 0x00000005ff007c0c */ /* 0x000fc6000bf05300 */
[----:B------:R-:W1:Y:S08]  /*1a80*/  LDC R67, c[0x0][0x3f4] ;  /* 0x0000fd00ff437b82 */ /* 0x000e700000000800 */
[----:B------:R-:W3:Y:S02]  /*1a90*/  LDC.64 R62, c[0x0][0x408] ;  /* 0x00010200ff3e7b82 */ /* 0x000ee40000000a00 */
[----:B------:R-:W-:Y:S01]  /*1aa0*/  @P0 IADD3 R4, P1, R37, UR4, RZ ;  /* 0x0000000425040c10 */ /* 0x000fe2000ff3e0ff */
[----:B------:R-:W-:-:S03]  /*1ab0*/  ULDC UR4, c[0x0][0x320] ;  /* 0x0000c80000047ab9 */ /* 0x000fc60000000800 */
[----:B------:R-:W-:Y:S02]  /*1ac0*/  @P0 IADD3.X R5, R36, UR5, RZ, P1, !PT ;  /* 0x0000000524050c10 */ /* 0x000fe40008ffe4ff */
[----:B------:R-:W-:-:S03]  /*1ad0*/  ISETP.GE.AND P1, PT, R2, UR4, PT ;  /* 0x0000000402007c0c */ /* 0x000fc6000bf26270 */
[----:B------:R4:W2:Y:S01]  /*1ae0*/  @P0 LDG.E R29, desc[UR40][R4.64] ;  /* 0x00000028041d0981 */ /* 0x0008a2000c1e1900 */
[----:B------:R-:W-:Y:S02]  /*1af0*/  SEL R3, RZ, 0xffffffff, P1 ;  /* 0xffffffffff037807 */ /* 0x000fe40000800000 */
[----:B------:R-:W-:-:S03]  /*1b00*/  ISETP.GE.AND P0, PT, R16, UR4, PT ;  /* 0x0000000410007c0c */ /* 0x000fc6000bf06270 */
[----:B------:R-:W-:Y:S01]  /*1b10*/  IMAD.SHL.U32 R3, R3, 0x2, RZ ;  /* 0x0000000203037824 */ /* 0x000fe200078e00ff */
[----:B------:R-:W-:Y:S02]  /*1b20*/  SEL R0, RZ, 0x1, P0 ;  /* 0x00000001ff007807 */ /* 0x000fe40000000000 */
[----:B------:R-:W-:Y:S02]  /*1b30*/  ISETP.GE.AND P0, PT, R213, UR4, PT ;  /* 0x00000004d5007c0c */ /* 0x000fe4000bf06270 */
[----:B------:R-:W-:Y:S02]  /*1b40*/  ISETP.GE.AND P1, PT, R212, UR4, PT ;  /* 0x00000004d4007c0c */ /* 0x000fe4000bf26270 */
[----:B------:R-:W-:Y:S02]  /*1b50*/  LOP3.LUT R0, R3, 0x2, R0, 0xe2, !PT ;  /* 0x0000000203007812 */ /* 0x000fe400078ee200 */
[----:B------:R-:W-:Y:S02]  /*1b60*/  SEL R3, RZ, 0x4, P0 ;  /* 0x00000004ff037807 */ /* 0x000fe40000000000 */
[----:B----4-:R-:W-:-:S02]  /*1b70*/  SEL R4, RZ, 0x8, P1 ;  /* 0x00000008ff047807 */ /* 0x010fc40000800000 */
[----:B------:R-:W-:Y:S02]  /*1b80*/  ISETP.GE.AND P0, PT, R211, UR4, PT ;  /* 0x00000004d3007c0c */ /* 0x000fe4000bf06270 */
[----:B------:R-:W-:Y:S02]  /*1b90*/  ISETP.GE.AND P1, PT, R210, UR4, PT ;  /* 0x00000004d2007c0c */ /* 0x000fe4000bf26270 */
[----:B------:R-:W-:Y:S02]  /*1ba0*/  LOP3.LUT R0, R4, R0, R3, 0xfe, !PT ;  /* 0x0000000004007212 */ /* 0x000fe400078efe03 */
[----:B------:R-:W-:Y:S02]  /*1bb0*/  SEL R3, RZ, 0x10, P0 ;  /* 0x00000010ff037807 */ /* 0x000fe40000000000 */
[----:B------:R-:W-:Y:S02]  /*1bc0*/  SEL R4, RZ, 0x20, P1 ;  /* 0x00000020ff047807 */ /* 0x000fe40000800000 */
[----:B------:R-:W-:-:S02]  /*1bd0*/  SHF.R.S32.HI R9, RZ, 0x1f, R204 ;  /* 0x0000001fff097819 */ /* 0x000fc400000114cc */
[----:B------:R-:W-:-:S03]  /*1be0*/  LOP3.LUT R3, R4, R0, R3, 0xfe, !PT ;  /* 0x0000000004037212 */ /* 0x000fc600078efe03 */
[-C--:B0-----:R-:W-:Y:S02]  /*1bf0*/  IMAD R0, R9, R56.reuse, RZ ;  /* 0x0000003809007224 */ /* 0x081fe400078e02ff */
[----:B------:R-:W-:-:S04]  /*1c00*/  IMAD.WIDE.U32 R10, R204, R56, R16 ;  /* 0x00000038cc0a7225 */ /* 0x000fc800078e0010 */
[----:B------:R-:W-:-:S04]  /*1c10*/  IMAD R15, R204, R57, R0 ;  /* 0x00000039cc0f7224 */ /* 0x000fc800078e0200 */
[----:B------:R-:W-:Y:S02]  /*1c20*/  IMAD.IADD R11, R15, 0x1, R11 ;  /* 0x000000010f0b7824 */ /* 0x000fe400078e020b */
[----:B-----5:R-:W-:-:S04]  /*1c30*/  IMAD.WIDE.U32 R20, R28, R56, R10 ;  /* 0x000000381c147225 */ /* 0x020fc800078e000a */
[----:B------:R-:W4:Y:S01]  /*1c40*/  LDL R11, [R1+0x4] ;  /* 0x00000400010b7983 */ /* 0x000f220000100800 */
[----:B------:R-:W0:Y:S01]  /*1c50*/  S2R R36, SR_TID.X ;  /* 0x0000000000247919 */ /* 0x000e220000002100 */
[----:B------:R-:W0:Y:S01]  /*1c60*/  S2R R38, SR_TID.X ;  /* 0x0000000000267919 */ /* 0x000e220000002100 */
[----:B------:R-:W-:-:S04]  /*1c70*/  ISETP.GE.AND P0, PT, R215, UR4, PT ;  /* 0x00000004d7007c0c */ /* 0x000fc8000bf06270 */
[----:B------:R-:W-:Y:S02]  /*1c80*/  SEL R6, RZ, 0x40, P0 ;  /* 0x00000040ff067807 */ /* 0x000fe40000000000 */
[----:B-1----:R-:W-:Y:S02]  /*1c90*/  ISETP.GE.AND P0, PT, R16, R67, PT ;  /* 0x000000431000720c */ /* 0x002fe40003f06270 */
[----:B------:R-:W-:Y:S02]  /*1ca0*/  ISETP.GE.AND P1, PT, R214, UR4, PT ;  /* 0x00000004d6007c0c */ /* 0x000fe4000bf26270 */
[----:B------:R-:W-:Y:S01]  /*1cb0*/  SEL R13, R67, RZ, P0 ;  /* 0x000000ff430d7207 */ /* 0x000fe20000000000 */
[----:B---3--:R-:W-:Y:S01]  /*1cc0*/  IMAD R8, R9, R62, RZ ;  /* 0x0000003e09087224 */ /* 0x008fe200078e02ff */
[----:B------:R-:W-:Y:S02]  /*1cd0*/  SHF.R.S32.HI R23, RZ, 0x1f, R22 ;  /* 0x0000001fff177819 */ /* 0x000fe40000011416 */
[----:B------:R-:W-:-:S02]  /*1ce0*/  SEL R7, RZ, 0x7fff80, P1 ;  /* 0x007fff80ff077807 */ /* 0x000fc40000800000 */
[----:B0-----:R-:W-:-:S04]  /*1cf0*/  SHF.R.U32.HI R36, RZ, 0x7, R36 ;  /* 0x00000007ff247819 */ /* 0x001fc80000011624 */
[----:B------:R-:W-:Y:S01]  /*1d00*/  ISETP.NE.AND P6, PT, R36, 0x1, PT ;  /* 0x000000012400780c */ /* 0x000fe20003fc5270 */
[----:B------:R-:W-:Y:S01]  /*1d10*/  IMAD.IADD R13, R16, 0x1, R13 ;  /* 0x00000001100d7824 */ /* 0x000fe200078e020d */
[----:B------:R-:W-:Y:S01]  /*1d20*/  LOP3.LUT R3, R7, R3, R6, 0xfe, !PT ;  /* 0x0000000307037212 */ /* 0x000fe200078efe06 */
[----:B------:R-:W-:Y:S02]  /*1d30*/  VIADD R38, R38, 0xffffff80 ;  /* 0xffffff8026267836 */ /* 0x000fe40000000000 */
[----:B------:R-:W-:Y:S01]  /*1d40*/  IMAD.WIDE.U32 R4, R204, R56, R22 ;  /* 0x00000038cc047225 */ /* 0x000fe200078e0016 */
[----:B------:R-:W-:-:S03]  /*1d50*/  SHF.R.S32.HI R12, RZ, 0x1f, R13 ;  /* 0x0000001fff0c7819 */ /* 0x000fc6000001140d */
[----:B------:R-:W-:Y:S02]  /*1d60*/  IMAD.IADD R0, R35, 0x1, R32 ;  /* 0x0000000123007824 */ /* 0x000fe400078e0220 */
[CC--:B------:R-:W-:Y:S02]  /*1d70*/  IMAD.WIDE.U32 R6, R204.reuse, R62.reuse, R22 ;  /* 0x0000003ecc067225 */ /* 0x0c0fe400078e0016 */
[----:B------:R-:W-:Y:S05]  /*1d80*/  @!P6 WARPSYNC.ALL ;  /* 0x000000000000e948 */ /* 0x000fea0003800000 */
[----:B------:R-:W-:Y:S01]  /*1d90*/  IMAD R61, R204, R63, R8 ;  /* 0x0000003fcc3d7224 */ /* 0x000fe200078e0208 */
[----:B------:R-:W-:Y:S01]  /*1da0*/  SHF.R.S32.HI R37, RZ, 0x1f, R38 ;  /* 0x0000001fff257819 */ /* 0x000fe20000011426 */
[----:B------:R-:W-:Y:S01]  /*1db0*/  IMAD.IADD R9, R5, 0x1, R15 ;  /* 0x0000000105097824 */ /* 0x000fe200078e020f */
[----:B------:R-:W-:Y:S01]  /*1dc0*/  LEA.HI R12, R12, R13, RZ, 0x3 ;  /* 0x0000000d0c0c7211 */ /* 0x000fe200078f18ff */
[----:B------:R-:W-:Y:S01]  /*1dd0*/  IMAD.MOV.U32 R8, RZ, RZ, R4 ;  /* 0x000000ffff087224 */ /* 0x000fe200078e0004 */
[----:B------:R-:W-:Y:S01]  /*1de0*/  PRMT R88, R3, 0x8880, RZ ;  /* 0x0000888003587816 */ /* 0x000fe200000000ff */
[----:B------:R-:W-:Y:S01]  /*1df0*/  IMAD.IADD R59, R7, 0x1, R61 ;  /* 0x00000001073b7824 */ /* 0x000fe200078e023d */
[----:B------:R-:W-:Y:S01]  /*1e00*/  SHF.R.S32.HI R7, RZ, 0x1f, R28 ;  /* 0x0000001fff077819 */ /* 0x000fe2000001141c */
[----:B------:R-:W-:Y:S01]  /*1e10*/  IMAD.WIDE.U32 R4, R204, R62, R16 ;  /* 0x0000003ecc047225 */ /* 0x000fe200078e0010 */
[----:B------:R-:W-:Y:S01]  /*1e20*/  LEA.HI R37, R37, R38, RZ, 0x2 ;  /* 0x0000002625257211 */ /* 0x000fe200078f10ff */
[----:B------:R-:W-:-:S02]  /*1e30*/  ULDC UR4, c[0x0][0x2f4] ;  /* 0x0000bd0000047ab9 */ /* 0x000fc40000000800 */
[----:B------:R-:W-:Y:S01]  /*1e40*/  IMAD.IADD R61, R61, 0x1, R5 ;  /* 0x000000013d3d7824 */ /* 0x000fe200078e0205 */
[----:B------:R-:W-:Y:S01]  /*1e50*/  SHF.R.S32.HI R76, RZ, 0x3, R12 ;  /* 0x00000003ff4c7819 */ /* 0x000fe2000001140c */
[C---:B------:R-:W-:Y:S01]  /*1e60*/  IMAD R5, R7.reuse, R56, RZ ;  /* 0x0000003807057224 */ /* 0x040fe200078e02ff */
[----:B------:R-:W-:Y:S01]  /*1e70*/  LOP3.LUT R77, R12, 0xfffffff8, RZ, 0xc0, !PT ;  /* 0xfffffff80c4d7812 */ /* 0x000fe200078ec0ff */
[----:B------:R-:W-:Y:S01]  /*1e80*/  IMAD R7, R7, R62, RZ ;  /* 0x0000003e07077224 */ /* 0x000fe200078e02ff */
[----:B------:R-:W-:Y:S01]  /*1e90*/  LOP3.LUT R37, R37, 0xfffffffc, RZ, 0xc0, !PT ;  /* 0xfffffffc25257812 */ /* 0x000fe200078ec0ff */
[----:B------:R-:W-:Y:S01]  /*1ea0*/  IMAD.MOV.U32 R66, RZ, RZ, 0x20 ;  /* 0x00000020ff427424 */ /* 0x000fe200078e00ff */
[----:B------:R-:W-:Y:S01]  /*1eb0*/  SHF.R.U32.HI R15, RZ, 0x3, R227 ;  /* 0x00000003ff0f7819 */ /* 0x000fe200000116e3 */
[----:B------:R-:W-:Y:S02]  /*1ec0*/  IMAD.MOV.U32 R58, RZ, RZ, R6 ;  /* 0x000000ffff3a7224 */ /* 0x000fe400078e0006 */
[----:B------:R-:W-:Y:S01]  /*1ed0*/  IMAD.MOV.U32 R60, RZ, RZ, R4 ;  /* 0x000000ffff3c7224 */ /* 0x000fe200078e0004 */
[----:B------:R-:W-:Y:S01]  /*1ee0*/  SHF.L.U64.HI R4, R56, 0x6, R57 ;  /* 0x0000000638047819 */ /* 0x000fe20000010239 */
[----:B------:R-:W-:Y:S01]  /*1ef0*/  IMAD R73, R28, R57, R5 ;  /* 0x000000391c497224 */ /* 0x000fe200078e0205 */
[----:B------:R-:W-:Y:S01]  /*1f00*/  SHF.L.U64.HI R6, R62, 0x6, R63 ;  /* 0x000000063e067819 */ /* 0x000fe2000001023f */
[----:B------:R-:W-:Y:S01]  /*1f10*/  IMAD R75, R28, R63, R7 ;  /* 0x0000003f1c4b7224 */ /* 0x000fe200078e0207 */
[----:B------:R-:W-:Y:S01]  /*1f20*/  PRMT R88, R88, 0x7710, RZ ;  /* 0x0000771058587816 */ /* 0x000fe200000000ff */
[----:B------:R-:W-:Y:S01]  /*1f30*/  IMAD R13, R57, 0x60, RZ ;  /* 0x00000060390d7824 */ /* 0x000fe200078e02ff */
[----:B------:R-:W-:Y:S01]  /*1f40*/  ISETP.GE.AND P2, PT, R2, UR4, PT ;  /* 0x0000000402007c0c */ /* 0x000fe2000bf46270 */
[----:B------:R-:W-:-:S02]  /*1f50*/  IMAD.SHL.U32 R5, R56, 0x40, RZ ;  /* 0x0000004038057824 */ /* 0x000fc400078e00ff */
[----:B------:R-:W-:-:S04]  /*1f60*/  IMAD.WIDE.U32 R8, R28, R56, R8 ;  /* 0x000000381c087225 */ /* 0x000fc800078e0008 */
[----:B------:R-:W-:Y:S02]  /*1f70*/  IMAD R69, R63, 0x60, RZ ;  /* 0x000000603f457824 */ /* 0x000fe400078e02ff */
[----:B------:R-:W-:Y:S02]  /*1f80*/  IMAD.SHL.U32 R7, R62, 0x40, RZ ;  /* 0x000000403e077824 */ /* 0x000fe400078e00ff */
[----:B------:R-:W-:-:S04]  /*1f90*/  IMAD.WIDE.U32 R58, R28, R62, R58 ;  /* 0x0000003e1c3a7225 */ /* 0x000fc800078e003a */
[----:B------:R-:W-:Y:S01]  /*1fa0*/  IMAD.WIDE.U32 R60, R28, R62, R60 ;  /* 0x0000003e1c3c7225 */ /* 0x000fe200078e003c */
[----:B------:R-:W-:-:S03]  /*1fb0*/  LOP3.LUT R82, R88, 0x1, RZ, 0xc0, !PT ;  /* 0x0000000158527812 */ /* 0x000fc600078ec0ff */
[----:B------:R-:W-:Y:S01]  /*1fc0*/  IMAD.WIDE.U32 R56, R56, 0x60, RZ ;  /* 0x0000006038387825 */ /* 0x000fe200078e00ff */
[----:B------:R-:W-:-:S03]  /*1fd0*/  LOP3.LUT R83, R88, 0x2, RZ, 0xc0, !PT ;  /* 0x0000000258537812 */ /* 0x000fc600078ec0ff */
[----:B------:R-:W-:Y:S01]  /*1fe0*/  IMAD.WIDE.U32 R62, R62, 0x60, RZ ;  /* 0x000000603e3e7825 */ /* 0x000fe200078e00ff */
[----:B------:R-:W-:-:S03]  /*1ff0*/  LOP3.LUT R84, R88, 0x4, RZ, 0xc0, !PT ;  /* 0x0000000458547812 */ /* 0x000fc600078ec0ff */
[----:B------:R-:W-:Y:S01]  /*2000*/  IMAD.IADD R37, R38, 0x1, -R37 ;  /* 0x0000000126257824 */ /* 0x000fe200078e0a25 */
[C---:B------:R-:W-:Y:S01]  /*2010*/  LOP3.LUT R85, R88.reuse, 0x8, RZ, 0xc0, !PT ;  /* 0x0000000858557812 */ /* 0x040fe200078ec0ff */
[----:B------:R-:W-:Y:S01]  /*2020*/  IMAD.IADD R72, R9, 0x1, R73 ;  /* 0x0000000109487824 */ /* 0x000fe200078e0249 */
[C---:B------:R-:W-:Y:S01]  /*2030*/  LOP3.LUT R86, R88.reuse, 0x10, RZ, 0xc0, !PT ;  /* 0x0000001058567812 */ /* 0x040fe200078ec0ff */
[----:B------:R-:W-:Y:S01]  /*2040*/  IMAD.IADD R74, R59, 0x1, R75 ;  /* 0x000000013b4a7824 */ /* 0x000fe200078e024b */
[----:B------:R-:W-:Y:S01]  /*2050*/  LOP3.LUT R87, R88, 0x20, RZ, 0xc0, !PT ;  /* 0x0000002058577812 */ /* 0x000fe200078ec0ff */
[----:B------:R-:W-:Y:S01]  /*2060*/  VIADD R64, R36, 0x8 ;  /* 0x0000000824407836 */ /* 0x000fe20000000000 */
[----:B------:R-:W-:Y:S01]  /*2070*/  SHF.R.S32.HI R32, RZ, 0x1f, R34 ;  /* 0x0000001fff207819 */ /* 0x000fe20000011422 */
[----:B------:R-:W-:Y:S01]  /*2080*/  IMAD R65, R37, 0x40, R204 ;  /* 0x0000004025417824 */ /* 0x000fe200078e02cc */
[----:B------:R-:W-:Y:S01]  /*2090*/  P2R R90, PR, RZ, 0x4 ;  /* 0x00000004ff5a7803 */ /* 0x000fe20000000000 */
[----:B------:R-:W-:Y:S01]  /*20a0*/  IMAD.SHL.U32 R67, R67, 0x2, RZ ;  /* 0x0000000243437824 */ /* 0x000fe200078e00ff */
[----:B------:R-:W-:Y:S01]  /*20b0*/  SHF.R.S32.HI R79, RZ, 0x1f, R77 ;  /* 0x0000001fff4f7819 */ /* 0x000fe2000001144d */
[----:B------:R-:W-:Y:S01]  /*20c0*/  IMAD.IADD R68, R57, 0x1, R13 ;  /* 0x0000000139447824 */ /* 0x000fe200078e020d */
[----:B------:R-:W-:Y:S01]  /*20d0*/  LOP3.LUT R88, R88, 0x40, RZ, 0xc0, !PT ;  /* 0x0000004058587812 */ /* 0x000fe200078ec0ff */
[----:B------:R-:W-:-:S02]  /*20e0*/  IMAD.IADD R69, R63, 0x1, R69 ;  /* 0x000000013f457824 */ /* 0x000fc400078e0245 */
[----:B------:R-:W-:Y:S02]  /*20f0*/  IMAD.IADD R73, R73, 0x1, R21 ;  /* 0x0000000149497824 */ /* 0x000fe400078e0215 */
[----:B------:R-:W-:Y:S02]  /*2100*/  IMAD.IADD R75, R75, 0x1, R61 ;  /* 0x000000014b4b7824 */ /* 0x000fe400078e023d */
[C---:B--2---:R-:W-:Y:S01]  /*2110*/  IMAD.SHL.U32 R10, R14.reuse, 0x40, RZ ;  /* 0x000000400e0a7824 */ /* 0x044fe200078e00ff */
[----:B------:R-:W-:Y:S01]  /*2120*/  @!P6 BAR.SYNC.DEFER_BLOCKING 0x9, 0x100 ;  /* 0x024400000000eb1d */ /* 0x000fe20000010000 */
[----:B------:R-:W-:-:S03]  /*2130*/  LOP3.LUT P1, RZ, R14, 0x4, RZ, 0xc0, !PT ;  /* 0x000000040eff7812 */ /* 0x000fc6000782c0ff */
[----:B------:R-:W-:-:S04]  /*2140*/  LOP3.LUT R10, R10, 0x1c0, RZ, 0xc0, !PT ;  /* 0x000001c00a0a7812 */ /* 0x000fc800078ec0ff */
[----:B------:R-:W-:Y:S02]  /*2150*/  SHF.R.U32.HI R35, RZ, 0x3, R10 ;  /* 0x00000003ff237819 */ /* 0x000fe4000001160a */
[----:B------:R-:W-:-:S04]  /*2160*/  LOP3.LUT R14, R10, 0x18, R16, 0xf8, !PT ;  /* 0x000000180a0e7812 */ /* 0x000fc800078ef810 */
[----:B------:R-:W-:-:S05]  /*2170*/  LOP3.LUT R14, R14, R35, RZ, 0x3c, !PT ;  /* 0x000000230e0e7212 */ /* 0x000fca00078e3cff */
[----:B------:R-:W-:Y:S01]  /*2180*/  IMAD R70, R229, 0x200, R14 ;  /* 0x00000200e5467824 */ /* 0x000fe200078e020e */
[--C-:B------:R-:W-:Y:S02]  /*2190*/  LOP3.LUT R14, R10, 0x38, R12.reuse, 0xf8, !PT ;  /* 0x000000380a0e7812 */ /* 0x100fe400078ef80c */
[----:B------:R-:W-:Y:S02]  /*21a0*/  LOP3.LUT R12, R227, 0x38, R12, 0xf8, !PT ;  /* 0x00000038e30c7812 */ /* 0x000fe400078ef80c */
[----:B------:R-:W-:Y:S02]  /*21b0*/  SEL R66, R66, 0xffffffe0, !P1 ;  /* 0xffffffe042427807 */ /* 0x000fe40004800000 */
[----:B------:R-:W-:Y:S02]  /*21c0*/  LOP3.LUT R14, R14, R35, RZ, 0x3c, !PT ;  /* 0x000000230e0e7212 */ /* 0x000fe400078e3cff */
[----:B------:R-:W-:Y:S01]  /*21d0*/  LOP3.LUT R12, R12, R15, RZ, 0x3c, !PT ;  /* 0x0000000f0c0c7212 */ /* 0x000fe200078e3cff */
[----:B------:R-:W-:Y:S01]  /*21e0*/  IMAD.IADD R71, R66, 0x1, R70 ;  /* 0x0000000142477824 */ /* 0x000fe200078e0246 */
[----:B------:R-:W-:Y:S01]  /*21f0*/  ISETP.GE.AND P1, PT, R16, UR4, PT ;  /* 0x0000000410007c0c */ /* 0x000fe2000bf26270 */
[----:B------:R-:W-:Y:S01]  /*2200*/  IMAD R80, R229, 0x200, R14 ;  /* 0x00000200e5507824 */ /* 0x000fe200078e020e */
[----:B------:R-:W-:Y:S01]  /*2210*/  SHF.R.S32.HI R78, RZ, 0x1f, R29 ;  /* 0x0000001fff4e7819 */ /* 0x000fe2000001141d */
[----:B----4-:R-:W-:-:S10]  /*2220*/  IMAD.IADD R81, R11, 0x1, R12 ;  /* 0x000000010b517824 */ /* 0x010fd400078e020c */
.L_x_712:
[----:B------:R-:W0:Y:S01]  /*2230*/  LDC R97, c[0x0][0x430] ;  /* 0x00010c00ff617b82 */ /* 0x000e220000000800 */
[----:B------:R-:W-:Y:S02]  /*2240*/  VIADD R26, R26, 0xffffffff ;  /* 0xffffffff1a1a7836 */ /* 0x000fe40000000000 */
[----:B------:R-:W-:Y:S02]  /*2250*/  IMAD.MOV.U32 R96, RZ, RZ, RZ ;  /* 0x000000ffff607224 */ /* 0x000fe400078e00ff */
[----:B------:R-:W-:-:S03]  /*2260*/  IMAD R13, R26, 0x60, R65 ;  /* 0x000000601a0d7824 */ /* 0x000fc600078e0241 */
[----:B------:R-:W1:Y:S01]  /*2270*/  LDC R54, c[0x0][0x3f4] ;  /* 0x0000fd00ff367b82 */ /* 0x000e620000000800 */
[----:B------:R-:W-:Y:S01]  /*2280*/  IMAD.IADD R40, R0, 0x1, R13 ;  /* 0x0000000100287824 */ /* 0x000fe200078e020d */
[----:B------:R-:W-:-:S03]  /*2290*/  ISETP.GE.AND P2, PT, R13, R30, PT ;  /* 0x0000001e0d00720c */ /* 0x000fc60003f46270 */
[----:B------:R-:W-:Y:S01]  /*22a0*/  IMAD.MOV.U32 R36, RZ, RZ, R40 ;  /* 0x000000ffff247224 */ /* 0x000fe200078e0028 */
[----:B------:R-:W-:Y:S02]  /*22b0*/  ISETP.GT.OR P2, PT, R65, 0x5f, P2 ;  /* 0x0000005f4100780c */ /* 0x000fe40001744670 */
[----:B0-----:R-:W-:-:S11]  /*22c0*/  ISETP.NE.AND P3, PT, R97, 0x1, PT ;  /* 0x000000016100780c */ /* 0x001fd60003f65270 */
[----:B------:R-:W0:Y:S08]  /*22d0*/  @!P2 LDC.64 R14, c[0x0][0x428] ;  /* 0x00010a00ff0eab82 */ /* 0x000e300000000a00 */
[----:B--2---:R-:W2:Y:S08]  /*22e0*/  @!P2 LDC.64 R12, c[0x0][0x418] ;  /* 0x00010600ff0cab82 */ /* 0x004eb00000000a00 */
[----:B---3--:R-:W3:Y:S08]  /*22f0*/  @P3 LDC R11, c[0x0][0x434] ;  /* 0x00010d00ff0b3b82 */ /* 0x008ef00000000800 */
[----:B------:R-:W4:Y:S01]  /*2300*/  @P3 LDC R38, c[0x0][0x438] ;  /* 0x00010e00ff263b82 */ /* 0x000f220000000800 */
[----:B---3--:R-:W-:-:S05]  /*2310*/  @P3 IMAD.HI.U32 R11, R40, R11, RZ ;  /* 0x0000000b280b3227 */ /* 0x008fca00078e00ff */
[----:B----4-:R-:W-:Y:S01]  /*2320*/  @P3 SHF.R.U32.HI R36, RZ, R38, R11 ;  /* 0x00000026ff243219 */ /* 0x010fe2000001160b */
[----:B0-----:R-:W-:-:S03]  /*2330*/  @!P2 IMAD R38, R78, R14, RZ ;  /* 0x0000000e4e26a224 */ /* 0x001fc600078e02ff */
[----:B------:R-:W-:Y:S01]  /*2340*/  @!P2 SHF.R.S32.HI R37, RZ, 0x1f, R36 ;  /* 0x0000001fff25a819 */ /* 0x000fe20000011424 */
[C---:B------:R-:W-:Y:S02]  /*2350*/  @!P2 IMAD R11, R29.reuse, R15, R38 ;  /* 0x0000000f1d0ba224 */ /* 0x040fe400078e0226 */
[----:B------:R-:W-:-:S04]  /*2360*/  @!P2 IMAD.WIDE.U32 R14, R29, R14, R36 ;  /* 0x0000000e1d0ea225 */ /* 0x000fc800078e0024 */
[----:B------:R-:W-:Y:S01]  /*2370*/  @!P2 IMAD.IADD R11, R15, 0x1, R11 ;  /* 0x000000010f0ba824 */ /* 0x000fe200078e020b */
[----:B--2---:R-:W-:-:S04]  /*2380*/  @!P2 LEA R12, P3, R14, R12, 0x2 ;  /* 0x0000000c0e0ca211 */ /* 0x004fc800078610ff */
[----:B------:R-:W-:-:S05]  /*2390*/  @!P2 LEA.HI.X R13, R14, R13, R11, 0x2, P3 ;  /* 0x0000000d0e0da211 */ /* 0x000fca00018f140b */
[----:B------:R0:W5:Y:S01]  /*23a0*/  @!P2 LDG.E R96, desc[UR40][R12.64] ;  /* 0x000000280c60a981 */ /* 0x000162000c1e1900 */
[----:B-1----:R-:W-:Y:S01]  /*23b0*/  ISETP.GE.AND P2, PT, R54, 0x1, PT ;  /* 0x000000013600780c */ /* 0x002fe20003f46270 */
[----:B------:R-:W-:Y:S01]  /*23c0*/  IMAD.MOV R14, RZ, RZ, -R36 ;  /* 0x000000ffff0e7224 */ /* 0x000fe200078e0a24 */
[----:B------:R-:W-:Y:S01]  /*23d0*/  ISETP.GT.AND P3, PT, R26, R27, PT ;  /* 0x0000001b1a00720c */ /* 0x000fe20003f64270 */
[C---:B------:R-:W-:Y:S01]  /*23e0*/  IMAD R94, R18.reuse, 0x1800, R70 ;  /* 0x00001800125e7824 */ /* 0x040fe200078e0246 */
[----:B------:R-:W-:Y:S05]  /*23f0*/  YIELD ;  /* 0x0000000000007946 */ /* 0x000fea0003800000 */
[----:B------:R-:W-:Y:S01]  /*2400*/  IMAD R92, R18, 0x1800, R71 ;  /* 0x00001800125c7824 */ /* 0x000fe200078e0247 */
[----:B------:R-:W-:Y:S01]  /*2410*/  BSSY B0, `(.L_x_659) ;  /* 0x0000307000007945 */ /* 0x000fe20003800000 */
[----:B------:R-:W-:Y:S01]  /*2420*/  IMAD R97, R97, R14, R40 ;  /* 0x0000000e61617224 */ /* 0x000fe200078e0228 */
[----:B------:R-:W-:Y:S01]  /*2430*/  P2R R91, PR, RZ, 0x8 ;  /* 0x00000008ff5b7803 */ /* 0x000fe20000000000 */
[----:B------:R-:W-:-:S02]  /*2440*/  IMAD R94, R94, 0x2, R25 ;  /* 0x000000025e5e7824 */ /* 0x000fc400078e0219 */
[----:B------:R-:W-:Y:S01]  /*2450*/  IMAD R92, R92, 0x2, R25 ;  /* 0x000000025c5c7824 */ /* 0x000fe200078e0219 */
[----:B0-----:R-:W-:Y:S06]  /*2460*/  @!P2 BRA `(.L_x_660) ;  /* 0x0000002800f4a947 */ /* 0x001fec0003800000 */
[----:B------:R-:W-:Y:S01]  /*2470*/  SHF.R.S32.HI R98, RZ, 0x1f, R97 ;  /* 0x0000001fff627819 */ /* 0x000fe20000011461 */
[----:B------:R-:W-:Y:S01]  /*2480*/  ULDC.64 UR4, c[0x0][0x300] ;  /* 0x0000c00000047ab9 */ /* 0x000fe20000000a00 */
[----:B-----5:R-:W-:Y:S01]  /*2490*/  SHF.R.S32.HI R99, RZ, 0x1f, R96 ;  /* 0x0000001fff637819 */ /* 0x020fe20000011460 */
[----:B------:R-:W-:Y:S01]  /*24a0*/  IMAD.WIDE.U32 R12, R97, UR4, RZ ;  /* 0x00000004610c7c25 */ /* 0x000fe2000f8e00ff */
[----:B------:R-:W-:Y:S02]  /*24b0*/  ULDC.U8 UR6, c[0x0][0x410] ;  /* 0x0001040000067ab9 */ /* 0x000fe40000000000 */
[----:B------:R-:W-:Y:S01]  /*24c0*/  ISETP.NE.AND P2, PT, RZ, UR6, PT ;  /* 0x00000006ff007c0c */ /* 0x000fe2000bf45270 */
[----:B------:R-:W-:Y:S02]  /*24d0*/  IMAD R14, R98, UR4, RZ ;  /* 0x00000004620e7c24 */ /* 0x000fe4000f8e02ff */
[-C--:B------:R-:W-:Y:S02]  /*24e0*/  IMAD R36, R69, R26.reuse, RZ ;  /* 0x0000001a45247224 */ /* 0x080fe400078e02ff */
[----:B------:R-:W-:Y:S01]  /*24f0*/  IMAD R11, R97, UR5, R14 ;  /* 0x00000005610b7c24 */ /* 0x000fe2000f8e020e */
[----:B------:R-:W-:Y:S01]  /*2500*/  ULDC.64 UR4, c[0x0][0x310] ;  /* 0x0000c40000047ab9 */ /* 0x000fe20000000a00 */
[----:B------:R-:W-:-:S02]  /*2510*/  IMAD R14, R68, R26, RZ ;  /* 0x0000001a440e7224 */ /* 0x000fc400078e02ff */
[----:B------:R-:W-:Y:S02]  /*2520*/  IMAD R15, R99, UR4, RZ ;  /* 0x00000004630f7c24 */ /* 0x000fe4000f8e02ff */
[----:B------:R-:W-:Y:S01]  /*2530*/  IMAD.IADD R13, R13, 0x1, R11 ;  /* 0x000000010d0d7824 */ /* 0x000fe200078e020b */
[----:B------:R-:W-:Y:S01]  /*2540*/  SHF.R.S32.HI R11, RZ, 0x1f, R26 ;  /* 0x0000001fff0b7819 */ /* 0x000fe2000001141a */
[C---:B------:R-:W-:Y:S02]  /*2550*/  IMAD R15, R96.reuse, UR5, R15 ;  /* 0x00000005600f7c24 */ /* 0x040fe4000f8e020f */
[----:B------:R-:W-:Y:S01]  /*2560*/  IMAD.WIDE.U32 R12, R96, UR4, R12 ;  /* 0x00000004600c7c25 */ /* 0x000fe2000f8e000c */
[----:B------:R-:W-:-:S03]  /*2570*/  ULDC.64 UR4, c[0x0][0x308] ;  /* 0x0000c20000047ab9 */ /* 0x000fc60000000a00 */
[----:B------:R-:W-:Y:S02]  /*2580*/  IMAD.IADD R13, R13, 0x1, R15 ;  /* 0x000000010d0d7824 */ /* 0x000fe400078e020f */
[----:B------:R-:W-:Y:S02]  /*2590*/  IMAD R15, R32, UR4, RZ ;  /* 0x00000004200f7c24 */ /* 0x000fe4000f8e02ff */
[C---:B------:R-:W-:Y:S02]  /*25a0*/  IMAD R39, R11.reuse, R56, R14 ;  /* 0x000000380b277224 */ /* 0x040fe400078e020e */
[----:B------:R-:W-:Y:S02]  /*25b0*/  IMAD R11, R11, R62, R36 ;  /* 0x0000003e0b0b7224 */ /* 0x000fe400078e0224 */
[C---:B------:R-:W-:Y:S02]  /*25c0*/  IMAD R103, R34.reuse, UR5, R15 ;  /* 0x0000000522677c24 */ /* 0x040fe4000f8e020f */
[----:B------:R-:W-:Y:S01]  /*25d0*/  IMAD.WIDE.U32 R36, R34, UR4, R12 ;  /* 0x0000000422247c25 */ /* 0x000fe2000f8e000c */
[----:B------:R-:W-:-:S03]  /*25e0*/  ULDC.64 UR4, c[0x0][0x2e8] ;  /* 0x0000ba0000047ab9 */ /* 0x000fc60000000a00 */
[----:B------:R-:W-:Y:S01]  /*25f0*/  IMAD.IADD R103, R37, 0x1, R103 ;  /* 0x0000000125677824 */ /* 0x000fe200078e0267 */
[----:B------:R-:W-:Y:S01]  /*2600*/  LEA R102, P3, R36, UR4, 0x1 ;  /* 0x0000000424667c11 */ /* 0x000fe2000f8608ff */
[----:B------:R-:W-:Y:S02]  /*2610*/  IMAD R100, R26, -0x60, R30 ;  /* 0xffffffa01a647824 */ /* 0x000fe400078e021e */
[-C--:B------:R-:W-:Y:S01]  /*2620*/  IMAD.WIDE.U32 R14, R56, R26.reuse, RZ ;  /* 0x0000001a380e7225 */ /* 0x080fe200078e00ff */
[----:B------:R-:W-:Y:S02]  /*2630*/  LEA.HI.X R103, R36, UR5, R103, 0x1, P3 ;  /* 0x0000000524677c11 */ /* 0x000fe400098f0c67 */
[----:B------:R-:W-:Y:S01]  /*2640*/  VIMNMX R100, R100, 0x60, PT ;  /* 0x0000006064647848 */ /* 0x000fe20003fe0100 */
[----:B------:R-:W-:-:S04]  /*2650*/  IMAD.WIDE.U32 R12, R62, R26, RZ ;  /* 0x0000001a3e0c7225 */ /* 0x000fc800078e00ff */
[----:B------:R-:W-:Y:S02]  /*2660*/  IMAD.IADD R53, R15, 0x1, R39 ;  /* 0x000000010f357824 */ /* 0x000fe400078e0227 */
[----:B------:R-:W-:Y:S01]  /*2670*/  IMAD.IADD R55, R13, 0x1, R11 ;  /* 0x000000010d377824 */ /* 0x000fe200078e020b */
[----:B------:R-:W-:Y:S06]  /*2680*/  @!P2 BRA `(.L_x_661) ;  /* 0x000000140044a947 */ /* 0x000fec0003800000 */
[----:B------:R-:W-:Y:S01]  /*2690*/  ISETP.GE.AND P2, PT, R204, R100, PT ;  /* 0x00000064cc00720c */ /* 0x000fe20003f46270 */
[----:B------:R-:W-:Y:S01]  /*26a0*/  BSSY B1, `(.L_x_662) ;  /* 0x000001b000017945 */ /* 0x000fe20003800000 */
[----:B------:R-:W-:Y:S02]  /*26b0*/  CS2R R36, SRZ ;  /* 0x0000000000247805 */ /* 0x000fe4000001ff00 */
[----:B------:R-:W-:Y:S02]  /*26c0*/  CS2R R44, SRZ ;  /* 0x00000000002c7805 */ /* 0x000fe4000001ff00 */
[----:B------:R-:W-:Y:S02]  /*26d0*/  CS2R R48, SRZ ;  /* 0x0000000000307805 */ /* 0x000fe4000001ff00 */
[----:B------:R-:W-:Y:S02]  /*26e0*/  CS2R R46, SRZ ;  /* 0x00000000002e7805 */ /* 0x000fe4000001ff00 */
[----:B------:R-:W-:-:S03]  /*26f0*/  CS2R R50, SRZ ;  /* 0x0000000000327805 */ /* 0x000fc6000001ff00 */
[----:B------:R-:W-:Y:S05]  /*2700*/  @P2 BRA `(.L_x_663) ;  /* 0x0000000000502947 */ /* 0x000fea0003800000 */
[----:B------:R-:W-:Y:S01]  /*2710*/  IADD3 R11, P3, R8, R14, RZ ;  /* 0x0000000e080b7210 */ /* 0x000fe20007f7e0ff */
[----:B------:R-:W-:Y:S01]  /*2720*/  ULDC.64 UR4, c[0x0][0x3e8] ;  /* 0x0000fa0000047ab9 */ /* 0x000fe20000000a00 */
[----:B------:R-:W-:Y:S02]  /*2730*/  CS2R R48, SRZ ;  /* 0x0000000000307805 */ /* 0x000fe4000001ff00 */
[----:B------:R-:W-:Y:S01]  /*2740*/  CS2R R50, SRZ ;  /* 0x0000000000327805 */ /* 0x000fe2000001ff00 */
[----:B------:R-:W-:Y:S01]  /*2750*/  IMAD.X R40, R53, 0x1, R72, P3 ;  /* 0x0000000135287824 */ /* 0x000fe200018e0648 */
[----:B------:R-:W-:-:S04]  /*2760*/  LEA R38, P3, R11, UR4, 0x1 ;  /* 0x000000040b267c11 */ /* 0x000fc8000f8608ff */
[----:B------:R-:W-:Y:S01]  /*2770*/  LEA.HI.X R39, R11, UR5, R40, 0x1, P3 ;  /* 0x000000050b277c11 */ /* 0x000fe200098f0c28 */
[----:B------:R-:W-:Y:S01]  /*2780*/  ULDC.64 UR4, c[0x0][0x400] ;  /* 0x0001000000047ab9 */ /* 0x000fe20000000a00 */
[----:B------:R-:W-:-:S05]  /*2790*/  IADD3 R11, P3, R58, R12, RZ ;  /* 0x0000000c3a0b7210 */ /* 0x000fca0007f7e0ff */
[----:B------:R-:W-:Y:S01]  /*27a0*/  IMAD.X R42, R55, 0x1, R74, P3 ;  /* 0x00000001372a7824 */ /* 0x000fe200018e064a */
[----:B------:R-:W-:-:S04]  /*27b0*/  LEA R40, P3, R11, UR4, 0x1 ;  /* 0x000000040b287c11 */ /* 0x000fc8000f8608ff */
[----:B------:R-:W-:Y:S02]  /*27c0*/  LEA.HI.X R41, R11, UR5, R42, 0x1, P3 ;  /* 0x000000050b297c11 */ /* 0x000fe400098f0c2a */
[----:B------:R-:W-:Y:S02]  /*27d0*/  ISETP.GE.AND P3, PT, R22, R54, PT ;  /* 0x000000361600720c */ /* 0x000fe40003f66270 */
[----:B------:R-:W-:Y:S02]  /*27e0*/  CS2R R44, SRZ ;  /* 0x00000000002c7805 */ /* 0x000fe4000001ff00 */
[----:B------:R-:W-:-:S09]  /*27f0*/  CS2R R46, SRZ ;  /* 0x00000000002e7805 */ /* 0x000fd2000001ff00 */
[----:B------:R0:W5:Y:S04]  /*2800*/  @!P3 LDG.E.64 R48, desc[UR40][R38.64] ;  /* 0x000000282630b981 */ /* 0x000168000c1e1b00 */
[----:B------:R0:W5:Y:S01]  /*2810*/  @!P3 LDG.E.64 R50, desc[UR40][R40.64] ;  /* 0x000000282832b981 */ /* 0x000162000c1e1b00 */
[----:B------:R-:W-:-:S13]  /*2820*/  ISETP.GE.AND P3, PT, R208, R54, PT ;  /* 0x00000036d000720c */ /* 0x000fda0003f66270 */
[----:B------:R0:W5:Y:S04]  /*2830*/  @!P3 LDG.E.64 R44, desc[UR40][R38.64+0x20] ;  /* 0x00002028262cb981 */ /* 0x000168000c1e1b00 */
[----:B------:R0:W5:Y:S02]  /*2840*/  @!P3 LDG.E.64 R46, desc[UR40][R40.64+0x20] ;  /* 0x00002028282eb981 */ /* 0x000164000c1e1b00 */
.L_x_663:
[----:B------:R-:W-:Y:S05]  /*2850*/  BSYNC B1 ;  /* 0x0000000000017941 */ /* 0x000fea0003800000 */
.L_x_662:
[----:B------:R-:W-:Y:S01]  /*2860*/  VIADD R11, R204, 0x40 ;  /* 0x00000040cc0b7836 */ /* 0x000fe20000000000 */
[----:B------:R-:W-:Y:S01]  /*2870*/  BSSY B1, `(.L_x_664) ;  /* 0x000001c000017945 */ /* 0x000fe20003800000 */
[----:B0-----:R-:W-:Y:S02]  /*2880*/  CS2R R40, SRZ ;  /* 0x0000000000287805 */ /* 0x001fe4000001ff00 */
[----:B------:R-:W-:Y:S01]  /*2890*/  CS2R R38, SRZ ;  /* 0x0000000000267805 */ /* 0x000fe2000001ff00 */
[----:B-----5:R-:W-:Y:S01]  /*28a0*/  IMAD.MOV.U32 R52, RZ, RZ, R44 ;  /* 0x000000ffff347224 */ /* 0x020fe200078e002c */
[----:B------:R-:W-:Y:S01]  /*28b0*/  ISETP.GE.AND P4, PT, R11, R100, PT ;  /* 0x000000640b00720c */ /* 0x000fe20003f86270 */
[----:B------:R-:W-:Y:S01]  /*28c0*/  IMAD.MOV.U32 R89, RZ, RZ, R45 ;  /* 0x000000ffff597224 */ /* 0x000fe200078e002d */
[----:B------:R-:W-:-:S11]  /*28d0*/  CS2R R42, SRZ ;  /* 0x00000000002a7805 */ /* 0x000fd6000001ff00 */
[----:B------:R-:W-:Y:S05]  /*28e0*/  @P4 BRA `(.L_x_665) ;  /* 0x0000000000504947 */ /* 0x000fea0003800000 */
[----:B------:R-:W-:Y:S01]  /*28f0*/  IADD3 R14, P3, P5, R8, R14, R5 ;  /* 0x0000000e080e7210 */ /* 0x000fe20007d7e005 */
[----:B------:R-:W-:Y:S01]  /*2900*/  ULDC.64 UR4, c[0x0][0x3e8] ;  /* 0x0000fa0000047ab9 */ /* 0x000fe20000000a00 */
[----:B------:R-:W-:Y:S02]  /*2910*/  CS2R R40, SRZ ;  /* 0x0000000000287805 */ /* 0x000fe4000001ff00 */
[----:B------:R-:W-:Y:S02]  /*2920*/  CS2R R42, SRZ ;  /* 0x00000000002a7805 */ /* 0x000fe4000001ff00 */
[----:B------:R-:W-:Y:S02]  /*2930*/  IADD3.X R13, R72, R53, R4, P3, P5 ;  /* 0x00000035480d7210 */ /* 0x000fe40001fea404 */
[----:B------:R-:W-:-:S04]  /*2940*/  IADD3 R11, P3, P5, R58, R12, R7 ;  /* 0x0000000c3a0b7210 */ /* 0x000fc80007d7e007 */
[----:B------:R-:W-:Y:S02]  /*2950*/  IADD3.X R36, R74, R55, R6, P3, P5 ;  /* 0x000000374a247210 */ /* 0x000fe40001fea406 */
[----:B------:R-:W-:-:S04]  /*2960*/  LEA R12, P3, R14, UR4, 0x1 ;  /* 0x000000040e0c7c11 */ /* 0x000fc8000f8608ff */
[----:B------:R-:W-:Y:S01]  /*2970*/  LEA.HI.X R13, R14, UR5, R13, 0x1, P3 ;  /* 0x000000050e0d7c11 */ /* 0x000fe200098f0c0d */
[----:B------:R-:W-:Y:S02]  /*2980*/  ULDC.64 UR4, c[0x0][0x400] ;  /* 0x0001000000047ab9 */ /* 0x000fe40000000a00 */
        /* <DEDUP_REMOVED lines=10> */
.L_x_665:
[----:B------:R-:W-:Y:S05]  /*2a30*/  BSYNC B1 ;  /* 0x0000000000017941 */ /* 0x000fea0003800000 */
.L_x_664:
[----:B------:R-:W-:Y:S01]  /*2a40*/  IMAD.MOV.U32 R11, RZ, RZ, R48 ;  /* 0x000000ffff0b7224 */ /* 0x000fe200078e0030 */
[----:B------:R-:W-:Y:S01]  /*2a50*/  ISETP.NE.AND P3, PT, R209, 0x3, PT ;  /* 0x00000003d100780c */ /* 0x000fe20003f65270 */
[----:B0-----:R-:W-:Y:S01]  /*2a60*/  IMAD.MOV.U32 R12, RZ, RZ, R49 ;  /* 0x000000ffff0c7224 */ /* 0x001fe200078e0031 */
[----:B------:R-:W-:Y:S01]  /*2a70*/  PRMT R121, R52, 0x7610, R121 ;  /* 0x0000761034797816 */ /* 0x000fe20000000079 */
[----:B------:R-:W-:Y:S01]  /*2a80*/  IMAD.MOV.U32 R13, RZ, RZ, R50 ;  /* 0x000000ffff0d7224 */ /* 0x000fe200078e0032 */
[----:B------:R-:W-:Y:S01]  /*2a90*/  PRMT R111, R11, 0x7610, R111 ;  /* 0x000076100b6f7816 */ /* 0x000fe2000000006f */
[----:B------:R-:W-:Y:S01]  /*2aa0*/  IMAD.MOV.U32 R11, RZ, RZ, R46 ;  /* 0x000000ffff0b7224 */ /* 0x000fe200078e002e */
[----:B------:R-:W-:Y:S01]  /*2ab0*/  PRMT R95, R95, 0x5410, R12 ;  /* 0x000054105f5f7816 */ /* 0x000fe2000000000c */
[----:B------:R-:W-:Y:S01]  /*2ac0*/  IMAD.MOV.U32 R12, RZ, RZ, R47 ;  /* 0x000000ffff0c7224 */ /* 0x000fe200078e002f */
[----:B------:R-:W-:Y:S01]  /*2ad0*/  PRMT R104, R104, 0x5410, R13 ;  /* 0x0000541068687816 */ /* 0x000fe2000000000d */
[----:B------:R-:W-:Y:S01]  /*2ae0*/  IMAD.MOV.U32 R14, RZ, RZ, R51 ;  /* 0x000000ffff0e7224 */ /* 0x000fe200078e0033 */
[----:B------:R-:W-:Y:S01]  /*2af0*/  PRMT R123, R11, 0x7610, R123 ;  /* 0x000076100b7b7816 */ /* 0x000fe2000000007b */
[----:B-----5:R-:W-:Y:S01]  /*2b00*/  IMAD.MOV.U32 R11, RZ, RZ, R36 ;  /* 0x000000ffff0b7224 */ /* 0x020fe200078e0024 */
        /* <DEDUP_REMOVED lines=14> */
[----:B------:R-:W-:-:S02]  /*2bf0*/  PRMT R105, R11, 0x7610, R105 ;  /* 0x000076100b697816 */ /* 0x000fc40000000069 */
[----:B------:R-:W-:Y:S02]  /*2c00*/  PRMT R106, R12, 0x7610, R106 ;  /* 0x000076100c6a7816 */ /* 0x000fe4000000006a */
[----:B------:R-:W-:Y:S02]  /*2c10*/  PRMT R109, R13, 0x7610, R109 ;  /* 0x000076100d6d7816 */ /* 0x000fe4000000006d */
[----:B------:R-:W-:Y:S01]  /*2c20*/  PRMT R110, R14, 0x7610, R110 ;  /* 0x000076100e6e7816 */ /* 0x000fe2000000006e */
[----:B------:R-:W-:Y:S06]  /*2c30*/  @!P3 BRA `(.L_x_666) ;  /* 0x000000000004b947 */ /* 0x000fec0003800000 */
[----:B------:R-:W-:Y:S01]  /*2c40*/  BPT.TRAP 0x1 ;  /* 0x000000040000795c */ /* 0x000fe20000300000 */
.L_x_666:
[----:B------:R-:W-:Y:S01]  /*2c50*/  IMAD R89, R18, 0x8, R19 ;  /* 0x0000000812597824 */ /* 0x000fe200078e0213 */
[----:B------:R-:W-:Y:S01]  /*2c60*/  SHF.L.U32 R101, R207, 0x1f, RZ ;  /* 0x0000001fcf657819 */ /* 0x000fe200000006ff */
[----:B------:R-:W-:Y:S03]  /*2c70*/  BSSY B1, `(.L_x_667) ;  /* 0x0000003000017945 */ /* 0x000fe60003800000 */
[----:B------:R-:W0:Y:S02]  /*2c80*/  SYNCS.PHASECHK.TRANS64.TRYWAIT P5, [R89+URZ+0x22890], R101 ;  /* 0x02289065590075a7 */ /* 0x000e2400080a017f */
[----:B0-----:R-:W-:Y:S05]  /*2c90*/  @!P5 BRA `(.L_x_668) ;  /* 0x0000013800e4d947 */ /* 0x001fea0003800000 */
.L_x_914:
[----:B------:R-:W-:Y:S05]  /*2ca0*/  BSYNC B1 ;  /* 0x0000000000017941 */ /* 0x000fea0003800000 */
.L_x_667:
[----:B------:R-:W-:-:S03]  /*2cb0*/  UMOV UR4, 0xffffffff ;  /* 0xffffffff00047882 */ /* 0x000fc60000000000 */
[----:B------:R-:W-:Y:S05]  /*2cc0*/  BRA.DIV UR4, `(.L_x_669) ;  /* 0x0000013a04ec7947 */ /* 0x000fea000b800000 */
[----:B------:R1:W2:Y:S04]  /*2cd0*/  SHFL.IDX PT, R55, R103, RZ, 0x1c1f ;  /* 0x001c1fff67377589 */ /* 0x0002a800000e0000 */
[----:B------:R1:W3:Y:S02]  /*2ce0*/  SHFL.IDX PT, R93, R102, RZ, 0x1c1f ;  /* 0x001c1fff665d7589 */ /* 0x0002e400000e0000 */
.L_x_918:
[----:B------:R-:W-:Y:S04]  /*2cf0*/  BSSY B1, `(.L_x_670) ;  /* 0x0000073000017945 */ /* 0x000fe80003800000 */
[----:B------:R-:W-:Y:S05]  /*2d00*/  @P2 BRA `(.L_x_671) ;  /* 0x0000000400c42947 */ /* 0x000fea0003800000 */
[----:B------:R-:W-:Y:S04]  /*2d10*/  BSSY B2, `(.L_x_672) ;  /* 0x0000038000027945 */ /* 0x000fe80003800000 */
[----:B------:R-:W-:Y:S05]  /*2d20*/  @P1 BRA `(.L_x_673) ;  /* 0x0000000000d81947 */ /* 0x000fea0003800000 */
[----:B------:R4:W0:Y:S01]  /*2d30*/  LDS.128 R12, [R94] ;  /* 0x000000005e0c7984 */ /* 0x0008220000000c00 */
[C---:B---3--:R-:W-:Y:S01]  /*2d40*/  LEA R52, P2, R16.reuse, R93, 0x1 ;  /* 0x0000005d10347211 */ /* 0x048fe200078408ff */
[----:B------:R-:W-:Y:S03]  /*2d50*/  BSSY B3, `(.L_x_674) ;  /* 0x0000032000037945 */ /* 0x000fe60003800000 */
[----:B--2---:R-:W-:Y:S02]  /*2d60*/  LEA.HI.X R53, R16, R55, R17, 0x1, P2 ;  /* 0x0000003710357211 */ /* 0x004fe400010f0c11 */
[----:B------:R-:W-:-:S13]  /*2d70*/  ISETP.GE.AND P2, PT, R22, R54, PT ;  /* 0x000000361600720c */ /* 0x000fda0003f46270 */
[----:B----4-:R-:W-:Y:S05]  /*2d80*/  @P2 BRA `(.L_x_675) ;  /* 0x0000000000b82947 */ /* 0x010fea0003800000 */
[----:B------:R-:W-:Y:S01]  /*2d90*/  SHF.R.U64 R11, R48, 0x10, R49 ;  /* 0x00000010300b7819 */ /* 0x000fe20000001231 */
[----:B0-----:R-:W-:Y:S01]  /*2da0*/  IMAD.U32 R48, R14, 0x10000, RZ ;  /* 0x000100000e307824 */ /* 0x001fe200078e00ff */
[--C-:B------:R-:W-:Y:S02]  /*2db0*/  SHF.R.U64 R114, R50, 0x10, R51.reuse ;  /* 0x0000001032727819 */ /* 0x100fe40000001233 */
[----:B------:R-:W-:Y:S02]  /*2dc0*/  SHF.R.U32.HI R116, RZ, 0x10, R51 ;  /* 0x00000010ff747819 */ /* 0x000fe40000011633 */
[----:B------:R-:W-:Y:S02]  /*2dd0*/  SHF.R.U32.HI R112, RZ, 0x10, R49 ;  /* 0x00000010ff707819 */ /* 0x000fe40000011631 */
[----:B------:R-:W-:Y:S01]  /*2de0*/  PRMT R51, R111, 0x5410, R11 ;  /* 0x000054106f337816 */ /* 0x000fe2000000000b */
[----:B------:R-:W-:Y:S01]  /*2df0*/  IMAD.U32 R11, R12, 0x10000, RZ ;  /* 0x000100000c0b7824 */ /* 0x000fe200078e00ff */
[----:B------:R-:W-:-:S02]  /*2e00*/  PRMT R114, R104, 0x5432, R114 ;  /* 0x0000543268727816 */ /* 0x000fc40000000072 */
[----:B------:R-:W-:Y:S02]  /*2e10*/  PRMT R116, R105, 0x5432, R116 ;  /* 0x0000543269747816 */ /* 0x000fe40000000074 */
[----:B------:R-:W-:Y:S01]  /*2e20*/  LOP3.LUT R49, R14, 0xffff0000, RZ, 0xc0, !PT ;  /* 0xffff00000e317812 */ /* 0x000fe200078ec0ff */
[----:B------:R-:W-:Y:S01]  /*2e30*/  IMAD.U32 R14, R13, 0x10000, RZ ;  /* 0x000100000d0e7824 */ /* 0x000fe200078e00ff */
[----:B------:R-:W-:Y:S01]  /*2e40*/  PRMT R112, R95, 0x5432, R112 ;  /* 0x000054325f707816 */ /* 0x000fe20000000070 */
[----:B------:R-:W-:Y:S01]  /*2e50*/  IMAD.U32 R117, R116, 0x10000, RZ ;  /* 0x0001000074757824 */ /* 0x000fe200078e00ff */
[----:B------:R-:W-:Y:S02]  /*2e60*/  LOP3.LUT R13, R13, 0xffff0000, RZ, 0xc0, !PT ;  /* 0xffff00000d0d7812 */ /* 0x000fe400078ec0ff */
[----:B------:R-:W-:Y:S01]  /*2e70*/  LOP3.LUT R115, R114, 0xffff0000, RZ, 0xc0, !PT ;  /* 0xffff000072737812 */ /* 0x000fe200078ec0ff */
[----:B------:R-:W-:Y:S01]  /*2e80*/  IMAD.U32 R113, R112, 0x10000, RZ ;  /* 0x0001000070717824 */ /* 0x000fe200078e00ff */
[----:B------:R-:W-:Y:S01]  /*2e90*/  LOP3.LUT R111, R51, 0xffff0000, RZ, 0xc0, !PT ;  /* 0xffff0000336f7812 */ /* 0x000fe200078ec0ff */
[----:B------:R-:W-:Y:S01]  /*2ea0*/  IMAD.U32 R114, R114, 0x10000, RZ ;  /* 0x0001000072727824 */ /* 0x000fe200078e00ff */
[----:B------:R-:W-:Y:S01]  /*2eb0*/  LOP3.LUT R12, R12, 0xffff0000, RZ, 0xc0, !PT ;  /* 0xffff00000c0c7812 */ /* 0x000fe200078ec0ff */
[----:B------:R-:W-:Y:S01]  /*2ec0*/  FMUL.FTZ R119, R13, R115 ;  /* 0x000000730d777220 */ /* 0x000fe20000410000 */
[----:B------:R-:W-:Y:S01]  /*2ed0*/  LOP3.LUT R50, R15, 0xffff0000, RZ, 0xc0, !PT ;  /* 0xffff00000f327812 */ /* 0x000fe200078ec0ff */
[----:B------:R-:W-:Y:S01]  /*2ee0*/  FMUL.FTZ R118, R13, R111 ;  /* 0x0000006f0d767220 */ /* 0x000fe20000410000 */
[C---:B------:R-:W-:Y:S01]  /*2ef0*/  FMUL.FTZ R13, R49.reuse, R117 ;  /* 0x00000075310d7220 */ /* 0x040fe20000410000 */
[----:B------:R-:W-:Y:S01]  /*2f00*/  FMUL.FTZ R49, R49, R113 ;  /* 0x0000007131317220 */ /* 0x000fe20000410000 */
[----:B------:R-:W-:Y:S01]  /*2f10*/  LOP3.LUT R116, R116, 0xffff0000, RZ, 0xc0, !PT ;  /* 0xffff000074747812 */ /* 0x000fe200078ec0ff */
[----:B------:R-:W-:Y:S01]  /*2f20*/  IMAD.U32 R51, R51, 0x10000, RZ ;  /* 0x0001000033337824 */ /* 0x000fe200078e00ff */
[----:B------:R-:W-:Y:S01]  /*2f30*/  LOP3.LUT R112, R112, 0xffff0000, RZ, 0xc0, !PT ;  /* 0xffff000070707812 */ /* 0x000fe200078ec0ff */
[C---:B------:R-:W-:Y:S01]  /*2f40*/  FFMA.FTZ R119, R14.reuse, R111, -R119 ;  /* 0x0000006f0e777223 */ /* 0x040fe20000010877 */
[----:B------:R-:W-:Y:S01]  /*2f50*/  FFMA.FTZ R118, R14, R115, R118 ;  /* 0x000000730e767223 */ /* 0x000fe20000010076 */
[C---:B------:R-:W-:Y:S01]  /*2f60*/  FFMA.FTZ R113, R48.reuse, R113, -R13 ;  /* 0x0000007130717223 */ /* 0x040fe2000001080d */
[----:B------:R-:W-:Y:S01]  /*2f70*/  FFMA.FTZ R48, R48, R117, R49 ;  /* 0x0000007530307223 */ /* 0x000fe20000010031 */
[C---:B------:R-:W-:Y:S01]  /*2f80*/  FMUL.FTZ R14, R12.reuse, R114 ;  /* 0x000000720c0e7220 */ /* 0x040fe20000410000 */
[----:B------:R-:W-:Y:S01]  /*2f90*/  FMUL.FTZ R13, R12, R51 ;  /* 0x000000330c0d7220 */ /* 0x000fe20000410000 */
[----:B------:R-:W-:-:S02]  /*2fa0*/  IMAD.U32 R15, R15, 0x10000, RZ ;  /* 0x000100000f0f7824 */ /* 0x000fc400078e00ff */
[C---:B------:R-:W-:Y:S01]  /*2fb0*/  FMUL.FTZ R120, R50.reuse, R116 ;  /* 0x0000007432787220 */ /* 0x040fe20000410000 */
[----:B------:R-:W-:Y:S01]  /*2fc0*/  FMUL.FTZ R49, R50, R112 ;  /* 0x0000007032317220 */ /* 0x000fe20000410000 */
[C---:B------:R-:W-:Y:S01]  /*2fd0*/  FFMA.FTZ R14, R11.reuse, R51, -R14 ;  /* 0x000000330b0e7223 */ /* 0x040fe2000001080e */
[----:B------:R-:W-:Y:S01]  /*2fe0*/  FFMA.FTZ R13, R11, R114, R13 ;  /* 0x000000720b0d7223 */ /* 0x000fe2000001000d */
[C---:B------:R-:W-:Y:S01]  /*2ff0*/  FFMA.FTZ R120, R15.reuse, R112, -R120 ;  /* 0x000000700f787223 */ /* 0x040fe20000010878 */
[----:B------:R-:W-:Y:S01]  /*3000*/  FFMA.FTZ R49, R15, R116, R49 ;  /* 0x000000740f317223 */ /* 0x000fe20000010031 */
[----:B------:R-:W-:Y:S02]  /*3010*/  F2FP.BF16.F32.PACK_AB R118, R118, R119 ;  /* 0x000000777676723e */ /* 0x000fe400000010ff */
[----:B------:R-:W-:Y:S02]  /*3020*/  F2FP.BF16.F32.PACK_AB R48, R48, R113 ;  /* 0x000000713030723e */ /* 0x000fe400000010ff */
[----:B------:R-:W-:Y:S01]  /*3030*/  F2FP.BF16.F32.PACK_AB R12, R13, R14 ;  /* 0x0000000e0d0c723e */ /* 0x000fe200000010ff */
[----:B------:R-:W-:Y:S01]  /*3040*/  IMAD.MOV.U32 R13, RZ, RZ, R118 ;  /* 0x000000ffff0d7224 */ /* 0x000fe200078e0076 */
[----:B------:R-:W-:Y:S01]  /*3050*/  F2FP.BF16.F32.PACK_AB R15, R49, R120 ;  /* 0x00000078310f723e */ /* 0x000fe200000010ff */
[----:B------:R-:W-:-:S07]  /*3060*/  IMAD.MOV.U32 R14, RZ, RZ, R48 ;  /* 0x000000ffff0e7224 */ /* 0x000fce00078e0030 */
.L_x_675:
[----:B------:R-:W-:Y:S05]  /*3070*/  BSYNC B3 ;  /* 0x0000000000037941 */ /* 0x000fea0003800000 */
.L_x_674:
[----:B0-----:R4:W-:Y:S02]  /*3080*/  ST.E.128 desc[UR40][R52.64], R12 ;  /* 0x0000000c34007985 */ /* 0x0019e4000c101d28 */
.L_x_673:
[----:B------:R-:W-:Y:S05]  /*3090*/  BSYNC B2 ;  /* 0x0000000000027941 */ /* 0x000fea0003800000 */
.L_x_672:
[----:B------:R-:W-:-:S13]  /*30a0*/  ISETP.NE.AND P2, PT, R90, RZ, PT ;  /* 0x000000ff5a00720c */ /* 0x000fda0003f45270 */
[----:B------:R-:W-:Y:S05]  /*30b0*/  @P2 BRA `(.L_x_671) ;  /* 0x0000000000d82947 */ /* 0x000fea0003800000 */
[----:B----4-:R4:W0:Y:S01]  /*30c0*/  LDS.128 R12, [R92] ;  /* 0x000000005c0c7984 */ /* 0x0108220000000c00 */
        /* <DEDUP_REMOVED lines=27> */
[----:B------:R-:W-:Y:S01]  /*3280*/  FMUL.FTZ R13, R45, R111 ;  /* 0x0000006f2d0d7220 */ /* 0x000fe20000410000 */
[----:B------:R-:W-:Y:S01]  /*3290*/  LOP3.LUT R93, R93, 0xffff0000, RZ, 0xc0, !PT ;  /* 0xffff00005d5d7812 */ /* 0x000fe200078ec0ff */
[----:B------:R-:W-:Y:S01]  /*32a0*/  FMUL.FTZ R45, R45, R52 ;  /* 0x000000342d2d7220 */ /* 0x000fe20000410000 */
[----:B------:R-:W-:Y:S01]  /*32b0*/  LOP3.LUT R51, R51, 0xffff0000, RZ, 0xc0, !PT ;  /* 0xffff000033337812 */ /* 0x000fe200078ec0ff */
[----:B------:R-:W-:-:S02]  /*32c0*/  IMAD.U32 R47, R47, 0x10000, RZ ;  /* 0x000100002f2f7824 */ /* 0x000fc400078e00ff */
[C---:B------:R-:W-:Y:S01]  /*32d0*/  FFMA.FTZ R113, R14.reuse, R50, -R113 ;  /* 0x000000320e717223 */ /* 0x040fe20000010871 */
[----:B------:R-:W-:Y:S01]  /*32e0*/  FFMA.FTZ R112, R14, R55, R112 ;  /* 0x000000370e707223 */ /* 0x000fe20000010070 */
[----:B------:R-:W-:Y:S01]  /*32f0*/  FFMA.FTZ R13, R44, R52, -R13 ;  /* 0x000000342c0d7223 */ /* 0x000fe2000001080d */
[----:B------:R-:W-:Y:S01]  /*3300*/  FMUL.FTZ R14, R12, R53 ;  /* 0x000000350c0e7220 */ /* 0x000fe20000410000 */
[----:B------:R-:W-:Y:S02]  /*3310*/  IMAD.U32 R15, R15, 0x10000, RZ ;  /* 0x000100000f0f7824 */ /* 0x000fe400078e00ff */
[----:B------:R-:W-:Y:S01]  /*3320*/  FFMA.FTZ R44, R44, R111, R45 ;  /* 0x0000006f2c2c7223 */ /* 0x000fe2000001002d */
[----:B------:R-:W-:Y:S01]  /*3330*/  FMUL.FTZ R50, R46, R93 ;  /* 0x0000005d2e327220 */ /* 0x000fe20000410000 */
[----:B------:R-:W-:Y:S01]  /*3340*/  FMUL.FTZ R12, R12, R47 ;  /* 0x0000002f0c0c7220 */ /* 0x000fe20000410000 */
[----:B------:R-:W-:Y:S01]  /*3350*/  FMUL.FTZ R46, R46, R51 ;  /* 0x000000332e2e7220 */ /* 0x000fe20000410000 */
[----:B------:R-:W-:Y:S01]  /*3360*/  FFMA.FTZ R14, R11, R47, -R14 ;  /* 0x0000002f0b0e7223 */ /* 0x000fe2000001080e */
[----:B------:R-:W-:Y:S01]  /*3370*/  FFMA.FTZ R50, R15, R51, -R50 ;  /* 0x000000330f327223 */ /* 0x000fe20000010832 */
[----:B------:R-:W-:Y:S01]  /*3380*/  FFMA.FTZ R11, R11, R53, R12 ;  /* 0x000000350b0b7223 */ /* 0x000fe2000001000c */
[----:B------:R-:W-:Y:S01]  /*3390*/  FFMA.FTZ R15, R15, R93, R46 ;  /* 0x0000005d0f0f7223 */ /* 0x000fe2000001002e */
[----:B------:R-:W-:-:S02]  /*33a0*/  F2FP.BF16.F32.PACK_AB R112, R112, R113 ;  /* 0x000000717070723e */ /* 0x000fc400000010ff */
[----:B------:R-:W-:Y:S02]  /*33b0*/  F2FP.BF16.F32.PACK_AB R44, R44, R13 ;  /* 0x0000000d2c2c723e */ /* 0x000fe400000010ff */
[----:B------:R-:W-:Y:S01]  /*33c0*/  F2FP.BF16.F32.PACK_AB R12, R11, R14 ;  /* 0x0000000e0b0c723e */ /* 0x000fe200000010ff */
[----:B------:R-:W-:Y:S01]  /*33d0*/  IMAD.MOV.U32 R13, RZ, RZ, R112 ;  /* 0x000000ffff0d7224 */ /* 0x000fe200078e0070 */
[----:B------:R-:W-:Y:S01]  /*33e0*/  F2FP.BF16.F32.PACK_AB R15, R15, R50 ;  /* 0x000000320f0f723e */ /* 0x000fe200000010ff */
[----:B------:R-:W-:-:S07]  /*33f0*/  IMAD.MOV.U32 R14, RZ, RZ, R44 ;  /* 0x000000ffff0e7224 */ /* 0x000fce00078e002c */
.L_x_677:
[----:B------:R-:W-:Y:S05]  /*3400*/  BSYNC B2 ;  /* 0x0000000000027941 */ /* 0x000fea0003800000 */
.L_x_676:
[----:B0-----:R0:W-:Y:S02]  /*3410*/  ST.E.128 desc[UR40][R48.64], R12 ;  /* 0x0000000c30007985 */ /* 0x0011e4000c101d28 */
.L_x_671:
[----:B------:R-:W-:Y:S05]  /*3420*/  BSYNC B1 ;  /* 0x0000000000017941 */ /* 0x000fea0003800000 */
.L_x_670:
[----:B------:R-:W-:-:S03]  /*3430*/  UMOV UR4, 0xffffffff ;  /* 0xffffffff00047882 */ /* 0x000fc60000000000 */
[----:B------:R-:W-:Y:S05]  /*3440*/  BRA.DIV UR4, `(.L_x_678) ;  /* 0x0000013604587947 */ /* 0x000fea000b800000 */
[----:B-1----:R-:W1:Y:S04]  /*3450*/  SHFL.IDX PT, R103, R103, 0x1, 0x1c1f ;  /* 0x003c1f0067677f89 */ /* 0x002e6800000e0000 */
[----:B------:R0:W0:Y:S02]  /*3460*/  SHFL.IDX PT, R47, R102, 0x1, 0x1c1f ;  /* 0x003c1f00662f7f89 */ /* 0x00002400000e0000 */
.L_x_922:
[----:B------:R-:W-:Y:S05]  /*3470*/  @P4 BRA `(.L_x_679) ;  /* 0x0000002000004947 */ /* 0x000fea0003800000 */
[----:B------:R-:W-:Y:S04]  /*3480*/  BSSY B1, `(.L_x_680) ;  /* 0x0000038000017945 */ /* 0x000fe80003800000 */
[----:B------:R-:W-:Y:S05]  /*3490*/  @P1 BRA `(.L_x_681) ;  /* 0x0000000000d81947 */ /* 0x000fea0003800000 */
[----:B0---4-:R0:W4:Y:S01]  /*34a0*/  LDS.128 R12, [R94+0x2000] ;  /* 0x002000005e0c7984 */ /* 0x0111220000000c00 */
[C---:B------:R-:W-:Y:S01]  /*34b0*/  LEA R44, P2, R16.reuse, R47, 0x1 ;  /* 0x0000002f102c7211 */ /* 0x040fe200078408ff */
[----:B------:R-:W-:Y:S03]  /*34c0*/  BSSY B2, `(.L_x_682) ;  /* 0x0000032000027945 */ /* 0x000fe60003800000 */
[----:B-1----:R-:W-:Y:S02]  /*34d0*/  LEA.HI.X R45, R16, R103, R17, 0x1, P2 ;  /* 0x00000067102d7211 */ /* 0x002fe400010f0c11 */
[----:B------:R-:W-:-:S13]  /*34e0*/  ISETP.GE.AND P2, PT, R22, R54, PT ;  /* 0x000000361600720c */ /* 0x000fda0003f46270 */
[----:B0-----:R-:W-:Y:S05]  /*34f0*/  @P2 BRA `(.L_x_683) ;  /* 0x0000000000b82947 */ /* 0x001fea0003800000 */
[----:B------:R-:W-:Y:S02]  /*3500*/  SHF.R.U64 R46, R42, 0x10, R43 ;  /* 0x000000102a2e7819 */ /* 0x000fe4000000122b */
[----:B------:R-:W-:Y:S01]  /*3510*/  SHF.R.U64 R48, R40, 0x10, R41 ;  /* 0x0000001028307819 */ /* 0x000fe20000001229 */
[----:B----4-:R-:W-:Y:S01]  /*3520*/  IMAD.U32 R40, R14, 0x10000, RZ ;  /* 0x000100000e287824 */ /* 0x010fe200078e00ff */
[----:B------:R-:W-:Y:S02]  /*3530*/  SHF.R.U32.HI R43, RZ, 0x10, R43 ;  /* 0x00000010ff2b7819 */ /* 0x000fe4000001162b */
[----:B------:R-:W-:Y:S02]  /*3540*/  SHF.R.U32.HI R11, RZ, 0x10, R41 ;  /* 0x00000010ff0b7819 */ /* 0x000fe40000011629 */
[----:B------:R-:W-:Y:S02]  /*3550*/  PRMT R109, R109, 0x5410, R46 ;  /* 0x000054106d6d7816 */ /* 0x000fe4000000002e */
[----:B------:R-:W-:-:S02]  /*3560*/  PRMT R107, R107, 0x5410, R48 ;  /* 0x000054106b6b7816 */ /* 0x000fc40000000030 */
[----:B------:R-:W-:Y:S01]  /*3570*/  LOP3.LUT R41, R14, 0xffff0000, RZ, 0xc0, !PT ;  /* 0xffff00000e297812 */ /* 0x000fe200078ec0ff */
[C---:B------:R-:W-:Y:S01]  /*3580*/  IMAD.U32 R14, R13.reuse, 0x10000, RZ ;  /* 0x000100000d0e7824 */ /* 0x040fe200078e00ff */
[----:B------:R-:W-:Y:S02]  /*3590*/  PRMT R110, R110, 0x5410, R43 ;  /* 0x000054106e6e7816 */ /* 0x000fe4000000002b */
[----:B------:R-:W-:Y:S01]  /*35a0*/  PRMT R108, R108, 0x5410, R11 ;  /* 0x000054106c6c7816 */ /* 0x000fe2000000000b */
[----:B------:R-:W-:Y:S01]  /*35b0*/  IMAD.U32 R11, R12, 0x10000, RZ ;  /* 0x000100000c0b7824 */ /* 0x000fe200078e00ff */
        /* <DEDUP_REMOVED lines=8> */
[----:B------:R-:W-:Y:S01]  /*3640*/  LOP3.LUT R42, R15, 0xffff0000, RZ, 0xc0, !PT ;  /* 0xffff00000f2a7812 */ /* 0x000fe200078ec0ff */
[----:B------:R-:W-:Y:S01]  /*3650*/  FMUL.FTZ R13, R13, R43 ;  /* 0x0000002b0d0d7220 */ /* 0x000fe20000410000 */
[----:B------:R-:W-:Y:S01]  /*3660*/  LOP3.LUT R110, R110, 0xffff0000, RZ, 0xc0, !PT ;  /* 0xffff00006e6e7812 */ /* 0x000fe200078ec0ff */
[----:B------:R-:W-:Y:S01]  /*3670*/  IMAD.U32 R109, R109, 0x10000, RZ ;  /* 0x000100006d6d7824 */ /* 0x000fe200078e00ff */
[----:B------:R-:W-:Y:S01]  /*3680*/  LOP3.LUT R108, R108, 0xffff0000, RZ, 0xc0, !PT ;  /* 0xffff00006c6c7812 */ /* 0x000fe200078ec0ff */
[----:B------:R-:W-:Y:S01]  /*3690*/  FMUL.FTZ R41, R41, R46 ;  /* 0x0000002e29297220 */ /* 0x000fe20000410000 */
[----:B------:R-:W-:-:S02]  /*36a0*/  IMAD.U32 R107, R107, 0x10000, RZ ;  /* 0x000100006b6b7824 */ /* 0x000fc400078e00ff */
[C---:B------:R-:W-:Y:S01]  /*36b0*/  FFMA.FTZ R51, R14.reuse, R43, -R51 ;  /* 0x0000002b0e337223 */ /* 0x040fe20000010833 */
[----:B------:R-:W-:Y:S01]  /*36c0*/  FFMA.FTZ R48, R14, R48, R13 ;  /* 0x000000300e307223 */ /* 0x000fe2000001000d */
[----:B------:R-:W-:Y:S01]  /*36d0*/  FFMA.FTZ R53, R40, R46, -R53 ;  /* 0x0000002e28357223 */ /* 0x000fe20000010835 */
[----:B------:R-:W-:Y:S01]  /*36e0*/  FMUL.FTZ R14, R12, R109 ;  /* 0x0000006d0c0e7220 */ /* 0x000fe20000410000 */
[----:B------:R-:W-:Y:S02]  /*36f0*/  IMAD.U32 R15, R15, 0x10000, RZ ;  /* 0x000100000f0f7824 */ /* 0x000fe400078e00ff */
[----:B------:R-:W-:Y:S01]  /*3700*/  FFMA.FTZ R40, R40, R49, R41 ;  /* 0x0000003128287223 */ /* 0x000fe20000010029 */
[C---:B------:R-:W-:Y:S01]  /*3710*/  FMUL.FTZ R46, R42.reuse, R110 ;  /* 0x0000006e2a2e7220 */ /* 0x040fe20000410000 */
[-C--:B------:R-:W-:Y:S01]  /*3720*/  FMUL.FTZ R13, R42, R108.reuse ;  /* 0x0000006c2a0d7220 */ /* 0x080fe20000410000 */
[-C--:B------:R-:W-:Y:S01]  /*3730*/  FMUL.FTZ R12, R12, R107.reuse ;  /* 0x0000006b0c0c7220 */ /* 0x080fe20000410000 */
[----:B------:R-:W-:Y:S01]  /*3740*/  FFMA.FTZ R14, R11, R107, -R14 ;  /* 0x0000006b0b0e7223 */ /* 0x000fe2000001080e */
[C---:B------:R-:W-:Y:S01]  /*3750*/  FFMA.FTZ R46, R15.reuse, R108, -R46 ;  /* 0x0000006c0f2e7223 */ /* 0x040fe2000001082e */
        /* <DEDUP_REMOVED lines=8> */
.L_x_683:
[----:B------:R-:W-:Y:S05]  /*37e0*/  BSYNC B2 ;  /* 0x0000000000027941 */ /* 0x000fea0003800000 */
.L_x_682:
[----:B----4-:R0:W-:Y:S02]  /*37f0*/  ST.E.128 desc[UR40][R44.64], R12 ;  /* 0x0000000c2c007985 */ /* 0x0101e4000c101d28 */
.L_x_681:
[----:B------:R-:W-:Y:S05]  /*3800*/  BSYNC B1 ;  /* 0x0000000000017941 */ /* 0x000fea0003800000 */
.L_x_680:
[----:B------:R-:W-:-:S13]  /*3810*/  ISETP.NE.AND P2, PT, R90, RZ, PT ;  /* 0x000000ff5a00720c */ /* 0x000fda0003f45270 */
[----:B------:R-:W-:Y:S05]  /*3820*/  @P2 BRA `(.L_x_679) ;  /* 0x0000001c00142947 */ /* 0x000fea0003800000 */
[----:B0---4-:R0:W4:Y:S01]  /*3830*/  LDS.128 R12, [R92+0x2000] ;  /* 0x002000005c0c7984 */ /* 0x0111220000000c00 */
[C---:B------:R-:W-:Y:S01]  /*3840*/  LEA R40, P2, R2.reuse, R47, 0x1 ;  /* 0x0000002f02287211 */ /* 0x040fe200078408ff */
[----:B------:R-:W-:Y:S03]  /*3850*/  BSSY B1, `(.L_x_684) ;  /* 0x0000032000017945 */ /* 0x000fe60003800000 */
[----:B-1----:R-:W-:Y:S02]  /*3860*/  LEA.HI.X R41, R2, R103, R205, 0x1, P2 ;  /* 0x0000006702297211 */ /* 0x002fe400010f0ccd */
[----:B------:R-:W-:-:S13]  /*3870*/  ISETP.GE.AND P2, PT, R208, R54, PT ;  /* 0x00000036d000720c */ /* 0x000fda0003f46270 */
[----:B0-----:R-:W-:Y:S05]  /*3880*/  @P2 BRA `(.L_x_685) ;  /* 0x0000000000b82947 */ /* 0x001fea0003800000 */
[----:B------:R-:W-:Y:S01]  /*3890*/  SHF.R.U64 R44, R36, 0x10, R37 ;  /* 0x00000010242c7819 */ /* 0x000fe20000001225 */
[----:B----4-:R-:W-:Y:S01]  /*38a0*/  IMAD.U32 R36, R14, 0x10000, RZ ;  /* 0x000100000e247824 */ /* 0x010fe200078e00ff */
[--C-:B------:R-:W-:Y:S02]  /*38b0*/  SHF.R.U64 R42, R38, 0x10, R39.reuse ;  /* 0x00000010262a7819 */ /* 0x100fe40000001227 */
[----:B------:R-:W-:Y:S02]  /*38c0*/  SHF.R.U32.HI R39, RZ, 0x10, R39 ;  /* 0x00000010ff277819 */ /* 0x000fe40000011627 */
[----:B------:R-:W-:Y:S02]  /*38d0*/  SHF.R.U32.HI R11, RZ, 0x10, R37 ;  /* 0x00000010ff0b7819 */ /* 0x000fe40000011625 */
[----:B------:R-:W-:Y:S02]  /*38e0*/  PRMT R95, R95, 0x5410, R44 ;  /* 0x000054105f5f7816 */ /* 0x000fe4000000002c */
[----:B------:R-:W-:-:S02]  /*38f0*/  PRMT R105, R105, 0x5410, R42 ;  /* 0x0000541069697816 */ /* 0x000fc4000000002a */
[----:B------:R-:W-:Y:S02]  /*3900*/  PRMT R106, R106, 0x5410, R39 ;  /* 0x000054106a6a7816 */ /* 0x000fe40000000027 */
[----:B------:R-:W-:Y:S01]  /*3910*/  LOP3.LUT R37, R14, 0xffff0000, RZ, 0xc0, !PT ;  /* 0xffff00000e257812 */ /* 0x000fe200078ec0ff */
[C---:B------:R-:W-:Y:S01]  /*3920*/  IMAD.U32 R14, R13.reuse, 0x10000, RZ ;  /* 0x000100000d0e7824 */ /* 0x040fe200078e00ff */
[----:B------:R-:W-:Y:S01]  /*3930*/  PRMT R104, R104, 0x5410, R11 ;  /* 0x0000541068687816 */ /* 0x000fe2000000000b */
[----:B------:R-:W-:Y:S01]  /*3940*/  IMAD.U32 R44, R106, 0x10000, RZ ;  /* 0x000100006a2c7824 */ /* 0x000fe200078e00ff */
[----:B------:R-:W-:Y:S01]  /*3950*/  LOP3.LUT R13, R13, 0xffff0000, RZ, 0xc0, !PT ;  /* 0xffff00000d0d7812 */ /* 0x000fe200078ec0ff */
        /* <DEDUP_REMOVED lines=8> */
[-C--:B------:R-:W-:Y:S01]  /*39e0*/  FMUL.FTZ R46, R13, R39.reuse ;  /* 0x000000270d2e7220 */ /* 0x080fe20000410000 */
[C---:B------:R-:W-:Y:S01]  /*39f0*/  FMUL.FTZ R13, R37.reuse, R44 ;  /* 0x0000002c250d7220 */ /* 0x040fe20000410000 */
[-C--:B------:R-:W-:Y:S01]  /*3a00*/  FMUL.FTZ R37, R37, R42.reuse ;  /* 0x0000002a25257220 */ /* 0x080fe20000410000 */
[----:B------:R-:W-:Y:S01]  /*3a10*/  LOP3.LUT R106, R106, 0xffff0000, RZ, 0xc0, !PT ;  /* 0xffff00006a6a7812 */ /* 0x000fe200078ec0ff */
[----:B------:R-:W-:Y:S01]  /*3a20*/  IMAD.U32 R95, R95, 0x10000, RZ ;  /* 0x000100005f5f7824 */ /* 0x000fe200078e00ff */
[----:B------:R-:W-:Y:S01]  /*3a30*/  LOP3.LUT R104, R104, 0xffff0000, RZ, 0xc0, !PT ;  /* 0xffff000068687812 */ /* 0x000fe200078ec0ff */
[C---:B------:R-:W-:Y:S01]  /*3a40*/  FFMA.FTZ R45, R14.reuse, R39, -R45 ;  /* 0x000000270e2d7223 */ /* 0x040fe2000001082d */
[----:B------:R-:W-:Y:S01]  /*3a50*/  FFMA.FTZ R46, R14, R43, R46 ;  /* 0x0000002b0e2e7223 */ /* 0x000fe2000001002e */
[----:B------:R-:W-:Y:S01]  /*3a60*/  FFMA.FTZ R13, R36, R42, -R13 ;  /* 0x0000002a240d7223 */ /* 0x000fe2000001080d */
[----:B------:R-:W-:Y:S01]  /*3a70*/  FMUL.FTZ R14, R12, R105 ;  /* 0x000000690c0e7220 */ /* 0x000fe20000410000 */
[----:B------:R-:W-:Y:S01]  /*3a80*/  FFMA.FTZ R36, R36, R44, R37 ;  /* 0x0000002c24247223 */ /* 0x000fe20000010025 */
[----:B------:R-:W-:Y:S01]  /*3a90*/  FMUL.FTZ R12, R12, R95 ;  /* 0x0000005f0c0c7220 */ /* 0x000fe20000410000 */
[----:B------:R-:W-:-:S02]  /*3aa0*/  IMAD.U32 R15, R15, 0x10000, RZ ;  /* 0x000100000f0f7824 */ /* 0x000fc400078e00ff */
[C---:B------:R-:W-:Y:S01]  /*3ab0*/  FMUL.FTZ R42, R38.reuse, R106 ;  /* 0x0000006a262a7220 */ /* 0x040fe20000410000 */
[-C--:B------:R-:W-:Y:S01]  /*3ac0*/  FMUL.FTZ R37, R38, R104.reuse ;  /* 0x0000006826257220 */ /* 0x080fe20000410000 */
        /* <DEDUP_REMOVED lines=10> */
.L_x_685:
[----:B------:R-:W-:Y:S05]  /*3b70*/  BSYNC B1 ;  /* 0x0000000000017941 */ /* 0x000fea0003800000 */
.L_x_684:
[----:B----4-:R0:W-:Y:S01]  /*3b80*/  ST.E.128 desc[UR40][R40.64], R12 ;  /* 0x0000000c28007985 */ /* 0x0101e2000c101d28 */
[----:B------:R-:W-:Y:S05]  /*3b90*/  BRA `(.L_x_679) ;  /* 0x0000001800387947 */ /* 0x000fea0003800000 */
.L_x_661:
[----:B------:R-:W-:Y:S01]  /*3ba0*/  VIADD R11, R204, 0x40 ;  /* 0x00000040cc0b7836 */ /* 0x000fe20000000000 */
[----:B------:R-:W-:Y:S02]  /*3bb0*/  CS2R R38, SRZ ;  /* 0x0000000000267805 */ /* 0x000fe4000001ff00 */
[----:B------:R-:W-:Y:S02]  /*3bc0*/  CS2R R42, SRZ ;  /* 0x00000000002a7805 */ /* 0x000fe4000001ff00 */
[----:B------:R-:W-:Y:S02]  /*3bd0*/  CS2R R40, SRZ ;  /* 0x0000000000287805 */ /* 0x000fe4000001ff00 */
[----:B------:R-:W-:-:S04]  /*3be0*/  ISETP.GE.AND P2, PT, R11, R100, PT ;  /* 0x000000640b00720c */ /* 0x000fc80003f46270 */
[----:B------:R-:W-:-:S13]  /*3bf0*/  ISETP.GE.OR P2, PT, R16, R54, P2 ;  /* 0x000000361000720c */ /* 0x000fda0001746670 */
[----:B------:R-:W-:Y:S01]  /*3c00*/  @!P2 IADD3 R49, P3, P4, R20, R14, R5 ;  /* 0x0000000e1431a210 */ /* 0x000fe20007c7e005 */
[----:B------:R-:W0:Y:S03]  /*3c10*/  @!P2 LDC.64 R44, c[0x0][0x3e8] ;  /* 0x0000fa00ff2cab82 */ /* 0x000e260000000a00 */
[----:B------:R-:W-:Y:S02]  /*3c20*/  @!P2 IADD3.X R50, R73, R53, R4, P3, P4 ;  /* 0x000000354932a210 */ /* 0x000fe40001fe8404 */
[----:B------:R-:W-:-:S04]  /*3c30*/  @!P2 IADD3 R11, P3, P4, R60, R12, R7 ;  /* 0x0000000c3c0ba210 */ /* 0x000fc80007c7e007 */
[----:B------:R-:W-:Y:S02]  /*3c40*/  @!P2 IADD3.X R48, R75, R55, R6, P3, P4 ;  /* 0x000000374b30a210 */ /* 0x000fe40001fe8406 */
[----:B------:R-:W-:-:S04]  /*3c50*/  ISETP.GE.AND P3, PT, R204, R100, PT ;  /* 0x00000064cc00720c */ /* 0x000fc80003f66270 */
[----:B------:R-:W-:-:S13]  /*3c60*/  ISETP.GE.OR P3, PT, R16, R54, P3 ;  /* 0x000000361000720c */ /* 0x000fda0001f66670 */
[----:B------:R-:W-:Y:S01]  /*3c70*/  @!P3 IADD3 R13, P4, R20, R14, RZ ;  /* 0x0000000e140db210 */ /* 0x000fe20007f9e0ff */
[----:B------:R-:W1:Y:S04]  /*3c80*/  @!P3 LDC.64 R46, c[0x0][0x400] ;  /* 0x00010000ff2ebb82 */ /* 0x000e680000000a00 */
[----:B------:R-:W-:-:S04]  /*3c90*/  @!P3 IMAD.X R36, R53, 0x1, R73, P4 ;  /* 0x000000013524b824 */ /* 0x000fc800020e0649 */
[----:B------:R-:W2:Y:S02]  /*3ca0*/  @!P3 LDC.64 R14, c[0x0][0x3e8] ;  /* 0x0000fa00ff0ebb82 */ /* 0x000ea40000000a00 */
[----:B--2---:R-:W-:-:S04]  /*3cb0*/  @!P3 LEA R14, P4, R13, R14, 0x1 ;  /* 0x0000000e0d0eb211 */ /* 0x004fc800078808ff */
[----:B------:R-:W-:Y:S02]  /*3cc0*/  @!P3 LEA.HI.X R15, R13, R15, R36, 0x1, P4 ;  /* 0x0000000f0d0fb211 */ /* 0x000fe400020f0c24 */
[----:B------:R-:W-:Y:S02]  /*3cd0*/  CS2R R36, SRZ ;  /* 0x0000000000247805 */ /* 0x000fe4000001ff00 */
[----:B------:R-:W-:-:S05]  /*3ce0*/  @!P3 IADD3 R12, P4, R60, R12, RZ ;  /* 0x0000000c3c0cb210 */ /* 0x000fca0007f9e0ff */
[----:B------:R-:W-:Y:S01]  /*3cf0*/  @!P3 IMAD.X R13, R55, 0x1, R75, P4 ;  /* 0x00000001370db824 */ /* 0x000fe200020e064b */
[C---:B-1----:R-:W-:Y:S01]  /*3d00*/  @!P3 LEA R46, P4, R12.reuse, R46, 0x1 ;  /* 0x0000002e0c2eb211 */ /* 0x042fe200078808ff */
[----:B------:R0:W2:Y:S03]  /*3d10*/  @!P3 LDG.E.128 R36, desc[UR40][R14.64] ;  /* 0x000000280e24b981 */ /* 0x0000a6000c1e1d00 */
[----:B------:R-:W-:Y:S02]  /*3d20*/  @!P3 LEA.HI.X R47, R12, R47, R13, 0x1, P4 ;  /* 0x0000002f0c2fb211 */ /* 0x000fe400020f0c0d */
[----:B------:R-:W1:Y:S03]  /*3d30*/  @!P2 LDC.64 R12, c[0x0][0x400] ;  /* 0x00010000ff0cab82 */ /* 0x000e660000000a00 */
[----:B------:R3:W4:Y:S01]  /*3d40*/  @!P3 LDG.E.128 R40, desc[UR40][R46.64] ;  /* 0x000000282e28b981 */ /* 0x000722000c1e1d00 */
[----:B0-----:R-:W-:-:S04]  /*3d50*/  @!P2 LEA R14, P3, R49, R44, 0x1 ;  /* 0x0000002c310ea211 */ /* 0x001fc800078608ff */
[----:B------:R-:W-:Y:S02]  /*3d60*/  @!P2 LEA.HI.X R15, R49, R45, R50, 0x1, P3 ;  /* 0x0000002d310fa211 */ /* 0x000fe400018f0c32 */
[----:B------:R-:W-:Y:S02]  /*3d70*/  CS2R R44, SRZ ;  /* 0x00000000002c7805 */ /* 0x000fe4000001ff00 */
[----:B---3--:R-:W-:Y:S02]  /*3d80*/  CS2R R46, SRZ ;  /* 0x00000000002e7805 */ /* 0x008fe4000001ff00 */
[----:B------:R-:W-:-:S04]  /*3d90*/  CS2R R50, SRZ ;  /* 0x0000000000327805 */ /* 0x000fc8000001ff00 */
[----:B------:R-:W3:Y:S01]  /*3da0*/  @!P2 LDG.E.128 R44, desc[UR40][R14.64] ;  /* 0x000000280e2ca981 */ /* 0x000ee2000c1e1d00 */
[----:B-1----:R-:W-:-:S04]  /*3db0*/  @!P2 LEA R12, P3, R11, R12, 0x1 ;  /* 0x0000000c0b0ca211 */ /* 0x002fc800078608ff */
[----:B------:R-:W-:Y:S02]  /*3dc0*/  @!P2 LEA.HI.X R13, R11, R13, R48, 0x1, P3 ;  /* 0x0000000d0b0da211 */ /* 0x000fe400018f0c30 */
[----:B------:R-:W-:-:S06]  /*3dd0*/  CS2R R48, SRZ ;  /* 0x0000000000307805 */ /* 0x000fcc000001ff00 */
[----:B------:R0:W5:Y:S01]  /*3de0*/  @!P2 LDG.E.128 R48, desc[UR40][R12.64] ;  /* 0x000000280c30a981 */ /* 0x000162000c1e1d00 */
[----:B------:R-:W-:Y:S02]  /*3df0*/  ISETP.NE.AND P3, PT, R209, 0x3, PT ;  /* 0x00000003d100780c */ /* 0x000fe40003f65270 */
[----:B------:R-:W-:Y:S01]  /*3e00*/  ISETP.GE.AND P2, PT, R16, R54, PT ;  /* 0x000000361000720c */ /* 0x000fe20003f46270 */
[----:B--2---:R-:W-:Y:S02]  /*3e10*/  IMAD.MOV.U32 R11, RZ, RZ, R38 ;  /* 0x000000ffff0b7224 */ /* 0x004fe400078e0026 */
[----:B------:R-:W-:-:S03]  /*3e20*/  IMAD.MOV.U32 R52, RZ, RZ, R39 ;  /* 0x000000ffff347224 */ /* 0x000fc600078e0027 */
[----:B------:R-:W-:Y:S01]  /*3e30*/  PRMT R116, R11, 0x7610, R116 ;  /* 0x000076100b747816 */ /* 0x000fe20000000074 */
[----:B------:R-:W-:Y:S02]  /*3e40*/  IMAD.MOV.U32 R53, RZ, RZ, R36 ;  /* 0x000000ffff357224 */ /* 0x000fe400078e0024 */
[----:B----4-:R-:W-:Y:S02]  /*3e50*/  IMAD.MOV.U32 R11, RZ, RZ, R42 ;  /* 0x000000ffff0b7224 */ /* 0x010fe400078e002a */
[----:B0-----:R-:W-:Y:S02]  /*3e60*/  IMAD.MOV.U32 R12, RZ, RZ, R43 ;  /* 0x000000ffff0c7224 */ /* 0x001fe400078e002b */
[----:B------:R-:W-:Y:S02]  /*3e70*/  IMAD.MOV.U32 R13, RZ, RZ, R40 ;  /* 0x000000ffff0d7224 */ /* 0x000fe400078e0028 */
[----:B------:R-:W-:Y:S01]  /*3e80*/  IMAD.MOV.U32 R14, RZ, RZ, R41 ;  /* 0x000000ffff0e7224 */ /* 0x000fe200078e0029 */
[----:B------:R-:W-:-:S02]  /*3e90*/  PRMT R108, R108, 0x5410, R11 ;  /* 0x000054106c6c7816 */ /* 0x000fc4000000000b */
[----:B------:R-:W-:Y:S02]  /*3ea0*/  PRMT R125, R12, 0x7610, R125 ;  /* 0x000076100c7d7816 */ /* 0x000fe4000000007d */
[----:B------:R-:W-:Y:S02]  /*3eb0*/  PRMT R124, R13, 0x7610, R124 ;  /* 0x000076100d7c7816 */ /* 0x000fe4000000007c */
[----:B------:R-:W-:Y:S02]  /*3ec0*/  PRMT R109, R109, 0x5410, R14 ;  /* 0x000054106d6d7816 */ /* 0x000fe4000000000e */
[----:B------:R-:W-:Y:S01]  /*3ed0*/  PRMT R105, R105, 0x5410, R52 ;  /* 0x0000541069697816 */ /* 0x000fe20000000034 */
[----:B---3--:R-:W-:Y:S01]  /*3ee0*/  IMAD.MOV.U32 R11, RZ, RZ, R46 ;  /* 0x000000ffff0b7224 */ /* 0x008fe200078e002e */
[----:B------:R-:W-:Y:S01]  /*3ef0*/  PRMT R107, R107, 0x5410, R53 ;  /* 0x000054106b6b7816 */ /* 0x000fe20000000035 */
[----:B------:R-:W-:Y:S02]  /*3f00*/  IMAD.MOV.U32 R12, RZ, RZ, R47 ;  /* 0x000000ffff0c7224 */ /* 0x000fe400078e002f */
[----:B------:R-:W-:-:S02]  /*3f10*/  IMAD.MOV.U32 R13, RZ, RZ, R44 ;  /* 0x000000ffff0d7224 */ /* 0x000fc400078e002c */
[----:B------:R-:W-:Y:S01]  /*3f20*/  IMAD.MOV.U32 R14, RZ, RZ, R45 ;  /* 0x000000ffff0e7224 */ /* 0x000fe200078e002d */
[----:B------:R-:W-:Y:S01]  /*3f30*/  PRMT R105, R11, 0x7610, R105 ;  /* 0x000076100b697816 */ /* 0x000fe20000000069 */
[----:B------:R-:W-:Y:S01]  /*3f40*/  IMAD.MOV.U32 R54, RZ, RZ, R37 ;  /* 0x000000ffff367224 */ /* 0x000fe200078e0025 */
[----:B------:R-:W-:Y:S02]  /*3f50*/  PRMT R107, R12, 0x7610, R107 ;  /* 0x000076100c6b7816 */ /* 0x000fe4000000006b */
[----:B------:R-:W-:Y:S02]  /*3f60*/  PRMT R108, R13, 0x7610, R108 ;  /* 0x000076100d6c7816 */ /* 0x000fe4000000006c */
[----:B------:R-:W-:Y:S01]  /*3f70*/  PRMT R109, R14, 0x7610, R109 ;  /* 0x000076100e6d7816 */ /* 0x000fe2000000006d */
[----:B-----5:R-:W-:Y:S02]  /*3f80*/  IMAD.MOV.U32 R11, RZ, RZ, R50 ;  /* 0x000000ffff0b7224 */ /* 0x020fe400078e0032 */
[----:B------:R-:W-:-:S02]  /*3f90*/  IMAD.MOV.U32 R12, RZ, RZ, R51 ;  /* 0x000000ffff0c7224 */ /* 0x000fc400078e0033 */
[----:B------:R-:W-:Y:S02]  /*3fa0*/  IMAD.MOV.U32 R13, RZ, RZ, R48 ;  /* 0x000000ffff0d7224 */ /* 0x000fe400078e0030 */
[----:B------:R-:W-:Y:S01]  /*3fb0*/  IMAD.MOV.U32 R14, RZ, RZ, R49 ;  /* 0x000000ffff0e7224 */ /* 0x000fe200078e0031 */
[----:B------:R-:W-:Y:S02]  /*3fc0*/  PRMT R121, R54, 0x7610, R121 ;  /* 0x0000761036797816 */ /* 0x000fe40000000079 */
[----:B------:R-:W-:Y:S02]  /*3fd0*/  PRMT R110, R11, 0x7610, R110 ;  /* 0x000076100b6e7816 */ /* 0x000fe4000000006e */
[----:B------:R-:W-:Y:S02]  /*3fe0*/  PRMT R111, R12, 0x7610, R111 ;  /* 0x000076100c6f7816 */ /* 0x000fe4000000006f */
[----:B------:R-:W-:Y:S02]  /*3ff0*/  PRMT R112, R13, 0x7610, R112 ;  /* 0x000076100d707816 */ /* 0x000fe40000000070 */
[----:B------:R-:W-:Y:S01]  /*4000*/  PRMT R113, R14, 0x7610, R113 ;  /* 0x000076100e717816 */ /* 0x000fe20000000071 */
[----:B------:R-:W-:Y:S06]  /*4010*/  @!P3 BRA `(.L_x_686) ;  /* 0x000000000004b947 */ /* 0x000fec0003800000 */
[----:B------:R-:W-:Y:S01]  /*4020*/  BPT.TRAP 0x1 ;  /* 0x000000040000795c */ /* 0x000fe20000300000 */
.L_x_686:
[----:B------:R-:W-:Y:S01]  /*4030*/  IMAD R89, R18, 0x8, R19 ;  /* 0x0000000812597824 */ /* 0x000fe200078e0213 */
[----:B------:R-:W-:Y:S01]  /*4040*/  SHF.L.U32 R101, R207, 0x1f, RZ ;  /* 0x0000001fcf657819 */ /* 0x000fe200000006ff */
[----:B------:R-:W0:Y:S01]  /*4050*/  LDC R104, c[0x0][0x2f4] ;  /* 0x0000bd00ff687b82 */ /* 0x000e220000000800 */
[----:B------:R-:W-:Y:S02]  /*4060*/  BSSY B1, `(.L_x_687) ;  /* 0x0000003000017945 */ /* 0x000fe40003800000 */
[----:B------:R-:W1:Y:S02]  /*4070*/  SYNCS.PHASECHK.TRANS64.TRYWAIT P4, [R89+URZ+0x22890], R101 ;  /* 0x02289065590075a7 */ /* 0x000e64000808017f */
[----:B-1----:R-:W-:Y:S05]  /*4080*/  @!P4 BRA `(.L_x_688) ;  /* 0x000001280094c947 */ /* 0x002fea0003800000 */
.L_x_923:
[----:B------:R-:W-:Y:S05]  /*4090*/  BSYNC B1 ;  /* 0x0000000000017941 */ /* 0x000fea0003800000 */
.L_x_687:
[----:B------:R-:W-:Y:S01]  /*40a0*/  UMOV UR4, 0xffffffff ;  /* 0xffffffff00047882 */ /* 0x000fe20000000000 */
[----:B0-----:R-:W-:Y:S02]  /*40b0*/  IMAD.IADD R106, R104, 0x1, -R67 ;  /* 0x00000001686a7824 */ /* 0x001fe400078e0a43 */
[----:B------:R-:W-:Y:S05]  /*40c0*/  BRA.DIV UR4, `(.L_x_689) ;  /* 0x0000012a04987947 */ /* 0x000fea000b800000 */
[----:B------:R0:W2:Y:S04]  /*40d0*/  SHFL.IDX PT, R95, R103, RZ, 0x1c1f ;  /* 0x001c1fff675f7589 */ /* 0x0000a800000e0000 */
[----:B------:R0:W3:Y:S02]  /*40e0*/  SHFL.IDX PT, R94, R102, RZ, 0x1c1f ;  /* 0x001c1fff665e7589 */ /* 0x0000e400000e0000 */
.L_x_927:
[----:B------:R-:W-:Y:S01]  /*40f0*/  ISETP.GE.OR P4, PT, R204, R100, P1 ;  /* 0x00000064cc00720c */ /* 0x000fe20000f86670 */
[----:B------:R-:W-:-:S12]  /*4100*/  BSSY B1, `(.L_x_690) ;  /* 0x0000074000017945 */ /* 0x000fd80003800000 */
[----:B------:R-:W-:Y:S05]  /*4110*/  @P4 BRA `(.L_x_691) ;  /* 0x0000000400c84947 */ /* 0x000fea0003800000 */
[----:B------:R-:W-:Y:S01]  /*4120*/  SEL R11, R67, R106, !P0 ;  /* 0x0000006a430b7207 */ /* 0x000fe20004000000 */
[----:B------:R-:W-:Y:S01]  /*4130*/  BSSY B2, `(.L_x_692) ;  /* 0x000006c000027945 */ /* 0x000fe20003800000 */
[C---:B---3--:R-:W-:Y:S02]  /*4140*/  LEA R92, P4, R77.reuse, R94, 0x1 ;  /* 0x0000005e4d5c7211 */ /* 0x048fe400078808ff */
[----:B------:R-:W-:Y:S02]  /*4150*/  SHF.R.S32.HI R12, RZ, 0x1f, R11 ;  /* 0x0000001fff0c7819 */ /* 0x000fe4000001140b */
[----:B--2---:R-:W-:Y:S02]  /*4160*/  LEA.HI.X R93, R77, R95, R79, 0x1, P4 ;  /* 0x0000005f4d5d7211 */ /* 0x004fe400020f0c4f */
[----:B------:R-:W-:-:S04]  /*4170*/  LEA.HI R11, R12, R11, RZ, 0x4 ;  /* 0x0000000b0c0b7211 */ /* 0x000fc800078f20ff */
[----:B------:R-:W-:-:S05]  /*4180*/  LEA.HI.SX32 R11, R11, R76, 0x1c ;  /* 0x0000004c0b0b7211 */ /* 0x000fca00078fe2ff */
[----:B------:R-:W-:-:S05]  /*4190*/  IMAD.SHL.U32 R11, R11, 0x8, RZ ;  /* 0x000000080b0b7824 */ /* 0x000fca00078e00ff */
[----:B------:R-:W-:-:S04]  /*41a0*/  LOP3.LUT R12, R10, 0x38, R11, 0xf8, !PT ;  /* 0x000000380a0c7812 */ /* 0x000fc800078ef80b */
[----:B------:R-:W-:-:S05]  /*41b0*/  LOP3.LUT R12, R12, R35, RZ, 0x3c, !PT ;  /* 0x000000230c0c7212 */ /* 0x000fca00078e3cff */
[----:B------:R-:W-:Y:S02]  /*41c0*/  IMAD R13, R229, 0x200, R12 ;  /* 0x00000200e50d7824 */ /* 0x000fe400078e020c */
[C---:B------:R-:W-:Y:S02]  /*41d0*/  IMAD R12, R18.reuse, 0x1800, R80 ;  /* 0x00001800120c7824 */ /* 0x040fe400078e0250 */
[----:B------:R-:W-:Y:S02]  /*41e0*/  IMAD R14, R18, 0x1800, R13 ;  /* 0x00001800120e7824 */ /* 0x000fe400078e020d */
[--C-:B------:R-:W-:Y:S02]  /*41f0*/  IMAD R12, R12, 0x2, R19.reuse ;  /* 0x000000020c0c7824 */ /* 0x100fe400078e0213 */
[----:B------:R-:W-:-:S04]  /*4200*/  IMAD R52, R14, 0x2, R19 ;  /* 0x000000020e347824 */ /* 0x000fc800078e0213 */
[----:B------:R-:W2:Y:S04]  /*4210*/  LDS.128 R12, [R12+0x1c400] ;  /* 0x01c400000c0c7984 */ /* 0x000ea80000000c00 */
[----:B------:R-:W3:Y:S01]  /*4220*/  LDS.128 R52, [R52+0x1c400] ;  /* 0x01c4000034347984 */ /* 0x000ee20000000c00 */
[----:B------:R-:W-:Y:S05]  /*4230*/  @P2 BRA `(.L_x_693) ;  /* 0x00000004006c2947 */ /* 0x000fea0003800000 */
[----:B------:R-:W-:Y:S02]  /*4240*/  SHF.R.U32.HI R120, RZ, 0x10, R41 ;  /* 0x00000010ff787819 */ /* 0x000fe40000011629 */
[----:B------:R-:W-:Y:S02]  /*4250*/  SHF.R.U32.HI R115, RZ, 0x10, R37 ;  /* 0x00000010ff737819 */ /* 0x000fe40000011625 */
[----:B------:R-:W-:Y:S02]  /*4260*/  PRMT R120, R109, 0x5432, R120 ;  /* 0x000054326d787816 */ /* 0x000fe40000000078 */
[----:B------:R-:W-:Y:S02]  /*4270*/  SHF.R.U64 R117, R38, 0x10, R39 ;  /* 0x0000001026757819 */ /* 0x000fe40000001227 */
[----:B------:R-:W-:Y:S01]  /*4280*/  PRMT R115, R121, 0x5410, R115 ;  /* 0x0000541079737816 */ /* 0x000fe20000000073 */
[----:B------:R-:W-:Y:S01]  /*4290*/  IMAD.U32 R121, R120, 0x10000, RZ ;  /* 0x0001000078797824 */ /* 0x000fe200078e00ff */
[----:B------:R-:W-:Y:S01]  /*42a0*/  SHF.R.U64 R119, R40, 0x10, R41 ;  /* 0x0000001028777819 */ /* 0x000fe20000001229 */
[----:B---3--:R-:W-:Y:S01]  /*42b0*/  IMAD.U32 R41, R52, 0x10000, RZ ;  /* 0x0001000034297824 */ /* 0x008fe200078e00ff */
[--C-:B------:R-:W-:Y:S01]  /*42c0*/  SHF.R.U64 R122, R42, 0x10, R43.reuse ;  /* 0x000000102a7a7819 */ /* 0x100fe2000000122b */
[----:B------:R-:W-:Y:S01]  /*42d0*/  IMAD.U32 R42, R53, 0x10000, RZ ;  /* 0x00010000352a7824 */ /* 0x000fe200078e00ff */
[----:B------:R-:W-:-:S02]  /*42e0*/  SHF.R.U32.HI R123, RZ, 0x10, R43 ;  /* 0x00000010ff7b7819 */ /* 0x000fc4000001162b */
[----:B------:R-:W-:Y:S01]  /*42f0*/  PRMT R117, R116, 0x5410, R117 ;  /* 0x0000541074757816 */ /* 0x000fe20000000075 */
[----:B------:R-:W-:Y:S01]  /*4300*/  IMAD.U32 R116, R115, 0x10000, RZ ;  /* 0x0001000073747824 */ /* 0x000fe200078e00ff */
[----:B------:R-:W-:Y:S01]  /*4310*/  SHF.R.U32.HI R118, RZ, 0x10, R39 ;  /* 0x00000010ff767819 */ /* 0x000fe20000011627 */
[----:B--2---:R-:W-:Y:S01]  /*4320*/  IMAD.U32 R39, R15, 0x10000, RZ ;  /* 0x000100000f277824 */ /* 0x004fe200078e00ff */
[----:B------:R-:W-:Y:S01]  /*4330*/  SHF.R.U64 R114, R36, 0x10, R37 ;  /* 0x0000001024727819 */ /* 0x000fe20000001225 */
[----:B------:R-:W-:Y:S01]  /*4340*/  IMAD.U32 R37, R13, 0x10000, RZ ;  /* 0x000100000d257824 */ /* 0x000fe200078e00ff */
[----:B------:R-:W-:Y:S01]  /*4350*/  PRMT R119, R124, 0x5410, R119 ;  /* 0x000054107c777816 */ /* 0x000fe20000000077 */
[C---:B------:R-:W-:Y:S01]  /*4360*/  FMUL.FTZ R124, R42.reuse, R121 ;  /* 0x000000792a7c7220 */ /* 0x040fe20000410000 */
[----:B------:R-:W-:Y:S01]  /*4370*/  PRMT R123, R125, 0x5410, R123 ;  /* 0x000054107d7b7816 */ /* 0x000fe2000000007b */
[-C--:B------:R-:W-:Y:S01]  /*4380*/  FMUL.FTZ R42, R42, R116.reuse ;  /* 0x000000742a2a7220 */ /* 0x080fe20000410000 */
[----:B------:R-:W-:Y:S01]  /*4390*/  PRMT R118, R105, 0x5432, R118 ;  /* 0x0000543269767816 */ /* 0x000fe20000000076 */
[----:B------:R-:W-:Y:S01]  /*43a0*/  FFMA.FTZ R124, R37, R116, -R124 ;  /* 0x00000074257c7223 */ /* 0x000fe2000001087c */
[----:B------:R-:W-:Y:S01]  /*43b0*/  LOP3.LUT R43, R53, 0xffff0000, RZ, 0xc0, !PT ;  /* 0xffff0000352b7812 */ /* 0x000fe200078ec0ff */
[----:B------:R-:W-:Y:S01]  /*43c0*/  IMAD.U32 R53, R55, 0x10000, RZ ;  /* 0x0001000037357824 */ /* 0x000fe200078e00ff */
[----:B------:R-:W-:Y:S01]  /*43d0*/  LOP3.LUT R120, R120, 0xffff0000, RZ, 0xc0, !PT ;  /* 0xffff000078787812 */ /* 0x000fe200078ec0ff */
[----:B------:R-:W-:-:S02]  /*43e0*/  IMAD.U32 R116, R123, 0x10000, RZ ;  /* 0x000100007b747824 */ /* 0x000fc400078e00ff */
[----:B------:R-:W-:Y:S01]  /*43f0*/  FFMA.FTZ R121, R37, R121, R42 ;  /* 0x0000007925797223 */ /* 0x000fe2000001002a */
[----:B------:R-:W-:Y:S01]  /*4400*/  LOP3.LUT R115, R115, 0xffff0000, RZ, 0xc0, !PT ;  /* 0xffff000073737812 */ /* 0x000fe200078ec0ff */
[C---:B------:R-:W-:Y:S02]  /*4410*/  IMAD.U32 R42, R118.reuse, 0x10000, RZ ;  /* 0x00010000762a7824 */ /* 0x040fe400078e00ff */
[----:B------:R-:W-:Y:S01]  /*4420*/  FMUL.FTZ R126, R53, R116 ;  /* 0x00000074357e7220 */ /* 0x000fe20000410000 */
[----:B------:R-:W-:Y:S01]  /*4430*/  LOP3.LUT R38, R13, 0xffff0000, RZ, 0xc0, !PT ;  /* 0xffff00000d267812 */ /* 0x000fe200078ec0ff */
[----:B------:R-:W-:Y:S01]  /*4440*/  FMUL.FTZ R125, R43, R120 ;  /* 0x000000782b7d7220 */ /* 0x000fe20000410000 */
[----:B------:R-:W-:Y:S01]  /*4450*/  LOP3.LUT R55, R55, 0xffff0000, RZ, 0xc0, !PT ;  /* 0xffff000037377812 */ /* 0x000fe200078ec0ff */
[-C--:B------:R-:W-:Y:S01]  /*4460*/  FMUL.FTZ R53, R53, R42.reuse ;  /* 0x0000002a35357220 */ /* 0x080fe20000410000 */
[----:B------:R-:W-:Y:S01]  /*4470*/  LOP3.LUT R123, R123, 0xffff0000, RZ, 0xc0, !PT ;  /* 0xffff00007b7b7812 */ /* 0x000fe200078ec0ff */
[-C--:B------:R-:W-:Y:S01]  /*4480*/  FMUL.FTZ R43, R43, R115.reuse ;  /* 0x000000732b2b7220 */ /* 0x080fe20000410000 */
[----:B------:R-:W-:Y:S01]  /*4490*/  PRMT R114, R107, 0x5432, R114 ;  /* 0x000054326b727816 */ /* 0x000fe20000000072 */
[C---:B------:R-:W-:Y:S01]  /*44a0*/  FFMA.FTZ R126, R39.reuse, R42, -R126 ;  /* 0x0000002a277e7223 */ /* 0x040fe2000001087e */
[----:B------:R-:W-:Y:S01]  /*44b0*/  LOP3.LUT R118, R118, 0xffff0000, RZ, 0xc0, !PT ;  /* 0xffff000076767812 */ /* 0x000fe200078ec0ff */
[----:B------:R-:W-:Y:S01]  /*44c0*/  FFMA.FTZ R53, R39, R116, R53 ;  /* 0x0000007427357223 */ /* 0x000fe20000010035 */
[----:B------:R-:W-:Y:S01]  /*44d0*/  LOP3.LUT R40, R15, 0xffff0000, RZ, 0xc0, !PT ;  /* 0xffff00000f287812 */ /* 0x000fe200078ec0ff */
[C---:B------:R-:W-:Y:S01]  /*44e0*/  FFMA.FTZ R125, R38.reuse, R115, -R125 ;  /* 0x00000073267d7223 */ /* 0x040fe2000001087d */
[----:B------:R-:W-:Y:S01]  /*44f0*/  FFMA.FTZ R120, R38, R120, R43 ;  /* 0x0000007826787223 */ /* 0x000fe2000001002b */
[----:B------:R-:W-:Y:S01]  /*4500*/  FMUL.FTZ R39, R55, R123 ;  /* 0x0000007b37277220 */ /* 0x000fe20000410000 */
[----:B------:R-:W-:-:S02]  /*4510*/  IMAD.U32 R38, R119, 0x10000, RZ ;  /* 0x0001000077267824 */ /* 0x000fc400078e00ff */
[-C--:B------:R-:W-:Y:S01]  /*4520*/  FMUL.FTZ R43, R55, R118.reuse ;  /* 0x00000076372b7220 */ /* 0x080fe20000410000 */
[----:B------:R-:W-:Y:S01]  /*4530*/  IMAD.U32 R37, R114, 0x10000, RZ ;  /* 0x0001000072257824 */ /* 0x000fe200078e00ff */
[----:B------:R-:W-:Y:S01]  /*4540*/  LOP3.LUT R52, R52, 0xffff0000, RZ, 0xc0, !PT ;  /* 0xffff000034347812 */ /* 0x000fe200078ec0ff */
[----:B------:R-:W-:Y:S01]  /*4550*/  FFMA.FTZ R55, R40, R118, -R39 ;  /* 0x0000007628377223 */ /* 0x000fe20000010827 */
[----:B------:R-:W-:Y:S01]  /*4560*/  LOP3.LUT R119, R119, 0xffff0000, RZ, 0xc0, !PT ;  /* 0xffff000077777812 */ /* 0x000fe200078ec0ff */
[C---:B------:R-:W-:Y:S01]  /*4570*/  FMUL.FTZ R39, R41.reuse, R38 ;  /* 0x0000002629277220 */ /* 0x040fe20000410000 */
[----:B------:R-:W-:Y:S01]  /*4580*/  LOP3.LUT R114, R114, 0xffff0000, RZ, 0xc0, !PT ;  /* 0xffff000072727812 */ /* 0x000fe200078ec0ff */
[----:B------:R-:W-:Y:S01]  /*4590*/  IMAD.U32 R36, R12, 0x10000, RZ ;  /* 0x000100000c247824 */ /* 0x000fe200078e00ff */
[----:B------:R-:W-:Y:S01]  /*45a0*/  PRMT R122, R108, 0x5432, R122 ;  /* 0x000054326c7a7816 */ /* 0x000fe2000000007a */
[----:B------:R-:W-:Y:S01]  /*45b0*/  FMUL.FTZ R41, R41, R37 ;  /* 0x0000002529297220 */ /* 0x000fe20000410000 */
[----:B------:R-:W-:Y:S01]  /*45c0*/  LOP3.LUT R13, R12, 0xffff0000, RZ, 0xc0, !PT ;  /* 0xffff00000c0d7812 */ /* 0x000fe200078ec0ff */
[----:B------:R-:W-:Y:S01]  /*45d0*/  FFMA.FTZ R116, R40, R123, R43 ;  /* 0x0000007b28747223 */ /* 0x000fe2000001002b */
[----:B------:R-:W-:Y:S01]  /*45e0*/  FMUL.FTZ R42, R52, R119 ;  /* 0x00000077342a7220 */ /* 0x000fe20000410000 */
[----:B------:R-:W-:-:S02]  /*45f0*/  IMAD.U32 R15, R54, 0x10000, RZ ;  /* 0x00010000360f7824 */ /* 0x000fc400078e00ff */
[C---:B------:R-:W-:Y:S01]  /*4600*/  FFMA.FTZ R40, R36.reuse, R37, -R39 ;  /* 0x0000002524287223 */ /* 0x040fe20000010827 */
[----:B------:R-:W-:Y:S01]  /*4610*/  FFMA.FTZ R41, R36, R38, R41 ;  /* 0x0000002624297223 */ /* 0x000fe20000010029 */
[-C--:B------:R-:W-:Y:S01]  /*4620*/  FMUL.FTZ R52, R52, R114.reuse ;  /* 0x0000007234347220 */ /* 0x080fe20000410000 */
[----:B------:R-:W-:Y:S01]  /*4630*/  LOP3.LUT R54, R54, 0xffff0000, RZ, 0xc0, !PT ;  /* 0xffff000036367812 */ /* 0x000fe200078ec0ff */
[C---:B------:R-:W-:Y:S01]  /*4640*/  IMAD.U32 R37, R122.reuse, 0x10000, RZ ;  /* 0x000100007a257824 */ /* 0x040fe200078e00ff */
[----:B------:R-:W-:Y:S01]  /*4650*/  LOP3.LUT R39, R122, 0xffff0000, RZ, 0xc0, !PT ;  /* 0xffff00007a277812 */ /* 0x000fe200078ec0ff */
[C---:B------:R-:W-:Y:S01]  /*4660*/  IMAD.U32 R36, R117.reuse, 0x10000, RZ ;  /* 0x0001000075247824 */ /* 0x040fe200078e00ff */
[----:B------:R-:W-:Y:S01]  /*4670*/  LOP3.LUT R117, R117, 0xffff0000, RZ, 0xc0, !PT ;  /* 0xffff000075757812 */ /* 0x000fe200078ec0ff */
[C---:B------:R-:W-:Y:S02]  /*4680*/  IMAD.U32 R12, R14.reuse, 0x10000, RZ ;  /* 0x000100000e0c7824 */ /* 0x040fe400078e00ff */
[C---:B------:R-:W-:Y:S01]  /*4690*/  FFMA.FTZ R43, R13.reuse, R114, -R42 ;  /* 0x000000720d2b7223 */ /* 0x040fe2000001082a */
[----:B------:R-:W-:Y:S01]  /*46a0*/  FFMA.FTZ R52, R13, R119, R52 ;  /* 0x000000770d347223 */ /* 0x000fe20000010034 */
[----:B------:R-:W-:Y:S01]  /*46b0*/  LOP3.LUT R14, R14, 0xffff0000, RZ, 0xc0, !PT ;  /* 0xffff00000e0e7812 */ /* 0x000fe200078ec0ff */
[C---:B------:R-:W-:Y:S01]  /*46c0*/  FMUL.FTZ R13, R15.reuse, R37 ;  /* 0x000000250f0d7220 */ /* 0x040fe20000410000 */
[-C--:B------:R-:W-:Y:S01]  /*46d0*/  FMUL.FTZ R38, R15, R36.reuse ;  /* 0x000000240f267220 */ /* 0x080fe20000410000 */
[C---:B------:R-:W-:Y:S01]  /*46e0*/  FMUL.FTZ R15, R54.reuse, R39 ;  /* 0x00000027360f7220 */ /* 0x040fe20000410000 */
[----:B------:R-:W-:Y:S01]  /*46f0*/  FMUL.FTZ R54, R54, R117 ;  /* 0x0000007536367220 */ /* 0x000fe20000410000 */
[C---:B------:R-:W-:Y:S01]  /*4700*/  FFMA.FTZ R13, R12.reuse, R36, -R13 ;  /* 0x000000240c0d7223 */ /* 0x040fe2000001080d */
[----:B------:R-:W-:Y:S01]  /*4710*/  FFMA.FTZ R38, R12, R37, R38 ;  /* 0x000000250c267223 */ /* 0x000fe20000010026 */
[C---:B------:R-:W-:Y:S01]  /*4720*/  FFMA.FTZ R12, R14.reuse, R117, -R15 ;  /* 0x000000750e0c7223 */ /* 0x040fe2000001080f */
[----:B------:R-:W-:Y:S01]  /*4730*/  FFMA.FTZ R39, R14, R39, R54 ;  /* 0x000000270e277223 */ /* 0x000fe20000010036 */
[----:B------:R-:W-:-:S02]  /*4740*/  F2FP.BF16.F32.PACK_AB R124, R125, R124 ;  /* 0x0000007c7d7c723e */ /* 0x000fc400000010ff */
[----:B------:R-:W-:Y:S02]  /*4750*/  F2FP.BF16.F32.PACK_AB R120, R120, R121 ;  /* 0x000000797878723e */ /* 0x000fe400000010ff */
[----:B------:R-:W-:Y:S02]  /*4760*/  F2FP.BF16.F32.PACK_AB R43, R43, R40 ;  /* 0x000000282b2b723e */ /* 0x000fe400000010ff */
[----:B------:R-:W-:Y:S02]  /*4770*/  F2FP.BF16.F32.PACK_AB R15, R55, R126 ;  /* 0x0000007e370f723e */ /* 0x000fe400000010ff */
[----:B------:R-:W-:Y:S01]  /*4780*/  F2FP.BF16.F32.PACK_AB R55, R116, R53 ;  /* 0x000000357437723e */ /* 0x000fe200000010ff */
[----:B------:R-:W-:Y:S01]  /*4790*/  IMAD.MOV.U32 R53, RZ, RZ, R120 ;  /* 0x000000ffff357224 */ /* 0x000fe200078e0078 */
[----:B------:R-:W-:Y:S01]  /*47a0*/  F2FP.BF16.F32.PACK_AB R14, R12, R13 ;  /* 0x0000000d0c0e723e */ /* 0x000fe200000010ff */
[----:B------:R-:W-:Y:S01]  /*47b0*/  IMAD.MOV.U32 R12, RZ, RZ, R43 ;  /* 0x000000ffff0c7224 */ /* 0x000fe200078e002b */
[----:B------:R-:W-:Y:S01]  /*47c0*/  F2FP.BF16.F32.PACK_AB R52, R52, R41 ;  /* 0x000000293434723e */ /* 0x000fe200000010ff */
[----:B------:R-:W-:Y:S01]  /*47d0*/  IMAD.MOV.U32 R13, RZ, RZ, R124 ;  /* 0x000000ffff0d7224 */ /* 0x000fe200078e007c */
[----:B------:R-:W-:-:S07]  /*47e0*/  F2FP.BF16.F32.PACK_AB R54, R39, R38 ;  /* 0x000000262736723e */ /* 0x000fce00000010ff */
.L_x_693:
[----:B------:R-:W-:Y:S05]  /*47f0*/  BSYNC B2 ;  /* 0x0000000000027941 */ /* 0x000fea0003800000 */
.L_x_692:
[----:B------:R-:W-:Y:S01]  /*4800*/  ISETP.GE.AND P4, PT, R11, R104, PT ;  /* 0x000000680b00720c */ /* 0x000fe20003f86270 */
[----:B--2---:R4:W-:-:S12]  /*4810*/  ST.E.128 desc[UR40][R92.64], R12 ;  /* 0x0000000c5c007985 */ /* 0x0049d8000c101d28 */
[----:B------:R-:W-:-:S05]  /*4820*/  @!P4 IMAD.WIDE R94, R11, 0x2, R94 ;  /* 0x000000020b5ec825 */ /* 0x000fca00078e025e */
[----:B---3--:R4:W-:Y:S02]  /*4830*/  @!P4 ST.E.128 desc[UR40][R94.64], R52 ;  /* 0x000000345e00c985 */ /* 0x0089e4000c101d28 */
.L_x_691:
[----:B------:R-:W-:Y:S05]  /*4840*/  BSYNC B1 ;  /* 0x0000000000017941 */ /* 0x000fea0003800000 */
.L_x_690:
[----:B------:R-:W-:-:S03]  /*4850*/  UMOV UR4, 0xffffffff ;  /* 0xffffffff00047882 */ /* 0x000fc60000000000 */
[----:B------:R-:W-:Y:S05]  /*4860*/  BRA.DIV UR4, `(.L_x_694) ;  /* 0x0000012204fc7947 */ /* 0x000fea000b800000 */
[----:B------:R1:W1:Y:S04]  /*4870*/  SHFL.IDX PT, R42, R103, 0x1, 0x1c1f ;  /* 0x003c1f00672a7f89 */ /* 0x00026800000e0000 */
[----:B0-----:R-:W0:Y:S02]  /*4880*/  SHFL.IDX PT, R102, R102, 0x1, 0x1c1f ;  /* 0x003c1f0066667f89 */ /* 0x001e2400000e0000 */
.L_x_931:
[----:B------:R-:W-:-:S05]  /*4890*/  VIADD R11, R204, 0x40 ;  /* 0x00000040cc0b7836 */ /* 0x000fca0000000000 */
[----:B------:R-:W-:-:S13]  /*48a0*/  ISETP.GE.OR P4, PT, R11, R100, P1 ;  /* 0x000000640b00720c */ /* 0x000fda0000f86670 */
[----:B------:R-:W-:Y:S05]  /*48b0*/  @P4 BRA `(.L_x_679) ;  /* 0x0000000800f04947 */ /* 0x000fea0003800000 */
[----:B----4-:R-:W4:Y:S01]  /*48c0*/  LDL R13, [R1+0x4] ;  /* 0x00000400010d7983 */ /* 0x010f220000100800 */
[----:B------:R-:W-:Y:S01]  /*48d0*/  SEL R106, R67, R106, !P0 ;  /* 0x0000006a436a7207 */ /* 0x000fe20004000000 */
[----:B------:R-:W-:Y:S01]  /*48e0*/  BSSY B1, `(.L_x_695) ;  /* 0x000006d000017945 */ /* 0x000fe20003800000 */
[----:B------:R-:W-:Y:S02]  /*48f0*/  SHF.R.U32.HI R14, RZ, 0x3, R227 ;  /* 0x00000003ff0e7819 */ /* 0x000fe400000116e3 */
[----:B------:R-:W-:Y:S02]  /*4900*/  SHF.R.S32.HI R11, RZ, 0x1f, R106 ;  /* 0x0000001fff0b7819 */ /* 0x000fe4000001146a */
[----:B0-----:R-:W-:Y:S02]  /*4910*/  LEA R40, P4, R77, R102, 0x1 ;  /* 0x000000664d287211 */ /* 0x001fe400078808ff */
[----:B------:R-:W-:Y:S02]  /*4920*/  LEA.HI R11, R11, R106, RZ, 0x4 ;  /* 0x0000006a0b0b7211 */ /* 0x000fe400078f20ff */
[----:B-1----:R-:W-:-:S02]  /*4930*/  LEA.HI.X R41, R77, R42, R79, 0x1, P4 ;  /* 0x0000002a4d297211 */ /* 0x002fc400020f0c4f */
[----:B------:R-:W-:-:S05]  /*4940*/  LEA.HI.SX32 R11, R11, R76, 0x1c ;  /* 0x0000004c0b0b7211 */ /* 0x000fca00078fe2ff */
[----:B------:R-:W-:-:S05]  /*4950*/  IMAD.SHL.U32 R11, R11, 0x8, RZ ;  /* 0x000000080b0b7824 */ /* 0x000fca00078e00ff */
[----:B------:R-:W-:-:S04]  /*4960*/  LOP3.LUT R12, R227, 0x38, R11, 0xf8, !PT ;  /* 0x00000038e30c7812 */ /* 0x000fc800078ef80b */
[----:B------:R-:W-:-:S05]  /*4970*/  LOP3.LUT R12, R12, R14, RZ, 0x3c, !PT ;  /* 0x0000000e0c0c7212 */ /* 0x000fca00078e3cff */
[----:B----4-:R-:W-:Y:S02]  /*4980*/  IMAD.IADD R13, R13, 0x1, R12 ;  /* 0x000000010d0d7824 */ /* 0x010fe400078e020c */
[C---:B------:R-:W-:Y:S02]  /*4990*/  IMAD R12, R18.reuse, 0x1800, R81 ;  /* 0x00001800120c7824 */ /* 0x040fe400078e0251 */
[----:B------:R-:W-:Y:S02]  /*49a0*/  IMAD R14, R18, 0x1800, R13 ;  /* 0x00001800120e7824 */ /* 0x000fe400078e020d */
[--C-:B------:R-:W-:Y:S02]  /*49b0*/  IMAD R12, R12, 0x2, R19.reuse ;  /* 0x000000020c0c7824 */ /* 0x100fe400078e0213 */
[----:B------:R-:W-:-:S04]  /*49c0*/  IMAD R36, R14, 0x2, R19 ;  /* 0x000000020e247824 */ /* 0x000fc800078e0213 */
[----:B------:R-:W0:Y:S04]  /*49d0*/  LDS.128 R12, [R12+0x1c400] ;  /* 0x01c400000c0c7984 */ /* 0x000e280000000c00 */
[----:B------:R-:W1:Y:S01]  /*49e0*/  LDS.128 R36, [R36+0x1c400] ;  /* 0x01c4000024247984 */ /* 0x000e620000000c00 */
[----:B------:R-:W-:Y:S05]  /*49f0*/  @P2 BRA `(.L_x_696) ;  /* 0x00000004006c2947 */ /* 0x000fea0003800000 */
[----:B------:R-:W-:Y:S01]  /*4a00*/  SHF.R.U32.HI R106, RZ, 0x10, R45 ;  /* 0x00000010ff6a7819 */ /* 0x000fe2000001162d */
[----:B0-----:R-:W-:Y:S01]  /*4a10*/  IMAD.U32 R43, R13, 0x10000, RZ ;  /* 0x000100000d2b7824 */ /* 0x001fe200078e00ff */
[----:B------:R-:W-:Y:S02]  /*4a20*/  SHF.R.U32.HI R52, RZ, 0x10, R49 ;  /* 0x00000010ff347819 */ /* 0x000fe40000011631 */
[--C-:B------:R-:W-:Y:S02]  /*4a30*/  SHF.R.U64 R54, R46, 0x10, R47.reuse ;  /* 0x000000102e367819 */ /* 0x100fe4000000122f */
[----:B------:R-:W-:Y:S02]  /*4a40*/  PRMT R109, R109, 0x5410, R106 ;  /* 0x000054106d6d7816 */ /* 0x000fe4000000006a */
[----:B------:R-:W-:Y:S02]  /*4a50*/  PRMT R113, R113, 0x5410, R52 ;  /* 0x0000541071717816 */ /* 0x000fe40000000034 */
[----:B------:R-:W-:Y:S01]  /*4a60*/  SHF.R.U32.HI R92, RZ, 0x10, R47 ;  /* 0x00000010ff5c7819 */ /* 0x000fe2000001162f */
[----:B-1----:R-:W-:Y:S01]  /*4a70*/  IMAD.U32 R47, R37, 0x10000, RZ ;  /* 0x00010000252f7824 */ /* 0x002fe200078e00ff */
[----:B---3--:R-:W-:Y:S01]  /*4a80*/  SHF.R.U32.HI R94, RZ, 0x10, R51 ;  /* 0x00000010ff5e7819 */ /* 0x008fe20000011633 */
[----:B------:R-:W-:Y:S01]  /*4a90*/  IMAD.U32 R52, R109, 0x10000, RZ ;  /* 0x000100006d347824 */ /* 0x000fe200078e00ff */
[----:B------:R-:W-:Y:S01]  /*4aa0*/  PRMT R105, R105, 0x5410, R54 ;  /* 0x0000541069697816 */ /* 0x000fe20000000036 */
[----:B------:R-:W-:Y:S01]  /*4ab0*/  IMAD.U32 R54, R113, 0x10000, RZ ;  /* 0x0001000071367824 */ /* 0x000fe200078e00ff */
[----:B------:R-:W-:-:S02]  /*4ac0*/  PRMT R107, R107, 0x5410, R92 ;  /* 0x000054106b6b7816 */ /* 0x000fc4000000005c */
[----:B------:R-:W-:Y:S01]  /*4ad0*/  PRMT R111, R111, 0x5410, R94 ;  /* 0x000054106f6f7816 */ /* 0x000fe2000000005e */
[C---:B------:R-:W-:Y:S01]  /*4ae0*/  FMUL.FTZ R92, R47.reuse, R54 ;  /* 0x000000362f5c7220 */ /* 0x040fe20000410000 */
[-C--:B------:R-:W-:Y:S01]  /*4af0*/  FMUL.FTZ R94, R47, R52.reuse ;  /* 0x000000342f5e7220 */ /* 0x080fe20000410000 */
[----:B------:R-:W-:Y:S01]  /*4b00*/  SHF.R.U64 R55, R48, 0x10, R49 ;  /* 0x0000001030377819 */ /* 0x000fe20000001231 */
[----:B------:R-:W-:Y:S01]  /*4b10*/  IMAD.U32 R49, R39, 0x10000, RZ ;  /* 0x0001000027317824 */ /* 0x000fe200078e00ff */
[----:B------:R-:W-:Y:S01]  /*4b20*/  SHF.R.U64 R53, R50, 0x10, R51 ;  /* 0x0000001032357819 */ /* 0x000fe20000001233 */
[----:B------:R-:W-:Y:S01]  /*4b30*/  FFMA.FTZ R92, R43, R52, -R92 ;  /* 0x000000342b5c7223 */ /* 0x000fe2000001085c */
[----:B------:R-:W-:Y:S01]  /*4b40*/  LOP3.LUT R48, R37, 0xffff0000, RZ, 0xc0, !PT ;  /* 0xffff000025307812 */ /* 0x000fe200078ec0ff */
[----:B------:R-:W-:Y:S01]  /*4b50*/  FFMA.FTZ R94, R43, R54, R94 ;  /* 0x000000362b5e7223 */ /* 0x000fe2000001005e */
[----:B------:R-:W-:Y:S01]  /*4b60*/  LOP3.LUT R113, R113, 0xffff0000, RZ, 0xc0, !PT ;  /* 0xffff000071717812 */ /* 0x000fe200078ec0ff */
[----:B------:R-:W-:Y:S01]  /*4b70*/  IMAD.U32 R43, R107, 0x10000, RZ ;  /* 0x000100006b2b7824 */ /* 0x000fe200078e00ff */
[----:B------:R-:W-:Y:S01]  /*4b80*/  LOP3.LUT R109, R109, 0xffff0000, RZ, 0xc0, !PT ;  /* 0xffff00006d6d7812 */ /* 0x000fe200078ec0ff */
[----:B------:R-:W-:Y:S01]  /*4b90*/  IMAD.U32 R47, R111, 0x10000, RZ ;  /* 0x000100006f2f7824 */ /* 0x000fe200078e00ff */
[----:B------:R-:W-:Y:S01]  /*4ba0*/  SHF.R.U64 R93, R44, 0x10, R45 ;  /* 0x000000102c5d7819 */ /* 0x000fe2000000122d */
[----:B------:R-:W-:Y:S01]  /*4bb0*/  IMAD.U32 R45, R36, 0x10000, RZ ;  /* 0x00010000242d7824 */ /* 0x000fe200078e00ff */
[----:B------:R-:W-:Y:S01]  /*4bc0*/  PRMT R110, R110, 0x5410, R53 ;  /* 0x000054106e6e7816 */ /* 0x000fe20000000035 */
[----:B------:R-:W-:Y:S01]  /*4bd0*/  FMUL.FTZ R51, R48, R113 ;  /* 0x0000007130337220 */ /* 0x000fe20000410000 */
[----:B------:R-:W-:Y:S01]  /*4be0*/  LOP3.LUT R46, R36, 0xffff0000, RZ, 0xc0, !PT ;  /* 0xffff0000242e7812 */ /* 0x000fe200078ec0ff */
[----:B------:R-:W-:Y:S01]  /*4bf0*/  FMUL.FTZ R53, R48, R109 ;  /* 0x0000006d30357220 */ /* 0x000fe20000410000 */
[----:B------:R-:W-:Y:S01]  /*4c00*/  LOP3.LUT R44, R13, 0xffff0000, RZ, 0xc0, !PT ;  /* 0xffff00000d2c7812 */ /* 0x000fe200078ec0ff */
[----:B------:R-:W-:Y:S01]  /*4c10*/  IMAD.U32 R36, R15, 0x10000, RZ ;  /* 0x000100000f247824 */ /* 0x000fe200078e00ff */
[----:B------:R-:W-:Y:S01]  /*4c20*/  LOP3.LUT R50, R39, 0xffff0000, RZ, 0xc0, !PT ;  /* 0xffff000027327812 */ /* 0x000fe200078ec0ff */
[----:B------:R-:W-:Y:S01]  /*4c30*/  FMUL.FTZ R48, R49, R43 ;  /* 0x0000002b31307220 */ /* 0x000fe20000410000 */
[----:B------:R-:W-:Y:S01]  /*4c40*/  LOP3.LUT R111, R111, 0xffff0000, RZ, 0xc0, !PT ;  /* 0xffff00006f6f7812 */ /* 0x000fe200078ec0ff */
[----:B------:R-:W-:Y:S01]  /*4c50*/  FFMA.FTZ R51, R44, R109, -R51 ;  /* 0x0000006d2c337223 */ /* 0x000fe20000010833 */
[----:B------:R-:W-:Y:S01]  /*4c60*/  PRMT R112, R112, 0x5410, R55 ;  /* 0x0000541070707816 */ /* 0x000fe20000000037 */
[-C--:B------:R-:W-:Y:S01]  /*4c70*/  FMUL.FTZ R55, R49, R47.reuse ;  /* 0x0000002f31377220 */ /* 0x080fe20000410000 */
[----:B------:R-:W-:Y:S01]  /*4c80*/  PRMT R108, R108, 0x5410, R93 ;  /* 0x000054106c6c7816 */ /* 0x000fe2000000005d */
[----:B------:R-:W-:Y:S01]  /*4c90*/  FFMA.FTZ R52, R36, R47, R48 ;  /* 0x0000002f24347223 */ /* 0x000fe20000010030 */
[----:B------:R-:W-:Y:S01]  /*4ca0*/  LOP3.LUT R107, R107, 0xffff0000, RZ, 0xc0, !PT ;  /* 0xffff00006b6b7812 */ /* 0x000fe200078ec0ff */
[----:B------:R-:W-:Y:S01]  /*4cb0*/  FFMA.FTZ R53, R44, R113, R53 ;  /* 0x000000712c357223 */ /* 0x000fe20000010035 */
[----:B------:R-:W-:Y:S01]  /*4cc0*/  LOP3.LUT R37, R15, 0xffff0000, RZ, 0xc0, !PT ;  /* 0xffff00000f257812 */ /* 0x000fe200078ec0ff */
[----:B------:R-:W-:Y:S01]  /*4cd0*/  FMUL.FTZ R48, R50, R111 ;  /* 0x0000006f32307220 */ /* 0x000fe20000410000 */
[----:B------:R-:W-:Y:S01]  /*4ce0*/  FFMA.FTZ R55, R36, R43, -R55 ;  /* 0x0000002b24377223 */ /* 0x000fe20000010837 */
[----:B------:R-:W-:-:S02]  /*4cf0*/  IMAD.U32 R44, R112, 0x10000, RZ ;  /* 0x00010000702c7824 */ /* 0x000fc400078e00ff */
[-C--:B------:R-:W-:Y:S01]  /*4d00*/  FMUL.FTZ R54, R50, R107.reuse ;  /* 0x0000006b32367220 */ /* 0x080fe20000410000 */
[----:B------:R-:W-:Y:S02]  /*4d10*/  IMAD.U32 R36, R108, 0x10000, RZ ;  /* 0x000100006c247824 */ /* 0x000fe400078e00ff */
[----:B------:R-:W-:Y:S01]  /*4d20*/  FFMA.FTZ R50, R37, R107, -R48 ;  /* 0x0000006b25327223 */ /* 0x000fe20000010830 */
[C---:B------:R-:W-:Y:S01]  /*4d30*/  FMUL.FTZ R48, R45.reuse, R44 ;  /* 0x0000002c2d307220 */ /* 0x040fe20000410000 */
[----:B------:R-:W-:Y:S01]  /*4d40*/  IMAD.U32 R13, R12, 0x10000, RZ ;  /* 0x000100000c0d7824 */ /* 0x000fe200078e00ff */
[----:B------:R-:W-:Y:S01]  /*4d50*/  LOP3.LUT R47, R112, 0xffff0000, RZ, 0xc0, !PT ;  /* 0xffff0000702f7812 */ /* 0x000fe200078ec0ff */
[-C--:B------:R-:W-:Y:S01]  /*4d60*/  FMUL.FTZ R45, R45, R36.reuse ;  /* 0x000000242d2d7220 */ /* 0x080fe20000410000 */
[----:B------:R-:W-:Y:S01]  /*4d70*/  LOP3.LUT R12, R12, 0xffff0000, RZ, 0xc0, !PT ;  /* 0xffff00000c0c7812 */ /* 0x000fe200078ec0ff */
[----:B------:R-:W-:Y:S01]  /*4d80*/  IMAD.U32 R39, R38, 0x10000, RZ ;  /* 0x0001000026277824 */ /* 0x000fe200078e00ff */
[----:B------:R-:W-:Y:S01]  /*4d90*/  LOP3.LUT R43, R108, 0xffff0000, RZ, 0xc0, !PT ;  /* 0xffff00006c2b7812 */ /* 0x000fe200078ec0ff */
[----:B------:R-:W-:Y:S01]  /*4da0*/  FFMA.FTZ R111, R37, R111, R54 ;  /* 0x0000006f256f7223 */ /* 0x000fe20000010036 */
[C---:B------:R-:W-:Y:S01]  /*4db0*/  FFMA.FTZ R48, R13.reuse, R36, -R48 ;  /* 0x000000240d307223 */ /* 0x040fe20000010830 */
[----:B------:R-:W-:Y:S01]  /*4dc0*/  FFMA.FTZ R45, R13, R44, R45 ;  /* 0x0000002c0d2d7223 */ /* 0x000fe2000001002d */
[----:B------:R-:W-:Y:S01]  /*4dd0*/  LOP3.LUT R38, R38, 0xffff0000, RZ, 0xc0, !PT ;  /* 0xffff000026267812 */ /* 0x000fe200078ec0ff */
[----:B------:R-:W-:Y:S01]  /*4de0*/  FMUL.FTZ R37, R46, R47 ;  /* 0x0000002f2e257220 */ /* 0x000fe20000410000 */
[C---:B------:R-:W-:Y:S01]  /*4df0*/  IMAD.U32 R36, R105.reuse, 0x10000, RZ ;  /* 0x0001000069247824 */ /* 0x040fe200078e00ff */
[C---:B------:R-:W-:Y:S01]  /*4e00*/  LOP3.LUT R13, R110.reuse, 0xffff0000, RZ, 0xc0, !PT ;  /* 0xffff00006e0d7812 */ /* 0x040fe200078ec0ff */
[----:B------:R-:W-:Y:S01]  /*4e10*/  IMAD.U32 R44, R110, 0x10000, RZ ;  /* 0x000100006e2c7824 */ /* 0x000fe200078e00ff */
[----:B------:R-:W-:Y:S01]  /*4e20*/  LOP3.LUT R105, R105, 0xffff0000, RZ, 0xc0, !PT ;  /* 0xffff000069697812 */ /* 0x000fe200078ec0ff */
[----:B------:R-:W-:-:S02]  /*4e30*/  IMAD.U32 R15, R14, 0x10000, RZ ;  /* 0x000100000e0f7824 */ /* 0x000fc400078e00ff */
[-C--:B------:R-:W-:Y:S01]  /*4e40*/  FMUL.FTZ R49, R46, R43.reuse ;  /* 0x0000002b2e317220 */ /* 0x080fe20000410000 */
[----:B------:R-:W-:Y:S01]  /*4e50*/  FFMA.FTZ R37, R12, R43, -R37 ;  /* 0x0000002b0c257223 */ /* 0x000fe20000010825 */
[----:B------:R-:W-:Y:S01]  /*4e60*/  LOP3.LUT R14, R14, 0xffff0000, RZ, 0xc0, !PT ;  /* 0xffff00000e0e7812 */ /* 0x000fe200078ec0ff */
[C---:B------:R-:W-:Y:S01]  /*4e70*/  FMUL.FTZ R46, R39.reuse, R44 ;  /* 0x0000002c272e7220 */ /* 0x040fe20000410000 */
[C---:B------:R-:W-:Y:S01]  /*4e80*/  FMUL.FTZ R43, R38.reuse, R13 ;  /* 0x0000000d262b7220 */ /* 0x040fe20000410000 */
[-C--:B------:R-:W-:Y:S01]  /*4e90*/  FMUL.FTZ R39, R39, R36.reuse ;  /* 0x0000002427277220 */ /* 0x080fe20000410000 */
[----:B------:R-:W-:Y:S01]  /*4ea0*/  FMUL.FTZ R38, R38, R105 ;  /* 0x0000006926267220 */ /* 0x000fe20000410000 */
[----:B------:R-:W-:Y:S01]  /*4eb0*/  FFMA.FTZ R12, R12, R47, R49 ;  /* 0x0000002f0c0c7223 */ /* 0x000fe20000010031 */
[C---:B------:R-:W-:Y:S01]  /*4ec0*/  FFMA.FTZ R46, R15.reuse, R36, -R46 ;  /* 0x000000240f2e7223 */ /* 0x040fe2000001082e */
[----:B------:R-:W-:Y:S01]  /*4ed0*/  FFMA.FTZ R39, R15, R44, R39 ;  /* 0x0000002c0f277223 */ /* 0x000fe20000010027 */
[C---:B------:R-:W-:Y:S01]  /*4ee0*/  FFMA.FTZ R38, R14.reuse, R13, R38 ;  /* 0x0000000d0e267223 */ /* 0x040fe20000010026 */
[----:B------:R-:W-:Y:S01]  /*4ef0*/  FFMA.FTZ R43, R14, R105, -R43 ;  /* 0x000000690e2b7223 */ /* 0x000fe2000001082b */
[----:B------:R-:W-:-:S02]  /*4f00*/  F2FP.BF16.F32.PACK_AB R53, R53, R94 ;  /* 0x0000005e3535723e */ /* 0x000fc400000010ff */
[----:B------:R-:W-:Y:S02]  /*4f10*/  F2FP.BF16.F32.PACK_AB R52, R111, R52 ;  /* 0x000000346f34723e */ /* 0x000fe400000010ff */
[----:B------:R-:W-:Y:S01]  /*4f20*/  F2FP.BF16.F32.PACK_AB R48, R37, R48 ;  /* 0x000000302530723e */ /* 0x000fe200000010ff */
[----:B------:R-:W-:Y:S01]  /*4f30*/  IMAD.MOV.U32 R37, RZ, RZ, R53 ;  /* 0x000000ffff257224 */ /* 0x000fe200078e0035 */
[----:B------:R-:W-:Y:S02]  /*4f40*/  F2FP.BF16.F32.PACK_AB R36, R12, R45 ;  /* 0x0000002d0c24723e */ /* 0x000fe400000010ff */
[----:B------:R-:W-:Y:S01]  /*4f50*/  F2FP.BF16.F32.PACK_AB R38, R38, R39 ;  /* 0x000000272626723e */ /* 0x000fe200000010ff */
[----:B------:R-:W-:Y:S01]  /*4f60*/  IMAD.MOV.U32 R12, RZ, RZ, R48 ;  /* 0x000000ffff0c7224 */ /* 0x000fe200078e0030 */
[----:B------:R-:W-:Y:S01]  /*4f70*/  F2FP.BF16.F32.PACK_AB R13, R51, R92 ;  /* 0x0000005c330d723e */ /* 0x000fe200000010ff */
[----:B------:R-:W-:Y:S01]  /*4f80*/  IMAD.MOV.U32 R39, RZ, RZ, R52 ;  /* 0x000000ffff277224 */ /* 0x000fe200078e0034 */
[----:B------:R-:W-:-:S02]  /*4f90*/  F2FP.BF16.F32.PACK_AB R15, R50, R55 ;  /* 0x00000037320f723e */ /* 0x000fc400000010ff */
[----:B------:R-:W-:-:S07]  /*4fa0*/  F2FP.BF16.F32.PACK_AB R14, R43, R46 ;  /* 0x0000002e2b0e723e */ /* 0x000fce00000010ff */
.L_x_696:
[----:B------:R-:W-:Y:S05]  /*4fb0*/  BSYNC B1 ;  /* 0x0000000000017941 */ /* 0x000fea0003800000 */
.L_x_695:
[----:B------:R-:W-:Y:S01]  /*4fc0*/  ISETP.GE.AND P2, PT, R11, R104, PT ;  /* 0x000000680b00720c */ /* 0x000fe20003f46270 */
[----:B0-----:R0:W-:Y:S02]  /*4fd0*/  ST.E.128 desc[UR40][R40.64], R12 ;  /* 0x0000000c28007985 */ /* 0x0011e4000c101d28 */
[----:B0-----:R-:W-:Y:S02]  /*4fe0*/  IMAD.MOV.U32 R12, RZ, RZ, R102 ;  /* 0x000000ffff0c7224 */ /* 0x001fe400078e0066 */
[----:B------:R-:W-:-:S08]  /*4ff0*/  IMAD.MOV.U32 R13, RZ, RZ, R42 ;  /* 0x000000ffff0d7224 */ /* 0x000fd000078e002a */
[----:B------:R-:W-:Y:S05]  /*5000*/  @P2 BRA `(.L_x_679) ;  /* 0x00000004001c2947 */ /* 0x000fea0003800000 */
[----:B------:R-:W-:-:S05]  /*5010*/  IMAD.WIDE R12, R11, 0x2, R12 ;  /* 0x000000020b0c7825 */ /* 0x000fca00078e020c */
[----:B-1----:R0:W-:Y:S01]  /*5020*/  ST.E.128 desc[UR40][R12.64], R36 ;  /* 0x000000240c007985 */ /* 0x0021e2000c101d28 */
[----:B------:R-:W-:Y:S05]  /*5030*/  BRA `(.L_x_679) ;  /* 0x0000000400107947 */ /* 0x000fea0003800000 */
.L_x_660:
[----:B------:R-:W-:-:S13]  /*5040*/  ISETP.NE.AND P3, PT, R209, 0x3, PT ;  /* 0x00000003d100780c */ /* 0x000fda0003f65270 */
[----:B------:R-:W-:Y:S05]  /*5050*/  @!P3 BRA `(.L_x_697) ;  /* 0x000000000004b947 */ /* 0x000fea0003800000 */
[----:B------:R-:W-:Y:S01]  /*5060*/  BPT.TRAP 0x1 ;  /* 0x000000040000795c */ /* 0x000fe20000300000 */
.L_x_697:
[----:B------:R-:W-:Y:S01]  /*5070*/  IMAD R89, R18, 0x8, R19 ;  /* 0x0000000812597824 */ /* 0x000fe200078e0213 */
[----:B------:R-:W-:Y:S01]  /*5080*/  SHF.L.U32 R101, R207, 0x1f, RZ ;  /* 0x0000001fcf657819 */ /* 0x000fe200000006ff */
[----:B------:R-:W-:Y:S01]  /*5090*/  BSSY B1, `(.L_x_698) ;  /* 0x0000004000017945 */ /* 0x000fe20003800000 */
[----:B------:R-:W-:Y:S02]  /*50a0*/  SHF.R.S32.HI R98, RZ, 0x1f, R97 ;  /* 0x0000001fff627819 */ /* 0x000fe40000011461 */
[----:B------:R-:W0:Y:S02]  /*50b0*/  SYNCS.PHASECHK.TRANS64.TRYWAIT P2, [R89+URZ+0x22890], R101 ;  /* 0x02289065590075a7 */ /* 0x000e24000804017f */
[----:B0-----:R-:W-:Y:S05]  /*50c0*/  @!P2 BRA `(.L_x_699) ;  /* 0x0000011c0030a947 */ /* 0x001fea0003800000 */
.L_x_932:
[----:B------:R-:W-:Y:S05]  /*50d0*/  BSYNC B1 ;  /* 0x0000000000017941 */ /* 0x000fea0003800000 */
.L_x_698:
[----:B------:R-:W-:Y:S01]  /*50e0*/  ULDC.64 UR4, c[0x0][0x300] ;  /* 0x0000c00000047ab9 */ /* 0x000fe20000000a00 */
[----:B-----5:R-:W-:Y:S01]  /*50f0*/  SHF.R.S32.HI R99, RZ, 0x1f, R96 ;  /* 0x0000001fff637819 */ /* 0x020fe20000011460 */
[----:B------:R-:W-:Y:S02]  /*5100*/  IMAD R14, R98, UR4, RZ ;  /* 0x00000004620e7c24 */ /* 0x000fe4000f8e02ff */
[----:B------:R-:W-:-:S04]  /*5110*/  IMAD.WIDE.U32 R12, R97, UR4, RZ ;  /* 0x00000004610c7c25 */ /* 0x000fc8000f8e00ff */
[----:B------:R-:W-:Y:S01]  /*5120*/  IMAD R11, R97, UR5, R14 ;  /* 0x00000005610b7c24 */ /* 0x000fe2000f8e020e */
[----:B------:R-:W-:Y:S01]  /*5130*/  ULDC.64 UR4, c[0x0][0x310] ;  /* 0x0000c40000047ab9 */ /* 0x000fe20000000a00 */
[----:B------:R-:W-:Y:S02]  /*5140*/  IMAD R100, R26, -0x60, R30 ;  /* 0xffffffa01a647824 */ /* 0x000fe400078e021e */
[----:B------:R-:W-:Y:S02]  /*5150*/  IMAD R15, R99, UR4, RZ ;  /* 0x00000004630f7c24 */ /* 0x000fe4000f8e02ff */
[----:B------:R-:W-:Y:S01]  /*5160*/  IMAD.IADD R13, R13, 0x1, R11 ;  /* 0x000000010d0d7824 */ /* 0x000fe200078e020b */
[----:B------:R-:W-:Y:S01]  /*5170*/  VIMNMX R100, R100, 0x60, PT ;  /* 0x0000006064647848 */ /* 0x000fe20003fe0100 */
[C---:B------:R-:W-:Y:S02]  /*5180*/  IMAD R15, R96.reuse, UR5, R15 ;  /* 0x00000005600f7c24 */ /* 0x040fe4000f8e020f */
[----:B------:R-:W-:Y:S01]  /*5190*/  IMAD.WIDE.U32 R12, R96, UR4, R12 ;  /* 0x00000004600c7c25 */ /* 0x000fe2000f8e000c */
[----:B------:R-:W-:-:S03]  /*51a0*/  ULDC.64 UR4, c[0x0][0x308] ;  /* 0x0000c20000047ab9 */ /* 0x000fc60000000a00 */
[----:B------:R-:W-:Y:S02]  /*51b0*/  IMAD R11, R32, UR4, RZ ;  /* 0x00000004200b7c24 */ /* 0x000fe4000f8e02ff */
[----:B------:R-:W-:Y:S02]  /*51c0*/  IMAD.IADD R13, R13, 0x1, R15 ;  /* 0x000000010d0d7824 */ /* 0x000fe400078e020f */
[C---:B------:R-:W-:Y:S02]  /*51d0*/  IMAD R11, R34.reuse, UR5, R11 ;  /* 0x00000005220b7c24 */ /* 0x040fe4000f8e020b */
[----:B------:R-:W-:Y:S01]  /*51e0*/  IMAD.WIDE.U32 R12, R34, UR4, R12 ;  /* 0x00000004220c7c25 */ /* 0x000fe2000f8e000c */
[----:B------:R-:W-:-:S03]  /*51f0*/  ULDC.64 UR4, c[0x0][0x2e8] ;  /* 0x0000ba0000047ab9 */ /* 0x000fc60000000a00 */
[----:B------:R-:W-:Y:S01]  /*5200*/  IMAD.IADD R11, R13, 0x1, R11 ;  /* 0x000000010d0b7824 */ /* 0x000fe200078e020b */
[----:B------:R-:W-:Y:S01]  /*5210*/  LEA R40, P2, R12, UR4, 0x1 ;  /* 0x000000040c287c11 */ /* 0x000fe2000f8408ff */
[----:B------:R-:W-:Y:S01]  /*5220*/  IMAD.IADD R42, R100, 0x1, -R204 ;  /* 0x00000001642a7824 */ /* 0x000fe200078e0acc */
[----:B------:R-:W-:Y:S02]  /*5230*/  UMOV UR4, 0xffffffff ;  /* 0xffffffff00047882 */ /* 0x000fe40000000000 */
[----:B------:R-:W-:Y:S02]  /*5240*/  LEA.HI.X R41, R12, UR5, R11, 0x1, P2 ;  /* 0x000000050c297c11 */ /* 0x000fe400090f0c0b */
[----:B------:R-:W-:Y:S01]  /*5250*/  ISETP.GE.AND P2, PT, R42, 0x1, PT ;  /* 0x000000012a00780c */ /* 0x000fe20003f46270 */
[----:B------:R-:W-:-:S12]  /*5260*/  BRA.DIV UR4, `(.L_x_700) ;  /* 0x0000011a04dc7947 */ /* 0x000fd8000b800000 */
[----:B------:R1:W2:Y:S04]  /*5270*/  SHFL.IDX PT, R37, R41, RZ, 0x1c1f ;  /* 0x001c1fff29257589 */ /* 0x0002a800000e0000 */
[----:B------:R1:W3:Y:S02]  /*5280*/  SHFL.IDX PT, R14, R40, RZ, 0x1c1f ;  /* 0x001c1fff280e7589 */ /* 0x0002e400000e0000 */
.L_x_936:
[----:B------:R-:W-:Y:S04]  /*5290*/  BSSY B1, `(.L_x_701) ;  /* 0x000000d000017945 */ /* 0x000fe80003800000 */
[----:B------:R-:W-:Y:S05]  /*52a0*/  @!P2 BRA `(.L_x_702) ;  /* 0x00000000002ca947 */ /* 0x000fea0003800000 */
[----:B------:R-:W-:Y:S02]  /*52b0*/  ULDC UR4, c[0x0][0x2f4] ;  /* 0x0000bd0000047ab9 */ /* 0x000fe40000000800 */
[----:B------:R-:W-:-:S13]  /*52c0*/  ISETP.GE.AND P2, PT, R16, UR4, PT ;  /* 0x0000000410007c0c */ /* 0x000fda000bf46270 */
[----:B---3--:R-:W-:-:S04]  /*52d0*/  @!P2 LEA R38, P4, R16, R14, 0x1 ;  /* 0x0000000e1026a211 */ /* 0x008fc800078808ff */
[----:B--2---:R-:W-:Y:S02]  /*52e0*/  @!P2 LEA.HI.X R39, R16, R37, R17, 0x1, P4 ;  /* 0x000000251027a211 */ /* 0x004fe400020f0c11 */
[----:B------:R-:W-:-:S13]  /*52f0*/  ISETP.GE.AND P4, PT, R2, UR4, PT ;  /* 0x0000000402007c0c */ /* 0x000fda000bf86270 */
[C---:B------:R-:W-:Y:S02]  /*5300*/  @!P4 LEA R36, P5, R2.reuse, R14, 0x1 ;  /* 0x0000000e0224c211 */ /* 0x040fe400078a08ff */
[----:B------:R-:W2:Y:S02]  /*5310*/  @!P2 LDS.128 R12, [R94] ;  /* 0x000000005e0ca984 */ /* 0x000ea40000000c00 */
[----:B------:R-:W-:Y:S02]  /*5320*/  @!P4 LEA.HI.X R37, R2, R37, R205, 0x1, P5 ;  /* 0x000000250225c211 */ /* 0x000fe400028f0ccd */
[----:B--2---:R-:W-:Y:S04]  /*5330*/  @!P2 ST.E.128 desc[UR40][R38.64], R12 ;  /* 0x0000000c2600a985 */ /* 0x004fe8000c101d28 */
[----:B------:R-:W2:Y:S04]  /*5340*/  @!P4 LDS.128 R12, [R92] ;  /* 0x000000005c0cc984 */ /* 0x000ea80000000c00 */
[----:B--2---:R4:W-:Y:S02]  /*5350*/  @!P4 ST.E.128 desc[UR40][R36.64], R12 ;  /* 0x0000000c2400c985 */ /* 0x0049e4000c101d28 */
.L_x_702:
[----:B------:R-:W-:Y:S05]  /*5360*/  BSYNC B1 ;  /* 0x0000000000017941 */ /* 0x000fea0003800000 */
.L_x_701:
[----:B------:R-:W-:-:S03]  /*5370*/  UMOV UR4, 0xffffffff ;  /* 0xffffffff00047882 */ /* 0x000fc60000000000 */
[----:B------:R-:W-:Y:S05]  /*5380*/  BRA.DIV UR4, `(.L_x_703) ;  /* 0x0000011a04dc7947 */ /* 0x000fea000b800000 */
[----:B--2-4-:R2:W4:Y:S04]  /*5390*/  SHFL.IDX PT, R37, R41, 0x1, 0x1c1f ;  /* 0x003c1f0029257f89 */ /* 0x01452800000e0000 */
[----:B---3--:R2:W3:Y:S02]  /*53a0*/  SHFL.IDX PT, R14, R40, 0x1, 0x1c1f ;  /* 0x003c1f00280e7f89 */ /* 0x0084e400000e0000 */
.L_x_940:
[----:B------:R-:W-:-:S13]  /*53b0*/  ISETP.GE.AND P2, PT, R42, 0x41, PT ;  /* 0x000000412a00780c */ /* 0x000fda0003f46270 */
[----:B------:R-:W-:Y:S05]  /*53c0*/  @!P2 BRA `(.L_x_679) ;  /* 0x00000000002ca947 */ /* 0x000fea0003800000 */
[----:B------:R-:W-:Y:S02]  /*53d0*/  ULDC UR4, c[0x0][0x2f4] ;  /* 0x0000bd0000047ab9 */ /* 0x000fe40000000800 */
[----:B------:R-:W-:-:S13]  /*53e0*/  ISETP.GE.AND P2, PT, R16, UR4, PT ;  /* 0x0000000410007c0c */ /* 0x000fda000bf46270 */
[----:B---3--:R-:W-:-:S04]  /*53f0*/  @!P2 LEA R38, P4, R16, R14, 0x1 ;  /* 0x0000000e1026a211 */ /* 0x008fc800078808ff */
[----:B----4-:R-:W-:Y:S02]  /*5400*/  @!P2 LEA.HI.X R39, R16, R37, R17, 0x1, P4 ;  /* 0x000000251027a211 */ /* 0x010fe400020f0c11 */
[----:B------:R-:W-:-:S13]  /*5410*/  ISETP.GE.AND P4, PT, R2, UR4, PT ;  /* 0x0000000402007c0c */ /* 0x000fda000bf86270 */
[C---:B------:R-:W-:Y:S02]  /*5420*/  @!P4 LEA R36, P5, R2.reuse, R14, 0x1 ;  /* 0x0000000e0224c211 */ /* 0x040fe400078a08ff */
[----:B------:R-:W3:Y:S02]  /*5430*/  @!P2 LDS.128 R12, [R94+0x2000] ;  /* 0x002000005e0ca984 */ /* 0x000ee40000000c00 */
[----:B------:R-:W-:Y:S02]  /*5440*/  @!P4 LEA.HI.X R37, R2, R37, R205, 0x1, P5 ;  /* 0x000000250225c211 */ /* 0x000fe400028f0ccd */
[----:B---3--:R-:W-:Y:S04]  /*5450*/  @!P2 ST.E.128 desc[UR40][R38.64], R12 ;  /* 0x0000000c2600a985 */ /* 0x008fe8000c101d28 */
[----:B------:R-:W3:Y:S04]  /*5460*/  @!P4 LDS.128 R12, [R92+0x2000] ;  /* 0x002000005c0cc984 */ /* 0x000ee80000000c00 */
[----:B---3--:R3:W-:Y:S02]  /*5470*/  @!P4 ST.E.128 desc[UR40][R36.64], R12 ;  /* 0x0000000c2400c985 */ /* 0x0087e4000c101d28 */
.L_x_679:
[----:B------:R-:W-:Y:S05]  /*5480*/  BSYNC B0 ;  /* 0x0000000000007941 */ /* 0x000fea0003800000 */
.L_x_659:
[----:B------:R-:W5:Y:S01]  /*5490*/  S2R R11, SR_TID.X ;  /* 0x00000000000b7919 */ /* 0x000f620000002100 */
[----:B------:R-:W-:Y:S01]  /*54a0*/  @!PT LDS RZ, [RZ] ;  /* 0x00000000fffff984 */ /* 0x000fe20000000800 */
[----:B------:R-:W-:Y:S01]  /*54b0*/  @!PT LDS RZ, [RZ] ;  /* 0x00000000fffff984 */ /* 0x000fe20000000800 */
[----:B------:R-:W-:Y:S01]  /*54c0*/  @!PT LDS RZ, [RZ] ;  /* 0x00000000fffff984 */ /* 0x000fe20000000800 */
[----:B------:R-:W-:Y:S01]  /*54d0*/  @!PT LDS RZ, [RZ] ;  /* 0x00000000fffff984 */ /* 0x000fe20000000800 */
[----:B------:R2:W-:Y:S06]  /*54e0*/  MEMBAR.ALL.CTA ;  /* 0x0000000000007992 */ /* 0x0005ec0000008000 */
[----:B--2---:R-:W2:Y:S01]  /*54f0*/  FENCE.VIEW.ASYNC.S ;  /* 0x00000000000073c6 */ /* 0x004ea20000000000 */
[----:B------:R-:W-:Y:S05]  /*5500*/  WARPSYNC.ALL ;  /* 0x0000000000007948 */ /* 0x000fea0003800000 */
[----:B------:R-:W-:Y:S01]  /*5510*/  BSSY B0, `(.L_x_704) ;  /* 0x0000009000007945 */ /* 0x000fe20003800000 */
[----:B-----5:R-:W-:Y:S01]  /*5520*/  LOP3.LUT R11, R11, 0x7f, RZ, 0xc0, !PT ;  /* 0x0000007f0b0b7812 */ /* 0x020fe200078ec0ff */
[----:B--2---:R2:W-:Y:S03]  /*5530*/  BAR.SYNC.DEFER_BLOCKING R64, 0x80 ;  /* 0x000200400000751d */ /* 0x0045e60000010000 */
[----:B------:R-:W-:-:S13]  /*5540*/  ISETP.NE.AND P2, PT, R11, RZ, PT ;  /* 0x000000ff0b00720c */ /* 0x000fda0003f45270 */
[----:B------:R-:W-:-:S05]  /*5550*/  @!P2 VIADD R11, R89, 0x228a0 ;  /* 0x000228a0590ba836 */ /* 0x000fca0000000000 */
[----:B------:R-:W-:-:S04]  /*5560*/  @!P2 PRMT R11, RZ, 0x654, R11 ;  /* 0x00000654ff0ba816 */ /* 0x000fc8000000000b */
[----:B------:R2:W-:Y:S01]  /*5570*/  @!P2 SYNCS.ARRIVE.TRANS64.RED.A1T0 RZ, [R11+URZ], RZ ;  /* 0x000000ff0bffa9a7 */ /* 0x0005e2000810043f */
[----:B------:R-:W-:Y:S05]  /*5580*/  @!P3 BRA `(.L_x_705) ;  /* 0x000000000004b947 */ /* 0x000fea0003800000 */
[----:B------:R-:W-:Y:S01]  /*5590*/  BPT.TRAP 0x1 ;  /* 0x000000040000795c */ /* 0x000fe20000300000 */
.L_x_705:
[----:B------:R-:W-:Y:S05]  /*55a0*/  BSYNC B0 ;  /* 0x0000000000007941 */ /* 0x000fea0003800000 */
.L_x_704:
[----:B------:R-:W5:Y:S01]  /*55b0*/  SYNCS.PHASECHK.TRANS64.TRYWAIT P3, [R89+URZ+0x228b0], R101 ;  /* 0x0228b065590075a7 */ /* 0x000f62000806017f */
[----:B------:R-:W-:Y:S04]  /*55c0*/  BSSY B0, `(.L_x_706) ;  /* 0x0000002000007945 */ /* 0x000fe80003800000 */
[----:B-----5:R-:W-:Y:S05]  /*55d0*/  @!P3 BRA `(.L_x_707) ;  /* 0x000001180090b947 */ /* 0x020fea0003800000 */
.L_x_941:
[----:B------:R-:W-:Y:S05]  /*55e0*/  BSYNC B0 ;  /* 0x0000000000007941 */ /* 0x000fea0003800000 */
.L_x_706:
[----:B------:R-:W-:Y:S01]  /*55f0*/  ULDC.64 UR4, c[0x0][0x328] ;  /* 0x0000ca0000047ab9 */ /* 0x000fe20000000a00 */
[----:B------:R-:W-:Y:S01]  /*5600*/  IMAD.IADD R100, R100, 0x1, -R204 ;  /* 0x0000000164647824 */ /* 0x000fe200078e0acc */
[----:B------:R-:W-:Y:S01]  /*5610*/  BSSY B0, `(.L_x_708) ;  /* 0x0000043000007945 */ /* 0x000fe20003800000 */
[----:B------:R-:W-:Y:S02]  /*5620*/  IMAD R98, R98, UR4, RZ ;  /* 0x0000000462627c24 */ /* 0x000fe4000f8e02ff */
[----:B0--34-:R-:W-:-:S04]  /*5630*/  IMAD.WIDE.U32 R12, R97, UR4, RZ ;  /* 0x00000004610c7c25 */ /* 0x019fc8000f8e00ff */
[----:B------:R-:W-:Y:S01]  /*5640*/  IMAD R97, R97, UR5, R98 ;  /* 0x0000000561617c24 */ /* 0x000fe2000f8e0262 */
[----:B------:R-:W-:Y:S02]  /*5650*/  ULDC.64 UR4, c[0x0][0x338] ;  /* 0x0000ce0000047ab9 */ /* 0x000fe40000000a00 */
[----:B------:R-:W-:Y:S02]  /*5660*/  IMAD R99, R99, UR4, RZ ;  /* 0x0000000463637c24 */ /* 0x000fe4000f8e02ff */
[----:B------:R-:W-:Y:S02]  /*5670*/  IMAD.IADD R13, R13, 0x1, R97 ;  /* 0x000000010d0d7824 */ /* 0x000fe400078e0261 */
[C---:B------:R-:W-:Y:S02]  /*5680*/  IMAD R99, R96.reuse, UR5, R99 ;  /* 0x0000000560637c24 */ /* 0x040fe4000f8e0263 */
[----:B------:R-:W-:Y:S01]  /*5690*/  IMAD.WIDE.U32 R12, R96, UR4, R12 ;  /* 0x00000004600c7c25 */ /* 0x000fe2000f8e000c */
[----:B------:R-:W-:-:S03]  /*56a0*/  ULDC.64 UR4, c[0x0][0x330] ;  /* 0x0000cc0000047ab9 */ /* 0x000fc60000000a00 */
[----:B--2---:R-:W-:Y:S02]  /*56b0*/  IMAD R11, R32, UR4, RZ ;  /* 0x00000004200b7c24 */ /* 0x004fe4000f8e02ff */
[----:B------:R-:W-:Y:S02]  /*56c0*/  IMAD.IADD R13, R13, 0x1, R99 ;  /* 0x000000010d0d7824 */ /* 0x000fe400078e0263 */
[C---:B------:R-:W-:Y:S02]  /*56d0*/  IMAD R11, R34.reuse, UR5, R11 ;  /* 0x00000005220b7c24 */ /* 0x040fe4000f8e020b */
[----:B------:R-:W-:Y:S01]  /*56e0*/  IMAD.WIDE.U32 R12, R34, UR4, R12 ;  /* 0x00000004220c7c25 */ /* 0x000fe2000f8e000c */
[----:B------:R-:W-:-:S03]  /*56f0*/  ULDC.64 UR4, c[0x0][0x318] ;  /* 0x0000c60000047ab9 */ /* 0x000fc60000000a00 */
[----:B------:R-:W-:Y:S01]  /*5700*/  IMAD.IADD R13, R13, 0x1, R11 ;  /* 0x000000010d0d7824 */ /* 0x000fe200078e020b */
[----:B-1----:R-:W-:Y:S01]  /*5710*/  LEA R42, P3, R12, UR4, 0x1 ;  /* 0x000000040c2a7c11 */ /* 0x002fe2000f8608ff */
[----:B------:R-:W-:-:S03]  /*5720*/  IMAD R11, R18, 0x6000, R70 ;  /* 0x00006000120b7824 */ /* 0x000fc600078e0246 */
[----:B------:R-:W-:Y:S01]  /*5730*/  LEA.HI.X R43, R12, UR5, R13, 0x1, P3 ;  /* 0x000000050c2b7c11 */ /* 0x000fe200098f0c0d */
[----:B------:R-:W-:Y:S01]  /*5740*/  IMAD.IADD R13, R66, 0x1, R11 ;  /* 0x00000001420d7824 */ /* 0x000fe200078e020b */
[----:B------:R-:W-:Y:S01]  /*5750*/  ISETP.GE.AND P3, PT, R100, 0x1, PT ;  /* 0x000000016400780c */ /* 0x000fe20003f66270 */
[----:B------:R0:W1:Y:S01]  /*5760*/  SHFL.IDX PT, R47, R42, RZ, 0x1c1f ;  /* 0x001c1fff2a2f7589 */ /* 0x00006200000e0000 */
[--C-:B------:R-:W-:Y:S02]  /*5770*/  IMAD R44, R11, 0x2, R24.reuse ;  /* 0x000000020b2c7824 */ /* 0x100fe400078e0218 */
[----:B------:R-:W-:Y:S01]  /*5780*/  IMAD R46, R13, 0x2, R24 ;  /* 0x000000020d2e7824 */ /* 0x000fe200078e0218 */
[----:B------:R0:W2:Y:S08]  /*5790*/  SHFL.IDX PT, R45, R43, RZ, 0x1c1f ;  /* 0x001c1fff2b2d7589 */ /* 0x0000b000000e0000 */
[----:B0-----:R-:W-:Y:S05]  /*57a0*/  @!P3 BRA `(.L_x_709) ;  /* 0x0000000000a4b947 */ /* 0x001fea0003800000 */
[----:B------:R-:W-:Y:S02]  /*57b0*/  ISETP.NE.AND P5, PT, R82, RZ, PT ;  /* 0x000000ff5200720c */ /* 0x000fe40003fa5270 */
[----:B------:R-:W-:Y:S02]  /*57c0*/  ISETP.NE.AND P4, PT, R83, RZ, PT ;  /* 0x000000ff5300720c */ /* 0x000fe40003f85270 */
[----:B------:R-:W-:-:S09]  /*57d0*/  PRMT R11, R3, 0x8880, RZ ;  /* 0x00008880030b7816 */ /* 0x000fd200000000ff */
[----:B------:R-:W0:Y:S01]  /*57e0*/  @P5 LDS.128 R12, [R44] ;  /* 0x000000002c0c5984 */ /* 0x000e220000000c00 */
[----:B-1----:R-:W-:-:S04]  /*57f0*/  @P5 LEA R40, P3, R16, R47, 0x1 ;  /* 0x0000002f10285211 */ /* 0x002fc800078608ff */
[----:B--2---:R-:W-:Y:S02]  /*5800*/  @P5 LEA.HI.X R41, R16, R45, R17, 0x1, P3 ;  /* 0x0000002d10295211 */ /* 0x004fe400018f0c11 */
[----:B------:R-:W-:-:S04]  /*5810*/  @P4 LEA R38, P3, R2, R47, 0x1 ;  /* 0x0000002f02264211 */ /* 0x000fc800078608ff */
[----:B------:R-:W-:Y:S02]  /*5820*/  @P4 LEA.HI.X R39, R2, R45, R205, 0x1, P3 ;  /* 0x0000002d02274211 */ /* 0x000fe400018f0ccd */
[----:B------:R-:W-:-:S13]  /*5830*/  ISETP.NE.AND P3, PT, R84, RZ, PT ;  /* 0x000000ff5400720c */ /* 0x000fda0003f65270 */
[----:B------:R-:W-:-:S04]  /*5840*/  @P3 LEA R36, P6, R213, R47, 0x1 ;  /* 0x0000002fd5243211 */ /* 0x000fc800078c08ff */
[----:B------:R-:W-:Y:S01]  /*5850*/  @P3 LEA.HI.X R37, R213, R45, R223, 0x1, P6 ;  /* 0x0000002dd5253211 */ /* 0x000fe200030f0cdf */
[----:B0-----:R0:W-:Y:S01]  /*5860*/  @P5 ST.E.128 desc[UR40][R40.64], R12 ;  /* 0x0000000c28005985 */ /* 0x0011e2000c101d28 */
[----:B------:R-:W-:-:S03]  /*5870*/  ISETP.NE.AND P5, PT, R85, RZ, PT ;  /* 0x000000ff5500720c */ /* 0x000fc60003fa5270 */
[----:B------:R-:W1:Y:S10]  /*5880*/  @P4 LDS.128 R12, [R46] ;  /* 0x000000002e0c4984 */ /* 0x000e740000000c00 */
[----:B0-----:R-:W-:-:S04]  /*5890*/  @P5 LEA R40, P6, R212, R47, 0x1 ;  /* 0x0000002fd4285211 */ /* 0x001fc800078c08ff */
[----:B------:R-:W-:Y:S01]  /*58a0*/  @P5 LEA.HI.X R41, R212, R45, R222, 0x1, P6 ;  /* 0x0000002dd4295211 */ /* 0x000fe200030f0cde */
[----:B-1----:R0:W-:Y:S01]  /*58b0*/  @P4 ST.E.128 desc[UR40][R38.64], R12 ;  /* 0x0000000c26004985 */ /* 0x0021e2000c101d28 */
[----:B------:R-:W-:-:S03]  /*58c0*/  ISETP.NE.AND P4, PT, R86, RZ, PT ;  /* 0x000000ff5600720c */ /* 0x000fc60003f85270 */
[----:B------:R-:W1:Y:S10]  /*58d0*/  @P3 LDS.128 R12, [R44+0x3000] ;  /* 0x003000002c0c3984 */ /* 0x000e740000000c00 */
        /* <DEDUP_REMOVED lines=13> */
[----:B------:R-:W-:-:S03]  /*59b0*/  ISETP.GT.AND P4, PT, R11, -0x1, PT ;  /* 0xffffffff0b00780c */ /* 0x000fc60003f84270 */
[----:B------:R-:W1:Y:S10]  /*59c0*/  @P3 LDS.128 R12, [R46+0x6000] ;  /* 0x006000002e0c3984 */ /* 0x000e740000000c00 */
[----:B0-----:R-:W-:-:S04]  /*59d0*/  @!P4 LEA R38, P6, R214, R47, 0x1 ;  /* 0x0000002fd626c211 */ /* 0x001fc800078c08ff */
[----:B------:R-:W-:Y:S01]  /*59e0*/  @!P4 LEA.HI.X R39, R214, R45, R218, 0x1, P6 ;  /* 0x0000002dd627c211 */ /* 0x000fe200030f0cda */
[----:B-1----:R-:W-:Y:S04]  /*59f0*/  @P3 ST.E.128 desc[UR40][R36.64], R12 ;  /* 0x0000000c24003985 */ /* 0x002fe8000c101d28 */
[----:B------:R-:W0:Y:S04]  /*5a00*/  @P5 LDS.128 R12, [R44+0x9000] ;  /* 0x009000002c0c5984 */ /* 0x000e280000000c00 */
[----:B0-----:R-:W-:Y:S04]  /*5a10*/  @P5 ST.E.128 desc[UR40][R40.64], R12 ;  /* 0x0000000c28005985 */ /* 0x001fe8000c101d28 */
[----:B------:R-:W0:Y:S04]  /*5a20*/  @!P4 LDS.128 R12, [R46+0x9000] ;  /* 0x009000002e0cc984 */ /* 0x000e280000000c00 */
[----:B0-----:R0:W-:Y:S02]  /*5a30*/  @!P4 ST.E.128 desc[UR40][R38.64], R12 ;  /* 0x0000000c2600c985 */ /* 0x0011e4000c101d28 */
.L_x_709:
[----:B------:R-:W-:Y:S05]  /*5a40*/  BSYNC B0 ;  /* 0x0000000000007941 */ /* 0x000fea0003800000 */
.L_x_708:
[----:B------:R-:W-:Y:S01]  /*5a50*/  ISETP.GE.AND P3, PT, R100, 0x41, PT ;  /* 0x000000416400780c */ /* 0x000fe20003f66270 */
[----:B------:R-:W3:Y:S01]  /*5a60*/  SHFL.IDX PT, R43, R43, 0x1, 0x1c1f ;  /* 0x003c1f002b2b7f89 */ /* 0x000ee200000e0000 */
[----:B------:R-:W-:Y:S03]  /*5a70*/  BSSY B0, `(.L_x_710) ;  /* 0x000002c000007945 */ /* 0x000fe60003800000 */
[----:B------:R4:W0:Y:S08]  /*5a80*/  SHFL.IDX PT, R11, R42, 0x1, 0x1c1f ;  /* 0x003c1f002a0b7f89 */ /* 0x00083000000e0000 */
[----:B----4-:R-:W-:Y:S05]  /*5a90*/  @!P3 BRA `(.L_x_711) ;  /* 0x0000000000a4b947 */ /* 0x010fea0003800000 */
[----:B------:R-:W-:Y:S02]  /*5aa0*/  ISETP.NE.AND P5, PT, R82, RZ, PT ;  /* 0x000000ff5200720c */ /* 0x000fe40003fa5270 */
[----:B------:R-:W-:Y:S02]  /*5ab0*/  ISETP.NE.AND P4, PT, R83, RZ, PT ;  /* 0x000000ff5300720c */ /* 0x000fe40003f85270 */
[----:B------:R-:W-:-:S09]  /*5ac0*/  PRMT R42, R3, 0x8880, RZ ;  /* 0x00008880032a7816 */ /* 0x000fd200000000ff */
[----:B0-----:R-:W0:Y:S01]  /*5ad0*/  @P5 LDS.128 R12, [R44+0x2000] ;  /* 0x002000002c0c5984 */ /* 0x001e220000000c00 */
[----:B------:R-:W-:-:S04]  /*5ae0*/  @P5 LEA R40, P3, R16, R11, 0x1 ;  /* 0x0000000b10285211 */ /* 0x000fc800078608ff */
[----:B---3--:R-:W-:Y:S02]  /*5af0*/  @P5 LEA.HI.X R41, R16, R43, R17, 0x1, P3 ;  /* 0x0000002b10295211 */ /* 0x008fe400018f0c11 */
[----:B------:R-:W-:-:S04]  /*5b00*/  @P4 LEA R38, P3, R2, R11, 0x1 ;  /* 0x0000000b02264211 */ /* 0x000fc800078608ff */
[----:B------:R-:W-:Y:S02]  /*5b10*/  @P4 LEA.HI.X R39, R2, R43, R205, 0x1, P3 ;  /* 0x0000002b02274211 */ /* 0x000fe400018f0ccd */
[----:B------:R-:W-:-:S13]  /*5b20*/  ISETP.NE.AND P3, PT, R84, RZ, PT ;  /* 0x000000ff5400720c */ /* 0x000fda0003f65270 */
[----:B------:R-:W-:-:S04]  /*5b30*/  @P3 LEA R36, P6, R213, R11, 0x1 ;  /* 0x0000000bd5243211 */ /* 0x000fc800078c08ff */
[----:B------:R-:W-:Y:S01]  /*5b40*/  @P3 LEA.HI.X R37, R213, R43, R223, 0x1, P6 ;  /* 0x0000002bd5253211 */ /* 0x000fe200030f0cdf */
[----:B0-----:R0:W-:Y:S01]  /*5b50*/  @P5 ST.E.128 desc[UR40][R40.64], R12 ;  /* 0x0000000c28005985 */ /* 0x0011e2000c101d28 */
[----:B------:R-:W-:-:S03]  /*5b60*/  ISETP.NE.AND P5, PT, R85, RZ, PT ;  /* 0x000000ff5500720c */ /* 0x000fc60003fa5270 */
[----:B------:R-:W3:Y:S10]  /*5b70*/  @P4 LDS.128 R12, [R46+0x2000] ;  /* 0x002000002e0c4984 */ /* 0x000ef40000000c00 */
[----:B0-----:R-:W-:-:S04]  /*5b80*/  @P5 LEA R40, P6, R212, R11, 0x1 ;  /* 0x0000000bd4285211 */ /* 0x001fc800078c08ff */
[----:B------:R-:W-:Y:S01]  /*5b90*/  @P5 LEA.HI.X R41, R212, R43, R222, 0x1, P6 ;  /* 0x0000002bd4295211 */ /* 0x000fe200030f0cde */
[----:B---3--:R0:W-:Y:S01]  /*5ba0*/  @P4 ST.E.128 desc[UR40][R38.64], R12 ;  /* 0x0000000c26004985 */ /* 0x0081e2000c101d28 */
        /* <DEDUP_REMOVED lines=15> */
[----:B------:R-:W-:-:S03]  /*5ca0*/  ISETP.GT.AND P4, PT, R42, -0x1, PT ;  /* 0xffffffff2a00780c */ /* 0x000fc60003f84270 */
[----:B------:R-:W3:Y:S10]  /*5cb0*/  @P3 LDS.128 R12, [R46+0x8000] ;  /* 0x008000002e0c3984 */ /* 0x000ef40000000c00 */
[----:B0-----:R-:W-:-:S04]  /*5cc0*/  @!P4 LEA R38, P6, R214, R11, 0x1 ;  /* 0x0000000bd626c211 */ /* 0x001fc800078c08ff */
[----:B------:R-:W-:Y:S01]  /*5cd0*/  @!P4 LEA.HI.X R39, R214, R43, R218, 0x1, P6 ;  /* 0x0000002bd627c211 */ /* 0x000fe200030f0cda */
[----:B---3--:R-:W-:Y:S04]  /*5ce0*/  @P3 ST.E.128 desc[UR40][R36.64], R12 ;  /* 0x0000000c24003985 */ /* 0x008fe8000c101d28 */
[----:B------:R-:W0:Y:S04]  /*5cf0*/  @P5 LDS.128 R12, [R44+0xb000] ;  /* 0x00b000002c0c5984 */ /* 0x000e280000000c00 */
[----:B0-----:R-:W-:Y:S04]  /*5d00*/  @P5 ST.E.128 desc[UR40][R40.64], R12 ;  /* 0x0000000c28005985 */ /* 0x001fe8000c101d28 */
[----:B------:R-:W0:Y:S04]  /*5d10*/  @!P4 LDS.128 R12, [R46+0xb000] ;  /* 0x00b000002e0cc984 */ /* 0x000e280000000c00 */
[----:B0-----:R4:W-:Y:S02]  /*5d20*/  @!P4 ST.E.128 desc[UR40][R38.64], R12 ;  /* 0x0000000c2600c985 */ /* 0x0019e4000c101d28 */
.L_x_711:
[----:B------:R-:W-:Y:S05]  /*5d30*/  BSYNC B0 ;  /* 0x0000000000007941 */ /* 0x000fea0003800000 */
.L_x_710:
[----:B------:R-:W-:Y:S01]  /*5d40*/  @!PT LDS RZ, [RZ] ;  /* 0x00000000fffff984 */ /* 0x000fe20000000800 */
[----:B------:R-:W-:Y:S01]  /*5d50*/  @!PT LDS RZ, [RZ] ;  /* 0x00000000fffff984 */ /* 0x000fe20000000800 */
[----:B------:R-:W-:Y:S01]  /*5d60*/  @!PT LDS RZ, [RZ] ;  /* 0x00000000fffff984 */ /* 0x000fe20000000800 */
[----:B------:R-:W-:Y:S01]  /*5d70*/  @!PT LDS RZ, [RZ] ;  /* 0x00000000fffff984 */ /* 0x000fe20000000800 */
[----:B------:R5:W-:Y:S06]  /*5d80*/  MEMBAR.ALL.CTA ;  /* 0x0000000000007992 */ /* 0x000bec0000008000 */
[----:B-----5:R-:W5:Y:S01]  /*5d90*/  FENCE.VIEW.ASYNC.S ;  /* 0x00000000000073c6 */ /* 0x020f620000000000 */
[----:B------:R-:W-:Y:S01]  /*5da0*/  @!P2 VIADD R89, R89, 0x228c0 ;  /* 0x000228c05959a836 */ /* 0x000fe20000000000 */
[----:B-----5:R0:W-:Y:S01]  /*5db0*/  BAR.SYNC.DEFER_BLOCKING R64, 0x80 ;  /* 0x000200400000751d */ /* 0x0201e20000010000 */
[----:B------:R-:W-:Y:S01]  /*5dc0*/  ISETP.NE.AND P3, PT, R91, RZ, PT ;  /* 0x000000ff5b00720c */ /* 0x000fe20003f65270 */
[----:B------:R-:W-:-:S02]  /*5dd0*/  VIADD R18, R18, 0x1 ;  /* 0x0000000112127836 */ /* 0x000fc40000000000 */
[----:B------:R-:W-:-:S04]  /*5de0*/  @!P2 PRMT R89, RZ, 0x654, R89 ;  /* 0x00000654ff59a816 */ /* 0x000fc80000000059 */
[----:B------:R1:W-:Y:S01]  /*5df0*/  @!P2 SYNCS.ARRIVE.TRANS64.RED.A1T0 RZ, [R89+URZ], RZ ;  /* 0x000000ff59ffa9a7 */ /* 0x0003e2000810043f */
[----:B------:R-:W-:-:S04]  /*5e00*/  ISETP.NE.AND P2, PT, R18, 0x2, PT ;  /* 0x000000021200780c */ /* 0x000fc80003f45270 */
[----:B0---4-:R-:W-:Y:S02]  /*5e10*/  SEL R12, RZ, 0x1, P2 ;  /* 0x00000001ff0c7807 */ /* 0x011fe40001000000 */
[----:B------:R-:W-:Y:S02]  /*5e20*/  SEL R18, R18, RZ, P2 ;  /* 0x000000ff12127207 */ /* 0x000fe40001000000 */
[----:B------:R-:W-:Y:S01]  /*5e30*/  LOP3.LUT R207, R207, R12, RZ, 0x3c, !PT ;  /* 0x0000000ccfcf7212 */ /* 0x000fe200078e3cff */
[----:B-1----:R-:W-:Y:S06]  /*5e40*/  @P3 BRA `(.L_x_712) ;  /* 0xffffffc000f83947 */ /* 0x002fec000383ffff */
[----:B------:R-:W0:Y:S01]  /*5e50*/  S2R R11, SR_TID.X ;  /* 0x00000000000b7919 */ /* 0x000e220000002100 */
[----:B------:R-:W-:Y:S02]  /*5e60*/  PLOP3.LUT P0, PT, PT, PT, PT, 0x8, 0x0 ;  /* 0x000000000000781c */ /* 0x000fe40003f0e170 */
[----:B0-----:R-:W-:-:S04]  /*5e70*/  SHF.R.U32.HI R11, RZ, 0x7, R11 ;  /* 0x00000007ff0b7819 */ /* 0x001fc8000001160b */
[----:B------:R-:W-:-:S13]  /*5e80*/  ISETP.NE.AND P3, PT, R11, 0x1, PT ;  /* 0x000000010b00780c */ /* 0x000fda0003f65270 */
[----:B------:R-:W-:Y:S06]  /*5e90*/  @!P3 BAR.ARV 0x9, 0x100 ;  /* 0x024400000000bb1d */ /* 0x000fec0000002000 */
.L_x_654:
[----:B------:R-:W-:Y:S02]  /*5ea0*/  ISETP.GE.AND P2, PT, R177, 0x1, PT ;  /* 0x00000001b100780c */ /* 0x000fe40003f46270 */
[----:B------:R-:W-:Y:S02]  /*5eb0*/  CS2R R20, SRZ ;  /* 0x0000000000147805 */ /* 0x000fe4000001ff00 */
[----:B------:R-:W-:Y:S02]  /*5ec0*/  PLOP3.LUT P1, PT, PT, PT, PT, 0x80, 0x0 ;  /* 0x000000000000781c */ /* 0x000fe40003f2f070 */
        /* <DEDUP_REMOVED lines=11> */
[----:B------:R-:W-:Y:S01]  /*5f80*/  CS2R R104, SRZ ;  /* 0x0000000000687805 */ /* 0x000fe2000001ff00 */
[----:B------:R-:W-:Y:S01]  /*5f90*/  IMAD.MOV.U32 R176, RZ, RZ, RZ ;  /* 0x000000ffffb07224 */ /* 0x000fe200078e00ff */
        /* <DEDUP_REMOVED lines=9> */
[----:B------:R-:W-:Y:S01]  /*6030*/  CS2R R92, SRZ ;  /* 0x00000000005c7805 */ /* 0x000fe2000001ff00 */
[----:B------:R-:W-:Y:S01]  /*6040*/  IMAD.MOV.U32 R172, RZ, RZ, RZ ;  /* 0x000000ffffac7224 */ /* 0x000fe200078e00ff */
        /* <DEDUP_REMOVED lines=10> */
[----:B--2---:R-:W-:-:S02]  /*60f0*/  CS2R R44, SRZ ;  /* 0x00000000002c7805 */ /* 0x004fc4000001ff00 */
        /* <DEDUP_REMOVED lines=22> */
[----:B------:R-:W-:Y:S01]  /*6260*/  CS2R R154, SRZ ;  /* 0x00000000009a7805 */ /* 0x000fe2000001ff00 */
[----:B---3--:R-:W-:Y:S01]  /*6270*/  IMAD.MOV.U32 R43, RZ, RZ, RZ ;  /* 0x000000ffff2b7224 */ /* 0x008fe200078e00ff */
[----:B------:R-:W-:-:S02]  /*6280*/  CS2R R8, SRZ ;  /* 0x0000000000087805 */ /* 0x000fc4000001ff00 */
[----:B------:R-:W-:Y:S01]  /*6290*/  CS2R R40, SRZ ;  /* 0x0000000000287805 */ /* 0x000fe2000001ff00 */
[----:B------:R-:W-:Y:S01]  /*62a0*/  IMAD.MOV.U32 R7, RZ, RZ, RZ ;  /* 0x000000ffff077224 */ /* 0x000fe200078e00ff */
[----:B------:R-:W-:Y:S01]  /*62b0*/  CS2R R152, SRZ ;  /* 0x0000000000987805 */ /* 0x000fe2000001ff00 */
[----:B------:R-:W-:Y:S01]  /*62c0*/  IMAD.MOV.U32 R0, RZ, RZ, RZ ;  /* 0x000000ffff007224 */ /* 0x000fe200078e00ff */
[----:B------:R-:W-:Y:S01]  /*62d0*/  CS2R R4, SRZ ;  /* 0x0000000000047805 */ /* 0x000fe2000001ff00 */
[----:B------:R-:W-:Y:S01]  /*62e0*/  IMAD.MOV.U32 R29, RZ, RZ, RZ ;  /* 0x000000ffff1d7224 */ /* 0x000fe200078e00ff */
[----:B------:R-:W-:Y:S06]  /*62f0*/  @P0 BRA `(.L_x_713) ;  /* 0x00000000000c0947 */ /* 0x000fec0003800000 */
[----:B------:R-:W0:Y:S01]  /*6300*/  FENCE.VIEW.ASYNC.G ;  /* 0x00000000000073c6 */ /* 0x000e220000000100 */
[----:B------:R-:W-:Y:S05]  /*6310*/  WARPSYNC.ALL ;  /* 0x0000000000007948 */ /* 0x000fea0003800000 */
[----:B0-----:R-:W-:Y:S06]  /*6320*/  BAR.ARV 0xc, 0x180 ;  /* 0x0306000000007b1d */ /* 0x001fec0000002000 */
.L_x_713:
[----:B------:R-:W-:Y:S01]  /*6330*/  CS2R R24, SRZ ;  /* 0x0000000000187805 */ /* 0x000fe2000001ff00 */
[----:B------:R-:W-:Y:S06]  /*6340*/  @!P2 BRA `(.L_x_714) ;  /* 0x0000006800e4a947 */ /* 0x000fec0003800000 */
[----:B------:R-:W-:-:S03]  /*6350*/  UMOV UR4, 0xffffffff ;  /* 0xffffffff00047882 */ /* 0x000fc60000000000 */
[----:B------:R-:W-:Y:S05]  /*6360*/  BRA.DIV UR4, `(.L_x_715) ;  /* 0x0000010e04407947 */ /* 0x000fea000b800000 */
[----:B------:R-:W0:Y:S02]  /*6370*/  S2R R3, SR_TID.X ;  /* 0x0000000000037919 */ /* 0x000e240000002100 */
[----:B0-----:R-:W-:-:S05]  /*6380*/  VIADD R3, R3, 0xffffff80 ;  /* 0xffffff8003037836 */ /* 0x001fca0000000000 */
[----:B------:R-:W-:-:S04]  /*6390*/  SHF.R.S32.HI R0, RZ, 0x1f, R3 ;  /* 0x0000001fff007819 */ /* 0x000fc80000011403 */
[----:B------:R-:W-:-:S04]  /*63a0*/  LEA.HI R0, R0, R3, RZ, 0x7 ;  /* 0x0000000300007211 */ /* 0x000fc800078f38ff */
[----:B------:R-:W-:-:S05]  /*63b0*/  SHF.R.S32.HI R0, RZ, 0x7, R0 ;  /* 0x00000007ff007819 */ /* 0x000fca0000011400 */
[----:B------:R0:W1:Y:S02]  /*63c0*/  SHFL.IDX PT, R14, R0, RZ, 0x1f ;  /* 0x00001fff000e7589 */ /* 0x00006400000e0000 */
.L_x_944:
[----:B01----:R-:W-:Y:S01]  /*63d0*/  LEA.HI R0, R14, R14, RZ, 0x1 ;  /* 0x0000000e0e007211 */ /* 0x003fe200078f08ff */
[----:B------:R-:W-:Y:S01]  /*63e0*/  VIADD R24, R19, 0x18400 ;  /* 0x0001840013187836 */ /* 0x000fe20000000000 */
[----:B------:R-:W-:Y:S02]  /*63f0*/  BSSY B6, `(.L_x_716) ;  /* 0x0000018000067945 */ /* 0x000fe40003800000 */
[----:B------:R-:W-:Y:S02]  /*6400*/  LOP3.LUT R3, R0, 0x1e, RZ, 0xc0, !PT ;  /* 0x0000001e00037812 */ /* 0x000fe400078ec0ff */
[----:B------:R-:W-:-:S03]  /*6410*/  LOP3.LUT P0, RZ, R24, 0x1bf, RZ, 0xc0, !PT ;  /* 0x000001bf18ff7812 */ /* 0x000fc6000780c0ff */
[----:B------:R-:W-:-:S04]  /*6420*/  IMAD.IADD R3, R14, 0x1, -R3 ;  /* 0x000000010e037824 */ /* 0x000fc800078e0a03 */
[----:B------:R-:W-:-:S05]  /*6430*/  IMAD R3, R3, 0x2000, R24 ;  /* 0x0000200003037824 */ /* 0x000fca00078e0218 */
[----:B------:R-:W-:-:S04]  /*6440*/  SHF.R.U32.HI R3, RZ, 0x4, R3 ;  /* 0x00000004ff037819 */ /* 0x000fc80000011603 */
[----:B------:R-:W-:Y:S01]  /*6450*/  LOP3.LUT R29, R3, 0x3fff, RZ, 0xc0, !PT ;  /* 0x00003fff031d7812 */ /* 0x000fe200078ec0ff */
[----:B------:R-:W-:Y:S06]  /*6460*/  @!P0 BRA `(.L_x_717) ;  /* 0x0000000000408947 */ /* 0x000fec0003800000 */
        /* <DEDUP_REMOVED lines=16> */
.L_x_717:
[----:B------:R-:W-:Y:S05]  /*6570*/  BSYNC B6 ;  /* 0x0000000000067941 */ /* 0x000fea0003800000 */
.L_x_716:
[----:B------:R-:W-:Y:S02]  /*6580*/  ULDC UR4, c[0x0][0x3f4] ;  /* 0x0000fd0000047ab9 */ /* 0x000fe40000000800 */
[----:B------:R-:W-:-:S13]  /*6590*/  ISETP.LT.AND P0, PT, RZ, UR4, PT ;  /* 0x00000004ff007c0c */ /* 0x000fda000bf01270 */
[----:B------:R-:W-:Y:S05]  /*65a0*/  @P0 BRA `(.L_x_718) ;  /* 0x0000000000400947 */ /* 0x000fea0003800000 */
[----:B------:R-:W2:Y:S02]  /*65b0*/  LDL R20, [R1+0x28] ;  /* 0x0000280001147983 */ /* 0x000ea40000100800 */
[----:B--2---:R-:W-:-:S04]  /*65c0*/  LEA.HI R0, R20, R20, RZ, 0x1 ;  /* 0x0000001414007211 */ /* 0x004fc800078f08ff */
[----:B------:R-:W-:-:S05]  /*65d0*/  LOP3.LUT R0, R0, 0xfffffffe, RZ, 0xc0, !PT ;  /* 0xfffffffe00007812 */ /* 0x000fca00078ec0ff */
[----:B------:R-:W-:-:S05]  /*65e0*/  IMAD.IADD R0, R20, 0x1, -R0 ;  /* 0x0000000114007824 */ /* 0x000fca00078e0a00 */
[----:B------:R-:W-:-:S04]  /*65f0*/  SHF.L.U32 R0, R0, 0x1f, RZ ;  /* 0x0000001f00007819 */ /* 0x000fc800000006ff */
[----:B------:R0:W1:Y:S03]  /*6600*/  SYNCS.PHASECHK.TRANS64.TRYWAIT P0, [R19+URZ+0x22800], R0 ;  /* 0x02280000130075a7 */ /* 0x000066000800017f */
[----:B-1----:R-:W-:Y:S05]  /*6610*/  @!P0 NANOSLEEP.SYNCS 0x989680 ;  /* 0x009896800000895d */ /* 0x002fea0003900000 */
[----:B------:R-:W1:Y:S01]  /*6620*/  @!P0 SYNCS.PHASECHK.TRANS64 P0, [R19+URZ+0x22800], R0 ;  /* 0x02280000130085a7 */ /* 0x000e62000800007f */
[----:B------:R-:W-:Y:S04]  /*6630*/  BSSY B0, `(.L_x_719) ;  /* 0x0000006000007945 */ /* 0x000fe80003800000 */
[----:B-1----:R-:W-:Y:S05]  /*6640*/  @P0 BRA `(.L_x_720) ;  /* 0x0000000000100947 */ /* 0x002fea0003800000 */
.L_x_721:
[----:B-1----:R1:W2:Y:S02]  /*6650*/  SYNCS.PHASECHK.TRANS64.TRYWAIT P0, [R19+URZ+0x22800], R0 ;  /* 0x02280000130075a7 */ /* 0x0022a4000800017f */
[----:B--2---:R-:W-:Y:S05]  /*6660*/  @!P0 NANOSLEEP.SYNCS 0x989680 ;  /* 0x009896800000895d */ /* 0x004fea0003900000 */
[----:B------:R-:W2:Y:S02]  /*6670*/  @!P0 SYNCS.PHASECHK.TRANS64 P0, [R19+URZ+0x22800], R0 ;  /* 0x02280000130085a7 */ /* 0x000ea4000800007f */
[----:B--2---:R-:W-:Y:S05]  /*6680*/  @!P0 BRA `(.L_x_721) ;  /* 0xfffffffc00f08947 */ /* 0x004fea000383ffff */
.L_x_720:
[----:B------:R-:W-:Y:S05]  /*6690*/  BSYNC B0 ;  /* 0x0000000000007941 */ /* 0x000fea0003800000 */
.L_x_719:
[----:B------:R-:W-:Y:S05]  /*66a0*/  BRA `(.L_x_722) ;  /* 0x0000002000a47947 */ /* 0x000fea0003800000 */
.L_x_718:
[----:B-----5:R-:W-:Y:S01]  /*66b0*/  SHF.R.S32.HI R0, RZ, 0x1f, R28 ;  /* 0x0000001fff007819 */ /* 0x020fe2000001141c */
[----:B------:R-:W-:Y:S01]  /*66c0*/  ULDC.64 UR4, c[0x0][0x3f8] ;  /* 0x0000fe0000047ab9 */ /* 0x000fe20000000a00 */
[----:B------:R-:W-:Y:S01]  /*66d0*/  ULDC.64 UR6, c[0x0][0x408] ;  /* 0x0001020000067ab9 */ /* 0x000fe20000000a00 */
[----:B------:R-:W-:Y:S01]  /*66e0*/  LOP3.LUT P0, RZ, R24, 0x3ff, RZ, 0xc0, !PT ;  /* 0x000003ff18ff7812 */ /* 0x000fe2000780c0ff */
[----:B------:R-:W-:Y:S01]  /*66f0*/  IMAD.WIDE.U32 R4, R28, UR4, RZ ;  /* 0x000000041c047c25 */ /* 0x000fe2000f8e00ff */
[----:B------:R-:W-:Y:S03]  /*6700*/  BSSY B6, `(.L_x_723) ;  /* 0x000001f000067945 */ /* 0x000fe60003800000 */
[C---:B------:R-:W-:Y:S02]  /*6710*/  IMAD R3, R0.reuse, UR4, RZ ;  /* 0x0000000400037c24 */ /* 0x040fe4000f8e02ff */
[----:B------:R-:W-:-:S02]  /*6720*/  IMAD R9, R0, UR6, RZ ;  /* 0x0000000600097c24 */ /* 0x000fc4000f8e02ff */
[C---:B------:R-:W-:Y:S01]  /*6730*/  IMAD R3, R28.reuse, UR5, R3 ;  /* 0x000000051c037c24 */ /* 0x040fe2000f8e0203 */
[----:B------:R-:W-:Y:S01]  /*6740*/  ULDC.64 UR4, c[0x0][0x3e8] ;  /* 0x0000fa0000047ab9 */ /* 0x000fe20000000a00 */
[----:B------:R-:W-:Y:S01]  /*6750*/  IMAD.WIDE.U32 R6, R28, UR6, RZ ;  /* 0x000000061c067c25 */ /* 0x000fe2000f8e00ff */
[----:B------:R-:W-:-:S03]  /*6760*/  LEA R24, P1, R4, UR4, 0x1 ;  /* 0x0000000404187c11 */ /* 0x000fc6000f8208ff */
[----:B------:R-:W-:Y:S01]  /*6770*/  IMAD R9, R28, UR7, R9 ;  /* 0x000000071c097c24 */ /* 0x000fe2000f8e0209 */
[----:B------:R-:W-:Y:S01]  /*6780*/  ULDC.64 UR6, c[0x0][0x400] ;  /* 0x0001000000067ab9 */ /* 0x000fe20000000a00 */
[----:B------:R-:W-:Y:S01]  /*6790*/  IMAD.IADD R25, R3, 0x1, R5 ;  /* 0x0000000103197824 */ /* 0x000fe200078e0205 */
[----:B------:R-:W-:Y:S01]  /*67a0*/  LEA R26, P2, R6, UR6, 0x1 ;  /* 0x00000006061a7c11 */ /* 0x000fe2000f8408ff */
[----:B------:R-:W-:-:S03]  /*67b0*/  IMAD.IADD R27, R9, 0x1, R7 ;  /* 0x00000001091b7824 */ /* 0x000fc600078e0207 */
[----:B------:R-:W-:Y:S02]  /*67c0*/  LEA.HI.X R25, R4, UR5, R25, 0x1, P1 ;  /* 0x0000000504197c11 */ /* 0x000fe400088f0c19 */
[----:B------:R-:W-:Y:S01]  /*67d0*/  LEA.HI.X R27, R6, UR7, R27, 0x1, P2 ;  /* 0x00000007061b7c11 */ /* 0x000fe200090f0c1b */
        /* <DEDUP_REMOVED lines=17> */
.L_x_724:
[----:B------:R-:W-:Y:S05]  /*68f0*/  BSYNC B6 ;  /* 0x0000000000067941 */ /* 0x000fea0003800000 */
.L_x_723:
[----:B------:R-:W-:Y:S01]  /*6900*/  ULDC.U8 UR4, c[0x0][0x410] ;  /* 0x0001040000047ab9 */ /* 0x000fe20000000000 */
[----:B------:R-:W-:Y:S01]  /*6910*/  BSSY B0, `(.L_x_725) ;  /* 0x00001fa000007945 */ /* 0x000fe20003800000 */
[----:B------:R-:W-:Y:S01]  /*6920*/  ISETP.NE.AND P0, PT, RZ, UR4, PT ;  /* 0x00000004ff007c0c */ /* 0x000fe2000bf05270 */
[----:B------:R-:W-:-:S12]  /*6930*/  IMAD R4, R33, 0x80, R204 ;  /* 0x0000008021047824 */ /* 0x000fd800078e02cc */
[----:B------:R-:W-:Y:S05]  /*6940*/  @!P0 BRA `(.L_x_726) ;  /* 0x0000001000048947 */ /* 0x000fea0003800000 */
[----:B------:R-:W-:-:S03]  /*6950*/  UMOV UR4, 0xffffffff ;  /* 0xffffffff00047882 */ /* 0x000fc60000000000 */
[----:B------:R-:W-:Y:S05]  /*6960*/  BRA.DIV UR4, `(.L_x_727) ;  /* 0x0000010604fc7947 */ /* 0x000fea000b800000 */
[----:B------:R0:W1:Y:S04]  /*6970*/  SHFL.IDX PT, R3, R25, RZ, 0x1c1f ;  /* 0x001c1fff19037589 */ /* 0x00006800000e0000 */
[----:B------:R0:W2:Y:S04]  /*6980*/  SHFL.IDX PT, R0, R24, RZ, 0x1c1f ;  /* 0x001c1fff18007589 */ /* 0x0000a800000e0000 */
[----:B------:R0:W3:Y:S04]  /*6990*/  SHFL.IDX PT, R5, R27, RZ, 0x1c1f ;  /* 0x001c1fff1b057589 */ /* 0x0000e800000e0000 */
[----:B------:R0:W4:Y:S02]  /*69a0*/  SHFL.IDX PT, R14, R26, RZ, 0x1c1f ;  /* 0x001c1fff1a0e7589 */ /* 0x00012400000e0000 */
.L_x_950:
[----:B------:R-:W5:Y:S01]  /*69b0*/  LDL R9, [R1+0x28] ;  /* 0x0000280001097983 */ /* 0x000f620000100800 */
[----:B------:R-:W-:-:S03]  /*69c0*/  ULDC UR4, c[0x0][0x448] ;  /* 0x0001120000047ab9 */ /* 0x000fc60000000800 */
[----:B------:R-:W2:Y:S01]  /*69d0*/  LDL R32, [R1+0x30] ;  /* 0x0000300001207983 */ /* 0x000ea20000100800 */
[----:B------:R-:W-:Y:S01]  /*69e0*/  IMAD R31, R31, UR4, RZ ;  /* 0x000000041f1f7c24 */ /* 0x000fe2000f8e02ff */
[----:B------:R-:W-:Y:S01]  /*69f0*/  BSSY B1, `(.L_x_728) ;  /* 0x0000021000017945 */ /* 0x000fe20003800000 */
[----:B------:R-:W-:Y:S02]  /*6a00*/  CS2R R10, SRZ ;  /* 0x00000000000a7805 */ /* 0x000fe4000001ff00 */
[----:B------:R-:W-:Y:S02]  /*6a10*/  CS2R R12, SRZ ;  /* 0x00000000000c7805 */ /* 0x000fe4000001ff00 */
[----:B------:R-:W-:Y:S02]  /*6a20*/  ISETP.GE.AND P0, PT, R4, R31, PT ;  /* 0x0000001f0400720c */ /* 0x000fe40003f06270 */
[----:B-----5:R-:W-:-:S04]  /*6a30*/  LEA.HI R6, R9, R9, RZ, 0x1 ;  /* 0x0000000909067211 */ /* 0x020fc800078f08ff */
[----:B------:R-:W-:Y:S01]  /*6a40*/  LOP3.LUT R8, R6, 0xfffffffe, RZ, 0xc0, !PT ;  /* 0xfffffffe06087812 */ /* 0x000fe200078ec0ff */
[----:B--2---:R-:W-:Y:S01]  /*6a50*/  IMAD.SHL.U32 R4, R32, 0x40, RZ ;  /* 0x0000004020047824 */ /* 0x004fe200078e00ff */
[----:B------:R-:W-:-:S03]  /*6a60*/  CS2R R6, SRZ ;  /* 0x0000000000067805 */ /* 0x000fc6000001ff00 */
[----:B0-----:R-:W-:Y:S01]  /*6a70*/  IMAD.IADD R26, R9, 0x1, -R8 ;  /* 0x00000001091a7824 */ /* 0x001fe200078e0a08 */
[----:B------:R-:W-:Y:S02]  /*6a80*/  CS2R R8, SRZ ;  /* 0x0000000000087805 */ /* 0x000fe4000001ff00 */
[----:B------:R-:W-:Y:S02]  /*6a90*/  LOP3.LUT R27, R4, 0x1c0, RZ, 0xc0, !PT ;  /* 0x000001c0041b7812 */ /* 0x000fe400078ec0ff */
[----:B------:R-:W-:Y:S01]  /*6aa0*/  SHF.L.U32 R26, R26, 0x1f, RZ ;  /* 0x0000001f1a1a7819 */ /* 0x000fe200000006ff */
[----:B------:R-:W-:Y:S06]  /*6ab0*/  @P0 BRA `(.L_x_729) ;  /* 0x0000000000500947 */ /* 0x000fec0003800000 */
[----:B------:R-:W2:Y:S01]  /*6ac0*/  LDL R30, [R1+0x40] ;  /* 0x00004000011e7983 */ /* 0x000ea20000100800 */
[----:B------:R-:W-:-:S03]  /*6ad0*/  ULDC UR4, c[0x0][0x3f4] ;  /* 0x0000fd0000047ab9 */ /* 0x000fc60000000800 */
[----:B------:R-:W4:Y:S01]  /*6ae0*/  LDL R28, [R1+0x3c] ;  /* 0x00003c00011c7983 */ /* 0x000f220000100800 */
[----:B------:R-:W-:Y:S01]  /*6af0*/  ISETP.GE.AND P3, PT, R208, UR4, PT ;  /* 0x00000004d0007c0c */ /* 0x000fe2000bf66270 */
[----:B------:R-:W-:Y:S01]  /*6b00*/  IMAD.MOV.U32 R6, RZ, RZ, R0 ;  /* 0x000000ffff067224 */ /* 0x000fe200078e0000 */
[----:B------:R-:W-:Y:S01]  /*6b10*/  ISETP.GE.AND P2, PT, R22, UR4, PT ;  /* 0x0000000416007c0c */ /* 0x000fe2000bf46270 */
[----:B-1----:R-:W-:Y:S02]  /*6b20*/  IMAD.MOV.U32 R7, RZ, RZ, R3 ;  /* 0x000000ffff077224 */ /* 0x002fe400078e0003 */
[----:B---3--:R-:W-:Y:S01]  /*6b30*/  IMAD.MOV.U32 R15, RZ, RZ, R5 ;  /* 0x000000ffff0f7224 */ /* 0x008fe200078e0005 */
[----:B------:R-:W-:-:S09]  /*6b40*/  CS2R R12, SRZ ;  /* 0x00000000000c7805 */ /* 0x000fd2000001ff00 */
[----:B------:R-:W-:Y:S01]  /*6b50*/  @!P2 IMAD.WIDE R20, R22, 0x2, R6 ;  /* 0x000000021614a825 */ /* 0x000fe200078e0206 */
[----:B------:R-:W-:-:S04]  /*6b60*/  CS2R R6, SRZ ;  /* 0x0000000000067805 */ /* 0x000fc8000001ff00 */
[----:B------:R0:W5:Y:S01]  /*6b70*/  @!P2 LD.E.64 R10, desc[UR40][R20.64] ;  /* 0x00000028140aa980 */ /* 0x000162000c101b00 */
[-C--:B--2---:R-:W-:Y:S02]  /*6b80*/  @!P3 IADD3 R24, P0, R0, R30.reuse, RZ ;  /* 0x0000001e0018b210 */ /* 0x084fe40007f1e0ff */
[----:B----4-:R-:W-:Y:S01]  /*6b90*/  @!P3 IADD3 R4, P1, R14, R30, RZ ;  /* 0x0000001e0e04b210 */ /* 0x010fe20007f3e0ff */
[----:B------:R-:W-:-:S04]  /*6ba0*/  @!P2 IMAD.WIDE R14, R22, 0x2, R14 ;  /* 0x00000002160ea825 */ /* 0x000fc800078e020e */
[--C-:B------:R-:W-:Y:S01]  /*6bb0*/  @!P3 IMAD.X R25, R3, 0x1, R28.reuse, P0 ;  /* 0x000000010319b824 */ /* 0x100fe200000e061c */
[----:B------:R0:W5:Y:S01]  /*6bc0*/  @!P2 LD.E.64 R8, desc[UR40][R14.64] ;  /* 0x000000280e08a980 */ /* 0x000162000c101b00 */
[----:B------:R-:W-:-:S03]  /*6bd0*/  @!P3 IMAD.X R5, R5, 0x1, R28, P1 ;  /* 0x000000010505b824 */ /* 0x000fc600008e061c */
[----:B------:R0:W5:Y:S04]  /*6be0*/  @!P3 LD.E.64 R12, desc[UR40][R24.64] ;  /* 0x00000028180cb980 */ /* 0x000168000c101b00 */
[----:B------:R0:W5:Y:S02]  /*6bf0*/  @!P3 LD.E.64 R6, desc[UR40][R4.64] ;  /* 0x000000280406b980 */ /* 0x000164000c101b00 */
.L_x_729:
[----:B------:R-:W-:Y:S05]  /*6c00*/  BSYNC B1 ;  /* 0x0000000000017941 */ /* 0x000fea0003800000 */
.L_x_728:
[----:B------:R-:W2:Y:S01]  /*6c10*/  SYNCS.PHASECHK.TRANS64.TRYWAIT P0, [R19+URZ+0x22800], R26 ;  /* 0x0228001a130075a7 */ /* 0x000ea2000800017f */
[----:B-1----:R-:W-:Y:S01]  /*6c20*/  LOP3.LUT R3, R27, 0x18, R16, 0xf8, !PT ;  /* 0x000000181b037812 */ /* 0x002fe200078ef810 */
[----:B0----5:R-:W-:Y:S01]  /*6c30*/  IMAD.MOV.U32 R15, RZ, RZ, R13 ;  /* 0x000000ffff0f7224 */ /* 0x021fe200078e000d */
[----:B------:R-:W-:Y:S01]  /*6c40*/  SHF.R.U32.HI R4, RZ, 0x3, R27 ;  /* 0x00000003ff047819 */ /* 0x000fe2000001161b */
[----:B------:R-:W-:Y:S01]  /*6c50*/  IMAD R0, R33, -0x80, R31 ;  /* 0xffffff8021007824 */ /* 0x000fe200078e021f */
[----:B------:R-:W-:Y:S01]  /*6c60*/  SHF.R.U64 R28, R10, 0x10, R11 ;  /* 0x000000100a1c7819 */ /* 0x000fe2000000120b */
[----:B----4-:R-:W-:Y:S01]  /*6c70*/  IMAD.MOV.U32 R14, RZ, RZ, R12 ;  /* 0x000000ffff0e7224 */ /* 0x010fe200078e000c */
[----:B------:R-:W-:Y:S01]  /*6c80*/  LOP3.LUT R30, R3, R4, RZ, 0x3c, !PT ;  /* 0x00000004031e7212 */ /* 0x000fe200078e3cff */
[----:B------:R-:W-:Y:S01]  /*6c90*/  IMAD.MOV.U32 R3, RZ, RZ, R10 ;  /* 0x000000ffff037224 */ /* 0x000fe200078e000a */
[--C-:B------:R-:W-:Y:S01]  /*6ca0*/  SHF.R.U64 R21, R12, 0x10, R13.reuse ;  /* 0x000000100c157819 */ /* 0x100fe2000000120d */
[----:B------:R-:W-:Y:S01]  /*6cb0*/  IMAD.MOV.U32 R10, RZ, RZ, R8 ;  /* 0x000000ffff0a7224 */ /* 0x000fe200078e0008 */
[----:B------:R-:W-:Y:S01]  /*6cc0*/  SHF.R.U32.HI R24, RZ, 0x10, R13 ;  /* 0x00000010ff187819 */ /* 0x000fe2000001160d */
[----:B------:R-:W-:Y:S01]  /*6cd0*/  IMAD.MOV.U32 R4, RZ, RZ, R11 ;  /* 0x000000ffff047224 */ /* 0x000fe200078e000b */
[----:B------:R-:W-:Y:S01]  /*6ce0*/  SHF.R.U64 R13, R8, 0x10, R9 ;  /* 0x00000010080d7819 */ /* 0x000fe20000001209 */
[----:B------:R-:W-:Y:S01]  /*6cf0*/  IMAD R8, R229, 0x200, R30 ;  /* 0x00000200e5087824 */ /* 0x000fe200078e021e */
[----:B------:R-:W-:Y:S01]  /*6d00*/  SHF.R.U32.HI R25, RZ, 0x10, R11 ;  /* 0x00000010ff197819 */ /* 0x000fe2000001160b */
[----:B------:R-:W-:Y:S01]  /*6d10*/  BSSY B1, `(.L_x_730) ;  /* 0x0000013000017945 */ /* 0x000fe20003800000 */
[----:B------:R-:W-:Y:S01]  /*6d20*/  VIMNMX R35, R0, 0x80, PT ;  /* 0x0000008000237848 */ /* 0x000fe20003fe0100 */
[----:B------:R-:W-:Y:S01]  /*6d30*/  IMAD R8, R8, 0x2, R19 ;  /* 0x0000000208087824 */ /* 0x000fe200078e0213 */
[--C-:B------:R-:W-:Y:S01]  /*6d40*/  SHF.R.U32.HI R20, RZ, 0x10, R9.reuse ;  /* 0x00000010ff147819 */ /* 0x100fe20000011609 */
[----:B------:R-:W-:Y:S01]  /*6d50*/  IMAD.MOV.U32 R11, RZ, RZ, R9 ;  /* 0x000000ffff0b7224 */ /* 0x000fe200078e0009 */
[--C-:B------:R-:W-:Y:S01]  /*6d60*/  SHF.R.U64 R12, R6, 0x10, R7.reuse ;  /* 0x00000010060c7819 */ /* 0x100fe20000001207 */
[----:B---3--:R-:W-:Y:S01]  /*6d70*/  IMAD.MOV.U32 R5, RZ, RZ, R6 ;  /* 0x000000ffff057224 */ /* 0x008fe200078e0006 */
[----:B------:R-:W-:Y:S01]  /*6d80*/  PRMT R28, R3, 0x5410, R28 ;  /* 0x00005410031c7816 */ /* 0x000fe2000000001c */
[----:B------:R-:W-:Y:S01]  /*6d90*/  IMAD.MOV.U32 R9, RZ, RZ, R7 ;  /* 0x000000ffff097224 */ /* 0x000fe200078e0007 */
[----:B------:R-:W-:Y:S01]  /*6da0*/  PRMT R27, R4, 0x5410, R25 ;  /* 0x00005410041b7816 */ /* 0x000fe20000000019 */
[C---:B------:R-:W-:Y:S01]  /*6db0*/  VIADD R4, R8.reuse, 0x18400 ;  /* 0x0001840008047836 */ /* 0x040fe20000000000 */
[----:B------:R-:W-:Y:S01]  /*6dc0*/  SHF.R.U32.HI R6, RZ, 0x10, R7 ;  /* 0x00000010ff067819 */ /* 0x000fe20000011607 */
[----:B------:R-:W-:Y:S01]  /*6dd0*/  VIADD R0, R8, 0x18440 ;  /* 0x0001844008007836 */ /* 0x000fe20000000000 */
[----:B------:R-:W-:-:S02]  /*6de0*/  LOP3.LUT P2, RZ, R32, 0x4, RZ, 0xc0, !PT ;  /* 0x0000000420ff7812 */ /* 0x000fc4000784c0ff */
[----:B------:R-:W-:Y:S02]  /*6df0*/  ISETP.GE.AND P1, PT, R204, R35, PT ;  /* 0x00000023cc00720c */ /* 0x000fe40003f26270 */
[----:B------:R-:W-:Y:S02]  /*6e00*/  PRMT R30, R14, 0x5410, R21 ;  /* 0x000054100e1e7816 */ /* 0x000fe40000000015 */
[----:B------:R-:W-:Y:S02]  /*6e10*/  PRMT R3, R15, 0x5410, R24 ;  /* 0x000054100f037816 */ /* 0x000fe40000000018 */
[----:B------:R-:W-:Y:S01]  /*6e20*/  PRMT R31, R10, 0x5410, R13 ;  /* 0x000054100a1f7816 */ /* 0x000fe2000000000d */
[----:B--2---:R-:W-:Y:S06]  /*6e30*/  @!P0 BRA `(.L_x_731) ;  /* 0x0000010400388947 */ /* 0x004fec0003800000 */
.L_x_951:
[----:B------:R-:W-:Y:S05]  /*6e40*/  BSYNC B1 ;  /* 0x0000000000017941 */ /* 0x000fea0003800000 */
.L_x_730:
[----:B------:R-:W-:Y:S01]  /*6e50*/  BSSY B1, `(.L_x_732) ;  /* 0x0000059000017945 */ /* 0x000fe20003800000 */
[----:B------:R-:W-:Y:S01]  /*6e60*/  PRMT R32, R11, 0x5410, R20 ;  /* 0x000054100b207816 */ /* 0x000fe20000000014 */
[----:B------:R-:W-:Y:S01]  /*6e70*/  @P2 VIADD R0, R4, 0xffffffc0 ;  /* 0xffffffc004002836 */ /* 0x000fe20000000000 */
[----:B------:R-:W-:Y:S02]  /*6e80*/  PRMT R33, R5, 0x5410, R12 ;  /* 0x0000541005217816 */ /* 0x000fe4000000000c */
[----:B------:R-:W-:Y:S01]  /*6e90*/  PRMT R34, R9, 0x5410, R6 ;  /* 0x0000541009227816 */ /* 0x000fe20000000006 */
[----:B------:R-:W-:Y:S06]  /*6ea0*/  @P1 BRA `(.L_x_733) ;  /* 0x00000004004c1947 */ /* 0x000fec0003800000 */
[----:B------:R-:W1:Y:S01]  /*6eb0*/  LDC R5, c[0x0][0x3f4] ;  /* 0x0000fd00ff057b82 */ /* 0x000e620000000800 */
[----:B------:R-:W-:Y:S01]  /*6ec0*/  BSSY B2, `(.L_x_734) ;  /* 0x000002a000027945 */ /* 0x000fe20003800000 */
[-C--:B-1----:R-:W-:Y:S02]  /*6ed0*/  ISETP.GE.AND P0, PT, R22, R5.reuse, PT ;  /* 0x000000051600720c */ /* 0x082fe40003f06270 */
[----:B------:R-:W-:-:S11]  /*6ee0*/  ISETP.GE.AND P1, PT, R208, R5, PT ;  /* 0x00000005d000720c */ /* 0x000fd60003f26270 */
[----:B------:R-:W-:Y:S05]  /*6ef0*/  @P0 BRA `(.L_x_735) ;  /* 0x0000000000980947 */ /* 0x000fea0003800000 */
[----:B------:R-:W1:Y:S01]  /*6f00*/  LDS.128 R4, [R8+0x18400] ;  /* 0x0184000008047984 */ /* 0x000e620000000c00 */
[C---:B------:R-:W-:Y:S01]  /*6f10*/  IMAD.U32 R15, R31.reuse, 0x10000, RZ ;  /* 0x000100001f0f7824 */ /* 0x040fe200078e00ff */
[C---:B------:R-:W-:Y:S01]  /*6f20*/  LOP3.LUT R14, R28.reuse, 0xffff0000, RZ, 0xc0, !PT ;  /* 0xffff00001c0e7812 */ /* 0x040fe200078ec0ff */
[----:B------:R-:W-:Y:S01]  /*6f30*/  IMAD.U32 R13, R28, 0x10000, RZ ;  /* 0x000100001c0d7824 */ /* 0x000fe200078e00ff */
[----:B------:R-:W-:Y:S01]  /*6f40*/  LOP3.LUT R20, R31, 0xffff0000, RZ, 0xc0, !PT ;  /* 0xffff00001f147812 */ /* 0x000fe200078ec0ff */
[C---:B-1----:R-:W-:Y:S01]  /*6f50*/  IMAD.U32 R9, R4.reuse, 0x10000, RZ ;  /* 0x0001000004097824 */ /* 0x042fe200078e00ff */
[----:B------:R-:W-:Y:S01]  /*6f60*/  LOP3.LUT R4, R4, 0xffff0000, RZ, 0xc0, !PT ;  /* 0xffff000004047812 */ /* 0x000fe200078ec0ff */
[C---:B------:R-:W-:Y:S01]  /*6f70*/  IMAD.U32 R10, R5.reuse, 0x10000, RZ ;  /* 0x00010000050a7824 */ /* 0x040fe200078e00ff */
[----:B------:R-:W-:Y:S01]  /*6f80*/  LOP3.LUT R5, R5, 0xffff0000, RZ, 0xc0, !PT ;  /* 0xffff000005057812 */ /* 0x000fe200078ec0ff */
[----:B------:R-:W-:Y:S01]  /*6f90*/  IMAD.U32 R12, R7, 0x10000, RZ ;  /* 0x00010000070c7824 */ /* 0x000fe200078e00ff */
[----:B------:R-:W-:Y:S01]  /*6fa0*/  SHF.L.U32 R11, R6, 0x10, RZ ;  /* 0x00000010060b7819 */ /* 0x000fe200000006ff */
[C---:B------:R-:W-:Y:S01]  /*6fb0*/  FMUL.FTZ R24, R4.reuse, R15 ;  /* 0x0000000f04187220 */ /* 0x040fe20000410000 */
[-C--:B------:R-:W-:Y:S01]  /*6fc0*/  FMUL.FTZ R4, R4, R13.reuse ;  /* 0x0000000d04047220 */ /* 0x080fe20000410000 */
[C---:B------:R-:W-:Y:S01]  /*6fd0*/  FMUL.FTZ R21, R5.reuse, R20 ;  /* 0x0000001405157220 */ /* 0x040fe20000410000 */
[-C--:B------:R-:W-:Y:S01]  /*6fe0*/  FMUL.FTZ R25, R5, R14.reuse ;  /* 0x0000000e05197220 */ /* 0x080fe20000410000 */
[C---:B------:R-:W-:Y:S01]  /*6ff0*/  FFMA.FTZ R24, R9.reuse, R13, -R24 ;  /* 0x0000000d09187223 */ /* 0x040fe20000010818 */
[----:B------:R-:W-:Y:S01]  /*7000*/  LOP3.LUT R6, R6, 0xffff0000, RZ, 0xc0, !PT ;  /* 0xffff000006067812 */ /* 0x000fe200078ec0ff */
[----:B------:R-:W-:Y:S01]  /*7010*/  FFMA.FTZ R15, R9, R15, R4 ;  /* 0x0000000f090f7223 */ /* 0x000fe20000010004 */
[----:B------:R-:W-:Y:S01]  /*7020*/  LOP3.LUT R7, R7, 0xffff0000, RZ, 0xc0, !PT ;  /* 0xffff000007077812 */ /* 0x000fe200078ec0ff */
[C---:B------:R-:W-:Y:S01]  /*7030*/  IMAD.U32 R9, R32.reuse, 0x10000, RZ ;  /* 0x0001000020097824 */ /* 0x040fe200078e00ff */
[----:B------:R-:W-:Y:S01]  /*7040*/  LOP3.LUT R13, R32, 0xffff0000, RZ, 0xc0, !PT ;  /* 0xffff0000200d7812 */ /* 0x000fe200078ec0ff */
[C---:B------:R-:W-:Y:S01]  /*7050*/  IMAD.U32 R4, R27.reuse, 0x10000, RZ ;  /* 0x000100001b047824 */ /* 0x040fe200078e00ff */
[----:B------:R-:W-:Y:S01]  /*7060*/  LOP3.LUT R5, R27, 0xffff0000, RZ, 0xc0, !PT ;  /* 0xffff00001b057812 */ /* 0x000fe200078ec0ff */
[C---:B------:R-:W-:Y:S01]  /*7070*/  FFMA.FTZ R21, R10.reuse, R14, -R21 ;  /* 0x0000000e0a157223 */ /* 0x040fe20000010815 */
[----:B------:R-:W-:Y:S01]  /*7080*/  FFMA.FTZ R10, R10, R20, R25 ;  /* 0x000000140a0a7223 */ /* 0x000fe20000010019 */
[C---:B------:R-:W-:Y:S01]  /*7090*/  FMUL.FTZ R14, R6.reuse, R9 ;  /* 0x00000009060e7220 */ /* 0x040fe20000410000 */
[-C--:B------:R-:W-:Y:S01]  /*70a0*/  FMUL.FTZ R20, R6, R4.reuse ;  /* 0x0000000406147220 */ /* 0x080fe20000410000 */
[C---:B------:R-:W-:Y:S01]  /*70b0*/  FMUL.FTZ R25, R7.reuse, R13 ;  /* 0x0000000d07197220 */ /* 0x040fe20000410000 */
[----:B0-----:R-:W-:Y:S01]  /*70c0*/  FMUL.FTZ R26, R7, R5 ;  /* 0x00000005071a7220 */ /* 0x001fe20000410000 */
[C---:B------:R-:W-:Y:S01]  /*70d0*/  FFMA.FTZ R6, R11.reuse, R4, -R14 ;  /* 0x000000040b067223 */ /* 0x040fe2000001080e */
[----:B------:R-:W-:Y:S01]  /*70e0*/  FFMA.FTZ R9, R11, R9, R20 ;  /* 0x000000090b097223 */ /* 0x000fe20000010014 */
[C---:B------:R-:W-:Y:S01]  /*70f0*/  FFMA.FTZ R7, R12.reuse, R5, -R25 ;  /* 0x000000050c077223 */ /* 0x040fe20000010819 */
[----:B------:R-:W-:Y:S01]  /*7100*/  FFMA.FTZ R26, R12, R13, R26 ;  /* 0x0000000d0c1a7223 */ /* 0x000fe2000001001a */
[----:B------:R-:W-:-:S02]  /*7110*/  F2FP.BF16.F32.PACK_AB R4, R15, R24 ;  /* 0x000000180f04723e */ /* 0x000fc400000010ff */
[----:B------:R-:W-:Y:S02]  /*7120*/  F2FP.BF16.F32.PACK_AB R5, R10, R21 ;  /* 0x000000150a05723e */ /* 0x000fe400000010ff */
[----:B------:R-:W-:Y:S02]  /*7130*/  F2FP.BF16.F32.PACK_AB R6, R9, R6 ;  /* 0x000000060906723e */ /* 0x000fe400000010ff */
[----:B------:R-:W-:-:S05]  /*7140*/  F2FP.BF16.F32.PACK_AB R7, R26, R7 ;  /* 0x000000071a07723e */ /* 0x000fca00000010ff */
[----:B------:R1:W-:Y:S02]  /*7150*/  STS.128 [R8+0x18400], R4 ;  /* 0x0184000408007388 */ /* 0x0003e40000000c00 */
.L_x_735:
[----:B------:R-:W-:Y:S05]  /*7160*/  BSYNC B2 ;  /* 0x0000000000027941 */ /* 0x000fea0003800000 */
.L_x_734:
[----:B------:R-:W-:Y:S05]  /*7170*/  @P1 BRA `(.L_x_733) ;  /* 0x0000000000981947 */ /* 0x000fea0003800000 */
[----:B-1----:R-:W1:Y:S01]  /*7180*/  LDS.128 R4, [R0] ;  /* 0x0000000000047984 */ /* 0x002e620000000c00 */
        /* <DEDUP_REMOVED lines=8> */
[C---:B------:R-:W-:Y:S01]  /*7210*/  IMAD.U32 R11, R6.reuse, 0x10000, RZ ;  /* 0x00010000060b7824 */ /* 0x040fe200078e00ff */
[----:B------:R-:W-:Y:S01]  /*7220*/  LOP3.LUT R6, R6, 0xffff0000, RZ, 0xc0, !PT ;  /* 0xffff000006067812 */ /* 0x000fe200078ec0ff */
[C---:B------:R-:W-:Y:S01]  /*7230*/  FMUL.FTZ R24, R4.reuse, R15 ;  /* 0x0000000f04187220 */ /* 0x040fe20000410000 */
[----:B------:R-:W-:Y:S01]  /*7240*/  FMUL.FTZ R4, R4, R13 ;  /* 0x0000000d04047220 */ /* 0x000fe20000410000 */
[----:B------:R-:W-:-:S02]  /*7250*/  IMAD.U32 R12, R7, 0x10000, RZ ;  /* 0x00010000070c7824 */ /* 0x000fc400078e00ff */
[----:B------:R-:W-:Y:S01]  /*7260*/  FMUL.FTZ R21, R5, R20 ;  /* 0x0000001405157220 */ /* 0x000fe20000410000 */
[----:B------:R-:W-:Y:S01]  /*7270*/  FFMA.FTZ R24, R9, R13, -R24 ;  /* 0x0000000d09187223 */ /* 0x000fe20000010818 */
[-C--:B------:R-:W-:Y:S01]  /*7280*/  FMUL.FTZ R25, R5, R14.reuse ;  /* 0x0000000e05197220 */ /* 0x080fe20000410000 */
[----:B------:R-:W-:Y:S01]  /*7290*/  LOP3.LUT R7, R7, 0xffff0000, RZ, 0xc0, !PT ;  /* 0xffff000007077812 */ /* 0x000fe200078ec0ff */
[----:B------:R-:W-:Y:S01]  /*72a0*/  FFMA.FTZ R15, R9, R15, R4 ;  /* 0x0000000f090f7223 */ /* 0x000fe20000010004 */
[C---:B------:R-:W-:Y:S01]  /*72b0*/  LOP3.LUT R13, R34.reuse, 0xffff0000, RZ, 0xc0, !PT ;  /* 0xffff0000220d7812 */ /* 0x040fe200078ec0ff */
[----:B------:R-:W-:Y:S01]  /*72c0*/  IMAD.U32 R9, R34, 0x10000, RZ ;  /* 0x0001000022097824 */ /* 0x000fe200078e00ff */
[C---:B------:R-:W-:Y:S01]  /*72d0*/  LOP3.LUT R5, R3.reuse, 0xffff0000, RZ, 0xc0, !PT ;  /* 0xffff000003057812 */ /* 0x040fe200078ec0ff */
[----:B------:R-:W-:Y:S02]  /*72e0*/  IMAD.U32 R4, R3, 0x10000, RZ ;  /* 0x0001000003047824 */ /* 0x000fe400078e00ff */
        /* <DEDUP_REMOVED lines=14> */
[----:B------:R2:W-:Y:S02]  /*73d0*/  STS.128 [R0], R4 ;  /* 0x0000000400007388 */ /* 0x0005e40000000c00 */
.L_x_733:
[----:B------:R-:W-:Y:S05]  /*73e0*/  BSYNC B1 ;  /* 0x0000000000017941 */ /* 0x000fea0003800000 */
.L_x_732:
[----:B-12---:R-:W-:-:S05]  /*73f0*/  VIADD R4, R204, 0x40 ;  /* 0x00000040cc047836 */ /* 0x006fca0000000000 */
[----:B------:R-:W-:-:S13]  /*7400*/  ISETP.GE.AND P0, PT, R4, R35, PT ;  /* 0x000000230400720c */ /* 0x000fda0003f06270 */
[----:B------:R-:W-:Y:S05]  /*7410*/  @P0 BRA `(.L_x_736) ;  /* 0x0000001400240947 */ /* 0x000fea0003800000 */
[----:B------:R-:W1:Y:S01]  /*7420*/  LDC R5, c[0x0][0x3f4] ;  /* 0x0000fd00ff057b82 */ /* 0x000e620000000800 */
[----:B------:R-:W-:Y:S01]  /*7430*/  BSSY B1, `(.L_x_737) ;  /* 0x000002a000017945 */ /* 0x000fe20003800000 */
[-C--:B-1----:R-:W-:Y:S02]  /*7440*/  ISETP.GE.AND P0, PT, R22, R5.reuse, PT ;  /* 0x000000051600720c */ /* 0x082fe40003f06270 */
[----:B------:R-:W-:-:S11]  /*7450*/  ISETP.GE.AND P1, PT, R208, R5, PT ;  /* 0x00000005d000720c */ /* 0x000fd60003f26270 */
[----:B------:R-:W-:Y:S05]  /*7460*/  @P0 BRA `(.L_x_738) ;  /* 0x0000000000980947 */ /* 0x000fea0003800000 */
[----:B------:R-:W1:Y:S01]  /*7470*/  LDS.128 R4, [R8+0x1a400] ;  /* 0x01a4000008047984 */ /* 0x000e620000000c00 */
[C---:B------:R-:W-:Y:S01]  /*7480*/  IMAD.U32 R21, R31.reuse, 0x10000, RZ ;  /* 0x000100001f157824 */ /* 0x040fe200078e00ff */
[----:B0-----:R-:W-:Y:S01]  /*7490*/  LOP3.LUT R26, R31, 0xffff0000, RZ, 0xc0, !PT ;  /* 0xffff00001f1a7812 */ /* 0x001fe200078ec0ff */
[C---:B------:R-:W-:Y:S01]  /*74a0*/  IMAD.U32 R15, R28.reuse, 0x10000, RZ ;  /* 0x000100001c0f7824 */ /* 0x040fe200078e00ff */
[----:B------:R-:W-:Y:S01]  /*74b0*/  LOP3.LUT R28, R28, 0xffff0000, RZ, 0xc0, !PT ;  /* 0xffff00001c1c7812 */ /* 0x000fe200078ec0ff */
[C---:B------:R-:W-:Y:S01]  /*74c0*/  IMAD.U32 R25, R32.reuse, 0x10000, RZ ;  /* 0x0001000020197824 */ /* 0x040fe200078e00ff */
[----:B------:R-:W-:Y:S02]  /*74d0*/  LOP3.LUT R32, R32, 0xffff0000, RZ, 0xc0, !PT ;  /* 0xffff000020207812 */ /* 0x000fe400078ec0ff */
[----:B------:R-:W-:Y:S01]  /*74e0*/  LOP3.LUT R24, R27, 0xffff0000, RZ, 0xc0, !PT ;  /* 0xffff00001b187812 */ /* 0x000fe200078ec0ff */
[C---:B-1----:R-:W-:Y:S01]  /*74f0*/  IMAD.U32 R9, R4.reuse, 0x10000, RZ ;  /* 0x0001000004097824 */ /* 0x042fe200078e00ff */
[----:B------:R-:W-:Y:S01]  /*7500*/  LOP3.LUT R4, R4, 0xffff0000, RZ, 0xc0, !PT ;  /* 0xffff000004047812 */ /* 0x000fe200078ec0ff */
[C---:B------:R-:W-:Y:S01]  /*7510*/  IMAD.U32 R10, R5.reuse, 0x10000, RZ ;  /* 0x00010000050a7824 */ /* 0x040fe200078e00ff */
[----:B------:R-:W-:Y:S01]  /*7520*/  LOP3.LUT R5, R5, 0xffff0000, RZ, 0xc0, !PT ;  /* 0xffff000005057812 */ /* 0x000fe200078ec0ff */
[C---:B------:R-:W-:Y:S01]  /*7530*/  IMAD.U32 R11, R6.reuse, 0x10000, RZ ;  /* 0x00010000060b7824 */ /* 0x040fe200078e00ff */
[----:B------:R-:W-:Y:S01]  /*7540*/  LOP3.LUT R6, R6, 0xffff0000, RZ, 0xc0, !PT ;  /* 0xffff000006067812 */ /* 0x000fe200078ec0ff */
[-C--:B------:R-:W-:Y:S01]  /*7550*/  FMUL.FTZ R14, R21, R4.reuse ;  /* 0x00000004150e7220 */ /* 0x080fe20000410000 */
[----:B------:R-:W-:Y:S01]  /*7560*/  FMUL.FTZ R20, R15, R4 ;  /* 0x000000040f147220 */ /* 0x000fe20000410000 */
[C---:B------:R-:W-:Y:S01]  /*7570*/  IMAD.U32 R12, R7.reuse, 0x10000, RZ ;  /* 0x00010000070c7824 */ /* 0x040fe200078e00ff */
[----:B------:R-:W-:Y:S01]  /*7580*/  LOP3.LUT R7, R7, 0xffff0000, RZ, 0xc0, !PT ;  /* 0xffff000007077812 */ /* 0x000fe200078ec0ff */
[----:B------:R-:W-:Y:S01]  /*7590*/  FMUL.FTZ R13, R26, R5 ;  /* 0x000000051a0d7220 */ /* 0x000fe20000410000 */
[-C--:B------:R-:W-:Y:S01]  /*75a0*/  FFMA.FTZ R4, R15, R9.reuse, -R14 ;  /* 0x000000090f047223 */ /* 0x080fe2000001080e */
[----:B------:R-:W-:Y:S01]  /*75b0*/  FFMA.FTZ R9, R21, R9, R20 ;  /* 0x0000000915097223 */ /* 0x000fe20000010014 */
[----:B------:R-:W-:Y:S01]  /*75c0*/  FMUL.FTZ R15, R28, R5 ;  /* 0x000000051c0f7220 */ /* 0x000fe20000410000 */
[----:B------:R-:W-:-:S02]  /*75d0*/  IMAD.U32 R21, R27, 0x10000, RZ ;  /* 0x000100001b157824 */ /* 0x000fc400078e00ff */
[----:B------:R-:W-:Y:S01]  /*75e0*/  FFMA.FTZ R5, R28, R10, -R13 ;  /* 0x0000000a1c057223 */ /* 0x000fe2000001080d */
[----:B------:R-:W-:Y:S01]  /*75f0*/  FMUL.FTZ R14, R25, R6 ;  /* 0x00000006190e7220 */ /* 0x000fe20000410000 */
[----:B------:R-:W-:Y:S01]  /*7600*/  FFMA.FTZ R10, R26, R10, R15 ;  /* 0x0000000a1a0a7223 */ /* 0x000fe2000001000f */
[-C--:B------:R-:W-:Y:S01]  /*7610*/  FMUL.FTZ R13, R32, R7.reuse ;  /* 0x00000007200d7220 */ /* 0x080fe20000410000 */
[C---:B------:R-:W-:Y:S01]  /*7620*/  FMUL.FTZ R20, R21.reuse, R6 ;  /* 0x0000000615147220 */ /* 0x040fe20000410000 */
[C---:B------:R-:W-:Y:S01]  /*7630*/  FMUL.FTZ R15, R24.reuse, R7 ;  /* 0x00000007180f7220 */ /* 0x040fe20000410000 */
[-C--:B------:R-:W-:Y:S01]  /*7640*/  FFMA.FTZ R6, R21, R11.reuse, -R14 ;  /* 0x0000000b15067223 */ /* 0x080fe2000001080e */
[-C--:B------:R-:W-:Y:S01]  /*7650*/  FFMA.FTZ R7, R24, R12.reuse, -R13 ;  /* 0x0000000c18077223 */ /* 0x080fe2000001080d */
[----:B------:R-:W-:Y:S01]  /*7660*/  FFMA.FTZ R11, R25, R11, R20 ;  /* 0x0000000b190b7223 */ /* 0x000fe20000010014 */
[----:B------:R-:W-:Y:S01]  /*7670*/  FFMA.FTZ R12, R32, R12, R15 ;  /* 0x0000000c200c7223 */ /* 0x000fe2000001000f */
[----:B------:R-:W-:-:S02]  /*7680*/  F2FP.BF16.F32.PACK_AB R4, R9, R4 ;  /* 0x000000040904723e */ /* 0x000fc400000010ff */
[----:B------:R-:W-:Y:S02]  /*7690*/  F2FP.BF16.F32.PACK_AB R5, R10, R5 ;  /* 0x000000050a05723e */ /* 0x000fe400000010ff */
[----:B------:R-:W-:Y:S02]  /*76a0*/  F2FP.BF16.F32.PACK_AB R6, R11, R6 ;  /* 0x000000060b06723e */ /* 0x000fe400000010ff */
[----:B------:R-:W-:-:S05]  /*76b0*/  F2FP.BF16.F32.PACK_AB R7, R12, R7 ;  /* 0x000000070c07723e */ /* 0x000fca00000010ff */
[----:B------:R1:W-:Y:S02]  /*76c0*/  STS.128 [R8+0x1a400], R4 ;  /* 0x01a4000408007388 */ /* 0x0003e40000000c00 */
.L_x_738:
[----:B------:R-:W-:Y:S05]  /*76d0*/  BSYNC B1 ;  /* 0x0000000000017941 */ /* 0x000fea0003800000 */
.L_x_737:
[----:B------:R-:W-:Y:S05]  /*76e0*/  @P1 BRA `(.L_x_736) ;  /* 0x0000001000701947 */ /* 0x000fea0003800000 */
[----:B-1----:R-:W1:Y:S01]  /*76f0*/  LDS.128 R4, [R0+0x2000] ;  /* 0x0020000000047984 */ /* 0x002e620000000c00 */
[C---:B------:R-:W-:Y:S01]  /*7700*/  IMAD.U32 R14, R30.reuse, 0x10000, RZ ;  /* 0x000100001e0e7824 */ /* 0x040fe200078e00ff */
[----:B------:R-:W-:Y:S01]  /*7710*/  LOP3.LUT R21, R30, 0xffff0000, RZ, 0xc0, !PT ;  /* 0xffff00001e157812 */ /* 0x000fe200078ec0ff */
[C---:B------:R-:W-:Y:S01]  /*7720*/  IMAD.U32 R20, R33.reuse, 0x10000, RZ ;  /* 0x0001000021147824 */ /* 0x040fe200078e00ff */
[----:B------:R-:W-:Y:S01]  /*7730*/  LOP3.LUT R33, R33, 0xffff0000, RZ, 0xc0, !PT ;  /* 0xffff000021217812 */ /* 0x000fe200078ec0ff */
[----:B------:R-:W-:Y:S02]  /*7740*/  IMAD.U32 R24, R34, 0x10000, RZ ;  /* 0x0001000022187824 */ /* 0x000fe400078e00ff */
        /* <DEDUP_REMOVED lines=8> */
[----:B------:R-:W-:Y:S01]  /*77d0*/  FMUL.FTZ R12, R33, R5 ;  /* 0x00000005210c7220 */ /* 0x000fe20000410000 */
[----:B------:R-:W-:-:S02]  /*77e0*/  IMAD.U32 R11, R7, 0x10000, RZ ;  /* 0x00010000070b7824 */ /* 0x000fc400078e00ff */
[-C--:B------:R-:W-:Y:S01]  /*77f0*/  FFMA.FTZ R4, R14, R8.reuse, -R13 ;  /* 0x000000080e047223 */ /* 0x080fe2000001080d */
[----:B------:R-:W-:Y:S01]  /*7800*/  FFMA.FTZ R15, R20, R8, R15 ;  /* 0x00000008140f7223 */ /* 0x000fe2000001000f */
[C---:B------:R-:W-:Y:S01]  /*7810*/  FMUL.FTZ R8, R21.reuse, R5 ;  /* 0x0000000515087220 */ /* 0x040fe20000410000 */
[-C--:B------:R-:W-:Y:S01]  /*7820*/  FFMA.FTZ R5, R21, R9.reuse, -R12 ;  /* 0x0000000915057223 */ /* 0x080fe2000001080c */
[----:B------:R-:W-:Y:S01]  /*7830*/  LOP3.LUT R7, R7, 0xffff0000, RZ, 0xc0, !PT ;  /* 0xffff000007077812 */ /* 0x000fe200078ec0ff */
[----:B------:R-:W-:Y:S01]  /*7840*/  IMAD.U32 R20, R3, 0x10000, RZ ;  /* 0x0001000003147824 */ /* 0x000fe200078e00ff */
[----:B------:R-:W-:Y:S01]  /*7850*/  LOP3.LUT R21, R34, 0xffff0000, RZ, 0xc0, !PT ;  /* 0xffff000022157812 */ /* 0x000fe200078ec0ff */
[----:B------:R-:W-:Y:S01]  /*7860*/  FFMA.FTZ R8, R33, R9, R8 ;  /* 0x0000000921087223 */ /* 0x000fe20000010008 */
[----:B------:R-:W-:Y:S01]  /*7870*/  LOP3.LUT R13, R3, 0xffff0000, RZ, 0xc0, !PT ;  /* 0xffff0000030d7812 */ /* 0x000fe200078ec0ff */
[-C--:B------:R-:W-:Y:S01]  /*7880*/  FMUL.FTZ R3, R24, R6.reuse ;  /* 0x0000000618037220 */ /* 0x080fe20000410000 */
[C---:B------:R-:W-:Y:S01]  /*7890*/  FMUL.FTZ R9, R20.reuse, R6 ;  /* 0x0000000614097220 */ /* 0x040fe20000410000 */
[-C--:B------:R-:W-:Y:S01]  /*78a0*/  FMUL.FTZ R12, R21, R7.reuse ;  /* 0x00000007150c7220 */ /* 0x080fe20000410000 */
[----:B------:R-:W-:Y:S01]  /*78b0*/  F2FP.BF16.F32.PACK_AB R4, R15, R4 ;  /* 0x000000040f04723e */ /* 0x000fe200000010ff */
[C---:B------:R-:W-:Y:S01]  /*78c0*/  FMUL.FTZ R14, R13.reuse, R7 ;  /* 0x000000070d0e7220 */ /* 0x040fe20000410000 */
[-C--:B------:R-:W-:Y:S01]  /*78d0*/  FFMA.FTZ R3, R20, R10.reuse, -R3 ;  /* 0x0000000a14037223 */ /* 0x080fe20000010803 */
[----:B------:R-:W-:Y:S01]  /*78e0*/  FFMA.FTZ R6, R24, R10, R9 ;  /* 0x0000000a18067223 */ /* 0x000fe20000010009 */
[-C--:B------:R-:W-:Y:S01]  /*78f0*/  FFMA.FTZ R7, R13, R11.reuse, -R12 ;  /* 0x0000000b0d077223 */ /* 0x080fe2000001080c */
[----:B------:R-:W-:Y:S01]  /*7900*/  FFMA.FTZ R14, R21, R11, R14 ;  /* 0x0000000b150e7223 */ /* 0x000fe2000001000e */
[----:B------:R-:W-:-:S02]  /*7910*/  F2FP.BF16.F32.PACK_AB R5, R8, R5 ;  /* 0x000000050805723e */ /* 0x000fc400000010ff */
[----:B------:R-:W-:Y:S02]  /*7920*/  F2FP.BF16.F32.PACK_AB R6, R6, R3 ;  /* 0x000000030606723e */ /* 0x000fe400000010ff */
[----:B------:R-:W-:-:S05]  /*7930*/  F2FP.BF16.F32.PACK_AB R7, R14, R7 ;  /* 0x000000070e07723e */ /* 0x000fca00000010ff */
[----:B------:R2:W-:Y:S01]  /*7940*/  STS.128 [R0+0x2000], R4 ;  /* 0x0020000400007388 */ /* 0x0005e20000000c00 */
[----:B------:R-:W-:Y:S05]  /*7950*/  BRA `(.L_x_736) ;  /* 0x0000000c00d47947 */ /* 0x000fea0003800000 */
.L_x_726:
[----:B------:R-:W-:-:S03]  /*7960*/  UMOV UR4, 0xffffffff ;  /* 0xffffffff00047882 */ /* 0x000fc60000000000 */
[----:B------:R-:W-:Y:S05]  /*7970*/  BRA.DIV UR4, `(.L_x_739) ;  /* 0x000000fa047c7947 */ /* 0x000fea000b800000 */
[----:B------:R0:W1:Y:S04]  /*7980*/  SHFL.IDX PT, R0, R25, RZ, 0x1c1f ;  /* 0x001c1fff19007589 */ /* 0x00006800000e0000 */
[----:B------:R0:W2:Y:S04]  /*7990*/  SHFL.IDX PT, R3, R24, RZ, 0x1c1f ;  /* 0x001c1fff18037589 */ /* 0x0000a800000e0000 */
[----:B------:R0:W3:Y:S04]  /*79a0*/  SHFL.IDX PT, R20, R27, RZ, 0x1c1f ;  /* 0x001c1fff1b147589 */ /* 0x0000e800000e0000 */
[----:B------:R0:W4:Y:S02]  /*79b0*/  SHFL.IDX PT, R14, R26, RZ, 0x1c1f ;  /* 0x001c1fff1a0e7589 */ /* 0x00012400000e0000 */
.L_x_957:
[----:B------:R-:W5:Y:S01]  /*79c0*/  LDL R6, [R1+0x28] ;  /* 0x0000280001067983 */ /* 0x000f620000100800 */
[----:B------:R-:W-:Y:S01]  /*79d0*/  ULDC UR4, c[0x0][0x448] ;  /* 0x0001120000047ab9 */ /* 0x000fe20000000800 */
[----:B------:R-:W0:Y:S01]  /*79e0*/  LDC R47, c[0x0][0x3f4] ;  /* 0x0000fd00ff2f7b82 */ /* 0x000e220000000800 */
[----:B------:R-:W-:Y:S01]  /*79f0*/  IMAD R31, R31, UR4, RZ ;  /* 0x000000041f1f7c24 */ /* 0x000fe2000f8e02ff */
[----:B------:R-:W-:Y:S01]  /*7a00*/  BSSY B1, `(.L_x_740) ;  /* 0x0000017000017945 */ /* 0x000fe20003800000 */
[----:B------:R-:W-:Y:S02]  /*7a10*/  CS2R R10, SRZ ;  /* 0x00000000000a7805 */ /* 0x000fe4000001ff00 */
[----:B------:R-:W-:Y:S02]  /*7a20*/  CS2R R8, SRZ ;  /* 0x0000000000087805 */ /* 0x000fe4000001ff00 */
[----:B------:R-:W-:Y:S02]  /*7a30*/  ISETP.GE.AND P0, PT, R4, R31, PT ;  /* 0x0000001f0400720c */ /* 0x000fe40003f06270 */
[----:B-----5:R-:W-:-:S04]  /*7a40*/  LEA.HI R5, R6, R6, RZ, 0x1 ;  /* 0x0000000606057211 */ /* 0x020fc800078f08ff */
[----:B------:R-:W-:-:S05]  /*7a50*/  LOP3.LUT R5, R5, 0xfffffffe, RZ, 0xc0, !PT ;  /* 0xfffffffe05057812 */ /* 0x000fca00078ec0ff */
[----:B0-----:R-:W-:Y:S01]  /*7a60*/  IMAD.IADD R24, R6, 0x1, -R5 ;  /* 0x0000000106187824 */ /* 0x001fe200078e0a05 */
[----:B------:R-:W-:Y:S02]  /*7a70*/  CS2R R6, SRZ ;  /* 0x0000000000067805 */ /* 0x000fe4000001ff00 */
[----:B------:R-:W-:Y:S02]  /*7a80*/  CS2R R4, SRZ ;  /* 0x0000000000047805 */ /* 0x000fe4000001ff00 */
[----:B------:R-:W-:Y:S01]  /*7a90*/  SHF.L.U32 R24, R24, 0x1f, RZ ;  /* 0x0000001f18187819 */ /* 0x000fe200000006ff */
[----:B------:R-:W-:Y:S06]  /*7aa0*/  @P0 BRA `(.L_x_741) ;  /* 0x0000000000300947 */ /* 0x000fec0003800000 */
[----:B------:R-:W-:Y:S01]  /*7ab0*/  ULDC UR4, c[0x0][0x3f4] ;  /* 0x0000fd0000047ab9 */ /* 0x000fe20000000800 */
[C---:B------:R-:W-:Y:S01]  /*7ac0*/  IMAD.SHL.U32 R15, R16.reuse, 0x2, RZ ;  /* 0x00000002100f7824 */ /* 0x040fe200078e00ff */
[C---:B------:R-:W-:Y:S02]  /*7ad0*/  ISETP.GE.AND P2, PT, R16.reuse, UR4, PT ;  /* 0x0000000410007c0c */ /* 0x040fe4000bf46270 */
[----:B------:R-:W-:Y:S02]  /*7ae0*/  SHF.L.U64.HI R7, R16, 0x1, R17 ;  /* 0x0000000110077819 */ /* 0x000fe40000010211 */
[-C--:B--2---:R-:W-:Y:S02]  /*7af0*/  IADD3 R12, P0, R3, R15.reuse, RZ ;  /* 0x0000000f030c7210 */ /* 0x084fe40007f1e0ff */
[----:B----4-:R-:W-:-:S03]  /*7b00*/  IADD3 R14, P1, R14, R15, RZ ;  /* 0x0000000f0e0e7210 */ /* 0x010fc60007f3e0ff */
[--C-:B-1----:R-:W-:Y:S02]  /*7b10*/  IMAD.X R13, R0, 0x1, R7.reuse, P0 ;  /* 0x00000001000d7824 */ /* 0x102fe400000e0607 */
[----:B---3--:R-:W-:Y:S01]  /*7b20*/  IMAD.X R15, R20, 0x1, R7, P1 ;  /* 0x00000001140f7824 */ /* 0x008fe200008e0607 */
[----:B------:R-:W-:Y:S01]  /*7b30*/  CS2R R6, SRZ ;  /* 0x0000000000067805 */ /* 0x000fe2000001ff00 */
[----:B------:R-:W-:Y:S06]  /*7b40*/  @P2 BRA `(.L_x_741) ;  /* 0x0000000000082947 */ /* 0x000fec0003800000 */
[----:B------:R0:W5:Y:S04]  /*7b50*/  LD.E.128 R8, desc[UR40][R12.64] ;  /* 0x000000280c087980 */ /* 0x000168000c101d00 */
[----:B------:R0:W5:Y:S02]  /*7b60*/  LD.E.128 R4, desc[UR40][R14.64] ;  /* 0x000000280e047980 */ /* 0x000164000c101d00 */
.L_x_741:
[----:B------:R-:W-:Y:S05]  /*7b70*/  BSYNC B1 ;  /* 0x0000000000017941 */ /* 0x000fea0003800000 */
.L_x_740:
[----:B------:R-:W4:Y:S01]  /*7b80*/  SYNCS.PHASECHK.TRANS64.TRYWAIT P1, [R19+URZ+0x22800], R24 ;  /* 0x02280018130075a7 */ /* 0x000f22000802017f */
[----:B-1----:R-:W-:Y:S01]  /*7b90*/  IMAD R0, R33, -0x80, R31 ;  /* 0xffffff8021007824 */ /* 0x002fe200078e021f */
[--C-:B-----5:R-:W-:Y:S01]  /*7ba0*/  SHF.R.U64 R25, R8, 0x10, R9.reuse ;  /* 0x0000001008197819 */ /* 0x120fe20000001209 */
[--C-:B0-----:R-:W-:Y:S01]  /*7bb0*/  IMAD.MOV.U32 R15, RZ, RZ, R9.reuse ;  /* 0x000000ffff0f7224 */ /* 0x101fe200078e0009 */
[----:B------:R-:W-:Y:S01]  /*7bc0*/  SHF.R.U32.HI R26, RZ, 0x10, R9 ;  /* 0x00000010ff1a7819 */ /* 0x000fe20000011609 */
[----:B--2---:R-:W-:Y:S01]  /*7bd0*/  IMAD.MOV.U32 R3, RZ, RZ, R10 ;  /* 0x000000ffff037224 */ /* 0x004fe200078e000a */
[--C-:B---3--:R-:W-:Y:S01]  /*7be0*/  SHF.R.U64 R20, R10, 0x10, R11.reuse ;  /* 0x000000100a147819 */ /* 0x108fe2000000120b */
[----:B----4-:R-:W-:Y:S01]  /*7bf0*/  IMAD.MOV.U32 R14, RZ, RZ, R8 ;  /* 0x000000ffff0e7224 */ /* 0x010fe200078e0008 */
[--C-:B------:R-:W-:Y:S01]  /*7c00*/  SHF.R.U32.HI R10, RZ, 0x10, R11.reuse ;  /* 0x00000010ff0a7819 */ /* 0x100fe2000001160b */
[----:B------:R-:W-:Y:S01]  /*7c10*/  IMAD.MOV.U32 R9, RZ, RZ, R11 ;  /* 0x000000ffff097224 */ /* 0x000fe200078e000b */
[--C-:B------:R-:W-:Y:S01]  /*7c20*/  SHF.R.U64 R21, R4, 0x10, R5.reuse ;  /* 0x0000001004157819 */ /* 0x100fe20000001205 */
[----:B------:R-:W-:Y:S01]  /*7c30*/  IMAD.MOV.U32 R8, RZ, RZ, R4 ;  /* 0x000000ffff087224 */ /* 0x000fe200078e0004 */
[--C-:B------:R-:W-:Y:S01]  /*7c40*/  SHF.R.U32.HI R11, RZ, 0x10, R5.reuse ;  /* 0x00000010ff0b7819 */ /* 0x100fe20000011605 */
[----:B------:R-:W-:Y:S01]  /*7c50*/  IMAD.MOV.U32 R12, RZ, RZ, R5 ;  /* 0x000000ffff0c7224 */ /* 0x000fe200078e0005 */
[----:B------:R-:W-:Y:S01]  /*7c60*/  ISETP.GE.AND P0, PT, R16, R47, PT ;  /* 0x0000002f1000720c */ /* 0x000fe20003f06270 */
[----:B------:R-:W-:Y:S01]  /*7c70*/  IMAD.MOV.U32 R4, RZ, RZ, R6 ;  /* 0x000000ffff047224 */ /* 0x000fe200078e0006 */
[----:B------:R-:W-:Y:S01]  /*7c80*/  VIMNMX R27, R0, 0x80, PT ;  /* 0x00000080001b7848 */ /* 0x000fe20003fe0100 */
[--C-:B------:R-:W-:Y:S01]  /*7c90*/  IMAD.MOV.U32 R13, RZ, RZ, R7.reuse ;  /* 0x000000ffff0d7224 */ /* 0x100fe200078e0007 */
[--C-:B------:R-:W-:Y:S01]  /*7ca0*/  SHF.R.U64 R5, R6, 0x10, R7.reuse ;  /* 0x0000001006057819 */ /* 0x100fe20000001207 */
[C---:B------:R-:W-:Y:S01]  /*7cb0*/  VIADD R28, R204.reuse, 0x40 ;  /* 0x00000040cc1c7836 */ /* 0x040fe20000000000 */
[----:B------:R-:W-:Y:S01]  /*7cc0*/  SHF.R.U32.HI R6, RZ, 0x10, R7 ;  /* 0x00000010ff067819 */ /* 0x000fe20000011607 */
[----:B------:R-:W-:Y:S01]  /*7cd0*/  BSSY B1, `(.L_x_742) ;  /* 0x000000c000017945 */ /* 0x000fe20003800000 */
[----:B------:R-:W-:-:S02]  /*7ce0*/  ISETP.GE.OR P2, PT, R204, R27, P0 ;  /* 0x0000001bcc00720c */ /* 0x000fc40000746670 */
[----:B------:R-:W-:Y:S02]  /*7cf0*/  PRMT R42, R3, 0x5410, R20 ;  /* 0x00005410032a7816 */ /* 0x000fe40000000014 */
[----:B------:R-:W-:Y:S02]  /*7d00*/  PRMT R40, R14, 0x5410, R25 ;  /* 0x000054100e287816 */ /* 0x000fe40000000019 */
[----:B------:R-:W-:Y:S02]  /*7d10*/  ISETP.GE.OR P0, PT, R28, R27, P0 ;  /* 0x0000001b1c00720c */ /* 0x000fe40000706670 */
[----:B------:R-:W-:Y:S02]  /*7d20*/  PRMT R0, R15, 0x5410, R26 ;  /* 0x000054100f007816 */ /* 0x000fe4000000001a */
[----:B------:R-:W-:Y:S02]  /*7d30*/  PRMT R3, R9, 0x5410, R10 ;  /* 0x0000541009037816 */ /* 0x000fe4000000000a */
[----:B------:R-:W-:-:S02]  /*7d40*/  PRMT R44, R8, 0x5410, R21 ;  /* 0x00005410082c7816 */ /* 0x000fc40000000015 */
[----:B------:R-:W-:Y:S02]  /*7d50*/  PRMT R12, R12, 0x5410, R11 ;  /* 0x000054100c0c7816 */ /* 0x000fe4000000000b */
[----:B------:R-:W-:Y:S02]  /*7d60*/  PRMT R46, R4, 0x5410, R5 ;  /* 0x00005410042e7816 */ /* 0x000fe40000000005 */
[----:B------:R-:W-:Y:S01]  /*7d70*/  PRMT R13, R13, 0x5410, R6 ;  /* 0x000054100d0d7816 */ /* 0x000fe20000000006 */
[----:B------:R-:W-:Y:S06]  /*7d80*/  @!P1 BRA `(.L_x_743) ;  /* 0x000000f400e89947 */ /* 0x000fec0003800000 */
.L_x_958:
[----:B------:R-:W-:Y:S05]  /*7d90*/  BSYNC B1 ;  /* 0x0000000000017941 */ /* 0x000fea0003800000 */
.L_x_742:
[----:B------:R-:W-:Y:S04]  /*7da0*/  BSSY B1, `(.L_x_744) ;  /* 0x000005b000017945 */ /* 0x000fe80003800000 */
[----:B------:R-:W-:Y:S05]  /*7db0*/  @P2 BRA `(.L_x_745) ;  /* 0x0000000400642947 */ /* 0x000fea0003800000 */
[----:B------:R-:W2:Y:S01]  /*7dc0*/  LDL R4, [R1+0x30] ;  /* 0x0000300001047983 */ /* 0x000ea20000100800 */
[----:B------:R-:W-:Y:S01]  /*7dd0*/  IMAD.IADD R5, R16, 0x1, R47 ;  /* 0x0000000110057824 */ /* 0x000fe200078e022f */
[C---:B------:R-:W-:Y:S01]  /*7de0*/  LOP3.LUT R35, R44.reuse, 0xffff0000, RZ, 0xc0, !PT ;  /* 0xffff00002c237812 */ /* 0x040fe200078ec0ff */
[----:B------:R-:W-:Y:S02]  /*7df0*/  IMAD.U32 R33, R44, 0x10000, RZ ;  /* 0x000100002c217824 */ /* 0x000fe400078e00ff */
[----:B------:R-:W-:Y:S02]  /*7e00*/  IMAD.U32 R31, R40, 0x10000, RZ ;  /* 0x00010000281f7824 */ /* 0x000fe400078e00ff */
[----:B--2---:R-:W-:-:S05]  /*7e10*/  IMAD.SHL.U32 R4, R4, 0x40, RZ ;  /* 0x0000004004047824 */ /* 0x004fca00078e00ff */
[----:B------:R-:W-:-:S04]  /*7e20*/  LOP3.LUT R6, R4, 0x1c0, RZ, 0xc0, !PT ;  /* 0x000001c004067812 */ /* 0x000fc800078ec0ff */
[----:B------:R-:W-:Y:S02]  /*7e30*/  SHF.R.U32.HI R7, RZ, 0x3, R6 ;  /* 0x00000003ff077819 */ /* 0x000fe40000011606 */
[C---:B------:R-:W-:Y:S02]  /*7e40*/  LOP3.LUT R5, R6.reuse, 0x38, R5, 0xf8, !PT ;  /* 0x0000003806057812 */ /* 0x040fe400078ef805 */
[----:B------:R-:W-:Y:S02]  /*7e50*/  LOP3.LUT R4, R6, 0x38, R16, 0xf8, !PT ;  /* 0x0000003806047812 */ /* 0x000fe400078ef810 */
[-C--:B------:R-:W-:Y:S02]  /*7e60*/  LOP3.LUT R6, R5, R7.reuse, RZ, 0x3c, !PT ;  /* 0x0000000705067212 */ /* 0x080fe400078e3cff */
[----:B------:R-:W-:-:S03]  /*7e70*/  LOP3.LUT R4, R4, R7, RZ, 0x3c, !PT ;  /* 0x0000000704047212 */ /* 0x000fc600078e3cff */
[C---:B------:R-:W-:Y:S02]  /*7e80*/  IMAD R8, R229.reuse, 0x200, R6 ;  /* 0x00000200e5087824 */ /* 0x040fe400078e0206 */
[----:B------:R-:W-:Y:S02]  /*7e90*/  IMAD R4, R229, 0x200, R4 ;  /* 0x00000200e5047824 */ /* 0x000fe400078e0204 */
[--C-:B------:R-:W-:Y:S02]  /*7ea0*/  IMAD R38, R8, 0x2, R19.reuse ;  /* 0x0000000208267824 */ /* 0x100fe400078e0213 */
[----:B------:R-:W-:-:S03]  /*7eb0*/  IMAD R36, R4, 0x2, R19 ;  /* 0x0000000204247824 */ /* 0x000fc600078e0213 */
[----:B------:R-:W0:Y:S04]  /*7ec0*/  LDS.128 R8, [R38+0x18400] ;  /* 0x0184000026087984 */ /* 0x000e280000000c00 */
[----:B------:R-:W1:Y:S01]  /*7ed0*/  LDS.128 R4, [R36+0x18400] ;  /* 0x0184000024047984 */ /* 0x000e620000000c00 */
[C---:B0-----:R-:W-:Y:S01]  /*7ee0*/  IMAD.U32 R24, R8.reuse, 0x10000, RZ ;  /* 0x0001000008187824 */ /* 0x041fe200078e00ff */
[----:B------:R-:W-:Y:S01]  /*7ef0*/  LOP3.LUT R8, R8, 0xffff0000, RZ, 0xc0, !PT ;  /* 0xffff000008087812 */ /* 0x000fe200078ec0ff */
[C---:B------:R-:W-:Y:S01]  /*7f00*/  IMAD.U32 R26, R10.reuse, 0x10000, RZ ;  /* 0x000100000a1a7824 */ /* 0x040fe200078e00ff */
[----:B------:R-:W-:Y:S01]  /*7f10*/  LOP3.LUT R10, R10, 0xffff0000, RZ, 0xc0, !PT ;  /* 0xffff00000a0a7812 */ /* 0x000fe200078ec0ff */
[----:B-1----:R-:W-:Y:S02]  /*7f20*/  IMAD.U32 R14, R4, 0x10000, RZ ;  /* 0x00010000040e7824 */ /* 0x002fe400078e00ff */
[C---:B------:R-:W-:Y:S01]  /*7f30*/  FMUL.FTZ R37, R24.reuse, R33 ;  /* 0x0000002118257220 */ /* 0x040fe20000410000 */
[----:B------:R-:W-:Y:S01]  /*7f40*/  FMUL.FTZ R39, R24, R31 ;  /* 0x0000001f18277220 */ /* 0x000fe20000410000 */
[----:B------:R-:W-:Y:S01]  /*7f50*/  LOP3.LUT R4, R4, 0xffff0000, RZ, 0xc0, !PT ;  /* 0xffff000004047812 */ /* 0x000fe200078ec0ff */
[----:B------:R-:W-:Y:S01]  /*7f60*/  FMUL.FTZ R41, R8, R35 ;  /* 0x0000002308297220 */ /* 0x000fe20000410000 */
[----:B------:R-:W-:Y:S01]  /*7f70*/  FFMA.FTZ R24, R14, R31, -R37 ;  /* 0x0000001f0e187223 */ /* 0x000fe20000010825 */
[----:B------:R-:W-:Y:S01]  /*7f80*/  LOP3.LUT R31, R40, 0xffff0000, RZ, 0xc0, !PT ;  /* 0xffff0000281f7812 */ /* 0x000fe200078ec0ff */
[----:B------:R-:W-:-:S02]  /*7f90*/  IMAD.U32 R37, R46, 0x10000, RZ ;  /* 0x000100002e257824 */ /* 0x000fc400078e00ff */
[----:B------:R-:W-:Y:S01]  /*7fa0*/  FFMA.FTZ R28, R14, R33, R39 ;  /* 0x000000210e1c7223 */ /* 0x000fe20000010027 */
[----:B------:R-:W-:Y:S01]  /*7fb0*/  IMAD.U32 R33, R42, 0x10000, RZ ;  /* 0x000100002a217824 */ /* 0x000fe200078e00ff */
[----:B------:R-:W-:Y:S01]  /*7fc0*/  LOP3.LUT R39, R46, 0xffff0000, RZ, 0xc0, !PT ;  /* 0xffff00002e277812 */ /* 0x000fe200078ec0ff */
[-C--:B------:R-:W-:Y:S01]  /*7fd0*/  FMUL.FTZ R43, R8, R31.reuse ;  /* 0x0000001f082b7220 */ /* 0x080fe20000410000 */
[----:B------:R-:W-:Y:S01]  /*7fe0*/  FFMA.FTZ R41, R4, R31, -R41 ;  /* 0x0000001f04297223 */ /* 0x000fe20000010829 */
[----:B------:R-:W-:Y:S02]  /*7ff0*/  IMAD.U32 R20, R6, 0x10000, RZ ;  /* 0x0001000006147824 */ /* 0x000fe400078e00ff */
[C---:B------:R-:W-:Y:S01]  /*8000*/  FMUL.FTZ R31, R26.reuse, R37 ;  /* 0x000000251a1f7220 */ /* 0x040fe20000410000 */
[----:B------:R-:W-:Y:S01]  /*8010*/  FMUL.FTZ R26, R26, R33 ;  /* 0x000000211a1a7220 */ /* 0x000fe20000410000 */
[----:B------:R-:W-:Y:S01]  /*8020*/  LOP3.LUT R6, R6, 0xffff0000, RZ, 0xc0, !PT ;  /* 0xffff000006067812 */ /* 0x000fe200078ec0ff */
[----:B------:R-:W-:Y:S01]  /*8030*/  FFMA.FTZ R43, R4, R35, R43 ;  /* 0x00000023042b7223 */ /* 0x000fe2000001002b */
[----:B------:R-:W-:Y:S01]  /*8040*/  FFMA.FTZ R33, R20, R33, -R31 ;  /* 0x0000002114217223 */ /* 0x000fe2000001081f */
[----:B------:R-:W-:Y:S01]  /*8050*/  LOP3.LUT R31, R42, 0xffff0000, RZ, 0xc0, !PT ;  /* 0xffff00002a1f7812 */ /* 0x000fe200078ec0ff */
[----:B------:R-:W-:-:S02]  /*8060*/  IMAD.U32 R25, R9, 0x10000, RZ ;  /* 0x0001000009197824 */ /* 0x000fc400078e00ff */
[----:B------:R-:W-:Y:S01]  /*8070*/  FMUL.FTZ R35, R10, R39 ;  /* 0x000000270a237220 */ /* 0x000fe20000410000 */
[----:B------:R-:W-:Y:S02]  /*8080*/  IMAD.U32 R14, R12, 0x10000, RZ ;  /* 0x000100000c0e7824 */ /* 0x000fe400078e00ff */
[----:B------:R-:W-:Y:S01]  /*8090*/  FFMA.FTZ R37, R20, R37, R26 ;  /* 0x0000002514257223 */ /* 0x000fe2000001001a */
[-C--:B------:R-:W-:Y:S01]  /*80a0*/  FMUL.FTZ R45, R10, R31.reuse ;  /* 0x0000001f0a2d7220 */ /* 0x080fe20000410000 */
[----:B------:R-:W-:Y:S02]  /*80b0*/  IMAD.U32 R27, R11, 0x10000, RZ ;  /* 0x000100000b1b7824 */ /* 0x000fe400078e00ff */
[----:B------:R-:W-:Y:S01]  /*80c0*/  FFMA.FTZ R30, R6, R31, -R35 ;  /* 0x0000001f061e7223 */ /* 0x000fe20000010823 */
[----:B------:R-:W-:Y:S02]  /*80d0*/  IMAD.U32 R4, R0, 0x10000, RZ ;  /* 0x0001000000047824 */ /* 0x000fe400078e00ff */
[----:B------:R-:W-:Y:S01]  /*80e0*/  FMUL.FTZ R20, R25, R14 ;  /* 0x0000000e19147220 */ /* 0x000fe20000410000 */
[----:B------:R-:W-:-:S02]  /*80f0*/  IMAD.U32 R10, R13, 0x10000, RZ ;  /* 0x000100000d0a7824 */ /* 0x000fc400078e00ff */
[----:B------:R-:W-:Y:S01]  /*8100*/  FFMA.FTZ R32, R6, R39, R45 ;  /* 0x0000002706207223 */ /* 0x000fe2000001002d */
[----:B------:R-:W-:Y:S02]  /*8110*/  IMAD.U32 R8, R3, 0x10000, RZ ;  /* 0x0001000003087824 */ /* 0x000fe400078e00ff */
[----:B------:R-:W-:Y:S01]  /*8120*/  FMUL.FTZ R25, R25, R4 ;  /* 0x0000000419197220 */ /* 0x000fe20000410000 */
[----:B------:R-:W-:Y:S02]  /*8130*/  IMAD.U32 R15, R5, 0x10000, RZ ;  /* 0x00010000050f7824 */ /* 0x000fe400078e00ff */
[----:B------:R-:W-:Y:S01]  /*8140*/  FMUL.FTZ R6, R27, R10 ;  /* 0x0000000a1b067220 */ /* 0x000fe20000410000 */
[----:B------:R-:W-:Y:S02]  /*8150*/  IMAD.U32 R21, R7, 0x10000, RZ ;  /* 0x0001000007157824 */ /* 0x000fe400078e00ff */
[----:B------:R-:W-:Y:S01]  /*8160*/  FMUL.FTZ R26, R27, R8 ;  /* 0x000000081b1a7220 */ /* 0x000fe20000410000 */
[----:B------:R-:W-:Y:S01]  /*8170*/  FFMA.FTZ R25, R15, R14, R25 ;  /* 0x0000000e0f197223 */ /* 0x000fe20000010019 */
[----:B------:R-:W-:Y:S01]  /*8180*/  LOP3.LUT R9, R9, 0xffff0000, RZ, 0xc0, !PT ;  /* 0xffff000009097812 */ /* 0x000fe200078ec0ff */
[----:B------:R-:W-:Y:S01]  /*8190*/  FFMA.FTZ R27, R21, R8, -R6 ;  /* 0x00000008151b7223 */ /* 0x000fe20000010806 */
[----:B------:R-:W-:Y:S01]  /*81a0*/  LOP3.LUT R11, R11, 0xffff0000, RZ, 0xc0, !PT ;  /* 0xffff00000b0b7812 */ /* 0x000fe200078ec0ff */
[----:B------:R-:W-:Y:S01]  /*81b0*/  FFMA.FTZ R20, R15, R4, -R20 ;  /* 0x000000040f147223 */ /* 0x000fe20000010814 */
[----:B------:R-:W-:Y:S01]  /*81c0*/  LOP3.LUT R8, R12, 0xffff0000, RZ, 0xc0, !PT ;  /* 0xffff00000c087812 */ /* 0x000fe200078ec0ff */
[----:B------:R-:W-:Y:S01]  /*81d0*/  FFMA.FTZ R21, R21, R10, R26 ;  /* 0x0000000a15157223 */ /* 0x000fe2000001001a */
[----:B------:R-:W-:-:S02]  /*81e0*/  LOP3.LUT R14, R13, 0xffff0000, RZ, 0xc0, !PT ;  /* 0xffff00000d0e7812 */ /* 0x000fc400078ec0ff */
[----:B------:R-:W-:Y:S01]  /*81f0*/  LOP3.LUT R4, R0, 0xffff0000, RZ, 0xc0, !PT ;  /* 0xffff000000047812 */ /* 0x000fe200078ec0ff */
[----:B------:R-:W-:Y:S01]  /*8200*/  FMUL.FTZ R10, R9, R8 ;  /* 0x00000008090a7220 */ /* 0x000fe20000410000 */
[----:B------:R-:W-:Y:S01]  /*8210*/  LOP3.LUT R6, R3, 0xffff0000, RZ, 0xc0, !PT ;  /* 0xffff000003067812 */ /* 0x000fe200078ec0ff */
[----:B------:R-:W-:Y:S01]  /*8220*/  FMUL.FTZ R34, R11, R14 ;  /* 0x0000000e0b227220 */ /* 0x000fe20000410000 */
[----:B------:R-:W-:Y:S01]  /*8230*/  LOP3.LUT R5, R5, 0xffff0000, RZ, 0xc0, !PT ;  /* 0xffff000005057812 */ /* 0x000fe200078ec0ff */
[----:B------:R-:W-:Y:S01]  /*8240*/  FMUL.FTZ R15, R9, R4 ;  /* 0x00000004090f7220 */ /* 0x000fe20000410000 */
[----:B------:R-:W-:Y:S01]  /*8250*/  LOP3.LUT R7, R7, 0xffff0000, RZ, 0xc0, !PT ;  /* 0xffff000007077812 */ /* 0x000fe200078ec0ff */
[----:B------:R-:W-:Y:S02]  /*8260*/  FMUL.FTZ R11, R11, R6 ;  /* 0x000000060b0b7220 */ /* 0x000fe40000410000 */
        /* <DEDUP_REMOVED lines=8> */
[----:B------:R-:W-:Y:S02]  /*82f0*/  F2FP.BF16.F32.PACK_AB R8, R43, R28 ;  /* 0x0000001c2b08723e */ /* 0x000fe400000010ff */
[----:B------:R-:W-:Y:S01]  /*8300*/  F2FP.BF16.F32.PACK_AB R10, R32, R37 ;  /* 0x00000025200a723e */ /* 0x000fe200000010ff */
[----:B------:R1:W-:Y:S01]  /*8310*/  STS.128 [R36+0x18400], R4 ;  /* 0x0184000424007388 */ /* 0x0003e20000000c00 */
[----:B------:R-:W-:-:S02]  /*8320*/  F2FP.BF16.F32.PACK_AB R9, R26, R25 ;  /* 0x000000191a09723e */ /* 0x000fc400000010ff */
[----:B------:R-:W-:-:S05]  /*8330*/  F2FP.BF16.F32.PACK_AB R11, R14, R21 ;  /* 0x000000150e0b723e */ /* 0x000fca00000010ff */
[----:B------:R1:W-:Y:S02]  /*8340*/  STS.128 [R38+0x18400], R8 ;  /* 0x0184000826007388 */ /* 0x0003e40000000c00 */
.L_x_745:
[----:B------:R-:W-:Y:S05]  /*8350*/  BSYNC B1 ;  /* 0x0000000000017941 */ /* 0x000fea0003800000 */
.L_x_744:
[----:B------:R-:W-:Y:S05]  /*8360*/  @P0 BRA `(.L_x_736) ;  /* 0x0000000400500947 */ /* 0x000fea0003800000 */
[----:B-1----:R-:W2:Y:S01]  /*8370*/  LDL R5, [R1+0x4] ;  /* 0x0000040001057983 */ /* 0x002ea20000100800 */
[----:B------:R-:W-:-:S03]  /*8380*/  SHF.R.U32.HI R6, RZ, 0x3, R227 ;  /* 0x00000003ff067819 */ /* 0x000fc600000116e3 */
[----:B------:R-:W3:Y:S01]  /*8390*/  LDL R38, [R1+0x44] ;  /* 0x0000440001267983 */ /* 0x000ee20000100800 */
[----:B------:R-:W-:Y:S01]  /*83a0*/  IMAD.IADD R4, R16, 0x1, R47 ;  /* 0x0000000110047824 */ /* 0x000fe200078e022f */
[----:B------:R-:W-:Y:S01]  /*83b0*/  LOP3.LUT R41, R12, 0xffff0000, RZ, 0xc0, !PT ;  /* 0xffff00000c297812 */ /* 0x000fe200078ec0ff */
[C---:B------:R-:W-:Y:S01]  /*83c0*/  IMAD.U32 R33, R44.reuse, 0x10000, RZ ;  /* 0x000100002c217824 */ /* 0x040fe200078e00ff */
[----:B------:R-:W-:Y:S01]  /*83d0*/  LOP3.LUT R44, R44, 0xffff0000, RZ, 0xc0, !PT ;  /* 0xffff00002c2c7812 */ /* 0x000fe200078ec0ff */
[----:B------:R-:W-:Y:S01]  /*83e0*/  IMAD.U32 R31, R40, 0x10000, RZ ;  /* 0x00010000281f7824 */ /* 0x000fe200078e00ff */
[----:B------:R-:W-:Y:S01]  /*83f0*/  LOP3.LUT R4, R227, 0x38, R4, 0xf8, !PT ;  /* 0x00000038e3047812 */ /* 0x000fe200078ef804 */
[----:B------:R-:W-:Y:S01]  /*8400*/  IMAD.U32 R36, R12, 0x10000, RZ ;  /* 0x000100000c247824 */ /* 0x000fe200078e00ff */
[----:B------:R-:W-:Y:S01]  /*8410*/  LOP3.LUT R40, R40, 0xffff0000, RZ, 0xc0, !PT ;  /* 0xffff000028287812 */ /* 0x000fe200078ec0ff */
[----:B------:R-:W-:Y:S01]  /*8420*/  IMAD.U32 R34, R0, 0x10000, RZ ;  /* 0x0001000000227824 */ /* 0x000fe200078e00ff */
[----:B------:R-:W-:Y:S01]  /*8430*/  LOP3.LUT R4, R4, R6, RZ, 0x3c, !PT ;  /* 0x0000000604047212 */ /* 0x000fe200078e3cff */
[C---:B------:R-:W-:Y:S01]  /*8440*/  IMAD.U32 R37, R46.reuse, 0x10000, RZ ;  /* 0x000100002e257824 */ /* 0x040fe200078e00ff */
[----:B------:R-:W-:Y:S01]  /*8450*/  LOP3.LUT R46, R46, 0xffff0000, RZ, 0xc0, !PT ;  /* 0xffff00002e2e7812 */ /* 0x000fe200078ec0ff */
[C---:B------:R-:W-:Y:S01]  /*8460*/  IMAD.U32 R35, R42.reuse, 0x10000, RZ ;  /* 0x000100002a237824 */ /* 0x040fe200078e00ff */
[----:B------:R-:W-:-:S02]  /*8470*/  LOP3.LUT R42, R42, 0xffff0000, RZ, 0xc0, !PT ;  /* 0xffff00002a2a7812 */ /* 0x000fc400078ec0ff */
[----:B------:R-:W-:Y:S01]  /*8480*/  LOP3.LUT R39, R0, 0xffff0000, RZ, 0xc0, !PT ;  /* 0xffff000000277812 */ /* 0x000fe200078ec0ff */
[----:B--2---:R-:W-:-:S04]  /*8490*/  IMAD.IADD R8, R5, 0x1, R4 ;  /* 0x0000000105087824 */ /* 0x004fc800078e0204 */
[----:B------:R-:W-:Y:S01]  /*84a0*/  IMAD R14, R8, 0x2, R19 ;  /* 0x00000002080e7824 */ /* 0x000fe200078e0213 */
[----:B---3--:R-:W1:Y:S04]  /*84b0*/  LDS.128 R4, [R38+0x18400] ;  /* 0x0184000026047984 */ /* 0x008e680000000c00 */
[----:B------:R-:W2:Y:S01]  /*84c0*/  LDS.128 R8, [R14+0x18400] ;  /* 0x018400000e087984 */ /* 0x000ea20000000c00 */
[C---:B-1----:R-:W-:Y:S01]  /*84d0*/  IMAD.U32 R15, R4.reuse, 0x10000, RZ ;  /* 0x00010000040f7824 */ /* 0x042fe200078e00ff */
[----:B------:R-:W-:Y:S01]  /*84e0*/  LOP3.LUT R4, R4, 0xffff0000, RZ, 0xc0, !PT ;  /* 0xffff000004047812 */ /* 0x000fe200078ec0ff */
[C---:B------:R-:W-:Y:S01]  /*84f0*/  IMAD.U32 R20, R5.reuse, 0x10000, RZ ;  /* 0x0001000005147824 */ /* 0x040fe200078e00ff */
[----:B------:R-:W-:Y:S01]  /*8500*/  LOP3.LUT R5, R5, 0xffff0000, RZ, 0xc0, !PT ;  /* 0xffff000005057812 */ /* 0x000fe200078ec0ff */
[C---:B--2---:R-:W-:Y:S01]  /*8510*/  IMAD.U32 R25, R8.reuse, 0x10000, RZ ;  /* 0x0001000008197824 */ /* 0x044fe200078e00ff */
        /* <DEDUP_REMOVED lines=10> */
[----:B------:R-:W-:Y:S01]  /*85c0*/  FFMA.FTZ R25, R40, R4, -R25 ;  /* 0x0000000428197223 */ /* 0x000fe20000010819 */
[-C--:B------:R-:W-:Y:S01]  /*85d0*/  FMUL.FTZ R31, R36, R26.reuse ;  /* 0x0000001a241f7220 */ /* 0x080fe20000410000 */
[----:B------:R-:W-:Y:S01]  /*85e0*/  FMUL.FTZ R33, R34, R26 ;  /* 0x0000001a22217220 */ /* 0x000fe20000410000 */
[----:B------:R-:W-:Y:S01]  /*85f0*/  FFMA.FTZ R15, R44, R4, R15 ;  /* 0x000000042c0f7223 */ /* 0x000fe2000001000f */
[----:B------:R-:W-:Y:S02]  /*8600*/  IMAD.U32 R21, R6, 0x10000, RZ ;  /* 0x0001000006157824 */ /* 0x000fe400078e00ff */
[-C--:B------:R-:W-:Y:S01]  /*8610*/  FMUL.FTZ R4, R37, R27.reuse ;  /* 0x0000001b25047220 */ /* 0x080fe20000410000 */
[----:B------:R-:W-:Y:S01]  /*8620*/  LOP3.LUT R10, R10, 0xffff0000, RZ, 0xc0, !PT ;  /* 0xffff00000a0a7812 */ /* 0x000fe200078ec0ff */
[-C--:B------:R-:W-:Y:S01]  /*8630*/  FFMA.FTZ R31, R34, R20.reuse, -R31 ;  /* 0x00000014221f7223 */ /* 0x080fe2000001081f */
[----:B------:R-:W-:Y:S01]  /*8640*/  FFMA.FTZ R33, R36, R20, R33 ;  /* 0x0000001424217223 */ /* 0x000fe20000010021 */
[C---:B------:R-:W-:Y:S01]  /*8650*/  FMUL.FTZ R20, R35.reuse, R27 ;  /* 0x0000001b23147220 */ /* 0x040fe20000410000 */
[----:B------:R-:W-:Y:S01]  /*8660*/  FFMA.FTZ R8, R35, R21, -R4 ;  /* 0x0000001523087223 */ /* 0x000fe20000010804 */
[----:B------:R-:W-:Y:S01]  /*8670*/  IMAD.U32 R28, R11, 0x10000, RZ ;  /* 0x000100000b1c7824 */ /* 0x000fe200078e00ff */
[----:B------:R-:W-:Y:S01]  /*8680*/  LOP3.LUT R6, R6, 0xffff0000, RZ, 0xc0, !PT ;  /* 0xffff000006067812 */ /* 0x000fe200078ec0ff */
[----:B------:R-:W-:-:S02]  /*8690*/  IMAD.U32 R26, R13, 0x10000, RZ ;  /* 0x000100000d1a7824 */ /* 0x000fc400078e00ff */
[-C--:B------:R-:W-:Y:S01]  /*86a0*/  FMUL.FTZ R27, R46, R10.reuse ;  /* 0x0000000a2e1b7220 */ /* 0x080fe20000410000 */
[----:B------:R-:W-:Y:S02]  /*86b0*/  IMAD.U32 R4, R3, 0x10000, RZ ;  /* 0x0001000003047824 */ /* 0x000fe400078e00ff */
[----:B------:R-:W-:Y:S01]  /*86c0*/  FMUL.FTZ R35, R42, R10 ;  /* 0x0000000a2a237220 */ /* 0x000fe20000410000 */
[----:B------:R-:W-:Y:S01]  /*86d0*/  LOP3.LUT R11, R11, 0xffff0000, RZ, 0xc0, !PT ;  /* 0xffff00000b0b7812 */ /* 0x000fe200078ec0ff */
[----:B------:R-:W-:Y:S01]  /*86e0*/  FFMA.FTZ R10, R37, R21, R20 ;  /* 0x00000015250a7223 */ /* 0x000fe20000010014 */
[----:B------:R-:W-:Y:S01]  /*86f0*/  LOP3.LUT R13, R13, 0xffff0000, RZ, 0xc0, !PT ;  /* 0xffff00000d0d7812 */ /* 0x000fe200078ec0ff */
[----:B0-----:R-:W-:Y:S02]  /*8700*/  IMAD.U32 R24, R7, 0x10000, RZ ;  /* 0x0001000007187824 */ /* 0x001fe400078e00ff */
[-C--:B------:R-:W-:Y:S01]  /*8710*/  FMUL.FTZ R21, R26, R28.reuse ;  /* 0x0000001c1a157220 */ /* 0x080fe20000410000 */
[----:B------:R-:W-:Y:S01]  /*8720*/  FMUL.FTZ R37, R4, R28 ;  /* 0x0000001c04257220 */ /* 0x000fe20000410000 */
[----:B------:R-:W-:Y:S01]  /*8730*/  LOP3.LUT R3, R3, 0xffff0000, RZ, 0xc0, !PT ;  /* 0xffff000003037812 */ /* 0x000fe200078ec0ff */
[-C--:B------:R-:W-:Y:S01]  /*8740*/  FFMA.FTZ R27, R42, R6.reuse, -R27 ;  /* 0x000000062a1b7223 */ /* 0x080fe2000001081b */
[----:B------:R-:W-:Y:S01]  /*8750*/  LOP3.LUT R7, R7, 0xffff0000, RZ, 0xc0, !PT ;  /* 0xffff000007077812 */ /* 0x000fe200078ec0ff */
[----:B------:R-:W-:Y:S01]  /*8760*/  FFMA.FTZ R35, R46, R6, R35 ;  /* 0x000000062e237223 */ /* 0x000fe20000010023 */
[-C--:B------:R-:W-:Y:S01]  /*8770*/  FFMA.FTZ R21, R4, R24.reuse, -R21 ;  /* 0x0000001804157223 */ /* 0x080fe20000010815 */
[----:B------:R-:W-:Y:S01]  /*8780*/  FFMA.FTZ R37, R26, R24, R37 ;  /* 0x000000181a257223 */ /* 0x000fe20000010025 */
[----:B------:R-:W-:Y:S01]  /*8790*/  FMUL.FTZ R0, R41, R9 ;  /* 0x0000000929007220 */ /* 0x000fe20000410000 */
        /* <DEDUP_REMOVED lines=17> */
.L_x_736:
[----:B------:R-:W-:Y:S05]  /*88b0*/  BSYNC B0 ;  /* 0x0000000000007941 */ /* 0x000fea0003800000 */
.L_x_725:
[----:B------:R-:W-:Y:S01]  /*88c0*/  @!PT LDS RZ, [RZ] ;  /* 0x00000000fffff984 */ /* 0x000fe20000000800 */
[----:B------:R-:W-:Y:S01]  /*88d0*/  @!PT LDS RZ, [RZ] ;  /* 0x00000000fffff984 */ /* 0x000fe20000000800 */
[----:B------:R-:W-:Y:S01]  /*88e0*/  @!PT LDS RZ, [RZ] ;  /* 0x00000000fffff984 */ /* 0x000fe20000000800 */
[----:B------:R-:W-:Y:S01]  /*88f0*/  @!PT LDS RZ, [RZ] ;  /* 0x00000000fffff984 */ /* 0x000fe20000000800 */
[----:B------:R4:W-:Y:S06]  /*8900*/  MEMBAR.ALL.CTA ;  /* 0x0000000000007992 */ /* 0x0009ec0000008000 */
[----:B----4-:R-:W4:Y:S01]  /*8910*/  FENCE.VIEW.ASYNC.S ;  /* 0x00000000000073c6 */ /* 0x010f220000000000 */
[----:B------:R-:W-:Y:S05]  /*8920*/  WARPSYNC.ALL ;  /* 0x0000000000007948 */ /* 0x000fea0003800000 */
[----:B----4-:R-:W-:Y:S06]  /*8930*/  BAR.SYNC.DEFER_BLOCKING 0xd, 0x100 ;  /* 0x0344000000007b1d */ /* 0x010fec0000010000 */
.L_x_722:
[----:B012---:R-:W0:Y:S01]  /*8940*/  S2R R0, SR_TID.X ;  /* 0x0000000000007919 */ /* 0x007e220000002100 */
[----:B------:R-:W-:Y:S01]  /*8950*/  ISETP.NE.AND P0, PT, R209, 0x3, PT ;  /* 0x00000003d100780c */ /* 0x000fe20003f05270 */
[----:B------:R-:W-:Y:S05]  /*8960*/  WARPSYNC.ALL ;  /* 0x0000000000007948 */ /* 0x000fea0003800000 */
[----:B0-----:R-:W-:-:S05]  /*8970*/  SHF.R.U32.HI R0, RZ, 0x7, R0 ;  /* 0x00000007ff007819 */ /* 0x001fca0000011600 */
[----:B---3--:R-:W-:-:S05]  /*8980*/  VIADD R9, R0, 0x8 ;  /* 0x0000000800097836 */ /* 0x008fca0000000000 */
[----:B------:R0:W-:Y:S06]  /*8990*/  BAR.SYNC.DEFER_BLOCKING R9, 0x100 ;  /* 0x000400090000751d */ /* 0x0001ec0000010000 */
[----:B------:R-:W-:Y:S05]  /*89a0*/  @!P0 BRA `(.L_x_746) ;  /* 0x0000000000048947 */ /* 0x000fea0003800000 */
[----:B------:R-:W-:Y:S01]  /*89b0*/  BPT.TRAP 0x1 ;  /* 0x000000040000795c */ /* 0x000fe20000300000 */
.L_x_746:
[----:B------:R-:W-:Y:S01]  /*89c0*/  IMAD R8, R206, 0x8, R19 ;  /* 0x00000008ce087824 */ /* 0x000fe200078e0213 */
[----:B------:R-:W-:-:S04]  /*89d0*/  SHF.L.U32 R73, R216, 0x1f, RZ ;  /* 0x0000001fd8497819 */ /* 0x000fc800000006ff */
[----:B------:R1:W2:Y:S01]  /*89e0*/  SYNCS.PHASECHK.TRANS64.TRYWAIT P1, [R8+URZ+0x22830], R73 ;  /* 0x02283049080075a7 */ /* 0x0002a2000802017f */
[----:B------:R-:W-:Y:S05]  /*89f0*/  @!P0 BRA `(.L_x_747) ;  /* 0x0000000000048947 */ /* 0x000fea0003800000 */
[----:B------:R-:W-:Y:S01]  /*8a00*/  BPT.TRAP 0x1 ;  /* 0x000000040000795c */ /* 0x000fe20000300000 */
.L_x_747:
[----:B------:R-:W-:Y:S01]  /*8a10*/  VIADD R0, R19, 0x1c400 ;  /* 0x0001c40013007836 */ /* 0x000fe20000000000 */
[----:B------:R-:W-:Y:S01]  /*8a20*/  LOP3.LUT R4, R29, 0x10000, RZ, 0xfc, !PT ;  /* 0x000100001d047812 */ /* 0x000fe200078efcff */
[----:B------:R-:W-:-:S03]  /*8a30*/  IMAD.MOV.U32 R5, RZ, RZ, 0x40000040 ;  /* 0x40000040ff057424 */ /* 0x000fc600078e00ff */
[----:B------:R-:W-:-:S04]  /*8a40*/  SHF.R.U32.HI R0, RZ, 0x4, R0 ;  /* 0x00000004ff007819 */ /* 0x000fc80000011600 */
[----:B------:R-:W-:-:S04]  /*8a50*/  LOP3.LUT R0, R0, 0x3fff, RZ, 0xc0, !PT ;  /* 0x00003fff00007812 */ /* 0x000fc800078ec0ff */
[----:B------:R-:W-:-:S05]  /*8a60*/  LOP3.LUT R0, R0, 0x10000, RZ, 0xfc, !PT ;  /* 0x0001000000007812 */ /* 0x000fca00078efcff */
[----:B------:R3:W-:Y:S01]  /*8a70*/  STL [R1], R0 ;  /* 0x0000000001007387 */ /* 0x0007e20000100800 */
[----:B--2---:R-:W-:Y:S05]  /*8a80*/  @P1 BRA `(.L_x_748) ;  /* 0x0000000000081947 */ /* 0x004fea0003800000 */
[----:B------:R-:W2:Y:S02]  /*8a90*/  SYNCS.PHASECHK.TRANS64.TRYWAIT P1, [R8+URZ+0x22830], R73 ;  /* 0x02283049080075a7 */ /* 0x000ea4000802017f */
[----:B--2---:R-:W-:Y:S05]  /*8aa0*/  @!P1 BRA `(.L_x_749) ;  /* 0x000000e800b49947 */ /* 0x004fea0003800000 */
.L_x_748:
[----:B---3--:R-:W3:Y:S01]  /*8ab0*/  LDL R0, [R1] ;  /* 0x0000000001007983 */ /* 0x008ee20000100800 */
[----:B------:R-:W-:Y:S01]  /*8ac0*/  IMAD.MOV.U32 R7, RZ, RZ, 0x40000040 ;  /* 0x40000040ff077424 */ /* 0x000fe200078e00ff */
[----:B------:R-:W-:Y:S05]  /*8ad0*/  WARPSYNC.ALL ;  /* 0x0000000000007948 */ /* 0x000fea0003800000 */
[C---:B------:R-:W-:Y:S01]  /*8ae0*/  R2UR UR4, R4.reuse ;  /* 0x00000000040472ca */ /* 0x040fe200000e0000 */
[----:B-----5:R-:W-:Y:S01]  /*8af0*/  WARPGROUP.ARRIVE ;  /* 0x00000000000079c5 */ /* 0x020fe20000000000 */
[----:B------:R-:W-:Y:S01]  /*8b00*/  R2UR UR5, R5 ;  /* 0x00000000050572ca */ /* 0x000fe200000e0000 */
[----:B------:R-:W-:Y:S01]  /*8b10*/  VIADD R20, R4, 0x2 ;  /* 0x0000000204147836 */ /* 0x000fe20000000000 */
[----:B------:R-:W-:Y:S01]  /*8b20*/  R2UR UR7, R7 ;  /* 0x00000000070772ca */ /* 0x000fe200000e0000 */
[----:B------:R-:W-:-:S02]  /*8b30*/  IMAD.MOV.U32 R21, RZ, RZ, 0x40000040 ;  /* 0x40000040ff157424 */ /* 0x000fc400078e00ff */
[----:B------:R-:W-:Y:S02]  /*8b40*/  IMAD.MOV.U32 R11, RZ, RZ, 0x40000040 ;  /* 0x40000040ff0b7424 */ /* 0x000fe400078e00ff */
[C---:B------:R-:W-:Y:S02]  /*8b50*/  VIADD R14, R4.reuse, 0x4 ;  /* 0x00000004040e7836 */ /* 0x040fe40000000000 */
[----:B------:R-:W-:Y:S02]  /*8b60*/  IMAD.MOV.U32 R15, RZ, RZ, 0x40000040 ;  /* 0x40000040ff0f7424 */ /* 0x000fe400078e00ff */
[----:B------:R-:W-:Y:S02]  /*8b70*/  VIADD R12, R4, 0x6 ;  /* 0x00000006040c7836 */ /* 0x000fe40000000000 */
[----:B------:R-:W-:Y:S02]  /*8b80*/  IMAD.MOV.U32 R13, RZ, RZ, 0x40000040 ;  /* 0x40000040ff0d7424 */ /* 0x000fe400078e00ff */
[----:B------:R-:W-:-:S02]  /*8b90*/  IMAD.MOV.U32 R7, RZ, RZ, 0x40000040 ;  /* 0x40000040ff077424 */ /* 0x000fc400078e00ff */
[----:B---3--:R-:W-:Y:S02]  /*8ba0*/  IMAD R6, R206, 0x300, R0 ;  /* 0x00000300ce067824 */ /* 0x008fe400078e0200 */
[----:B------:R-:W3:Y:S02]  /*8bb0*/  S2R R0, SR_TID.X ;  /* 0x0000000000007919 */ /* 0x000ee40000002100 */
[C---:B------:R-:W-:Y:S01]  /*8bc0*/  VIADD R10, R6.reuse, 0x2 ;  /* 0x00000002060a7836 */ /* 0x040fe20000000000 */
[----:B------:R-:W-:-:S13]  /*8bd0*/  R2UR UR6, R6 ;  /* 0x00000000060672ca */ /* 0x000fda00000e0000 */
[----:B------:R-:W-:Y:S01]  /*8be0*/  HGMMA.64x96x16.F32.BF16 R24, gdesc[UR4], RZ, !UPT, gsb0 ;  /* 0x01600000041879f0 */ /* 0x000fe2000c0018ff */
[----:B------:R-:W-:Y:S02]  /*8bf0*/  R2UR UR4, R20 ;  /* 0x00000000140472ca */ /* 0x000fe400000e0000 */
[----:B------:R-:W-:Y:S02]  /*8c00*/  R2UR UR5, R21 ;  /* 0x00000000150572ca */ /* 0x000fe400000e0000 */
[----:B------:R-:W-:Y:S01]  /*8c10*/  R2UR UR6, R10 ;  /* 0x000000000a0672ca */ /* 0x000fe200000e0000 */
[C---:B------:R-:W-:Y:S01]  /*8c20*/  VIADD R10, R6.reuse, 0x4 ;  /* 0x00000004060a7836 */ /* 0x040fe20000000000 */
[----:B------:R-:W-:Y:S01]  /*8c30*/  R2UR UR7, R11 ;  /* 0x000000000b0772ca */ /* 0x000fe200000e0000 */
[----:B------:R-:W-:Y:S02]  /*8c40*/  IMAD.MOV.U32 R11, RZ, RZ, 0x40000040 ;  /* 0x40000040ff0b7424 */ /* 0x000fe400078e00ff */
[----:B------:R-:W-:Y:S01]  /*8c50*/  VIADD R6, R6, 0x6 ;  /* 0x0000000606067836 */ /* 0x000fe20000000000 */
[----:B---3--:R-:W-:Y:S01]  /*8c60*/  SHF.R.U32.HI R0, RZ, 0x7, R0 ;  /* 0x00000007ff007819 */ /* 0x008fe20000011600 */
[----:B------:R-:W-:-:S02]  /*8c70*/  WARPGROUP.DEPBAR.LE gsb0, 0x0 ;  /* 0x00008000000079c5 */ /* 0x000fc40000010000 */
[----:B------:R-:W-:-:S06]  /*8c80*/  WARPGROUP.ARRIVE ;  /* 0x00000000000079c5 */ /* 0x000fcc0000000000 */
[----:B------:R-:W-:Y:S01]  /*8c90*/  HGMMA.64x96x16.F32.BF16 R24, gdesc[UR4], R24, gsb0 ;  /* 0x01600000041879f0 */ /* 0x000fe20008001818 */
[----:B------:R-:W-:Y:S02]  /*8ca0*/  R2UR UR4, R14 ;  /* 0x000000000e0472ca */ /* 0x000fe400000e0000 */
[----:B------:R-:W-:Y:S02]  /*8cb0*/  R2UR UR5, R15 ;  /* 0x000000000f0572ca */ /* 0x000fe400000e0000 */
[----:B------:R-:W-:Y:S02]  /*8cc0*/  R2UR UR6, R10 ;  /* 0x000000000a0672ca */ /* 0x000fe400000e0000 */
[----:B------:R-:W-:Y:S02]  /*8cd0*/  R2UR UR7, R11 ;  /* 0x000000000b0772ca */ /* 0x000fe400000e0000 */
[----:B------:R-:W-:Y:S01]  /*8ce0*/  IADD3 R11, -R0, 0xb, RZ ;  /* 0x0000000b000b7810 */ /* 0x000fe20007ffe1ff */
[----:B------:R-:W-:-:S02]  /*8cf0*/  WARPGROUP.DEPBAR.LE gsb0, 0x0 ;  /* 0x00008000000079c5 */ /* 0x000fc40000010000 */
[----:B------:R-:W-:-:S08]  /*8d00*/  WARPGROUP.ARRIVE ;  /* 0x00000000000079c5 */ /* 0x000fd00000000000 */
[----:B------:R-:W-:Y:S01]  /*8d10*/  HGMMA.64x96x16.F32.BF16 R24, gdesc[UR4], R24, gsb0 ;  /* 0x01600000041879f0 */ /* 0x000fe20008001818 */
[----:B------:R-:W-:Y:S02]  /*8d20*/  R2UR UR4, R12 ;  /* 0x000000000c0472ca */ /* 0x000fe400000e0000 */
[----:B------:R-:W-:Y:S02]  /*8d30*/  R2UR UR5, R13 ;  /* 0x000000000d0572ca */ /* 0x000fe400000e0000 */
[----:B------:R-:W-:Y:S02]  /*8d40*/  R2UR UR6, R6 ;  /* 0x00000000060672ca */ /* 0x000fe400000e0000 */
[----:B------:R-:W-:Y:S01]  /*8d50*/  R2UR UR7, R7 ;  /* 0x00000000070772ca */ /* 0x000fe200000e0000 */
[----:B------:R-:W-:Y:S02]  /*8d60*/  WARPGROUP.DEPBAR.LE gsb0, 0x0 ;  /* 0x00008000000079c5 */ /* 0x000fe40000010000 */
[----:B------:R-:W-:-:S10]  /*8d70*/  WARPGROUP.ARRIVE ;  /* 0x00000000000079c5 */ /* 0x000fd40000000000 */
[----:B------:R-:W-:Y:S03]  /*8d80*/  HGMMA.64x96x16.F32.BF16 R24, gdesc[UR4], R24, gsb0 ;  /* 0x01600000041879f0 */ /* 0x000fe60008001818 */
[----:B------:R-:W-:Y:S02]  /*8d90*/  WARPGROUP.DEPBAR.LE gsb0, 0x0 ;  /* 0x00008000000079c5 */ /* 0x000fe40000010000 */
[----:B------:R3:W-:Y:S06]  /*8da0*/  BAR.ARV R11, 0x100 ;  /* 0x0004000b0000751d */ /* 0x0007ec0000002000 */
[----:B------:R-:W-:Y:S05]  /*8db0*/  @!P0 BRA `(.L_x_750) ;  /* 0x0000000000048947 */ /* 0x000fea0003800000 */
[----:B------:R-:W-:Y:S01]  /*8dc0*/  BPT.TRAP 0x1 ;  /* 0x000000040000795c */ /* 0x000fe20000300000 */
.L_x_750:
[----:B------:R-:W4:Y:S01]  /*8dd0*/  LDL R3, [R1+0x4c] ;  /* 0x00004c0001037983 */ /* 0x000f220000100800 */
[----:B------:R-:W-:Y:S01]  /*8de0*/  IMAD R0, R178, -0x60, R177 ;  /* 0xffffffa0b2007824 */ /* 0x000fe200078e02b1 */
[----:B------:R-:W-:Y:S01]  /*8df0*/  ULDC UR4, c[0x0][0x988] ;  /* 0x0002620000047ab9 */ /* 0x000fe20000000800 */
[----:B------:R-:W5:Y:S02]  /*8e00*/  S2R R72, SR_CgaCtaId ;  /* 0x0000000000487919 */ /* 0x000f640000008800 */
[----:B------:R-:W-:-:S04]  /*8e10*/  VIADD R0, R0, 0x60 ;  /* 0x0000006000007836 */ /* 0x000fc80000000000 */
[----:B----4-:R-:W-:-:S05]  /*8e20*/  IMAD R0, R3, -0x2, R0 ;  /* 0xfffffffe03007824 */ /* 0x010fca00078e0200 */
[C---:B------:R-:W-:Y:S02]  /*8e30*/  ISETP.GT.AND P2, PT, R0.reuse, RZ, PT ;  /* 0x000000ff0000720c */ /* 0x040fe40003f44270 */
[C---:B------:R-:W-:Y:S02]  /*8e40*/  ISETP.GT.AND P3, PT, R0.reuse, 0x1, PT ;  /* 0x000000010000780c */ /* 0x040fe40003f64270 */
[----:B------:R-:W-:Y:S02]  /*8e50*/  ISETP.GT.AND P4, PT, R0, 0x8, PT ;  /* 0x000000080000780c */ /* 0x000fe40003f84270 */
        /* <DEDUP_REMOVED lines=8> */
[----:B------:R-:W-:-:S02]  /*8ee0*/  FSEL R7, R26, -INF , P2 ;  /* 0xff8000001a077808 */ /* 0x000fc40001000000 */
[----:B------:R-:W-:Y:S02]  /*8ef0*/  ISETP.GT.AND P2, PT, R0, 0x11, PT ;  /* 0x000000110000780c */ /* 0x000fe40003f44270 */
[----:B------:R-:W-:Y:S02]  /*8f00*/  FSEL R81, R32, -INF , P1 ;  /* 0xff80000020517808 */ /* 0x000fe40000800000 */
[----:B------:R-:W-:Y:S02]  /*8f10*/  FMNMX.FTZ R10, R79, R10, !PT ;  /* 0x0000000a4f0a7209 */ /* 0x000fe40007810000 */
[----:B------:R-:W-:Y:S02]  /*8f20*/  FSEL R27, R27, -INF , P3 ;  /* 0xff8000001b1b7808 */ /* 0x000fe40001800000 */
[----:B------:R-:W-:Y:S02]  /*8f30*/  ISETP.GT.AND P3, PT, R0, 0x18, PT ;  /* 0x000000180000780c */ /* 0x000fe40003f64270 */
[----:B------:R-:W-:-:S02]  /*8f40*/  FSEL R83, R33, -INF , P2 ;  /* 0xff80000021537808 */ /* 0x000fc40001000000 */
[----:B------:R-:W-:Y:S02]  /*8f50*/  FMNMX.FTZ R10, R81, R10, !PT ;  /* 0x0000000a510a7209 */ /* 0x000fe40007810000 */
[----:B------:R-:W-:Y:S02]  /*8f60*/  FSEL R25, R30, -INF , P4 ;  /* 0xff8000001e197808 */ /* 0x000fe40002000000 */
        /* <DEDUP_REMOVED lines=64> */
[----:B------:R-:W-:Y:S01]  /*9370*/  ISETP.GT.AND P5, PT, R0, 0x59, PT ;  /* 0x000000590000780c */ /* 0x000fe20003fa4270 */
[----:B------:R-:W-:Y:S01]  /*9380*/  IMAD.U32 R0, RZ, RZ, UR4 ;  /* 0x00000004ff007e24 */ /* 0x000fe2000f8e00ff */
[----:B------:R-:W-:Y:S02]  /*9390*/  FSEL R117, R68, -INF , P4 ;  /* 0xff80000044757808 */ /* 0x000fe40002000000 */
[----:B------:R-:W-:Y:S02]  /*93a0*/  FMNMX.FTZ R10, R115, R10, !PT ;  /* 0x0000000a730a7209 */ /* 0x000fe40007810000 */
[----:B------:R-:W-:Y:S02]  /*93b0*/  FSEL R119, R69, -INF , P5 ;  /* 0xff80000045777808 */ /* 0x000fe40002800000 */
[----:B------:R-:W-:-:S04]  /*93c0*/  FMNMX.FTZ R10, R117, R10, !PT ;  /* 0x0000000a750a7209 */ /* 0x000fc80007810000 */
[----:B------:R-:W-:-:S05]  /*93d0*/  FMNMX.FTZ R24, R119, R10, !PT ;  /* 0x0000000a77187209 */ /* 0x000fca0007810000 */
[----:B------:R-:W4:Y:S02]  /*93e0*/  SHFL.BFLY PT, R3, R24, 0x2, 0x1f ;  /* 0x0c401f0018037f89 */ /* 0x000f2400000e0000 */
[----:B----4-:R-:W-:-:S05]  /*93f0*/  FMNMX.FTZ R26, R24, R3, !PT ;  /* 0x00000003181a7209 */ /* 0x010fca0007810000 */
[----:B------:R-:W4:Y:S02]  /*9400*/  SHFL.BFLY PT, R3, R26, 0x1, 0x1f ;  /* 0x0c201f001a037f89 */ /* 0x000f2400000e0000 */
[----:B----4-:R-:W-:-:S04]  /*9410*/  FMNMX.FTZ R3, R26, R3, !PT ;  /* 0x000000031a037209 */ /* 0x010fc80007810000 */
[C---:B------:R-:W-:Y:S01]  /*9420*/  FSETP.NEU.FTZ.AND P6, PT, R3.reuse, -INF , PT ;  /* 0xff8000000300780b */ /* 0x040fe20003fdd000 */
[----:B------:R-:W-:-:S05]  /*9430*/  FMUL.FTZ R10, R3, R0 ;  /* 0x00000000030a7220 */ /* 0x000fca0000410000 */
[----:B------:R-:W-:Y:S02]  /*9440*/  FSEL R28, R10, RZ, P6 ;  /* 0x000000ff0a1c7208 */ /* 0x000fe40003000000 */
[----:B------:R-:W-:-:S03]  /*9450*/  FMNMX.FTZ R10, R7, R27, !PT ;  /* 0x0000001b070a7209 */ /* 0x000fc60007810000 */
[--C-:B------:R-:W-:Y:S01]  /*9460*/  FFMA.FTZ R200, R75, R0, -R28.reuse ;  /* 0x000000004bc87223 */ /* 0x100fe2000001081c */
[----:B------:R-:W-:Y:S01]  /*9470*/  FMNMX.FTZ R10, R25, R10, !PT ;  /* 0x0000000a190a7209 */ /* 0x000fe20007810000 */
[-CC-:B------:R-:W-:Y:S01]  /*9480*/  FFMA.FTZ R202, R77, R0.reuse, -R28.reuse ;  /* 0x000000004dca7223 */ /* 0x180fe2000001081c */
[----:B------:R-:W-:Y:S01]  /*9490*/  FSEL R75, R63, -INF , P1 ;  /* 0xff8000003f4b7808 */ /* 0x000fe20000800000 */
        /* <DEDUP_REMOVED lines=10> */
[----:B------:R-:W-:Y:S01]  /*9540*/  MUFU.EX2 R200, R200 ;  /* 0x000000c800c87308 */ /* 0x000fe20000000800 */
[----:B------:R-:W-:Y:S01]  /*9550*/  FSEL R81, R70, -INF , P4 ;  /* 0xff80000046517808 */ /* 0x000fe20002000000 */
[--C-:B------:R-:W-:Y:S01]  /*9560*/  FFMA.FTZ R154, R85, R0, -R28.reuse ;  /* 0x00000000559a7223 */ /* 0x100fe2000001081c */
[----:B------:R-:W-:Y:S01]  /*9570*/  FMNMX.FTZ R10, R33, R10, !PT ;  /* 0x0000000a210a7209 */ /* 0x000fe20007810000 */
[-CC-:B------:R-:W-:Y:S01]  /*9580*/  FFMA.FTZ R87, R87, R0.reuse, -R28.reuse ;  /* 0x0000000057577223 */ /* 0x180fe2000001081c */
[----:B------:R-:W-:Y:S01]  /*9590*/  FSEL R83, R71, -INF , P5 ;  /* 0xff80000047537808 */ /* 0x000fe20002800000 */
[--C-:B------:R-:W-:Y:S01]  /*95a0*/  FFMA.FTZ R67, R91, R0, -R28.reuse ;  /* 0x000000005b437223 */ /* 0x100fe2000001081c */
[----:B------:R-:W-:Y:S01]  /*95b0*/  FMNMX.FTZ R10, R39, R10, !PT ;  /* 0x0000000a270a7209 */ /* 0x000fe20007810000 */
[----:B------:R-:W4:Y:S01]  /*95c0*/  MUFU.EX2 R61, R61 ;  /* 0x0000003d003d7308 */ /* 0x000f220000000800 */
[-CC-:B------:R-:W-:Y:S01]  /*95d0*/  FFMA.FTZ R158, R93, R0.reuse, -R28.reuse ;  /* 0x000000005d9e7223 */ /* 0x180fe2000001081c */
[--C-:B------:R-:W-:Y:S01]  /*95e0*/  FFMA.FTZ R71, R95, R0, -R28.reuse ;  /* 0x000000005f477223 */ /* 0x100fe2000001081c */
[----:B------:R-:W-:Y:S01]  /*95f0*/  FMNMX.FTZ R10, R37, R10, !PT ;  /* 0x0000000a250a7209 */ /* 0x000fe20007810000 */
[-CC-:B------:R-:W-:Y:S01]  /*9600*/  FFMA.FTZ R160, R97, R0.reuse, -R28.reuse ;  /* 0x0000000061a07223 */ /* 0x180fe2000001081c */
[-CC-:B------:R-:W-:Y:S01]  /*9610*/  FFMA.FTZ R85, R99, R0.reuse, -R28.reuse ;  /* 0x0000000063557223 */ /* 0x180fe2000001081c */
[--C-:B------:R-:W-:Y:S01]  /*9620*/  FFMA.FTZ R162, R101, R0, -R28.reuse ;  /* 0x0000000065a27223 */ /* 0x100fe2000001081c */
[----:B------:R-:W-:Y:S01]  /*9630*/  FMNMX.FTZ R10, R43, R10, !PT ;  /* 0x0000000a2b0a7209 */ /* 0x000fe20007810000 */
[----:B------:R-:W0:Y:S01]  /*9640*/  MUFU.EX2 R202, R202 ;  /* 0x000000ca00ca7308 */ /* 0x000e220000000800 */
[-CC-:B------:R-:W-:Y:S01]  /*9650*/  FFMA.FTZ R164, R105, R0.reuse, -R28.reuse ;  /* 0x0000000069a47223 */ /* 0x180fe2000001081c */
[--C-:B------:R-:W-:Y:S01]  /*9660*/  FFMA.FTZ R166, R109, R0, -R28.reuse ;  /* 0x000000006da67223 */ /* 0x100fe2000001081c */
[----:B------:R-:W-:Y:S01]  /*9670*/  FMNMX.FTZ R10, R41, R10, !PT ;  /* 0x0000000a290a7209 */ /* 0x000fe20007810000 */
[-CC-:B------:R-:W-:Y:S01]  /*9680*/  FFMA.FTZ R91, R111, R0.reuse, -R28.reuse ;  /* 0x000000006f5b7223 */ /* 0x180fe2000001081c */
[-CC-:B------:R-:W-:Y:S01]  /*9690*/  FFMA.FTZ R168, R113, R0.reuse, -R28.reuse ;  /* 0x0000000071a87223 */ /* 0x180fe2000001081c */
[--C-:B------:R-:W-:Y:S01]  /*96a0*/  FFMA.FTZ R93, R115, R0, -R28.reuse ;  /* 0x00000000735d7223 */ /* 0x100fe2000001081c */
[----:B------:R-:W-:Y:S01]  /*96b0*/  FMNMX.FTZ R10, R47, R10, !PT ;  /* 0x0000000a2f0a7209 */ /* 0x000fe20007810000 */
[----:B------:R-:W1:Y:S01]  /*96c0*/  MUFU.EX2 R65, R65 ;  /* 0x0000004100417308 */ /* 0x000e620000000800 */
[-CC-:B------:R-:W-:Y:S01]  /*96d0*/  FFMA.FTZ R170, R117, R0.reuse, -R28.reuse ;  /* 0x0000000075aa7223 */ /* 0x180fe2000001081c */
[----:B------:R-:W-:Y:S01]  /*96e0*/  FFMA.FTZ R95, R119, R0, -R28 ;  /* 0x00000000775f7223 */ /* 0x000fe2000001081c */
[----:B------:R-:W-:-:S04]  /*96f0*/  FMNMX.FTZ R10, R45, R10, !PT ;  /* 0x0000000a2d0a7209 */ /* 0x000fc80007810000 */
[----:B------:R-:W-:Y:S01]  /*9700*/  FMNMX.FTZ R10, R51, R10, !PT ;  /* 0x0000000a330a7209 */ /* 0x000fe20007810000 */
[----:B------:R-:W2:Y:S03]  /*9710*/  MUFU.EX2 R152, R152 ;  /* 0x0000009800987308 */ /* 0x000ea60000000800 */
[----:B------:R-:W-:-:S04]  /*9720*/  FMNMX.FTZ R10, R49, R10, !PT ;  /* 0x0000000a310a7209 */ /* 0x000fc80007810000 */
[----:B------:R-:W-:Y:S01]  /*9730*/  FMNMX.FTZ R10, R55, R10, !PT ;  /* 0x0000000a370a7209 */ /* 0x000fe20007810000 */
[----:B------:R-:W3:Y:S03]  /*9740*/  MUFU.EX2 R69, R69 ;  /* 0x0000004500457308 */ /* 0x000ee60000000800 */
[----:B------:R-:W-:-:S04]  /*9750*/  FMNMX.FTZ R10, R53, R10, !PT ;  /* 0x0000000a350a7209 */ /* 0x000fc80007810000 */
[----:B------:R-:W-:Y:S01]  /*9760*/  FMNMX.FTZ R10, R59, R10, !PT ;  /* 0x0000000a3b0a7209 */ /* 0x000fe20007810000 */
[----:B------:R-:W5:Y:S03]  /*9770*/  MUFU.EX2 R154, R154 ;  /* 0x0000009a009a7308 */ /* 0x000f660000000800 */
[----:B------:R-:W-:-:S04]  /*9780*/  FMNMX.FTZ R10, R57, R10, !PT ;  /* 0x0000000a390a7209 */ /* 0x000fc80007810000 */
[----:B------:R-:W-:Y:S01]  /*9790*/  FMNMX.FTZ R10, R75, R10, !PT ;  /* 0x0000000a4b0a7209 */ /* 0x000fe20007810000 */
[----:B------:R4:W5:Y:S03]  /*97a0*/  MUFU.EX2 R63, R87 ;  /* 0x00000057003f7308 */ /* 0x0009660000000800 */
[----:B------:R-:W-:-:S04]  /*97b0*/  FMNMX.FTZ R10, R77, R10, !PT ;  /* 0x0000000a4d0a7209 */ /* 0x000fc80007810000 */
[----:B------:R-:W-:Y:S01]  /*97c0*/  FMNMX.FTZ R10, R79, R10, !PT ;  /* 0x0000000a4f0a7209 */ /* 0x000fe20007810000 */
[----:B------:R-:W-:Y:S01]  /*97d0*/  MUFU.EX2 R156, R156 ;  /* 0x0000009c009c7308 */ /* 0x000fe20000000800 */
[----:B----4-:R-:W-:Y:S02]  /*97e0*/  FFMA.FTZ R87, R103, R0, -R28 ;  /* 0x0000000067577223 */ /* 0x010fe4000001081c */
[----:B------:R-:W-:-:S04]  /*97f0*/  FMNMX.FTZ R10, R81, R10, !PT ;  /* 0x0000000a510a7209 */ /* 0x000fc80007810000 */
[----:B------:R-:W-:Y:S01]  /*9800*/  FMNMX.FTZ R10, R83, R10, !PT ;  /* 0x0000000a530a7209 */ /* 0x000fe20007810000 */
[----:B------:R-:W-:Y:S04]  /*9810*/  MUFU.EX2 R67, R67 ;  /* 0x0000004300437308 */ /* 0x000fe80000000800 */
[----:B------:R-:W4:Y:S04]  /*9820*/  SHFL.BFLY PT, R89, R10, 0x2, 0x1f ;  /* 0x0c401f000a597f89 */ /* 0x000f2800000e0000 */
[----:B------:R-:W-:Y:S08]  /*9830*/  MUFU.EX2 R158, R158 ;  /* 0x0000009e009e7308 */ /* 0x000ff00000000800 */
[----:B------:R-:W-:Y:S08]  /*9840*/  MUFU.EX2 R71, R71 ;  /* 0x0000004700477308 */ /* 0x000ff00000000800 */
[----:B------:R-:W-:Y:S01]  /*9850*/  MUFU.EX2 R160, R160 ;  /* 0x000000a000a07308 */ /* 0x000fe20000000800 */
[----:B----4-:R-:W-:Y:S01]  /*9860*/  FMNMX.FTZ R6, R10, R89, !PT ;  /* 0x000000590a067209 */ /* 0x010fe20007810000 */
[----:B------:R-:W-:-:S06]  /*9870*/  FFMA.FTZ R89, R107, R0, -R28 ;  /* 0x000000006b597223 */ /* 0x000fcc000001081c */
[----:B------:R-:W-:Y:S01]  /*9880*/  MUFU.EX2 R85, R85 ;  /* 0x0000005500557308 */ /* 0x000fe20000000800 */
[----:B------:R-:W4:Y:S07]  /*9890*/  SHFL.BFLY PT, R173, R6, 0x1, 0x1f ;  /* 0x0c201f0006ad7f89 */ /* 0x000f2e00000e0000 */
[----:B------:R-:W-:Y:S08]  /*98a0*/  MUFU.EX2 R162, R162 ;  /* 0x000000a200a27308 */ /* 0x000ff00000000800 */
[----:B------:R-:W-:Y:S08]  /*98b0*/  MUFU.EX2 R87, R87 ;  /* 0x0000005700577308 */ /* 0x000ff00000000800 */
[----:B------:R-:W-:Y:S01]  /*98c0*/  MUFU.EX2 R164, R164 ;  /* 0x000000a400a47308 */ /* 0x000fe20000000800 */
[----:B----4-:R-:W-:-:S04]  /*98d0*/  FMNMX.FTZ R173, R6, R173, !PT ;  /* 0x000000ad06ad7209 */ /* 0x010fc80007810000 */
[C---:B------:R-:W-:Y:S01]  /*98e0*/  FSETP.NEU.FTZ.AND P1, PT, R173.reuse, -INF , PT ;  /* 0xff800000ad00780b */ /* 0x040fe20003f3d000 */
[----:B------:R-:W-:Y:S02]  /*98f0*/  FMUL.FTZ R6, R173, R0 ;  /* 0x00000000ad067220 */ /* 0x000fe40000410000 */
[----:B------:R-:W-:Y:S03]  /*9900*/  MUFU.EX2 R89, R89 ;  /* 0x0000005900597308 */ /* 0x000fe60000000800 */
[----:B------:R-:W-:-:S05]  /*9910*/  FSEL R24, R6, RZ, P1 ;  /* 0x000000ff06187208 */ /* 0x000fca0000800000 */
[-CC-:B------:R-:W-:Y:S01]  /*9920*/  FFMA.FTZ R201, R7, R0.reuse, -R24.reuse ;  /* 0x0000000007c97223 */ /* 0x180fe20000010818 */
[-CC-:B------:R-:W-:Y:S01]  /*9930*/  FFMA.FTZ R10, R27, R0.reuse, -R24.reuse ;  /* 0x000000001b0a7223 */ /* 0x180fe20000010818 */
[-CC-:B------:R-:W-:Y:S01]  /*9940*/  FFMA.FTZ R25, R25, R0.reuse, -R24.reuse ;  /* 0x0000000019197223 */ /* 0x180fe20000010818 */
[-CC-:B------:R-:W-:Y:S01]  /*9950*/  FFMA.FTZ R31, R31, R0.reuse, -R24.reuse ;  /* 0x000000001f1f7223 */ /* 0x180fe20000010818 */
[-CC-:B------:R-:W-:Y:S01]  /*9960*/  FFMA.FTZ R29, R29, R0.reuse, -R24.reuse ;  /* 0x000000001d1d7223 */ /* 0x180fe20000010818 */
[----:B------:R-:W-:Y:S01]  /*9970*/  FADD.FTZ R7, R200, R61 ;  /* 0x0000003dc8077221 */ /* 0x000fe20000010000 */
[----:B------:R-:W-:Y:S01]  /*9980*/  MUFU.EX2 R201, R201 ;  /* 0x000000c900c97308 */ /* 0x000fe20000000800 */
[-CC-:B------:R-:W-:Y:S01]  /*9990*/  FFMA.FTZ R35, R35, R0.reuse, -R24.reuse ;  /* 0x0000000023237223 */ /* 0x180fe20000010818 */
[-CC-:B------:R-:W-:Y:S01]  /*99a0*/  FFMA.FTZ R33, R33, R0.reuse, -R24.reuse ;  /* 0x0000000021217223 */ /* 0x180fe20000010818 */
[----:B0-----:R-:W-:Y:S01]  /*99b0*/  FADD.FTZ R6, R202, R7 ;  /* 0x00000007ca067221 */ /* 0x001fe20000010000 */
[-CC-:B------:R-:W-:Y:S01]  /*99c0*/  FFMA.FTZ R39, R39, R0.reuse, -R24.reuse ;  /* 0x0000000027277223 */ /* 0x180fe20000010818 */
[-CC-:B------:R-:W-:Y:S01]  /*99d0*/  FFMA.FTZ R37, R37, R0.reuse, -R24.reuse ;  /* 0x0000000025257223 */ /* 0x180fe20000010818 */
[-C--:B------:R-:W-:Y:S01]  /*99e0*/  FFMA.FTZ R43, R43, R0.reuse, -R24 ;  /* 0x000000002b2b7223 */ /* 0x080fe20000010818 */
[----:B-1----:R-:W-:Y:S01]  /*99f0*/  FADD.FTZ R7, R65, R6 ;  /* 0x0000000641077221 */ /* 0x002fe20000010000 */
[----:B------:R-:W0:Y:S01]  /*9a00*/  MUFU.EX2 R10, R10 ;  /* 0x0000000a000a7308 */ /* 0x000e220000000800 */
[-CC-:B------:R-:W-:Y:S01]  /*9a10*/  FFMA.FTZ R41, R41, R0.reuse, -R24.reuse ;  /* 0x0000000029297223 */ /* 0x180fe20000010818 */
[-CC-:B------:R-:W-:Y:S01]  /*9a20*/  FFMA.FTZ R47, R47, R0.reuse, -R24.reuse ;  /* 0x000000002f2f7223 */ /* 0x180fe20000010818 */
[----:B--2---:R-:W-:Y:S01]  /*9a30*/  FADD.FTZ R38, R152, R7 ;  /* 0x0000000798267221 */ /* 0x004fe20000010000 */
[-CC-:B------:R-:W-:Y:S01]  /*9a40*/  FFMA.FTZ R45, R45, R0.reuse, -R24.reuse ;  /* 0x000000002d2d7223 */ /* 0x180fe20000010818 */
[-CC-:B------:R-:W-:Y:S01]  /*9a50*/  FFMA.FTZ R51, R51, R0.reuse, -R24.reuse ;  /* 0x0000000033337223 */ /* 0x180fe20000010818 */
[-C--:B------:R-:W-:Y:S01]  /*9a60*/  FFMA.FTZ R49, R49, R0.reuse, -R24 ;  /* 0x0000000031317223 */ /* 0x080fe20000010818 */
[----:B---3--:R-:W-:Y:S01]  /*9a70*/  FADD.FTZ R27, R69, R38 ;  /* 0x00000026451b7221 */ /* 0x008fe20000010000 */
[----:B------:R-:W1:Y:S01]  /*9a80*/  MUFU.EX2 R25, R25 ;  /* 0x0000001900197308 */ /* 0x000e620000000800 */
[-CC-:B------:R-:W-:Y:S01]  /*9a90*/  FFMA.FTZ R55, R55, R0.reuse, -R24.reuse ;  /* 0x0000000037377223 */ /* 0x180fe20000010818 */
[-CC-:B------:R-:W-:Y:S01]  /*9aa0*/  FFMA.FTZ R53, R53, R0.reuse, -R24.reuse ;  /* 0x0000000035357223 */ /* 0x180fe20000010818 */
[----:B-----5:R-:W-:Y:S01]  /*9ab0*/  FADD.FTZ R40, R154, R27 ;  /* 0x0000001b9a287221 */ /* 0x020fe20000010000 */
[-CC-:B------:R-:W-:Y:S01]  /*9ac0*/  FFMA.FTZ R59, R59, R0.reuse, -R24.reuse ;  /* 0x000000003b3b7223 */ /* 0x180fe20000010818 */
[-CC-:B------:R-:W-:Y:S01]  /*9ad0*/  FFMA.FTZ R57, R57, R0.reuse, -R24.reuse ;  /* 0x0000000039397223 */ /* 0x180fe20000010818 */
[-C--:B------:R-:W-:Y:S01]  /*9ae0*/  FFMA.FTZ R75, R75, R0.reuse, -R24 ;  /* 0x000000004b4b7223 */ /* 0x080fe20000010818 */
[----:B------:R-:W-:Y:S01]  /*9af0*/  FADD.FTZ R27, R63, R40 ;  /* 0x000000283f1b7221 */ /* 0x000fe20000010000 */
[----:B------:R-:W2:Y:S01]  /*9b00*/  MUFU.EX2 R26, R31 ;  /* 0x0000001f001a7308 */ /* 0x000ea20000000800 */
[----:B0-----:R-:W-:Y:S01]  /*9b10*/  FADD.FTZ R6, R201, R10 ;  /* 0x0000000ac9067221 */ /* 0x001fe20000010000 */
[-CC-:B------:R-:W-:Y:S01]  /*9b20*/  FFMA.FTZ R77, R77, R0.reuse, -R24.reuse ;  /* 0x000000004d4d7223 */ /* 0x180fe20000010818 */
[-CC-:B------:R-:W-:Y:S01]  /*9b30*/  FFMA.FTZ R79, R79, R0.reuse, -R24.reuse ;  /* 0x000000004f4f7223 */ /* 0x180fe20000010818 */
[-CC-:B------:R-:W-:Y:S01]  /*9b40*/  FFMA.FTZ R81, R81, R0.reuse, -R24.reuse ;  /* 0x0000000051517223 */ /* 0x180fe20000010818 */
[----:B------:R-:W-:Y:S01]  /*9b50*/  FFMA.FTZ R83, R83, R0, -R24 ;  /* 0x0000000053537223 */ /* 0x000fe20000010818 */
[----:B------:R-:W-:-:S02]  /*9b60*/  F2FP.BF16.F32.PACK_AB R201, R10, R201 ;  /* 0x000000c90ac9723e */ /* 0x000fc400000010ff */
[----:B------:R-:W0:Y:S01]  /*9b70*/  MUFU.EX2 R29, R29 ;  /* 0x0000001d001d7308 */ /* 0x000e220000000800 */
[----:B-1----:R-:W-:Y:S01]  /*9b80*/  FADD.FTZ R7, R25, R6 ;  /* 0x0000000619077221 */ /* 0x002fe20000010000 */
[----:B------:R-:W-:Y:S02]  /*9b90*/  F2FP.BF16.F32.PACK_AB R200, R61, R200 ;  /* 0x000000c83dc8723e */ /* 0x000fe400000010ff */
[----:B------:R-:W-:Y:S02]  /*9ba0*/  F2FP.BF16.F32.PACK_AB R202, R65, R202 ;  /* 0x000000ca41ca723e */ /* 0x000fe400000010ff */
[----:B------:R-:W-:Y:S02]  /*9bb0*/  F2FP.BF16.F32.PACK_AB R152, R69, R152 ;  /* 0x000000984598723e */ /* 0x000fe400000010ff */
[----:B------:R-:W1:Y:S01]  /*9bc0*/  MUFU.EX2 R28, R35 ;  /* 0x00000023001c7308 */ /* 0x000e620000000800 */
[----:B--2---:R-:W-:Y:S01]  /*9bd0*/  FADD.FTZ R6, R26, R7 ;  /* 0x000000071a067221 */ /* 0x004fe20000010000 */
[----:B------:R-:W-:-:S02]  /*9be0*/  F2FP.BF16.F32.PACK_AB R154, R63, R154 ;  /* 0x0000009a3f9a723e */ /* 0x000fc400000010ff */
[----:B------:R-:W-:-:S04]  /*9bf0*/  F2FP.BF16.F32.PACK_AB R203, R26, R25 ;  /* 0x000000191acb723e */ /* 0x000fc800000010ff */
[----:B------:R-:W2:Y:S01]  /*9c00*/  MUFU.EX2 R33, R33 ;  /* 0x0000002100217308 */ /* 0x000ea20000000800 */
[----:B0-----:R-:W-:Y:S01]  /*9c10*/  FADD.FTZ R7, R29, R6 ;  /* 0x000000061d077221 */ /* 0x001fe20000010000 */
[----:B------:R-:W-:Y:S01]  /*9c20*/  FADD.FTZ R6, R156, R27 ;  /* 0x0000001b9c067221 */ /* 0x000fe20000010000 */
[----:B------:R-:W-:-:S03]  /*9c30*/  F2FP.BF16.F32.PACK_AB R156, R67, R156 ;  /* 0x0000009c439c723e */ /* 0x000fc600000010ff */
[----:B------:R-:W-:Y:S01]  /*9c40*/  FADD.FTZ R27, R67, R6 ;  /* 0x00000006431b7221 */ /* 0x000fe20000010000 */
[----:B------:R-:W-:Y:S01]  /*9c50*/  VIADD R6, R8, 0x22840 ;  /* 0x0002284008067836 */ /* 0x000fe20000000000 */
[----:B------:R-:W0:Y:S01]  /*9c60*/  MUFU.EX2 R30, R39 ;  /* 0x00000027001e7308 */ /* 0x000e220000000800 */
[----:B-1----:R-:W-:Y:S01]  /*9c70*/  FADD.FTZ R40, R28, R7 ;  /* 0x000000071c287221 */ /* 0x002fe20000010000 */
[----:B------:R-:W-:Y:S01]  /*9c80*/  FADD.FTZ R44, R158, R27 ;  /* 0x0000001b9e2c7221 */ /* 0x000fe20000010000 */
[C---:B------:R-:W-:Y:S02]  /*9c90*/  F2FP.BF16.F32.PACK_AB R158, R71.reuse, R158 ;  /* 0x0000009e479e723e */ /* 0x040fe400000010ff */
[----:B------:R-:W-:Y:S01]  /*9ca0*/  PRMT R6, R72, 0x654, R6 ;  /* 0x0000065448067816 */ /* 0x000fe20000000006 */
[----:B------:R-:W-:Y:S01]  /*9cb0*/  FADD.FTZ R27, R71, R44 ;  /* 0x0000002c471b7221 */ /* 0x000fe20000010000 */
[----:B------:R-:W-:Y:S01]  /*9cc0*/  F2FP.BF16.F32.PACK_AB R153, R28, R29 ;  /* 0x0000001d1c99723e */ /* 0x000fe200000010ff */
[----:B------:R-:W1:Y:S01]  /*9cd0*/  MUFU.EX2 R37, R37 ;  /* 0x0000002500257308 */ /* 0x000e620000000800 */
[----:B--2---:R-:W-:Y:S01]  /*9ce0*/  FADD.FTZ R7, R33, R40 ;  /* 0x0000002821077221 */ /* 0x004fe20000010000 */
[----:B------:R2:W-:Y:S06]  /*9cf0*/  SYNCS.ARRIVE.TRANS64.RED.A1T0 RZ, [R6+URZ], RZ ;  /* 0x000000ff06ff79a7 */ /* 0x0005ec000810043f */
[----:B------:R-:W2:Y:S01]  /*9d00*/  MUFU.EX2 R32, R43 ;  /* 0x0000002b00207308 */ /* 0x000ea20000000800 */
[C---:B0-----:R-:W-:Y:S01]  /*9d10*/  FADD.FTZ R42, R30.reuse, R7 ;  /* 0x000000071e2a7221 */ /* 0x041fe20000010000 */
[----:B------:R-:W-:-:S06]  /*9d20*/  F2FP.BF16.F32.PACK_AB R155, R30, R33 ;  /* 0x000000211e9b723e */ /* 0x000fcc00000010ff */
[----:B------:R-:W0:Y:S01]  /*9d30*/  MUFU.EX2 R41, R41 ;  /* 0x0000002900297308 */ /* 0x000e220000000800 */
[----:B-1----:R-:W-:Y:S01]  /*9d40*/  FADD.FTZ R7, R37, R42 ;  /* 0x0000002a25077221 */ /* 0x002fe20000010000 */
[----:B------:R-:W-:Y:S01]  /*9d50*/  FADD.FTZ R42, R160, R27 ;  /* 0x0000001ba02a7221 */ /* 0x000fe20000010000 */
[----:B------:R-:W-:-:S03]  /*9d60*/  F2FP.BF16.F32.PACK_AB R160, R85, R160 ;  /* 0x000000a055a0723e */ /* 0x000fc600000010ff */
[----:B------:R-:W-:Y:S02]  /*9d70*/  FADD.FTZ R27, R85, R42 ;  /* 0x0000002a551b7221 */ /* 0x000fe40000010000 */
[----:B------:R-:W1:Y:S01]  /*9d80*/  MUFU.EX2 R34, R47 ;  /* 0x0000002f00227308 */ /* 0x000e620000000800 */
[----:B--2---:R-:W-:Y:S01]  /*9d90*/  FADD.FTZ R6, R32, R7 ;  /* 0x0000000720067221 */ /* 0x004fe20000010000 */
[----:B------:R-:W-:Y:S01]  /*9da0*/  FADD.FTZ R44, R162, R27 ;  /* 0x0000001ba22c7221 */ /* 0x000fe20000010000 */
[C---:B------:R-:W-:Y:S02]  /*9db0*/  F2FP.BF16.F32.PACK_AB R162, R87.reuse, R162 ;  /* 0x000000a257a2723e */ /* 0x040fe400000010ff */
[----:B------:R-:W-:Y:S01]  /*9dc0*/  F2FP.BF16.F32.PACK_AB R157, R32, R37 ;  /* 0x00000025209d723e */ /* 0x000fe200000010ff */
[----:B------:R-:W-:Y:S02]  /*9dd0*/  FADD.FTZ R27, R87, R44 ;  /* 0x0000002c571b7221 */ /* 0x000fe40000010000 */
[----:B------:R-:W2:Y:S01]  /*9de0*/  MUFU.EX2 R45, R45 ;  /* 0x0000002d002d7308 */ /* 0x000ea20000000800 */
[----:B0-----:R-:W-:Y:S01]  /*9df0*/  FADD.FTZ R7, R41, R6 ;  /* 0x0000000629077221 */ /* 0x001fe20000010000 */
[----:B------:R-:W-:Y:S01]  /*9e00*/  FADD.FTZ R24, R164, R27 ;  /* 0x0000001ba4187221 */ /* 0x000fe20000010000 */
[----:B------:R-:W-:-:S03]  /*9e10*/  F2FP.BF16.F32.PACK_AB R164, R89, R164 ;  /* 0x000000a459a4723e */ /* 0x000fc600000010ff */
[----:B------:R-:W-:Y:S02]  /*9e20*/  FADD.FTZ R27, R89, R24 ;  /* 0x00000018591b7221 */ /* 0x000fe40000010000 */
[----:B------:R-:W0:Y:S01]  /*9e30*/  MUFU.EX2 R36, R51 ;  /* 0x0000003300247308 */ /* 0x000e220000000800 */
[C---:B-1----:R-:W-:Y:S01]  /*9e40*/  FADD.FTZ R6, R34.reuse, R7 ;  /* 0x0000000722067221 */ /* 0x042fe20000010000 */
[----:B------:R-:W-:-:S06]  /*9e50*/  F2FP.BF16.F32.PACK_AB R159, R34, R41 ;  /* 0x00000029229f723e */ /* 0x000fcc00000010ff */
        /* <DEDUP_REMOVED lines=45> */
.L_x_751:
[----:B------:R0:W1:Y:S01]  /*a130*/  SYNCS.PHASECHK.TRANS64.TRYWAIT P1, [R8+URZ+0x22850], R73 ;  /* 0x02285049080075a7 */ /* 0x000062000802017f */
[----:B------:R-:W-:Y:S05]  /*a140*/  @!P0 BRA `(.L_x_752) ;  /* 0x0000000000048947 */ /* 0x000fea0003800000 */
[----:B------:R-:W-:Y:S01]  /*a150*/  BPT.TRAP 0x1 ;  /* 0x000000040000795c */ /* 0x000fe20000300000 */
.L_x_752:
[----:B------:R-:W-:Y:S04]  /*a160*/  BSSY B0, `(.L_x_753) ;  /* 0x0000004000007945 */ /* 0x000fe80003800000 */
[----:B-1----:R-:W-:Y:S05]  /*a170*/  @P1 BRA `(.L_x_754) ;  /* 0x0000000000081947 */ /* 0x002fea0003800000 */
[----:B------:R-:W1:Y:S02]  /*a180*/  SYNCS.PHASECHK.TRANS64.TRYWAIT P1, [R8+URZ+0x22850], R73 ;  /* 0x02285049080075a7 */ /* 0x000e64000802017f */
[----:B-1----:R-:W-:Y:S05]  /*a190*/  @!P1 BRA `(.L_x_755) ;  /* 0x000000d4000c9947 */ /* 0x002fea0003800000 */
.L_x_754:
[----:B------:R-:W-:Y:S05]  /*a1a0*/  BSYNC B0 ;  /* 0x0000000000007941 */ /* 0x000fea0003800000 */
.L_x_753:
[----:B------:R-:W-:Y:S05]  /*a1b0*/  WARPSYNC.ALL ;  /* 0x0000000000007948 */ /* 0x000fea0003800000 */
[----:B------:R-:W-:Y:S01]  /*a1c0*/  VIADD R10, R19, 0x400 ;  /* 0x00000400130a7836 */ /* 0x000fe20000000000 */
[----:B------:R2:W-:Y:S01]  /*a1d0*/  BAR.SYNC.DEFER_BLOCKING R9, 0x100 ;  /* 0x000400090000751d */ /* 0x0005e20000010000 */
[----:B------:R-:W-:Y:S02]  /*a1e0*/  IMAD.MOV.U32 R25, RZ, RZ, 0x40000040 ;  /* 0x40000040ff197424 */ /* 0x000fe400078e00ff */
[----:B------:R-:W-:Y:S01]  /*a1f0*/  IMAD.MOV.U32 R27, RZ, RZ, 0x40000040 ;  /* 0x40000040ff1b7424 */ /* 0x000fe200078e00ff */
[----:B------:R-:W-:Y:S01]  /*a200*/  SHF.R.U32.HI R10, RZ, 0x4, R10 ;  /* 0x00000004ff0a7819 */ /* 0x000fe2000001160a */
[----:B------:R-:W-:Y:S01]  /*a210*/  IMAD.MOV.U32 R29, RZ, RZ, 0x40000040 ;  /* 0x40000040ff1d7424 */ /* 0x000fe200078e00ff */
[----:B------:R-:W-:Y:S01]  /*a220*/  R2UR UR7, R25 ;  /* 0x00000000190772ca */ /* 0x000fe200000e0000 */
[----:B------:R-:W-:Y:S01]  /*a230*/  IMAD.MOV.U32 R31, RZ, RZ, 0x40000040 ;  /* 0x40000040ff1f7424 */ /* 0x000fe200078e00ff */
[----:B------:R-:W-:-:S02]  /*a240*/  LOP3.LUT R10, R10, 0x3fff, RZ, 0xc0, !PT ;  /* 0x00003fff0a0a7812 */ /* 0x000fc400078ec0ff */
[----:B------:R-:W-:Y:S02]  /*a250*/  R2UR UR11, R27 ;  /* 0x000000001b0b72ca */ /* 0x000fe400000e0000 */
[----:B------:R-:W-:Y:S02]  /*a260*/  LOP3.LUT R228, R10, 0x3000000, RZ, 0xfc, !PT ;  /* 0x030000000ae47812 */ /* 0x000fe400078efcff */
[----:B------:R-:W-:Y:S02]  /*a270*/  R2UR UR15, R29 ;  /* 0x000000001d0f72ca */ /* 0x000fe400000e0000 */
[----:B------:R-:W-:Y:S01]  /*a280*/  R2UR UR19, R27 ;  /* 0x000000001b1372ca */ /* 0x000fe200000e0000 */
[----:B------:R-:W-:Y:S01]  /*a290*/  IMAD R24, R206, 0xc00, R228 ;  /* 0x00000c00ce187824 */ /* 0x000fe200078e02e4 */
[----:B------:R-:W-:Y:S02]  /*a2a0*/  R2UR UR23, R31 ;  /* 0x000000001f1772ca */ /* 0x000fe400000e0000 */
[----:B------:R-:W-:Y:S01]  /*a2b0*/  R2UR UR27, R25 ;  /* 0x00000000191b72ca */ /* 0x000fe200000e0000 */
[C---:B------:R-:W-:Y:S01]  /*a2c0*/  VIADD R26, R24.reuse, 0x80 ;  /* 0x00000080181a7836 */ /* 0x040fe20000000000 */
[C---:B------:R-:W-:Y:S01]  /*a2d0*/  R2UR UR6, R24.reuse ;  /* 0x00000000180672ca */ /* 0x040fe200000e0000 */
[----:B------:R-:W-:-:S02]  /*a2e0*/  VIADD R28, R24, 0x100 ;  /* 0x00000100181c7836 */ /* 0x000fc40000000000 */
[----:B------:R-:W-:Y:S01]  /*a2f0*/  VIADD R30, R24, 0x200 ;  /* 0x00000200181e7836 */ /* 0x000fe20000000000 */
[----:B------:R-:W-:Y:S01]  /*a300*/  R2UR UR10, R26 ;  /* 0x000000001a0a72ca */ /* 0x000fe200000e0000 */
[----:B------:R-:W-:Y:S01]  /*a310*/  VIADD R26, R24, 0x180 ;  /* 0x00000180181a7836 */ /* 0x000fe20000000000 */
[----:B------:R-:W-:Y:S01]  /*a320*/  R2UR UR14, R28 ;  /* 0x000000001c0e72ca */ /* 0x000fe200000e0000 */
[----:B------:R-:W-:Y:S01]  /*a330*/  VIADD R24, R24, 0x280 ;  /* 0x0000028018187836 */ /* 0x000fe20000000000 */
[----:B------:R-:W-:Y:S02]  /*a340*/  R2UR UR22, R30 ;  /* 0x000000001e1672ca */ /* 0x000fe400000e0000 */
[----:B------:R-:W-:Y:S02]  /*a350*/  R2UR UR18, R26 ;  /* 0x000000001a1272ca */ /* 0x000fe400000e0000 */
[----:B------:R-:W-:Y:S02]  /*a360*/  R2UR UR26, R24 ;  /* 0x00000000181a72ca */ /* 0x000fe400000e0000 */
[----:B01----:R-:W-:-:S06]  /*a370*/  WARPGROUP.ARRIVE ;  /* 0x00000000000079c5 */ /* 0x003fcc0000000000 */
[----:B------:R-:W-:Y:S03]  /*a380*/  HGMMA.64x256x16.F32.BF16 R24, R200, gdesc[UR4].tnspB, RZ, !UPT, gsb0 ;  /* 0x43e00004c8187df0 */ /* 0x000fe6000c0018ff */
[----:B------:R-:W-:Y:S02]  /*a390*/  WARPGROUP.DEPBAR.LE gsb0, 0x0 ;  /* 0x00008000000079c5 */ /* 0x000fe40000010000 */
[----:B------:R-:W-:-:S15]  /*a3a0*/  WARPGROUP.ARRIVE ;  /* 0x00000000000079c5 */ /* 0x000fde0000000000 */
[----:B------:R-:W-:-:S08]  /*a3b0*/  NOP ;  /* 0x0000000000007918 */ /* 0x000fd00000000000 */
[----:B------:R-:W-:Y:S03]  /*a3c0*/  HGMMA.64x256x16.F32.BF16 R24, R152, gdesc[UR8].tnspB, R24, gsb0 ;  /* 0x43e0000898187df0 */ /* 0x000fe60008001818 */
        /* <DEDUP_REMOVED lines=17> */
[----:B--2---:R-:W-:Y:S05]  /*a4e0*/  @!P0 BRA `(.L_x_756) ;  /* 0x0000000000048947 */ /* 0x004fea0003800000 */
[----:B------:R-:W-:Y:S01]  /*a4f0*/  BPT.TRAP 0x1 ;  /* 0x000000040000795c */ /* 0x000fe20000300000 */
.L_x_756:
[----:B------:R-:W0:Y:S01]  /*a500*/  S2R R9, SR_CgaCtaId ;  /* 0x0000000000097919 */ /* 0x000e220000008800 */
[----:B------:R-:W-:Y:S01]  /*a510*/  ISETP.GE.AND P1, PT, R177, 0x61, PT ;  /* 0x00000061b100780c */ /* 0x000fe20003f26270 */
[----:B------:R-:W-:-:S05]  /*a520*/  VIADD R8, R8, 0x22860 ;  /* 0x0002286008087836 */ /* 0x000fca0000000000 */
[----:B0-----:R-:W-:-:S04]  /*a530*/  PRMT R8, R9, 0x654, R8 ;  /* 0x0000065409087816 */ /* 0x001fc80000000008 */
[----:B------:R0:W-:Y:S03]  /*a540*/  SYNCS.ARRIVE.TRANS64.RED.A1T0 RZ, [R8+URZ], RZ ;  /* 0x000000ff08ff79a7 */ /* 0x0001e6000810043f */
[----:B------:R-:W-:Y:S05]  /*a550*/  @!P1 BRA `(.L_x_757) ;  /* 0x0000001c00d09947 */ /* 0x000fea0003800000 */
[----:B0-----:R-:W-:Y:S02]  /*a560*/  VIADD R8, R178, 0xfffffffe ;  /* 0xfffffffeb2087836 */ /* 0x001fe40000000000 */
[----:B------:R-:W-:Y:S02]  /*a570*/  IMAD.MOV.U32 R201, RZ, RZ, R173 ;  /* 0x000000ffffc97224 */ /* 0x000fe400078e00ad */
[----:B------:R-:W-:-:S07]  /*a580*/  IMAD.MOV.U32 R200, RZ, RZ, R3 ;  /* 0x000000ffffc87224 */ /* 0x000fce00078e0003 */
.L_x_769:
[----:B------:R-:W-:Y:S01]  /*a590*/  VIADD R206, R206, 0x1 ;  /* 0x00000001cece7836 */ /* 0x000fe20000000000 */
[----:B------:R-:W-:Y:S05]  /*a5a0*/  YIELD ;  /* 0x0000000000007946 */ /* 0x000fea0003800000 */
[----:B------:R-:W-:Y:S02]  /*a5b0*/  ISETP.NE.AND P2, PT, R206, 0x2, PT ;  /* 0x00000002ce00780c */ /* 0x000fe40003f45270 */
[C---:B------:R-:W-:Y:S01]  /*a5c0*/  ISETP.GT.AND P1, PT, R8.reuse, RZ, PT ;  /* 0x000000ff0800720c */ /* 0x040fe20003f24270 */
[----:B------:R-:W-:Y:S01]  /*a5d0*/  VIADD R8, R8, 0xffffffff ;  /* 0xffffffff08087836 */ /* 0x000fe20000000000 */
[----:B------:R-:W-:-:S02]  /*a5e0*/  SEL R3, RZ, 0x1, P2 ;  /* 0x00000001ff037807 */ /* 0x000fc40001000000 */
[----:B------:R-:W-:Y:S02]  /*a5f0*/  SEL R206, R206, RZ, P2 ;  /* 0x000000ffcece7207 */ /* 0x000fe40001000000 */
[----:B------:R-:W-:Y:S01]  /*a600*/  LOP3.LUT R216, R216, R3, RZ, 0x3c, !PT ;  /* 0x00000003d8d87212 */ /* 0x000fe200078e3cff */
[----:B-12---:R-:W-:Y:S06]  /*a610*/  @!P0 BRA `(.L_x_758) ;  /* 0x0000000000048947 */ /* 0x006fec0003800000 */
[----:B------:R-:W-:Y:S01]  /*a620*/  BPT.TRAP 0x1 ;  /* 0x000000040000795c */ /* 0x000fe20000300000 */
.L_x_758:
[----:B------:R-:W-:Y:S01]  /*a630*/  IMAD R9, R206, 0x8, R19 ;  /* 0x00000008ce097824 */ /* 0x000fe200078e0213 */
[----:B------:R-:W-:-:S04]  /*a640*/  SHF.L.U32 R10, R216, 0x1f, RZ ;  /* 0x0000001fd80a7819 */ /* 0x000fc800000006ff */
[----:B------:R0:W1:Y:S01]  /*a650*/  SYNCS.PHASECHK.TRANS64.TRYWAIT P2, [R9+URZ+0x22830], R10 ;  /* 0x0228300a090075a7 */ /* 0x000062000804017f */
[----:B------:R-:W-:Y:S05]  /*a660*/  @!P0 BRA `(.L_x_759) ;  /* 0x0000000000048947 */ /* 0x000fea0003800000 */
[----:B------:R-:W-:Y:S01]  /*a670*/  BPT.TRAP 0x1 ;  /* 0x000000040000795c */ /* 0x000fe20000300000 */
.L_x_759:
[----:B------:R-:W2:Y:S01]  /*a680*/  LDL R0, [R1] ;  /* 0x0000000001007983 */ /* 0x000ea20000100800 */
[----:B------:R-:W-:Y:S02]  /*a690*/  IMAD.MOV.U32 R157, RZ, RZ, 0x40000040 ;  /* 0x40000040ff9d7424 */ /* 0x000fe400078e00ff */
[----:B--2---:R-:W-:Y:S01]  /*a6a0*/  IMAD R156, R206, 0x300, R0 ;  /* 0x00000300ce9c7824 */ /* 0x004fe200078e0200 */
[----:B-1----:R-:W-:Y:S06]  /*a6b0*/  @P2 BRA `(.L_x_760) ;  /* 0x0000000000082947 */ /* 0x002fec0003800000 */
[----:B------:R-:W1:Y:S02]  /*a6c0*/  SYNCS.PHASECHK.TRANS64.TRYWAIT P2, [R9+URZ+0x22830], R10 ;  /* 0x0228300a090075a7 */ /* 0x000e64000804017f */
[----:B-1----:R-:W-:Y:S05]  /*a6d0*/  @!P2 BRA `(.L_x_761) ;  /* 0x000000cc00d0a947 */ /* 0x002fea0003800000 */
.L_x_760:
[----:B------:R-:W-:Y:S05]  /*a6e0*/  WARPSYNC.ALL ;  /* 0x0000000000007948 */ /* 0x000fea0003800000 */
[C---:B------:R-:W-:Y:S01]  /*a6f0*/  R2UR UR6, R156.reuse ;  /* 0x000000009c0672ca */ /* 0x040fe200000e0000 */
[C---:B------:R-:W-:Y:S01]  /*a700*/  VIADD R154, R156.reuse, 0x2 ;  /* 0x000000029c9a7836 */ /* 0x040fe20000000000 */
[----:B------:R-:W-:Y:S01]  /*a710*/  R2UR UR7, R157 ;  /* 0x000000009d0772ca */ /* 0x000fe200000e0000 */
[----:B------:R-:W-:Y:S01]  /*a720*/  VIADD R152, R156, 0x4 ;  /* 0x000000049c987836 */ /* 0x000fe20000000000 */
[----:B------:R-:W-:Y:S01]  /*a730*/  R2UR UR4, R4 ;  /* 0x00000000040472ca */ /* 0x000fe200000e0000 */
[----:B------:R-:W-:Y:S01]  /*a740*/  VIADD R156, R156, 0x6 ;  /* 0x000000069c9c7836 */ /* 0x000fe20000000000 */
[----:B------:R-:W-:Y:S01]  /*a750*/  R2UR UR5, R5 ;  /* 0x00000000050572ca */ /* 0x000fe200000e0000 */
[----:B------:R-:W-:Y:S01]  /*a760*/  IMAD.MOV.U32 R155, RZ, RZ, 0x40000040 ;  /* 0x40000040ff9b7424 */ /* 0x000fe200078e00ff */
[----:B------:R-:W-:Y:S01]  /*a770*/  R2UR UR10, R154 ;  /* 0x000000009a0a72ca */ /* 0x000fe200000e0000 */
[----:B------:R-:W-:Y:S01]  /*a780*/  IMAD.MOV.U32 R153, RZ, RZ, 0x40000040 ;  /* 0x40000040ff997424 */ /* 0x000fe200078e00ff */
[----:B------:R-:W-:Y:S01]  /*a790*/  R2UR UR14, R152 ;  /* 0x00000000980e72ca */ /* 0x000fe200000e0000 */
[----:B------:R-:W-:Y:S01]  /*a7a0*/  IMAD.MOV.U32 R157, RZ, RZ, 0x40000040 ;  /* 0x40000040ff9d7424 */ /* 0x000fe200078e00ff */
[----:B------:R-:W-:Y:S01]  /*a7b0*/  R2UR UR11, R155 ;  /* 0x000000009b0b72ca */ /* 0x000fe200000e0000 */
[----:B------:R-:W2:Y:S01]  /*a7c0*/  S2R R0, SR_TID.X ;  /* 0x0000000000007919 */ /* 0x000ea20000002100 */
[----:B------:R-:W-:-:S02]  /*a7d0*/  R2UR UR15, R153 ;  /* 0x00000000990f72ca */ /* 0x000fc400000e0000 */
[----:B------:R-:W-:Y:S02]  /*a7e0*/  R2UR UR18, R156 ;  /* 0x000000009c1272ca */ /* 0x000fe400000e0000 */
[----:B------:R-:W-:Y:S02]  /*a7f0*/  R2UR UR19, R157 ;  /* 0x000000009d1372ca */ /* 0x000fe400000e0000 */
[----:B------:R-:W-:Y:S01]  /*a800*/  WARPGROUP.ARRIVE ;  /* 0x00000000000079c5 */ /* 0x000fe20000000000 */
[----:B------:R-:W-:Y:S02]  /*a810*/  R2UR UR8, R20 ;  /* 0x00000000140872ca */ /* 0x000fe400000e0000 */
[----:B------:R-:W-:Y:S02]  /*a820*/  R2UR UR9, R21 ;  /* 0x00000000150972ca */ /* 0x000fe400000e0000 */
[----:B------:R-:W-:Y:S01]  /*a830*/  R2UR UR12, R14 ;  /* 0x000000000e0c72ca */ /* 0x000fe200000e0000 */
[----:B------:R-:W-:Y:S01]  /*a840*/  HGMMA.64x96x16.F32.BF16 R152, gdesc[UR4], RZ, !UPT, gsb0 ;  /* 0x01600000049879f0 */ /* 0x000fe2000c0018ff */
[----:B------:R-:W-:-:S02]  /*a850*/  R2UR UR13, R15 ;  /* 0x000000000f0d72ca */ /* 0x000fc400000e0000 */
[----:B------:R-:W-:Y:S02]  /*a860*/  R2UR UR16, R12 ;  /* 0x000000000c1072ca */ /* 0x000fe400000e0000 */
[----:B------:R-:W-:Y:S02]  /*a870*/  R2UR UR17, R13 ;  /* 0x000000000d1172ca */ /* 0x000fe400000e0000 */
        /* <DEDUP_REMOVED lines=15> */
.L_x_762:
        /* <DEDUP_REMOVED lines=24> */
[----:B------:R-:W3:Y:S02]  /*aaf0*/  SHFL.BFLY PT, R3, R0, 0x2, 0x1f ;  /* 0x0c401f0000037f89 */ /* 0x000ee400000e0000 */
[----:B---3--:R-:W-:-:S05]  /*ab00*/  FMNMX.FTZ R3, R0, R3, !PT ;  /* 0x0000000300037209 */ /* 0x008fca0007810000 */
[----:B------:R-:W3:Y:S02]  /*ab10*/  SHFL.BFLY PT, R0, R3, 0x1, 0x1f ;  /* 0x0c201f0003007f89 */ /* 0x000ee400000e0000 */
[----:B---3--:R-:W-:Y:S02]  /*ab20*/  FMNMX.FTZ R3, R3, R0, !PT ;  /* 0x0000000003037209 */ /* 0x008fe40007810000 */
[----:B------:R-:W3:Y:S03]  /*ab30*/  LDC R0, c[0x0][0x988] ;  /* 0x00026200ff007b82 */ /* 0x000ee60000000800 */
[C---:B------:R-:W-:Y:S01]  /*ab40*/  FADD.FTZ R200, -R3.reuse, R200 ;  /* 0x000000c803c87221 */ /* 0x040fe20000010100 */
[----:B---3--:R-:W-:-:S04]  /*ab50*/  FMUL.FTZ R203, R3, R0 ;  /* 0x0000000003cb7220 */ /* 0x008fc80000410000 */
[-CC-:B------:R-:W-:Y:S01]  /*ab60*/  FFMA.FTZ R224, R172, R0.reuse, -R203.reuse ;  /* 0x00000000ace07223 */ /* 0x180fe200000108cb */
[-CC-:B------:R-:W-:Y:S01]  /*ab70*/  FFMA.FTZ R152, R152, R0.reuse, -R203.reuse ;  /* 0x0000000098987223 */ /* 0x180fe200000108cb */
[-C--:B------:R-:W-:Y:S01]  /*ab80*/  FMUL.FTZ R172, R200, R0.reuse ;  /* 0x00000000c8ac7220 */ /* 0x080fe20000410000 */
[-CC-:B------:R-:W-:Y:S01]  /*ab90*/  FFMA.FTZ R153, R153, R0.reuse, -R203.reuse ;  /* 0x0000000099997223 */ /* 0x180fe200000108cb */
[-CC-:B------:R-:W-:Y:S01]  /*aba0*/  FFMA.FTZ R156, R156, R0.reuse, -R203.reuse ;  /* 0x000000009c9c7223 */ /* 0x180fe200000108cb */
[-CC-:B------:R-:W-:Y:S01]  /*abb0*/  FFMA.FTZ R157, R157, R0.reuse, -R203.reuse ;  /* 0x000000009d9d7223 */ /* 0x180fe200000108cb */
[-CC-:B------:R-:W-:Y:S01]  /*abc0*/  FFMA.FTZ R160, R160, R0.reuse, -R203.reuse ;  /* 0x00000000a0a07223 */ /* 0x180fe200000108cb */
[----:B------:R-:W-:Y:S01]  /*abd0*/  MUFU.EX2 R152, R152 ;  /* 0x0000009800987308 */ /* 0x000fe20000000800 */
[-CC-:B------:R-:W-:Y:S01]  /*abe0*/  FFMA.FTZ R161, R161, R0.reuse, -R203.reuse ;  /* 0x00000000a1a17223 */ /* 0x180fe200000108cb */
[-CC-:B------:R-:W-:Y:S01]  /*abf0*/  FFMA.FTZ R173, R173, R0.reuse, -R203.reuse ;  /* 0x00000000adad7223 */ /* 0x180fe200000108cb */
[-CC-:B------:R-:W-:Y:S01]  /*ac00*/  FFMA.FTZ R164, R164, R0.reuse, -R203.reuse ;  /* 0x00000000a4a47223 */ /* 0x180fe200000108cb */
[-CC-:B------:R-:W-:Y:S01]  /*ac10*/  FFMA.FTZ R165, R165, R0.reuse, -R203.reuse ;  /* 0x00000000a5a57223 */ /* 0x180fe200000108cb */
[-CC-:B------:R-:W-:Y:S01]  /*ac20*/  FFMA.FTZ R168, R168, R0.reuse, -R203.reuse ;  /* 0x00000000a8a87223 */ /* 0x180fe200000108cb */
[-CC-:B------:R-:W-:Y:S01]  /*ac30*/  FFMA.FTZ R169, R169, R0.reuse, -R203.reuse ;  /* 0x00000000a9a97223 */ /* 0x180fe200000108cb */
[-CC-:B------:R-:W-:Y:S01]  /*ac40*/  FFMA.FTZ R176, R176, R0.reuse, -R203.reuse ;  /* 0x00000000b0b07223 */ /* 0x180fe200000108cb */
[----:B------:R-:W3:Y:S01]  /*ac50*/  MUFU.EX2 R172, R172 ;  /* 0x000000ac00ac7308 */ /* 0x000ee20000000800 */
[-CC-:B------:R-:W-:Y:S01]  /*ac60*/  FFMA.FTZ R177, R177, R0.reuse, -R203.reuse ;  /* 0x00000000b1b17223 */ /* 0x180fe200000108cb */
[-CC-:B------:R-:W-:Y:S01]  /*ac70*/  FFMA.FTZ R180, R180, R0.reuse, -R203.reuse ;  /* 0x00000000b4b47223 */ /* 0x180fe200000108cb */
[-CC-:B------:R-:W-:Y:S01]  /*ac80*/  FFMA.FTZ R181, R181, R0.reuse, -R203.reuse ;  /* 0x00000000b5b57223 */ /* 0x180fe200000108cb */
[-CC-:B------:R-:W-:Y:S01]  /*ac90*/  FFMA.FTZ R184, R184, R0.reuse, -R203.reuse ;  /* 0x00000000b8b87223 */ /* 0x180fe200000108cb */
[-CC-:B------:R-:W-:Y:S01]  /*aca0*/  FFMA.FTZ R185, R185, R0.reuse, -R203.reuse ;  /* 0x00000000b9b97223 */ /* 0x180fe200000108cb */
[-CC-:B------:R-:W-:Y:S01]  /*acb0*/  FFMA.FTZ R188, R188, R0.reuse, -R203.reuse ;  /* 0x00000000bcbc7223 */ /* 0x180fe200000108cb */
[-CC-:B------:R-:W-:Y:S01]  /*acc0*/  FFMA.FTZ R189, R189, R0.reuse, -R203.reuse ;  /* 0x00000000bdbd7223 */ /* 0x180fe200000108cb */
[----:B------:R-:W4:Y:S01]  /*acd0*/  MUFU.EX2 R153, R153 ;  /* 0x0000009900997308 */ /* 0x000f220000000800 */
[-CC-:B------:R-:W-:Y:S01]  /*ace0*/  FFMA.FTZ R192, R192, R0.reuse, -R203.reuse ;  /* 0x00000000c0c07223 */ /* 0x180fe200000108cb */
[-CC-:B------:R-:W-:Y:S01]  /*acf0*/  FFMA.FTZ R193, R193, R0.reuse, -R203.reuse ;  /* 0x00000000c1c17223 */ /* 0x180fe200000108cb */
[-CC-:B------:R-:W-:Y:S01]  /*ad00*/  FFMA.FTZ R196, R196, R0.reuse, -R203.reuse ;  /* 0x00000000c4c47223 */ /* 0x180fe200000108cb */
[----:B------:R-:W-:-:S02]  /*ad10*/  FFMA.FTZ R197, R197, R0, -R203 ;  /* 0x00000000c5c57223 */ /* 0x000fc400000108cb */
[----:B------:R-:W5:Y:S02]  /*ad20*/  S2R R203, SR_CgaCtaId ;  /* 0x0000000000cb7919 */ /* 0x000f640000008800 */
[----:B------:R-:W0:Y:S01]  /*ad30*/  MUFU.EX2 R156, R156 ;  /* 0x0000009c009c7308 */ /* 0x000e220000000800 */
[----:B---3--:R-:W-:Y:S01]  /*ad40*/  FFMA.FTZ R6, R172, R6, R152 ;  /* 0x00000006ac067223 */ /* 0x008fe20000010098 */
[-C--:B------:R-:W-:Y:S01]  /*ad50*/  FMUL.FTZ R24, R24, R172.reuse ;  /* 0x000000ac18187220 */ /* 0x080fe20000410000 */
[-C--:B------:R-:W-:Y:S01]  /*ad60*/  FMUL.FTZ R25, R25, R172.reuse ;  /* 0x000000ac19197220 */ /* 0x080fe20000410000 */
[-C--:B------:R-:W-:Y:S01]  /*ad70*/  FMUL.FTZ R28, R28, R172.reuse ;  /* 0x000000ac1c1c7220 */ /* 0x080fe20000410000 */
[-C--:B------:R-:W-:Y:S01]  /*ad80*/  FMUL.FTZ R29, R29, R172.reuse ;  /* 0x000000ac1d1d7220 */ /* 0x080fe20000410000 */
[-C--:B------:R-:W-:Y:S01]  /*ad90*/  FMUL.FTZ R32, R32, R172.reuse ;  /* 0x000000ac20207220 */ /* 0x080fe20000410000 */
[----:B------:R-:W-:Y:S01]  /*ada0*/  FMUL.FTZ R33, R33, R172 ;  /* 0x000000ac21217220 */ /* 0x000fe20000410000 */
[----:B------:R-:W3:Y:S01]  /*adb0*/  MUFU.EX2 R157, R157 ;  /* 0x0000009d009d7308 */ /* 0x000ee20000000800 */
[C---:B----4-:R-:W-:Y:S01]  /*adc0*/  FADD.FTZ R6, R153.reuse, R6 ;  /* 0x0000000699067221 */ /* 0x050fe20000010000 */
[----:B------:R-:W-:Y:S01]  /*add0*/  F2FP.BF16.F32.PACK_AB R200, R153, R152 ;  /* 0x0000009899c8723e */ /* 0x000fe200000010ff */
[-C--:B------:R-:W-:Y:S01]  /*ade0*/  FMUL.FTZ R36, R36, R172.reuse ;  /* 0x000000ac24247220 */ /* 0x080fe20000410000 */
[----:B------:R-:W-:Y:S01]  /*adf0*/  FMNMX.FTZ R153, R154, R201, !PT ;  /* 0x000000c99a997209 */ /* 0x000fe20007810000 */
[-C--:B------:R-:W-:Y:S01]  /*ae00*/  FMUL.FTZ R37, R37, R172.reuse ;  /* 0x000000ac25257220 */ /* 0x080fe20000410000 */
[-C--:B------:R-:W-:Y:S01]  /*ae10*/  FMUL.FTZ R40, R40, R172.reuse ;  /* 0x000000ac28287220 */ /* 0x080fe20000410000 */
[-C--:B------:R-:W-:Y:S01]  /*ae20*/  FMUL.FTZ R41, R41, R172.reuse ;  /* 0x000000ac29297220 */ /* 0x080fe20000410000 */
[----:B------:R-:W-:Y:S01]  /*ae30*/  FMNMX.FTZ R153, R155, R153, !PT ;  /* 0x000000999b997209 */ /* 0x000fe20007810000 */
[----:B0-----:R-:W-:Y:S01]  /*ae40*/  FADD.FTZ R6, R156, R6 ;  /* 0x000000069c067221 */ /* 0x001fe20000010000 */
[----:B------:R-:W0:Y:S01]  /*ae50*/  MUFU.EX2 R152, R160 ;  /* 0x000000a000987308 */ /* 0x000e220000000800 */
[-C--:B------:R-:W-:Y:S01]  /*ae60*/  FMUL.FTZ R44, R44, R172.reuse ;  /* 0x000000ac2c2c7220 */ /* 0x080fe20000410000 */
[----:B------:R-:W-:Y:S01]  /*ae70*/  FMNMX.FTZ R153, R158, R153, !PT ;  /* 0x000000999e997209 */ /* 0x000fe20007810000 */
[-C--:B------:R-:W-:Y:S01]  /*ae80*/  FMUL.FTZ R45, R45, R172.reuse ;  /* 0x000000ac2d2d7220 */ /* 0x080fe20000410000 */
[-C--:B------:R-:W-:Y:S01]  /*ae90*/  FMUL.FTZ R48, R48, R172.reuse ;  /* 0x000000ac30307220 */ /* 0x080fe20000410000 */
[----:B------:R-:W-:Y:S01]  /*aea0*/  FMUL.FTZ R49, R49, R172 ;  /* 0x000000ac31317220 */ /* 0x000fe20000410000 */
[----:B------:R-:W-:Y:S01]  /*aeb0*/  FMNMX.FTZ R153, R159, R153, !PT ;  /* 0x000000999f997209 */ /* 0x000fe20007810000 */
[C---:B---3--:R-:W-:Y:S01]  /*aec0*/  FADD.FTZ R6, R157.reuse, R6 ;  /* 0x000000069d067221 */ /* 0x048fe20000010000 */
[----:B------:R-:W-:Y:S01]  /*aed0*/  F2FP.BF16.F32.PACK_AB R202, R157, R156 ;  /* 0x0000009c9dca723e */ /* 0x000fe200000010ff */
[----:B------:R-:W3:Y:S01]  /*aee0*/  MUFU.EX2 R161, R161 ;  /* 0x000000a100a17308 */ /* 0x000ee20000000800 */
        /* <DEDUP_REMOVED lines=8> */
[----:B------:R-:W-:Y:S01]  /*af70*/  FMNMX.FTZ R153, R166, R153, !PT ;  /* 0x00000099a6997209 */ /* 0x000fe20007810000 */
[----:B0-----:R-:W-:Y:S01]  /*af80*/  FADD.FTZ R6, R152, R6 ;  /* 0x0000000698067221 */ /* 0x001fe20000010000 */
        /* <DEDUP_REMOVED lines=12> */
[-C--:B------:R-:W-:Y:S01]  /*b050*/  FMUL.FTZ R73, R73, R172.reuse ;  /* 0x000000ac49497220 */ /* 0x080fe20000410000 */
[----:B------:R-:W0:Y:S01]  /*b060*/  MUFU.EX2 R226, R164 ;  /* 0x000000a400e27308 */ /* 0x000e220000000800 */
[----:B------:R-:W-:Y:S01]  /*b070*/  FMNMX.FTZ R153, R174, R153, !PT ;  /* 0x00000099ae997209 */ /* 0x000fe20007810000 */
[-C--:B------:R-:W-:Y:S01]  /*b080*/  FMUL.FTZ R76, R76, R172.reuse ;  /* 0x000000ac4c4c7220 */ /* 0x080fe20000410000 */
[-C--:B------:R-:W-:Y:S01]  /*b090*/  FMUL.FTZ R77, R77, R172.reuse ;  /* 0x000000ac4d4d7220 */ /* 0x080fe20000410000 */
[-C--:B------:R-:W-:Y:S01]  /*b0a0*/  FMUL.FTZ R80, R80, R172.reuse ;  /* 0x000000ac50507220 */ /* 0x080fe20000410000 */
[----:B------:R-:W-:Y:S01]  /*b0b0*/  FMNMX.FTZ R153, R175, R153, !PT ;  /* 0x00000099af997209 */ /* 0x000fe20007810000 */
[-C--:B------:R-:W-:Y:S01]  /*b0c0*/  FMUL.FTZ R81, R81, R172.reuse ;  /* 0x000000ac51517220 */ /* 0x080fe20000410000 */
[-C--:B------:R-:W-:Y:S01]  /*b0d0*/  FMUL.FTZ R84, R84, R172.reuse ;  /* 0x000000ac54547220 */ /* 0x080fe20000410000 */
        /* <DEDUP_REMOVED lines=8> */
[----:B------:R-:W4:Y:S01]  /*b160*/  MUFU.EX2 R225, R168 ;  /* 0x000000a800e17308 */ /* 0x000f220000000800 */
[----:B------:R-:W-:Y:S01]  /*b170*/  FMNMX.FTZ R153, R182, R153, !PT ;  /* 0x00000099b6997209 */ /* 0x000fe20007810000 */
[----:B0-----:R-:W-:Y:S01]  /*b180*/  FADD.FTZ R6, R226, R6 ;  /* 0x00000006e2067221 */ /* 0x001fe20000010000 */
[-C--:B------:R-:W-:Y:S01]  /*b190*/  FMUL.FTZ R96, R96, R172.reuse ;  /* 0x000000ac60607220 */ /* 0x080fe20000410000 */
[-C--:B------:R-:W-:Y:S01]  /*b1a0*/  FMUL.FTZ R97, R97, R172.reuse ;  /* 0x000000ac61617220 */ /* 0x080fe20000410000 */
[----:B------:R-:W-:Y:S01]  /*b1b0*/  FMNMX.FTZ R153, R183, R153, !PT ;  /* 0x00000099b7997209 */ /* 0x000fe20007810000 */
[-C--:B------:R-:W-:Y:S01]  /*b1c0*/  FMUL.FTZ R100, R100, R172.reuse ;  /* 0x000000ac64647220 */ /* 0x080fe20000410000 */
[-C--:B------:R-:W-:Y:S01]  /*b1d0*/  FMUL.FTZ R101, R101, R172.reuse ;  /* 0x000000ac65657220 */ /* 0x080fe20000410000 */
[----:B------:R-:W0:Y:S01]  /*b1e0*/  MUFU.EX2 R224, R224 ;  /* 0x000000e000e07308 */ /* 0x000e220000000800 */
[----:B------:R-:W-:Y:S01]  /*b1f0*/  FMNMX.FTZ R153, R186, R153, !PT ;  /* 0x00000099ba997209 */ /* 0x000fe20007810000 */
[----:B---3--:R-:W-:Y:S01]  /*b200*/  FADD.FTZ R6, R165, R6 ;  /* 0x00000006a5067221 */ /* 0x008fe20000010000 */
[-C--:B------:R-:W-:Y:S01]  /*b210*/  FMUL.FTZ R104, R104, R172.reuse ;  /* 0x000000ac68687220 */ /* 0x080fe20000410000 */
[-C--:B------:R-:W-:Y:S01]  /*b220*/  FMUL.FTZ R105, R105, R172.reuse ;  /* 0x000000ac69697220 */ /* 0x080fe20000410000 */
[----:B------:R-:W-:Y:S01]  /*b230*/  FMNMX.FTZ R153, R187, R153, !PT ;  /* 0x00000099bb997209 */ /* 0x000fe20007810000 */
[-C--:B------:R-:W-:Y:S01]  /*b240*/  FMUL.FTZ R108, R108, R172.reuse ;  /* 0x000000ac6c6c7220 */ /* 0x080fe20000410000 */
[-C--:B------:R-:W-:Y:S01]  /*b250*/  FMUL.FTZ R109, R109, R172.reuse ;  /* 0x000000ac6d6d7220 */ /* 0x080fe20000410000 */
[----:B------:R-:W3:Y:S01]  /*b260*/  MUFU.EX2 R176, R176 ;  /* 0x000000b000b07308 */ /* 0x000ee20000000800 */
[----:B------:R-:W-:Y:S01]  /*b270*/  FMNMX.FTZ R153, R190, R153, !PT ;  /* 0x00000099be997209 */ /* 0x000fe20007810000 */
[----:B----4-:R-:W-:Y:S01]  /*b280*/  FADD.FTZ R6, R225, R6 ;  /* 0x00000006e1067221 */ /* 0x010fe20000010000 */
[-C--:B------:R-:W-:Y:S01]  /*b290*/  FMUL.FTZ R112, R112, R172.reuse ;  /* 0x000000ac70707220 */ /* 0x080fe20000410000 */
[-C--:B------:R-:W-:Y:S01]  /*b2a0*/  FMUL.FTZ R113, R113, R172.reuse ;  /* 0x000000ac71717220 */ /* 0x080fe20000410000 */
[----:B------:R-:W-:Y:S01]  /*b2b0*/  FMNMX.FTZ R153, R191, R153, !PT ;  /* 0x00000099bf997209 */ /* 0x000fe20007810000 */
[C---:B------:R-:W-:Y:S01]  /*b2c0*/  FADD.FTZ R6, R156.reuse, R6 ;  /* 0x000000069c067221 */ /* 0x040fe20000010000 */
[----:B------:R-:W-:Y:S01]  /*b2d0*/  F2FP.BF16.F32.PACK_AB R156, R156, R225 ;  /* 0x000000e19c9c723e */ /* 0x000fe200000010ff */
[----:B------:R-:W4:Y:S01]  /*b2e0*/  MUFU.EX2 R177, R177 ;  /* 0x000000b100b17308 */ /* 0x000f220000000800 */
[----:B------:R-:W-:Y:S01]  /*b2f0*/  FMNMX.FTZ R153, R194, R153, !PT ;  /* 0x00000099c2997209 */ /* 0x000fe20007810000 */
[----:B0-----:R-:W-:Y:S01]  /*b300*/  FADD.FTZ R6, R224, R6 ;  /* 0x00000006e0067221 */ /* 0x001fe20000010000 */
[-C--:B------:R-:W-:Y:S01]  /*b310*/  FMUL.FTZ R116, R116, R172.reuse ;  /* 0x000000ac74747220 */ /* 0x080fe20000410000 */
[-C--:B------:R-:W-:Y:S01]  /*b320*/  FMUL.FTZ R117, R117, R172.reuse ;  /* 0x000000ac75757220 */ /* 0x080fe20000410000 */
[----:B------:R-:W-:Y:S01]  /*b330*/  FMNMX.FTZ R153, R195, R153, !PT ;  /* 0x00000099c3997209 */ /* 0x000fe20007810000 */
[----:B------:R-:W-:Y:S01]  /*b340*/  FADD.FTZ R6, R160, R6 ;  /* 0x00000006a0067221 */ /* 0x000fe20000010000 */
        /* <DEDUP_REMOVED lines=10> */
[----:B----4-:R-:W-:Y:S01]  /*b3f0*/  FADD.FTZ R6, R177, R6 ;  /* 0x00000006b1067221 */ /* 0x010fe20000010000 */
[----:B------:R-:W4:Y:S01]  /*b400*/  SHFL.BFLY PT, R153, R157, 0x2, 0x1f ;  /* 0x0c401f009d997f89 */ /* 0x000f2200000e0000 */
[-C--:B------:R-:W-:Y:S01]  /*b410*/  FMUL.FTZ R129, R129, R172.reuse ;  /* 0x000000ac81817220 */ /* 0x080fe20000410000 */
[-C--:B------:R-:W-:Y:S01]  /*b420*/  FMUL.FTZ R132, R132, R172.reuse ;  /* 0x000000ac84847220 */ /* 0x080fe20000410000 */
[-C--:B------:R-:W-:Y:S01]  /*b430*/  FMUL.FTZ R133, R133, R172.reuse ;  /* 0x000000ac85857220 */ /* 0x080fe20000410000 */
[-C--:B------:R-:W-:Y:S01]  /*b440*/  FMUL.FTZ R136, R136, R172.reuse ;  /* 0x000000ac88887220 */ /* 0x080fe20000410000 */
[-C--:B------:R-:W-:Y:S01]  /*b450*/  FMUL.FTZ R137, R137, R172.reuse ;  /* 0x000000ac89897220 */ /* 0x080fe20000410000 */
[----:B------:R-:W1:Y:S01]  /*b460*/  MUFU.EX2 R184, R184 ;  /* 0x000000b800b87308 */ /* 0x000e620000000800 */
        /* <DEDUP_REMOVED lines=8> */
[----:B---3--:R-:W-:-:S07]  /*b4f0*/  FADD.FTZ R6, R181, R6 ;  /* 0x00000006b5067221 */ /* 0x008fce0000010000 */
[----:B------:R-:W3:Y:S01]  /*b500*/  MUFU.EX2 R188, R188 ;  /* 0x000000bc00bc7308 */ /* 0x000ee20000000800 */
[----:B-1----:R-:W-:Y:S01]  /*b510*/  FADD.FTZ R6, R184, R6 ;  /* 0x00000006b8067221 */ /* 0x002fe20000010000 */
[----:B----4-:R-:W-:-:S05]  /*b520*/  FMNMX.FTZ R157, R157, R153, !PT ;  /* 0x000000999d9d7209 */ /* 0x010fca0007810000 */
[----:B------:R-:W1:Y:S01]  /*b530*/  SHFL.BFLY PT, R153, R157, 0x1, 0x1f ;  /* 0x0c201f009d997f89 */ /* 0x000e6200000e0000 */
[----:B------:R-:W4:Y:S01]  /*b540*/  MUFU.EX2 R189, R189 ;  /* 0x000000bd00bd7308 */ /* 0x000f220000000800 */
[C---:B0-----:R-:W-:Y:S01]  /*b550*/  FADD.FTZ R6, R164.reuse, R6 ;  /* 0x00000006a4067221 */ /* 0x041fe20000010000 */
[----:B------:R-:W-:-:S06]  /*b560*/  F2FP.BF16.F32.PACK_AB R164, R164, R184 ;  /* 0x000000b8a4a4723e */ /* 0x000fcc00000010ff */
[----:B------:R-:W0:Y:S01]  /*b570*/  MUFU.EX2 R168, R192 ;  /* 0x000000c000a87308 */ /* 0x000e220000000800 */
[----:B---3--:R-:W-:-:S07]  /*b580*/  FADD.FTZ R6, R188, R6 ;  /* 0x00000006bc067221 */ /* 0x008fce0000010000 */
[----:B------:R-:W-:Y:S01]  /*b590*/  MUFU.EX2 R193, R193 ;  /* 0x000000c100c17308 */ /* 0x000fe20000000800 */
[----:B----4-:R-:W-:Y:S01]  /*b5a0*/  FADD.FTZ R6, R189, R6 ;  /* 0x00000006bd067221 */ /* 0x010fe20000010000 */
[----:B-1----:R-:W-:-:S06]  /*b5b0*/  FMNMX.FTZ R173, R157, R153, !PT ;  /* 0x000000999dad7209 */ /* 0x002fcc0007810000 */
[----:B------:R-:W-:Y:S01]  /*b5c0*/  MUFU.EX2 R196, R196 ;  /* 0x000000c400c47308 */ /* 0x000fe20000000800 */
[----:B0-----:R-:W-:Y:S01]  /*b5d0*/  FADD.FTZ R6, R168, R6 ;  /* 0x00000006a8067221 */ /* 0x001fe20000010000 */
[C---:B------:R-:W-:Y:S01]  /*b5e0*/  FMUL.FTZ R153, R173.reuse, R0 ;  /* 0x00000000ad997220 */ /* 0x040fe20000410000 */
[----:B------:R-:W-:-:S03]  /*b5f0*/  FADD.FTZ R157, -R173, R201 ;  /* 0x000000c9ad9d7221 */ /* 0x000fc60000010100 */
[-CC-:B------:R-:W-:Y:S01]  /*b600*/  FFMA.FTZ R154, R154, R0.reuse, -R153.reuse ;  /* 0x000000009a9a7223 */ /* 0x180fe20000010899 */
[-C--:B------:R-:W-:Y:S01]  /*b610*/  FMUL.FTZ R157, R157, R0.reuse ;  /* 0x000000009d9d7220 */ /* 0x080fe20000410000 */
[-CC-:B------:R-:W-:Y:S01]  /*b620*/  FFMA.FTZ R155, R155, R0.reuse, -R153.reuse ;  /* 0x000000009b9b7223 */ /* 0x180fe20000010899 */
[-CC-:B------:R-:W-:Y:S01]  /*b630*/  FFMA.FTZ R161, R174, R0.reuse, -R153.reuse ;  /* 0x00000000aea17223 */ /* 0x180fe20000010899 */
[-CC-:B------:R-:W-:Y:S01]  /*b640*/  FFMA.FTZ R158, R158, R0.reuse, -R153.reuse ;  /* 0x000000009e9e7223 */ /* 0x180fe20000010899 */
[----:B------:R0:W-:Y:S01]  /*b650*/  MUFU.EX2 R174, R157 ;  /* 0x0000009d00ae7308 */ /* 0x0001e20000000800 */
[-CC-:B------:R-:W-:Y:S01]  /*b660*/  FFMA.FTZ R159, R159, R0.reuse, -R153.reuse ;  /* 0x000000009f9f7223 */ /* 0x180fe20000010899 */
[-CC-:B------:R-:W-:Y:S01]  /*b670*/  FFMA.FTZ R162, R162, R0.reuse, -R153.reuse ;  /* 0x00000000a2a27223 */ /* 0x180fe20000010899 */
[-CC-:B------:R-:W-:Y:S01]  /*b680*/  FFMA.FTZ R163, R163, R0.reuse, -R153.reuse ;  /* 0x00000000a3a37223 */ /* 0x180fe20000010899 */
[-CC-:B------:R-:W-:Y:S01]  /*b690*/  FFMA.FTZ R166, R166, R0.reuse, -R153.reuse ;  /* 0x00000000a6a67223 */ /* 0x180fe20000010899 */
[-CC-:B------:R-:W-:Y:S01]  /*b6a0*/  FFMA.FTZ R167, R167, R0.reuse, -R153.reuse ;  /* 0x00000000a7a77223 */ /* 0x180fe20000010899 */
[-CC-:B------:R-:W-:Y:S01]  /*b6b0*/  FFMA.FTZ R169, R170, R0.reuse, -R153.reuse ;  /* 0x00000000aaa97223 */ /* 0x180fe20000010899 */
[-CC-:B------:R-:W-:Y:S01]  /*b6c0*/  FFMA.FTZ R171, R171, R0.reuse, -R153.reuse ;  /* 0x00000000abab7223 */ /* 0x180fe20000010899 */
[----:B------:R-:W1:Y:S01]  /*b6d0*/  MUFU.EX2 R154, R154 ;  /* 0x0000009a009a7308 */ /* 0x000e620000000800 */
        /* <DEDUP_REMOVED lines=13> */
[----:B------:R-:W-:Y:S01]  /*b7b0*/  FFMA.FTZ R199, R199, R0, -R153 ;  /* 0x00000000c7c77223 */ /* 0x000fe20000010899 */
[----:B0-----:R-:W-:Y:S01]  /*b7c0*/  VIADD R157, R9, 0x22840 ;  /* 0x00022840099d7836 */ /* 0x001fe20000000000 */
[----:B------:R-:W0:Y:S01]  /*b7d0*/  MUFU.EX2 R158, R158 ;  /* 0x0000009e009e7308 */ /* 0x000e220000000800 */
[----:B-1----:R-:W-:Y:S01]  /*b7e0*/  FFMA.FTZ R7, R174, R7, R154 ;  /* 0x00000007ae077223 */ /* 0x002fe2000001009a */
[C---:B------:R-:W-:Y:S01]  /*b7f0*/  FADD.FTZ R6, R193.reuse, R6 ;  /* 0x00000006c1067221 */ /* 0x040fe20000010000 */
[----:B------:R-:W-:Y:S01]  /*b800*/  F2FP.BF16.F32.PACK_AB R168, R193, R168 ;  /* 0x000000a8c1a8723e */ /* 0x000fe200000010ff */
[-C--:B------:R-:W-:Y:S01]  /*b810*/  FMUL.FTZ R26, R26, R174.reuse ;  /* 0x000000ae1a1a7220 */ /* 0x080fe20000410000 */
[----:B-----5:R-:W-:Y:S01]  /*b820*/  PRMT R157, R203, 0x654, R157 ;  /* 0x00000654cb9d7816 */ /* 0x020fe2000000009d */
[----:B------:R-:W-:Y:S01]  /*b830*/  FADD.FTZ R6, R196, R6 ;  /* 0x00000006c4067221 */ /* 0x000fe20000010000 */
[----:B------:R-:W-:Y:S01]  /*b840*/  FMUL.FTZ R27, R27, R174 ;  /* 0x000000ae1b1b7220 */ /* 0x000fe20000410000 */
[----:B------:R-:W1:Y:S01]  /*b850*/  MUFU.EX2 R159, R159 ;  /* 0x0000009f009f7308 */ /* 0x000e620000000800 */
[C---:B---3--:R-:W-:Y:S01]  /*b860*/  FADD.FTZ R7, R155.reuse, R7 ;  /* 0x000000079b077221 */ /* 0x048fe20000010000 */
[----:B------:R3:W-:Y:S01]  /*b870*/  SYNCS.ARRIVE.TRANS64.RED.A1T0 RZ, [R157+URZ], RZ ;  /* 0x000000ff9dff79a7 */ /* 0x0007e2000810043f */
[----:B------:R-:W-:Y:S01]  /*b880*/  F2FP.BF16.F32.PACK_AB R201, R155, R154 ;  /* 0x0000009a9bc9723e */ /* 0x000fe200000010ff */
[----:B------:R-:W-:Y:S01]  /*b890*/  FMUL.FTZ R30, R30, R174 ;  /* 0x000000ae1e1e7220 */ /* 0x000fe20000410000 */
[----:B------:R-:W-:Y:S01]  /*b8a0*/  F2FP.BF16.F32.PACK_AB R154, R165, R226 ;  /* 0x000000e2a59a723e */ /* 0x000fe200000010ff */
[-C--:B------:R-:W-:Y:S01]  /*b8b0*/  FMUL.FTZ R31, R31, R174.reuse ;  /* 0x000000ae1f1f7220 */ /* 0x080fe20000410000 */
[-C--:B------:R-:W-:Y:S01]  /*b8c0*/  FMUL.FTZ R34, R34, R174.reuse ;  /* 0x000000ae22227220 */ /* 0x080fe20000410000 */
[----:B------:R-:W4:Y:S01]  /*b8d0*/  MUFU.EX2 R153, R162 ;  /* 0x000000a200997308 */ /* 0x000f220000000800 */
        /* <DEDUP_REMOVED lines=10> */
[----:B------:R-:W-:Y:S01]  /*b980*/  FMUL.FTZ R47, R47, R174 ;  /* 0x000000ae2f2f7220 */ /* 0x000fe20000410000 */
[----:B------:R-:W-:Y:S01]  /*b990*/  F2FP.BF16.F32.PACK_AB R158, R160, R224 ;  /* 0x000000e0a09e723e */ /* 0x000fe200000010ff */
[----:B------:R-:W-:Y:S01]  /*b9a0*/  FMUL.FTZ R50, R50, R174 ;  /* 0x000000ae32327220 */ /* 0x000fe20000410000 */
[----:B------:R-:W-:Y:S01]  /*b9b0*/  F2FP.BF16.F32.PACK_AB R160, R177, R176 ;  /* 0x000000b0b1a0723e */ /* 0x000fe200000010ff */
[----:B------:R-:W-:Y:S01]  /*b9c0*/  FMUL.FTZ R51, R51, R174 ;  /* 0x000000ae33337220 */ /* 0x000fe20000410000 */
[----:B------:R-:W1:Y:S01]  /*b9d0*/  MUFU.EX2 R166, R166 ;  /* 0x000000a600a67308 */ /* 0x000e620000000800 */
[----:B----4-:R-:W-:Y:S01]  /*b9e0*/  FADD.FTZ R7, R153, R7 ;  /* 0x0000000799077221 */ /* 0x010fe20000010000 */
[----:B------:R-:W-:Y:S01]  /*b9f0*/  F2FP.BF16.F32.PACK_AB R162, R181, R180 ;  /* 0x000000b4b5a2723e */ /* 0x000fe200000010ff */
[-C--:B------:R-:W-:Y:S01]  /*ba00*/  FMUL.FTZ R54, R54, R174.reuse ;  /* 0x000000ae36367220 */ /* 0x080fe20000410000 */
[-C--:B------:R-:W-:Y:S01]  /*ba10*/  FMUL.FTZ R55, R55, R174.reuse ;  /* 0x000000ae37377220 */ /* 0x080fe20000410000 */
[-C--:B------:R-:W-:Y:S01]  /*ba20*/  FMUL.FTZ R58, R58, R174.reuse ;  /* 0x000000ae3a3a7220 */ /* 0x080fe20000410000 */
[-C--:B------:R-:W-:Y:S01]  /*ba30*/  FMUL.FTZ R59, R59, R174.reuse ;  /* 0x000000ae3b3b7220 */ /* 0x080fe20000410000 */
[-C--:B------:R-:W-:Y:S01]  /*ba40*/  FMUL.FTZ R62, R62, R174.reuse ;  /* 0x000000ae3e3e7220 */ /* 0x080fe20000410000 */
[----:B------:R-:W4:Y:S01]  /*ba50*/  MUFU.EX2 R167, R167 ;  /* 0x000000a700a77308 */ /* 0x000f220000000800 */
[C---:B0-----:R-:W-:Y:S01]  /*ba60*/  FADD.FTZ R7, R163.reuse, R7 ;  /* 0x00000007a3077221 */ /* 0x041fe20000010000 */
[----:B------:R-:W-:Y:S01]  /*ba70*/  F2FP.BF16.F32.PACK_AB R153, R163, R153 ;  /* 0x00000099a399723e */ /* 0x000fe200000010ff */
[-C--:B------:R-:W-:Y:S01]  /*ba80*/  FMUL.FTZ R63, R63, R174.reuse ;  /* 0x000000ae3f3f7220 */ /* 0x080fe20000410000 */
[-C--:B------:R-:W-:Y:S01]  /*ba90*/  FMUL.FTZ R66, R66, R174.reuse ;  /* 0x000000ae42427220 */ /* 0x080fe20000410000 */
[-C--:B------:R-:W-:Y:S01]  /*baa0*/  FMUL.FTZ R67, R67, R174.reuse ;  /* 0x000000ae43437220 */ /* 0x080fe20000410000 */
[-C--:B------:R-:W-:Y:S01]  /*bab0*/  FMUL.FTZ R70, R70, R174.reuse ;  /* 0x000000ae46467220 */ /* 0x080fe20000410000 */
[-C--:B------:R-:W-:Y:S01]  /*bac0*/  FMUL.FTZ R71, R71, R174.reuse ;  /* 0x000000ae47477220 */ /* 0x080fe20000410000 */
[----:B---3--:R-:W0:Y:S01]  /*bad0*/  MUFU.EX2 R157, R169 ;  /* 0x000000a9009d7308 */ /* 0x008e220000000800 */
        /* <DEDUP_REMOVED lines=8> */
[C---:B----4-:R-:W-:Y:S01]  /*bb60*/  FADD.FTZ R7, R167.reuse, R7 ;  /* 0x00000007a7077221 */ /* 0x050fe20000010000 */
[----:B------:R-:W-:Y:S01]  /*bb70*/  F2FP.BF16.F32.PACK_AB R155, R167, R166 ;  /* 0x000000a6a79b723e */ /* 0x000fe200000010ff */
[----:B------:R-:W-:Y:S01]  /*bb80*/  FMUL.FTZ R86, R86, R174 ;  /* 0x000000ae56567220 */ /* 0x000fe20000410000 */
[----:B------:R-:W-:Y:S01]  /*bb90*/  F2FP.BF16.F32.PACK_AB R166, R189, R188 ;  /* 0x000000bcbda6723e */ /* 0x000fe200000010ff */
        /* <DEDUP_REMOVED lines=10> */
[-C--:B------:R-:W-:Y:S01]  /*bc40*/  FMUL.FTZ R103, R103, R174.reuse ;  /* 0x000000ae67677220 */ /* 0x080fe20000410000 */
[----:B------:R-:W0:Y:S01]  /*bc50*/  MUFU.EX2 R175, R175 ;  /* 0x000000af00af7308 */ /* 0x000e220000000800 */
[C---:B-1----:R-:W-:Y:S01]  /*bc60*/  FADD.FTZ R7, R171.reuse, R7 ;  /* 0x00000007ab077221 */ /* 0x042fe20000010000 */
[----:B------:R-:W-:Y:S01]  /*bc70*/  F2FP.BF16.F32.PACK_AB R157, R171, R157 ;  /* 0x0000009dab9d723e */ /* 0x000fe200000010ff */
[-C--:B------:R-:W-:Y:S01]  /*bc80*/  FMUL.FTZ R106, R106, R174.reuse ;  /* 0x000000ae6a6a7220 */ /* 0x080fe20000410000 */
[-C--:B------:R-:W-:Y:S01]  /*bc90*/  FMUL.FTZ R107, R107, R174.reuse ;  /* 0x000000ae6b6b7220 */ /* 0x080fe20000410000 */
[-C--:B------:R-:W-:Y:S01]  /*bca0*/  FMUL.FTZ R110, R110, R174.reuse ;  /* 0x000000ae6e6e7220 */ /* 0x080fe20000410000 */
[-C--:B------:R-:W-:Y:S01]  /*bcb0*/  FMUL.FTZ R111, R111, R174.reuse ;  /* 0x000000ae6f6f7220 */ /* 0x080fe20000410000 */
[-C--:B------:R-:W-:Y:S01]  /*bcc0*/  FMUL.FTZ R114, R114, R174.reuse ;  /* 0x000000ae72727220 */ /* 0x080fe20000410000 */
[----:B------:R-:W1:Y:S01]  /*bcd0*/  MUFU.EX2 R161, R178 ;  /* 0x000000b200a17308 */ /* 0x000e620000000800 */
[----:B---3--:R-:W-:Y:S01]  /*bce0*/  FADD.FTZ R7, R159, R7 ;  /* 0x000000079f077221 */ /* 0x008fe20000010000 */
[-C--:B------:R-:W-:Y:S01]  /*bcf0*/  FMUL.FTZ R115, R115, R174.reuse ;  /* 0x000000ae73737220 */ /* 0x080fe20000410000 */
[-C--:B------:R-:W-:Y:S01]  /*bd00*/  FMUL.FTZ R118, R118, R174.reuse ;  /* 0x000000ae76767220 */ /* 0x080fe20000410000 */
[-C--:B------:R-:W-:Y:S01]  /*bd10*/  FMUL.FTZ R119, R119, R174.reuse ;  /* 0x000000ae77777220 */ /* 0x080fe20000410000 */
[-C--:B------:R-:W-:Y:S01]  /*bd20*/  FMUL.FTZ R122, R122, R174.reuse ;  /* 0x000000ae7a7a7220 */ /* 0x080fe20000410000 */
[-C--:B------:R-:W-:Y:S01]  /*bd30*/  FMUL.FTZ R123, R123, R174.reuse ;  /* 0x000000ae7b7b7220 */ /* 0x080fe20000410000 */
[-C--:B------:R-:W-:Y:S01]  /*bd40*/  FMUL.FTZ R126, R126, R174.reuse ;  /* 0x000000ae7e7e7220 */ /* 0x080fe20000410000 */
[----:B------:R-:W3:Y:S01]  /*bd50*/  MUFU.EX2 R179, R179 ;  /* 0x000000b300b37308 */ /* 0x000ee20000000800 */
[C---:B0-----:R-:W-:Y:S01]  /*bd60*/  FADD.FTZ R7, R175.reuse, R7 ;  /* 0x00000007af077221 */ /* 0x041fe20000010000 */
[----:B------:R-:W-:Y:S01]  /*bd70*/  F2FP.BF16.F32.PACK_AB R159, R175, R159 ;  /* 0x0000009faf9f723e */ /* 0x000fe200000010ff */
[-C--:B------:R-:W-:Y:S01]  /*bd80*/  FMUL.FTZ R127, R127, R174.reuse ;  /* 0x000000ae7f7f7220 */ /* 0x080fe20000410000 */
[-C--:B------:R-:W-:Y:S01]  /*bd90*/  FMUL.FTZ R130, R130, R174.reuse ;  /* 0x000000ae82827220 */ /* 0x080fe20000410000 */
[-C--:B------:R-:W-:Y:S01]  /*bda0*/  FMUL.FTZ R131, R131, R174.reuse ;  /* 0x000000ae83837220 */ /* 0x080fe20000410000 */
        /* <DEDUP_REMOVED lines=12> */
[----:B------:R-:W-:Y:S01]  /*be70*/  F2FP.BF16.F32.PACK_AB R161, R179, R161 ;  /* 0x000000a1b3a1723e */ /* 0x000fe200000010ff */
[-C--:B------:R-:W-:Y:S01]  /*be80*/  FMUL.FTZ R150, R150, R174.reuse ;  /* 0x000000ae96967220 */ /* 0x080fe20000410000 */
[----:B------:R-:W-:-:S04]  /*be90*/  FMUL.FTZ R151, R151, R174 ;  /* 0x000000ae97977220 */ /* 0x000fc80000410000 */
[----:B------:R-:W3:Y:S01]  /*bea0*/  MUFU.EX2 R165, R186 ;  /* 0x000000ba00a57308 */ /* 0x000ee20000000800 */
[----:B0-----:R-:W-:-:S07]  /*beb0*/  FADD.FTZ R7, R163, R7 ;  /* 0x00000007a3077221 */ /* 0x001fce0000010000 */
[----:B------:R-:W0:Y:S01]  /*bec0*/  MUFU.EX2 R187, R187 ;  /* 0x000000bb00bb7308 */ /* 0x000e220000000800 */
[C---:B-1----:R-:W-:Y:S01]  /*bed0*/  FADD.FTZ R7, R183.reuse, R7 ;  /* 0x00000007b7077221 */ /* 0x042fe20000010000 */
[----:B------:R-:W-:-:S06]  /*bee0*/  F2FP.BF16.F32.PACK_AB R163, R183, R163 ;  /* 0x000000a3b7a3723e */ /* 0x000fcc00000010ff */
[----:B------:R-:W1:Y:S01]  /*bef0*/  MUFU.EX2 R167, R190 ;  /* 0x000000be00a77308 */ /* 0x000e620000000800 */
[----:B---3--:R-:W-:-:S07]  /*bf00*/  FADD.FTZ R7, R165, R7 ;  /* 0x00000007a5077221 */ /* 0x008fce0000010000 */
[----:B------:R-:W3:Y:S01]  /*bf10*/  MUFU.EX2 R191, R191 ;  /* 0x000000bf00bf7308 */ /* 0x000ee20000000800 */
[C---:B0-----:R-:W-:Y:S01]  /*bf20*/  FADD.FTZ R7, R187.reuse, R7 ;  /* 0x00000007bb077221 */ /* 0x041fe20000010000 */
[----:B------:R-:W-:-:S06]  /*bf30*/  F2FP.BF16.F32.PACK_AB R165, R187, R165 ;  /* 0x000000a5bba5723e */ /* 0x000fcc00000010ff */
[----:B------:R-:W0:Y:S01]  /*bf40*/  MUFU.EX2 R169, R194 ;  /* 0x000000c200a97308 */ /* 0x000e220000000800 */
[----:B-1----:R-:W-:-:S07]  /*bf50*/  FADD.FTZ R7, R167, R7 ;  /* 0x00000007a7077221 */ /* 0x002fce0000010000 */
[----:B------:R-:W1:Y:S01]  /*bf60*/  MUFU.EX2 R195, R195 ;  /* 0x000000c300c37308 */ /* 0x000e620000000800 */
[C---:B---3--:R-:W-:Y:S01]  /*bf70*/  FADD.FTZ R7, R191.reuse, R7 ;  /* 0x00000007bf077221 */ /* 0x048fe20000010000 */
[----:B------:R-:W-:-:S06]  /*bf80*/  F2FP.BF16.F32.PACK_AB R167, R191, R167 ;  /* 0x000000a7bfa7723e */ /* 0x000fcc00000010ff */
[----:B------:R-:W3:Y:S01]  /*bf90*/  MUFU.EX2 R171, R198 ;  /* 0x000000c600ab7308 */ /* 0x000ee20000000800 */
[----:B0-----:R-:W-:-:S07]  /*bfa0*/  FADD.FTZ R7, R169, R7 ;  /* 0x00000007a9077221 */ /* 0x001fce0000010000 */
[----:B------:R-:W0:Y:S01]  /*bfb0*/  MUFU.EX2 R170, R197 ;  /* 0x000000c500aa7308 */ /* 0x000e220000000800 */
[C---:B-1----:R-:W-:Y:S01]  /*bfc0*/  FADD.FTZ R7, R195.reuse, R7 ;  /* 0x00000007c3077221 */ /* 0x042fe20000010000 */
[----:B------:R-:W-:-:S06]  /*bfd0*/  F2FP.BF16.F32.PACK_AB R169, R195, R169 ;  /* 0x000000a9c3a9723e */ /* 0x000fcc00000010ff */
        /* <DEDUP_REMOVED lines=8> */
.L_x_763:
[----:B------:R0:W1:Y:S01]  /*c060*/  SYNCS.PHASECHK.TRANS64.TRYWAIT P2, [R9+URZ+0x22850], R10 ;  /* 0x0228500a090075a7 */ /* 0x000062000804017f */
[----:B------:R-:W-:Y:S05]  /*c070*/  @!P0 BRA `(.L_x_764) ;  /* 0x0000000000048947 */ /* 0x000fea0003800000 */
[----:B------:R-:W-:Y:S01]  /*c080*/  BPT.TRAP 0x1 ;  /* 0x000000040000795c */ /* 0x000fe20000300000 */
.L_x_764:
[----:B------:R-:W-:Y:S04]  /*c090*/  BSSY B0, `(.L_x_765) ;  /* 0x0000004000007945 */ /* 0x000fe80003800000 */
[----:B-1----:R-:W-:Y:S05]  /*c0a0*/  @P2 BRA `(.L_x_766) ;  /* 0x0000000000082947 */ /* 0x002fea0003800000 */
[----:B------:R-:W1:Y:S02]  /*c0b0*/  SYNCS.PHASECHK.TRANS64.TRYWAIT P2, [R9+URZ+0x22850], R10 ;  /* 0x0228500a090075a7 */ /* 0x000e64000804017f */
[----:B-1----:R-:W-:Y:S05]  /*c0c0*/  @!P2 BRA `(.L_x_767) ;  /* 0x000000b40068a947 */ /* 0x002fea0003800000 */
.L_x_766:
[----:B------:R-:W-:Y:S05]  /*c0d0*/  BSYNC B0 ;  /* 0x0000000000007941 */ /* 0x000fea0003800000 */
.L_x_765:
[----:B------:R-:W3:Y:S01]  /*c0e0*/  S2R R172, SR_TID.X ;  /* 0x0000000000ac7919 */ /* 0x000ee20000002100 */
[----:B------:R-:W-:Y:S05]  /*c0f0*/  WARPSYNC.ALL ;  /* 0x0000000000007948 */ /* 0x000fea0003800000 */
[----:B------:R-:W-:Y:S02]  /*c100*/  IMAD R174, R206, 0xc00, R228 ;  /* 0x00000c00ceae7824 */ /* 0x000fe400078e02e4 */
[----:B------:R-:W-:Y:S02]  /*c110*/  IMAD.MOV.U32 R175, RZ, RZ, 0x40000040 ;  /* 0x40000040ffaf7424 */ /* 0x000fe400078e00ff */
[C---:B------:R-:W-:Y:S01]  /*c120*/  VIADD R176, R174.reuse, 0x80 ;  /* 0x00000080aeb07836 */ /* 0x040fe20000000000 */
[----:B------:R-:W-:Y:S01]  /*c130*/  R2UR UR6, R174 ;  /* 0x00000000ae0672ca */ /* 0x000fe200000e0000 */
[----:B------:R-:W-:Y:S01]  /*c140*/  IMAD.MOV.U32 R177, RZ, RZ, 0x40000040 ;  /* 0x40000040ffb17424 */ /* 0x000fe200078e00ff */
[----:B------:R-:W-:Y:S01]  /*c150*/  R2UR UR7, R175 ;  /* 0x00000000af0772ca */ /* 0x000fe200000e0000 */
[----:B------:R-:W-:Y:S01]  /*c160*/  IMAD.MOV.U32 R175, RZ, RZ, 0x40000040 ;  /* 0x40000040ffaf7424 */ /* 0x000fe200078e00ff */
[----:B---3--:R-:W-:-:S05]  /*c170*/  SHF.R.U32.HI R172, RZ, 0x7, R172 ;  /* 0x00000007ffac7819 */ /* 0x008fca00000116ac */
[----:B01----:R-:W-:-:S05]  /*c180*/  VIADD R10, R172, 0x8 ;  /* 0x00000008ac0a7836 */ /* 0x003fca0000000000 */
[----:B------:R0:W-:Y:S06]  /*c190*/  BAR.SYNC.DEFER_BLOCKING R10, 0x100 ;  /* 0x0004000a0000751d */ /* 0x0001ec0000010000 */
[----:B------:R-:W-:-:S06]  /*c1a0*/  WARPGROUP.ARRIVE ;  /* 0x00000000000079c5 */ /* 0x000fcc0000000000 */
[----:B------:R-:W-:Y:S01]  /*c1b0*/  HGMMA.64x256x16.F32.BF16 R24, R200, gdesc[UR4].tnspB, R24, gsb0 ;  /* 0x43e00004c8187df0 */ /* 0x000fe20008001818 */
[----:B------:R-:W-:Y:S02]  /*c1c0*/  R2UR UR6, R176 ;  /* 0x00000000b00672ca */ /* 0x000fe400000e0000 */
[----:B------:R-:W-:Y:S01]  /*c1d0*/  R2UR UR7, R177 ;  /* 0x00000000b10772ca */ /* 0x000fe200000e0000 */
[----:B------:R-:W-:Y:S02]  /*c1e0*/  WARPGROUP.DEPBAR.LE gsb0, 0x0 ;  /* 0x00008000000079c5 */ /* 0x000fe40000010000 */
[----:B------:R-:W-:-:S15]  /*c1f0*/  WARPGROUP.ARRIVE ;  /* 0x00000000000079c5 */ /* 0x000fde0000000000 */
[----:B------:R-:W-:-:S07]  /*c200*/  NOP ;  /* 0x0000000000007918 */ /* 0x000fce0000000000 */
[----:B------:R-:W-:Y:S03]  /*c210*/  HGMMA.64x256x16.F32.BF16 R24, R152, gdesc[UR4].tnspB, R24, gsb0 ;  /* 0x43e0000498187df0 */ /* 0x000fe60008001818 */
[----:B------:R-:W-:Y:S02]  /*c220*/  WARPGROUP.DEPBAR.LE gsb0, 0x0 ;  /* 0x00008000000079c5 */ /* 0x000fe40000010000 */
[----:B------:R-:W-:Y:S01]  /*c230*/  VIADD R152, R174, 0x100 ;  /* 0x00000100ae987836 */ /* 0x000fe20000000000 */
[----:B------:R-:W-:Y:S01]  /*c240*/  WARPGROUP.ARRIVE ;  /* 0x00000000000079c5 */ /* 0x000fe20000000000 */
[----:B------:R-:W-:-:S03]  /*c250*/  IMAD.MOV.U32 R153, RZ, RZ, 0x40000040 ;  /* 0x40000040ff997424 */ /* 0x000fc600078e00ff */
[----:B------:R-:W-:Y:S01]  /*c260*/  R2UR UR6, R152 ;  /* 0x00000000980672ca */ /* 0x000fe200000e0000 */
[----:B------:R-:W-:Y:S01]  /*c270*/  VIADD R152, R174, 0x180 ;  /* 0x00000180ae987836 */ /* 0x000fe20000000000 */
[----:B------:R-:W-:Y:S01]  /*c280*/  R2UR UR7, R153 ;  /* 0x00000000990772ca */ /* 0x000fe200000e0000 */
[----:B------:R-:W-:-:S15]  /*c290*/  IMAD.MOV.U32 R153, RZ, RZ, 0x40000040 ;  /* 0x40000040ff997424 */ /* 0x000fde00078e00ff */
[----:B------:R-:W-:Y:S01]  /*c2a0*/  HGMMA.64x256x16.F32.BF16 R24, R156, gdesc[UR4].tnspB, R24, gsb0 ;  /* 0x43e000049c187df0 */ /* 0x000fe20008001818 */
[----:B------:R-:W-:Y:S01]  /*c2b0*/  R2UR UR6, R152 ;  /* 0x00000000980672ca */ /* 0x000fe200000e0000 */
[C---:B------:R-:W-:Y:S01]  /*c2c0*/  VIADD R152, R174.reuse, 0x200 ;  /* 0x00000200ae987836 */ /* 0x040fe20000000000 */
[----:B------:R-:W-:Y:S01]  /*c2d0*/  R2UR UR7, R153 ;  /* 0x00000000990772ca */ /* 0x000fe200000e0000 */
[----:B------:R-:W-:Y:S02]  /*c2e0*/  IMAD.MOV.U32 R153, RZ, RZ, 0x40000040 ;  /* 0x40000040ff997424 */ /* 0x000fe400078e00ff */
[----:B------:R-:W-:Y:S01]  /*c2f0*/  VIADD R174, R174, 0x280 ;  /* 0x00000280aeae7836 */ /* 0x000fe20000000000 */
[----:B------:R-:W-:Y:S02]  /*c300*/  WARPGROUP.DEPBAR.LE gsb0, 0x0 ;  /* 0x00008000000079c5 */ /* 0x000fe40000010000 */
[----:B------:R-:W-:-:S15]  /*c310*/  WARPGROUP.ARRIVE ;  /* 0x00000000000079c5 */ /* 0x000fde0000000000 */
[----:B------:R-:W-:-:S04]  /*c320*/  NOP ;  /* 0x0000000000007918 */ /* 0x000fc80000000000 */
[----:B------:R-:W-:Y:S01]  /*c330*/  HGMMA.64x256x16.F32.BF16 R24, R160, gdesc[UR4].tnspB, R24, gsb0 ;  /* 0x43e00004a0187df0 */ /* 0x000fe20008001818 */
[----:B------:R-:W-:Y:S02]  /*c340*/  R2UR UR6, R152 ;  /* 0x00000000980672ca */ /* 0x000fe400000e0000 */
[----:B------:R-:W-:Y:S01]  /*c350*/  R2UR UR7, R153 ;  /* 0x00000000990772ca */ /* 0x000fe200000e0000 */
[----:B------:R-:W-:Y:S02]  /*c360*/  WARPGROUP.DEPBAR.LE gsb0, 0x0 ;  /* 0x00008000000079c5 */ /* 0x000fe40000010000 */
[----:B------:R-:W-:-:S15]  /*c370*/  WARPGROUP.ARRIVE ;  /* 0x00000000000079c5 */ /* 0x000fde0000000000 */
[----:B------:R-:W-:-:S07]  /*c380*/  NOP ;  /* 0x0000000000007918 */ /* 0x000fce0000000000 */
        /* <DEDUP_REMOVED lines=8> */
[----:B0-----:R-:W-:Y:S05]  /*c410*/  @!P0 BRA `(.L_x_768) ;  /* 0x0000000000048947 */ /* 0x001fea0003800000 */
[----:B------:R-:W-:Y:S01]  /*c420*/  BPT.TRAP 0x1 ;  /* 0x000000040000795c */ /* 0x000fe20000300000 */
.L_x_768:
[----:B------:R-:W0:Y:S01]  /*c430*/  S2R R10, SR_CgaCtaId ;  /* 0x00000000000a7919 */ /* 0x000e220000008800 */
[----:B------:R-:W-:Y:S02]  /*c440*/  VIADD R9, R9, 0x22860 ;  /* 0x0002286009097836 */ /* 0x000fe40000000000 */
[----:B------:R-:W-:Y:S02]  /*c450*/  IMAD.MOV.U32 R201, RZ, RZ, R173 ;  /* 0x000000ffffc97224 */ /* 0x000fe400078e00ad */
[----:B------:R-:W-:Y:S01]  /*c460*/  IMAD.MOV.U32 R200, RZ, RZ, R3 ;  /* 0x000000ffffc87224 */ /* 0x000fe200078e0003 */
[----:B0-----:R-:W-:-:S04]  /*c470*/  PRMT R9, R10, 0x654, R9 ;  /* 0x000006540a097816 */ /* 0x001fc80000000009 */
[----:B------:R1:W-:Y:S01]  /*c480*/  SYNCS.ARRIVE.TRANS64.RED.A1T0 RZ, [R9+URZ], RZ ;  /* 0x000000ff09ff79a7 */ /* 0x0003e2000810043f */
[----:B------:R-:W-:Y:S05]  /*c490*/  @P1 BRA `(.L_x_769) ;  /* 0xffffffe0003c1947 */ /* 0x000fea000383ffff */
.L_x_757:
[----:B------:R-:W3:Y:S01]  /*c4a0*/  LDL.LU R177, [R1+0x28] ;  /* 0x0000280001b17983 */ /* 0x000ee20000300800 */
[----:B------:R-:W-:Y:S05]  /*c4b0*/  WARPSYNC.ALL ;  /* 0x0000000000007948 */ /* 0x000fea0003800000 */
[----:B------:R-:W4:Y:S01]  /*c4c0*/  SHFL.BFLY PT, R5, R6, 0x2, 0x1f ;  /* 0x0c401f0006057f89 */ /* 0x000f2200000e0000 */
[----:B-1----:R-:W-:Y:S01]  /*c4d0*/  IMAD.MOV.U32 R9, RZ, RZ, RZ ;  /* 0x000000ffff097224 */ /* 0x002fe200078e00ff */
[----:B------:R2:W-:Y:S06]  /*c4e0*/  BAR.ARV R11, 0x100 ;  /* 0x0004000b0000751d */ /* 0x0005ec0000002000 */
[----:B------:R-:W-:-:S02]  /*c4f0*/  VIADD R206, R206, 0x1 ;  /* 0x00000001cece7836 */ /* 0x000fc40000000000 */
[----:B------:R-:W-:Y:S06]  /*c500*/  BAR.ARV 0x8, 0x180 ;  /* 0x0206000000007b1d */ /* 0x000fec0000002000 */
[C---:B------:R-:W-:Y:S01]  /*c510*/  ISETP.NE.AND P0, PT, R206.reuse, 0x2, PT ;  /* 0x00000002ce00780c */ /* 0x040fe20003f05270 */
[----:B------:R-:W-:Y:S01]  /*c520*/  IMAD.MOV.U32 R21, RZ, RZ, -0x800000 ;  /* 0xff800000ff157424 */ /* 0x000fe200078e00ff */
[----:B0-----:R-:W0:Y:S01]  /*c530*/  SHFL.BFLY PT, R8, R7, 0x2, 0x1f ;  /* 0x0c401f0007087f89 */ /* 0x001e2200000e0000 */
[----:B------:R-:W-:Y:S01]  /*c540*/  IMAD.MOV.U32 R20, RZ, RZ, -0x800000 ;  /* 0xff800000ff147424 */ /* 0x000fe200078e00ff */
[----:B------:R-:W-:Y:S01]  /*c550*/  PLOP3.LUT P1, PT, PT, PT, PT, 0x8, 0x0 ;  /* 0x000000000000781c */ /* 0x000fe20003f2e170 */
[----:B----4-:R-:W-:Y:S01]  /*c560*/  FADD.FTZ R5, R5, R6 ;  /* 0x0000000605057221 */ /* 0x010fe20000010000 */
[----:B------:R-:W-:Y:S01]  /*c570*/  IMAD.MOV.U32 R6, RZ, RZ, RZ ;  /* 0x000000ffff067224 */ /* 0x000fe200078e00ff */
[----:B------:R-:W-:-:S03]  /*c580*/  SEL R206, R206, RZ, P0 ;  /* 0x000000ffcece7207 */ /* 0x000fc60000000000 */
[----:B------:R-:W1:Y:S01]  /*c590*/  SHFL.BFLY PT, R4, R5, 0x1, 0x1f ;  /* 0x0c201f0005047f89 */ /* 0x000e6200000e0000 */
[----:B0-----:R-:W-:-:S05]  /*c5a0*/  FADD.FTZ R10, R8, R7 ;  /* 0x00000007080a7221 */ /* 0x001fca0000010000 */
[----:B------:R-:W0:Y:S01]  /*c5b0*/  SHFL.BFLY PT, R13, R10, 0x1, 0x1f ;  /* 0x0c201f000a0d7f89 */ /* 0x000e2200000e0000 */
[----:B-1----:R-:W-:Y:S01]  /*c5c0*/  FADD.FTZ R7, R5, R4 ;  /* 0x0000000405077221 */ /* 0x002fe20000010000 */
[----:B------:R-:W-:-:S04]  /*c5d0*/  SEL R5, RZ, 0x1, P0 ;  /* 0x00000001ff057807 */ /* 0x000fc80000000000 */
[----:B------:R-:W-:Y:S02]  /*c5e0*/  FSETP.NE.FTZ.AND P2, PT, R7, RZ, PT ;  /* 0x000000ff0700720b */ /* 0x000fe40003f55000 */
[----:B------:R-:W-:-:S11]  /*c5f0*/  LOP3.LUT R216, R216, R5, RZ, 0x3c, !PT ;  /* 0x00000005d8d87212 */ /* 0x000fd600078e3cff */
[----:B------:R-:W1:Y:S01]  /*c600*/  @P2 MUFU.RCP R9, R7 ;  /* 0x0000000700092308 */ /* 0x000e620000001000 */
[----:B0-----:R-:W-:-:S05]  /*c610*/  FADD.FTZ R8, R10, R13 ;  /* 0x0000000d0a087221 */ /* 0x001fca0000010000 */
[----:B------:R-:W-:Y:S01]  /*c620*/  FSETP.NE.FTZ.AND P3, PT, R8, RZ, PT ;  /* 0x000000ff0800720b */ /* 0x000fe20003f75000 */
[-C--:B-1----:R-:W-:Y:S01]  /*c630*/  FMUL.FTZ R4, R28, R9.reuse ;  /* 0x000000091c047220 */ /* 0x082fe20000410000 */
[-C--:B------:R-:W-:Y:S01]  /*c640*/  FMUL.FTZ R152, R32, R9.reuse ;  /* 0x0000000920987220 */ /* 0x080fe20000410000 */
[----:B------:R-:W0:Y:S01]  /*c650*/  @P2 MUFU.LG2 R28, R7 ;  /* 0x00000007001c2308 */ /* 0x000e220000000c00 */
[----:B------:R-:W-:Y:S01]  /*c660*/  FMUL.FTZ R5, R33, R9 ;  /* 0x0000000921057220 */ /* 0x000fe20000410000 */
[----:B------:R-:W-:-:S08]  /*c670*/  @P2 FMUL.FTZ R33, R0, 0.69314718246459960938 ;  /* 0x3f31721800212820 */ /* 0x000fd00000410000 */
[----:B------:R-:W-:Y:S01]  /*c680*/  @P3 FMUL.FTZ R32, R0, 0.69314718246459960938 ;  /* 0x3f31721800203820 */ /* 0x000fe20000410000 */
[-C--:B------:R-:W-:Y:S01]  /*c690*/  FMUL.FTZ R166, R88, R9.reuse ;  /* 0x0000000958a67220 */ /* 0x080fe20000410000 */
[-C--:B------:R-:W-:Y:S01]  /*c6a0*/  FMUL.FTZ R167, R92, R9.reuse ;  /* 0x000000095ca77220 */ /* 0x080fe20000410000 */
[-C--:B------:R-:W-:Y:S01]  /*c6b0*/  FMUL.FTZ R168, R96, R9.reuse ;  /* 0x0000000960a87220 */ /* 0x080fe20000410000 */
[-C--:B------:R-:W-:Y:S01]  /*c6c0*/  FMUL.FTZ R169, R100, R9.reuse ;  /* 0x0000000964a97220 */ /* 0x080fe20000410000 */
[----:B------:R-:W1:Y:S01]  /*c6d0*/  @P3 MUFU.LG2 R19, R8 ;  /* 0x0000000800133308 */ /* 0x000e620000000c00 */
[-C--:B------:R-:W-:Y:S01]  /*c6e0*/  FMUL.FTZ R170, R104, R9.reuse ;  /* 0x0000000968aa7220 */ /* 0x080fe20000410000 */
[-C--:B------:R-:W-:Y:S01]  /*c6f0*/  FMUL.FTZ R24, R24, R9.reuse ;  /* 0x0000000918187220 */ /* 0x080fe20000410000 */
[-C--:B------:R-:W-:Y:S01]  /*c700*/  FMUL.FTZ R25, R25, R9.reuse ;  /* 0x0000000919197220 */ /* 0x080fe20000410000 */
[-C--:B------:R-:W-:Y:S01]  /*c710*/  FMUL.FTZ R29, R29, R9.reuse ;  /* 0x000000091d1d7220 */ /* 0x080fe20000410000 */
[-C--:B------:R-:W-:Y:S01]  /*c720*/  FMUL.FTZ R153, R36, R9.reuse ;  /* 0x0000000924997220 */ /* 0x080fe20000410000 */
[-C--:B------:R-:W-:Y:S01]  /*c730*/  FMUL.FTZ R37, R37, R9.reuse ;  /* 0x0000000925257220 */ /* 0x080fe20000410000 */
[-C--:B------:R-:W-:Y:S01]  /*c740*/  FMUL.FTZ R154, R40, R9.reuse ;  /* 0x00000009289a7220 */ /* 0x080fe20000410000 */
[----:B------:R-:W4:Y:S01]  /*c750*/  @P3 MUFU.RCP R6, R8 ;  /* 0x0000000800063308 */ /* 0x000f220000001000 */
[----:B0-----:R-:W-:Y:S01]  /*c760*/  @P2 FMUL.FTZ R28, R28, 0.69314718246459960938 ;  /* 0x3f3172181c1c2820 */ /* 0x001fe20000410000 */
[-C--:B------:R-:W-:Y:S01]  /*c770*/  FMUL.FTZ R41, R41, R9.reuse ;  /* 0x0000000929297220 */ /* 0x080fe20000410000 */
[-C--:B------:R-:W-:Y:S01]  /*c780*/  FMUL.FTZ R155, R44, R9.reuse ;  /* 0x000000092c9b7220 */ /* 0x080fe20000410000 */
[-C--:B------:R-:W-:Y:S01]  /*c790*/  FMUL.FTZ R45, R45, R9.reuse ;  /* 0x000000092d2d7220 */ /* 0x080fe20000410000 */
[-C--:B------:R-:W-:Y:S01]  /*c7a0*/  FMUL.FTZ R156, R48, R9.reuse ;  /* 0x00000009309c7220 */ /* 0x080fe20000410000 */
[-C--:B------:R-:W-:Y:S01]  /*c7b0*/  FMUL.FTZ R49, R49, R9.reuse ;  /* 0x0000000931317220 */ /* 0x080fe20000410000 */
[-C--:B------:R-:W-:Y:S01]  /*c7c0*/  FMUL.FTZ R157, R52, R9.reuse ;  /* 0x00000009349d7220 */ /* 0x080fe20000410000 */
[-C--:B------:R-:W-:Y:S01]  /*c7d0*/  FMUL.FTZ R53, R53, R9.reuse ;  /* 0x0000000935357220 */ /* 0x080fe20000410000 */
[----:B-1----:R-:W-:Y:S01]  /*c7e0*/  @P3 FMUL.FTZ R19, R19, 0.69314718246459960938 ;  /* 0x3f31721813133820 */ /* 0x002fe20000410000 */
        /* <DEDUP_REMOVED lines=43> */
[-C--:B----4-:R-:W-:Y:S01]  /*caa0*/  FMUL.FTZ R7, R38, R6.reuse ;  /* 0x0000000626077220 */ /* 0x090fe20000410000 */
[-C--:B--2---:R-:W-:Y:S01]  /*cab0*/  FMUL.FTZ R11, R46, R6.reuse ;  /* 0x000000062e0b7220 */ /* 0x084fe20000410000 */
        /* <DEDUP_REMOVED lines=64> */
[----:B---3--:R-:W-:-:S05]  /*cec0*/  VIADD R177, R177, 0x1 ;  /* 0x00000001b1b17836 */ /* 0x008fca0000000000 */
[----:B------:R0:W-:Y:S02]  /*ced0*/  STL [R1+0x28], R177 ;  /* 0x000028b101007387 */ /* 0x0001e40000100800 */
.L_x_714:
[----:B------:R-:W-:Y:S05]  /*cee0*/  WARPSYNC.ALL ;  /* 0x0000000000007948 */ /* 0x000fea0003800000 */
[----:B------:R-:W1:Y:S01]  /*cef0*/  S2R R3, SR_CgaCtaId ;  /* 0x0000000000037919 */ /* 0x000e620000008800 */
[----:B------:R-:W-:Y:S01]  /*cf00*/  MOV R19, 0x400 ;  /* 0x0000040000137802 */ /* 0x000fe20000000f00 */
[----:B------:R-:W-:Y:S01]  /*cf10*/  BSSY B0, `(.L_x_770) ;  /* 0x000031c000007945 */ /* 0x000fe20003800000 */
[----:B------:R-:W-:Y:S02]  /*cf20*/  BAR.SYNC.DEFER_BLOCKING 0x5, 0x180 ;  /* 0x0146000000007b1d */ /* 0x000fe40000010000 */
[----:B-1----:R-:W-:-:S05]  /*cf30*/  LEA R19, R3, R19, 0x18 ;  /* 0x0000001303137211 */ /* 0x002fca00078ec0ff */
[----:B------:R1:W2:Y:S01]  /*cf40*/  LDS.128 R32, [R19+0x228d0] ;  /* 0x0228d00013207984 */ /* 0x0002a20000000c00 */
[----:B------:R-:W-:Y:S06]  /*cf50*/  BAR.ARV 0x4, 0x180 ;  /* 0x0106000000007b1d */ /* 0x000fec0000002000 */
[----:B------:R-:W-:Y:S05]  /*cf60*/  @P1 BRA `(.L_x_771) ;  /* 0x00000020002c1947 */ /* 0x000fea0003800000 */
[----:B------:R-:W3:Y:S01]  /*cf70*/  LDL R3, [R1+0x54] ;  /* 0x0000540001037983 */ /* 0x000ee20000100800 */
[----:B------:R-:W4:Y:S01]  /*cf80*/  S2R R6, SR_SWINHI ;  /* 0x0000000000067919 */ /* 0x000f220000002f00 */
[----:B------:R-:W-:Y:S05]  /*cf90*/  WARPSYNC.ALL ;  /* 0x0000000000007948 */ /* 0x000fea0003800000 */
[----:B------:R-:W3:Y:S01]  /*cfa0*/  LDL.LU R179, [R1+0x1c] ;  /* 0x00001c0001b37983 */ /* 0x000ee20000300800 */
[----:B------:R-:W-:Y:S01]  /*cfb0*/  F2FP.BF16.F32.PACK_AB R24, R25, R24 ;  /* 0x000000181918723e */ /* 0x000fe200000010ff */
[----:B------:R-:W-:Y:S01]  /*cfc0*/  ULDC.64 UR4, c[0x0][0xc00] ;  /* 0x0003000000047ab9 */ /* 0x000fe20000000a00 */
[----:B------:R-:W-:Y:S01]  /*cfd0*/  F2FP.BF16.F32.PACK_AB R7, R39, R7 ;  /* 0x000000072707723e */ /* 0x000fe200000010ff */
[----:B------:R-:W3:Y:S01]  /*cfe0*/  LDL.LU R178, [R1+0x20] ;  /* 0x0000200001b27983 */ /* 0x000ee20000300800 */
[----:B------:R-:W-:Y:S01]  /*cff0*/  F2FP.BF16.F32.PACK_AB R9, R43, R9 ;  /* 0x000000092b09723e */ /* 0x000fe200000010ff */
[----:B--2---:R-:W2:Y:S01]  /*d000*/  LDC R32, c[0x0][0xbe8] ;  /* 0x0002fa00ff207b82 */ /* 0x004ea20000000800 */
[----:B------:R-:W-:-:S02]  /*d010*/  MOV R94, R19 ;  /* 0x00000013005e7202 */ /* 0x000fc40000000f00 */
[----:B----4-:R-:W-:Y:S01]  /*d020*/  MOV R95, R6 ;  /* 0x00000006005f7202 */ /* 0x010fe20000000f00 */
[----:B0-----:R-:W4:Y:S01]  /*d030*/  LDL R177, [R1+0x50] ;  /* 0x0000500001b17983 */ /* 0x001f220000100800 */
[----:B------:R-:W-:Y:S02]  /*d040*/  F2FP.BF16.F32.PACK_AB R25, R40, R12 ;  /* 0x0000000c2819723e */ /* 0x000fe400000010ff */
[----:B------:R-:W-:Y:S01]  /*d050*/  F2FP.BF16.F32.PACK_AB R6, R37, R153 ;  /* 0x000000992506723e */ /* 0x000fe200000010ff */
[----:B------:R-:W4:Y:S01]  /*d060*/  LDL R173, [R1+0x2c] ;  /* 0x00002c0001ad7983 */ /* 0x000f220000100800 */
[----:B------:R-:W-:Y:S02]  /*d070*/  F2FP.BF16.F32.PACK_AB R11, R47, R11 ;  /* 0x0000000b2f0b723e */ /* 0x000fe400000010ff */
[----:B------:R-:W-:Y:S02]  /*d080*/  F2FP.BF16.F32.PACK_AB R12, R49, R156 ;  /* 0x0000009c310c723e */ /* 0x000fe400000010ff */
[----:B------:R-:W-:-:S02]  /*d090*/  F2FP.BF16.F32.PACK_AB R13, R51, R13 ;  /* 0x0000000d330d723e */ /* 0x000fc400000010ff */
        /* <DEDUP_REMOVED lines=15> */
[----:B------:R-:W-:Y:S01]  /*d190*/  F2FP.BF16.F32.PACK_AB R147, R151, R150 ;  /* 0x000000969793723e */ /* 0x000fe200000010ff */
[----:B------:R-:W-:Y:S01]  /*d1a0*/  BAR.SYNC.DEFER_BLOCKING 0x1, 0x100 ;  /* 0x0044000000007b1d */ /* 0x000fe20000010000 */
[----:B---3--:R-:W-:-:S03]  /*d1b0*/  IMAD.WIDE R116, R3, 0x2, R94 ;  /* 0x0000000203747825 */ /* 0x008fc600078e025e */
[C---:B------:R-:W-:Y:S02]  /*d1c0*/  LOP3.LUT R27, R116.reuse, 0x380, RZ, 0xc0, !PT ;  /* 0x00000380741b7812 */ /* 0x040fe400078ec0ff */
[C---:B------:R-:W-:Y:S02]  /*d1d0*/  IADD3 R3, P2, R116.reuse, 0x40, RZ ;  /* 0x0000004074037810 */ /* 0x040fe40007f5e0ff */
[----:B------:R-:W-:Y:S02]  /*d1e0*/  IADD3 R115, P3, R116, 0x60, RZ ;  /* 0x0000006074737810 */ /* 0x000fe40007f7e0ff */
[----:B------:R-:W-:Y:S02]  /*d1f0*/  SHF.R.U64 R27, R27, 0x3, RZ ;  /* 0x000000031b1b7819 */ /* 0x000fe400000012ff */
[----:B-----5:R-:W-:Y:S02]  /*d200*/  LOP3.LUT R28, R3, 0x380, RZ, 0xc0, !PT ;  /* 0x00000380031c7812 */ /* 0x020fe400078ec0ff */
[----:B------:R-:W-:-:S02]  /*d210*/  LOP3.LUT R114, R115, 0x380, RZ, 0xc0, !PT ;  /* 0x0000038073727812 */ /* 0x000fc400078ec0ff */
[----:B------:R-:W-:Y:S01]  /*d220*/  LOP3.LUT R26, R27, R116, RZ, 0x3c, !PT ;  /* 0x000000741b1a7212 */ /* 0x000fe200078e3cff */
[--C-:B------:R-:W-:Y:S01]  /*d230*/  IMAD.MOV.U32 R27, RZ, RZ, R117.reuse ;  /* 0x000000ffff1b7224 */ /* 0x100fe200078e0075 */
[----:B------:R-:W-:Y:S02]  /*d240*/  SHF.R.U64 R28, R28, 0x3, RZ ;  /* 0x000000031c1c7819 */ /* 0x000fe400000012ff */
[----:B------:R-:W-:Y:S02]  /*d250*/  SHF.R.U64 R114, R114, 0x3, RZ ;  /* 0x0000000372727819 */ /* 0x000fe400000012ff */
[----:B------:R-:W-:Y:S02]  /*d260*/  LOP3.LUT R28, R28, R3, RZ, 0x3c, !PT ;  /* 0x000000031c1c7212 */ /* 0x000fe400078e3cff */
[----:B------:R-:W-:Y:S02]  /*d270*/  MOV R3, R26 ;  /* 0x0000001a00037202 */ /* 0x000fe40000000f00 */
[----:B------:R-:W-:Y:S01]  /*d280*/  LOP3.LUT R114, R114, R115, RZ, 0x3c, !PT ;  /* 0x0000007372727212 */ /* 0x000fe200078e3cff */
[--C-:B------:R-:W-:Y:S01]  /*d290*/  IMAD.X R115, RZ, RZ, R117.reuse, P3 ;  /* 0x000000ffff737224 */ /* 0x100fe200018e0675 */
[----:B------:R-:W-:Y:S01]  /*d2a0*/  F2FP.BF16.F32.PACK_AB R26, R29, R4 ;  /* 0x000000041d1a723e */ /* 0x000fe200000010ff */
[----:B------:R-:W-:Y:S01]  /*d2b0*/  IMAD.X R29, RZ, RZ, R117, P2 ;  /* 0x000000ffff1d7224 */ /* 0x000fe200010e0675 */
[----:B------:R-:W-:-:S02]  /*d2c0*/  IADD3 R119, P2, R116, 0x8000, RZ ;  /* 0x0000800074777810 */ /* 0x000fc40007f5e0ff */
[C---:B------:R-:W-:Y:S02]  /*d2d0*/  IADD3 R121, P3, R116.reuse, 0x8020, RZ ;  /* 0x0000802074797810 */ /* 0x040fe40007f7e0ff */
[C---:B------:R-:W-:Y:S02]  /*d2e0*/  IADD3 R31, P1, R116.reuse, 0x20, RZ ;  /* 0x00000020741f7810 */ /* 0x040fe40007f3e0ff */
[----:B------:R-:W-:Y:S02]  /*d2f0*/  LOP3.LUT R118, R119, 0x380, RZ, 0xc0, !PT ;  /* 0x0000038077767812 */ /* 0x000fe400078ec0ff */
[----:B------:R-:W-:Y:S02]  /*d300*/  LOP3.LUT R120, R121, 0x380, RZ, 0xc0, !PT ;  /* 0x0000038079787812 */ /* 0x000fe400078ec0ff */
[----:B------:R-:W-:Y:S02]  /*d310*/  LOP3.LUT R30, R31, 0x380, RZ, 0xc0, !PT ;  /* 0x000003801f1e7812 */ /* 0x000fe400078ec0ff */
[----:B------:R-:W-:-:S02]  /*d320*/  IADD3 R103, P4, R116, 0x4000, RZ ;  /* 0x0000400074677810 */ /* 0x000fc40007f9e0ff */
[----:B------:R-:W-:Y:S02]  /*d330*/  F2FP.BF16.F32.PACK_AB R27, R14, R10 ;  /* 0x0000000a0e1b723e */ /* 0x000fe400000010ff */
[----:B------:R-:W-:Y:S02]  /*d340*/  SHF.R.U64 R118, R118, 0x3, RZ ;  /* 0x0000000376767819 */ /* 0x000fe400000012ff */
[----:B------:R-:W-:Y:S02]  /*d350*/  SHF.R.U64 R120, R120, 0x3, RZ ;  /* 0x0000000378787819 */ /* 0x000fe400000012ff */
[----:B------:R-:W-:Y:S01]  /*d360*/  SHF.R.U64 R30, R30, 0x3, RZ ;  /* 0x000000031e1e7819 */ /* 0x000fe200000012ff */
[----:B------:R0:W-:Y:S01]  /*d370*/  STSM.16.M88.4 [R3], R24 ;  /* 0x0000001803007844 */ /* 0x0001e20000000200 */
[----:B------:R-:W-:Y:S02]  /*d380*/  LOP3.LUT R102, R103, 0x380, RZ, 0xc0, !PT ;  /* 0x0000038067667812 */ /* 0x000fe400078ec0ff */
[----:B------:R-:W-:Y:S01]  /*d390*/  LOP3.LUT R118, R118, R119, RZ, 0x3c, !PT ;  /* 0x0000007776767212 */ /* 0x000fe200078e3cff */
[--C-:B------:R-:W-:Y:S01]  /*d3a0*/  IMAD.X R119, RZ, RZ, R117.reuse, P2 ;  /* 0x000000ffff777224 */ /* 0x100fe200010e0675 */
[----:B------:R-:W-:Y:S01]  /*d3b0*/  LOP3.LUT R120, R120, R121, RZ, 0x3c, !PT ;  /* 0x0000007978787212 */ /* 0x000fe200078e3cff */
[--C-:B------:R-:W-:Y:S01]  /*d3c0*/  IMAD.X R121, RZ, RZ, R117.reuse, P3 ;  /* 0x000000ffff797224 */ /* 0x100fe200018e0675 */
[----:B------:R-:W-:Y:S01]  /*d3d0*/  LOP3.LUT R30, R30, R31, RZ, 0x3c, !PT ;  /* 0x0000001f1e1e7212 */ /* 0x000fe200078e3cff */
[----:B------:R-:W-:Y:S01]  /*d3e0*/  IMAD.X R31, RZ, RZ, R117, P1 ;  /* 0x000000ffff1f7224 */ /* 0x000fe200008e0675 */
[----:B------:R-:W-:-:S02]  /*d3f0*/  IADD3 R113, P5, R116, 0x4020, RZ ;  /* 0x0000402074717810 */ /* 0x000fc40007fbe0ff */
[C---:B------:R-:W-:Y:S02]  /*d400*/  IADD3 R111, P0, R116.reuse, 0x4040, RZ ;  /* 0x00004040746f7810 */ /* 0x040fe40007f1e0ff */
[C---:B------:R-:W-:Y:S02]  /*d410*/  IADD3 R107, P1, R116.reuse, 0x4060, RZ ;  /* 0x00004060746b7810 */ /* 0x040fe40007f3e0ff */
[C---:B0-----:R-:W-:Y:S02]  /*d420*/  IADD3 R25, P2, R116.reuse, 0xc040, RZ ;  /* 0x0000c04074197810 */ /* 0x041fe40007f5e0ff */
        /* <DEDUP_REMOVED lines=11> */
[----:B------:R-:W-:Y:S02]  /*d4e0*/  IADD3 R123, P4, R116, 0x8040, RZ ;  /* 0x00008040747b7810 */ /* 0x000fe40007f9e0ff */
[----:B------:R-:W-:Y:S02]  /*d4f0*/  SHF.R.U64 R24, R24, 0x3, RZ ;  /* 0x0000000318187819 */ /* 0x000fe400000012ff */
[----:B------:R-:W-:Y:S02]  /*d500*/  SHF.R.U64 R26, R26, 0x3, RZ ;  /* 0x000000031a1a7819 */ /* 0x000fe400000012ff */
[----:B------:R-:W-:Y:S02]  /*d510*/  SHF.R.U64 R106, R106, 0x3, RZ ;  /* 0x000000036a6a7819 */ /* 0x000fe400000012ff */
[----:B------:R-:W-:Y:S01]  /*d520*/  LOP3.LUT R112, R112, R113, RZ, 0x3c, !PT ;  /* 0x0000007170707212 */ /* 0x000fe200078e3cff */
[--C-:B------:R-:W-:Y:S01]  /*d530*/  IMAD.X R113, RZ, RZ, R117.reuse, P5 ;  /* 0x000000ffff717224 */ /* 0x100fe200028e0675 */
[----:B------:R-:W-:Y:S01]  /*d540*/  LOP3.LUT R110, R110, R111, RZ, 0x3c, !PT ;  /* 0x0000006f6e6e7212 */ /* 0x000fe200078e3cff */
[----:B------:R-:W-:Y:S01]  /*d550*/  IMAD.X R111, RZ, RZ, R117, P0 ;  /* 0x000000ffff6f7224 */ /* 0x000fe200000e0675 */
[----:B------:R-:W-:-:S02]  /*d560*/  LOP3.LUT R122, R123, 0x380, RZ, 0xc0, !PT ;  /* 0x000003807b7a7812 */ /* 0x000fc400078ec0ff */
[----:B------:R-:W-:Y:S01]  /*d570*/  LOP3.LUT R24, R24, R25, RZ, 0x3c, !PT ;  /* 0x0000001918187212 */ /* 0x000fe200078e3cff */
[--C-:B------:R-:W-:Y:S01]  /*d580*/  IMAD.X R25, RZ, RZ, R117.reuse, P2 ;  /* 0x000000ffff197224 */ /* 0x100fe200010e0675 */
[----:B------:R-:W-:Y:S01]  /*d590*/  LOP3.LUT R26, R26, R27, RZ, 0x3c, !PT ;  /* 0x0000001b1a1a7212 */ /* 0x000fe200078e3cff */
[--C-:B------:R-:W-:Y:S01]  /*d5a0*/  IMAD.X R27, RZ, RZ, R117.reuse, P3 ;  /* 0x000000ffff1b7224 */ /* 0x100fe200018e0675 */
[----:B------:R-:W-:Y:S01]  /*d5b0*/  LOP3.LUT R106, R106, R107, RZ, 0x3c, !PT ;  /* 0x0000006b6a6a7212 */ /* 0x000fe200078e3cff */
[----:B------:R-:W-:Y:S01]  /*d5c0*/  IMAD.X R107, RZ, RZ, R117, P1 ;  /* 0x000000ffff6b7224 */ /* 0x000fe200008e0675 */
[C---:B------:R-:W-:Y:S02]  /*d5d0*/  IADD3 R125, P5, R116.reuse, 0x8060, RZ ;  /* 0x00008060747d7810 */ /* 0x040fe40007fbe0ff */
[----:B------:R-:W-:Y:S02]  /*d5e0*/  F2FP.BF16.F32.PACK_AB R4, R5, R152 ;  /* 0x000000980504723e */ /* 0x000fe400000010ff */
[----:B------:R-:W-:-:S02]  /*d5f0*/  IADD3 R127, P0, R116, 0xc000, RZ ;  /* 0x0000c000747f7810 */ /* 0x000fc40007f1e0ff */
[----:B------:R-:W-:Y:S02]  /*d600*/  MOV R30, R30 ;  /* 0x0000001e001e7202 */ /* 0x000fe40000000f00 */
[----:B------:R-:W-:Y:S02]  /*d610*/  F2FP.BF16.F32.PACK_AB R5, R8, R0 ;  /* 0x000000000805723e */ /* 0x000fe400000010ff */
[----:B------:R-:W-:Y:S02]  /*d620*/  IADD3 R129, P1, R116, 0xc020, RZ ;  /* 0x0000c02074817810 */ /* 0x000fe40007f3e0ff */
[----:B------:R-:W-:Y:S02]  /*d630*/  SHF.R.U64 R122, R122, 0x3, RZ ;  /* 0x000000037a7a7819 */ /* 0x000fe400000012ff */
[----:B------:R-:W-:Y:S02]  /*d640*/  MOV R28, R28 ;  /* 0x0000001c001c7202 */ /* 0x000fe40000000f00 */
[----:B------:R-:W-:-:S02]  /*d650*/  F2FP.BF16.F32.PACK_AB R8, R41, R154 ;  /* 0x0000009a2908723e */ /* 0x000fc400000010ff */
[----:B------:R-:W-:Y:S02]  /*d660*/  F2FP.BF16.F32.PACK_AB R10, R45, R155 ;  /* 0x0000009b2d0a723e */ /* 0x000fe400000010ff */
[----:B------:R-:W-:Y:S01]  /*d670*/  LOP3.LUT R124, R125, 0x380, RZ, 0xc0, !PT ;  /* 0x000003807d7c7812 */ /* 0x000fe200078ec0ff */
[----:B------:R0:W-:Y:S01]  /*d680*/  STSM.16.M88.4 [R30], R4 ;  /* 0x000000041e007844 */ /* 0x0001e20000000200 */
[----:B------:R-:W-:Y:S02]  /*d690*/  LOP3.LUT R126, R127, 0x380, RZ, 0xc0, !PT ;  /* 0x000003807f7e7812 */ /* 0x000fe400078ec0ff */
[----:B------:R-:W-:Y:S02]  /*d6a0*/  MOV R114, R114 ;  /* 0x0000007200727202 */ /* 0x000fe40000000f00 */
[----:B------:R-:W-:Y:S02]  /*d6b0*/  MOV R0, R24 ;  /* 0x0000001800007202 */ /* 0x000fe40000000f00 */
[----:B------:R-:W-:-:S02]  /*d6c0*/  MOV R3, R26 ;  /* 0x0000001a00037202 */ /* 0x000fc40000000f00 */
[----:B------:R-:W-:Y:S02]  /*d6d0*/  F2FP.BF16.F32.PACK_AB R14, R53, R157 ;  /* 0x0000009d350e723e */ /* 0x000fe400000010ff */
[----:B------:R-:W-:Y:S02]  /*d6e0*/  LOP3.LUT R128, R129, 0x380, RZ, 0xc0, !PT ;  /* 0x0000038081807812 */ /* 0x000fe400078ec0ff */
[----:B------:R-:W-:Y:S02]  /*d6f0*/  MOV R102, R102 ;  /* 0x0000006600667202 */ /* 0x000fe40000000f00 */
[----:B------:R-:W-:Y:S02]  /*d700*/  F2FP.BF16.F32.PACK_AB R24, R57, R158 ;  /* 0x0000009e3918723e */ /* 0x000fe400000010ff */
[----:B------:R-:W-:Y:S02]  /*d710*/  F2FP.BF16.F32.PACK_AB R25, R59, R58 ;  /* 0x0000003a3b19723e */ /* 0x000fe400000010ff */
[----:B------:R-:W-:-:S02]  /*d720*/  F2FP.BF16.F32.PACK_AB R26, R61, R159 ;  /* 0x0000009f3d1a723e */ /* 0x000fc400000010ff */
[----:B------:R-:W-:Y:S01]  /*d730*/  F2FP.BF16.F32.PACK_AB R27, R63, R62 ;  /* 0x0000003e3f1b723e */ /* 0x000fe200000010ff */
[----:B------:R3:W-:Y:S01]  /*d740*/  STSM.16.M88.4 [R28], R8 ;  /* 0x000000081c007844 */ /* 0x0007e20000000200 */
[----:B------:R-:W-:Y:S01]  /*d750*/  LOP3.LUT R122, R122, R123, RZ, 0x3c, !PT ;  /* 0x0000007b7a7a7212 */ /* 0x000fe200078e3cff */
[----:B------:R-:W-:Y:S01]  /*d760*/  IMAD.X R123, RZ, RZ, R117, P4 ;  /* 0x000000ffff7b7224 */ /* 0x000fe200020e0675 */
[----:B------:R-:W-:Y:S02]  /*d770*/  MOV R112, R112 ;  /* 0x0000007000707202 */ /* 0x000fe40000000f00 */
[----:B0-----:R-:W-:Y:S02]  /*d780*/  F2FP.BF16.F32.PACK_AB R4, R65, R160 ;  /* 0x000000a04104723e */ /* 0x001fe400000010ff */
[----:B------:R-:W-:Y:S02]  /*d790*/  F2FP.BF16.F32.PACK_AB R5, R67, R66 ;  /* 0x000000424305723e */ /* 0x000fe400000010ff */
[----:B------:R-:W-:-:S02]  /*d7a0*/  F2FP.BF16.F32.PACK_AB R6, R69, R161 ;  /* 0x000000a14506723e */ /* 0x000fc400000010ff */
[----:B------:R-:W-:Y:S02]  /*d7b0*/  F2FP.BF16.F32.PACK_AB R7, R71, R70 ;  /* 0x000000464707723e */ /* 0x000fe400000010ff */
[----:B------:R-:W-:Y:S01]  /*d7c0*/  SHF.R.U64 R124, R124, 0x3, RZ ;  /* 0x000000037c7c7819 */ /* 0x000fe200000012ff */
[----:B------:R-:W-:Y:S01]  /*d7d0*/  STSM.16.M88.4 [R114], R12 ;  /* 0x0000000c72007844 */ /* 0x000fe20000000200 */
[----:B------:R-:W-:Y:S02]  /*d7e0*/  SHF.R.U64 R126, R126, 0x3, RZ ;  /* 0x000000037e7e7819 */ /* 0x000fe400000012ff */
[----:B------:R-:W-:Y:S02]  /*d7f0*/  MOV R110, R110 ;  /* 0x0000006e006e7202 */ /* 0x000fe40000000f00 */
[----:B---3--:R-:W-:Y:S02]  /*d800*/  F2FP.BF16.F32.PACK_AB R8, R73, R162 ;  /* 0x000000a24908723e */ /* 0x008fe400000010ff */
[----:B------:R-:W-:-:S02]  /*d810*/  F2FP.BF16.F32.PACK_AB R9, R75, R74 ;  /* 0x0000004a4b09723e */ /* 0x000fc400000010ff */
[----:B------:R-:W-:Y:S02]  /*d820*/  F2FP.BF16.F32.PACK_AB R10, R77, R163 ;  /* 0x000000a34d0a723e */ /* 0x000fe400000010ff */
[----:B------:R-:W-:Y:S01]  /*d830*/  F2FP.BF16.F32.PACK_AB R11, R79, R78 ;  /* 0x0000004e4f0b723e */ /* 0x000fe200000010ff */
[----:B------:R-:W-:Y:S01]  /*d840*/  STSM.16.M88.4 [R102], R24 ;  /* 0x0000001866007844 */ /* 0x000fe20000000200 */
[----:B------:R-:W-:Y:S02]  /*d850*/  SHF.R.U64 R128, R128, 0x3, RZ ;  /* 0x0000000380807819 */ /* 0x000fe400000012ff */
[----:B------:R-:W-:Y:S02]  /*d860*/  MOV R106, R106 ;  /* 0x0000006a006a7202 */ /* 0x000fe40000000f00 */
[----:B------:R-:W-:Y:S02]  /*d870*/  F2FP.BF16.F32.PACK_AB R28, R81, R164 ;  /* 0x000000a4511c723e */ /* 0x000fe400000010ff */
[----:B------:R-:W-:-:S02]  /*d880*/  F2FP.BF16.F32.PACK_AB R29, R83, R82 ;  /* 0x00000052531d723e */ /* 0x000fc400000010ff */
[----:B------:R-:W-:Y:S02]  /*d890*/  F2FP.BF16.F32.PACK_AB R30, R85, R165 ;  /* 0x000000a5551e723e */ /* 0x000fe400000010ff */
[----:B------:R-:W-:Y:S01]  /*d8a0*/  F2FP.BF16.F32.PACK_AB R31, R87, R86 ;  /* 0x00000056571f723e */ /* 0x000fe200000010ff */
[----:B------:R0:W-:Y:S01]  /*d8b0*/  STSM.16.M88.4 [R112], R4 ;  /* 0x0000000470007844 */ /* 0x0001e20000000200 */
[----:B------:R-:W-:Y:S02]  /*d8c0*/  MOV R118, R118 ;  /* 0x0000007600767202 */ /* 0x000fe40000000f00 */
[----:B------:R-:W-:Y:S02]  /*d8d0*/  F2FP.BF16.F32.PACK_AB R41, R91, R90 ;  /* 0x0000005a5b29723e */ /* 0x000fe400000010ff */
[----:B------:R-:W-:Y:S01]  /*d8e0*/  LOP3.LUT R124, R124, R125, RZ, 0x3c, !PT ;  /* 0x0000007d7c7c7212 */ /* 0x000fe200078e3cff */
[--C-:B------:R-:W-:Y:S01]  /*d8f0*/  IMAD.X R125, RZ, RZ, R117.reuse, P5 ;  /* 0x000000ffff7d7224 */ /* 0x100fe200028e0675 */
[----:B------:R-:W-:Y:S01]  /*d900*/  MOV R120, R120 ;  /* 0x0000007800787202 */ /* 0x000fe20000000f00 */
[----:B------:R3:W-:Y:S01]  /*d910*/  STSM.16.M88.4 [R110], R8 ;  /* 0x000000086e007844 */ /* 0x0007e20000000200 */
[----:B------:R-:W-:Y:S01]  /*d920*/  LOP3.LUT R126, R126, R127, RZ, 0x3c, !PT ;  /* 0x0000007f7e7e7212 */ /* 0x000fe200078e3cff */
[--C-:B------:R-:W-:Y:S01]  /*d930*/  IMAD.X R127, RZ, RZ, R117.reuse, P0 ;  /* 0x000000ffff7f7224 */ /* 0x100fe200000e0675 */
[----:B------:R-:W-:Y:S01]  /*d940*/  MOV R122, R122 ;  /* 0x0000007a007a7202 */ /* 0x000fe20000000f00 */
[----:B------:R-:W-:Y:S01]  /*d950*/  STSM.16.M88.4 [R106], R28 ;  /* 0x0000001c6a007844 */ /* 0x000fe20000000200 */
[----:B------:R-:W-:Y:S01]  /*d960*/  LOP3.LUT R128, R128, R129, RZ, 0x3c, !PT ;  /* 0x0000008180807212 */ /* 0x000fe200078e3cff */
[----:B------:R-:W-:Y:S01]  /*d970*/  IMAD.X R129, RZ, RZ, R117, P1 ;  /* 0x000000ffff817224 */ /* 0x000fe200008e0675 */
[----:B0-----:R-:W-:-:S02]  /*d980*/  F2FP.BF16.F32.PACK_AB R4, R105, R170 ;  /* 0x000000aa6904723e */ /* 0x001fc400000010ff */
[----:B------:R-:W-:Y:S02]  /*d990*/  F2FP.BF16.F32.PACK_AB R5, R50, R48 ;  /* 0x000000303205723e */ /* 0x000fe400000010ff */
[----:B------:R-:W-:Y:S02]  /*d9a0*/  F2FP.BF16.F32.PACK_AB R6, R109, R108 ;  /* 0x0000006c6d06723e */ /* 0x000fe400000010ff */
[----:B------:R-:W-:Y:S01]  /*d9b0*/  F2FP.BF16.F32.PACK_AB R7, R54, R52 ;  /* 0x000000343607723e */ /* 0x000fe200000010ff */
[----:B------:R-:W-:Y:S01]  /*d9c0*/  STSM.16.M88.4 [R118], R40 ;  /* 0x0000002876007844 */ /* 0x000fe20000000200 */
[----:B------:R-:W-:Y:S02]  /*d9d0*/  MOV R124, R124 ;  /* 0x0000007c007c7202 */ /* 0x000fe40000000f00 */
[----:B---3--:R-:W-:Y:S01]  /*d9e0*/  F2FP.BF16.F32.PACK_AB R8, R88, R171 ;  /* 0x000000ab5808723e */ /* 0x008fe200000010ff */
[----:B------:R-:W-:Y:S01]  /*d9f0*/  STSM.16.M88.4 [R120], R36 ;  /* 0x0000002478007844 */ /* 0x000fe20000000200 */
[----:B------:R-:W-:-:S02]  /*da00*/  F2FP.BF16.F32.PACK_AB R9, R60, R56 ;  /* 0x000000383c09723e */ /* 0x000fc400000010ff */
[----:B------:R-:W-:Y:S01]  /*da10*/  F2FP.BF16.F32.PACK_AB R10, R92, R172 ;  /* 0x000000ac5c0a723e */ /* 0x000fe200000010ff */
[----:B------:R0:W-:Y:S01]  /*da20*/  STSM.16.M88.4 [R122], R4 ;  /* 0x000000047a007844 */ /* 0x0001e20000000200 */
[----:B------:R-:W-:Y:S02]  /*da30*/  F2FP.BF16.F32.PACK_AB R11, R68, R64 ;  /* 0x00000040440b723e */ /* 0x000fe400000010ff */
[----:B------:R-:W-:Y:S02]  /*da40*/  MOV R126, R126 ;  /* 0x0000007e007e7202 */ /* 0x000fe40000000f00 */
[----:B------:R-:W-:Y:S02]  /*da50*/  F2FP.BF16.F32.PACK_AB R12, R96, R174 ;  /* 0x000000ae600c723e */ /* 0x000fe400000010ff */
[----:B------:R-:W-:Y:S02]  /*da60*/  F2FP.BF16.F32.PACK_AB R13, R76, R72 ;  /* 0x000000484c0d723e */ /* 0x000fe400000010ff */
[----:B------:R-:W-:-:S02]  /*da70*/  F2FP.BF16.F32.PACK_AB R14, R100, R175 ;  /* 0x000000af640e723e */ /* 0x000fc400000010ff */
[----:B------:R-:W-:Y:S02]  /*da80*/  F2FP.BF16.F32.PACK_AB R15, R84, R80 ;  /* 0x00000050540f723e */ /* 0x000fe400000010ff */
[----:B------:R-:W-:Y:S02]  /*da90*/  ISETP.NE.U32.AND P0, PT, RZ, UR4, PT ;  /* 0x00000004ff007c0c */ /* 0x000fe4000bf05070 */
[----:B------:R-:W-:Y:S02]  /*daa0*/  MOV R128, R128 ;  /* 0x0000008000807202 */ /* 0x000fe40000000f00 */
[----:B0-----:R-:W-:Y:S02]  /*dab0*/  IADD3 R6, P1, R179, UR4, RZ ;  /* 0x00000004b3067c10 */ /* 0x001fe4000ff3e0ff */
[----:B------:R-:W-:Y:S02]  /*dac0*/  F2FP.BF16.F32.PACK_AB R24, R104, R176 ;  /* 0x000000b06818723e */ /* 0x000fe400000010ff */
[----:B------:R-:W-:-:S02]  /*dad0*/  F2FP.BF16.F32.PACK_AB R25, R131, R130 ;  /* 0x000000828319723e */ /* 0x000fc400000010ff */
[----:B------:R-:W-:Y:S02]  /*dae0*/  F2FP.BF16.F32.PACK_AB R26, R133, R132 ;  /* 0x00000084851a723e */ /* 0x000fe400000010ff */
[----:B------:R-:W-:Y:S01]  /*daf0*/  F2FP.BF16.F32.PACK_AB R27, R135, R134 ;  /* 0x00000086871b723e */ /* 0x000fe200000010ff */
[----:B------:R0:W-:Y:S01]  /*db00*/  STSM.16.M88.4 [R124], R8 ;  /* 0x000000087c007844 */ /* 0x0001e20000000200 */
[----:B------:R-:W-:Y:S02]  /*db10*/  ISETP.NE.AND.EX P0, PT, RZ, UR5, PT, P0 ;  /* 0x00000005ff007c0c */ /* 0x000fe4000bf05300 */
[----:B------:R-:W-:Y:S01]  /*db20*/  IADD3.X R7, R178, UR5, RZ, P1, !PT ;  /* 0x00000005b2077c10 */ /* 0x000fe20008ffe4ff */
[----:B------:R-:W-:Y:S01]  /*db30*/  STSM.16.M88.4 [R126], R12 ;  /* 0x0000000c7e007844 */ /* 0x000fe20000000200 */
[----:B------:R-:W-:Y:S02]  /*db40*/  ULDC.64 UR4, c[0x0][0xc08] ;  /* 0x0003020000047ab9 */ /* 0x000fe40000000a00 */
[----:B------:R-:W-:Y:S01]  /*db50*/  ISETP.NE.U32.AND P2, PT, RZ, UR4, PT ;  /* 0x00000004ff007c0c */ /* 0x000fe2000bf45070 */
[----:B------:R4:W-:Y:S04]  /*db60*/  STSM.16.M88.4 [R128], R24 ;  /* 0x0000001880007844 */ /* 0x0009e80000000200 */
[----:B------:R3:W-:Y:S01]  /*db70*/  STSM.16.M88.4 [R0], R136 ;  /* 0x0000008800007844 */ /* 0x0007e20000000200 */
[----:B------:R-:W-:-:S03]  /*db80*/  ISETP.NE.AND.EX P2, PT, RZ, UR5, PT, P2 ;  /* 0x00000005ff007c0c */ /* 0x000fc6000bf45320 */
[----:B------:R3:W-:Y:S01]  /*db90*/  STSM.16.M88.4 [R3], R144 ;  /* 0x0000009003007844 */ /* 0x0007e20000000200 */
[----:B------:R-:W-:Y:S01]  /*dba0*/  IMAD.MOV.U32 R80, RZ, RZ, RZ ;  /* 0x000000ffff507224 */ /* 0x000fe200078e00ff */
[----:B------:R-:W-:Y:S08]  /*dbb0*/  BAR.SYNC.DEFER_BLOCKING 0x1, 0x100 ;  /* 0x0044000000007b1d */ /* 0x000ff00000010000 */
[----:B------:R-:W-:Y:S01]  /*dbc0*/  @P2 IADD3 R4, P3, R179, UR4, RZ ;  /* 0x00000004b3042c10 */ /* 0x000fe2000ff7e0ff */
[----:B------:R-:W-:-:S02]  /*dbd0*/  ULDC UR4, c[0x0][0xa88] ;  /* 0x0002a20000047ab9 */ /* 0x000fc40000000800 */
[----:B0-----:R-:W-:Y:S01]  /*dbe0*/  IMAD.U32 R11, RZ, RZ, UR4 ;  /* 0x00000004ff0b7e24 */ /* 0x001fe2000f8e00ff */
[----:B------:R-:W-:Y:S01]  /*dbf0*/  @P2 IADD3.X R5, R178, UR5, RZ, P3, !PT ;  /* 0x00000005b2052c10 */ /* 0x000fe20009ffe4ff */
[----:B------:R3:W5:Y:S04]  /*dc00*/  @P0 LDG.E R80, desc[UR40][R6.64] ;  /* 0x0000002806500981 */ /* 0x000768000c1e1900 */
[----:B------:R3:W5:Y:S01]  /*dc10*/  @P2 LDG.E R11, desc[UR40][R4.64] ;  /* 0x00000028040b2981 */ /* 0x000762000c1e1900 */
[----:B--2---:R-:W-:-:S13]  /*dc20*/  ISETP.NE.AND P1, PT, R32, 0x1, PT ;  /* 0x000000012000780c */ /* 0x004fda0003f25270 */
[----:B------:R-:W0:Y:S08]  /*dc30*/  @P1 LDC R8, c[0x0][0xbec] ;  /* 0x0002fb00ff081b82 */ /* 0x000e300000000800 */
[----:B------:R-:W2:Y:S01]  /*dc40*/  @P1 LDC R9, c[0x0][0xbf0] ;  /* 0x0002fc00ff091b82 */ /* 0x000ea20000000800 */
[----:B----4-:R-:W-:Y:S01]  /*dc50*/  IMAD R25, R173, 0x80, R177 ;  /* 0x00000080ad197824 */ /* 0x010fe200078e02b1 */
[----:B---3--:R-:W-:Y:S06]  /*dc60*/  @P2 BRA `(.L_x_772) ;  /* 0x0000000000102947 */ /* 0x008fec0003800000 */
[----:B------:R-:W-:Y:S05]  /*dc70*/  @!P0 BRA `(.L_x_772) ;  /* 0x00000000000c8947 */ /* 0x000fea0003800000 */
[----:B------:R-:W3:Y:S04]  /*dc80*/  LDG.E R0, desc[UR40][R6.64] ;  /* 0x0000002806007981 */ /* 0x000ee8000c1e1900 */
[----:B-----5:R-:W3:Y:S02]  /*dc90*/  LDG.E R11, desc[UR40][R6.64+0x4] ;  /* 0x00000428060b7981 */ /* 0x020ee4000c1e1900 */
[----:B---3--:R-:W-:-:S07]  /*dca0*/  IMAD.IADD R11, R11, 0x1, -R0 ;  /* 0x000000010b0b7824 */ /* 0x008fce00078e0a00 */
.L_x_772:
[----:B------:R-:W3:Y:S01]  /*dcb0*/  LDL.LU R10, [R1+0x38] ;  /* 0x00003800010a7983 */ /* 0x000ee20000300800 */
[----:B0-----:R-:W-:Y:S01]  /*dcc0*/  @P1 IMAD.HI.U32 R0, R25, R8, RZ ;  /* 0x0000000819001227 */ /* 0x001fe200078e00ff */
[----:B------:R-:W-:-:S03]  /*dcd0*/  ULDC.64 UR4, c[0x0][0xb90] ;  /* 0x0002e40000047ab9 */ /* 0x000fc60000000a00 */
[----:B------:R-:W-:Y:S01]  /*dce0*/  IMAD.MOV.U32 R7, RZ, RZ, R25 ;  /* 0x000000ffff077224 */ /* 0x000fe200078e0019 */
[----:B------:R-:W4:Y:S01]  /*dcf0*/  LDL.LU R6, [R1+0x24] ;  /* 0x0000240001067983 */ /* 0x000f220000300800 */
[----:B-----5:R-:W-:Y:S01]  /*dd00*/  SHF.R.S32.HI R81, RZ, 0x1f, R80 ;  /* 0x0000001fff517819 */ /* 0x020fe20000011450 */
[----:B------:R-:W0:Y:S02]  /*dd10*/  @P1 LDC R85, c[0x0][0xbec] ;  /* 0x0002fb00ff551b82 */ /* 0x000e240000000800 */
[----:B------:R-:W3:Y:S01]  /*dd20*/  LDL.LU R88, [R1+0x18] ;  /* 0x0000180001587983 */ /* 0x000ee20000300800 */
[----:B--2---:R-:W-:Y:S01]  /*dd30*/  @P1 SHF.R.U32.HI R7, RZ, R9, R0 ;  /* 0x00000009ff071219 */ /* 0x004fe20000011600 */
[----:B------:R-:W2:Y:S04]  /*dd40*/  S2R R87, SR_TID.X ;  /* 0x0000000000577919 */ /* 0x000ea80000002100 */
[----:B------:R-:W-:Y:S01]  /*dd50*/  IMAD.MOV R15, RZ, RZ, -R7 ;  /* 0x000000ffff0f7224 */ /* 0x000fe200078e0a07 */
[----:B------:R-:W1:Y:S01]  /*dd60*/  S2R R26, SR_TID.X ;  /* 0x00000000001a7919 */ /* 0x000e620000002100 */
[----:B--2---:R-:W-:-:S05]  /*dd70*/  VIADD R87, R87, 0xffffff80 ;  /* 0xffffff8057577836 */ /* 0x004fca0000000000 */
[----:B------:R-:W-:-:S04]  /*dd80*/  SHF.R.S32.HI R86, RZ, 0x1f, R87 ;  /* 0x0000001fff567819 */ /* 0x000fc80000011457 */
[----:B------:R-:W-:-:S04]  /*dd90*/  LEA.HI R86, R86, R87, RZ, 0x3 ;  /* 0x0000005756567211 */ /* 0x000fc800078f18ff */
[----:B------:R-:W-:-:S05]  /*dda0*/  SHF.R.S32.HI R86, RZ, 0x3, R86 ;  /* 0x00000003ff567819 */ /* 0x000fca0000011456 */
[----:B------:R-:W-:Y:S02]  /*ddb0*/  IMAD R13, R86, 0x40, R217 ;  /* 0x00000040560d7824 */ /* 0x000fe400078e02d9 */
[C---:B------:R-:W-:Y:S02]  /*ddc0*/  VIADD R90, R217.reuse, 0xc0 ;  /* 0x000000c0d95a7836 */ /* 0x040fe40000000000 */
[C---:B------:R-:W-:Y:S01]  /*ddd0*/  VIADD R92, R217.reuse, 0x80 ;  /* 0x00000080d95c7836 */ /* 0x040fe20000000000 */
[----:B------:R-:W-:Y:S01]  /*dde0*/  BSSY B1, `(.L_x_773) ;  /* 0x00000df000017945 */ /* 0x000fe20003800000 */
[C---:B------:R-:W-:Y:S02]  /*ddf0*/  VIADD R89, R217.reuse, 0xc0 ;  /* 0x000000c0d9597836 */ /* 0x040fe40000000000 */
[C---:B------:R-:W-:Y:S02]  /*de00*/  VIADD R91, R217.reuse, 0x80 ;  /* 0x00000080d95b7836 */ /* 0x040fe40000000000 */
[----:B------:R-:W-:Y:S01]  /*de10*/  VIADD R93, R217, 0x40 ;  /* 0x00000040d95d7836 */ /* 0x000fe20000000000 */
[----:B----4-:R-:W-:-:S02]  /*de20*/  SEL R82, R6, RZ, !P0 ;  /* 0x000000ff06527207 */ /* 0x010fc40004000000 */
[----:B---3--:R-:W-:Y:S01]  /*de30*/  SHF.R.S32.HI R83, RZ, 0x1f, R88 ;  /* 0x0000001fff537819 */ /* 0x008fe20000011458 */
[----:B------:R-:W-:-:S04]  /*de40*/  IMAD.WIDE.U32 R4, R88, UR4, R80 ;  /* 0x0000000458047c25 */ /* 0x000fc8000f8e0050 */
[----:B------:R-:W-:-:S04]  /*de50*/  IMAD R3, R83, UR4, RZ ;  /* 0x0000000453037c24 */ /* 0x000fc8000f8e02ff */
[----:B------:R-:W-:Y:S01]  /*de60*/  IMAD R9, R88, UR5, R3 ;  /* 0x0000000558097c24 */ /* 0x000fe2000f8e0203 */
[----:B------:R-:W-:Y:S01]  /*de70*/  SEL R3, R10, RZ, !P0 ;  /* 0x000000ff0a037207 */ /* 0x000fe20004000000 */
[----:B------:R-:W-:Y:S01]  /*de80*/  ULDC.64 UR4, c[0x0][0xb98] ;  /* 0x0002e60000047ab9 */ /* 0x000fe20000000a00 */
[----:B------:R-:W2:Y:S01]  /*de90*/  LDL R10, [R1+0x48] ;  /* 0x00004800010a7983 */ /* 0x000ea20000100800 */
[----:B------:R-:W-:Y:S02]  /*dea0*/  IMAD.IADD R5, R5, 0x1, R9 ;  /* 0x0000000105057824 */ /* 0x000fe400078e0209 */
[----:B------:R-:W-:Y:S02]  /*deb0*/  IMAD R9, R32, R15, R25 ;  /* 0x0000000f20097224 */ /* 0x000fe400078e0219 */
[----:B------:R-:W-:Y:S02]  /*dec0*/  IMAD R15, R3, UR4, RZ ;  /* 0x00000004030f7c24 */ /* 0x000fe4000f8e02ff */
[----:B------:R-:W-:Y:S01]  /*ded0*/  IMAD.WIDE.U32 R4, R82, UR4, R4 ;  /* 0x0000000452047c25 */ /* 0x000fe2000f8e0004 */
[----:B------:R-:W-:-:S03]  /*dee0*/  SHF.R.S32.HI R0, RZ, 0x1f, R9 ;  /* 0x0000001fff007819 */ /* 0x000fc60000011409 */
[----:B------:R-:W-:Y:S01]  /*def0*/  IMAD.WIDE R94, R13, 0x2, R94 ;  /* 0x000000020d5e7825 */ /* 0x000fe200078e025e */
[----:B------:R-:W-:Y:S02]  /*df00*/  SHF.R.S32.HI R13, RZ, 0x1f, R7 ;  /* 0x0000001fff0d7819 */ /* 0x000fe40000011407 */
[----:B------:R-:W-:Y:S01]  /*df10*/  IADD3 R4, P0, R7, R4, RZ ;  /* 0x0000000407047210 */ /* 0x000fe20007f1e0ff */
[----:B------:R-:W-:Y:S01]  /*df20*/  IMAD R15, R82, UR5, R15 ;  /* 0x00000005520f7c24 */ /* 0x000fe2000f8e020f */
[----:B------:R-:W-:Y:S02]  /*df30*/  ULDC.64 UR4, c[0x0][0xb88] ;  /* 0x0002e20000047ab9 */ /* 0x000fe40000000a00 */
[----:B------:R-:W-:Y:S02]  /*df40*/  IMAD R0, R0, UR4, RZ ;  /* 0x0000000400007c24 */ /* 0x000fe4000f8e02ff */
[----:B------:R-:W-:Y:S02]  /*df50*/  IADD3.X R5, R13, R5, R15, P0, !PT ;  /* 0x000000050d057210 */ /* 0x000fe400007fe40f */
[----:B------:R-:W-:-:S02]  /*df60*/  IMAD R13, R9, UR5, R0 ;  /* 0x00000005090d7c24 */ /* 0x000fc4000f8e0200 */
[----:B------:R-:W-:Y:S01]  /*df70*/  IMAD.WIDE.U32 R4, R9, UR4, R4 ;  /* 0x0000000409047c25 */ /* 0x000fe2000f8e0004 */
[----:B------:R-:W-:-:S03]  /*df80*/  ULDC.64 UR4, c[0x0][0xb50] ;  /* 0x0002d40000047ab9 */ /* 0x000fc60000000a00 */
[----:B------:R-:W-:Y:S01]  /*df90*/  IMAD.IADD R5, R5, 0x1, R13 ;  /* 0x0000000105057824 */ /* 0x000fe200078e020d */
[----:B------:R-:W-:Y:S02]  /*dfa0*/  LEA R6, P0, R4, UR4, 0x2 ;  /* 0x0000000404067c11 */ /* 0x000fe4000f8010ff */
[----:B------:R-:W-:Y:S02]  /*dfb0*/  IADD3 R7, P2, R94, 0x1000, RZ ;  /* 0x000010005e077810 */ /* 0x000fe40007f5e0ff */
[----:B------:R-:W-:Y:S01]  /*dfc0*/  LEA.HI.X R4, R4, UR5, R5, 0x2, P0 ;  /* 0x0000000504047c11 */ /* 0x000fe200080f1405 */
[----:B-1----:R-:W-:Y:S01]  /*dfd0*/  VIADD R26, R26, 0xffffff80 ;  /* 0xffffff801a1a7836 */ /* 0x002fe20000000000 */
[C---:B------:R-:W-:Y:S01]  /*dfe0*/  IADD3 R29, P0, R94.reuse, 0x4000, RZ ;  /* 0x000040005e1d7810 */ /* 0x040fe20007f1e0ff */
[----:B------:R-:W-:Y:S01]  /*dff0*/  IMAD.X R9, RZ, RZ, R95, P2 ;  /* 0x000000ffff097224 */ /* 0x000fe200010e065f */
[C---:B------:R-:W-:Y:S02]  /*e000*/  IADD3 R41, P2, R94.reuse, 0x6000, RZ ;  /* 0x000060005e297810 */ /* 0x040fe40007f5e0ff */
[----:B------:R-:W-:Y:S01]  /*e010*/  IADD3 R13, P3, R94, 0x2000, RZ ;  /* 0x000020005e0d7810 */ /* 0x000fe20007f7e0ff */
[----:B------:R-:W-:Y:S01]  /*e020*/  SHFL.IDX PT, R54, R6, RZ, 0x1c1f ;  /* 0x001c1fff06367589 */ /* 0x000fe200000e0000 */
[----:B------:R-:W-:Y:S01]  /*e030*/  LOP3.LUT R28, R29, 0x380, RZ, 0xc0, !PT ;  /* 0x000003801d1c7812 */ /* 0x000fe200078ec0ff */
[----:B------:R-:W-:Y:S01]  /*e040*/  IMAD R0, R11, R32, RZ ;  /* 0x000000200b007224 */ /* 0x000fe200078e02ff */
[----:B------:R-:W-:Y:S01]  /*e050*/  LOP3.LUT R40, R41, 0x380, RZ, 0xc0, !PT ;  /* 0x0000038029287812 */ /* 0x000fe200078ec0ff */
[----:B------:R-:W-:Y:S01]  /*e060*/  SHFL.IDX PT, R58, R6, 0x1, 0x1c1f ;  /* 0x003c1f00063a7f89 */ /* 0x000fe200000e0000 */
[----:B------:R-:W-:Y:S01]  /*e070*/  SHF.R.U64 R28, R28, 0x3, RZ ;  /* 0x000000031c1c7819 */ /* 0x000fe200000012ff */
[----:B------:R-:W-:Y:S01]  /*e080*/  ULDC.64 UR4, c[0x0][0xaa0] ;  /* 0x0002a80000047ab9 */ /* 0x000fe20000000a00 */
[----:B------:R-:W-:-:S02]  /*e090*/  SHF.R.S32.HI R14, RZ, 0x1f, R26 ;  /* 0x0000001fff0e7819 */ /* 0x000fc4000001141a */
[----:B------:R-:W-:Y:S01]  /*e0a0*/  LOP3.LUT R28, R28, R29, RZ, 0x3c, !PT ;  /* 0x0000001d1c1c7212 */ /* 0x000fe200078e3cff */
[--C-:B------:R-:W-:Y:S01]  /*e0b0*/  IMAD.X R29, RZ, RZ, R95.reuse, P0 ;  /* 0x000000ffff1d7224 */ /* 0x100fe200000e065f */
[----:B------:R-:W-:Y:S02]  /*e0c0*/  SHF.R.U64 R40, R40, 0x3, RZ ;  /* 0x0000000328287819 */ /* 0x000fe400000012ff */
[----:B------:R-:W-:Y:S02]  /*e0d0*/  IADD3 R53, P0, R94, 0x9000, RZ ;  /* 0x000090005e357810 */ /* 0x000fe40007f1e0ff */
[----:B------:R-:W-:Y:S02]  /*e0e0*/  LEA.HI R14, R14, R26, RZ, 0x7 ;  /* 0x0000001a0e0e7211 */ /* 0x000fe400078f38ff */
[----:B------:R-:W-:Y:S01]  /*e0f0*/  LOP3.LUT R40, R40, R41, RZ, 0x3c, !PT ;  /* 0x0000002928287212 */ /* 0x000fe200078e3cff */
[----:B------:R-:W-:Y:S01]  /*e100*/  IMAD.X R41, RZ, RZ, R95, P2 ;  /* 0x000000ffff297224 */ /* 0x000fe200010e065f */
[----:B------:R-:W-:-:S02]  /*e110*/  LOP3.LUT R52, R53, 0x380, RZ, 0xc0, !PT ;  /* 0x0000038035347812 */ /* 0x000fc400078ec0ff */
[----:B------:R-:W-:Y:S02]  /*e120*/  IADD3 R61, P2, R94, 0xb000, RZ ;  /* 0x0000b0005e3d7810 */ /* 0x000fe40007f5e0ff */
[----:B------:R-:W-:Y:S01]  /*e130*/  LOP3.LUT R14, R14, 0xffffff80, RZ, 0xc0, !PT ;  /* 0xffffff800e0e7812 */ /* 0x000fe200078ec0ff */
[----:B------:R-:W1:Y:S01]  /*e140*/  SHFL.IDX PT, R55, R4, RZ, 0x1c1f ;  /* 0x001c1fff04377589 */ /* 0x000e6200000e0000 */
[----:B------:R-:W-:Y:S02]  /*e150*/  SHF.R.U64 R52, R52, 0x3, RZ ;  /* 0x0000000334347819 */ /* 0x000fe400000012ff */
[----:B------:R-:W-:Y:S01]  /*e160*/  LOP3.LUT R60, R61, 0x380, RZ, 0xc0, !PT ;  /* 0x000003803d3c7812 */ /* 0x000fe200078ec0ff */
[----:B------:R-:W-:Y:S01]  /*e170*/  IMAD.IADD R14, R26, 0x1, -R14 ;  /* 0x000000011a0e7824 */ /* 0x000fe200078e0a0e */
[----:B------:R-:W-:Y:S01]  /*e180*/  LOP3.LUT R12, R13, 0x380, RZ, 0xc0, !PT ;  /* 0x000003800d0c7812 */ /* 0x000fe200078ec0ff */
[----:B------:R3:W4:Y:S01]  /*e190*/  SHFL.IDX PT, R59, R4, 0x1, 0x1c1f ;  /* 0x003c1f00043b7f89 */ /* 0x00072200000e0000 */
[----:B------:R-:W-:Y:S01]  /*e1a0*/  LOP3.LUT R52, R52, R53, RZ, 0x3c, !PT ;  /* 0x0000003534347212 */ /* 0x000fe200078e3cff */
[----:B------:R-:W-:Y:S01]  /*e1b0*/  IMAD.X R53, RZ, RZ, R95, P0 ;  /* 0x000000ffff357224 */ /* 0x000fe200000e065f */
[----:B------:R-:W-:-:S02]  /*e1c0*/  SHF.R.U64 R60, R60, 0x3, RZ ;  /* 0x000000033c3c7819 */ /* 0x000fc400000012ff */
[----:B------:R-:W-:Y:S02]  /*e1d0*/  SHF.R.U64 R12, R12, 0x3, RZ ;  /* 0x000000030c0c7819 */ /* 0x000fe400000012ff */
[----:B------:R-:W-:Y:S02]  /*e1e0*/  LOP3.LUT P0, RZ, R14, 0x3, RZ, 0xc0, !PT ;  /* 0x000000030eff7812 */ /* 0x000fe4000780c0ff */
[----:B------:R-:W-:Y:S02]  /*e1f0*/  SHF.R.S32.HI R84, RZ, 0x1f, R87 ;  /* 0x0000001fff547819 */ /* 0x000fe40000011457 */
[----:B------:R-:W-:Y:S01]  /*e200*/  LOP3.LUT R60, R60, R61, RZ, 0x3c, !PT ;  /* 0x0000003d3c3c7212 */ /* 0x000fe200078e3cff */
[--C-:B------:R-:W-:Y:S01]  /*e210*/  IMAD.X R61, RZ, RZ, R95.reuse, P2 ;  /* 0x000000ffff3d7224 */ /* 0x100fe200010e065f */
[----:B------:R-:W-:Y:S01]  /*e220*/  LOP3.LUT R12, R12, R13, RZ, 0x3c, !PT ;  /* 0x0000000d0c0c7212 */ /* 0x000fe200078e3cff */
[----:B------:R-:W-:Y:S01]  /*e230*/  IMAD.X R13, RZ, RZ, R95, P3 ;  /* 0x000000ffff0d7224 */ /* 0x000fe200018e065f */
[----:B------:R-:W-:-:S02]  /*e240*/  IADD3 R25, P5, R94, 0x3000, RZ ;  /* 0x000030005e197810 */ /* 0x000fc40007fbe0ff */
[----:B------:R-:W-:Y:S02]  /*e250*/  IADD3 R37, P4, R94, 0x5000, RZ ;  /* 0x000050005e257810 */ /* 0x000fe40007f9e0ff */
[----:B------:R-:W-:Y:S02]  /*e260*/  LEA.HI R84, R84, R87, RZ, 0x3 ;  /* 0x0000005754547211 */ /* 0x000fe400078f18ff */
[----:B------:R-:W-:Y:S02]  /*e270*/  IADD3 R45, P3, R94, 0x7000, RZ ;  /* 0x000070005e2d7810 */ /* 0x000fe40007f7e0ff */
[----:B------:R-:W-:Y:S02]  /*e280*/  LOP3.LUT R24, R25, 0x380, RZ, 0xc0, !PT ;  /* 0x0000038019187812 */ /* 0x000fe400078ec0ff */
[----:B------:R-:W-:Y:S02]  /*e290*/  LOP3.LUT R36, R37, 0x380, RZ, 0xc0, !PT ;  /* 0x0000038025247812 */ /* 0x000fe400078ec0ff */
[----:B------:R-:W-:-:S02]  /*e2a0*/  LOP3.LUT R84, R84, 0xfffffff8, RZ, 0xc0, !PT ;  /* 0xfffffff854547812 */ /* 0x000fc400078ec0ff */
[----:B------:R-:W-:Y:S02]  /*e2b0*/  LOP3.LUT R44, R45, 0x380, RZ, 0xc0, !PT ;  /* 0x000003802d2c7812 */ /* 0x000fe400078ec0ff */
[----:B------:R-:W-:Y:S01]  /*e2c0*/  SHF.R.U64 R24, R24, 0x3, RZ ;  /* 0x0000000318187819 */ /* 0x000fe200000012ff */
[----:B------:R-:W-:Y:S01]  /*e2d0*/  IMAD.IADD R84, R87, 0x1, -R84 ;  /* 0x0000000157547824 */ /* 0x000fe200078e0a54 */
[----:B------:R-:W-:Y:S01]  /*e2e0*/  SHF.R.U64 R36, R36, 0x3, RZ ;  /* 0x0000000324247819 */ /* 0x000fe200000012ff */
[----:B------:R-:W0:Y:S01]  /*e2f0*/  @P1 LDC R87, c[0x0][0xbf0] ;  /* 0x0002fc00ff571b82 */ /* 0x000e220000000800 */
[----:B------:R-:W-:Y:S02]  /*e300*/  SHF.R.U64 R44, R44, 0x3, RZ ;  /* 0x000000032c2c7819 */ /* 0x000fe400000012ff */
        /* <DEDUP_REMOVED lines=8> */
[----:B------:R-:W-:Y:S02]  /*e390*/  IADD3 R65, P3, R94, 0xc000, RZ ;  /* 0x0000c0005e417810 */ /* 0x000fe40007f7e0ff */
[----:B------:R-:W-:Y:S02]  /*e3a0*/  LOP3.LUT R48, R49, 0x380, RZ, 0xc0, !PT ;  /* 0x0000038031307812 */ /* 0x000fe400078ec0ff */
[----:B------:R-:W-:Y:S02]  /*e3b0*/  LOP3.LUT R56, R57, 0x380, RZ, 0xc0, !PT ;  /* 0x0000038039387812 */ /* 0x000fe400078ec0ff */
[----:B------:R-:W-:Y:S02]  /*e3c0*/  LOP3.LUT R64, R65, 0x380, RZ, 0xc0, !PT ;  /* 0x0000038041407812 */ /* 0x000fe400078ec0ff */
[----:B------:R-:W-:-:S02]  /*e3d0*/  LOP3.LUT R8, R7, 0x380, RZ, 0xc0, !PT ;  /* 0x0000038007087812 */ /* 0x000fc400078ec0ff */
[----:B------:R-:W-:Y:S02]  /*e3e0*/  SHF.R.U64 R48, R48, 0x3, RZ ;  /* 0x0000000330307819 */ /* 0x000fe400000012ff */
[----:B------:R-:W-:Y:S02]  /*e3f0*/  SHF.R.U64 R56, R56, 0x3, RZ ;  /* 0x0000000338387819 */ /* 0x000fe400000012ff */
[----:B------:R-:W-:Y:S02]  /*e400*/  SHF.R.U64 R64, R64, 0x3, RZ ;  /* 0x0000000340407819 */ /* 0x000fe400000012ff */
[----:B------:R-:W-:Y:S02]  /*e410*/  SHF.R.U64 R8, R8, 0x3, RZ ;  /* 0x0000000308087819 */ /* 0x000fe400000012ff */
[----:B------:R-:W-:Y:S01]  /*e420*/  LOP3.LUT R48, R48, R49, RZ, 0x3c, !PT ;  /* 0x0000003130307212 */ /* 0x000fe200078e3cff */
[--C-:B------:R-:W-:Y:S01]  /*e430*/  IMAD.X R49, RZ, RZ, R95.reuse, P5 ;  /* 0x000000ffff317224 */ /* 0x100fe200028e065f */
[----:B------:R-:W-:Y:S01]  /*e440*/  LOP3.LUT R56, R56, R57, RZ, 0x3c, !PT ;  /* 0x0000003938387212 */ /* 0x000fe200078e3cff */
[--C-:B------:R-:W-:Y:S01]  /*e450*/  IMAD.X R57, RZ, RZ, R95.reuse, P4 ;  /* 0x000000ffff397224 */ /* 0x100fe200020e065f */
[----:B------:R-:W-:Y:S01]  /*e460*/  LOP3.LUT R64, R64, R65, RZ, 0x3c, !PT ;  /* 0x0000004140407212 */ /* 0x000fe200078e3cff */
[----:B------:R-:W-:Y:S01]  /*e470*/  IMAD.X R65, RZ, RZ, R95, P3 ;  /* 0x000000ffff417224 */ /* 0x000fe200018e065f */
[----:B------:R-:W-:-:S02]  /*e480*/  LOP3.LUT R8, R8, R7, RZ, 0x3c, !PT ;  /* 0x0000000708087212 */ /* 0x000fc400078e3cff */
[C---:B------:R-:W-:Y:S02]  /*e490*/  IADD3 R69, P5, R94.reuse, 0xd000, RZ ;  /* 0x0000d0005e457810 */ /* 0x040fe40007fbe0ff */
[C---:B------:R-:W-:Y:S02]  /*e4a0*/  IADD3 R73, P4, R94.reuse, 0xe000, RZ ;  /* 0x0000e0005e497810 */ /* 0x040fe40007f9e0ff */
[----:B------:R-:W-:Y:S02]  /*e4b0*/  IADD3 R7, P3, R94, 0xf000, RZ ;  /* 0x0000f0005e077810 */ /* 0x000fe40007f7e0ff */
[----:B------:R-:W-:Y:S02]  /*e4c0*/  LOP3.LUT R68, R69, 0x380, RZ, 0xc0, !PT ;  /* 0x0000038045447812 */ /* 0x000fe400078ec0ff */
[----:B------:R-:W-:Y:S02]  /*e4d0*/  LOP3.LUT R72, R73, 0x380, RZ, 0xc0, !PT ;  /* 0x0000038049487812 */ /* 0x000fe400078ec0ff */
[----:B---3--:R-:W-:-:S02]  /*e4e0*/  LOP3.LUT R4, R7, 0x380, RZ, 0xc0, !PT ;  /* 0x0000038007047812 */ /* 0x008fc400078ec0ff */
[----:B------:R-:W-:Y:S02]  /*e4f0*/  LOP3.LUT R11, R94, 0x380, RZ, 0xc0, !PT ;  /* 0x000003805e0b7812 */ /* 0x000fe400078ec0ff */
[----:B------:R-:W-:Y:S02]  /*e500*/  SHF.R.U64 R68, R68, 0x3, RZ ;  /* 0x0000000344447819 */ /* 0x000fe400000012ff */
[----:B------:R-:W-:Y:S02]  /*e510*/  SHF.R.U64 R72, R72, 0x3, RZ ;  /* 0x0000000348487819 */ /* 0x000fe400000012ff */
[----:B------:R-:W-:Y:S02]  /*e520*/  SHF.R.U64 R4, R4, 0x3, RZ ;  /* 0x0000000304047819 */ /* 0x000fe400000012ff */
[----:B------:R-:W-:Y:S01]  /*e530*/  SHF.R.U64 R11, R11, 0x3, RZ ;  /* 0x000000030b0b7819 */ /* 0x000fe200000012ff */
[--C-:B------:R-:W-:Y:S01]  /*e540*/  IMAD.X R77, RZ, RZ, R95.reuse, P3 ;  /* 0x000000ffff4d7224 */ /* 0x100fe200018e065f */
[----:B------:R-:W-:Y:S01]  /*e550*/  LOP3.LUT R68, R68, R69, RZ, 0x3c, !PT ;  /* 0x0000004544447212 */ /* 0x000fe200078e3cff */
[--C-:B------:R-:W-:Y:S01]  /*e560*/  IMAD.X R69, RZ, RZ, R95.reuse, P5 ;  /* 0x000000ffff457224 */ /* 0x100fe200028e065f */
[----:B------:R-:W-:Y:S01]  /*e570*/  LOP3.LUT R72, R72, R73, RZ, 0x3c, !PT ;  /* 0x0000004948487212 */ /* 0x000fe200078e3cff */
[----:B------:R-:W-:Y:S01]  /*e580*/  IMAD.X R73, RZ, RZ, R95, P4 ;  /* 0x000000ffff497224 */ /* 0x000fe200020e065f */
[----:B------:R-:W-:-:S02]  /*e590*/  LOP3.LUT R76, R4, R7, RZ, 0x3c, !PT ;  /* 0x00000007044c7212 */ /* 0x000fc400078e3cff */
[----:B------:R-:W-:Y:S02]  /*e5a0*/  LOP3.LUT R94, R11, R94, RZ, 0x3c, !PT ;  /* 0x0000005e0b5e7212 */ /* 0x000fe400078e3cff */
[----:B------:R-:W-:Y:S02]  /*e5b0*/  SHF.R.S32.HI R90, RZ, 0x1f, R90 ;  /* 0x0000001fff5a7819 */ /* 0x000fe4000001145a */
[----:B------:R-:W-:Y:S01]  /*e5c0*/  SHF.R.S32.HI R92, RZ, 0x1f, R92 ;  /* 0x0000001fff5c7819 */ /* 0x000fe2000001145c */
[----:B--2---:R-:W-:-:S05]  /*e5d0*/  IMAD R5, R173, 0x80, R10 ;  /* 0x00000080ad057824 */ /* 0x004fca00078e020a */
[C---:B------:R-:W-:Y:S01]  /*e5e0*/  ISETP.GE.OR P2, PT, R5.reuse, R0, P0 ;  /* 0x000000000500720c */ /* 0x040fe20000746670 */
[----:B------:R-:W-:-:S05]  /*e5f0*/  VIADD R5, R5, 0x8 ;  /* 0x0000000805057836 */ /* 0x000fca0000000000 */
[----:B------:R-:W-:-:S07]  /*e600*/  ISETP.GE.OR P0, PT, R5, R0, P0 ;  /* 0x000000000500720c */ /* 0x000fce0000706670 */
[----:B-1----:R1:W-:Y:S06]  /*e610*/  @!P2 ST.E desc[UR40][R54.64], R21 ;  /* 0x000000153600a985 */ /* 0x0023ec000c101928 */
[----:B----4-:R2:W-:Y:S04]  /*e620*/  @!P0 ST.E desc[UR40][R58.64], R20 ;  /* 0x000000143a008985 */ /* 0x0105e8000c101928 */
[----:B------:R3:W5:Y:S01]  /*e630*/  LD.E.128 R4, desc[UR40][R94.64] ;  /* 0x000000285e047980 */ /* 0x000762000c101d00 */
[----:B-1----:R-:W-:-:S03]  /*e640*/  IMAD R21, R81, UR4, RZ ;  /* 0x0000000451157c24 */ /* 0x002fc6000f8e02ff */
[----:B------:R-:W5:Y:S01]  /*e650*/  LD.E.128 R8, desc[UR40][R8.64] ;  /* 0x0000002808087980 */ /* 0x000f62000c101d00 */
[C---:B------:R-:W-:Y:S02]  /*e660*/  IMAD R81, R80.reuse, UR5, R21 ;  /* 0x0000000550517c24 */ /* 0x040fe4000f8e0215 */
[----:B--2---:R-:W-:Y:S01]  /*e670*/  IMAD.WIDE.U32 R20, R80, UR4, RZ ;  /* 0x0000000450147c25 */ /* 0x004fe2000f8e00ff */
[----:B------:R-:W-:Y:S01]  /*e680*/  ULDC.64 UR4, c[0x0][0xae8] ;  /* 0x0002ba0000047ab9 */ /* 0x000fe20000000a00 */
[----:B------:R-:W5:Y:S02]  /*e690*/  LD.E.128 R12, desc[UR40][R12.64] ;  /* 0x000000280c0c7980 */ /* 0x000f64000c101d00 */
[----:B------:R-:W-:Y:S02]  /*e6a0*/  IMAD R80, R84, 0x20, R86 ;  /* 0x0000002054507824 */ /* 0x000fe400078e0256 */
[----:B------:R-:W-:Y:S01]  /*e6b0*/  IMAD.IADD R21, R21, 0x1, R81 ;  /* 0x0000000115157824 */ /* 0x000fe200078e0251 */
[----:B------:R-:W5:Y:S01]  /*e6c0*/  LD.E.128 R24, desc[UR40][R24.64] ;  /* 0x0000002818187980 */ /* 0x000f62000c101d00 */
[----:B------:R-:W-:-:S02]  /*e6d0*/  IMAD R84, R173, 0x80, R80 ;  /* 0x00000080ad547824 */ /* 0x000fc400078e0250 */
[----:B------:R-:W-:Y:S01]  /*e6e0*/  IMAD R83, R83, UR4, RZ ;  /* 0x0000000453537c24 */ /* 0x000fe2000f8e02ff */
[----:B------:R-:W5:Y:S01]  /*e6f0*/  LD.E.128 R28, desc[UR40][R28.64] ;  /* 0x000000281c1c7980 */ /* 0x000f62000c101d00 */
[----:B0-----:R-:W-:-:S03]  /*e700*/  @P1 IMAD.HI.U32 R80, R84, R85, RZ ;  /* 0x0000005554501227 */ /* 0x001fc600078e00ff */
[----:B------:R-:W5:Y:S01]  /*e710*/  LD.E.128 R36, desc[UR40][R36.64] ;  /* 0x0000002824247980 */ /* 0x000f62000c101d00 */
[C---:B------:R-:W-:Y:S02]  /*e720*/  IMAD R83, R88.reuse, UR5, R83 ;  /* 0x0000000558537c24 */ /* 0x040fe4000f8e0253 */
[----:B------:R-:W-:Y:S01]  /*e730*/  IMAD.WIDE.U32 R20, R88, UR4, R20 ;  /* 0x0000000458147c25 */ /* 0x000fe2000f8e0014 */
[----:B------:R-:W-:Y:S01]  /*e740*/  ULDC.64 UR4, c[0x0][0xaf0] ;  /* 0x0002bc0000047ab9 */ /* 0x000fe20000000a00 */
[----:B------:R-:W5:Y:S02]  /*e750*/  LD.E.128 R40, desc[UR40][R40.64] ;  /* 0x0000002828287980 */ /* 0x000f64000c101d00 */
[----:B------:R-:W-:Y:S01]  /*e760*/  IMAD.MOV.U32 R81, RZ, RZ, R84 ;  /* 0x000000ffff517224 */ /* 0x000fe200078e0054 */
[----:B------:R-:W-:Y:S01]  /*e770*/  @P1 SHF.R.U32.HI R81, RZ, R87, R80 ;  /* 0x00000057ff511219 */ /* 0x000fe20000011650 */
[----:B------:R-:W-:Y:S01]  /*e780*/  IMAD R3, R3, UR4, RZ ;  /* 0x0000000403037c24 */ /* 0x000fe2000f8e02ff */
[----:B------:R-:W5:Y:S01]  /*e790*/  LD.E.128 R44, desc[UR40][R44.64] ;  /* 0x000000282c2c7980 */ /* 0x000f62000c101d00 */
[----:B------:R-:W-:-:S02]  /*e7a0*/  IMAD.IADD R21, R21, 0x1, R83 ;  /* 0x0000000115157824 */ /* 0x000fc400078e0253 */
[C---:B------:R-:W-:Y:S01]  /*e7b0*/  IMAD R85, R82.reuse, UR5, R3 ;  /* 0x0000000552557c24 */ /* 0x040fe2000f8e0203 */
[----:B------:R-:W-:Y:S01]  /*e7c0*/  SHF.R.S32.HI R3, RZ, 0x1f, R81 ;  /* 0x0000001fff037819 */ /* 0x000fe20000011451 */
[----:B------:R-:W-:Y:S01]  /*e7d0*/  IMAD.WIDE.U32 R82, R82, UR4, R20 ;  /* 0x0000000452527c25 */ /* 0x000fe2000f8e0014 */
[----:B------:R-:W-:Y:S01]  /*e7e0*/  ULDC.64 UR4, c[0x0][0xae0] ;  /* 0x0002b80000047ab9 */ /* 0x000fe20000000a00 */
[----:B------:R-:W5:Y:S02]  /*e7f0*/  LD.E.128 R48, desc[UR40][R48.64] ;  /* 0x0000002830307980 */ /* 0x000f64000c101d00 */
[----:B------:R-:W-:Y:S02]  /*e800*/  IMAD.MOV R21, RZ, RZ, -R81 ;  /* 0x000000ffff157224 */ /* 0x000fe400078e0a51 */
[----:B------:R-:W-:Y:S01]  /*e810*/  IMAD R20, R3, UR4, RZ ;  /* 0x0000000403147c24 */ /* 0x000fe2000f8e02ff */
[----:B------:R-:W5:Y:S01]  /*e820*/  LD.E.128 R52, desc[UR40][R52.64] ;  /* 0x0000002834347980 */ /* 0x000f62000c101d00 */
[----:B------:R-:W-:-:S02]  /*e830*/  IMAD R3, R32, R21, R84 ;  /* 0x0000001520037224 */ /* 0x000fc400078e0254 */
[----:B------:R-:W-:Y:S01]  /*e840*/  IMAD.IADD R83, R83, 0x1, R85 ;  /* 0x0000000153537824 */ /* 0x000fe200078e0255 */
[----:B------:R-:W5:Y:S01]  /*e850*/  LD.E.128 R56, desc[UR40][R56.64] ;  /* 0x0000002838387980 */ /* 0x000f62000c101d00 */
[C---:B------:R-:W-:Y:S01]  /*e860*/  IMAD R85, R81.reuse, UR5, R20 ;  /* 0x0000000551557c24 */ /* 0x040fe2000f8e0214 */
[----:B------:R-:W-:Y:S02]  /*e870*/  SHF.R.S32.HI R32, RZ, 0x1f, R3 ;  /* 0x0000001fff207819 */ /* 0x000fe40000011403 */
[----:B------:R-:W5:Y:S01]  /*e880*/  LD.E.128 R60, desc[UR40][R60.64] ;  /* 0x000000283c3c7980 */ /* 0x000f62000c101d00 */
[----:B------:R-:W-:Y:S01]  /*e890*/  IMAD.WIDE.U32 R20, R81, UR4, R82 ;  /* 0x0000000451147c25 */ /* 0x000fe2000f8e0052 */
[----:B------:R-:W-:Y:S02]  /*e8a0*/  ULDC.64 UR4, c[0x0][0xad8] ;  /* 0x0002b60000047ab9 */ /* 0x000fe40000000a00 */
        /* <DEDUP_REMOVED lines=10> */
[----:B------:R-:W-:-:S02]  /*e950*/  IMAD.IADD R21, R21, 0x1, R85 ;  /* 0x0000000115157824 */ /* 0x000fc400078e0255 */
[----:B------:R-:W-:Y:S02]  /*e960*/  IMAD R32, R32, UR4, RZ ;  /* 0x0000000420207c24 */ /* 0x000fe4000f8e02ff */
[----:B------:R-:W-:Y:S02]  /*e970*/  IMAD R87, R173, 0x80, R86 ;  /* 0x00000080ad577824 */ /* 0x000fe400078e0256 */
[C---:B------:R-:W-:Y:S02]  /*e980*/  IMAD R83, R3.reuse, UR5, R32 ;  /* 0x0000000503537c24 */ /* 0x040fe4000f8e0220 */
[----:B------:R-:W-:Y:S01]  /*e990*/  IMAD.WIDE.U32 R20, R3, UR4, R20 ;  /* 0x0000000403147c25 */ /* 0x000fe2000f8e0014 */
[----:B------:R-:W-:Y:S01]  /*e9a0*/  ISETP.GE.AND P2, PT, R87, R0, PT ;  /* 0x000000005700720c */ /* 0x000fe20003f46270 */
[----:B------:R-:W-:Y:S02]  /*e9b0*/  ULDC.64 UR4, c[0x0][0xa80] ;  /* 0x0002a00000047ab9 */ /* 0x000fe40000000a00 */
[----:B------:R-:W-:Y:S01]  /*e9c0*/  IMAD.IADD R21, R21, 0x1, R83 ;  /* 0x0000000115157824 */ /* 0x000fe200078e0253 */
[----:B------:R-:W-:Y:S01]  /*e9d0*/  LEA R32, P3, R20, UR4, 0x1 ;  /* 0x0000000414207c11 */ /* 0x000fe2000f8608ff */
[----:B------:R-:W-:-:S02]  /*e9e0*/  VIADD R3, R19, 0x22820 ;  /* 0x0002282013037836 */ /* 0x000fc40000000000 */
[----:B------:R-:W-:Y:S01]  /*e9f0*/  VIADD R81, R87, 0x20 ;  /* 0x0000002057517836 */ /* 0x000fe20000000000 */
[----:B------:R-:W-:Y:S02]  /*ea00*/  LEA.HI.X R86, R20, UR5, R21, 0x1, P3 ;  /* 0x0000000514567c11 */ /* 0x000fe400098f0c15 */
[----:B------:R-:W-:Y:S01]  /*ea10*/  PRMT R3, RZ, 0x654, R3 ;  /* 0x00000654ff037816 */ /* 0x000fe20000000003 */
[----:B---3--:R-:W-:Y:S01]  /*ea20*/  VIADD R94, R217, 0x40 ;  /* 0x00000040d95e7836 */ /* 0x008fe20000000000 */
[----:B------:R-:W-:Y:S01]  /*ea30*/  ISETP.GE.AND P1, PT, R81, R0, PT ;  /* 0x000000005100720c */ /* 0x000fe20003f26270 */
[----:B------:R-:W-:Y:S01]  /*ea40*/  VIADD R81, R87, 0x40 ;  /* 0x0000004057517836 */ /* 0x000fe20000000000 */
[----:B0-----:R0:W-:Y:S01]  /*ea50*/  SYNCS.ARRIVE.TRANS64.RED.A1T0 RZ, [R3+URZ], RZ ;  /* 0x000000ff03ff79a7 */ /* 0x0011e2000810043f */
[----:B------:R0:W1:Y:S01]  /*ea60*/  SHFL.IDX PT, R84, R32, RZ, 0x181f ;  /* 0x00181fff20547589 */ /* 0x00006200000e0000 */
[----:B------:R-:W-:-:S03]  /*ea70*/  SHF.R.S32.HI R94, RZ, 0x1f, R94 ;  /* 0x0000001fff5e7819 */ /* 0x000fc6000001145e */
[----:B------:R0:W2:Y:S01]  /*ea80*/  SHFL.IDX PT, R88, R86, RZ, 0x181f ;  /* 0x00181fff56587589 */ /* 0x0000a200000e0000 */
[----:B------:R-:W-:Y:S02]  /*ea90*/  ISETP.GE.AND P0, PT, R81, R0, PT ;  /* 0x000000005100720c */ /* 0x000fe40003f06270 */
[----:B------:R-:W-:Y:S01]  /*eaa0*/  SHF.R.S32.HI R95, RZ, 0x1f, R217 ;  /* 0x0000001fff5f7819 */ /* 0x000fe200000114d9 */
[----:B------:R-:W-:Y:S10]  /*eab0*/  @P2 BRA `(.L_x_774) ;  /* 0x0000000000442947 */ /* 0x000ff40003800000 */
[----:B------:R-:W-:Y:S02]  /*eac0*/  ULDC UR4, c[0x0][0xac8] ;  /* 0x0002b20000047ab9 */ /* 0x000fe40000000800 */
[----:B------:R-:W-:Y:S02]  /*ead0*/  ISETP.GE.AND P2, PT, R217, UR4, PT ;  /* 0x00000004d9007c0c */ /* 0x000fe4000bf46270 */
[----:B------:R-:W-:Y:S02]  /*eae0*/  ISETP.GE.AND P3, PT, R93, UR4, PT ;  /* 0x000000045d007c0c */ /* 0x000fe4000bf66270 */
[----:B------:R-:W-:-:S09]  /*eaf0*/  ISETP.GE.AND P4, PT, R91, UR4, PT ;  /* 0x000000045b007c0c */ /* 0x000fd2000bf86270 */
[----:B-1----:R-:W-:-:S04]  /*eb00*/  @!P2 LEA R20, P5, R217, R84, 0x1 ;  /* 0x00000054d914a211 */ /* 0x002fc800078a08ff */
[----:B--2---:R-:W-:Y:S02]  /*eb10*/  @!P2 LEA.HI.X R21, R217, R88, R95, 0x1, P5 ;  /* 0x00000058d915a211 */ /* 0x004fe400028f0c5f */
[----:B------:R-:W-:-:S03]  /*eb20*/  ISETP.GE.AND P5, PT, R89, UR4, PT ;  /* 0x0000000459007c0c */ /* 0x000fc6000bfa6270 */
[----:B-----5:R3:W-:Y:S01]  /*eb30*/  @!P2 ST.E.128 desc[UR40][R20.64], R4 ;  /* 0x000000041400a985 */ /* 0x0207e2000c101d28 */
[----:B------:R-:W-:-:S04]  /*eb40*/  @!P3 LEA R80, P2, R93, R84, 0x1 ;  /* 0x000000545d50b211 */ /* 0x000fc800078408ff */
        /* <DEDUP_REMOVED lines=8> */
.L_x_774:
[----:B------:R-:W-:Y:S05]  /*ebd0*/  BSYNC B1 ;  /* 0x0000000000017941 */ /* 0x000fea0003800000 */
.L_x_773:
        /* <DEDUP_REMOVED lines=9> */
[----:B0-----:R-:W-:-:S04]  /*ec70*/  @!P4 LEA R4, P5, R217, R28, 0x1 ;  /* 0x0000001cd904c211 */ /* 0x001fc800078a08ff */
[----:B----4-:R-:W-:Y:S02]  /*ec80*/  @!P4 LEA.HI.X R5, R217, R30, R95, 0x1, P5 ;  /* 0x0000001ed905c211 */ /* 0x010fe400028f0c5f */
[----:B------:R-:W-:-:S03]  /*ec90*/  @!P3 LEA R6, P5, R93, R28, 0x1 ;  /* 0x0000001c5d06b211 */ /* 0x000fc600078a08ff */
[----:B------:R0:W-:Y:S01]  /*eca0*/  @!P4 ST.E.128 desc[UR40][R4.64], R8 ;  /* 0x000000080400c985 */ /* 0x0001e2000c101d28 */
        /* <DEDUP_REMOVED lines=8> */
.L_x_776:
[----:B------:R-:W-:Y:S05]  /*ed30*/  BSYNC B1 ;  /* 0x0000000000017941 */ /* 0x000fea0003800000 */
.L_x_775:
[----:B0-----:R0:W0:Y:S01]  /*ed40*/  SHFL.IDX PT, R20, R86, 0x2, 0x181f ;  /* 0x00581f0056147f89 */ /* 0x00102200000e0000 */
        /* <DEDUP_REMOVED lines=8> */
[-C--:B0-----:R-:W-:Y:S02]  /*edd0*/  @!P3 LEA R4, P5, R217, R10.reuse, 0x1 ;  /* 0x0000000ad904b211 */ /* 0x081fe400078a08ff */
[----:B------:R-:W-:Y:S02]  /*ede0*/  @!P2 LEA R6, P4, R93, R10, 0x1 ;  /* 0x0000000a5d06a211 */ /* 0x000fe400078808ff */
[----:B------:R-:W-:Y:S02]  /*edf0*/  @!P3 LEA.HI.X R5, R217, R20, R95, 0x1, P5 ;  /* 0x00000014d905b211 */ /* 0x000fe400028f0c5f */
        /* <DEDUP_REMOVED lines=9> */
.L_x_778:
[----:B------:R-:W-:Y:S05]  /*ee90*/  BSYNC B1 ;  /* 0x0000000000017941 */ /* 0x000fea0003800000 */
.L_x_777:
[----:B------:R-:W-:Y:S01]  /*eea0*/  VIADD R3, R87, 0x60 ;  /* 0x0000006057037836 */ /* 0x000fe20000000000 */
[----:B0--3--:R-:W3:Y:S04]  /*eeb0*/  SHFL.IDX PT, R86, R86, 0x3, 0x181f ;  /* 0x00781f0056567f89 */ /* 0x009ee800000e0000 */
[----:B------:R-:W-:Y:S01]  /*eec0*/  ISETP.GE.AND P0, PT, R3, R0, PT ;  /* 0x000000000300720c */ /* 0x000fe20003f06270 */
[----:B------:R-:W0:-:S12]  /*eed0*/  SHFL.IDX PT, R32, R32, 0x3, 0x181f ;  /* 0x00781f0020207f89 */ /* 0x000e1800000e0000 */
[----:B------:R-:W-:Y:S05]  /*eee0*/  @P0 BRA `(.L_x_779) ;  /* 0x0000001000780947 */ /* 0x000fea0003800000 */
[----:B------:R-:W-:Y:S02]  /*eef0*/  ULDC UR4, c[0x0][0xac8] ;  /* 0x0002b20000047ab9 */ /* 0x000fe40000000800 */
[----:B------:R-:W-:Y:S02]  /*ef00*/  ISETP.GE.AND P3, PT, R217, UR4, PT ;  /* 0x00000004d9007c0c */ /* 0x000fe4000bf66270 */
[----:B------:R-:W-:Y:S02]  /*ef10*/  ISETP.GE.AND P4, PT, R93, UR4, PT ;  /* 0x000000045d007c0c */ /* 0x000fe4000bf86270 */
[----:B------:R-:W-:-:S09]  /*ef20*/  ISETP.GE.AND P5, PT, R91, UR4, PT ;  /* 0x000000045b007c0c */ /* 0x000fd2000bfa6270 */
[-C--:B0-----:R-:W-:Y:S02]  /*ef30*/  @!P3 LEA R4, P0, R217, R32.reuse, 0x1 ;  /* 0x00000020d904b211 */ /* 0x081fe400078008ff */
[-C--:B------:R-:W-:Y:S02]  /*ef40*/  @!P4 LEA R6, P1, R93, R32.reuse, 0x1 ;  /* 0x000000205d06c211 */ /* 0x080fe400078208ff */
[----:B------:R-:W-:Y:S02]  /*ef50*/  @!P5 LEA R8, P2, R91, R32, 0x1 ;  /* 0x000000205b08d211 */ /* 0x000fe400078408ff */
[-C--:B---3--:R-:W-:Y:S02]  /*ef60*/  @!P3 LEA.HI.X R5, R217, R86.reuse, R95, 0x1, P0 ;  /* 0x00000056d905b211 */ /* 0x088fe400000f0c5f */
        /* <DEDUP_REMOVED lines=11> */
.L_x_771:
[----:B------:R-:W3:Y:S01]  /*f020*/  LDL.LU R6, [R1+0x1c] ;  /* 0x00001c0001067983 */ /* 0x000ee20000300800 */
[----:B------:R-:W-:Y:S01]  /*f030*/  ULDC.64 UR4, c[0x0][0xc00] ;  /* 0x0003000000047ab9 */ /* 0x000fe20000000a00 */
[----:B------:R-:W-:Y:S01]  /*f040*/  IMAD.MOV.U32 R0, RZ, RZ, RZ ;  /* 0x000000ffff007224 */ /* 0x000fe200078e00ff */
[----:B------:R-:W4:Y:S01]  /*f050*/  LDC R21, c[0x0][0xbe8] ;  /* 0x0002fa00ff157b82 */ /* 0x000f220000000800 */
[----:B------:R-:W2:Y:S01]  /*f060*/  LDL.LU R3, [R1+0x20] ;  /* 0x0000200001037983 */ /* 0x000ea20000300800 */
[----:B------:R-:W-:-:S04]  /*f070*/  ISETP.NE.U32.AND P0, PT, RZ, UR4, PT ;  /* 0x00000004ff007c0c */ /* 0x000fc8000bf05070 */
[----:B------:R-:W-:Y:S02]  /*f080*/  ISETP.NE.AND.EX P0, PT, RZ, UR5, PT, P0 ;  /* 0x00000005ff007c0c */ /* 0x000fe4000bf05300 */
[----:B---3--:R-:W-:-:S04]  /*f090*/  IADD3 R4, P1, R6, UR4, RZ ;  /* 0x0000000406047c10 */ /* 0x008fc8000ff3e0ff */
[----:B--2---:R-:W-:Y:S01]  /*f0a0*/  IADD3.X R5, R3, UR5, RZ, P1, !PT ;  /* 0x0000000503057c10 */ /* 0x004fe20008ffe4ff */
[----:B------:R-:W-:Y:S02]  /*f0b0*/  ULDC.64 UR4, c[0x0][0xc08] ;  /* 0x0003020000047ab9 */ /* 0x000fe40000000a00 */
[----:B------:R-:W-:-:S04]  /*f0c0*/  ISETP.NE.U32.AND P1, PT, RZ, UR4, PT ;  /* 0x00000004ff007c0c */ /* 0x000fc8000bf25070 */
[----:B------:R2:W5:Y:S01]  /*f0d0*/  @P0 LDG.E R0, desc[UR40][R4.64] ;  /* 0x0000002804000981 */ /* 0x000562000c1e1900 */
[----:B------:R-:W-:-:S13]  /*f0e0*/  ISETP.NE.AND.EX P1, PT, RZ, UR5, PT, P1 ;  /* 0x00000005ff007c0c */ /* 0x000fda000bf25310 */
[----:B------:R-:W-:Y:S01]  /*f0f0*/  @P1 IADD3 R6, P2, R6, UR4, RZ ;  /* 0x0000000406061c10 */ /* 0x000fe2000ff5e0ff */
[----:B------:R-:W-:Y:S02]  /*f100*/  ULDC UR4, c[0x0][0xa88] ;  /* 0x0002a20000047ab9 */ /* 0x000fe40000000800 */
[----:B------:R-:W-:Y:S01]  /*f110*/  IMAD.U32 R8, RZ, RZ, UR4 ;  /* 0x00000004ff087e24 */ /* 0x000fe2000f8e00ff */
[----:B------:R-:W-:-:S05]  /*f120*/  @P1 IADD3.X R7, R3, UR5, RZ, P2, !PT ;  /* 0x0000000503071c10 */ /* 0x000fca00097fe4ff */
[----:B------:R2:W5:Y:S01]  /*f130*/  @P1 LDG.E R8, desc[UR40][R6.64] ;  /* 0x0000002806081981 */ /* 0x000562000c1e1900 */
[----:B----4-:R-:W-:Y:S01]  /*f140*/  ISETP.NE.AND P2, PT, R21, 0x1, PT ;  /* 0x000000011500780c */ /* 0x010fe20003f45270 */
[----:B-----5:R-:W3:-:S12]  /*f150*/  S2R R28, SR_TID.X ;  /* 0x00000000001c7919 */ /* 0x020ed80000002100 */
[----:B------:R-:W4:Y:S08]  /*f160*/  @P2 LDC R20, c[0x0][0xbec] ;  /* 0x0002fb00ff142b82 */ /* 0x000f300000000800 */
[----:B------:R-:W0:Y:S01]  /*f170*/  @P2 LDC R25, c[0x0][0xbf0] ;  /* 0x0002fc00ff192b82 */ /* 0x000e220000000800 */
[----:B---3--:R-:W-:-:S05]  /*f180*/  VIADD R28, R28, 0xffffff80 ;  /* 0xffffff801c1c7836 */ /* 0x008fca0000000000 */
[----:B------:R-:W-:Y:S01]  /*f190*/  ISETP.GE.AND P3, PT, R28, 0x80, PT ;  /* 0x000000801c00780c */ /* 0x000fe20003f66270 */
[----:B--2---:R-:W-:-:S12]  /*f1a0*/  @P1 BRA `(.L_x_780) ;  /* 0x0000000000101947 */ /* 0x004fd80003800000 */
[----:B------:R-:W-:Y:S05]  /*f1b0*/  @!P0 BRA `(.L_x_780) ;  /* 0x00000000000c8947 */ /* 0x000fea0003800000 */
[----:B------:R-:W2:Y:S04]  /*f1c0*/  LDG.E R3, desc[UR40][R4.64] ;  /* 0x0000002804037981 */ /* 0x000ea8000c1e1900 */
[----:B------:R-:W2:Y:S02]  /*f1d0*/  LDG.E R8, desc[UR40][R4.64+0x4] ;  /* 0x0000042804087981 */ /* 0x000ea4000c1e1900 */
[----:B--2---:R-:W-:-:S07]  /*f1e0*/  IMAD.IADD R8, R8, 0x1, -R3 ;  /* 0x0000000108087824 */ /* 0x004fce00078e0a03 */
.L_x_780:
[----:B------:R-:W2:Y:S04]  /*f1f0*/  LDL.LU R4, [R1+0x24] ;  /* 0x0000240001047983 */ /* 0x000ea80000300800 */
[----:B------:R-:W3:Y:S04]  /*f200*/  LDL.LU R3, [R1+0x38] ;  /* 0x0000380001037983 */ /* 0x000ee80000300800 */
[----:B------:R-:W4:Y:S04]  /*f210*/  LDL R27, [R1+0x18] ;  /* 0x00001800011b7983 */ /* 0x000f280000100800 */
[----:B------:R0:W5:Y:S01]  /*f220*/  LDL R24, [R1+0x2c] ;  /* 0x00002c0001187983 */ /* 0x0001620000100800 */
[----:B------:R-:W-:Y:S01]  /*f230*/  BSSY B1, `(.L_x_781) ;  /* 0x000002e000017945 */ /* 0x000fe20003800000 */
[----:B------:R-:W-:-:S02]  /*f240*/  SHF.R.S32.HI R11, RZ, 0x1f, R0 ;  /* 0x0000001fff0b7819 */ /* 0x000fc40000011400 */
[----:B--2---:R-:W-:Y:S02]  /*f250*/  SEL R13, R4, RZ, !P0 ;  /* 0x000000ff040d7207 */ /* 0x004fe40004000000 */
[----:B---3--:R-:W-:Y:S02]  /*f260*/  SEL R12, R3, RZ, !P0 ;  /* 0x000000ff030c7207 */ /* 0x008fe40004000000 */
[----:B----4-:R-:W-:Y:S01]  /*f270*/  SHF.R.S32.HI R10, RZ, 0x1f, R27 ;  /* 0x0000001fff0a7819 */ /* 0x010fe2000001141b */
[----:B0-----:R-:W-:Y:S06]  /*f280*/  @P3 BRA `(.L_x_782) ;  /* 0x0000000000a03947 */ /* 0x001fec0003800000 */
[----:B------:R-:W0:Y:S01]  /*f290*/  S2R R3, SR_TID.X ;  /* 0x0000000000037919 */ /* 0x000e220000002100 */
[----:B------:R-:W2:Y:S02]  /*f2a0*/  LDC R14, c[0x0][0xbe8] ;  /* 0x0002fa00ff0e7b82 */ /* 0x000ea40000000800 */
[----:B--2---:R-:W-:Y:S02]  /*f2b0*/  IMAD R4, R8, R14, RZ ;  /* 0x0000000e08047224 */ /* 0x004fe400078e02ff */
[----:B0----5:R-:W-:-:S04]  /*f2c0*/  IMAD R3, R24, 0x80, R3 ;  /* 0x0000008018037824 */ /* 0x021fc800078e0203 */
[----:B------:R-:W-:-:S05]  /*f2d0*/  VIADD R9, R3, 0xffffff80 ;  /* 0xffffff8003097836 */ /* 0x000fca0000000000 */
[----:B------:R-:W-:-:S13]  /*f2e0*/  ISETP.GE.AND P0, PT, R9, R4, PT ;  /* 0x000000040900720c */ /* 0x000fda0003f06270 */
[----:B------:R-:W-:Y:S05]  /*f2f0*/  @P0 BRA `(.L_x_782) ;  /* 0x0000000000840947 */ /* 0x000fea0003800000 */
[----:B------:R-:W-:Y:S01]  /*f300*/  ISETP.NE.AND P0, PT, R14, 0x1, PT ;  /* 0x000000010e00780c */ /* 0x000fe20003f05270 */
[----:B------:R-:W-:Y:S01]  /*f310*/  ULDC.64 UR4, c[0x0][0xb90] ;  /* 0x0002e40000047ab9 */ /* 0x000fe20000000a00 */
[----:B------:R-:W-:Y:S02]  /*f320*/  IMAD.MOV.U32 R4, RZ, RZ, R0 ;  /* 0x000000ffff047224 */ /* 0x000fe400078e0000 */
[----:B------:R-:W-:Y:S02]  /*f330*/  IMAD R7, R10, UR4, RZ ;  /* 0x000000040a077c24 */ /* 0x000fe4000f8e02ff */
[----:B------:R-:W-:Y:S02]  /*f340*/  IMAD.MOV.U32 R5, RZ, RZ, R11 ;  /* 0x000000ffff057224 */ /* 0x000fe400078e000b */
[----:B------:R-:W-:Y:S02]  /*f350*/  IMAD.MOV.U32 R3, RZ, RZ, R9 ;  /* 0x000000ffff037224 */ /* 0x000fe400078e0009 */
[----:B------:R-:W-:-:S03]  /*f360*/  IMAD.WIDE.U32 R4, R27, UR4, R4 ;  /* 0x000000041b047c25 */ /* 0x000fc6000f8e0004 */
[----:B------:R-:W0:Y:S01]  /*f370*/  @P0 LDC R6, c[0x0][0xbec] ;  /* 0x0002fb00ff060b82 */ /* 0x000e220000000800 */
[----:B------:R-:W-:Y:S01]  /*f380*/  IMAD R7, R27, UR5, R7 ;  /* 0x000000051b077c24 */ /* 0x000fe2000f8e0207 */
[----:B------:R-:W-:-:S03]  /*f390*/  ULDC.64 UR4, c[0x0][0xb98] ;  /* 0x0002e60000047ab9 */ /* 0x000fc60000000a00 */
[----:B------:R-:W-:-:S03]  /*f3a0*/  IMAD.IADD R5, R5, 0x1, R7 ;  /* 0x0000000105057824 */ /* 0x000fc600078e0207 */
[----:B------:R-:W2:Y:S01]  /*f3b0*/  @P0 LDC R15, c[0x0][0xbf0] ;  /* 0x0002fc00ff0f0b82 */ /* 0x000ea20000000800 */
[----:B------:R-:W-:-:S04]  /*f3c0*/  IMAD.WIDE.U32 R4, R13, UR4, R4 ;  /* 0x000000040d047c25 */ /* 0x000fc8000f8e0004 */
[----:B0-----:R-:W-:-:S05]  /*f3d0*/  @P0 IMAD.HI.U32 R6, R9, R6, RZ ;  /* 0x0000000609060227 */ /* 0x001fca00078e00ff */
[----:B--2---:R-:W-:Y:S01]  /*f3e0*/  @P0 SHF.R.U32.HI R3, RZ, R15, R6 ;  /* 0x0000000fff030219 */ /* 0x004fe20000011606 */
[----:B------:R-:W-:-:S03]  /*f3f0*/  IMAD R6, R12, UR4, RZ ;  /* 0x000000040c067c24 */ /* 0x000fc6000f8e02ff */
[----:B------:R-:W-:Y:S01]  /*f400*/  IADD3 R4, P0, R3, R4, RZ ;  /* 0x0000000403047210 */ /* 0x000fe20007f1e0ff */
[----:B------:R-:W-:Y:S02]  /*f410*/  IMAD.MOV R7, RZ, RZ, -R3 ;  /* 0x000000ffff077224 */ /* 0x000fe400078e0a03 */
[----:B------:R-:W-:Y:S01]  /*f420*/  IMAD R6, R13, UR5, R6 ;  /* 0x000000050d067c24 */ /* 0x000fe2000f8e0206 */
[----:B------:R-:W-:Y:S01]  /*f430*/  ULDC.64 UR4, c[0x0][0xb88] ;  /* 0x0002e20000047ab9 */ /* 0x000fe20000000a00 */
[----:B------:R-:W-:Y:S01]  /*f440*/  IMAD R7, R14, R7, R9 ;  /* 0x000000070e077224 */ /* 0x000fe200078e0209 */
[----:B------:R-:W-:-:S04]  /*f450*/  SHF.R.S32.HI R9, RZ, 0x1f, R3 ;  /* 0x0000001fff097819 */ /* 0x000fc80000011403 */
[----:B------:R-:W-:Y:S02]  /*f460*/  SHF.R.S32.HI R3, RZ, 0x1f, R7 ;  /* 0x0000001fff037819 */ /* 0x000fe40000011407 */
[----:B------:R-:W-:-:S03]  /*f470*/  IADD3.X R5, R9, R5, R6, P0, !PT ;  /* 0x0000000509057210 */ /* 0x000fc600007fe406 */
[----:B------:R-:W-:Y:S02]  /*f480*/  IMAD R6, R3, UR4, RZ ;  /* 0x0000000403067c24 */ /* 0x000fe4000f8e02ff */
[----:B------:R-:W-:-:S04]  /*f490*/  IMAD.WIDE.U32 R4, R7, UR4, R4 ;  /* 0x0000000407047c25 */ /* 0x000fc8000f8e0004 */
[----:B------:R-:W-:Y:S01]  /*f4a0*/  IMAD R3, R7, UR5, R6 ;  /* 0x0000000507037c24 */ /* 0x000fe2000f8e0206 */
[----:B------:R-:W-:Y:S02]  /*f4b0*/  ULDC.64 UR4, c[0x0][0xb50] ;  /* 0x0002d40000047ab9 */ /* 0x000fe40000000a00 */
[----:B------:R-:W-:Y:S01]  /*f4c0*/  LEA R6, P0, R4, UR4, 0x2 ;  /* 0x0000000404067c11 */ /* 0x000fe2000f8010ff */
[----:B------:R-:W-:-:S05]  /*f4d0*/  IMAD.IADD R3, R5, 0x1, R3 ;  /* 0x0000000105037824 */ /* 0x000fca00078e0203 */
[----:B------:R-:W-:Y:S01]  /*f4e0*/  LEA.HI.X R7, R4, UR5, R3, 0x2, P0 ;  /* 0x0000000504077c11 */ /* 0x000fe200080f1403 */
[----:B------:R-:W-:-:S05]  /*f4f0*/  IMAD.MOV.U32 R3, RZ, RZ, -0x800000 ;  /* 0xff800000ff037424 */ /* 0x000fca00078e00ff */
[----:B------:R0:W-:Y:S02]  /*f500*/  STG.E desc[UR40][R6.64], R3 ;  /* 0x0000000306007986 */ /* 0x0001e4000c101928 */
.L_x_782:
[----:B------:R-:W-:Y:S05]  /*f510*/  BSYNC B1 ;  /* 0x0000000000017941 */ /* 0x000fea0003800000 */
.L_x_781:
[--C-:B0-----:R-:W-:Y:S01]  /*f520*/  SHF.R.S32.HI R6, RZ, 0x1f, R28.reuse ;  /* 0x0000001fff067819 */ /* 0x101fe2000001141c */
[----:B------:R-:W-:Y:S01]  /*f530*/  ULDC.64 UR4, c[0x0][0xaa0] ;  /* 0x0002a80000047ab9 */ /* 0x000fe20000000a00 */
[----:B------:R-:W-:Y:S01]  /*f540*/  SHF.R.S32.HI R26, RZ, 0x1f, R28 ;  /* 0x0000001fff1a7819 */ /* 0x000fe2000001141c */
[----:B------:R-:W-:Y:S01]  /*f550*/  IMAD R3, R11, UR4, RZ ;  /* 0x000000040b037c24 */ /* 0x000fe2000f8e02ff */
[-C--:B------:R-:W-:Y:S01]  /*f560*/  LEA.HI R6, R6, R28.reuse, RZ, 0x3 ;  /* 0x0000001c06067211 */ /* 0x080fe200078f18ff */
[----:B------:R-:W-:Y:S01]  /*f570*/  IMAD.WIDE.U32 R4, R0, UR4, RZ ;  /* 0x0000000400047c25 */ /* 0x000fe2000f8e00ff */
[----:B------:R-:W-:Y:S02]  /*f580*/  LEA.HI R26, R26, R28, RZ, 0x3 ;  /* 0x0000001c1a1a7211 */ /* 0x000fe400078f18ff */
[----:B------:R-:W-:Y:S01]  /*f590*/  LOP3.LUT R6, R6, 0xfffffff8, RZ, 0xc0, !PT ;  /* 0xfffffff806067812 */ /* 0x000fe200078ec0ff */
[----:B------:R-:W-:Y:S01]  /*f5a0*/  IMAD R3, R0, UR5, R3 ;  /* 0x0000000500037c24 */ /* 0x000fe2000f8e0203 */
[----:B------:R-:W-:Y:S01]  /*f5b0*/  SHF.R.S32.HI R26, RZ, 0x3, R26 ;  /* 0x00000003ff1a7819 */ /* 0x000fe2000001141a */
[----:B------:R-:W-:-:S02]  /*f5c0*/  ULDC.64 UR4, c[0x0][0xae8] ;  /* 0x0002ba0000047ab9 */ /* 0x000fc40000000a00 */
[----:B------:R-:W-:Y:S02]  /*f5d0*/  IMAD.IADD R6, R28, 0x1, -R6 ;  /* 0x000000011c067824 */ /* 0x000fe400078e0a06 */
[----:B------:R-:W-:Y:S02]  /*f5e0*/  IMAD.IADD R5, R5, 0x1, R3 ;  /* 0x0000000105057824 */ /* 0x000fe400078e0203 */
[----:B------:R-:W-:Y:S02]  /*f5f0*/  IMAD R0, R6, 0x20, R26 ;  /* 0x0000002006007824 */ /* 0x000fe400078e021a */
[----:B------:R-:W-:Y:S02]  /*f600*/  IMAD R6, R10, UR4, RZ ;  /* 0x000000040a067c24 */ /* 0x000fe4000f8e02ff */
[----:B-----5:R-:W-:Y:S02]  /*f610*/  IMAD R9, R24, 0x80, R0 ;  /* 0x0000008018097824 */ /* 0x020fe400078e0200 */
[----:B------:R-:W-:-:S02]  /*f620*/  IMAD R7, R27, UR5, R6 ;  /* 0x000000051b077c24 */ /* 0x000fc4000f8e0206 */
[----:B------:R-:W-:-:S04]  /*f630*/  @P2 IMAD.HI.U32 R0, R9, R20, RZ ;  /* 0x0000001409002227 */ /* 0x000fc800078e00ff */
[----:B------:R-:W-:Y:S01]  /*f640*/  IMAD.WIDE.U32 R4, R27, UR4, R4 ;  /* 0x000000041b047c25 */ /* 0x000fe2000f8e0004 */
[----:B------:R-:W-:-:S03]  /*f650*/  ULDC.64 UR4, c[0x0][0xaf0] ;  /* 0x0002bc0000047ab9 */ /* 0x000fc60000000a00 */
[----:B------:R-:W-:Y:S01]  /*f660*/  IMAD.MOV.U32 R3, RZ, RZ, R9 ;  /* 0x000000ffff037224 */ /* 0x000fe200078e0009 */
[----:B------:R-:W-:Y:S01]  /*f670*/  @P2 SHF.R.U32.HI R3, RZ, R25, R0 ;  /* 0x00000019ff032219 */ /* 0x000fe20000011600 */
[----:B------:R-:W-:Y:S02]  /*f680*/  IMAD R6, R12, UR4, RZ ;  /* 0x000000040c067c24 */ /* 0x000fe4000f8e02ff */
[----:B------:R-:W-:Y:S01]  /*f690*/  IMAD.IADD R5, R5, 0x1, R7 ;  /* 0x0000000105057824 */ /* 0x000fe200078e0207 */
[----:B------:R-:W-:Y:S01]  /*f6a0*/  SHF.R.S32.HI R0, RZ, 0x1f, R3 ;  /* 0x0000001fff007819 */ /* 0x000fe20000011403 */
[C---:B------:R-:W-:Y:S02]  /*f6b0*/  IMAD R7, R13.reuse, UR5, R6 ;  /* 0x000000050d077c24 */ /* 0x040fe4000f8e0206 */
[----:B------:R-:W-:Y:S01]  /*f6c0*/  IMAD.WIDE.U32 R4, R13, UR4, R4 ;  /* 0x000000040d047c25 */ /* 0x000fe2000f8e0004 */
[----:B------:R-:W-:-:S03]  /*f6d0*/  ULDC.64 UR4, c[0x0][0xae0] ;  /* 0x0002b80000047ab9 */ /* 0x000fc60000000a00 */
[----:B------:R-:W-:Y:S02]  /*f6e0*/  IMAD.MOV R6, RZ, RZ, -R3 ;  /* 0x000000ffff067224 */ /* 0x000fe400078e0a03 */
[----:B------:R-:W-:Y:S02]  /*f6f0*/  IMAD.IADD R5, R5, 0x1, R7 ;  /* 0x0000000105057824 */ /* 0x000fe400078e0207 */
[----:B------:R-:W-:Y:S02]  /*f700*/  IMAD R0, R0, UR4, RZ ;  /* 0x0000000400007c24 */ /* 0x000fe4000f8e02ff */
[----:B------:R-:W-:Y:S02]  /*f710*/  IMAD R7, R21, R6, R9 ;  /* 0x0000000615077224 */ /* 0x000fe400078e0209 */
[C---:B------:R-:W-:Y:S02]  /*f720*/  IMAD R9, R3.reuse, UR5, R0 ;  /* 0x0000000503097c24 */ /* 0x040fe4000f8e0200 */
[----:B------:R-:W-:Y:S01]  /*f730*/  IMAD.WIDE.U32 R4, R3, UR4, R4 ;  /* 0x0000000403047c25 */ /* 0x000fe2000f8e0004 */
[----:B------:R-:W-:Y:S01]  /*f740*/  SHF.R.S32.HI R0, RZ, 0x1f, R7 ;  /* 0x0000001fff007819 */ /* 0x000fe20000011407 */
[----:B------:R-:W-:-:S02]  /*f750*/  ULDC.64 UR4, c[0x0][0xad8] ;  /* 0x0002b60000047ab9 */ /* 0x000fc40000000a00 */
        /* <DEDUP_REMOVED lines=10> */
[----:B------:R0:W2:Y:S04]  /*f800*/  SHFL.IDX PT, R0, R4, RZ, 0x181f ;  /* 0x00181fff04007589 */ /* 0x0000a800000e0000 */
[----:B------:R0:W3:Y:S02]  /*f810*/  SHFL.IDX PT, R14, R3, RZ, 0x181f ;  /* 0x00181fff030e7589 */ /* 0x0000e400000e0000 */
.L_x_961:
[----:B------:R-:W-:Y:S01]  /*f820*/  IMAD R8, R8, R21, RZ ;  /* 0x0000001508087224 */ /* 0x000fe200078e02ff */
[----:B------:R-:W-:Y:S01]  /*f830*/  BSSY B1, `(.L_x_784) ;  /* 0x000001f000017945 */ /* 0x000fe20003800000 */
[----:B------:R-:W-:-:S05]  /*f840*/  IMAD R7, R24, 0x80, R26 ;  /* 0x0000008018077824 */ /* 0x000fca00078e021a */
[----:B------:R-:W-:-:S13]  /*f850*/  ISETP.GE.AND P0, PT, R7, R8, PT ;  /* 0x000000080700720c */ /* 0x000fda0003f06270 */
[----:B------:R-:W-:Y:S05]  /*f860*/  @P0 BRA `(.L_x_785) ;  /* 0x00000000006c0947 */ /* 0x000fea0003800000 */
[----:B------:R-:W-:Y:S01]  /*f870*/  ULDC UR4, c[0x0][0xac8] ;  /* 0x0002b20000047ab9 */ /* 0x000fe20000000800 */
[C---:B------:R-:W-:Y:S01]  /*f880*/  VIADD R15, R217.reuse, 0x40 ;  /* 0x00000040d90f7836 */ /* 0x040fe20000000000 */
[C---:B------:R-:W-:Y:S01]  /*f890*/  ISETP.GE.AND P3, PT, R217.reuse, UR4, PT ;  /* 0x00000004d9007c0c */ /* 0x040fe2000bf66270 */
[C---:B------:R-:W-:Y:S01]  /*f8a0*/  VIADD R9, R217.reuse, 0x80 ;  /* 0x00000080d9097836 */ /* 0x040fe20000000000 */
[C---:B------:R-:W-:Y:S01]  /*f8b0*/  IADD3 R5, R217.reuse, 0xc0, RZ ;  /* 0x000000c0d9057810 */ /* 0x040fe20007ffe0ff */
[----:B------:R-:W-:Y:S01]  /*f8c0*/  VIADD R25, R217, 0x40 ;  /* 0x00000040d9197836 */ /* 0x000fe20000000000 */
[----:B------:R-:W-:Y:S01]  /*f8d0*/  ISETP.GE.AND P2, PT, R15, UR4, PT ;  /* 0x000000040f007c0c */ /* 0x000fe2000bf46270 */
[----:B------:R-:W-:Y:S01]  /*f8e0*/  VIADD R24, R217, 0x80 ;  /* 0x00000080d9187836 */ /* 0x000fe20000000000 */
[----:B------:R-:W-:Y:S02]  /*f8f0*/  ISETP.GE.AND P1, PT, R9, UR4, PT ;  /* 0x0000000409007c0c */ /* 0x000fe4000bf26270 */
[----:B------:R-:W-:-:S02]  /*f900*/  ISETP.GE.AND P0, PT, R5, UR4, PT ;  /* 0x0000000405007c0c */ /* 0x000fc4000bf06270 */
[----:B------:R-:W-:Y:S02]  /*f910*/  SHF.R.S32.HI R6, RZ, 0x1f, R217 ;  /* 0x0000001fff067819 */ /* 0x000fe400000114d9 */
[----:B------:R-:W-:Y:S02]  /*f920*/  SHF.R.S32.HI R25, RZ, 0x1f, R25 ;  /* 0x0000001fff197819 */ /* 0x000fe40000011419 */
[C---:B---3--:R-:W-:Y:S02]  /*f930*/  @!P3 LEA R10, P5, R217.reuse, R14, 0x1 ;  /* 0x0000000ed90ab211 */ /* 0x048fe400078a08ff */
[----:B------:R-:W-:Y:S02]  /*f940*/  SHF.R.S32.HI R24, RZ, 0x1f, R24 ;  /* 0x0000001fff187819 */ /* 0x000fe40000011418 */
[C---:B--2---:R-:W-:Y:S01]  /*f950*/  @!P3 LEA.HI.X R11, R217.reuse, R0, R6, 0x1, P5 ;  /* 0x00000000d90bb211 */ /* 0x044fe200028f0c06 */
[----:B------:R-:W-:Y:S01]  /*f960*/  VIADD R6, R217, 0xc0 ;  /* 0x000000c0d9067836 */ /* 0x000fe20000000000 */
[----:B------:R-:W-:-:S02]  /*f970*/  @!P2 LEA R12, P4, R15, R14, 0x1 ;  /* 0x0000000e0f0ca211 */ /* 0x000fc400078808ff */
[----:B------:R-:W-:Y:S01]  /*f980*/  @!P1 LEA R20, P5, R9, R14, 0x1 ;  /* 0x0000000e09149211 */ /* 0x000fe200078a08ff */
[----:B------:R4:W-:Y:S01]  /*f990*/  @!P3 ST.E.128 desc[UR40][R10.64], RZ ;  /* 0x000000ff0a00b985 */ /* 0x0009e2000c101d28 */
[----:B------:R-:W-:Y:S02]  /*f9a0*/  @!P2 LEA.HI.X R13, R15, R0, R25, 0x1, P4 ;  /* 0x000000000f0da211 */ /* 0x000fe400020f0c19 */
[----:B------:R-:W-:Y:S02]  /*f9b0*/  SHF.R.S32.HI R6, RZ, 0x1f, R6 ;  /* 0x0000001fff067819 */ /* 0x000fe40000011406 */
[----:B------:R-:W-:Y:S01]  /*f9c0*/  @!P0 LEA R14, P4, R5, R14, 0x1 ;  /* 0x0000000e050e8211 */ /* 0x000fe200078808ff */
[----:B------:R4:W-:Y:S01]  /*f9d0*/  @!P2 ST.E.128 desc[UR40][R12.64], RZ ;  /* 0x000000ff0c00a985 */ /* 0x0009e2000c101d28 */
[-C--:B------:R-:W-:Y:S02]  /*f9e0*/  @!P1 LEA.HI.X R21, R9, R0.reuse, R24, 0x1, P5 ;  /* 0x0000000009159211 */ /* 0x080fe400028f0c18 */
[----:B------:R-:W-:-:S03]  /*f9f0*/  @!P0 LEA.HI.X R15, R5, R0, R6, 0x1, P4 ;  /* 0x00000000050f8211 */ /* 0x000fc600020f0c06 */
[----:B------:R4:W-:Y:S04]  /*fa00*/  @!P1 ST.E.128 desc[UR40][R20.64], RZ ;  /* 0x000000ff14009985 */ /* 0x0009e8000c101d28 */
[----:B------:R4:W-:Y:S02]  /*fa10*/  @!P0 ST.E.128 desc[UR40][R14.64], RZ ;  /* 0x000000ff0e008985 */ /* 0x0009e4000c101d28 */
.L_x_785:
[----:B------:R-:W-:Y:S05]  /*fa20*/  BSYNC B1 ;  /* 0x0000000000017941 */ /* 0x000fea0003800000 */
.L_x_784:
[----:B------:R-:W-:-:S03]  /*fa30*/  UMOV UR4, 0xffffffff ;  /* 0xffffffff00047882 */ /* 0x000fc60000000000 */
[----:B------:R-:W-:Y:S05]  /*fa40*/  BRA.DIV UR4, `(.L_x_786) ;  /* 0x0000007e04507947 */ /* 0x000fea000b800000 */
[----:B--2---:R2:W0:Y:S04]  /*fa50*/  SHFL.IDX PT, R0, R4, 0x1, 0x181f ;  /* 0x00381f0004007f89 */ /* 0x00442800000e0000 */
[----:B---34-:R2:W3:Y:S02]  /*fa60*/  SHFL.IDX PT, R14, R3, 0x1, 0x181f ;  /* 0x00381f00030e7f89 */ /* 0x0184e400000e0000 */
.L_x_965:
[----:B------:R-:W-:Y:S01]  /*fa70*/  VIADD R5, R7, 0x20 ;  /* 0x0000002007057836 */ /* 0x000fe20000000000 */
[----:B------:R-:W-:Y:S04]  /*fa80*/  BSSY B1, `(.L_x_787) ;  /* 0x000001e000017945 */ /* 0x000fe80003800000 */
[----:B------:R-:W-:-:S13]  /*fa90*/  ISETP.GE.AND P0, PT, R5, R8, PT ;  /* 0x000000080500720c */ /* 0x000fda0003f06270 */
[----:B------:R-:W-:Y:S05]  /*faa0*/  @P0 BRA `(.L_x_788) ;  /* 0x00000000006c0947 */ /* 0x000fea0003800000 */
[----:B------:R-:W-:Y:S01]  /*fab0*/  ULDC UR4, c[0x0][0xac8] ;  /* 0x0002b20000047ab9 */ /* 0x000fe20000000800 */
[C---:B------:R-:W-:Y:S01]  /*fac0*/  VIADD R15, R217.reuse, 0x40 ;  /* 0x00000040d90f7836 */ /* 0x040fe20000000000 */
[C---:B------:R-:W-:Y:S01]  /*fad0*/  ISETP.GE.AND P3, PT, R217.reuse, UR4, PT ;  /* 0x00000004d9007c0c */ /* 0x040fe2000bf66270 */
[C---:B------:R-:W-:Y:S01]  /*fae0*/  VIADD R24, R217.reuse, 0x80 ;  /* 0x00000080d9187836 */ /* 0x040fe20000000000 */
[----:B------:R-:W-:Y:S01]  /*faf0*/  SHF.R.S32.HI R9, RZ, 0x1f, R217 ;  /* 0x0000001fff097819 */ /* 0x000fe200000114d9 */
[----:B------:R-:W-:Y:S01]  /*fb00*/  VIADD R6, R217, 0xc0 ;  /* 0x000000c0d9067836 */ /* 0x000fe20000000000 */
[----:B------:R-:W-:Y:S01]  /*fb10*/  ISETP.GE.AND P2, PT, R15, UR4, PT ;  /* 0x000000040f007c0c */ /* 0x000fe2000bf46270 */
[C---:B------:R-:W-:Y:S01]  /*fb20*/  VIADD R26, R217.reuse, 0x40 ;  /* 0x00000040d91a7836 */ /* 0x040fe20000000000 */
[----:B------:R-:W-:Y:S01]  /*fb30*/  ISETP.GE.AND P1, PT, R24, UR4, PT ;  /* 0x0000000418007c0c */ /* 0x000fe2000bf26270 */
[----:B------:R-:W-:Y:S01]  /*fb40*/  VIADD R25, R217, 0x80 ;  /* 0x00000080d9197836 */ /* 0x000fe20000000000 */
[----:B------:R-:W-:-:S02]  /*fb50*/  ISETP.GE.AND P0, PT, R6, UR4, PT ;  /* 0x0000000406007c0c */ /* 0x000fc4000bf06270 */
[----:B------:R-:W-:Y:S02]  /*fb60*/  SHF.R.S32.HI R26, RZ, 0x1f, R26 ;  /* 0x0000001fff1a7819 */ /* 0x000fe4000001141a */
[----:B------:R-:W-:Y:S02]  /*fb70*/  SHF.R.S32.HI R25, RZ, 0x1f, R25 ;  /* 0x0000001fff197819 */ /* 0x000fe40000011419 */
[----:B---3--:R-:W-:-:S03]  /*fb80*/  @!P3 LEA R10, P5, R217, R14, 0x1 ;  /* 0x0000000ed90ab211 */ /* 0x008fc600078a08ff */
[----:B------:R-:W-:Y:S02]  /*fb90*/  @!P2 LEA R12, P4, R15, R14, 0x1 ;  /* 0x0000000e0f0ca211 */ /* 0x000fe400078808ff */
[C---:B0-----:R-:W-:Y:S01]  /*fba0*/  @!P3 LEA.HI.X R11, R217.reuse, R0, R9, 0x1, P5 ;  /* 0x00000000d90bb211 */ /* 0x041fe200028f0c09 */
[----:B------:R-:W-:Y:S01]  /*fbb0*/  VIADD R9, R217, 0xc0 ;  /* 0x000000c0d9097836 */ /* 0x000fe20000000000 */
[----:B------:R-:W-:Y:S02]  /*fbc0*/  @!P1 LEA R20, P5, R24, R14, 0x1 ;  /* 0x0000000e18149211 */ /* 0x000fe400078a08ff */
[----:B------:R-:W-:Y:S01]  /*fbd0*/  @!P2 LEA.HI.X R13, R15, R0, R26, 0x1, P4 ;  /* 0x000000000f0da211 */ /* 0x000fe200020f0c1a */
[----:B------:R4:W-:Y:S01]  /*fbe0*/  @!P3 ST.E.128 desc[UR40][R10.64], RZ ;  /* 0x000000ff0a00b985 */ /* 0x0009e2000c101d28 */
[----:B------:R-:W-:Y:S02]  /*fbf0*/  SHF.R.S32.HI R9, RZ, 0x1f, R9 ;  /* 0x0000001fff097819 */ /* 0x000fe40000011409 */
[----:B------:R-:W-:Y:S01]  /*fc00*/  @!P0 LEA R14, P4, R6, R14, 0x1 ;  /* 0x0000000e060e8211 */ /* 0x000fe200078808ff */
[----:B------:R4:W-:Y:S01]  /*fc10*/  @!P2 ST.E.128 desc[UR40][R12.64], RZ ;  /* 0x000000ff0c00a985 */ /* 0x0009e2000c101d28 */
[----:B------:R-:W-:-:S02]  /*fc20*/  @!P1 LEA.HI.X R21, R24, R0, R25, 0x1, P5 ;  /* 0x0000000018159211 */ /* 0x000fc400028f0c19 */
[----:B------:R-:W-:-:S03]  /*fc30*/  @!P0 LEA.HI.X R15, R6, R0, R9, 0x1, P4 ;  /* 0x00000000060f8211 */ /* 0x000fc600020f0c09 */
[----:B------:R4:W-:Y:S04]  /*fc40*/  @!P1 ST.E.128 desc[UR40][R20.64], RZ ;  /* 0x000000ff14009985 */ /* 0x0009e8000c101d28 */
[----:B------:R4:W-:Y:S02]  /*fc50*/  @!P0 ST.E.128 desc[UR40][R14.64], RZ ;  /* 0x000000ff0e008985 */ /* 0x0009e4000c101d28 */
.L_x_788:
[----:B------:R-:W-:Y:S05]  /*fc60*/  BSYNC B1 ;  /* 0x0000000000017941 */ /* 0x000fea0003800000 */
.L_x_787:
[----:B------:R-:W-:-:S03]  /*fc70*/  UMOV UR4, 0xffffffff ;  /* 0xffffffff00047882 */ /* 0x000fc60000000000 */
[----:B------:R-:W-:Y:S05]  /*fc80*/  BRA.DIV UR4, `(.L_x_789) ;  /* 0x0000007e04087947 */ /* 0x000fea000b800000 */
[----:B0-----:R0:W0:Y:S04]  /*fc90*/  SHFL.IDX PT, R0, R4, 0x2, 0x181f ;  /* 0x00581f0004007f89 */ /* 0x00102800000e0000 */
[----:B---34-:R3:W4:Y:S02]  /*fca0*/  SHFL.IDX PT, R14, R3, 0x2, 0x181f ;  /* 0x00581f00030e7f89 */ /* 0x01872400000e0000 */
.L_x_969:
        /* <DEDUP_REMOVED lines=17> */
[----:B----4-:R-:W-:-:S03]  /*fdc0*/  @!P3 LEA R10, P5, R217, R14, 0x1 ;  /* 0x0000000ed90ab211 */ /* 0x010fc600078a08ff */
        /* <DEDUP_REMOVED lines=13> */
.L_x_791:
[----:B------:R-:W-:Y:S05]  /*fea0*/  BSYNC B1 ;  /* 0x0000000000017941 */ /* 0x000fea0003800000 */
.L_x_790:
[----:B------:R-:W-:-:S03]  /*feb0*/  UMOV UR4, 0xffffffff ;  /* 0xffffffff00047882 */ /* 0x000fc60000000000 */
[----:B------:R-:W-:Y:S05]  /*fec0*/  BRA.DIV UR4, `(.L_x_792) ;  /* 0x0000007a04c07947 */ /* 0x000fea000b800000 */
[----:B0-----:R0:W0:Y:S04]  /*fed0*/  SHFL.IDX PT, R0, R4, 0x3, 0x181f ;  /* 0x00781f0004007f89 */ /* 0x00102800000e0000 */
[----:B----4-:R4:W0:Y:S02]  /*fee0*/  SHFL.IDX PT, R14, R3, 0x3, 0x181f ;  /* 0x00781f00030e7f89 */ /* 0x01082400000e0000 */
.L_x_973:
[----:B--234-:R-:W-:-:S05]  /*fef0*/  VIADD R3, R7, 0x60 ;  /* 0x0000006007037836 */ /* 0x01cfca0000000000 */
[----:B------:R-:W-:-:S13]  /*ff00*/  ISETP.GE.AND P0, PT, R3, R8, PT ;  /* 0x000000080300720c */ /* 0x000fda0003f06270 */
[----:B------:R-:W-:Y:S05]  /*ff10*/  @P0 BRA `(.L_x_779) ;  /* 0x00000000006c0947 */ /* 0x000fea0003800000 */
[C---:B------:R-:W-:Y:S01]  /*ff20*/  VIADD R15, R217.reuse, 0x40 ;  /* 0x00000040d90f7836 */ /* 0x040fe20000000000 */
[----:B------:R-:W-:Y:S01]  /*ff30*/  ULDC UR4, c[0x0][0xac8] ;  /* 0x0002b20000047ab9 */ /* 0x000fe20000000800 */
[C---:B------:R-:W-:Y:S01]  /*ff40*/  VIADD R12, R217.reuse, 0x80 ;  /* 0x00000080d90c7836 */ /* 0x040fe20000000000 */
[C---:B------:R-:W-:Y:S01]  /*ff50*/  ISETP.GE.AND P3, PT, R217.reuse, UR4, PT ;  /* 0x00000004d9007c0c */ /* 0x040fe2000bf66270 */
[----:B------:R-:W-:Y:S01]  /*ff60*/  VIADD R10, R217, 0xc0 ;  /* 0x000000c0d90a7836 */ /* 0x000fe20000000000 */
[----:B------:R-:W-:Y:S01]  /*ff70*/  ISETP.GE.AND P2, PT, R15, UR4, PT ;  /* 0x000000040f007c0c */ /* 0x000fe2000bf46270 */
[C---:B------:R-:W-:Y:S01]  /*ff80*/  VIADD R20, R217.reuse, 0x40 ;  /* 0x00000040d9147836 */ /* 0x040fe20000000000 */
[----:B------:R-:W-:Y:S01]  /*ff90*/  ISETP.GE.AND P1, PT, R12, UR4, PT ;  /* 0x000000040c007c0c */ /* 0x000fe2000bf26270 */
[C---:B------:R-:W-:Y:S01]  /*ffa0*/  VIADD R13, R217.reuse, 0x80 ;  /* 0x00000080d90d7836 */ /* 0x040fe20000000000 */
[----:B------:R-:W-:Y:S01]  /*ffb0*/  ISETP.GE.AND P0, PT, R10, UR4, PT ;  /* 0x000000040a007c0c */ /* 0x000fe2000bf06270 */
[----:B------:R-:W-:Y:S01]  /*ffc0*/  VIADD R11, R217, 0xc0 ;  /* 0x000000c0d90b7836 */ /* 0x000fe20000000000 */
[----:B------:R-:W-:-:S02]  /*ffd0*/  SHF.R.S32.HI R9, RZ, 0x1f, R217 ;  /* 0x0000001fff097819 */ /* 0x000fc400000114d9 */
[----:B------:R-:W-:Y:S02]  /*ffe0*/  SHF.R.S32.HI R20, RZ, 0x1f, R20 ;  /* 0x0000001fff147819 */ /* 0x000fe40000011414 */
[----:B------:R-:W-:Y:S02]  /*fff0*/  SHF.R.S32.HI R13, RZ, 0x1f, R13 ;  /* 0x0000001fff0d7819 */ /* 0x000fe4000001140d */
[-C--:B0-----:R-:W-:Y:S02]  /*10000*/  @!P3 LEA R4, P5, R217, R14.reuse, 0x1 ;  /* 0x0000000ed904b211 */ /* 0x081fe400078a08ff */
[----:B------:R-:W-:Y:S02]  /*10010*/  @!P2 LEA R6, P4, R15, R14, 0x1 ;  /* 0x0000000e0f06a211 */ /* 0x000fe400078808ff */
[----:B------:R-:W-:Y:S02]  /*10020*/  @!P3 LEA.HI.X R5, R217, R0, R9, 0x1, P5 ;  /* 0x00000000d905b211 */ /* 0x000fe400028f0c09 */
[----:B------:R-:W-:-:S02]  /*10030*/  @!P1 LEA R8, P5, R12, R14, 0x1 ;  /* 0x0000000e0c089211 */ /* 0x000fc400078a08ff */
[----:B------:R-:W-:Y:S01]  /*10040*/  @!P2 LEA.HI.X R7, R15, R0, R20, 0x1, P4 ;  /* 0x000000000f07a211 */ /* 0x000fe200020f0c14 */
[----:B------:R2:W-:Y:S01]  /*10050*/  @!P3 ST.E.128 desc[UR40][R4.64], RZ ;  /* 0x000000ff0400b985 */ /* 0x0005e2000c101d28 */
[----:B------:R-:W-:Y:S02]  /*10060*/  SHF.R.S32.HI R11, RZ, 0x1f, R11 ;  /* 0x0000001fff0b7819 */ /* 0x000fe4000001140b */
[----:B------:R-:W-:Y:S01]  /*10070*/  @!P0 LEA R14, P4, R10, R14, 0x1 ;  /* 0x0000000e0a0e8211 */ /* 0x000fe200078808ff */
[----:B------:R2:W-:Y:S01]  /*10080*/  @!P2 ST.E.128 desc[UR40][R6.64], RZ ;  /* 0x000000ff0600a985 */ /* 0x0005e2000c101d28 */
[-C--:B------:R-:W-:Y:S02]  /*10090*/  @!P1 LEA.HI.X R9, R12, R0.reuse, R13, 0x1, P5 ;  /* 0x000000000c099211 */ /* 0x080fe400028f0c0d */
[----:B------:R-:W-:-:S03]  /*100a0*/  @!P0 LEA.HI.X R15, R10, R0, R11, 0x1, P4 ;  /* 0x000000000a0f8211 */ /* 0x000fc600020f0c0b */
[----:B------:R2:W-:Y:S04]  /*100b0*/  @!P1 ST.E.128 desc[UR40][R8.64], RZ ;  /* 0x000000ff08009985 */ /* 0x0005e8000c101d28 */
[----:B------:R2:W-:Y:S02]  /*100c0*/  @!P0 ST.E.128 desc[UR40][R14.64], RZ ;  /* 0x000000ff0e008985 */ /* 0x0005e4000c101d28 */
.L_x_779:
[----:B------:R-:W-:Y:S05]  /*100d0*/  BSYNC B0 ;  /* 0x0000000000007941 */ /* 0x000fea0003800000 */
.L_x_770:
[----:B------:R-:W-:Y:S02]  /*100e0*/  ULDC UR4, c[0x0][0xc3c] ;  /* 0x00030f0000047ab9 */ /* 0x000fe40000000800 */
[----:B------:R-:W-:-:S13]  /*100f0*/  ISETP.GE.AND P0, PT, R35, UR4, PT ;  /* 0x0000000423007c0c */ /* 0x000fda000bf06270 */
[----:B------:R-:W-:Y:S05]  /*10100*/  @!P0 BRA `(.L_x_793) ;  /* 0xffffff1000008947 */ /* 0x000fea000383ffff */
[----:B------:R-:W-:Y:S05]  /*10110*/  BRA `(.L_x_650) ;  /* 0x0000006400bc7947 */ /* 0x000fea0003800000 */
.L_x_648:
[----:B------:R-:W-:-:S08]  /*10120*/  NOP ;  /* 0x0000000000007918 */ /* 0x000fd00000000000 */
[----:B--2---:R-:W0:-:S00]  /*10130*/  USETMAXREG.DEALLOC.CTAPOOL 0x28 ;  /* 0x00000028000079c8 */ /* 0x004e0000080e0500 */
[----:B0-----:R-:W-:Y:S01]  /*10140*/  LOP3.LUT R2, R2, 0x3, RZ, 0xc0, !PT ;  /* 0x0000000302027812 */ /* 0x001fe200078ec0ff */
[----:B------:R-:W-:Y:S01]  /*10150*/  IMAD.MOV.U32 R4, RZ, RZ, RZ ;  /* 0x000000ffff047224 */ /* 0x000fe200078e00ff */
[----:B------:R-:W-:-:S04]  /*10160*/  LOP3.LUT R23, R23, 0xffffff7f, RZ, 0xc0, !PT ;  /* 0xffffff7f17177812 */ /* 0x000fc800078ec0ff */
[----:B------:R-:W0:Y:S02]  /*10170*/  SHFL.IDX PT, R2, R2, RZ, 0x1f ;  /* 0x00001fff02027589 */ /* 0x000e2400000e0000 */
[----:B0-----:R-:W-:-:S13]  /*10180*/  ISETP.NE.AND P0, PT, R2, RZ, PT ;  /* 0x000000ff0200720c */ /* 0x001fda0003f05270 */
[----:B------:R-:W-:Y:S01]  /*10190*/  @P0 LOP3.LUT R23, R23, 0x80, RZ, 0xfc, !PT ;  /* 0x0000008017170812 */ /* 0x000fe200078efcff */
[----:B------:R-:W-:Y:S06]  /*101a0*/  @!P0 BRA `(.L_x_794) ;  /* 0x00000000001c8947 */ /* 0x000fec0003800000 */
[----:B------:R-:W0:Y:S08]  /*101b0*/  S2UR UR5, SR_CgaCtaId ;  /* 0x00000000000579c3 */ /* 0x000e300000008800 */
[----:B------:R-:W-:Y:S06]  /*101c0*/  BAR.SYNC.DEFER_BLOCKING 0x5, 0x180 ;  /* 0x0146000000007b1d */ /* 0x000fec0000010000 */
[----:B------:R-:W-:-:S02]  /*101d0*/  UMOV UR4, 0x400 ;  /* 0x0000040000047882 */ /* 0x000fc40000000000 */
[----:B0-----:R-:W-:-:S09]  /*101e0*/  ULEA UR4, UR5, UR4, 0x18 ;  /* 0x0000000405047291 */ /* 0x001fd2000f8ec03f */
[----:B------:R-:W0:Y:S01]  /*101f0*/  LDS.128 R16, [UR4+0x228d0] ;  /* 0x0228d004ff107984 */ /* 0x000e220008000c00 */
[----:B------:R-:W-:Y:S06]  /*10200*/  BAR.ARV 0x4, 0x180 ;  /* 0x0106000000007b1d */ /* 0x000fec0000002000 */
[----:B------:R-:W-:Y:S05]  /*10210*/  BRA `(.L_x_795) ;  /* 0x0000000400fc7947 */ /* 0x000fea0003800000 */
.L_x_794:
[----:B------:R-:W-:Y:S01]  /*10220*/  LOP3.LUT R5, R0, 0x1f, RZ, 0xc0, !PT ;  /* 0x0000001f00057812 */ /* 0x000fe200078ec0ff */
[----:B------:R-:W-:Y:S01]  /*10230*/  ULDC UR4, c[0x0][0xc3c] ;  /* 0x00030f0000047ab9 */ /* 0x000fe20000000800 */
[----:B------:R-:W0:Y:S01]  /*10240*/  S2UR UR6, SR_CTAID.X ;  /* 0x00000000000679c3 */ /* 0x000e220000002500 */
[----:B------:R-:W-:Y:S01]  /*10250*/  ULDC UR5, c[0x0][0xc38] ;  /* 0x00030e0000057ab9 */ /* 0x000fe20000000800 */
[----:B------:R-:W-:-:S04]  /*10260*/  ISETP.NE.AND P0, PT, R5, 0x1f, PT ;  /* 0x0000001f0500780c */ /* 0x000fc80003f05270 */
[----:B------:R-:W-:-:S13]  /*10270*/  ISETP.GE.OR P1, PT, R5, UR4, !P0 ;  /* 0x0000000405007c0c */ /* 0x000fda000c726670 */
[----:B------:R-:W1:Y:S02]  /*10280*/  @!P1 LDC.64 R2, c[0x0][0xc80] ;  /* 0x00032000ff029b82 */ /* 0x000e640000000a00 */
[----:B-1----:R-:W-:-:S05]  /*10290*/  @!P1 IMAD.WIDE.U32 R2, R5, 0x4, R2 ;  /* 0x0000000405029825 */ /* 0x002fca00078e0002 */
        /* <DEDUP_REMOVED lines=8> */
[----:B--2---:R-:W1:Y:S02]  /*10320*/  SHFL.UP PT, R6, R4, 0x1, RZ ;  /* 0x0420000004067989 */ /* 0x004e6400000e00ff */
[----:B-1----:R-:W-:-:S05]  /*10330*/  SEL R7, R6, RZ, P1 ;  /* 0x000000ff06077207 */ /* 0x002fca0000800000 */
[----:B------:R-:W-:-:S05]  /*10340*/  IMAD.IADD R7, R4, 0x1, R7 ;  /* 0x0000000104077824 */ /* 0x000fca00078e0207 */
[----:B------:R-:W1:Y:S02]  /*10350*/  SHFL.UP PT, R6, R7, 0x2, RZ ;  /* 0x0440000007067989 */ /* 0x000e6400000e00ff */
        /* <DEDUP_REMOVED lines=11> */
[----:B------:R-:W1:Y:S02]  /*10410*/  SHFL.IDX PT, R6, R7, 0x1f, 0x1f ;  /* 0x03e01f0007067f89 */ /* 0x000e6400000e0000 */
[----:B-1----:R-:W-:-:S04]  /*10420*/  IMAD R6, R6, UR5, RZ ;  /* 0x0000000506067c24 */ /* 0x002fc8000f8e02ff */
[----:B------:R-:W-:Y:S01]  /*10430*/  IMAD.MOV.U32 R3, RZ, RZ, R6 ;  /* 0x000000ffff037224 */ /* 0x000fe200078e0006 */
[----:B0-----:R-:W-:-:S13]  /*10440*/  ISETP.GT.AND P6, PT, R6, UR6, PT ;  /* 0x0000000606007c0c */ /* 0x001fda000bfc4270 */
[----:B------:R-:W-:Y:S05]  /*10450*/  @P6 BRA `(.L_x_796) ;  /* 0x00000000009c6947 */ /* 0x000fea0003800000 */
[----:B------:R-:W0:Y:S01]  /*10460*/  LDC R10, c[0x0][0xc3c] ;  /* 0x00030f00ff0a7b82 */ /* 0x000e220000000800 */
[----:B------:R-:W-:Y:S01]  /*10470*/  IMAD.MOV.U32 R6, RZ, RZ, R3 ;  /* 0x000000ffff067224 */ /* 0x000fe200078e0003 */
[----:B------:R-:W-:Y:S01]  /*10480*/  UMOV UR4, URZ ;  /* 0x0000003f00047c82 */ /* 0x000fe20008000000 */
[----:B------:R-:W-:Y:S01]  /*10490*/  ULDC UR7, c[0x0][0xc3c] ;  /* 0x00030f0000077ab9 */ /* 0x000fe20000000800 */
[----:B------:R-:W-:-:S05]  /*104a0*/  ULDC UR5, c[0x0][0xc38] ;  /* 0x00030e0000057ab9 */ /* 0x000fca0000000800 */
.L_x_800:
[----:B------:R-:W-:Y:S01]  /*104b0*/  UIADD3 UR4, UR4, 0x1f, URZ ;  /* 0x0000001f04047890 */ /* 0x000fe2000fffe03f */
[----:B------:R-:W-:-:S05]  /*104c0*/  IMAD.U32 R19, RZ, RZ, UR7 ;  /* 0x00000007ff137e24 */ /* 0x000fca000f8e00ff */
        /* <DEDUP_REMOVED lines=10> */
.L_x_799:
[----:B------:R-:W-:Y:S05]  /*10570*/  BSYNC B0 ;  /* 0x0000000000007941 */ /* 0x000fea0003800000 */
.L_x_798:
        /* <DEDUP_REMOVED lines=21> */
.L_x_796:
        /* <DEDUP_REMOVED lines=15> */
.L_x_801:
[----:B---3--:R-:W-:Y:S01]  /*107c0*/  IMAD R16, R16, UR5, R9 ;  /* 0x0000000510107c24 */ /* 0x008fe2000f8e0209 */
[----:B0-----:R-:W-:Y:S01]  /*107d0*/  IABS R2, R4 ;  /* 0x0000000400027213 */ /* 0x001fe20000000000 */
[----:B-12---:R-:W-:Y:S02]  /*107e0*/  IMAD.MOV R7, RZ, RZ, -R3 ;  /* 0x000000ffff077224 */ /* 0x006fe400078e0a03 */
[----:B------:R-:W-:Y:S01]  /*107f0*/  VIADD R19, R19, UR4 ;  /* 0x0000000413137c36 */ /* 0x000fe20008000000 */
[----:B------:R-:W-:Y:S01]  /*10800*/  IADD3 R9, -R16, UR6, RZ ;  /* 0x0000000610097c10 */ /* 0x000fe2000fffe1ff */
[----:B------:R-:W-:Y:S02]  /*10810*/  IMAD.MOV R8, RZ, RZ, -R2 ;  /* 0x000000ffff087224 */ /* 0x000fe400078e0a02 */
[----:B------:R-:W-:Y:S01]  /*10820*/  IMAD R7, R7, R10, RZ ;  /* 0x0000000a07077224 */ /* 0x000fe200078e02ff */
[----:B------:R-:W-:Y:S01]  /*10830*/  IABS R6, R9 ;  /* 0x0000000900067213 */ /* 0x000fe20000000000 */
[----:B------:R-:W-:-:S04]  /*10840*/  IMAD.MOV.U32 R2, RZ, RZ, RZ ;  /* 0x000000ffff027224 */ /* 0x000fc800078e00ff */
        /* <DEDUP_REMOVED lines=19> */
.L_x_797:
[----:B------:R-:W-:Y:S02]  /*10980*/  IMAD.MOV.U32 R17, RZ, RZ, RZ ;  /* 0x000000ffff117224 */ /* 0x000fe400078e00ff */
[----:B------:R-:W-:Y:S02]  /*10990*/  IMAD.U32 R16, RZ, RZ, UR6 ;  /* 0x00000006ff107e24 */ /* 0x000fe4000f8e00ff */
[----:B------:R-:W-:-:S07]  /*109a0*/  IMAD.MOV.U32 R18, RZ, RZ, RZ ;  /* 0x000000ffff127224 */ /* 0x000fce00078e00ff */
.L_x_802:
[----:B------:R-:W-:-:S13]  /*109b0*/  ISETP.NE.AND P0, PT, R5, RZ, PT ;  /* 0x000000ff0500720c */ /* 0x000fda0003f05270 */
[----:B------:R-:W0:Y:S01]  /*109c0*/  @!P0 S2R R3, SR_CgaCtaId ;  /* 0x0000000000038919 */ /* 0x000e220000008800 */
[----:B------:R-:W-:-:S04]  /*109d0*/  @!P0 MOV R2, 0x400 ;  /* 0x0000040000028802 */ /* 0x000fc80000000f00 */
[----:B0-----:R-:W-:-:S05]  /*109e0*/  @!P0 LEA R2, R3, R2, 0x18 ;  /* 0x0000000203028211 */ /* 0x001fca00078ec0ff */
[----:B------:R1:W-:Y:S01]  /*109f0*/  @!P0 STS.128 [R2+0x228d0], R16 ;  /* 0x0228d01002008388 */ /* 0x0003e20000000c00 */
[----:B------:R-:W-:Y:S06]  /*10a00*/  BAR.ARV 0x5, 0x180 ;  /* 0x0146000000007b1d */ /* 0x000fec0000002000 */
.L_x_795:
[----:B------:R2:W-:Y:S01]  /*10a10*/  STL [R1+0x28], RZ ;  /* 0x000028ff01007387 */ /* 0x0005e20000100800 */
[----:B------:R-:W-:Y:S01]  /*10a20*/  ULDC UR4, c[0x0][0xc3c] ;  /* 0x00030f0000047ab9 */ /* 0x000fe20000000800 */
[----:B------:R-:W-:Y:S01]  /*10a30*/  IMAD.MOV.U32 R26, RZ, RZ, 0x1 ;  /* 0x00000001ff1a7424 */ /* 0x000fe200078e00ff */
[----:B0-----:R-:W-:Y:S01]  /*10a40*/  ISETP.GE.AND P0, PT, R19, UR4, PT ;  /* 0x0000000413007c0c */ /* 0x001fe2000bf06270 */
[----:B------:R-:W-:-:S12]  /*10a50*/  IMAD.MOV.U32 R25, RZ, RZ, RZ ;  /* 0x000000ffff197224 */ /* 0x000fd800078e00ff */
[----:B--2---:R-:W-:Y:S05]  /*10a60*/  @P0 BRA `(.L_x_803) ;  /* 0x00000058008c0947 */ /* 0x004fea0003800000 */
[----:B------:R-:W2:Y:S01]  /*10a70*/  LDL R4, [R1] ;  /* 0x0000000001047983 */ /* 0x000ea20000100800 */
[----:B------:R-:W0:Y:S01]  /*10a80*/  S2UR UR5, SR_CgaCtaId ;  /* 0x00000000000579c3 */ /* 0x000e220000008800 */
[C---:B-1----:R-:W-:Y:S01]  /*10a90*/  IMAD.SHL.U32 R2, R0.reuse, 0x8, RZ ;  /* 0x0000000800027824 */ /* 0x042fe200078e00ff */
[----:B------:R-:W-:Y:S01]  /*10aa0*/  LOP3.LUT R5, R0, 0x7f, RZ, 0xc0, !PT ;  /* 0x0000007f00057812 */ /* 0x000fe200078ec0ff */
[----:B------:R-:W-:Y:S01]  /*10ab0*/  UMOV UR4, 0x400 ;  /* 0x0000040000047882 */ /* 0x000fe20000000000 */
[----:B------:R-:W-:Y:S01]  /*10ac0*/  BSSY B8, `(.L_x_803) ;  /* 0x000059d000087945 */ /* 0x000fe20003800000 */
[----:B------:R-:W-:Y:S01]  /*10ad0*/  IMAD.MOV.U32 R26, RZ, RZ, 0x1 ;  /* 0x00000001ff1a7424 */ /* 0x000fe200078e00ff */
[C---:B------:R-:W-:Y:S01]  /*10ae0*/  LOP3.LUT R3, R2.reuse, 0x1f8, RZ, 0xc0, !PT ;  /* 0x000001f802037812 */ /* 0x040fe200078ec0ff */
[----:B------:R-:W-:Y:S01]  /*10af0*/  IMAD.SHL.U32 R30, R5, 0x8, RZ ;  /* 0x00000008051e7824 */ /* 0x000fe200078e00ff */
[----:B------:R-:W-:Y:S02]  /*10b00*/  LOP3.LUT R2, R2, 0x38, RZ, 0xc0, !PT ;  /* 0x0000003802027812 */ /* 0x000fe400078ec0ff */
[----:B------:R-:W-:-:S02]  /*10b10*/  CS2R R24, SRZ ;  /* 0x0000000000187805 */ /* 0x000fc4000001ff00 */
[----:B------:R-:W-:Y:S01]  /*10b20*/  LOP3.LUT R3, R3, 0x38, R0, 0x78, !PT ;  /* 0x0000003803037812 */ /* 0x000fe200078e7800 */
[----:B------:R-:W-:Y:S01]  /*10b30*/  IMAD.SHL.U32 R0, R0, 0x10, RZ ;  /* 0x0000001000007824 */ /* 0x000fe200078e00ff */
[----:B------:R-:W-:Y:S01]  /*10b40*/  ULDC.64 UR38, c[0x0][0x198] ;  /* 0x0000660000267ab9 */ /* 0x000fe20000000a00 */
[----:B------:R-:W-:Y:S01]  /*10b50*/  IMAD.MOV.U32 R27, RZ, RZ, 0x1 ;  /* 0x00000001ff1b7424 */ /* 0x000fe200078e00ff */
[----:B------:R-:W-:Y:S01]  /*10b60*/  LOP3.LUT R30, R3, 0x200, R30, 0xf8, !PT ;  /* 0x00000200031e7812 */ /* 0x000fe200078ef81e */
[----:B------:R-:W-:Y:S01]  /*10b70*/  ULDC UR36, c[0x0][0xc] ;  /* 0x0000030000247ab9 */ /* 0x000fe20000000800 */
[----:B------:R-:W-:-:S04]  /*10b80*/  SHF.R.U32.HI R3, RZ, 0x3, R5 ;  /* 0x00000003ff037819 */ /* 0x000fc80000011605 */
[----:B------:R-:W-:Y:S02]  /*10b90*/  LOP3.LUT R3, R3, 0x70, R0, 0xf8, !PT ;  /* 0x0000007003037812 */ /* 0x000fe400078ef800 */
[C---:B------:R-:W-:Y:S01]  /*10ba0*/  LOP3.LUT R0, R2.reuse, 0x40, RZ, 0xfc, !PT ;  /* 0x0000004002007812 */ /* 0x040fe200078efcff */
[----:B0-----:R-:W-:Y:S01]  /*10bb0*/  ULEA UR4, UR5, UR4, 0x18 ;  /* 0x0000000405047291 */ /* 0x001fe2000f8ec03f */
[C---:B------:R-:W-:Y:S02]  /*10bc0*/  LOP3.LUT R3, R2.reuse, 0x80, RZ, 0xfc, !PT ;  /* 0x0000008002037812 */ /* 0x040fe400078efcff */
[----:B------:R-:W-:-:S03]  /*10bd0*/  LOP3.LUT R2, R2, 0xc0, RZ, 0xfc, !PT ;  /* 0x000000c002027812 */ /* 0x000fc600078efcff */
[----:B------:R-:W-:-:S04]  /*10be0*/  IMAD.U32 R22, RZ, RZ, UR4 ;  /* 0x00000004ff167e24 */ /* 0x000fc8000f8e00ff */
[----:B------:R-:W-:Y:S01]  /*10bf0*/  IMAD R0, R30, 0x2, R22 ;  /* 0x000000021e007824 */ /* 0x000fe200078e0216 */
[----:B--2---:R-:W-:-:S05]  /*10c00*/  LOP3.LUT R4, R4, 0x2, RZ, 0xfc, !PT ;  /* 0x0000000204047812 */ /* 0x004fca00078efcff */
[----:B------:R0:W-:Y:S04]  /*10c10*/  STL [R1+0x3c], R4 ;  /* 0x00003c0401007387 */ /* 0x0001e80000100800 */
[----:B------:R0:W-:Y:S04]  /*10c20*/  STL [R1+0x28], RZ ;  /* 0x000028ff01007387 */ /* 0x0001e80000100800 */
[----:B------:R0:W-:Y:S02]  /*10c30*/  STL [R1+0x8], R0 ;  /* 0x0000080001007387 */ /* 0x0001e40000100800 */
.L_x_902:
[----:B-1----:R-:W1:Y:S02]  /*10c40*/  LDC.64 R2, c[0x0][0xc88] ;  /* 0x00032200ff027b82 */ /* 0x002e640000000a00 */
[----:B-1----:R-:W-:-:S05]  /*10c50*/  IMAD.WIDE R2, R19, 0x4, R2 ;  /* 0x0000000413027825 */ /* 0x002fca00078e0202 */
[----:B------:R-:W0:Y:S01]  /*10c60*/  LDG.E R35, desc[UR40][R2.64] ;  /* 0x0000002802237981 */ /* 0x000e22000c1e1900 */
[----:B------:R-:W-:Y:S05]  /*10c70*/  YIELD ;  /* 0x0000000000007946 */ /* 0x000fea0003800000 */
[----:B------:R-:W-:Y:S01]  /*10c80*/  ULDC.64 UR4, c[0x0][0xa28] ;  /* 0x00028a0000047ab9 */ /* 0x000fe20000000a00 */
[----:B------:R-:W-:Y:S01]  /*10c90*/  IMAD.MOV.U32 R31, RZ, RZ, RZ ;  /* 0x000000ffff1f7224 */ /* 0x000fe200078e00ff */
[----:B------:R-:W-:Y:S01]  /*10ca0*/  ISETP.NE.U32.AND P0, PT, RZ, UR4, PT ;  /* 0x00000004ff007c0c */ /* 0x000fe2000bf05070 */
[----:B------:R-:W-:Y:S01]  /*10cb0*/  IMAD.MOV.U32 R6, RZ, RZ, RZ ;  /* 0x000000ffff067224 */ /* 0x000fe200078e00ff */
[----:B------:R-:W-:Y:S01]  /*10cc0*/  ULDC.64 UR8, c[0x0][0xa18] ;  /* 0x0002860000087ab9 */ /* 0x000fe20000000a00 */
[----:B------:R-:W-:Y:S01]  /*10cd0*/  ULDC.64 UR6, c[0x0][0xa10] ;  /* 0x0002840000067ab9 */ /* 0x000fe20000000a00 */
[----:B------:R-:W-:-:S02]  /*10ce0*/  ISETP.NE.AND.EX P0, PT, RZ, UR5, PT, P0 ;  /* 0x00000005ff007c0c */ /* 0x000fc4000bf05300 */
[----:B0-----:R-:W-:-:S11]  /*10cf0*/  SHF.R.S32.HI R0, RZ, 0x1f, R35 ;  /* 0x0000001fff007819 */ /* 0x001fd60000011423 */
[C---:B------:R-:W-:Y:S01]  /*10d00*/  @P0 LEA R2, P1, R35.reuse, UR4, 0x2 ;  /* 0x0000000423020c11 */ /* 0x040fe2000f8210ff */
[C---:B------:R-:W-:Y:S01]  /*10d10*/  IMAD.SHL.U32 R28, R35.reuse, 0x4, RZ ;  /* 0x00000004231c7824 */ /* 0x040fe200078e00ff */
[C-C-:B------:R-:W-:Y:S01]  /*10d20*/  SHF.L.U64.HI R32, R35.reuse, 0x2, R0.reuse ;  /* 0x0000000223207819 */ /* 0x140fe20000010200 */
[----:B------:R0:W-:Y:S01]  /*10d30*/  STL [R1+0x10], R0 ;  /* 0x0000100001007387 */ /* 0x0001e20000100800 */
[----:B------:R-:W-:Y:S01]  /*10d40*/  @P0 LEA.HI.X R3, R35, UR5, R0, 0x2, P1 ;  /* 0x0000000523030c11 */ /* 0x000fe200088f1400 */
[----:B------:R-:W-:-:S04]  /*10d50*/  ULDC.64 UR4, c[0x0][0xa00] ;  /* 0x0002800000047ab9 */ /* 0x000fc80000000a00 */
[----:B------:R1:W5:Y:S01]  /*10d60*/  @P0 LDG.E R31, desc[UR40][R2.64] ;  /* 0x00000028021f0981 */ /* 0x000362000c1e1900 */
[----:B------:R-:W-:Y:S02]  /*10d70*/  ISETP.NE.U32.AND P0, PT, RZ, UR4, PT ;  /* 0x00000004ff007c0c */ /* 0x000fe4000bf05070 */
[----:B------:R-:W-:Y:S01]  /*10d80*/  ISETP.NE.U32.AND P2, PT, RZ, UR8, PT ;  /* 0x00000008ff007c0c */ /* 0x000fe2000bf45070 */
[----:B0-----:R-:W-:Y:S01]  /*10d90*/  IMAD.MOV.U32 R0, RZ, RZ, RZ ;  /* 0x000000ffff007224 */ /* 0x001fe200078e00ff */
[----:B------:R-:W-:Y:S02]  /*10da0*/  ISETP.NE.AND.EX P0, PT, RZ, UR5, PT, P0 ;  /* 0x00000005ff007c0c */ /* 0x000fe4000bf05300 */
[----:B------:R-:W-:Y:S02]  /*10db0*/  ISETP.NE.AND.EX P2, PT, RZ, UR9, PT, P2 ;  /* 0x00000009ff007c0c */ /* 0x000fe4000bf45320 */
[----:B------:R-:W-:Y:S02]  /*10dc0*/  ISETP.NE.U32.AND P1, PT, RZ, UR6, PT ;  /* 0x00000006ff007c0c */ /* 0x000fe4000bf25070 */
[----:B-1----:R-:W-:-:S02]  /*10dd0*/  IADD3 R2, P3, R28, UR4, RZ ;  /* 0x000000041c027c10 */ /* 0x002fc4000ff7e0ff */
[----:B------:R-:W-:Y:S02]  /*10de0*/  ISETP.NE.AND.EX P1, PT, RZ, UR7, PT, P1 ;  /* 0x00000007ff007c0c */ /* 0x000fe4000bf25310 */
[----:B------:R-:W-:Y:S02]  /*10df0*/  IADD3.X R3, R32, UR5, RZ, P3, !PT ;  /* 0x0000000520037c10 */ /* 0x000fe40009ffe4ff */
[----:B--23--:R-:W-:-:S03]  /*10e00*/  IADD3 R4, P4, R28, UR6, RZ ;  /* 0x000000061c047c10 */ /* 0x00cfc6000ff9e0ff */
[----:B------:R-:W2:Y:S01]  /*10e10*/  @P0 LDG.E R6, desc[UR40][R2.64] ;  /* 0x0000002802060981 */ /* 0x000ea2000c1e1900 */
[----:B------:R-:W-:Y:S01]  /*10e20*/  ULDC UR4, c[0x0][0x288] ;  /* 0x0000a20000047ab9 */ /* 0x000fe20000000800 */
[----:B------:R-:W-:Y:S01]  /*10e30*/  IADD3.X R5, R32, UR7, RZ, P4, !PT ;  /* 0x0000000720057c10 */ /* 0x000fe2000a7fe4ff */
[----:B------:R-:W-:Y:S01]  /*10e40*/  IMAD.U32 R8, RZ, RZ, UR4 ;  /* 0x00000004ff087e24 */ /* 0x000fe2000f8e00ff */
[----:B------:R-:W-:-:S03]  /*10e50*/  ULDC.64 UR4, c[0x0][0x418] ;  /* 0x0001060000047ab9 */ /* 0x000fc60000000a00 */
[----:B------:R-:W5:Y:S04]  /*10e60*/  @P1 LDG.E R0, desc[UR40][R4.64] ;  /* 0x0000002804001981 */ /* 0x000f68000c1e1900 */
[----:B--2---:R0:W-:Y:S02]  /*10e70*/  STL [R1+0xc], R6 ;  /* 0x00000c0601007387 */ /* 0x0041e40000100800 */
[----:B0-----:R-:W-:-:S04]  /*10e80*/  @P2 IADD3 R6, P3, R28, UR8, RZ ;  /* 0x000000081c062c10 */ /* 0x001fc8000ff7e0ff */
[----:B------:R-:W-:-:S05]  /*10e90*/  @P2 IADD3.X R7, R32, UR9, RZ, P3, !PT ;  /* 0x0000000920072c10 */ /* 0x000fca0009ffe4ff */
[----:B------:R0:W2:Y:S01]  /*10ea0*/  @P2 LDG.E R8, desc[UR40][R6.64] ;  /* 0x0000002806082981 */ /* 0x0000a2000c1e1900 */
[----:B------:R-:W-:-:S03]  /*10eb0*/  UISETP.NE.U32.AND UP0, UPT, UR4, URZ, UPT ;  /* 0x0000003f0400728c */ /* 0x000fc6000bf05070 */
[----:B------:R-:W-:Y:S01]  /*10ec0*/  ULDC UR4, c[0x0][0x424] ;  /* 0x0001090000047ab9 */ /* 0x000fe20000000800 */
[----:B------:R-:W-:-:S03]  /*10ed0*/  UISETP.NE.AND.EX UP0, UPT, UR5, URZ, UPT, UP0 ;  /* 0x0000003f0500728c */ /* 0x000fc6000bf05300 */
[----:B------:R-:W-:Y:S01]  /*10ee0*/  ULDC UR5, c[0x0][0x2f0] ;  /* 0x0000bc0000057ab9 */ /* 0x000fe20000000800 */
[----:B------:R-:W-:-:S04]  /*10ef0*/  USEL UR4, UR4, 0x1, UP0 ;  /* 0x0000000104047887 */ /* 0x000fc80008000000 */
[----:B------:R-:W-:-:S03]  /*10f00*/  UIMAD UR4, UR4, UR5, URZ ;  /* 0x00000005040472a4 */ /* 0x000fc6000f8e023f */
[----:B------:R-:W-:Y:S02]  /*10f10*/  ULDC UR5, c[0x0][0x348] ;  /* 0x0000d20000057ab9 */ /* 0x000fe40000000800 */
[----:B0-----:R-:W-:Y:S02]  /*10f20*/  IMAD.U32 R6, RZ, RZ, UR5 ;  /* 0x00000005ff067e24 */ /* 0x001fe4000f8e00ff */
[----:B------:R-:W-:Y:S01]  /*10f30*/  IMAD.U32 R7, RZ, RZ, UR4 ;  /* 0x00000004ff077e24 */ /* 0x000fe2000f8e00ff */
[----:B--2---:R0:W-:Y:S01]  /*10f40*/  STL [R1+0x20], R8 ;  /* 0x0000200801007387 */ /* 0x0041e20000100800 */
[----:B----4-:R-:W-:Y:S05]  /*10f50*/  @P2 BRA `(.L_x_804) ;  /* 0x0000000000142947 */ /* 0x010fea0003800000 */
[----:B------:R-:W-:Y:S05]  /*10f60*/  @!P0 BRA `(.L_x_804) ;  /* 0x0000000000108947 */ /* 0x000fea0003800000 */
[----:B0-----:R-:W2:Y:S04]  /*10f70*/  LDG.E R8, desc[UR40][R2.64] ;  /* 0x0000002802087981 */ /* 0x001ea8000c1e1900 */
[----:B------:R-:W2:Y:S02]  /*10f80*/  LDG.E R9, desc[UR40][R2.64+0x4] ;  /* 0x0000042802097981 */ /* 0x000ea4000c1e1900 */
[----:B--2---:R-:W-:-:S05]  /*10f90*/  IMAD.IADD R2, R9, 0x1, -R8 ;  /* 0x0000000109027824 */ /* 0x004fca00078e0a08 */
[----:B------:R1:W-:Y:S02]  /*10fa0*/  STL [R1+0x20], R2 ;  /* 0x0000200201007387 */ /* 0x0003e40000100800 */
.L_x_804:
[----:B------:R-:W-:Y:S01]  /*10fb0*/  ULDC.64 UR4, c[0x0][0xa20] ;  /* 0x0002880000047ab9 */ /* 0x000fe20000000a00 */
[----:B------:R-:W-:Y:S01]  /*10fc0*/  IMAD.MOV.U32 R29, RZ, RZ, R35 ;  /* 0x000000ffff1d7224 */ /* 0x000fe200078e0023 */
[----:B------:R-:W-:-:S04]  /*10fd0*/  ISETP.NE.U32.AND P0, PT, RZ, UR4, PT ;  /* 0x00000004ff007c0c */ /* 0x000fc8000bf05070 */
[----:B------:R-:W-:-:S13]  /*10fe0*/  ISETP.NE.AND.EX P0, PT, RZ, UR5, PT, P0 ;  /* 0x00000005ff007c0c */ /* 0x000fda000bf05300 */
[----:B------:R-:W-:Y:S05]  /*10ff0*/  @!P0 BRA `(.L_x_805) ;  /* 0x0000000000108947 */ /* 0x000fea0003800000 */
[----:B-1----:R-:W-:-:S04]  /*11000*/  IADD3 R2, P0, R28, UR4, RZ ;  /* 0x000000041c027c10 */ /* 0x002fc8000ff1e0ff */
[----:B------:R-:W-:-:S05]  /*11010*/  IADD3.X R3, R32, UR5, RZ, P0, !PT ;  /* 0x0000000520037c10 */ /* 0x000fca00087fe4ff */
[----:B------:R2:W5:Y:S01]  /*11020*/  LDG.E R7, desc[UR40][R2.64] ;  /* 0x0000002802077981 */ /* 0x000562000c1e1900 */
[----:B------:R-:W-:Y:S05]  /*11030*/  BRA `(.L_x_806) ;  /* 0x0000000000247947 */ /* 0x000fea0003800000 */
.L_x_805:
[----:B------:R-:W-:Y:S02]  /*11040*/  ULDC.64 UR4, c[0x0][0xa08] ;  /* 0x0002820000047ab9 */ /* 0x000fe40000000a00 */
[----:B------:R-:W-:-:S04]  /*11050*/  ISETP.NE.U32.AND P0, PT, RZ, UR4, PT ;  /* 0x00000004ff007c0c */ /* 0x000fc8000bf05070 */
[----:B------:R-:W-:-:S13]  /*11060*/  ISETP.NE.AND.EX P0, PT, RZ, UR5, PT, P0 ;  /* 0x00000005ff007c0c */ /* 0x000fda000bf05300 */
[----:B------:R-:W-:Y:S05]  /*11070*/  @!P0 BRA `(.L_x_806) ;  /* 0x0000000000148947 */ /* 0x000fea0003800000 */
[----:B-1----:R-:W1:Y:S02]  /*11080*/  LDC.64 R2, c[0x0][0xa08] ;  /* 0x00028200ff027b82 */ /* 0x002e640000000a00 */
[----:B-1----:R-:W-:-:S05]  /*11090*/  IMAD.WIDE R2, R29, 0x4, R2 ;  /* 0x000000041d027825 */ /* 0x002fca00078e0202 */
[----:B------:R-:W2:Y:S04]  /*110a0*/  LDG.E R7, desc[UR40][R2.64] ;  /* 0x0000002802077981 */ /* 0x000ea8000c1e1900 */
[----:B------:R-:W2:Y:S02]  /*110b0*/  LDG.E R2, desc[UR40][R2.64+0x4] ;  /* 0x0000042802027981 */ /* 0x000ea4000c1e1900 */
[----:B--2---:R-:W-:-:S07]  /*110c0*/  IMAD.IADD R7, R2, 0x1, -R7 ;  /* 0x0000000102077824 */ /* 0x004fce00078e0a07 */
.L_x_806:
[----:B-12---:R-:W2:Y:S04]  /*110d0*/  @P1 LDG.E R2, desc[UR40][R4.64] ;  /* 0x0000002804021981 */ /* 0x006ea8000c1e1900 */
[----:B------:R-:W2:Y:S01]  /*110e0*/  @P1 LDG.E R3, desc[UR40][R4.64+0x4] ;  /* 0x0000042804031981 */ /* 0x000ea2000c1e1900 */
[----:B-----5:R-:W-:Y:S01]  /*110f0*/  IMAD.IADD R7, R7, 0x1, -R31 ;  /* 0x0000000107077824 */ /* 0x020fe200078e0a1f */
[----:B------:R-:W-:Y:S01]  /*11100*/  BSSY B0, `(.L_x_807) ;  /* 0x0000138000007945 */ /* 0x000fe20003800000 */
[----:B--2---:R-:W-:-:S04]  /*11110*/  @P1 IMAD.IADD R6, R3, 0x1, -R2 ;  /* 0x0000000103061824 */ /* 0x004fc800078e0a02 */
[----:B0-----:R-:W-:-:S04]  /*11120*/  IMAD.IADD R8, R7, 0x1, R6 ;  /* 0x0000000107087824 */ /* 0x001fc800078e0206 */
[----:B------:R-:W-:Y:S01]  /*11130*/  VIADD R2, R8, 0x5f ;  /* 0x0000005f08027836 */ /* 0x000fe20000000000 */
[----:B------:R-:W-:Y:S03]  /*11140*/  STL [R1+0x4], R8 ;  /* 0x0000040801007387 */ /* 0x000fe60000100800 */
[----:B------:R-:W-:-:S05]  /*11150*/  IMAD.HI R2, R2, 0x2aaaaaab, RZ ;  /* 0x2aaaaaab02027827 */ /* 0x000fca00078e02ff */
[----:B------:R-:W-:-:S04]  /*11160*/  SHF.R.U32.HI R3, RZ, 0x1f, R2 ;  /* 0x0000001fff037819 */ /* 0x000fc80000011602 */
[----:B------:R-:W-:-:S05]  /*11170*/  LEA.HI.SX32 R4, R2, R3, 0x1c ;  /* 0x0000000302047211 */ /* 0x000fca00078fe2ff */
[--C-:B------:R-:W-:Y:S01]  /*11180*/  IMAD R2, R4, 0x60, -R7.reuse ;  /* 0x0000006004027824 */ /* 0x100fe200078e0a07 */
[----:B------:R0:W-:Y:S01]  /*11190*/  STL [R1+0x2c], R4 ;  /* 0x00002c0401007387 */ /* 0x0001e20000100800 */
[----:B------:R-:W-:-:S03]  /*111a0*/  IMAD.MOV R7, RZ, RZ, -R7 ;  /* 0x000000ffff077224 */ /* 0x000fc600078e0a07 */
[----:B------:R-:W-:Y:S02]  /*111b0*/  VIMNMX R2, R2, R6, PT ;  /* 0x0000000602027248 */ /* 0x000fe40003fe0100 */
[----:B------:R-:W-:-:S04]  /*111c0*/  VIMNMX R7, RZ, R7, !PT ;  /* 0x00000007ff077248 */ /* 0x000fc80007fe0100 */
[----:B------:R-:W-:-:S13]  /*111d0*/  ISETP.GT.AND P0, PT, R2, R7, PT ;  /* 0x000000070200720c */ /* 0x000fda0003f04270 */
[----:B0-----:R-:W-:Y:S02]  /*111e0*/  @P0 VIADD R4, R2, 0x5f ;  /* 0x0000005f02040836 */ /* 0x001fe40000000000 */
[----:B------:R-:W-:-:S04]  /*111f0*/  IMAD.WIDE.U32 R2, R7, -0x55555555, RZ ;  /* 0xaaaaaaab07027825 */ /* 0x000fc800078e00ff */
[----:B------:R-:W-:Y:S01]  /*11200*/  @P0 IMAD.HI R4, R4, 0x2aaaaaab, RZ ;  /* 0x2aaaaaab04040827 */ /* 0x000fe200078e02ff */
[----:B------:R-:W-:-:S04]  /*11210*/  SHF.R.U32.HI R5, RZ, 0x6, R3 ;  /* 0x00000006ff057819 */ /* 0x000fc80000011603 */
[----:B------:R-:W-:Y:S01]  /*11220*/  @P0 SHF.R.U32.HI R3, RZ, 0x1f, R4 ;  /* 0x0000001fff030819 */ /* 0x000fe20000011604 */
[----:B------:R-:W-:-:S03]  /*11230*/  IMAD.MOV.U32 R2, RZ, RZ, R5 ;  /* 0x000000ffff027224 */ /* 0x000fc600078e0005 */
[----:B------:R-:W-:Y:S02]  /*11240*/  @P0 LEA.HI.SX32 R2, R4, R3, 0x1c ;  /* 0x0000000304020211 */ /* 0x000fe400078fe2ff */
[----:B------:R-:W-:Y:S02]  /*11250*/  PLOP3.LUT P0, PT, PT, PT, PT, 0x80, 0x0 ;  /* 0x000000000000781c */ /* 0x000fe40003f0f070 */
[----:B------:R-:W-:-:S13]  /*11260*/  ISETP.GT.AND P2, PT, R2, R5, PT ;  /* 0x000000050200720c */ /* 0x000fda0003f44270 */
[----:B------:R-:W-:Y:S05]  /*11270*/  @!P2 BRA `(.L_x_808) ;  /* 0x000000100080a947 */ /* 0x000fea0003800000 */
[----:B------:R-:W-:Y:S01]  /*11280*/  UMOV UR4, 0xffffffff ;  /* 0xffffffff00047882 */ /* 0x000fe20000000000 */
[----:B------:R-:W-:Y:S02]  /*11290*/  SEL R4, R29, RZ, !P1 ;  /* 0x000000ff1d047207 */ /* 0x000fe40004800000 */
[----:B------:R-:W-:Y:S05]  /*112a0*/  BRA.DIV UR4, `(.L_x_809) ;  /* 0x0000006a04107947 */ /* 0x000fea000b800000 */
[----:B------:R-:W0:Y:S02]  /*112b0*/  S2R R3, SR_TID.X ;  /* 0x0000000000037919 */ /* 0x000e240000002100 */
[----:B0-----:R-:W-:-:S04]  /*112c0*/  SHF.R.U32.HI R3, RZ, 0x5, R3 ;  /* 0x00000005ff037819 */ /* 0x001fc80000011603 */
[----:B------:R-:W-:-:S05]  /*112d0*/  LOP3.LUT R3, R3, 0x3, RZ, 0xc0, !PT ;  /* 0x0000000303037812 */ /* 0x000fca00078ec0ff */
[----:B------:R0:W1:Y:S02]  /*112e0*/  SHFL.IDX PT, R14, R3, RZ, 0x1f ;  /* 0x00001fff030e7589 */ /* 0x00006400000e0000 */
.L_x_976:
[----:B-1----:R-:W-:Y:S02]  /*112f0*/  ISETP.NE.AND P0, PT, R14, RZ, PT ;  /* 0x000000ff0e00720c */ /* 0x002fe40003f05270 */
[----:B------:R-:W-:-:S11]  /*11300*/  PLOP3.LUT P6, PT, PT, PT, PT, 0x8, 0x0 ;  /* 0x000000000000781c */ /* 0x000fd60003fce170 */
[----:B------:R-:W-:Y:S05]  /*11310*/  @P0 BRA `(.L_x_810) ;  /* 0x00000000000c0947 */ /* 0x000fea0003800000 */
[----:B------:R-:W-:-:S03]  /*11320*/  UMOV UR4, 0xffffffff ;  /* 0xffffffff00047882 */ /* 0x000fc60000000000 */
[----:B------:R-:W-:Y:S05]  /*11330*/  BRA.DIV UR4, `(.L_x_811) ;  /* 0x0000006a04207947 */ /* 0x000fea000b800000 */
[----:B------:R-:W-:-:S13]  /*11340*/  ELECT P6, URZ, PT ;  /* 0x00000000003f782f */ /* 0x000fda00038c0000 */
.L_x_810:
[----:B0-----:R-:W2:Y:S01]  /*11350*/  LDL R3, [R1+0x28] ;  /* 0x0000280001037983 */ /* 0x001ea20000100800 */
[----:B------:R-:W-:Y:S01]  /*11360*/  BSSY B1, `(.L_x_812) ;  /* 0x0000008000017945 */ /* 0x000fe20003800000 */
[----:B--2---:R-:W-:-:S05]  /*11370*/  VIADD R3, R3, 0x1 ;  /* 0x0000000103037836 */ /* 0x004fca0000000000 */
[----:B------:R-:W-:-:S04]  /*11380*/  LEA.HI R6, R3, R3, RZ, 0x1 ;  /* 0x0000000303067211 */ /* 0x000fc800078f08ff */
[----:B------:R-:W-:-:S05]  /*11390*/  LOP3.LUT R6, R6, 0xfffffffe, RZ, 0xc0, !PT ;  /* 0xfffffffe06067812 */ /* 0x000fca00078ec0ff */
[----:B------:R-:W-:-:S05]  /*113a0*/  IMAD.IADD R3, R3, 0x1, -R6 ;  /* 0x0000000103037824 */ /* 0x000fca00078e0a06 */
[----:B------:R-:W-:-:S04]  /*113b0*/  SHF.L.U32 R3, R3, 0x1f, RZ ;  /* 0x0000001f03037819 */ /* 0x000fc800000006ff */
[----:B------:R-:W0:Y:S02]  /*113c0*/  SYNCS.PHASECHK.TRANS64.TRYWAIT P0, [R22+URZ+0x22820], R3 ;  /* 0x02282003160075a7 */ /* 0x000e24000800017f */
[----:B0-----:R-:W-:Y:S05]  /*113d0*/  @!P0 BRA `(.L_x_813) ;  /* 0x0000006800188947 */ /* 0x001fea0003800000 */
.L_x_979:
[----:B------:R-:W-:Y:S05]  /*113e0*/  BSYNC B1 ;  /* 0x0000000000017941 */ /* 0x000fea0003800000 */
.L_x_812:
[----:B------:R-:W-:Y:S04]  /*113f0*/  BSSY B1, `(.L_x_814) ;  /* 0x000007b000017945 */ /* 0x000fe80003800000 */
[----:B------:R-:W-:Y:S05]  /*11400*/  @!P6 BRA `(.L_x_815) ;  /* 0x0000000400e4e947 */ /* 0x000fea0003800000 */
[----:B0-----:R-:W-:Y:S01]  /*11410*/  IMAD R3, R24, 0x8, R22 ;  /* 0x0000000818037824 */ /* 0x001fe200078e0216 */
[----:B------:R-:W-:Y:S01]  /*11420*/  SHF.L.U32 R6, R27, 0x1f, RZ ;  /* 0x0000001f1b067819 */ /* 0x000fe200000006ff */
[----:B------:R-:W0:Y:S01]  /*11430*/  S2R R7, SR_TID.X ;  /* 0x0000000000077919 */ /* 0x000e220000002100 */
[----:B------:R-:W-:Y:S02]  /*11440*/  BSSY B2, `(.L_x_816) ;  /* 0x0000005000027945 */ /* 0x000fe40003800000 */
[----:B------:R-:W1:Y:S01]  /*11450*/  SYNCS.PHASECHK.TRANS64.TRYWAIT P0, [R3+URZ+0x228a0], R6 ;  /* 0x0228a006030075a7 */ /* 0x000e62000800017f */
[----:B0-----:R-:W-:-:S04]  /*11460*/  LOP3.LUT R7, R7, 0x7f, RZ, 0xc0, !PT ;  /* 0x0000007f07077812 */ /* 0x001fc800078ec0ff */
[----:B------:R-:W-:Y:S01]  /*11470*/  ISETP.NE.AND P1, PT, R7, RZ, PT ;  /* 0x000000ff0700720c */ /* 0x000fe20003f25270 */
[----:B-1----:R-:W-:-:S12]  /*11480*/  @!P0 BRA `(.L_x_817) ;  /* 0x0000006800008947 */ /* 0x002fd80003800000 */
.L_x_980:
[----:B------:R-:W-:Y:S05]  /*11490*/  BSYNC B2 ;  /* 0x0000000000027941 */ /* 0x000fea0003800000 */
.L_x_816:
[----:B------:R-:W-:Y:S04]  /*114a0*/  BSSY B2, `(.L_x_818) ;  /* 0x0000009000027945 */ /* 0x000fe80003800000 */
[----:B------:R-:W-:Y:S05]  /*114b0*/  @P1 BRA `(.L_x_819) ;  /* 0x00000000001c1947 */ /* 0x000fea0003800000 */
[----:B------:R-:W1:Y:S01]  /*114c0*/  S2R R8, SR_TID.X ;  /* 0x0000000000087919 */ /* 0x000e620000002100 */
[----:B------:R-:W-:-:S04]  /*114d0*/  IMAD.MOV.U32 R7, RZ, RZ, 0x3000 ;  /* 0x00003000ff077424 */ /* 0x000fc800078e00ff */
[----:B------:R2:W-:Y:S01]  /*114e0*/  SYNCS.ARRIVE.TRANS64 RZ, [R3+URZ+0x22890], R7 ;  /* 0x0228900703ff79a7 */ /* 0x0005e2000800003f */
[----:B-1----:R-:W-:-:S04]  /*114f0*/  LOP3.LUT R8, R8, 0x1f, RZ, 0xc0, !PT ;  /* 0x0000001f08087812 */ /* 0x002fc800078ec0ff */
[----:B------:R-:W-:-:S13]  /*11500*/  ISETP.NE.AND P0, PT, R8, RZ, PT ;  /* 0x000000ff0800720c */ /* 0x000fda0003f05270 */
[----:B--2---:R-:W-:Y:S05]  /*11510*/  @!P0 BRA `(.L_x_819) ;  /* 0x0000000000048947 */ /* 0x004fea0003800000 */
[----:B------:R-:W-:Y:S01]  /*11520*/  BPT.TRAP 0x1 ;  /* 0x000000040000795c */ /* 0x000fe20000300000 */
.L_x_819:
[----:B------:R-:W-:Y:S05]  /*11530*/  BSYNC B2 ;  /* 0x0000000000027941 */ /* 0x000fea0003800000 */
.L_x_818:
[----:B------:R-:W-:Y:S01]  /*11540*/  IMAD.MOV.U32 R12, RZ, RZ, RZ ;  /* 0x000000ffff0c7224 */ /* 0x000fe200078e00ff */
[----:B------:R-:W-:Y:S01]  /*11550*/  UIADD3 UR4, UP0, UR38, 0x570, URZ ;  /* 0x0000057026047890 */ /* 0x000fe2000ff1e03f */
[----:B------:R-:W-:Y:S01]  /*11560*/  IMAD R7, R2, 0x60, R0 ;  /* 0x0000006002077824 */ /* 0x000fe200078e0200 */
[----:B------:R-:W-:Y:S01]  /*11570*/  PLOP3.LUT P0, PT, PT, PT, PT, 0x80, 0x0 ;  /* 0x000000000000781c */ /* 0x000fe20003f0f070 */
[----:B------:R-:W-:Y:S01]  /*11580*/  IMAD R8, R24, 0x3000, R22 ;  /* 0x0000300018087824 */ /* 0x000fe200078e0216 */
[----:B------:R-:W-:Y:S01]  /*11590*/  R2UR UR10, R12 ;  /* 0x000000000c0a72ca */ /* 0x000fe200000e0000 */
[----:B------:R-:W-:Y:S01]  /*115a0*/  VIADD R7, R7, 0xffffffa0 ;  /* 0xffffffa007077836 */ /* 0x000fe20000000000 */
[----:B------:R-:W-:Y:S01]  /*115b0*/  UIADD3.X UR5, URZ, UR39, URZ, UP0, !UPT ;  /* 0x000000273f057290 */ /* 0x000fe200087fe43f */
[----:B------:R-:W-:Y:S01]  /*115c0*/  VIADD R8, R8, 0x1c400 ;  /* 0x0001c40008087836 */ /* 0x000fe20000000000 */
[----:B------:R-:W-:Y:S01]  /*115d0*/  UMOV UR6, 0x0 ;  /* 0x0000000000067882 */ /* 0x000fe20000000000 */
[----:B------:R-:W-:Y:S01]  /*115e0*/  VIADD R9, R3, 0x22890 ;  /* 0x0002289003097836 */ /* 0x000fe20000000000 */
[----:B------:R-:W-:-:S09]  /*115f0*/  UMOV UR7, 0x12f00000 ;  /* 0x12f0000000077882 */ /* 0x000fd20000000000 */
.L_x_820:
[----:B------:R-:W-:-:S13]  /*11600*/  @P0 ELECT P2, URZ, PT ;  /* 0x00000000003f082f */ /* 0x000fda0003840000 */
[----:B------:R-:W-:Y:S02]  /*11610*/  @P2 R2UR UR13, R4 ;  /* 0x00000000040d22ca */ /* 0x000fe400000e0000 */
[----:B------:R-:W-:Y:S02]  /*11620*/  @P2 R2UR UR12, R18 ;  /* 0x00000000120c22ca */ /* 0x000fe400000e0000 */
[----:B------:R-:W-:Y:S02]  /*11630*/  @P2 R2UR UR11, R7 ;  /* 0x00000000070b22ca */ /* 0x000fe400000e0000 */
[----:B------:R-:W-:Y:S02]  /*11640*/  @P2 R2UR UR9, R9 ;  /* 0x00000000090922ca */ /* 0x000fe400000e0000 */
[----:B------:R-:W-:Y:S02]  /*11650*/  @P2 R2UR UR8, R8 ;  /* 0x00000000080822ca */ /* 0x000fe400000e0000 */
[----:B------:R-:W-:-:S02]  /*11660*/  @P2 PLOP3.LUT P0, PT, P2, PT, PT, 0x8, 0x0 ;  /* 0x000000000000281c */ /* 0x000fc4000170e170 */
[----:B------:R-:W-:-:S09]  /*11670*/  PLOP3.LUT P2, PT, PT, PT, PT, 0x8, 0x0 ;  /* 0x000000000000781c */ /* 0x000fd20003f4e170 */
[----:B------:R1:W-:Y:S02]  /*11680*/  UTMALDG.4D [UR8], [UR4], desc[UR6] ;  /* 0x00000608040075b4 */ /* 0x0003e40008019000 */
[----:B-1----:R-:W-:Y:S05]  /*11690*/  @P0 BRA.U.ANY `(.L_x_820) ;  /* 0xfffffffd00d80947 */ /* 0x002fea000393ffff */
[----:B------:R-:W1:Y:S01]  /*116a0*/  SYNCS.PHASECHK.TRANS64.TRYWAIT P0, [R3+URZ+0x228c0], R6 ;  /* 0x0228c006030075a7 */ /* 0x000e62000800017f */
[----:B------:R-:W-:Y:S04]  /*116b0*/  BSSY B2, `(.L_x_821) ;  /* 0x0000002000027945 */ /* 0x000fe80003800000 */
[----:B-1----:R-:W-:Y:S05]  /*116c0*/  @!P0 BRA `(.L_x_822) ;  /* 0x0000006400848947 */ /* 0x002fea0003800000 */
.L_x_981:
[----:B------:R-:W-:Y:S05]  /*116d0*/  BSYNC B2 ;  /* 0x0000000000027941 */ /* 0x000fea0003800000 */
.L_x_821:
[----:B------:R-:W-:Y:S01]  /*116e0*/  BSSY B2, `(.L_x_823) ;  /* 0x000000b000027945 */ /* 0x000fe20003800000 */
[----:B------:R-:W-:Y:S02]  /*116f0*/  IMAD.MOV.U32 R10, RZ, RZ, 0x0 ;  /* 0x00000000ff0a7424 */ /* 0x000fe400078e00ff */
[----:B------:R-:W-:Y:S01]  /*11700*/  IMAD.MOV.U32 R11, RZ, RZ, 0x12f00000 ;  /* 0x12f00000ff0b7424 */ /* 0x000fe200078e00ff */
[----:B------:R-:W-:Y:S06]  /*11710*/  @P1 BRA `(.L_x_824) ;  /* 0x00000000001c1947 */ /* 0x000fec0003800000 */
[----:B------:R-:W2:Y:S01]  /*11720*/  S2R R8, SR_TID.X ;  /* 0x0000000000087919 */ /* 0x000ea20000002100 */
[----:B01----:R-:W-:-:S04]  /*11730*/  IMAD.MOV.U32 R6, RZ, RZ, 0xc000 ;  /* 0x0000c000ff067424 */ /* 0x003fc800078e00ff */
[----:B------:R3:W-:Y:S01]  /*11740*/  SYNCS.ARRIVE.TRANS64 RZ, [R3+URZ+0x228b0], R6 ;  /* 0x0228b00603ff79a7 */ /* 0x0007e2000800003f */
[----:B--2---:R-:W-:-:S04]  /*11750*/  LOP3.LUT R8, R8, 0x1f, RZ, 0xc0, !PT ;  /* 0x0000001f08087812 */ /* 0x004fc800078ec0ff */
[----:B------:R-:W-:-:S13]  /*11760*/  ISETP.NE.AND P0, PT, R8, RZ, PT ;  /* 0x000000ff0800720c */ /* 0x000fda0003f05270 */
[----:B---3--:R-:W-:Y:S05]  /*11770*/  @!P0 BRA `(.L_x_824) ;  /* 0x0000000000048947 */ /* 0x008fea0003800000 */
[----:B------:R-:W-:Y:S01]  /*11780*/  BPT.TRAP 0x1 ;  /* 0x000000040000795c */ /* 0x000fe20000300000 */
.L_x_824:
[----:B------:R-:W-:Y:S05]  /*11790*/  BSYNC B2 ;  /* 0x0000000000027941 */ /* 0x000fea0003800000 */
.L_x_823:
[----:B------:R-:W-:Y:S01]  /*117a0*/  R2UR UR10, R12 ;  /* 0x000000000c0a72ca */ /* 0x000fe200000e0000 */
[----:B01----:R-:W-:Y:S01]  /*117b0*/  IMAD R6, R24, 0xc000, R22 ;  /* 0x0000c00018067824 */ /* 0x003fe200078e0216 */
[----:B------:R-:W-:Y:S01]  /*117c0*/  R2UR UR6, R10 ;  /* 0x000000000a0672ca */ /* 0x000fe200000e0000 */
[----:B------:R-:W-:Y:S01]  /*117d0*/  UIADD3 UR4, UP0, UR38, 0x670, URZ ;  /* 0x0000067026047890 */ /* 0x000fe2000ff1e03f */
[----:B------:R-:W-:Y:S01]  /*117e0*/  R2UR UR7, R11 ;  /* 0x000000000b0772ca */ /* 0x000fe200000e0000 */
[----:B------:R-:W-:Y:S01]  /*117f0*/  VIADD R3, R3, 0x228b0 ;  /* 0x000228b003037836 */ /* 0x000fe20000000000 */
[----:B------:R-:W-:Y:S01]  /*11800*/  PLOP3.LUT P0, PT, PT, PT, PT, 0x80, 0x0 ;  /* 0x000000000000781c */ /* 0x000fe20003f0f070 */
[----:B------:R-:W-:Y:S01]  /*11810*/  VIADD R8, R6, 0x400 ;  /* 0x0000040006087836 */ /* 0x000fe20000000000 */
[----:B------:R-:W-:-:S12]  /*11820*/  UIADD3.X UR5, URZ, UR39, URZ, UP0, !UPT ;  /* 0x000000273f057290 */ /* 0x000fd800087fe43f */
.L_x_825:
        /* <DEDUP_REMOVED lines=9> */
[----:B0-----:R-:W-:Y:S05]  /*118c0*/  @P0 BRA.U.ANY `(.L_x_825) ;  /* 0xfffffffd00d80947 */ /* 0x001fea000393ffff */
[----:B------:R-:W-:Y:S01]  /*118d0*/  R2UR UR6, R10 ;  /* 0x000000000a0672ca */ /* 0x000fe200000e0000 */
[----:B------:R-:W-:Y:S01]  /*118e0*/  VIADD R8, R6, 0x3400 ;  /* 0x0000340006087836 */ /* 0x000fe20000000000 */
[----:B------:R-:W-:Y:S01]  /*118f0*/  R2UR UR7, R11 ;  /* 0x000000000b0772ca */ /* 0x000fe200000e0000 */
[----:B------:R-:W-:Y:S01]  /*11900*/  UMOV UR10, 0x40 ;  /* 0x00000040000a7882 */ /* 0x000fe20000000000 */
[----:B------:R-:W-:-:S13]  /*11910*/  PLOP3.LUT P0, PT, PT, PT, PT, 0x80, 0x0 ;  /* 0x000000000000781c */ /* 0x000fda0003f0f070 */
.L_x_826:
        /* <DEDUP_REMOVED lines=15> */
.L_x_827:
        /* <DEDUP_REMOVED lines=15> */
.L_x_828:
        /* <DEDUP_REMOVED lines=10> */
.L_x_815:
[----:B------:R-:W-:Y:S05]  /*11ba0*/  BSYNC B1 ;  /* 0x0000000000017941 */ /* 0x000fea0003800000 */
.L_x_814:
[----:B------:R-:W-:Y:S01]  /*11bb0*/  VIADD R9, R2, 0xfffffffe ;  /* 0xfffffffe02097836 */ /* 0x000fe20000000000 */
[----:B------:R-:W-:Y:S01]  /*11bc0*/  PLOP3.LUT P0, PT, PT, PT, PT, 0x8, 0x0 ;  /* 0x000000000000781c */ /* 0x000fe20003f0e170 */
[----:B------:R-:W-:-:S03]  /*11bd0*/  VIADD R24, R24, 0x1 ;  /* 0x0000000118187836 */ /* 0x000fc60000000000 */
[----:B------:R-:W-:Y:S02]  /*11be0*/  ISETP.GE.AND P2, PT, R9, R5, PT ;  /* 0x000000050900720c */ /* 0x000fe40003f46270 */
[----:B------:R-:W-:-:S04]  /*11bf0*/  ISETP.NE.AND P1, PT, R24, 0x2, PT ;  /* 0x000000021800780c */ /* 0x000fc80003f25270 */
[----:B------:R-:W-:Y:S02]  /*11c00*/  SEL R2, RZ, 0x1, P1 ;  /* 0x00000001ff027807 */ /* 0x000fe40000800000 */
[----:B------:R-:W-:Y:S02]  /*11c10*/  SEL R24, R24, RZ, P1 ;  /* 0x000000ff18187207 */ /* 0x000fe40000800000 */
[----:B------:R-:W-:-:S03]  /*11c20*/  LOP3.LUT R27, R27, R2, RZ, 0x3c, !PT ;  /* 0x000000021b1b7212 */ /* 0x000fc600078e3cff */
[----:B------:R-:W-:Y:S05]  /*11c30*/  @!P2 BRA `(.L_x_808) ;  /* 0x000000080010a947 */ /* 0x000fea0003800000 */
.L_x_844:
[----:B------:R-:W-:Y:S05]  /*11c40*/  YIELD ;  /* 0x0000000000007946 */ /* 0x000fea0003800000 */
[----:B------:R-:W-:Y:S04]  /*11c50*/  BSSY B1, `(.L_x_829) ;  /* 0x000007a000017945 */ /* 0x000fe80003800000 */
[----:B------:R-:W-:Y:S05]  /*11c60*/  @!P6 BRA `(.L_x_830) ;  /* 0x0000000400e0e947 */ /* 0x000fea0003800000 */
[----:B------:R-:W-:Y:S01]  /*11c70*/  IMAD R6, R24, 0x8, R22 ;  /* 0x0000000818067824 */ /* 0x000fe200078e0216 */
[----:B------:R-:W-:Y:S01]  /*11c80*/  SHF.L.U32 R2, R27, 0x1f, RZ ;  /* 0x0000001f1b027819 */ /* 0x000fe200000006ff */
[----:B0-----:R-:W0:Y:S01]  /*11c90*/  S2R R3, SR_TID.X ;  /* 0x0000000000037919 */ /* 0x001e220000002100 */
[----:B------:R-:W-:Y:S02]  /*11ca0*/  BSSY B2, `(.L_x_831) ;  /* 0x0000005000027945 */ /* 0x000fe40003800000 */
[----:B------:R-:W1:Y:S01]  /*11cb0*/  SYNCS.PHASECHK.TRANS64.TRYWAIT P1, [R6+URZ+0x228a0], R2 ;  /* 0x0228a002060075a7 */ /* 0x000e62000802017f */
[----:B0-----:R-:W-:-:S04]  /*11cc0*/  LOP3.LUT R3, R3, 0x7f, RZ, 0xc0, !PT ;  /* 0x0000007f03037812 */ /* 0x001fc800078ec0ff */
[----:B------:R-:W-:Y:S01]  /*11cd0*/  ISETP.NE.AND P2, PT, R3, RZ, PT ;  /* 0x000000ff0300720c */ /* 0x000fe20003f45270 */
[----:B-1----:R-:W-:-:S12]  /*11ce0*/  @!P1 BRA `(.L_x_832) ;  /* 0x0000006000109947 */ /* 0x002fd80003800000 */
.L_x_982:
[----:B------:R-:W-:Y:S05]  /*11cf0*/  BSYNC B2 ;  /* 0x0000000000027941 */ /* 0x000fea0003800000 */
.L_x_831:
        /* <DEDUP_REMOVED lines=9> */
.L_x_834:
[----:B------:R-:W-:Y:S05]  /*11d90*/  BSYNC B2 ;  /* 0x0000000000027941 */ /* 0x000fea0003800000 */
.L_x_833:
        /* <DEDUP_REMOVED lines=10> */
[----:B------:R-:W-:-:S10]  /*11e40*/  UMOV UR7, 0x12f00000 ;  /* 0x12f0000000077882 */ /* 0x000fd40000000000 */
.L_x_835:
        /* <DEDUP_REMOVED lines=13> */
.L_x_983:
[----:B------:R-:W-:Y:S05]  /*11f20*/  BSYNC B2 ;  /* 0x0000000000027941 */ /* 0x000fea0003800000 */
.L_x_836:
[----:B------:R-:W-:Y:S01]  /*11f30*/  BSSY B2, `(.L_x_838) ;  /* 0x000000b000027945 */ /* 0x000fe20003800000 */
[----:B01----:R-:W-:Y:S02]  /*11f40*/  IMAD.MOV.U32 R2, RZ, RZ, 0x0 ;  /* 0x00000000ff027424 */ /* 0x003fe400078e00ff */
[----:B------:R-:W-:Y:S01]  /*11f50*/  IMAD.MOV.U32 R3, RZ, RZ, 0x12f00000 ;  /* 0x12f00000ff037424 */ /* 0x000fe200078e00ff */
[----:B------:R-:W-:Y:S06]  /*11f60*/  @P2 BRA `(.L_x_839) ;  /* 0x00000000001c2947 */ /* 0x000fec0003800000 */
[----:B------:R-:W0:Y:S01]  /*11f70*/  S2R R11, SR_TID.X ;  /* 0x00000000000b7919 */ /* 0x000e220000002100 */
[----:B------:R-:W-:-:S04]  /*11f80*/  IMAD.MOV.U32 R7, RZ, RZ, 0xc000 ;  /* 0x0000c000ff077424 */ /* 0x000fc800078e00ff */
[----:B------:R1:W-:Y:S01]  /*11f90*/  SYNCS.ARRIVE.TRANS64 RZ, [R6+URZ+0x228b0], R7 ;  /* 0x0228b00706ff79a7 */ /* 0x0003e2000800003f */
[----:B0-----:R-:W-:-:S04]  /*11fa0*/  LOP3.LUT R11, R11, 0x1f, RZ, 0xc0, !PT ;  /* 0x0000001f0b0b7812 */ /* 0x001fc800078ec0ff */
[----:B------:R-:W-:-:S13]  /*11fb0*/  ISETP.NE.AND P1, PT, R11, RZ, PT ;  /* 0x000000ff0b00720c */ /* 0x000fda0003f25270 */
[----:B-1----:R-:W-:Y:S05]  /*11fc0*/  @!P1 BRA `(.L_x_839) ;  /* 0x0000000000049947 */ /* 0x002fea0003800000 */
[----:B------:R-:W-:Y:S01]  /*11fd0*/  BPT.TRAP 0x1 ;  /* 0x000000040000795c */ /* 0x000fe20000300000 */
.L_x_839:
[----:B------:R-:W-:Y:S05]  /*11fe0*/  BSYNC B2 ;  /* 0x0000000000027941 */ /* 0x000fea0003800000 */
.L_x_838:
[----:B------:R-:W-:Y:S01]  /*11ff0*/  R2UR UR6, R2 ;  /* 0x00000000020672ca */ /* 0x000fe200000e0000 */
[----:B------:R-:W-:Y:S01]  /*12000*/  IMAD R7, R24, 0xc000, R22 ;  /* 0x0000c00018077824 */ /* 0x000fe200078e0216 */
[----:B------:R-:W-:Y:S01]  /*12010*/  R2UR UR7, R3 ;  /* 0x00000000030772ca */ /* 0x000fe200000e0000 */
[----:B------:R-:W-:Y:S01]  /*12020*/  UIADD3 UR4, UP0, UR38, 0x670, URZ ;  /* 0x0000067026047890 */ /* 0x000fe2000ff1e03f */
[----:B------:R-:W-:Y:S01]  /*12030*/  R2UR UR10, R10 ;  /* 0x000000000a0a72ca */ /* 0x000fe200000e0000 */
[----:B------:R-:W-:Y:S01]  /*12040*/  VIADD R6, R6, 0x228b0 ;  /* 0x000228b006067836 */ /* 0x000fe20000000000 */
[----:B------:R-:W-:Y:S01]  /*12050*/  PLOP3.LUT P1, PT, PT, PT, PT, 0x80, 0x0 ;  /* 0x000000000000781c */ /* 0x000fe20003f2f070 */
[----:B------:R-:W-:Y:S01]  /*12060*/  VIADD R10, R7, 0x400 ;  /* 0x00000400070a7836 */ /* 0x000fe20000000000 */
[----:B------:R-:W-:-:S12]  /*12070*/  UIADD3.X UR5, URZ, UR39, URZ, UP0, !UPT ;  /* 0x000000273f057290 */ /* 0x000fd800087fe43f */
.L_x_840:
        /* <DEDUP_REMOVED lines=15> */
.L_x_841:
        /* <DEDUP_REMOVED lines=15> */
.L_x_842:
        /* <DEDUP_REMOVED lines=15> */
.L_x_843:
        /* <DEDUP_REMOVED lines=10> */
.L_x_830:
[----:B------:R-:W-:Y:S05]  /*123f0*/  BSYNC B1 ;  /* 0x0000000000017941 */ /* 0x000fea0003800000 */
.L_x_829:
[C---:B------:R-:W-:Y:S01]  /*12400*/  ISETP.GT.AND P2, PT, R9.reuse, R5, PT ;  /* 0x000000050900720c */ /* 0x040fe20003f44270 */
[----:B------:R-:W-:Y:S02]  /*12410*/  VIADD R24, R24, 0x1 ;  /* 0x0000000118187836 */ /* 0x000fe40000000000 */
[----:B------:R-:W-:-:S03]  /*12420*/  VIADD R9, R9, 0xffffffff ;  /* 0xffffffff09097836 */ /* 0x000fc60000000000 */
[----:B------:R-:W-:-:S04]  /*12430*/  ISETP.NE.AND P1, PT, R24, 0x2, PT ;  /* 0x000000021800780c */ /* 0x000fc80003f25270 */
[----:B------:R-:W-:Y:S02]  /*12440*/  SEL R2, RZ, 0x1, P1 ;  /* 0x00000001ff027807 */ /* 0x000fe40000800000 */
[----:B------:R-:W-:Y:S02]  /*12450*/  SEL R24, R24, RZ, P1 ;  /* 0x000000ff18187207 */ /* 0x000fe40000800000 */
[----:B------:R-:W-:Y:S01]  /*12460*/  LOP3.LUT R27, R27, R2, RZ, 0x3c, !PT ;  /* 0x000000021b1b7212 */ /* 0x000fe200078e3cff */
[----:B------:R-:W-:Y:S06]  /*12470*/  @P2 BRA `(.L_x_844) ;  /* 0xfffffff400f02947 */ /* 0x000fec000383ffff */
.L_x_808:
[----:B------:R-:W-:Y:S05]  /*12480*/  BSYNC B0 ;  /* 0x0000000000007941 */ /* 0x000fea0003800000 */
.L_x_807:
[----:B------:R-:W2:Y:S01]  /*12490*/  LDL R34, [R1+0x4] ;  /* 0x0000040001227983 */ /* 0x000ea20000100800 */
[----:B------:R-:W-:Y:S05]  /*124a0*/  @!P0 WARPSYNC.ALL ;  /* 0x0000000000008948 */ /* 0x000fea0003800000 */
[----:B------:R-:W-:Y:S06]  /*124b0*/  @!P0 BAR.SYNC.DEFER_BLOCKING 0xc, 0x180 ;  /* 0x0306000000008b1d */ /* 0x000fec0000010000 */
[----:B------:R-:W-:Y:S01]  /*124c0*/  BSSY B7, `(.L_x_845) ;  /* 0x000035e000077945 */ /* 0x000fe20003800000 */
[----:B--2---:R-:W-:-:S13]  /*124d0*/  ISETP.GT.AND P0, PT, R34, RZ, PT ;  /* 0x000000ff2200720c */ /* 0x004fda0003f04270 */
[----:B------:R-:W-:Y:S05]  /*124e0*/  @P0 BRA `(.L_x_846) ;  /* 0x0000000000440947 */ /* 0x000fea0003800000 */
[----:B------:R-:W1:Y:S02]  /*124f0*/  S2R R2, SR_TID.X ;  /* 0x0000000000027919 */ /* 0x000e640000002100 */
[----:B-1----:R-:W-:-:S04]  /*12500*/  LOP3.LUT R2, R2, 0x7f, RZ, 0xc0, !PT ;  /* 0x0000007f02027812 */ /* 0x002fc800078ec0ff */
[----:B------:R-:W-:-:S13]  /*12510*/  ISETP.NE.AND P0, PT, R2, RZ, PT ;  /* 0x000000ff0200720c */ /* 0x000fda0003f05270 */
[----:B------:R-:W-:Y:S05]  /*12520*/  @P0 BRA `(.L_x_847) ;  /* 0x00000034005c0947 */ /* 0x000fea0003800000 */
[----:B------:R-:W1:Y:S01]  /*12530*/  S2R R5, SR_LANEID ;  /* 0x0000000000057919 */ /* 0x000e620000000000 */
[----:B------:R-:W-:Y:S01]  /*12540*/  VOTEU.ANY UR4, UPT, PT ;  /* 0x0000000000047886 */ /* 0x000fe200038e0100 */
[----:B0-----:R-:W0:Y:S01]  /*12550*/  LDC.64 R2, c[0x0][0xc60] ;  /* 0x00031800ff027b82 */ /* 0x001e220000000a00 */
[----:B------:R-:W1:Y:S02]  /*12560*/  FLO.U32 R0, UR4 ;  /* 0x0000000400007d00 */ /* 0x000e6400080e0000 */
[----:B-1----:R-:W-:-:S06]  /*12570*/  ISETP.EQ.U32.AND P0, PT, R0, R5, PT ;  /* 0x000000050000720c */ /* 0x002fcc0003f02070 */
[----:B------:R-:W0:Y:S07]  /*12580*/  POPC R5, UR4 ;  /* 0x0000000400057d09 */ /* 0x000e2e0008000000 */
[----:B0-----:R-:W2:Y:S01]  /*12590*/  @P0 ATOMG.E.ADD.STRONG.GPU PT, R3, desc[UR40][R2.64], R5 ;  /* 0x00000005020309a8 */ /* 0x001ea200081ee1e8 */
[----:B------:R-:W0:Y:S02]  /*125a0*/  S2R R4, SR_LTMASK ;  /* 0x0000000000047919 */ /* 0x000e240000003900 */
[----:B0-----:R-:W-:-:S04]  /*125b0*/  LOP3.LUT R4, R4, UR4, RZ, 0xc0, !PT ;  /* 0x0000000404047c12 */ /* 0x001fc8000f8ec0ff */
[----:B------:R-:W0:Y:S01]  /*125c0*/  POPC R7, R4 ;  /* 0x0000000400077309 */ /* 0x000e220000000000 */
[----:B--2---:R-:W0:Y:S02]  /*125d0*/  SHFL.IDX PT, R0, R3, R0, 0x1f ;  /* 0x00001f0003007589 */ /* 0x004e2400000e0000 */
[----:B0-----:R-:W-:Y:S01]  /*125e0*/  IADD3 R16, R0, UR36, R7 ;  /* 0x0000002400107c10 */ /* 0x001fe2000fffe007 */
[----:B------:R-:W-:Y:S06]  /*125f0*/  BRA `(.L_x_847) ;  /* 0x0000003400287947 */ /* 0x000fec0003800000 */
.L_x_846:
        /* <DEDUP_REMOVED lines=8> */
[----:B------:R-:W-:Y:S02]  /*12680*/  IMAD.U32 R4, RZ, RZ, UR6 ;  /* 0x00000006ff047e24 */ /* 0x000fe4000f8e00ff */
[----:B0-----:R-:W0:Y:S01]  /*12690*/  LDC.64 R2, c[0x4][R2] ;  /* 0x0100000002027b82 */ /* 0x001e220000000a00 */
        /* <DEDUP_REMOVED lines=9> */
[----:B0-----:R-:W-:Y:S05]  /*12730*/  CALL.ABS.NOINC R2 ;  /* 0x0000000002007343 */ /* 0x001fea0003c00000 */
.L_x_849:
[----:B------:R-:W-:Y:S05]  /*12740*/  BSYNC B6 ;  /* 0x0000000000067941 */ /* 0x000fea0003800000 */
.L_x_848:
        /* <DEDUP_REMOVED lines=8> */
[----:B0-----:R0:W1:Y:S01]  /*127d0*/  LDC.64 R2, c[0x4][R33] ;  /* 0x0100000021027b82 */ /* 0x0010620000000a00 */
        /* <DEDUP_REMOVED lines=11> */
.L_x_852:
        /* <DEDUP_REMOVED lines=15> */
.L_x_851:
[----:B------:R-:W-:Y:S05]  /*12980*/  BSYNC B6 ;  /* 0x0000000000067941 */ /* 0x000fea0003800000 */
.L_x_850:
[----:B------:R-:W2:Y:S01]  /*12990*/  LDL R33, [R1+0x2c] ;  /* 0x00002c0001217983 */ /* 0x000ea20000100800 */
[----:B------:R-:W-:Y:S01]  /*129a0*/  ULDC.64 UR4, c[0x0][0x9f8] ;  /* 0x00027e0000047ab9 */ /* 0x000fe20000000a00 */
[----:B------:R-:W1:Y:S01]  /*129b0*/  LDC R9, c[0x0][0x430] ;  /* 0x00010c00ff097b82 */ /* 0x000e620000000800 */
[----:B------:R-:W-:Y:S01]  /*129c0*/  ISETP.NE.U32.AND P0, PT, RZ, UR4, PT ;  /* 0x00000004ff007c0c */ /* 0x000fe2000bf05070 */
[----:B------:R-:W3:Y:S03]  /*129d0*/  LDL R20, [R1+0x3c] ;  /* 0x00003c0001147983 */ /* 0x000ee60000100800 */
[----:B------:R-:W-:Y:S01]  /*129e0*/  ISETP.NE.AND.EX P0, PT, RZ, UR5, PT, P0 ;  /* 0x00000005ff007c0c */ /* 0x000fe2000bf05300 */
[----:B------:R-:W4:-:S12]  /*129f0*/  S2R R21, SR_TID.X ;  /* 0x0000000000157919 */ /* 0x000f180000002100 */
[----:B------:R-:W-:Y:S01]  /*12a00*/  @P0 IADD3 R2, P1, R28, UR4, RZ ;  /* 0x000000041c020c10 */ /* 0x000fe2000ff3e0ff */
[----:B------:R-:W-:Y:S01]  /*12a10*/  IMAD.MOV.U32 R36, RZ, RZ, RZ ;  /* 0x000000ffff247224 */ /* 0x000fe200078e00ff */
[----:B------:R-:W1:Y:S01]  /*12a20*/  S2R R10, SR_TID.X ;  /* 0x00000000000a7919 */ /* 0x000e620000002100 */
[----:B------:R-:W-:Y:S01]  /*12a30*/  LOP3.LUT R23, R23, 0xffffffdf, RZ, 0xc0, !PT ;  /* 0xffffffdf17177812 */ /* 0x000fe200078ec0ff */
[----:B------:R-:W-:Y:S01]  /*12a40*/  ULDC UR4, c[0x0][0x320] ;  /* 0x0000c80000047ab9 */ /* 0x000fe20000000800 */
[----:B0-----:R-:W-:-:S05]  /*12a50*/  @P0 IADD3.X R3, R32, UR5, RZ, P1, !PT ;  /* 0x0000000520030c10 */ /* 0x001fca0008ffe4ff */
[----:B------:R0:W3:Y:S01]  /*12a60*/  @P0 LDG.E R29, desc[UR40][R2.64] ;  /* 0x00000028021d0981 */ /* 0x0000e2000c1e1900 */
[----:B----4-:R-:W-:-:S04]  /*12a70*/  LOP3.LUT R21, R21, 0x7f, RZ, 0xc0, !PT ;  /* 0x0000007f15157812 */ /* 0x010fc800078ec0ff */
[----:B------:R-:W-:Y:S02]  /*12a80*/  SHF.R.U32.HI R0, RZ, 0x3, R21 ;  /* 0x00000003ff007819 */ /* 0x000fe40000011615 */
[----:B------:R-:W4:Y:S01]  /*12a90*/  S2R R21, SR_TID.X ;  /* 0x0000000000157919 */ /* 0x000f220000002100 */
[----:B-1----:R-:W-:-:S13]  /*12aa0*/  ISETP.NE.AND P1, PT, R9, 0x1, PT ;  /* 0x000000010900780c */ /* 0x002fda0003f25270 */
[----:B0-----:R-:W0:Y:S01]  /*12ab0*/  @P1 LDC R2, c[0x0][0x438] ;  /* 0x00010e00ff021b82 */ /* 0x001e220000000800 */
[----:B----4-:R-:W-:-:S05]  /*12ac0*/  IMAD.SHL.U32 R21, R21, 0x10, RZ ;  /* 0x0000001015157824 */ /* 0x010fca00078e00ff */
[----:B------:R-:W-:Y:S02]  /*12ad0*/  LOP3.LUT R21, R0, 0x70, R21, 0xf8, !PT ;  /* 0x0000007000157812 */ /* 0x000fe400078ef815 */
[----:B------:R-:W1:Y:S01]  /*12ae0*/  @P1 LDC R0, c[0x0][0x434] ;  /* 0x00010d00ff001b82 */ /* 0x000e620000000800 */
[----:B------:R-:W-:-:S05]  /*12af0*/  IMAD.SHL.U32 R10, R10, 0x8, RZ ;  /* 0x000000080a0a7824 */ /* 0x000fca00078e00ff */
[----:B------:R-:W-:Y:S01]  /*12b00*/  LOP3.LUT R10, R10, 0x38, RZ, 0xc0, !PT ;  /* 0x000000380a0a7812 */ /* 0x000fe200078ec0ff */
[----:B------:R-:W-:Y:S01]  /*12b10*/  UMOV UR5, 0xffffffff ;  /* 0xffffffff00057882 */ /* 0x000fe20000000000 */
[----:B--2---:R-:W-:-:S04]  /*12b20*/  VIADD R8, R33, 0xffffffff ;  /* 0xffffffff21087836 */ /* 0x004fc80000000000 */
[----:B------:R-:W-:-:S05]  /*12b30*/  IMAD R4, R8, 0x60, R21 ;  /* 0x0000006008047824 */ /* 0x000fca00078e0215 */
[C---:B------:R-:W-:Y:S01]  /*12b40*/  ISETP.GE.AND P0, PT, R4.reuse, R34, PT ;  /* 0x000000220400720c */ /* 0x040fe20003f06270 */
[----:B------:R-:W-:-:S03]  /*12b50*/  IMAD.IADD R37, R4, 0x1, R31 ;  /* 0x0000000104257824 */ /* 0x000fc600078e021f */
[----:B------:R-:W-:Y:S01]  /*12b60*/  ISETP.GT.U32.OR P0, PT, R21, 0x5f, P0 ;  /* 0x0000005f1500780c */ /* 0x000fe20000704470 */
[----:B-1----:R-:W-:-:S04]  /*12b70*/  @P1 IMAD.HI.U32 R3, R37, R0, RZ ;  /* 0x0000000025031227 */ /* 0x002fc800078e00ff */
[----:B------:R-:W-:Y:S01]  /*12b80*/  IMAD.MOV.U32 R0, RZ, RZ, R37 ;  /* 0x000000ffff007224 */ /* 0x000fe200078e0025 */
[----:B0-----:R-:W-:-:S07]  /*12b90*/  @P1 SHF.R.U32.HI R0, RZ, R2, R3 ;  /* 0x00000002ff001219 */ /* 0x001fce0000011603 */
[----:B------:R-:W0:Y:S08]  /*12ba0*/  @!P0 LDC.64 R2, c[0x0][0x428] ;  /* 0x00010a00ff028b82 */ /* 0x000e300000000a00 */
[----:B------:R-:W1:Y:S01]  /*12bb0*/  @!P0 LDC.64 R4, c[0x0][0x418] ;  /* 0x00010600ff048b82 */ /* 0x000e620000000a00 */
[--C-:B------:R-:W-:Y:S01]  /*12bc0*/  @!P0 SHF.R.S32.HI R7, RZ, 0x1f, R0.reuse ;  /* 0x0000001fff078819 */ /* 0x100fe20000011400 */
[----:B------:R-:W-:Y:S01]  /*12bd0*/  @!P0 IMAD.MOV.U32 R6, RZ, RZ, R0 ;  /* 0x000000ffff068224 */ /* 0x000fe200078e0000 */
[----:B---3--:R-:W-:-:S03]  /*12be0*/  SHF.R.S32.HI R34, RZ, 0x1f, R29 ;  /* 0x0000001fff227819 */ /* 0x008fc6000001141d */
[----:B0-----:R-:W-:-:S04]  /*12bf0*/  @!P0 IMAD.WIDE.U32 R6, R29, R2, R6 ;  /* 0x000000021d068225 */ /* 0x001fc800078e0006 */
[----:B------:R-:W-:-:S04]  /*12c00*/  @!P0 IMAD R2, R34, R2, RZ ;  /* 0x0000000222028224 */ /* 0x000fc800078e02ff */
[----:B------:R-:W-:Y:S01]  /*12c10*/  @!P0 IMAD R3, R29, R3, R2 ;  /* 0x000000031d038224 */ /* 0x000fe200078e0202 */
[----:B-1----:R-:W-:-:S03]  /*12c20*/  @!P0 LEA R4, P1, R6, R4, 0x2 ;  /* 0x0000000406048211 */ /* 0x002fc600078210ff */
[----:B------:R-:W-:-:S05]  /*12c30*/  @!P0 IMAD.IADD R3, R7, 0x1, R3 ;  /* 0x0000000107038824 */ /* 0x000fca00078e0203 */
[----:B------:R-:W-:-:S05]  /*12c40*/  @!P0 LEA.HI.X R5, R6, R5, R3, 0x2, P1 ;  /* 0x0000000506058211 */ /* 0x000fca00008f1403 */
[----:B------:R0:W5:Y:S01]  /*12c50*/  @!P0 LDG.E R36, desc[UR40][R4.64] ;  /* 0x0000002804248981 */ /* 0x000162000c1e1900 */
[----:B------:R-:W-:Y:S02]  /*12c60*/  ISETP.NE.AND P0, PT, R20, 0x3, PT ;  /* 0x000000031400780c */ /* 0x000fe40003f05270 */
[----:B------:R-:W1:Y:S01]  /*12c70*/  S2R R20, SR_TID.X ;  /* 0x0000000000147919 */ /* 0x000e620000002100 */
[----:B------:R-:W-:-:S13]  /*12c80*/  ISETP.GT.U32.AND P1, PT, R21, 0x5f, PT ;  /* 0x0000005f1500780c */ /* 0x000fda0003f24070 */
[----:B------:R-:W-:Y:S02]  /*12c90*/  @P1 LOP3.LUT R23, R23, 0x20, RZ, 0xfc, !PT ;  /* 0x0000002017171812 */ /* 0x000fe400078efcff */
[----:B------:R-:W-:Y:S02]  /*12ca0*/  ISETP.GE.AND P1, PT, R10, UR4, PT ;  /* 0x000000040a007c0c */ /* 0x000fe4000bf26270 */
[----:B------:R-:W-:-:S04]  /*12cb0*/  LOP3.LUT R23, R23, 0xffffffbf, RZ, 0xc0, !PT ;  /* 0xffffffbf17177812 */ /* 0x000fc800078ec0ff */
[----:B------:R-:W-:Y:S01]  /*12cc0*/  @P0 LOP3.LUT R23, R23, 0x40, RZ, 0xfc, !PT ;  /* 0x0000004017170812 */ /* 0x000fe200078efcff */
[----:B-1----:R-:W-:-:S05]  /*12cd0*/  IMAD.SHL.U32 R20, R20, 0x8, RZ ;  /* 0x0000000814147824 */ /* 0x002fca00078e00ff */
[----:B------:R-:W-:-:S04]  /*12ce0*/  LOP3.LUT R20, R20, 0x38, RZ, 0xc0, !PT ;  /* 0x0000003814147812 */ /* 0x000fc800078ec0ff */
[----:B------:R-:W-:Y:S02]  /*12cf0*/  LOP3.LUT R11, R20, 0x40, RZ, 0xfc, !PT ;  /* 0x00000040140b7812 */ /* 0x000fe400078efcff */
[----:B------:R-:W-:Y:S02]  /*12d00*/  LOP3.LUT R23, R23, 0xffffffef, RZ, 0xc0, !PT ;  /* 0xffffffef17177812 */ /* 0x000fe400078ec0ff */
[----:B------:R-:W-:Y:S02]  /*12d10*/  ISETP.GE.AND P2, PT, R11, UR4, PT ;  /* 0x000000040b007c0c */ /* 0x000fe4000bf46270 */
[----:B------:R-:W-:Y:S02]  /*12d20*/  @P1 LOP3.LUT R23, R23, 0x10, RZ, 0xfc, !PT ;  /* 0x0000001017171812 */ /* 0x000fe400078efcff */
[----:B------:R-:W-:Y:S02]  /*12d30*/  LOP3.LUT R11, R10, 0x80, RZ, 0xfc, !PT ;  /* 0x000000800a0b7812 */ /* 0x000fe400078efcff */
[----:B------:R-:W-:-:S02]  /*12d40*/  LOP3.LUT R23, R23, 0xfffffff7, RZ, 0xc0, !PT ;  /* 0xfffffff717177812 */ /* 0x000fc400078ec0ff */
[----:B------:R-:W-:Y:S02]  /*12d50*/  LOP3.LUT R10, R10, 0xc0, RZ, 0xfc, !PT ;  /* 0x000000c00a0a7812 */ /* 0x000fe400078efcff */
[----:B------:R-:W-:-:S03]  /*12d60*/  ISETP.GE.AND P3, PT, R11, UR4, PT ;  /* 0x000000040b007c0c */ /* 0x000fc6000bf66270 */
[----:B------:R-:W-:Y:S02]  /*12d70*/  @P2 LOP3.LUT R23, R23, 0x8, RZ, 0xfc, !PT ;  /* 0x0000000817172812 */ /* 0x000fe400078efcff */
[----:B------:R-:W-:Y:S02]  /*12d80*/  ISETP.GE.AND P2, PT, R10, UR4, PT ;  /* 0x000000040a007c0c */ /* 0x000fe4000bf46270 */
[----:B------:R-:W-:-:S04]  /*12d90*/  LOP3.LUT R23, R23, 0xfffffffd, RZ, 0xc0, !PT ;  /* 0xfffffffd17177812 */ /* 0x000fc800078ec0ff */
[----:B------:R-:W-:Y:S01]  /*12da0*/  LOP3.LUT R23, R23, 0xfffffffb, RZ, 0xc0, !PT ;  /* 0xfffffffb17177812 */ /* 0x000fe200078ec0ff */
[----:B------:R-:W-:-:S03]  /*12db0*/  IMAD.MOV R0, RZ, RZ, -R0 ;  /* 0x000000ffff007224 */ /* 0x000fc600078e0a00 */
[----:B------:R-:W-:Y:S01]  /*12dc0*/  @P3 LOP3.LUT R23, R23, 0x4, RZ, 0xfc, !PT ;  /* 0x0000000417173812 */ /* 0x000fe200078efcff */
[----:B------:R-:W-:-:S03]  /*12dd0*/  IMAD R37, R9, R0, R37 ;  /* 0x0000000009257224 */ /* 0x000fc600078e0225 */
[----:B------:R-:W-:Y:S01]  /*12de0*/  @P2 LOP3.LUT R23, R23, 0x2, RZ, 0xfc, !PT ;  /* 0x0000000217172812 */ /* 0x000fe200078efcff */
[----:B0-----:R-:W-:Y:S06]  /*12df0*/  BRA.DIV UR5, `(.L_x_853) ;  /* 0x0000004e05f47947 */ /* 0x001fec000b800000 */
.L_x_986:
[----:B------:R-:W-:Y:S02]  /*12e00*/  SHF.R.S32.HI R28, RZ, 0x1f, R18 ;  /* 0x0000001fff1c7819 */ /* 0x000fe40000011412 */
[----:B------:R-:W-:Y:S01]  /*12e10*/  SEL R7, RZ, 0x1, P1 ;  /* 0x00000001ff077807 */ /* 0x000fe20000800000 */
[----:B------:R-:W-:Y:S06]  /*12e20*/  @!P0 BRA `(.L_x_854) ;  /* 0x0000000000048947 */ /* 0x000fec0003800000 */
[----:B------:R-:W-:Y:S01]  /*12e30*/  BPT.TRAP 0x1 ;  /* 0x000000040000795c */ /* 0x000fe20000300000 */
.L_x_854:
[----:B------:R-:W-:Y:S01]  /*12e40*/  IMAD R32, R25, 0x8, R22 ;  /* 0x0000000819207824 */ /* 0x000fe200078e0216 */
[----:B------:R-:W-:Y:S01]  /*12e50*/  SHF.L.U32 R0, R26, 0x1f, RZ ;  /* 0x0000001f1a007819 */ /* 0x000fe200000006ff */
[----:B------:R-:W-:Y:S03]  /*12e60*/  BSSY B0, `(.L_x_855) ;  /* 0x0000003000007945 */ /* 0x000fe60003800000 */
[----:B------:R-:W0:Y:S02]  /*12e70*/  SYNCS.PHASECHK.TRANS64.TRYWAIT P0, [R32+URZ+0x22840], R0 ;  /* 0x02284000200075a7 */ /* 0x000e24000800017f */
[----:B0-----:R-:W-:Y:S05]  /*12e80*/  @!P0 BRA `(.L_x_856) ;  /* 0x0000005000048947 */ /* 0x001fea0003800000 */
.L_x_987:
[----:B------:R-:W-:Y:S05]  /*12e90*/  BSYNC B0 ;  /* 0x0000000000007941 */ /* 0x000fea0003800000 */
.L_x_855:
[----:B------:R-:W2:Y:S01]  /*12ea0*/  LDL R6, [R1+0x4] ;  /* 0x0000040001067983 */ /* 0x000ea20000100800 */
[----:B0-----:R-:W-:Y:S01]  /*12eb0*/  SHF.R.S32.HI R0, RZ, 0x1f, R37 ;  /* 0x0000001fff007819 */ /* 0x001fe20000011425 */
[----:B------:R-:W-:Y:S01]  /*12ec0*/  ULDC.64 UR4, c[0x0][0x300] ;  /* 0x0000c00000047ab9 */ /* 0x000fe20000000a00 */
[----:B-----5:R-:W-:Y:S01]  /*12ed0*/  SHF.R.S32.HI R4, RZ, 0x1f, R36 ;  /* 0x0000001fff047819 */ /* 0x020fe20000011424 */
[----:B------:R-:W0:Y:S01]  /*12ee0*/  S2R R9, SR_TID.X ;  /* 0x0000000000097919 */ /* 0x000e220000002100 */
[----:B------:R-:W-:Y:S01]  /*12ef0*/  IMAD.WIDE.U32 R2, R37, UR4, RZ ;  /* 0x0000000425027c25 */ /* 0x000fe2000f8e00ff */
[----:B------:R-:W-:Y:S01]  /*12f00*/  LOP3.LUT R23, R23, 0xfffffffe, RZ, 0xc0, !PT ;  /* 0xfffffffe17177812 */ /* 0x000fe200078ec0ff */
[----:B------:R-:W1:Y:S01]  /*12f10*/  S2R R5, SR_TID.X ;  /* 0x0000000000057919 */ /* 0x000e620000002100 */
[----:B------:R3:W-:Y:S04]  /*12f20*/  STL [R1+0x30], R0 ;  /* 0x0000300001007387 */ /* 0x0007e80000100800 */
[----:B------:R4:W-:Y:S01]  /*12f30*/  STL [R1+0x34], R4 ;  /* 0x0000340401007387 */ /* 0x0009e20000100800 */
[----:B---3--:R-:W-:-:S04]  /*12f40*/  IMAD R0, R0, UR4, RZ ;  /* 0x0000000400007c24 */ /* 0x008fc8000f8e02ff */
[----:B------:R-:W-:Y:S01]  /*12f50*/  IMAD R0, R37, UR5, R0 ;  /* 0x0000000525007c24 */ /* 0x000fe2000f8e0200 */
[----:B------:R-:W-:-:S03]  /*12f60*/  ULDC.64 UR4, c[0x0][0x310] ;  /* 0x0000c40000047ab9 */ /* 0x000fc60000000a00 */
[----:B------:R-:W-:Y:S02]  /*12f70*/  IMAD.IADD R3, R3, 0x1, R0 ;  /* 0x0000000103037824 */ /* 0x000fe400078e0200 */
[----:B------:R-:W-:Y:S02]  /*12f80*/  IMAD R0, R4, UR4, RZ ;  /* 0x0000000404007c24 */ /* 0x000fe4000f8e02ff */
[----:B------:R-:W-:-:S04]  /*12f90*/  IMAD.WIDE.U32 R2, R36, UR4, R2 ;  /* 0x0000000424027c25 */ /* 0x000fc8000f8e0002 */
[----:B------:R-:W-:Y:S01]  /*12fa0*/  IMAD R0, R36, UR5, R0 ;  /* 0x0000000524007c24 */ /* 0x000fe2000f8e0200 */
[----:B------:R-:W-:Y:S01]  /*12fb0*/  ULDC.64 UR4, c[0x0][0x308] ;  /* 0x0000c20000047ab9 */ /* 0x000fe20000000a00 */
[----:B0-----:R-:W-:Y:S01]  /*12fc0*/  IMAD.SHL.U32 R9, R9, 0x8, RZ ;  /* 0x0000000809097824 */ /* 0x001fe200078e00ff */
[----:B-1----:R-:W-:Y:S01]  /*12fd0*/  LOP3.LUT R5, R5, 0x7f, RZ, 0xc0, !PT ;  /* 0x0000007f05057812 */ /* 0x002fe200078ec0ff */
[----:B------:R-:W-:Y:S02]  /*12fe0*/  IMAD.IADD R3, R3, 0x1, R0 ;  /* 0x0000000103037824 */ /* 0x000fe400078e0200 */
[----:B------:R-:W-:Y:S01]  /*12ff0*/  IMAD R0, R28, UR4, RZ ;  /* 0x000000041c007c24 */ /* 0x000fe2000f8e02ff */
[----:B------:R-:W-:Y:S01]  /*13000*/  LOP3.LUT R9, R9, 0x38, RZ, 0xc0, !PT ;  /* 0x0000003809097812 */ /* 0x000fe200078ec0ff */
[----:B------:R-:W-:Y:S01]  /*13010*/  IMAD.WIDE.U32 R2, R18, UR4, R2 ;  /* 0x0000000412027c25 */ /* 0x000fe2000f8e0002 */
[----:B------:R-:W-:-:S03]  /*13020*/  SHF.R.U32.HI R5, RZ, 0x3, R5 ;  /* 0x00000003ff057819 */ /* 0x000fc60000011605 */
[----:B------:R-:W-:Y:S01]  /*13030*/  IMAD R0, R18, UR5, R0 ;  /* 0x0000000512007c24 */ /* 0x000fe2000f8e0200 */
[----:B------:R-:W-:-:S03]  /*13040*/  ULDC.64 UR4, c[0x0][0x2e8] ;  /* 0x0000ba0000047ab9 */ /* 0x000fc60000000a00 */
[----:B----4-:R-:W-:Y:S01]  /*13050*/  IMAD.IADD R4, R3, 0x1, R0 ;  /* 0x0000000103047824 */ /* 0x010fe200078e0200 */
[C---:B------:R-:W-:Y:S01]  /*13060*/  LEA R0, P0, R2.reuse, UR4, 0x1 ;  /* 0x0000000402007c11 */ /* 0x040fe2000f8008ff */
[----:B------:R-:W-:Y:S02]  /*13070*/  ULDC UR4, c[0x0][0x2f4] ;  /* 0x0000bd0000047ab9 */ /* 0x000fe40000000800 */
[----:B------:R-:W-:Y:S02]  /*13080*/  ISETP.GE.AND P2, PT, R9, UR4, PT ;  /* 0x0000000409007c0c */ /* 0x000fe4000bf46270 */
[----:B------:R-:W-:Y:S01]  /*13090*/  LEA.HI.X R4, R2, UR5, R4, 0x1, P0 ;  /* 0x0000000502047c11 */ /* 0x000fe200080f0c04 */
[----:B------:R-:W-:-:S10]  /*130a0*/  UMOV UR5, 0xffffffff ;  /* 0xffffffff00057882 */ /* 0x000fd40000000000 */
[----:B------:R-:W-:Y:S01]  /*130b0*/  @P2 LOP3.LUT R23, R23, 0x1, RZ, 0xfc, !PT ;  /* 0x0000000117172812 */ /* 0x000fe200078efcff */
[----:B--2---:R-:W-:-:S04]  /*130c0*/  IMAD R33, R8, -0x60, R6 ;  /* 0xffffffa008217824 */ /* 0x004fc800078e0206 */
[----:B------:R-:W-:Y:S02]  /*130d0*/  IMAD.IADD R33, R33, 0x1, -R5 ;  /* 0x0000000121217824 */ /* 0x000fe400078e0a05 */
[----:B------:R-:W-:-:S03]  /*130e0*/  IMAD R5, R25, 0x1800, R30 ;  /* 0x0000180019057824 */ /* 0x000fc600078e021e */
[----:B------:R-:W-:Y:S01]  /*130f0*/  ISETP.GE.AND P0, PT, R33, 0x1, PT ;  /* 0x000000012100780c */ /* 0x000fe20003f06270 */
[----:B------:R-:W-:-:S12]  /*13100*/  BRA.DIV UR5, `(.L_x_857) ;  /* 0x0000004e05787947 */ /* 0x000fd8000b800000 */
        /* <DEDUP_REMOVED lines=52> */
.L_x_1001:
        /* <DEDUP_REMOVED lines=10> */
.L_x_858:
[----:B------:R-:W-:Y:S02]  /*134f0*/  PLOP3.LUT P1, PT, P1, P0, PT, 0xa2, 0x0 ;  /* 0x000000000000781c */ /* 0x000fe40000f21472 */
[----:B------:R-:W-:-:S08]  /*13500*/  @P0 R2UR P1, UR4, R32 ;  /* 0x00000000200402ca */ /* 0x000fd00000020000 */
[----:B------:R-:W-:-:S05]  /*13510*/  @P0 PLOP3.LUT P0, PT, P1, PT, PT, 0x80, 0x0 ;  /* 0x000000000000081c */ /* 0x000fca0000f0f070 */
[----:B------:R-:W-:Y:S01]  /*13520*/  @!P1 SYNCS.ARRIVE.TRANS64.RED.A0T1 RZ, [UR4+0x22830], RZ ;  /* 0x022830ffffff99a7 */ /* 0x000fe20008200404 */
[----:B------:R-:W-:Y:S07]  /*13530*/  @!P1 ARRIVES.LDGSTSBAR.64.TRANSCNT [UR4+0x22830] ;  /* 0x02283000ff0099b0 */ /* 0x000fee0008000a84 */
[----:B------:R-:W-:Y:S05]  /*13540*/  @P0 BRA.U.ANY `(.L_x_858) ;  /* 0xfffffffd00e80947 */ /* 0x000fea000393ffff */
[----:B------:R-:W-:Y:S01]  /*13550*/  NOP ;  /* 0x0000000000007918 */ /* 0x000fe20000000000 */
[----:B------:R-:W2:Y:S02]  /*13560*/  LDL R0, [R1+0x3c] ;  /* 0x00003c0001007983 */ /* 0x000ea40000100800 */
[----:B--2---:R-:W-:-:S13]  /*13570*/  ISETP.NE.AND P2, PT, R0, 0x3, PT ;  /* 0x000000030000780c */ /* 0x004fda0003f45270 */
[----:B------:R-:W-:Y:S05]  /*13580*/  @!P2 BRA `(.L_x_859) ;  /* 0x000000000004a947 */ /* 0x000fea0003800000 */
[----:B------:R-:W-:Y:S01]  /*13590*/  BPT.TRAP 0x1 ;  /* 0x000000040000795c */ /* 0x000fe20000300000 */
.L_x_859:
[----:B------:R1:W5:Y:S01]  /*135a0*/  LDL.LU R4, [R1+0x10] ;  /* 0x0000100001047983 */ /* 0x0003620000300800 */
[----:B------:R-:W-:Y:S01]  /*135b0*/  LOP3.LUT P0, RZ, R23, 0x4, RZ, 0xc0, !PT ;  /* 0x0000000417ff7812 */ /* 0x000fe2000780c0ff */
[----:B------:R1:W-:Y:S02]  /*135c0*/  SYNCS.ARRIVE.TRANS64.A1T0 RZ, [R32+URZ+0x22830], RZ ;  /* 0x022830ff20ff79a7 */ /* 0x0003e4000810003f */
[----:B0-----:R1:W5:Y:S10]  /*135d0*/  LDL.LU R3, [R1+0xc] ;  /* 0x00000c0001037983 */ /* 0x0013740000300800 */
[----:B------:R-:W-:Y:S05]  /*135e0*/  WARPSYNC.ALL ;  /* 0x0000000000007948 */ /* 0x000fea0003800000 */
[----:B------:R-:W-:Y:S01]  /*135f0*/  ULDC.64 UR4, c[0x0][0xa00] ;  /* 0x0002800000047ab9 */ /* 0x000fe20000000a00 */
[----:B------:R-:W-:Y:S01]  /*13600*/  SEL R2, RZ, 0x4, P0 ;  /* 0x00000004ff027807 */ /* 0x000fe20000000000 */
[----:B------:R-:W-:Y:S01]  /*13610*/  BSSY B6, `(.L_x_860) ;  /* 0x0000029000067945 */ /* 0x000fe20003800000 */
[----:B------:R-:W-:Y:S01]  /*13620*/  BAR.SYNC.DEFER_BLOCKING 0x8, 0x180 ;  /* 0x0206000000007b1d */ /* 0x000fe20000010000 */
[----:B------:R-:W-:Y:S02]  /*13630*/  ISETP.NE.U32.AND P0, PT, RZ, UR4, PT ;  /* 0x00000004ff007c0c */ /* 0x000fe4000bf05070 */
[----:B------:R-:W-:-:S02]  /*13640*/  LOP3.LUT P2, RZ, R23, 0x8, RZ, 0xc0, !PT ;  /* 0x0000000817ff7812 */ /* 0x000fc4000784c0ff */
[----:B------:R-:W-:Y:S01]  /*13650*/  ISETP.NE.AND.EX P0, PT, RZ, UR5, PT, P0 ;  /* 0x00000005ff007c0c */ /* 0x000fe2000bf05300 */
[----:B------:R-:W-:Y:S01]  /*13660*/  ULDC.64 UR4, c[0x0][0x298] ;  /* 0x0000a60000047ab9 */ /* 0x000fe20000000a00 */
[----:B------:R-:W-:Y:S02]  /*13670*/  LOP3.LUT P1, RZ, R23, 0x2, RZ, 0xc0, !PT ;  /* 0x0000000217ff7812 */ /* 0x000fe4000782c0ff */
[----:B------:R-:W-:Y:S02]  /*13680*/  SEL R0, RZ, 0x2, P2 ;  /* 0x00000002ff007807 */ /* 0x000fe40001000000 */
[----:B------:R-:W-:Y:S02]  /*13690*/  SEL R5, R35, RZ, !P0 ;  /* 0x000000ff23057207 */ /* 0x000fe40004000000 */
[----:B------:R-:W-:Y:S02]  /*136a0*/  IADD3 R0, R2, R0, R7 ;  /* 0x0000000002007210 */ /* 0x000fe40007ffe007 */
[----:B------:R-:W-:Y:S01]  /*136b0*/  SEL R35, RZ, 0x8, P1 ;  /* 0x00000008ff237807 */ /* 0x000fe20000800000 */
[----:B------:R0:W-:Y:S04]  /*136c0*/  STL [R1+0x24], R5 ;  /* 0x0000240501007387 */ /* 0x0001e80000100800 */
[----:B------:R-:W-:Y:S01]  /*136d0*/  IMAD.IADD R35, R0, 0x1, R35 ;  /* 0x0000000100237824 */ /* 0x000fe200078e0223 */
[----:B-----5:R-:W-:-:S02]  /*136e0*/  SEL R2, R4, RZ, !P0 ;  /* 0x000000ff04027207 */ /* 0x020fc40004000000 */
[----:B------:R-:W-:Y:S01]  /*136f0*/  SHF.R.S32.HI R0, RZ, 0x1f, R3 ;  /* 0x0000001fff007819 */ /* 0x000fe20000011403 */
[C---:B0-----:R-:W-:Y:S02]  /*13700*/  IMAD.WIDE.U32 R4, R3.reuse, UR4, RZ ;  /* 0x0000000403047c25 */ /* 0x041fe4000f8e00ff */
[----:B------:R0:W-:Y:S02]  /*13710*/  STL [R1+0x10], R2 ;  /* 0x0000100201007387 */ /* 0x0001e40000100800 */
[----:B------:R-:W-:Y:S02]  /*13720*/  IMAD R0, R0, UR4, RZ ;  /* 0x0000000400007c24 */ /* 0x000fe4000f8e02ff */
[----:B------:R2:W-:Y:S02]  /*13730*/  STL.64 [R1+0x18], R4 ;  /* 0x0000180401007387 */ /* 0x0005e40000100a00 */
[----:B------:R-:W-:Y:S02]  /*13740*/  IMAD R0, R3, UR5, R0 ;  /* 0x0000000503007c24 */ /* 0x000fe4000f8e0200 */
[----:B0-----:R-:W-:-:S02]  /*13750*/  VIADD R2, R22, 0x18400 ;  /* 0x0001840016027836 */ /* 0x001fc40000000000 */
[----:B------:R-:W-:-:S03]  /*13760*/  IMAD.IADD R0, R5, 0x1, R0 ;  /* 0x0000000105007824 */ /* 0x000fc600078e0200 */
[----:B------:R-:W-:Y:S02]  /*13770*/  LOP3.LUT P0, RZ, R2, 0x3ff, RZ, 0xc0, !PT ;  /* 0x000003ff02ff7812 */ /* 0x000fe4000780c0ff */
[----:B------:R2:W-:Y:S11]  /*13780*/  STL [R1+0xc], R0 ;  /* 0x00000c0001007387 */ /* 0x0005f60000100800 */
        /* <DEDUP_REMOVED lines=17> */
.L_x_861:
[----:B------:R-:W-:Y:S05]  /*138a0*/  BSYNC B6 ;  /* 0x0000000000067941 */ /* 0x000fea0003800000 */
.L_x_860:
[----:B------:R-:W2:Y:S01]  /*138b0*/  LDL.LU R0, [R1+0xc] ;  /* 0x00000c0001007983 */ /* 0x000ea20000300800 */
[----:B------:R-:W-:Y:S01]  /*138c0*/  ULDC.64 UR4, c[0x0][0x2d8] ;  /* 0x0000b60000047ab9 */ /* 0x000fe20000000a00 */
[----:B------:R-:W0:Y:S02]  /*138d0*/  LDC R7, c[0x0][0x448] ;  /* 0x00011200ff077b82 */ /* 0x000e240000000800 */
[----:B------:R-:W2:Y:S04]  /*138e0*/  LDL.LU.64 R2, [R1+0x18] ;  /* 0x0000180001027983 */ /* 0x000ea80000300a00 */
[----:B------:R-:W3:Y:S04]  /*138f0*/  LDL.LU R21, [R1+0x10] ;  /* 0x0000100001157983 */ /* 0x000ee80000300800 */
[----:B------:R-:W4:Y:S01]  /*13900*/  LDL.LU R20, [R1+0x24] ;  /* 0x0000240001147983 */ /* 0x000f220000300800 */
[----:B------:R-:W-:-:S03]  /*13910*/  IMAD.SHL.U32 R17, R17, 0x80, RZ ;  /* 0x0000008011117824 */ /* 0x000fc600078e00ff */
[----:B------:R0:W5:Y:S02]  /*13920*/  LDL R8, [R1+0x8] ;  /* 0x0000080001087983 */ /* 0x0001640000100800 */
[----:B0-----:R-:W-:-:S13]  /*13930*/  ISETP.NE.AND P0, PT, R7, 0x1, PT ;  /* 0x000000010700780c */ /* 0x001fda0003f05270 */
[----:B------:R-:W0:Y:S08]  /*13940*/  @P0 LDC R4, c[0x0][0x44c] ;  /* 0x00011300ff040b82 */ /* 0x000e300000000800 */
[----:B------:R-:W1:Y:S01]  /*13950*/  @P0 LDC R6, c[0x0][0x450] ;  /* 0x00011400ff060b82 */ /* 0x000e620000000800 */
[----:B--2---:R-:W-:Y:S02]  /*13960*/  IMAD.MOV.U32 R3, RZ, RZ, R0 ;  /* 0x000000ffff037224 */ /* 0x004fe400078e0000 */
[----:B------:R-:W-:-:S02]  /*13970*/  IMAD R0, R28, UR4, RZ ;  /* 0x000000041c007c24 */ /* 0x000fc4000f8e02ff */
[----:B------:R-:W-:-:S04]  /*13980*/  IMAD.WIDE.U32 R2, R18, UR4, R2 ;  /* 0x0000000412027c25 */ /* 0x000fc8000f8e0002 */
[----:B------:R-:W-:Y:S01]  /*13990*/  IMAD R0, R18, UR5, R0 ;  /* 0x0000000512007c24 */ /* 0x000fe2000f8e0200 */
[----:B------:R-:W-:-:S03]  /*139a0*/  ULDC.64 UR4, c[0x0][0x2e0] ;  /* 0x0000b80000047ab9 */ /* 0x000fc60000000a00 */
[----:B------:R-:W-:Y:S02]  /*139b0*/  IMAD.IADD R3, R3, 0x1, R0 ;  /* 0x0000000103037824 */ /* 0x000fe400078e0200 */
[----:B---3--:R-:W-:Y:S02]  /*139c0*/  IMAD R0, R21, UR4, RZ ;  /* 0x0000000415007c24 */ /* 0x008fe4000f8e02ff */
[----:B----4-:R-:W-:-:S04]  /*139d0*/  IMAD.WIDE.U32 R2, R20, UR4, R2 ;  /* 0x0000000414027c25 */ /* 0x010fc8000f8e0002 */
[----:B------:R-:W-:Y:S01]  /*139e0*/  IMAD R0, R20, UR5, R0 ;  /* 0x0000000514007c24 */ /* 0x000fe2000f8e0200 */
[----:B------:R-:W2:Y:S01]  /*139f0*/  S2R R9, SR_TID.X ;  /* 0x0000000000097919 */ /* 0x000ea20000002100 */
[----:B------:R-:W-:Y:S02]  /*13a00*/  ULDC.64 UR4, c[0x0][0x2d0] ;  /* 0x0000b40000047ab9 */ /* 0x000fe40000000a00 */
[----:B------:R-:W-:Y:S01]  /*13a10*/  IMAD.IADD R3, R3, 0x1, R0 ;  /* 0x0000000103037824 */ /* 0x000fe200078e0200 */
[----:B------:R-:W3:Y:S02]  /*13a20*/  S2R R20, SR_TID.X ;  /* 0x0000000000147919 */ /* 0x000ee40000002100 */
[----:B---3--:R-:W-:-:S04]  /*13a30*/  LOP3.LUT R20, R20, 0x7f, RZ, 0xc0, !PT ;  /* 0x0000007f14147812 */ /* 0x008fc800078ec0ff */
[----:B------:R-:W-:Y:S02]  /*13a40*/  SHF.R.U32.HI R21, RZ, 0x3, R20 ;  /* 0x00000003ff157819 */ /* 0x000fe40000011614 */
[----:B------:R-:W3:Y:S02]  /*13a50*/  S2R R20, SR_TID.X ;  /* 0x0000000000147919 */ /* 0x000ee40000002100 */
[----:B---3--:R-:W-:-:S05]  /*13a60*/  IMAD.SHL.U32 R20, R20, 0x10, RZ ;  /* 0x0000001014147824 */ /* 0x008fca00078e00ff */
[----:B------:R-:W-:-:S04]  /*13a70*/  LOP3.LUT R20, R21, 0x70, R20, 0xf8, !PT ;  /* 0x0000007015147812 */ /* 0x000fc800078ef814 */
[----:B------:R-:W-:Y:S02]  /*13a80*/  LOP3.LUT R0, R20, R17, RZ, 0xfc, !PT ;  /* 0x0000001114007212 */ /* 0x000fe400078efcff */
[----:B------:R3:W5:Y:S03]  /*13a90*/  LDL R20, [R1+0x20] ;  /* 0x0000200001147983 */ /* 0x0007660000100800 */
[----:B0-----:R-:W-:-:S04]  /*13aa0*/  @P0 IMAD.HI.U32 R5, R0, R4, RZ ;  /* 0x0000000400050227 */ /* 0x001fc800078e00ff */
[----:B------:R-:W-:Y:S01]  /*13ab0*/  IMAD.MOV.U32 R4, RZ, RZ, R0 ;  /* 0x000000ffff047224 */ /* 0x000fe200078e0000 */
[----:B-1----:R-:W-:Y:S01]  /*13ac0*/  @P0 SHF.R.U32.HI R4, RZ, R6, R5 ;  /* 0x00000006ff040219 */ /* 0x002fe20000011605 */
[----:B------:R-:W0:Y:S04]  /*13ad0*/  S2R R21, SR_TID.X ;  /* 0x0000000000157919 */ /* 0x000e280000002100 */
        /* <DEDUP_REMOVED lines=12> */
[----:B------:R-:W-:Y:S01]  /*13ba0*/  ULDC.64 UR4, c[0x0][0x280] ;  /* 0x0000a00000047ab9 */ /* 0x000fe20000000a00 */
[----:B--2---:R-:W-:Y:S01]  /*13bb0*/  IMAD.SHL.U32 R9, R9, 0x8, RZ ;  /* 0x0000000809097824 */ /* 0x004fe200078e00ff */
[C---:B------:R-:W-:Y:S01]  /*13bc0*/  LEA R0, P0, R2.reuse, UR4, 0x1 ;  /* 0x0000000402007c11 */ /* 0x040fe2000f8008ff */
[----:B------:R-:W-:Y:S01]  /*13bd0*/  IMAD.IADD R3, R3, 0x1, R4 ;  /* 0x0000000103037824 */ /* 0x000fe200078e0204 */
[----:B------:R-:W-:Y:S02]  /*13be0*/  ULDC UR4, c[0x0][0x2b8] ;  /* 0x0000ae0000047ab9 */ /* 0x000fe40000000800 */
[----:B------:R-:W-:Y:S02]  /*13bf0*/  LOP3.LUT R9, R9, 0x38, RZ, 0xc0, !PT ;  /* 0x0000003809097812 */ /* 0x000fe400078ec0ff */
[----:B------:R-:W-:Y:S01]  /*13c00*/  LEA.HI.X R2, R2, UR5, R3, 0x1, P0 ;  /* 0x0000000502027c11 */ /* 0x000fe200080f0c03 */
[----:B------:R-:W-:Y:S01]  /*13c10*/  UMOV UR5, 0xffffffff ;  /* 0xffffffff00057882 */ /* 0x000fe20000000000 */
[----:B0-----:R-:W-:-:S02]  /*13c20*/  LOP3.LUT R21, R21, 0x7f, RZ, 0xc0, !PT ;  /* 0x0000007f15157812 */ /* 0x001fc400078ec0ff */
[----:B------:R-:W-:Y:S02]  /*13c30*/  ISETP.GE.AND P1, PT, R9, UR4, PT ;  /* 0x0000000409007c0c */ /* 0x000fe4000bf26270 */
[----:B------:R-:W-:Y:S01]  /*13c40*/  SHF.R.U32.HI R10, RZ, 0x3, R21 ;  /* 0x00000003ff0a7819 */ /* 0x000fe20000011615 */
[----:B---3--:R-:W-:Y:S10]  /*13c50*/  BRA.DIV UR5, `(.L_x_862) ;  /* 0x0000004a05a47947 */ /* 0x008ff4000b800000 */
[----:B------:R-:W0:Y:S01]  /*13c60*/  SHFL.IDX PT, R5, R0, RZ, 0x181f ;  /* 0x00181fff00057589 */ /* 0x000e2200000e0000 */
[----:B-----5:R-:W-:Y:S02]  /*13c70*/  IMAD R3, R20, R7, RZ ;  /* 0x0000000714037224 */ /* 0x020fe400078e02ff */
[----:B------:R-:W-:Y:S01]  /*13c80*/  IMAD.IADD R17, R10, 0x1, R17 ;  /* 0x000000010a117824 */ /* 0x000fe200078e0211 */
[----:B------:R-:W1:Y:S03]  /*13c90*/  SHFL.IDX PT, R4, R2, RZ, 0x181f ;  /* 0x00181fff02047589 */ /* 0x000e6600000e0000 */
[C---:B------:R-:W-:Y:S01]  /*13ca0*/  VIADD R6, R17.reuse, 0x10 ;  /* 0x0000001011067836 */ /* 0x040fe20000000000 */
[----:B------:R-:W-:-:S13]  /*13cb0*/  ISETP.GE.AND P0, PT, R17, R3, PT ;  /* 0x000000031100720c */ /* 0x000fda0003f06270 */
[----:B0-----:R-:W-:-:S05]  /*13cc0*/  @!P0 LEA R5, P2, R9, R5, 0x1 ;  /* 0x0000000509058211 */ /* 0x001fca00078408ff */
[----:B-1----:R-:W-:-:S05]  /*13cd0*/  @!P0 IMAD.X R4, RZ, RZ, R4, P2 ;  /* 0x000000ffff048224 */ /* 0x002fca00010e0604 */
        /* <DEDUP_REMOVED lines=8> */
[----:B------:R-:W1:Y:S06]  /*13d60*/  SHFL.IDX PT, R4, R2, 0x1, 0x181f ;  /* 0x00381f0002047f89 */ /* 0x000e6c00000e0000 */
[----:B0-----:R-:W-:-:S05]  /*13d70*/  @!P0 LEA R5, P2, R9, R5, 0x1 ;  /* 0x0000000509058211 */ /* 0x001fca00078408ff */
[----:B-1----:R-:W-:-:S05]  /*13d80*/  @!P0 IMAD.X R4, RZ, RZ, R4, P2 ;  /* 0x000000ffff048224 */ /* 0x002fca00010e0604 */
[----:B------:R-:W-:-:S04]  /*13d90*/  @!P0 LOP3.LUT R5, R5, R4, RZ, 0x3c, !PT ;  /* 0x0000000405058212 */ /* 0x000fc800078e3cff */
[----:B------:R-:W-:-:S04]  /*13da0*/  @!P0 LOP3.LUT R4, R5, R4, RZ, 0x3c, !PT ;  /* 0x0000000405048212 */ /* 0x000fc800078e3cff */
[----:B------:R-:W-:-:S05]  /*13db0*/  @!P0 LOP3.LUT R5, R5, R4, RZ, 0x3c, !PT ;  /* 0x0000000405058212 */ /* 0x000fca00078e3cff */
        /* <DEDUP_REMOVED lines=41> */
[----:B------:R-:W-:-:S03]  /*14050*/  ISETP.GE.AND P0, PT, R6, R3, PT ;  /* 0x000000030600720c */ /* 0x000fc60003f06270 */
[----:B0-----:R-:W0:Y:S04]  /*14060*/  SHFL.IDX PT, R5, R0, 0x6, 0x181f ;  /* 0x00d81f0000057f89 */ /* 0x001e2800000e0000 */
[----:B------:R-:W1:Y:S04]  /*14070*/  SHFL.IDX PT, R4, R2, 0x6, 0x181f ;  /* 0x00d81f0002047f89 */ /* 0x000e6800000e0000 */
[----:B------:R-:W2:Y:S02]  /*14080*/  SHFL.IDX PT, R0, R0, 0x7, 0x181f ;  /* 0x00f81f0000007f89 */ /* 0x000ea400000e0000 */
[----:B0-----:R-:W-:-:S05]  /*14090*/  @!P0 LEA R5, P2, R9, R5, 0x1 ;  /* 0x0000000509058211 */ /* 0x001fca00078408ff */
[----:B-1----:R-:W-:-:S05]  /*140a0*/  @!P0 IMAD.X R4, RZ, RZ, R4, P2 ;  /* 0x000000ffff048224 */ /* 0x002fca00010e0604 */
[----:B------:R-:W-:-:S04]  /*140b0*/  @!P0 LOP3.LUT R5, R5, R4, RZ, 0x3c, !PT ;  /* 0x0000000405058212 */ /* 0x000fc800078e3cff */
[----:B------:R-:W-:-:S04]  /*140c0*/  @!P0 LOP3.LUT R4, R5, R4, RZ, 0x3c, !PT ;  /* 0x0000000405048212 */ /* 0x000fc800078e3cff */
[----:B------:R-:W-:-:S05]  /*140d0*/  @!P0 LOP3.LUT R5, R5, R4, RZ, 0x3c, !PT ;  /* 0x0000000405058212 */ /* 0x000fca00078e3cff */
[----:B------:R0:W-:Y:S04]  /*140e0*/  @!P0 LDGSTS.E.BYPASS.LTC128B.128 [R8+0x1b400], desc[UR40][R4.64], !P1 ;  /* 0x1b40000004088fae */ /* 0x0001e8000c901d68 */
[----:B0-2---:R0:W1:Y:S02]  /*140f0*/  SHFL.IDX PT, R4, R2, 0x7, 0x181f ;  /* 0x00f81f0002047f89 */ /* 0x00506400000e0000 */
.L_x_1018:
[----:B------:R-:W-:-:S05]  /*14100*/  VIADD R17, R17, 0x70 ;  /* 0x0000007011117836 */ /* 0x000fca0000000000 */
[----:B------:R-:W-:-:S13]  /*14110*/  ISETP.GE.AND P0, PT, R17, R3, PT ;  /* 0x000000031100720c */ /* 0x000fda0003f06270 */
[----:B0-----:R-:W-:-:S05]  /*14120*/  @!P0 LEA R2, P2, R9, R0, 0x1 ;  /* 0x0000000009028211 */ /* 0x001fca00078408ff */
[----:B-1----:R-:W-:-:S05]  /*14130*/  @!P0 IMAD.X R3, RZ, RZ, R4, P2 ;  /* 0x000000ffff038224 */ /* 0x002fca00010e0604 */
[----:B------:R-:W-:Y:S01]  /*14140*/  @!PT LDS RZ, [RZ] ;  /* 0x00000000fffff984 */ /* 0x000fe20000000800 */
[----:B------:R-:W-:Y:S01]  /*14150*/  @!PT LDS RZ, [RZ] ;  /* 0x00000000fffff984 */ /* 0x000fe20000000800 */
[----:B------:R-:W-:Y:S01]  /*14160*/  @!PT LDS RZ, [RZ] ;  /* 0x00000000fffff984 */ /* 0x000fe20000000800 */
[----:B------:R0:W-:Y:S01]  /*14170*/  @!P0 LDGSTS.E.BYPASS.LTC128B.128 [R8+0x1bc00], desc[UR40][R2.64], !P1 ;  /* 0x1bc0000002088fae */ /* 0x0001e2000c901d68 */
[----:B------:R-:W-:Y:S01]  /*14180*/  PLOP3.LUT P0, PT, PT, PT, PT, 0x80, 0x0 ;  /* 0x000000000000781c */ /* 0x000fe20003f0f070 */
[----:B------:R-:W-:-:S12]  /*14190*/  NOP ;  /* 0x0000000000007918 */ /* 0x000fd80000000000 */
.L_x_863:
        /* <DEDUP_REMOVED lines=16> */
[----:B------:R-:W1:Y:S03]  /*142a0*/  SYNCS.PHASECHK.TRANS64.TRYWAIT P0, [R22+URZ+0x22820], R3 ;  /* 0x02282003160075a7 */ /* 0x000e66000800017f */
[----:B01----:R-:W-:Y:S05]  /*142b0*/  @!P0 BRA `(.L_x_865) ;  /* 0x0000004c00b08947 */ /* 0x003fea0003800000 */
.L_x_1019:
[----:B------:R-:W-:Y:S05]  /*142c0*/  BSYNC B0 ;  /* 0x0000000000007941 */ /* 0x000fea0003800000 */
.L_x_864:
[----:B------:R-:W2:Y:S02]  /*142d0*/  LDL R0, [R1+0x3c] ;  /* 0x00003c0001007983 */ /* 0x000ea40000100800 */
[----:B--2---:R-:W-:-:S13]  /*142e0*/  ISETP.NE.AND P0, PT, R0, 0x3, PT ;  /* 0x000000030000780c */ /* 0x004fda0003f05270 */
[----:B------:R-:W-:Y:S05]  /*142f0*/  @!P0 BRA `(.L_x_866) ;  /* 0x0000000000048947 */ /* 0x000fea0003800000 */
[----:B------:R-:W-:Y:S01]  /*14300*/  BPT.TRAP 0x1 ;  /* 0x000000040000795c */ /* 0x000fe20000300000 */
.L_x_866:
[----:B0-----:R-:W-:Y:S01]  /*14310*/  SHF.L.U32 R3, R26, 0x1f, RZ ;  /* 0x0000001f1a037819 */ /* 0x001fe200000006ff */
[----:B------:R-:W-:Y:S03]  /*14320*/  BSSY B0, `(.L_x_867) ;  /* 0x0000003000007945 */ /* 0x000fe60003800000 */
[----:B------:R-:W0:Y:S02]  /*14330*/  SYNCS.PHASECHK.TRANS64.TRYWAIT P0, [R32+URZ+0x22860], R3 ;  /* 0x02286003200075a7 */ /* 0x000e24000800017f */
[----:B0-----:R-:W-:Y:S05]  /*14340*/  @!P0 BRA `(.L_x_868) ;  /* 0x0000004c00a08947 */ /* 0x001fea0003800000 */
.L_x_1020:
[----:B------:R-:W-:Y:S05]  /*14350*/  BSYNC B0 ;  /* 0x0000000000007941 */ /* 0x000fea0003800000 */
.L_x_867:
[----:B------:R-:W2:Y:S01]  /*14360*/  LDL.LU R0, [R1+0x30] ;  /* 0x0000300001007983 */ /* 0x000ea20000300800 */
[----:B------:R-:W-:-:S03]  /*14370*/  ULDC.64 UR4, c[0x0][0x328] ;  /* 0x0000ca0000047ab9 */ /* 0x000fc60000000a00 */
[----:B------:R-:W3:Y:S01]  /*14380*/  LDL.LU R4, [R1+0x34] ;  /* 0x0000340001047983 */ /* 0x000ee20000300800 */
[----:B0-----:R-:W-:-:S04]  /*14390*/  IMAD.WIDE.U32 R2, R37, UR4, RZ ;  /* 0x0000000425027c25 */ /* 0x001fc8000f8e00ff */
[----:B--2---:R-:W-:-:S04]  /*143a0*/  IMAD R0, R0, UR4, RZ ;  /* 0x0000000400007c24 */ /* 0x004fc8000f8e02ff */
        /* <DEDUP_REMOVED lines=19> */
[----:B------:R-:W-:Y:S01]  /*144e0*/  IMAD R4, R4, 0x2, R22 ;  /* 0x0000000204047824 */ /* 0x000fe200078e0216 */
[C---:B------:R-:W-:Y:S01]  /*144f0*/  LOP3.LUT P2, RZ, R35.reuse, 0x2, RZ, 0xc0, !PT ;  /* 0x0000000223ff7812 */ /* 0x040fe2000784c0ff */
[----:B------:R-:W1:Y:S01]  /*14500*/  SHFL.IDX PT, R2, R5, RZ, 0x181f ;  /* 0x00181fff05027589 */ /* 0x000e6200000e0000 */
[----:B------:R-:W-:-:S03]  /*14510*/  LOP3.LUT P1, RZ, R35, 0x4, RZ, 0xc0, !PT ;  /* 0x0000000423ff7812 */ /* 0x000fc6000782c0ff */
[----:B------:R-:W2:Y:S01]  /*14520*/  SHFL.IDX PT, R3, R6, RZ, 0x181f ;  /* 0x00181fff06037589 */ /* 0x000ea200000e0000 */
[----:B------:R-:W-:-:S03]  /*14530*/  ISETP.LT.OR P4, PT, R33, 0x1, !P1 ;  /* 0x000000012100780c */ /* 0x000fc60004f81670 */
[----:B------:R-:W3:Y:S01]  /*14540*/  SHFL.IDX PT, R14, R5, 0x1, 0x181f ;  /* 0x00381f00050e7f89 */ /* 0x000ee200000e0000 */
[----:B0-----:R-:W-:-:S05]  /*14550*/  IMAD.SHL.U32 R7, R7, 0x8, RZ ;  /* 0x0000000807077824 */ /* 0x001fca00078e00ff */
[----:B------:R-:W-:-:S05]  /*14560*/  LOP3.LUT R7, R7, 0x38, RZ, 0xc0, !PT ;  /* 0x0000003807077812 */ /* 0x000fca00078ec0ff */
[----:B------:R-:W-:Y:S01]  /*14570*/  IMAD.SHL.U32 R0, R7, 0x2, RZ ;  /* 0x0000000207007824 */ /* 0x000fe200078e00ff */
[----:B------:R-:W-:-:S04]  /*14580*/  LOP3.LUT R7, R35, 0x1, RZ, 0xc0, !PT ;  /* 0x0000000123077812 */ /* 0x000fc800078ec0ff */
[----:B-1----:R-:W-:Y:S02]  /*14590*/  IADD3 R2, P0, R2, R0, RZ ;  /* 0x0000000002027210 */ /* 0x002fe40007f1e0ff */
[----:B------:R-:W-:-:S03]  /*145a0*/  ISETP.NE.U32.AND P3, PT, R7, 0x1, PT ;  /* 0x000000010700780c */ /* 0x000fc60003f65070 */
[----:B--2---:R-:W-:Y:S01]  /*145b0*/  IMAD.X R3, RZ, RZ, R3, P0 ;  /* 0x000000ffff037224 */ /* 0x004fe200000e0603 */
[----:B------:R-:W-:-:S13]  /*145c0*/  ISETP.LT.OR P0, PT, R33, 0x1, P3 ;  /* 0x000000012100780c */ /* 0x000fda0001f01670 */
[----:B------:R-:W-:Y:S01]  /*145d0*/  LDGSTS.E.BYPASS.LTC128B.128 [R4+0x400], desc[UR40][R2.64], !P0 ;  /* 0x0040000002047fae */ /* 0x000fe2000c101d68 */
[----:B------:R-:W-:-:S13]  /*145e0*/  ISETP.LT.OR P0, PT, R33, 0x1, !P2 ;  /* 0x000000012100780c */ /* 0x000fda0005701670 */
[----:B------:R-:W-:Y:S01]  /*145f0*/  LDGSTS.E.BYPASS.LTC128B.128 [R4+0x3400], desc[UR40][R2.64+0x80], !P0 ;  /* 0x0340008002047fae */ /* 0x000fe2000c101d68 */
[----:B------:R-:W-:-:S03]  /*14600*/  LOP3.LUT P0, RZ, R35, 0x8, RZ, 0xc0, !PT ;  /* 0x0000000823ff7812 */ /* 0x000fc6000780c0ff */
[----:B------:R-:W-:Y:S01]  /*14610*/  LDGSTS.E.BYPASS.LTC128B.128 [R4+0x6400], desc[UR40][R2.64+0x100], !P4 ;  /* 0x0640010002047fae */ /* 0x000fe2000e101d68 */
[----:B------:R-:W-:-:S13]  /*14620*/  ISETP.LT.OR P4, PT, R33, 0x1, !P0 ;  /* 0x000000012100780c */ /* 0x000fda0004781670 */
[----:B------:R0:W-:Y:S01]  /*14630*/  LDGSTS.E.BYPASS.LTC128B.128 [R4+0x9400], desc[UR40][R2.64+0x180], !P4 ;  /* 0x0940018002047fae */ /* 0x0001e2000e101d68 */
[----:B---3--:R-:W-:-:S03]  /*14640*/  IADD3 R8, P4, R14, R0, RZ ;  /* 0x000000000e087210 */ /* 0x008fc60007f9e0ff */
[----:B------:R-:W-:Y:S04]  /*14650*/  SHFL.IDX PT, R14, R5, 0x2, 0x181f ;  /* 0x00581f00050e7f89 */ /* 0x000fe800000e0000 */
[----:B0-----:R-:W0:Y:S02]  /*14660*/  SHFL.IDX PT, R3, R6, 0x1, 0x181f ;  /* 0x00381f0006037f89 */ /* 0x001e2400000e0000 */
[----:B0-----:R-:W-:Y:S01]  /*14670*/  IMAD.X R9, RZ, RZ, R3, P4 ;  /* 0x000000ffff097224 */ /* 0x001fe200020e0603 */
        /* <DEDUP_REMOVED lines=8> */
[----:B------:R1:W-:Y:S01]  /*14700*/  LDGSTS.E.BYPASS.LTC128B.128 [R4+0x9c00], desc[UR40][R8.64+0x180], !P4 ;  /* 0x09c0018008047fae */ /* 0x0003e2000e101d68 */
[----:B------:R-:W-:-:S03]  /*14710*/  IADD3 R2, P4, R14, R0, RZ ;  /* 0x000000000e027210 */ /* 0x000fc60007f9e0ff */
[----:B------:R-:W1:Y:S02]  /*14720*/  SHFL.IDX PT, R14, R5, 0x3, 0x181f ;  /* 0x00781f00050e7f89 */ /* 0x000e6400000e0000 */
        /* <DEDUP_REMOVED lines=9> */
[----:B-1----:R-:W-:-:S03]  /*147c0*/  IADD3 R8, P4, R14, R0, RZ ;  /* 0x000000000e087210 */ /* 0x002fc60007f9e0ff */
[----:B------:R-:W-:Y:S04]  /*147d0*/  SHFL.IDX PT, R14, R5, 0x4, 0x181f ;  /* 0x00981f00050e7f89 */ /* 0x000fe800000e0000 */
[----:B0-----:R-:W0:Y:S02]  /*147e0*/  SHFL.IDX PT, R3, R6, 0x3, 0x181f ;  /* 0x00781f0006037f89 */ /* 0x001e2400000e0000 */
[----:B0-----:R-:W-:Y:S01]  /*147f0*/  IMAD.X R9, RZ, RZ, R3, P4 ;  /* 0x000000ffff097224 */ /* 0x001fe200020e0603 */
[C---:B------:R-:W-:Y:S01]  /*14800*/  ISETP.LT.OR P4, PT, R33.reuse, 0x31, P3 ;  /* 0x000000312100780c */ /* 0x040fe20001f81670 */
[----:B------:R-:W0:Y:S04]  /*14810*/  SHFL.IDX PT, R3, R6, 0x4, 0x181f ;  /* 0x00981f0006037f89 */ /* 0x000e2800000e0000 */
[----:B------:R-:W1:Y:S08]  /*14820*/  SHFL.IDX PT, R6, R6, 0x5, 0x181f ;  /* 0x00b81f0006067f89 */ /* 0x000e7000000e0000 */
[----:B------:R2:W-:Y:S01]  /*14830*/  LDGSTS.E.BYPASS.LTC128B.128 [R4+0x1c00], desc[UR40][R8.64], !P4 ;  /* 0x01c0000008047fae */ /* 0x0005e2000e101d68 */
[----:B------:R-:W-:-:S13]  /*14840*/  ISETP.LT.OR P4, PT, R33, 0x31, !P2 ;  /* 0x000000312100780c */ /* 0x000fda0005781670 */
[----:B------:R2:W-:Y:S01]  /*14850*/  LDGSTS.E.BYPASS.LTC128B.128 [R4+0x4c00], desc[UR40][R8.64+0x80], !P4 ;  /* 0x04c0008008047fae */ /* 0x0005e2000e101d68 */
[----:B------:R-:W-:-:S13]  /*14860*/  ISETP.LT.OR P4, PT, R33, 0x31, !P1 ;  /* 0x000000312100780c */ /* 0x000fda0004f81670 */
[----:B------:R2:W-:Y:S01]  /*14870*/  LDGSTS.E.BYPASS.LTC128B.128 [R4+0x7c00], desc[UR40][R8.64+0x100], !P4 ;  /* 0x07c0010008047fae */ /* 0x0005e2000e101d68 */
[----:B------:R-:W-:-:S13]  /*14880*/  ISETP.LT.OR P4, PT, R33, 0x31, !P0 ;  /* 0x000000312100780c */ /* 0x000fda0004781670 */
[----:B------:R2:W-:Y:S01]  /*14890*/  LDGSTS.E.BYPASS.LTC128B.128 [R4+0xac00], desc[UR40][R8.64+0x180], !P4 ;  /* 0x0ac0018008047fae */ /* 0x0005e2000e101d68 */
[----:B------:R-:W-:-:S03]  /*148a0*/  IADD3 R2, P4, R14, R0, RZ ;  /* 0x000000000e027210 */ /* 0x000fc60007f9e0ff */
[----:B------:R2:W3:Y:S02]  /*148b0*/  SHFL.IDX PT, R14, R5, 0x5, 0x181f ;  /* 0x00b81f00050e7f89 */ /* 0x0004e400000e0000 */
        /* <DEDUP_REMOVED lines=8> */
[----:B-1-3--:R2:W-:Y:S02]  /*14940*/  LDGSTS.E.BYPASS.LTC128B.128 [R4+0xb400], desc[UR40][R2.64+0x180], !P4 ;  /* 0x0b40018002047fae */ /* 0x00a5e4000e101d68 */
.L_x_1034:
[C---:B------:R-:W-:Y:S02]  /*14950*/  ISETP.LT.OR P3, PT, R33.reuse, 0x51, P3 ;  /* 0x000000512100780c */ /* 0x040fe40001f61670 */
[C---:B------:R-:W-:Y:S02]  /*14960*/  ISETP.LT.OR P2, PT, R33.reuse, 0x51, !P2 ;  /* 0x000000512100780c */ /* 0x040fe40005741670 */
[C---:B------:R-:W-:Y:S02]  /*14970*/  ISETP.LT.OR P1, PT, R33.reuse, 0x51, !P1 ;  /* 0x000000512100780c */ /* 0x040fe40004f21670 */
[----:B0-2---:R-:W-:Y:S02]  /*14980*/  IADD3 R2, P4, R14, R0, RZ ;  /* 0x000000000e027210 */ /* 0x005fe40007f9e0ff */
        /* <DEDUP_REMOVED lines=11> */
.L_x_870:
[----:B------:R-:W-:Y:S02]  /*14a40*/  PLOP3.LUT P1, PT, P1, P0, PT, 0xa2, 0x0 ;  /* 0x000000000000781c */ /* 0x000fe40000f21472 */
[----:B------:R-:W-:-:S08]  /*14a50*/  @P0 R2UR P1, UR4, R32 ;  /* 0x00000000200402ca */ /* 0x000fd00000020000 */
[----:B------:R-:W-:-:S05]  /*14a60*/  @P0 PLOP3.LUT P0, PT, P1, PT, PT, 0x80, 0x0 ;  /* 0x000000000000081c */ /* 0x000fca0000f0f070 */
[----:B------:R-:W-:Y:S01]  /*14a70*/  @!P1 SYNCS.ARRIVE.TRANS64.RED.A0T1 RZ, [UR4+0x22850], RZ ;  /* 0x022850ffffff99a7 */ /* 0x000fe20008200404 */
[----:B------:R-:W-:Y:S07]  /*14a80*/  @!P1 ARRIVES.LDGSTSBAR.64.TRANSCNT [UR4+0x22850] ;  /* 0x02285000ff0099b0 */ /* 0x000fee0008000a84 */
[----:B------:R-:W-:Y:S05]  /*14a90*/  @P0 BRA.U.ANY `(.L_x_870) ;  /* 0xfffffffd00e80947 */ /* 0x000fea000393ffff */
[----:B------:R-:W-:Y:S01]  /*14aa0*/  NOP ;  /* 0x0000000000007918 */ /* 0x000fe20000000000 */
[----:B0-----:R-:W2:Y:S02]  /*14ab0*/  LDL R2, [R1+0x3c] ;  /* 0x00003c0001027983 */ /* 0x001ea40000100800 */
[----:B--2---:R-:W-:-:S13]  /*14ac0*/  ISETP.NE.AND P2, PT, R2, 0x3, PT ;  /* 0x000000030200780c */ /* 0x004fda0003f45270 */
[----:B------:R-:W-:Y:S05]  /*14ad0*/  @!P2 BRA `(.L_x_871) ;  /* 0x000000000004a947 */ /* 0x000fea0003800000 */
[----:B------:R-:W-:Y:S01]  /*14ae0*/  BPT.TRAP 0x1 ;  /* 0x000000040000795c */ /* 0x000fe20000300000 */
.L_x_871:
[----:B------:R-:W2:Y:S01]  /*14af0*/  LDL.LU R2, [R1+0x4] ;  /* 0x0000040001027983 */ /* 0x000ea20000300800 */
[----:B------:R0:W-:Y:S01]  /*14b00*/  SYNCS.ARRIVE.TRANS64.A1T0 RZ, [R32+URZ+0x22850], RZ ;  /* 0x022850ff20ff79a7 */ /* 0x0001e2000810003f */
[----:B------:R-:W-:Y:S01]  /*14b10*/  BSSY B0, `(.L_x_872) ;  /* 0x00000e1000007945 */ /* 0x000fe20003800000 */
[----:B--2---:R-:W-:-:S13]  /*14b20*/  ISETP.GE.AND P0, PT, R2, 0x61, PT ;  /* 0x000000610200780c */ /* 0x004fda0003f06270 */
[----:B0-----:R-:W-:Y:S05]  /*14b30*/  @!P0 BRA `(.L_x_873) ;  /* 0x0000000c00788947 */ /* 0x001fea0003800000 */
[----:B------:R-:W2:Y:S02]  /*14b40*/  LDL.LU R2, [R1+0x2c] ;  /* 0x00002c0001027983 */ /* 0x000ea40000300800 */
[----:B--2---:R-:W-:-:S07]  /*14b50*/  VIADD R10, R2, 0xfffffffe ;  /* 0xfffffffe020a7836 */ /* 0x004fce0000000000 */
.L_x_886:
[----:B--2---:R-:W2:Y:S01]  /*14b60*/  LDL R12, [R1+0x3c] ;  /* 0x00003c00010c7983 */ /* 0x004ea20000100800 */
[----:B0-----:R-:W0:Y:S01]  /*14b70*/  LDC R6, c[0x0][0x430] ;  /* 0x00010c00ff067b82 */ /* 0x001e220000000800 */
[----:B------:R-:W1:Y:S01]  /*14b80*/  S2R R2, SR_TID.X ;  /* 0x0000000000027919 */ /* 0x000e620000002100 */
[----:B---3--:R-:W3:Y:S01]  /*14b90*/  S2R R4, SR_TID.X ;  /* 0x0000000000047919 */ /* 0x008ee20000002100 */
[----:B0-----:R-:W-:Y:S02]  /*14ba0*/  ISETP.NE.AND P0, PT, R6, 0x1, PT ;  /* 0x000000010600780c */ /* 0x001fe40003f05270 */
[----:B-1----:R-:W-:-:S11]  /*14bb0*/  LOP3.LUT R2, R2, 0x7f, RZ, 0xc0, !PT ;  /* 0x0000007f02027812 */ /* 0x002fd600078ec0ff */
[----:B------:R-:W0:Y:S01]  /*14bc0*/  @P0 LDC R3, c[0x0][0x438] ;  /* 0x00010e00ff030b82 */ /* 0x000e220000000800 */
[----:B---3--:R-:W-:Y:S01]  /*14bd0*/  IMAD.SHL.U32 R4, R4, 0x10, RZ ;  /* 0x0000001004047824 */ /* 0x008fe200078e00ff */
[----:B------:R-:W-:-:S04]  /*14be0*/  SHF.R.U32.HI R2, RZ, 0x3, R2 ;  /* 0x00000003ff027819 */ /* 0x000fc80000011602 */
[----:B------:R-:W-:Y:S02]  /*14bf0*/  LOP3.LUT R4, R2, 0x70, R4, 0xf8, !PT ;  /* 0x0000007002047812 */ /* 0x000fe400078ef804 */
[----:B------:R-:W1:Y:S02]  /*14c00*/  @P0 LDC R2, c[0x0][0x434] ;  /* 0x00010d00ff020b82 */ /* 0x000e640000000800 */
[----:B------:R-:W-:Y:S01]  /*14c10*/  ISETP.GT.U32.AND P1, PT, R4, 0x5f, PT ;  /* 0x0000005f0400780c */ /* 0x000fe20003f24070 */
[----:B------:R-:W-:-:S04]  /*14c20*/  IMAD R7, R10, 0x60, R31 ;  /* 0x000000600a077824 */ /* 0x000fc800078e021f */
[----:B------:R-:W-:-:S08]  /*14c30*/  IMAD.IADD R7, R4, 0x1, R7 ;  /* 0x0000000104077824 */ /* 0x000fd000078e0207 */
[----:B------:R-:W3:Y:S01]  /*14c40*/  @!P1 LDC.64 R4, c[0x0][0x428] ;  /* 0x00010a00ff049b82 */ /* 0x000ee20000000a00 */
[----:B------:R-:W-:-:S07]  /*14c50*/  IMAD.MOV.U32 R11, RZ, RZ, R7 ;  /* 0x000000ffff0b7224 */ /* 0x000fce00078e0007 */
[----:B------:R-:W4:Y:S01]  /*14c60*/  @!P1 LDC.64 R8, c[0x0][0x418] ;  /* 0x00010600ff089b82 */ /* 0x000f220000000a00 */
[----:B-1----:R-:W-:-:S05]  /*14c70*/  @P0 IMAD.HI.U32 R2, R7, R2, RZ ;  /* 0x0000000207020227 */ /* 0x002fca00078e00ff */
[----:B0-----:R-:W-:-:S04]  /*14c80*/  @P0 SHF.R.U32.HI R11, RZ, R3, R2 ;  /* 0x00000003ff0b0219 */ /* 0x001fc80000011602 */
[--C-:B------:R-:W-:Y:S01]  /*14c90*/  @!P1 SHF.R.S32.HI R3, RZ, 0x1f, R11.reuse ;  /* 0x0000001fff039819 */ /* 0x100fe2000001140b */
[----:B------:R-:W-:-:S04]  /*14ca0*/  @!P1 IMAD.MOV.U32 R2, RZ, RZ, R11 ;  /* 0x000000ffff029224 */ /* 0x000fc800078e000b */
[----:B---3--:R-:W-:-:S04]  /*14cb0*/  @!P1 IMAD.WIDE.U32 R2, R29, R4, R2 ;  /* 0x000000041d029225 */ /* 0x008fc800078e0002 */
[----:B------:R-:W-:-:S04]  /*14cc0*/  @!P1 IMAD R4, R34, R4, RZ ;  /* 0x0000000422049224 */ /* 0x000fc800078e02ff */
[----:B------:R-:W-:Y:S01]  /*14cd0*/  @!P1 IMAD R5, R29, R5, R4 ;  /* 0x000000051d059224 */ /* 0x000fe200078e0204 */
[----:B----4-:R-:W-:-:S03]  /*14ce0*/  @!P1 LEA R8, P0, R2, R8, 0x2 ;  /* 0x0000000802089211 */ /* 0x010fc600078010ff */
[----:B------:R-:W-:Y:S02]  /*14cf0*/  @!P1 IMAD.IADD R3, R5, 0x1, R3 ;  /* 0x0000000105039824 */ /* 0x000fe400078e0203 */
[----:B------:R-:W-:-:S03]  /*14d00*/  IMAD.MOV.U32 R5, RZ, RZ, RZ ;  /* 0x000000ffff057224 */ /* 0x000fc600078e00ff */
[----:B------:R-:W-:Y:S01]  /*14d10*/  @!P1 LEA.HI.X R9, R2, R9, R3, 0x2, P0 ;  /* 0x0000000902099211 */ /* 0x000fe200000f1403 */
[----:B------:R-:W-:-:S04]  /*14d20*/  VIADD R25, R25, 0x1 ;  /* 0x0000000119197836 */ /* 0x000fc80000000000 */
[----:B------:R0:W5:Y:S01]  /*14d30*/  @!P1 LDG.E R5, desc[UR40][R8.64] ;  /* 0x0000002808059981 */ /* 0x000162000c1e1900 */
[----:B------:R-:W-:Y:S01]  /*14d40*/  IMAD.MOV R2, RZ, RZ, -R11 ;  /* 0x000000ffff027224 */ /* 0x000fe200078e0a0b */
[----:B------:R-:W-:-:S03]  /*14d50*/  ISETP.NE.AND P0, PT, R25, 0x2, PT ;  /* 0x000000021900780c */ /* 0x000fc60003f05270 */
[----:B------:R-:W-:Y:S01]  /*14d60*/  IMAD R6, R6, R2, R7 ;  /* 0x0000000206067224 */ /* 0x000fe200078e0207 */
[----:B------:R-:W-:Y:S01]  /*14d70*/  SEL R3, RZ, 0x1, P0 ;  /* 0x00000001ff037807 */ /* 0x000fe20000000000 */
[----:B------:R-:W-:Y:S01]  /*14d80*/  IMAD.MOV.U32 R2, RZ, RZ, R10 ;  /* 0x000000ffff027224 */ /* 0x000fe200078e000a */
[----:B------:R-:W-:Y:S05]  /*14d90*/  YIELD ;  /* 0x0000000000007946 */ /* 0x000fea0003800000 */
[----:B------:R-:W-:Y:S01]  /*14da0*/  SEL R25, R25, RZ, P0 ;  /* 0x000000ff19197207 */ /* 0x000fe20000000000 */
[----:B------:R-:W-:Y:S01]  /*14db0*/  VIADD R10, R10, 0xffffffff ;  /* 0xffffffff0a0a7836 */ /* 0x000fe20000000000 */
[----:B------:R-:W-:-:S02]  /*14dc0*/  LOP3.LUT R26, R26, R3, RZ, 0x3c, !PT ;  /* 0x000000031a1a7212 */ /* 0x000fc400078e3cff */
[----:B------:R-:W-:Y:S02]  /*14dd0*/  ISETP.GT.AND P2, PT, R2, RZ, PT ;  /* 0x000000ff0200720c */ /* 0x000fe40003f44270 */
[----:B--2---:R-:W-:-:S13]  /*14de0*/  ISETP.NE.AND P1, PT, R12, 0x3, PT ;  /* 0x000000030c00780c */ /* 0x004fda0003f25270 */
[----:B0-----:R-:W-:Y:S05]  /*14df0*/  @!P1 BRA `(.L_x_874) ;  /* 0x0000000000049947 */ /* 0x001fea0003800000 */
[----:B------:R-:W-:Y:S01]  /*14e00*/  BPT.TRAP 0x1 ;  /* 0x000000040000795c */ /* 0x000fe20000300000 */
.L_x_874:
[----:B------:R-:W-:Y:S01]  /*14e10*/  LEA R4, R25, R22, 0x3 ;  /* 0x0000001619047211 */ /* 0x000fe200078e18ff */
[----:B------:R-:W-:Y:S01]  /*14e20*/  BSSY B1, `(.L_x_875) ;  /* 0x0000005000017945 */ /* 0x000fe20003800000 */
[----:B------:R-:W-:Y:S02]  /*14e30*/  SHF.L.U32 R21, R26, 0x1f, RZ ;  /* 0x0000001f1a157819 */ /* 0x000fe400000006ff */
[----:B------:R-:W-:Y:S02]  /*14e40*/  SHF.R.S32.HI R17, RZ, 0x1f, R6 ;  /* 0x0000001fff117819 */ /* 0x000fe40000011406 */
[----:B------:R-:W0:Y:S02]  /*14e50*/  SYNCS.PHASECHK.TRANS64.TRYWAIT P0, [R4+URZ+0x22840], R21 ;  /* 0x02284015040075a7 */ /* 0x000e24000800017f */
[----:B0-----:R-:W-:Y:S05]  /*14e60*/  @!P0 BRA `(.L_x_876) ;  /* 0x0000004c00388947 */ /* 0x001fea0003800000 */
.L_x_1035:
[----:B------:R-:W-:Y:S05]  /*14e70*/  BSYNC B1 ;  /* 0x0000000000017941 */ /* 0x000fea0003800000 */
.L_x_875:
        /* <DEDUP_REMOVED lines=21> */
[----:B------:R-:W-:Y:S01]  /*14fd0*/  IMAD R7, R25, 0x1800, R30 ;  /* 0x0000180019077824 */ /* 0x000fe200078e021e */
[----:B------:R-:W-:Y:S06]  /*14fe0*/  BRA.DIV UR4, `(.L_x_877) ;  /* 0x0000004a04ec7947 */ /* 0x000fec000b800000 */
[----:B------:R-:W1:Y:S01]  /*14ff0*/  SHFL.IDX PT, R2, R8, RZ, 0x181f ;  /* 0x00181fff08027589 */ /* 0x000e6200000e0000 */
[----:B------:R-:W-:-:S03]  /*15000*/  IMAD R7, R7, 0x2, R22 ;  /* 0x0000000207077824 */ /* 0x000fc600078e0216 */
[----:B------:R-:W2:Y:S01]  /*15010*/  SHFL.IDX PT, R3, R9, RZ, 0x181f ;  /* 0x00181fff09037589 */ /* 0x000ea200000e0000 */
[----:B-1----:R-:W-:-:S05]  /*15020*/  IADD3 R2, P0, R2, R0, RZ ;  /* 0x0000000002027210 */ /* 0x002fca0007f1e0ff */
[----:B--2---:R-:W-:-:S05]  /*15030*/  IMAD.X R3, RZ, RZ, R3, P0 ;  /* 0x000000ffff037224 */ /* 0x004fca00000e0603 */
[----:B------:R-:W-:Y:S01]  /*15040*/  @!PT LDS RZ, [RZ] ;  /* 0x00000000fffff984 */ /* 0x000fe20000000800 */
[----:B------:R1:W-:Y:S04]  /*15050*/  LDGSTS.E.BYPASS.LTC128B.128 [R7+0x1c400], desc[UR40][R2.64], !P1 ;  /* 0x1c40000002077fae */ /* 0x0003e8000c901d68 */
[----:B-1----:R-:W1:Y:S04]  /*15060*/  SHFL.IDX PT, R2, R8, 0x1, 0x181f ;  /* 0x00381f0008027f89 */ /* 0x002e6800000e0000 */
[----:B------:R-:W2:Y:S01]  /*15070*/  SHFL.IDX PT, R3, R9, 0x1, 0x181f ;  /* 0x00381f0009037f89 */ /* 0x000ea200000e0000 */
[----:B-1----:R-:W-:-:S05]  /*15080*/  IADD3 R2, P0, R2, R0, RZ ;  /* 0x0000000002027210 */ /* 0x002fca0007f1e0ff */
[----:B--2---:R-:W-:-:S05]  /*15090*/  IMAD.X R3, RZ, RZ, R3, P0 ;  /* 0x000000ffff037224 */ /* 0x004fca00000e0603 */
        /* <DEDUP_REMOVED lines=12> */
[----:B------:R-:W2:Y:S04]  /*15160*/  SHFL.IDX PT, R3, R9, 0x4, 0x181f ;  /* 0x00981f0009037f89 */ /* 0x000ea800000e0000 */
[----:B------:R-:W3:Y:S01]  /*15170*/  SHFL.IDX PT, R9, R9, 0x5, 0x181f ;  /* 0x00b81f0009097f89 */ /* 0x000ee200000e0000 */
[----:B-1----:R-:W-:-:S05]  /*15180*/  IADD3 R2, P0, R2, R0, RZ ;  /* 0x0000000002027210 */ /* 0x002fca0007f1e0ff */
[----:B--2---:R-:W-:-:S05]  /*15190*/  IMAD.X R3, RZ, RZ, R3, P0 ;  /* 0x000000ffff037224 */ /* 0x004fca00000e0603 */
[----:B------:R1:W-:Y:S04]  /*151a0*/  LDGSTS.E.BYPASS.LTC128B.128 [R7+0x1e400], desc[UR40][R2.64], !P1 ;  /* 0x1e40000002077fae */ /* 0x0003e8000c901d68 */
[----:B-1-3--:R1:W2:Y:S02]  /*151b0*/  SHFL.IDX PT, R2, R8, 0x5, 0x181f ;  /* 0x00b81f0008027f89 */ /* 0x00a2a400000e0000 */
.L_x_1049:
        /* <DEDUP_REMOVED lines=8> */
.L_x_878:
[----:B------:R-:W-:Y:S02]  /*15240*/  PLOP3.LUT P1, PT, P1, P0, PT, 0xa2, 0x0 ;  /* 0x000000000000781c */ /* 0x000fe40000f21472 */
[----:B------:R-:W-:-:S08]  /*15250*/  @P0 R2UR P1, UR4, R4 ;  /* 0x00000000040402ca */ /* 0x000fd00000020000 */
[----:B------:R-:W-:-:S05]  /*15260*/  @P0 PLOP3.LUT P0, PT, P1, PT, PT, 0x80, 0x0 ;  /* 0x000000000000081c */ /* 0x000fca0000f0f070 */
[----:B------:R-:W-:Y:S01]  /*15270*/  @!P1 SYNCS.ARRIVE.TRANS64.RED.A0T1 RZ, [UR4+0x22830], RZ ;  /* 0x022830ffffff99a7 */ /* 0x000fe20008200404 */
[----:B------:R-:W-:Y:S07]  /*15280*/  @!P1 ARRIVES.LDGSTSBAR.64.TRANSCNT [UR4+0x22830] ;  /* 0x02283000ff0099b0 */ /* 0x000fee0008000a84 */
[----:B------:R-:W-:Y:S05]  /*15290*/  @P0 BRA.U.ANY `(.L_x_878) ;  /* 0xfffffffd00e80947 */ /* 0x000fea000393ffff */
[----:B------:R-:W-:Y:S01]  /*152a0*/  NOP ;  /* 0x0000000000007918 */ /* 0x000fe20000000000 */
[----:B--2---:R-:W2:Y:S02]  /*152b0*/  LDL R2, [R1+0x3c] ;  /* 0x00003c0001027983 */ /* 0x004ea40000100800 */
[----:B--2---:R-:W-:-:S13]  /*152c0*/  ISETP.NE.AND P3, PT, R2, 0x3, PT ;  /* 0x000000030200780c */ /* 0x004fda0003f65270 */
[----:B------:R-:W-:Y:S05]  /*152d0*/  @!P3 BRA `(.L_x_879) ;  /* 0x000000000004b947 */ /* 0x000fea0003800000 */
[----:B------:R-:W-:Y:S01]  /*152e0*/  BPT.TRAP 0x1 ;  /* 0x000000040000795c */ /* 0x000fe20000300000 */
.L_x_879:
[----:B------:R2:W-:Y:S01]  /*152f0*/  SYNCS.ARRIVE.TRANS64.A1T0 RZ, [R4+URZ+0x22830], RZ ;  /* 0x022830ff04ff79a7 */ /* 0x0005e2000810003f */
[----:B------:R-:W-:Y:S05]  /*15300*/  @!P3 BRA `(.L_x_880) ;  /* 0x000000000004b947 */ /* 0x000fea0003800000 */
[----:B------:R-:W-:Y:S01]  /*15310*/  BPT.TRAP 0x1 ;  /* 0x000000040000795c */ /* 0x000fe20000300000 */
.L_x_880:
[----:B------:R-:W3:Y:S01]  /*15320*/  SYNCS.PHASECHK.TRANS64.TRYWAIT P0, [R4+URZ+0x22860], R21 ;  /* 0x02286015040075a7 */ /* 0x000ee2000800017f */
[----:B------:R-:W-:Y:S04]  /*15330*/  BSSY B1, `(.L_x_881) ;  /* 0x0000002000017945 */ /* 0x000fe80003800000 */
[----:B---3--:R-:W-:Y:S05]  /*15340*/  @!P0 BRA `(.L_x_882) ;  /* 0x0000004c00b88947 */ /* 0x008fea0003800000 */
.L_x_1050:
[----:B------:R-:W-:Y:S05]  /*15350*/  BSYNC B1 ;  /* 0x0000000000017941 */ /* 0x000fea0003800000 */
.L_x_881:
[----:B------:R-:W-:Y:S01]  /*15360*/  ULDC.64 UR4, c[0x0][0x328] ;  /* 0x0000ca0000047ab9 */ /* 0x000fe20000000a00 */
[----:B------:R-:W-:Y:S01]  /*15370*/  LOP3.LUT P5, RZ, R23, 0x10, RZ, 0xc0, !PT ;  /* 0x0000001017ff7812 */ /* 0x000fe200078ac0ff */
[----:B------:R-:W-:Y:S01]  /*15380*/  IMAD R17, R17, UR4, RZ ;  /* 0x0000000411117c24 */ /* 0x000fe2000f8e02ff */
[C---:B------:R-:W-:Y:S01]  /*15390*/  LOP3.LUT P4, RZ, R23.reuse, 0x8, RZ, 0xc0, !PT ;  /* 0x0000000817ff7812 */ /* 0x040fe2000788c0ff */
[C---:B------:R-:W-:Y:S01]  /*153a0*/  IMAD.WIDE.U32 R2, R6.reuse, UR4, RZ ;  /* 0x0000000406027c25 */ /* 0x040fe2000f8e00ff */
[C---:B------:R-:W-:Y:S02]  /*153b0*/  LOP3.LUT P3, RZ, R23.reuse, 0x4, RZ, 0xc0, !PT ;  /* 0x0000000417ff7812 */ /* 0x040fe4000786c0ff */
[----:B------:R-:W-:Y:S01]  /*153c0*/  LOP3.LUT P1, RZ, R23, 0x2, RZ, 0xc0, !PT ;  /* 0x0000000217ff7812 */ /* 0x000fe2000782c0ff */
[----:B------:R-:W-:Y:S01]  /*153d0*/  IMAD R17, R6, UR5, R17 ;  /* 0x0000000506117c24 */ /* 0x000fe2000f8e0211 */
[----:B------:R-:W-:Y:S02]  /*153e0*/  ULDC.64 UR4, c[0x0][0x338] ;  /* 0x0000ce0000047ab9 */ /* 0x000fe40000000a00 */
[----:B------:R-:W-:-:S02]  /*153f0*/  IMAD R20, R20, UR4, RZ ;  /* 0x0000000414147c24 */ /* 0x000fc4000f8e02ff */
[----:B------:R-:W-:Y:S02]  /*15400*/  IMAD.IADD R3, R3, 0x1, R17 ;  /* 0x0000000103037824 */ /* 0x000fe400078e0211 */
        /* <DEDUP_REMOVED lines=10> */
[----:B------:R-:W-:Y:S01]  /*154b0*/  UMOV UR4, 0xffffffff ;  /* 0xffffffff00047882 */ /* 0x000fe20000000000 */
[----:B------:R-:W-:-:S03]  /*154c0*/  IMAD R5, R25, 0x6000, R30 ;  /* 0x0000600019057824 */ /* 0x000fc600078e021e */
[----:B------:R-:W-:Y:S01]  /*154d0*/  LEA.HI.X R7, R2, UR5, R7, 0x1, P0 ;  /* 0x0000000502077c11 */ /* 0x000fe200080f0c07 */
[----:B------:R-:W-:Y:S06]  /*154e0*/  BRA.DIV UR4, `(.L_x_883) ;  /* 0x0000004e04647947 */ /* 0x000fec000b800000 */
[----:B------:R-:W4:Y:S01]  /*154f0*/  SHFL.IDX PT, R14, R6, RZ, 0x181f ;  /* 0x00181fff060e7589 */ /* 0x000f2200000e0000 */
[----:B------:R-:W-:-:S03]  /*15500*/  IMAD R5, R5, 0x2, R22 ;  /* 0x0000000205057824 */ /* 0x000fc600078e0216 */
[----:B------:R-:W5:Y:S04]  /*15510*/  SHFL.IDX PT, R3, R7, RZ, 0x181f ;  /* 0x00181fff07037589 */ /* 0x000f6800000e0000 */
[----:B-1----:R-:W-:Y:S01]  /*15520*/  SHFL.IDX PT, R8, R7, 0x1, 0x181f ;  /* 0x00381f0007087f89 */ /* 0x002fe200000e0000 */
[----:B----4-:R-:W-:-:S03]  /*15530*/  IADD3 R2, P0, R14, R0, RZ ;  /* 0x000000000e027210 */ /* 0x010fc60007f1e0ff */
[----:B------:R-:W1:Y:S02]  /*15540*/  SHFL.IDX PT, R14, R6, 0x1, 0x181f ;  /* 0x00381f00060e7f89 */ /* 0x000e6400000e0000 */
[----:B-----5:R-:W-:-:S05]  /*15550*/  IMAD.X R3, RZ, RZ, R3, P0 ;  /* 0x000000ffff037224 */ /* 0x020fca00000e0603 */
[----:B------:R-:W-:Y:S04]  /*15560*/  LDGSTS.E.BYPASS.LTC128B.128 [R5+0x400], desc[UR40][R2.64], !P5 ;  /* 0x0040000002057fae */ /* 0x000fe8000e901d68 */
[----:B------:R-:W-:Y:S04]  /*15570*/  LDGSTS.E.BYPASS.LTC128B.128 [R5+0x3400], desc[UR40][R2.64+0x80], !P4 ;  /* 0x0340008002057fae */ /* 0x000fe8000e101d68 */
[----:B------:R-:W-:Y:S04]  /*15580*/  LDGSTS.E.BYPASS.LTC128B.128 [R5+0x6400], desc[UR40][R2.64+0x100], !P3 ;  /* 0x0640010002057fae */ /* 0x000fe8000d901d68 */
[----:B------:R1:W-:Y:S02]  /*15590*/  LDGSTS.E.BYPASS.LTC128B.128 [R5+0x9400], desc[UR40][R2.64+0x180], !P1 ;  /* 0x0940018002057fae */ /* 0x0003e4000c901d68 */
[----:B-1----:R-:W-:-:S02]  /*155a0*/  IADD3 R2, P0, R14, R0, RZ ;  /* 0x000000000e027210 */ /* 0x002fc40007f1e0ff */
[----:B------:R-:W1:Y:S03]  /*155b0*/  SHFL.IDX PT, R14, R6, 0x2, 0x181f ;  /* 0x00581f00060e7f89 */ /* 0x000e6600000e0000 */
[----:B------:R-:W-:Y:S02]  /*155c0*/  IMAD.X R3, RZ, RZ, R8, P0 ;  /* 0x000000ffff037224 */ /* 0x000fe400000e0608 */
[----:B------:R-:W4:Y:S04]  /*155d0*/  SHFL.IDX PT, R8, R7, 0x2, 0x181f ;  /* 0x00581f0007087f89 */ /* 0x000f2800000e0000 */
[----:B------:R-:W-:Y:S04]  /*155e0*/  LDGSTS.E.BYPASS.LTC128B.128 [R5+0xc00], desc[UR40][R2.64], !P5 ;  /* 0x00c0000002057fae */ /* 0x000fe8000e901d68 */
[----:B------:R-:W-:Y:S04]  /*155f0*/  LDGSTS.E.BYPASS.LTC128B.128 [R5+0x3c00], desc[UR40][R2.64+0x80], !P4 ;  /* 0x03c0008002057fae */ /* 0x000fe8000e101d68 */
[----:B------:R-:W-:Y:S04]  /*15600*/  LDGSTS.E.BYPASS.LTC128B.128 [R5+0x6c00], desc[UR40][R2.64+0x100], !P3 ;  /* 0x06c0010002057fae */ /* 0x000fe8000d901d68 */
[----:B------:R1:W-:Y:S02]  /*15610*/  LDGSTS.E.BYPASS.LTC128B.128 [R5+0x9c00], desc[UR40][R2.64+0x180], !P1 ;  /* 0x09c0018002057fae */ /* 0x0003e4000c901d68 */
[----:B-1----:R-:W-:-:S02]  /*15620*/  IADD3 R2, P0, R14, R0, RZ ;  /* 0x000000000e027210 */ /* 0x002fc40007f1e0ff */
[----:B------:R-:W1:Y:S03]  /*15630*/  SHFL.IDX PT, R14, R6, 0x3, 0x181f ;  /* 0x00781f00060e7f89 */ /* 0x000e6600000e0000 */
[----:B----4-:R-:W-:Y:S02]  /*15640*/  IMAD.X R3, RZ, RZ, R8, P0 ;  /* 0x000000ffff037224 */ /* 0x010fe400000e0608 */
        /* <DEDUP_REMOVED lines=14> */
[----:B------:R1:W0:Y:S03]  /*15730*/  SHFL.IDX PT, R14, R6, 0x5, 0x181f ;  /* 0x00b81f00060e7f89 */ /* 0x00022600000e0000 */
[----:B----4-:R-:W-:Y:S02]  /*15740*/  IMAD.X R3, RZ, RZ, R8, P0 ;  /* 0x000000ffff037224 */ /* 0x010fe400000e0608 */
[----:B------:R1:W4:Y:S04]  /*15750*/  SHFL.IDX PT, R8, R7, 0x5, 0x181f ;  /* 0x00b81f0007087f89 */ /* 0x00032800000e0000 */
[----:B------:R1:W-:Y:S04]  /*15760*/  LDGSTS.E.BYPASS.LTC128B.128 [R5+0x2400], desc[UR40][R2.64], !P5 ;  /* 0x0240000002057fae */ /* 0x0003e8000e901d68 */
[----:B------:R1:W-:Y:S04]  /*15770*/  LDGSTS.E.BYPASS.LTC128B.128 [R5+0x5400], desc[UR40][R2.64+0x80], !P4 ;  /* 0x0540008002057fae */ /* 0x0003e8000e101d68 */
[----:B------:R1:W-:Y:S04]  /*15780*/  LDGSTS.E.BYPASS.LTC128B.128 [R5+0x8400], desc[UR40][R2.64+0x100], !P3 ;  /* 0x0840010002057fae */ /* 0x0003e8000d901d68 */
[----:B------:R1:W-:Y:S02]  /*15790*/  LDGSTS.E.BYPASS.LTC128B.128 [R5+0xb400], desc[UR40][R2.64+0x180], !P1 ;  /* 0x0b40018002057fae */ /* 0x0003e4000c901d68 */
.L_x_1064:
[----:B01----:R-:W-:-:S05]  /*157a0*/  IADD3 R2, P0, R14, R0, RZ ;  /* 0x000000000e027210 */ /* 0x003fca0007f1e0ff */
        /* <DEDUP_REMOVED lines=10> */
.L_x_884:
[----:B------:R-:W-:Y:S02]  /*15850*/  PLOP3.LUT P1, PT, P1, P0, PT, 0xa2, 0x0 ;  /* 0x000000000000781c */ /* 0x000fe40000f21472 */
[----:B------:R-:W-:-:S08]  /*15860*/  @P0 R2UR P1, UR4, R4 ;  /* 0x00000000040402ca */ /* 0x000fd00000020000 */
[----:B------:R-:W-:-:S05]  /*15870*/  @P0 PLOP3.LUT P0, PT, P1, PT, PT, 0x80, 0x0 ;  /* 0x000000000000081c */ /* 0x000fca0000f0f070 */
[----:B------:R-:W-:Y:S01]  /*15880*/  @!P1 SYNCS.ARRIVE.TRANS64.RED.A0T1 RZ, [UR4+0x22850], RZ ;  /* 0x022850ffffff99a7 */ /* 0x000fe20008200404 */
[----:B------:R-:W-:Y:S07]  /*15890*/  @!P1 ARRIVES.LDGSTSBAR.64.TRANSCNT [UR4+0x22850] ;  /* 0x02285000ff0099b0 */ /* 0x000fee0008000a84 */
[----:B------:R-:W-:Y:S05]  /*158a0*/  @P0 BRA.U.ANY `(.L_x_884) ;  /* 0xfffffffd00e80947 */ /* 0x000fea000393ffff */
[----:B------:R-:W-:Y:S01]  /*158b0*/  NOP ;  /* 0x0000000000007918 */ /* 0x000fe20000000000 */
[----:B0-----:R-:W4:Y:S02]  /*158c0*/  LDL R2, [R1+0x3c] ;  /* 0x00003c0001027983 */ /* 0x001f240000100800 */
[----:B----4-:R-:W-:-:S13]  /*158d0*/  ISETP.NE.AND P3, PT, R2, 0x3, PT ;  /* 0x000000030200780c */ /* 0x010fda0003f65270 */
[----:B------:R-:W-:Y:S05]  /*158e0*/  @!P3 BRA `(.L_x_885) ;  /* 0x000000000004b947 */ /* 0x000fea0003800000 */
[----:B------:R-:W-:Y:S01]  /*158f0*/  BPT.TRAP 0x1 ;  /* 0x000000040000795c */ /* 0x000fe20000300000 */
.L_x_885:
[----:B------:R0:W-:Y:S01]  /*15900*/  SYNCS.ARRIVE.TRANS64.A1T0 RZ, [R4+URZ+0x22850], RZ ;  /* 0x022850ff04ff79a7 */ /* 0x0001e2000810003f */
[----:B------:R-:W-:Y:S05]  /*15910*/  @P2 BRA `(.L_x_886) ;  /* 0xfffffff000902947 */ /* 0x000fea000383ffff */
.L_x_873:
[----:B------:R-:W-:Y:S05]  /*15920*/  BSYNC B0 ;  /* 0x0000000000007941 */ /* 0x000fea0003800000 */
.L_x_872:
[----:B------:R-:W1:Y:S01]  /*15930*/  S2R R2, SR_TID.X ;  /* 0x0000000000027919 */ /* 0x000e620000002100 */
[----:B------:R-:W-:Y:S01]  /*15940*/  VIADD R25, R25, 0x1 ;  /* 0x0000000119197836 */ /* 0x000fe20000000000 */
[----:B------:R-:W-:Y:S04]  /*15950*/  BSSY B0, `(.L_x_887) ;  /* 0x0000013000007945 */ /* 0x000fe80003800000 */
[----:B------:R-:W-:-:S04]  /*15960*/  ISETP.NE.AND P0, PT, R25, 0x2, PT ;  /* 0x000000021900780c */ /* 0x000fc80003f05270 */
[----:B------:R-:W-:-:S04]  /*15970*/  SEL R3, RZ, 0x1, P0 ;  /* 0x00000001ff037807 */ /* 0x000fc80000000000 */
[----:B------:R-:W-:Y:S02]  /*15980*/  LOP3.LUT R26, R26, R3, RZ, 0x3c, !PT ;  /* 0x000000031a1a7212 */ /* 0x000fe400078e3cff */
[----:B-1----:R-:W-:-:S04]  /*15990*/  LOP3.LUT R2, R2, 0x7f, RZ, 0xc0, !PT ;  /* 0x0000007f02027812 */ /* 0x002fc800078ec0ff */
[----:B------:R-:W-:-:S13]  /*159a0*/  ISETP.NE.AND P1, PT, R2, RZ, PT ;  /* 0x000000ff0200720c */ /* 0x000fda0003f25270 */
[----:B------:R-:W-:Y:S05]  /*159b0*/  @P1 BRA `(.L_x_888) ;  /* 0x0000000000301947 */ /* 0x000fea0003800000 */
[----:B------:R-:W1:Y:S01]  /*159c0*/  S2R R5, SR_LANEID ;  /* 0x0000000000057919 */ /* 0x000e620000000000 */
[----:B------:R-:W-:Y:S01]  /*159d0*/  VOTEU.ANY UR4, UPT, PT ;  /* 0x0000000000047886 */ /* 0x000fe200038e0100 */
[----:B------:R-:W4:Y:S01]  /*159e0*/  LDC.64 R2, c[0x0][0xc60] ;  /* 0x00031800ff027b82 */ /* 0x000f220000000a00 */
[----:B------:R-:W1:Y:S02]  /*159f0*/  FLO.U32 R0, UR4 ;  /* 0x0000000400007d00 */ /* 0x000e6400080e0000 */
[----:B-1----:R-:W-:-:S06]  /*15a00*/  ISETP.EQ.U32.AND P1, PT, R0, R5, PT ;  /* 0x000000050000720c */ /* 0x002fcc0003f22070 */
[----:B------:R-:W4:Y:S07]  /*15a10*/  POPC R5, UR4 ;  /* 0x0000000400057d09 */ /* 0x000f2e0008000000 */
[----:B----4-:R-:W4:Y:S01]  /*15a20*/  @P1 ATOMG.E.ADD.STRONG.GPU PT, R3, desc[UR40][R2.64], R5 ;  /* 0x00000005020319a8 */ /* 0x010f2200081ee1e8 */
[----:B0-23--:R-:W0:Y:S02]  /*15a30*/  S2R R4, SR_LTMASK ;  /* 0x0000000000047919 */ /* 0x00de240000003900 */
[----:B0-----:R-:W-:-:S04]  /*15a40*/  LOP3.LUT R4, R4, UR4, RZ, 0xc0, !PT ;  /* 0x0000000404047c12 */ /* 0x001fc8000f8ec0ff */
[----:B------:R-:W0:Y:S01]  /*15a50*/  POPC R7, R4 ;  /* 0x0000000400077309 */ /* 0x000e220000000000 */
[----:B----4-:R-:W0:Y:S02]  /*15a60*/  SHFL.IDX PT, R0, R3, R0, 0x1f ;  /* 0x00001f0003007589 */ /* 0x010e2400000e0000 */
[----:B0-----:R-:W-:-:S07]  /*15a70*/  IADD3 R16, R0, UR36, R7 ;  /* 0x0000002400107c10 */ /* 0x001fce000fffe007 */
.L_x_888:
[----:B------:R-:W-:Y:S05]  /*15a80*/  BSYNC B0 ;  /* 0x0000000000007941 */ /* 0x000fea0003800000 */
.L_x_887:
[----:B------:R-:W-:-:S07]  /*15a90*/  SEL R25, R25, RZ, P0 ;  /* 0x000000ff19197207 */ /* 0x000fce0000000000 */
.L_x_847:
[----:B------:R-:W-:Y:S05]  /*15aa0*/  BSYNC B7 ;  /* 0x0000000000077941 */ /* 0x000fea0003800000 */
.L_x_845:
[----:B------:R-:W-:-:S13]  /*15ab0*/  LOP3.LUT P0, RZ, R23, 0x80, RZ, 0xc0, !PT ;  /* 0x0000008017ff7812 */ /* 0x000fda000780c0ff */
[----:B------:R-:W-:Y:S05]  /*15ac0*/  @!P0 BRA `(.L_x_889) ;  /* 0x0000000000248947 */ /* 0x000fea0003800000 */
[----:B------:R-:W-:Y:S05]  /*15ad0*/  WARPSYNC.ALL ;  /* 0x0000000000007948 */ /* 0x000fea0003800000 */
[----:B------:R-:W1:Y:S08]  /*15ae0*/  S2UR UR5, SR_CgaCtaId ;  /* 0x00000000000579c3 */ /* 0x000e700000008800 */
[----:B------:R-:W-:Y:S06]  /*15af0*/  BAR.SYNC.DEFER_BLOCKING 0x5, 0x180 ;  /* 0x0146000000007b1d */ /* 0x000fec0000010000 */
[----:B------:R-:W-:-:S02]  /*15b00*/  UMOV UR4, 0x400 ;  /* 0x0000040000047882 */ /* 0x000fc40000000000 */
[----:B-1----:R-:W-:-:S06]  /*15b10*/  ULEA UR4, UR5, UR4, 0x18 ;  /* 0x0000000405047291 */ /* 0x002fcc000f8ec03f */
[----:B0-----:R-:W-:-:S05]  /*15b20*/  IMAD.U32 R22, RZ, RZ, UR4 ;  /* 0x00000004ff167e24 */ /* 0x001fca000f8e00ff */
[----:B------:R4:W0:Y:S01]  /*15b30*/  LDS.128 R16, [R22+0x228d0] ;  /* 0x0228d00016107984 */ /* 0x0008220000000c00 */
[----:B------:R-:W-:Y:S06]  /*15b40*/  BAR.ARV 0x4, 0x180 ;  /* 0x0106000000007b1d */ /* 0x000fec0000002000 */
[----:B------:R-:W-:Y:S05]  /*15b50*/  BRA `(.L_x_890) ;  /* 0x0000000800407947 */ /* 0x000fea0003800000 */
.L_x_889:
[----:B------:R-:W1:Y:S01]  /*15b60*/  S2R R8, SR_TID.X ;  /* 0x0000000000087919 */ /* 0x000e620000002100 */
[----:B------:R-:W-:Y:S01]  /*15b70*/  UMOV UR4, 0xffffffff ;  /* 0xffffffff00047882 */ /* 0x000fe20000000000 */
[----:B-1----:R-:W-:-:S04]  /*15b80*/  LOP3.LUT R8, R8, 0x1f, RZ, 0xc0, !PT ;  /* 0x0000001f08087812 */ /* 0x002fc800078ec0ff */
[----:B------:R-:W-:Y:S01]  /*15b90*/  ISETP.NE.AND P0, PT, R8, 0x1f, PT ;  /* 0x0000001f0800780c */ /* 0x000fe20003f05270 */
[----:B------:R-:W-:-:S12]  /*15ba0*/  BRA.DIV UR4, `(.L_x_891) ;  /* 0x0000004e047c7947 */ /* 0x000fd8000b800000 */
[----:B------:R-:W-:Y:S01]  /*15bb0*/  IMAD.IADD R5, R19, 0x1, R8 ;  /* 0x0000000113057824 */ /* 0x000fe200078e0208 */
[----:B------:R-:W-:-:S04]  /*15bc0*/  ULDC UR4, c[0x0][0xc3c] ;  /* 0x00030f0000047ab9 */ /* 0x000fc80000000800 */
[----:B------:R-:W-:-:S13]  /*15bd0*/  ISETP.GE.OR P1, PT, R5, UR4, !P0 ;  /* 0x0000000405007c0c */ /* 0x000fda000c726670 */
[----:B0-----:R-:W0:Y:S02]  /*15be0*/  @!P1 LDC.64 R2, c[0x0][0xc80] ;  /* 0x00032000ff029b82 */ /* 0x001e240000000a00 */
[----:B0-----:R-:W-:-:S06]  /*15bf0*/  @!P1 IMAD.WIDE R2, R5, 0x4, R2 ;  /* 0x0000000405029825 */ /* 0x001fcc00078e0202 */
[----:B------:R-:W4:Y:S01]  /*15c00*/  @!P1 LDG.E R2, desc[UR40][R2.64] ;  /* 0x0000002802029981 */ /* 0x000f22000c1e1900 */
[----:B------:R-:W-:Y:S01]  /*15c10*/  IMAD.MOV.U32 R5, RZ, RZ, RZ ;  /* 0x000000ffff057224 */ /* 0x000fe200078e00ff */
[C---:B------:R-:W-:Y:S02]  /*15c20*/  ISETP.GE.U32.AND P2, PT, R8.reuse, 0x2, PT ;  /* 0x000000020800780c */ /* 0x040fe40003f46070 */
[C---:B------:R-:W-:Y:S01]  /*15c30*/  ISETP.GE.U32.AND P3, PT, R8.reuse, 0x4, PT ;  /* 0x000000040800780c */ /* 0x040fe20003f66070 */
[----:B------:R-:W-:Y:S01]  /*15c40*/  SHFL.IDX PT, R0, R16, RZ, 0x1f ;  /* 0x00001fff10007589 */ /* 0x000fe200000e0000 */
[C---:B------:R-:W-:Y:S02]  /*15c50*/  ISETP.GE.U32.AND P4, PT, R8.reuse, 0x8, PT ;  /* 0x000000080800780c */ /* 0x040fe40003f86070 */
[C---:B------:R-:W-:Y:S01]  /*15c60*/  ISETP.GE.U32.AND P5, PT, R8.reuse, 0x10, PT ;  /* 0x000000100800780c */ /* 0x040fe20003fa6070 */
[----:B--23--:R-:W-:Y:S01]  /*15c70*/  SHFL.IDX PT, R4, R16, 0x1, 0x1f ;  /* 0x00201f0010047f89 */ /* 0x00cfe200000e0000 */
[----:B----4-:R-:W-:Y:S01]  /*15c80*/  @!P1 IMAD.MOV.U32 R5, RZ, RZ, R2 ;  /* 0x000000ffff059224 */ /* 0x010fe200078e0002 */
[----:B------:R-:W-:-:S04]  /*15c90*/  ISETP.NE.AND P1, PT, R8, RZ, PT ;  /* 0x000000ff0800720c */ /* 0x000fc80003f25270 */
        /* <DEDUP_REMOVED lines=15> */
[----:B------:R0:W1:Y:S02]  /*15d90*/  SHFL.IDX PT, R14, R2, 0x1f, 0x1f ;  /* 0x03e01f00020e7f89 */ /* 0x00006400000e0000 */
.L_x_1074:
[----:B------:R-:W-:Y:S02]  /*15da0*/  ULDC UR4, c[0x0][0xc38] ;  /* 0x00030e0000047ab9 */ /* 0x000fe40000000800 */
[----:B------:R-:W-:-:S04]  /*15db0*/  IMAD.U32 R7, RZ, RZ, UR4 ;  /* 0x00000004ff077e24 */ /* 0x000fc8000f8e00ff */
[----:B-1----:R-:W-:-:S04]  /*15dc0*/  IMAD R14, R14, R7, RZ ;  /* 0x000000070e0e7224 */ /* 0x002fc800078e02ff */
[----:B------:R-:W-:-:S05]  /*15dd0*/  IMAD.IADD R9, R4, 0x1, R14 ;  /* 0x0000000104097824 */ /* 0x000fca00078e020e */
[----:B------:R-:W-:-:S13]  /*15de0*/  ISETP.GT.AND P6, PT, R9, R0, PT ;  /* 0x000000000900720c */ /* 0x000fda0003fc4270 */
[----:B------:R-:W-:Y:S05]  /*15df0*/  @P6 BRA `(.L_x_892) ;  /* 0x00000000009c6947 */ /* 0x000fea0003800000 */
.L_x_897:
[----:B0-----:R-:W0:Y:S01]  /*15e00*/  LDC R2, c[0x0][0xc3c] ;  /* 0x00030f00ff027b82 */ /* 0x001e220000000800 */
[----:B------:R-:W-:-:S05]  /*15e10*/  VIADD R19, R19, 0x1f ;  /* 0x0000001f13137836 */ /* 0x000fca0000000000 */
[----:B0-----:R-:W-:-:S13]  /*15e20*/  ISETP.GE.AND P6, PT, R19, R2, PT ;  /* 0x000000021300720c */ /* 0x001fda0003fc6270 */
[----:B------:R-:W-:Y:S05]  /*15e30*/  @P6 BRA `(.L_x_893) ;  /* 0x0000000400446947 */ /* 0x000fea0003800000 */
[----:B------:R-:W0:Y:S01]  /*15e40*/  S2R R3, SR_TID.X ;  /* 0x0000000000037919 */ /* 0x000e220000002100 */
[----:B------:R-:W-:Y:S01]  /*15e50*/  BSSY B0, `(.L_x_894) ;  /* 0x0000009000007945 */ /* 0x000fe20003800000 */
[----:B------:R-:W-:Y:S01]  /*15e60*/  IMAD.MOV.U32 R5, RZ, RZ, RZ ;  /* 0x000000ffff057224 */ /* 0x000fe200078e00ff */
[----:B0-----:R-:W-:-:S05]  /*15e70*/  LOP3.LUT R3, R3, 0x1f, RZ, 0xc0, !PT ;  /* 0x0000001f03037812 */ /* 0x001fca00078ec0ff */
[----:B------:R-:W-:-:S05]  /*15e80*/  IMAD.IADD R7, R19, 0x1, R3 ;  /* 0x0000000113077824 */ /* 0x000fca00078e0203 */
[----:B------:R-:W-:-:S13]  /*15e90*/  ISETP.GE.OR P6, PT, R7, R2, !P0 ;  /* 0x000000020700720c */ /* 0x000fda00047c6670 */
[----:B------:R-:W-:Y:S05]  /*15ea0*/  @P6 BRA `(.L_x_895) ;  /* 0x00000000000c6947 */ /* 0x000fea0003800000 */
[----:B------:R-:W0:Y:S02]  /*15eb0*/  LDC.64 R2, c[0x0][0xc80] ;  /* 0x00032000ff027b82 */ /* 0x000e240000000a00 */
[----:B0-----:R-:W-:-:S05]  /*15ec0*/  IMAD.WIDE R2, R7, 0x4, R2 ;  /* 0x0000000407027825 */ /* 0x001fca00078e0202 */
[----:B------:R0:W5:Y:S02]  /*15ed0*/  LDG.E R5, desc[UR40][R2.64] ;  /* 0x0000002802057981 */ /* 0x000164000c1e1900 */
.L_x_895:
[----:B------:R-:W-:Y:S05]  /*15ee0*/  BSYNC B0 ;  /* 0x0000000000007941 */ /* 0x000fea0003800000 */
.L_x_894:
[----:B------:R-:W-:-:S03]  /*15ef0*/  UMOV UR4, 0xffffffff ;  /* 0xffffffff00047882 */ /* 0x000fc60000000000 */
[----:B------:R-:W-:Y:S05]  /*15f00*/  BRA.DIV UR4, `(.L_x_896) ;  /* 0x0000004e04c87947 */ /* 0x000fea000b800000 */
[----:B-----5:R-:W1:Y:S02]  /*15f10*/  SHFL.UP PT, R14, R5, 0x1, RZ ;  /* 0x04200000050e7989 */ /* 0x020e6400000e00ff */
[----:B-1----:R-:W-:-:S05]  /*15f20*/  SEL R14, R14, RZ, P1 ;  /* 0x000000ff0e0e7207 */ /* 0x002fca0000800000 */
        /* <DEDUP_REMOVED lines=14> */
.L_x_1082:
[----:B------:R-:W-:Y:S02]  /*16010*/  ULDC UR4, c[0x0][0xc38] ;  /* 0x00030e0000047ab9 */ /* 0x000fe40000000800 */
[----:B------:R-:W-:-:S04]  /*16020*/  IMAD.U32 R7, RZ, RZ, UR4 ;  /* 0x00000004ff077e24 */ /* 0x000fc8000f8e00ff */
[----:B-1----:R-:W-:-:S04]  /*16030*/  IMAD R14, R14, R7, RZ ;  /* 0x000000070e0e7224 */ /* 0x002fc800078e02ff */
[----:B------:R-:W-:-:S05]  /*16040*/  IMAD.IADD R9, R14, 0x1, R9 ;  /* 0x000000010e097824 */ /* 0x000fca00078e0209 */
[----:B------:R-:W-:-:S13]  /*16050*/  ISETP.GT.AND P6, PT, R9, R0, PT ;  /* 0x000000000900720c */ /* 0x000fda0003fc4270 */
[----:B------:R-:W-:Y:S05]  /*16060*/  @!P6 BRA `(.L_x_897) ;  /* 0xfffffffc0064e947 */ /* 0x000fea000383ffff */
.L_x_892:
[----:B------:R-:W-:Y:S01]  /*16070*/  IMAD.IADD R16, R9, 0x1, -R14 ;  /* 0x0000000109107824 */ /* 0x000fe200078e0a0e */
[----:B------:R-:W-:-:S03]  /*16080*/  UMOV UR4, 0xffffffff ;  /* 0xffffffff00047882 */ /* 0x000fc60000000000 */
[----:B------:R-:W-:-:S05]  /*16090*/  IMAD R3, R2, R7, R16 ;  /* 0x0000000702037224 */ /* 0x000fca00078e0210 */
[----:B------:R-:W-:Y:S01]  /*160a0*/  ISETP.GT.AND P6, PT, R3, R0, PT ;  /* 0x000000000300720c */ /* 0x000fe20003fc4270 */
[----:B------:R-:W-:-:S12]  /*160b0*/  BRA.DIV UR4, `(.L_x_898) ;  /* 0x0000005204187947 */ /* 0x000fd8000b800000 */
[----:B------:R-:W-:-:S04]  /*160c0*/  VOTE.ANY R3, PT, !P6 ;  /* 0x0000000000037806 */ /* 0x000fc800070e0100 */
[----:B------:R-:W1:Y:S02]  /*160d0*/  POPC R4, R3 ;  /* 0x0000000300047309 */ /* 0x000e640000000000 */
[----:B-1----:R1:W2:Y:S02]  /*160e0*/  SHFL.IDX PT, R5, R5, R4, 0x1f ;  /* 0x00001f0405057589 */ /* 0x0022a400000e0000 */
.L_x_1086:
[----:B------:R-:W-:Y:S01]  /*160f0*/  ISETP.NE.AND P0, PT, R3, RZ, PT ;  /* 0x000000ff0300720c */ /* 0x000fe20003f05270 */
[----:B------:R-:W-:-:S12]  /*16100*/  IMAD.MOV.U32 R14, RZ, RZ, RZ ;  /* 0x000000ffff0e7224 */ /* 0x000fd800078e00ff */
[----:B------:R-:W-:Y:S05]  /*16110*/  @!P0 BRA `(.L_x_899) ;  /* 0x0000000000108947 */ /* 0x000fea0003800000 */
[----:B------:R-:W-:Y:S01]  /*16120*/  UMOV UR4, 0xffffffff ;  /* 0xffffffff00047882 */ /* 0x000fe20000000000 */
[----:B------:R-:W-:Y:S02]  /*16130*/  VIADD R12, R4, 0xffffffff ;  /* 0xffffffff040c7836 */ /* 0x000fe40000000000 */
[----:B------:R-:W-:Y:S05]  /*16140*/  BRA.DIV UR4, `(.L_x_900) ;  /* 0x00000052043c7947 */ /* 0x000fea000b800000 */
[----:B------:R3:W4:Y:S02]  /*16150*/  SHFL.IDX PT, R14, R2, R12, 0x1f ;  /* 0x00001f0c020e7589 */ /* 0x00072400000e0000 */
.L_x_899:
[----:B--2---:R-:W-:Y:S01]  /*16160*/  IABS R6, R5 ;  /* 0x0000000500067213 */ /* 0x004fe20000000000 */
[----:B----4-:R-:W-:Y:S02]  /*16170*/  IMAD R16, R14, R7, R16 ;  /* 0x000000070e107224 */ /* 0x010fe400078e0210 */
[----:B------:R-:W-:Y:S01]  /*16180*/  IMAD.IADD R19, R4, 0x1, R19 ;  /* 0x0000000104137824 */ /* 0x000fe200078e0213 */
[----:B------:R-:W2:Y:S01]  /*16190*/  I2F.RP R8, R6 ;  /* 0x0000000600087306 */ /* 0x000ea20000209400 */
[----:B------:R-:W-:-:S05]  /*161a0*/  IMAD.IADD R10, R0, 0x1, -R16 ;  /* 0x00000001000a7824 */ /* 0x000fca00078e0a10 */
[----:B------:R-:W-:Y:S02]  /*161b0*/  IABS R0, R10 ;  /* 0x0000000a00007213 */ /* 0x000fe40000000000 */
[----:B--2---:R-:W0:Y:S02]  /*161c0*/  MUFU.RCP R8, R8 ;  /* 0x0000000800087308 */ /* 0x004e240000001000 */
[----:B0--3--:R-:W-:-:S06]  /*161d0*/  VIADD R2, R8, 0xffffffe ;  /* 0x0ffffffe08027836 */ /* 0x009fcc0000000000 */
[----:B------:R0:W2:Y:S02]  /*161e0*/  F2I.FTZ.U32.TRUNC.NTZ R3, R2 ;  /* 0x0000000200037305 */ /* 0x0000a4000021f000 */
[----:B0-----:R-:W-:Y:S02]  /*161f0*/  IMAD.MOV.U32 R2, RZ, RZ, RZ ;  /* 0x000000ffff027224 */ /* 0x001fe400078e00ff */
[----:B--2---:R-:W-:-:S04]  /*16200*/  IMAD.MOV R7, RZ, RZ, -R3 ;  /* 0x000000ffff077224 */ /* 0x004fc800078e0a03 */
[----:B------:R-:W-:-:S04]  /*16210*/  IMAD R7, R7, R6, RZ ;  /* 0x0000000607077224 */ /* 0x000fc800078e02ff */
[----:B------:R-:W-:Y:S01]  /*16220*/  IMAD.HI.U32 R3, R3, R7, R2 ;  /* 0x0000000703037227 */ /* 0x000fe200078e0002 */
[----:B------:R-:W-:-:S05]  /*16230*/  IABS R7, R5 ;  /* 0x0000000500077213 */ /* 0x000fca0000000000 */
[----:B------:R-:W-:Y:S02]  /*16240*/  IMAD.MOV R7, RZ, RZ, -R7 ;  /* 0x000000ffff077224 */ /* 0x000fe400078e0a07 */
[----:B------:R-:W-:-:S04]  /*16250*/  IMAD.HI.U32 R3, R3, R0, RZ ;  /* 0x0000000003037227 */ /* 0x000fc800078e00ff */
[----:B------:R-:W-:Y:S01]  /*16260*/  IMAD R7, R3, R7, R0 ;  /* 0x0000000703077224 */ /* 0x000fe200078e0200 */
[----:B------:R-:W-:-:S04]  /*16270*/  LOP3.LUT R0, R10, R5, RZ, 0x3c, !PT ;  /* 0x000000050a007212 */ /* 0x000fc800078e3cff */
[----:B------:R-:W-:Y:S02]  /*16280*/  ISETP.GT.U32.AND P1, PT, R6, R7, PT ;  /* 0x000000070600720c */ /* 0x000fe40003f24070 */
[----:B------:R-:W-:-:S11]  /*16290*/  ISETP.GE.AND P2, PT, R0, RZ, PT ;  /* 0x000000ff0000720c */ /* 0x000fd60003f46270 */
[----:B------:R-:W-:Y:S02]  /*162a0*/  @!P1 IMAD.IADD R7, R7, 0x1, -R6 ;  /* 0x0000000107079824 */ /* 0x000fe400078e0a06 */
        /* <DEDUP_REMOVED lines=10> */
.L_x_893:
[----:B------:R-:W-:Y:S01]  /*16350*/  UMOV UR4, URZ ;  /* 0x0000003f00047c82 */ /* 0x000fe20008000000 */
[----:B------:R-:W-:Y:S01]  /*16360*/  UMOV UR5, URZ ;  /* 0x0000003f00057c82 */ /* 0x000fe20008000000 */
[----:B------:R-:W-:Y:S01]  /*16370*/  ULDC UR6, c[0x0][0xc3c] ;  /* 0x00030f0000067ab9 */ /* 0x000fe20000000800 */
[----:B------:R-:W-:Y:S02]  /*16380*/  IMAD.MOV.U32 R16, RZ, RZ, R0 ;  /* 0x000000ffff107224 */ /* 0x000fe400078e0000 */
[----:B------:R-:W-:Y:S02]  /*16390*/  IMAD.U32 R17, RZ, RZ, UR4 ;  /* 0x00000004ff117e24 */ /* 0x000fe4000f8e00ff */
[----:B------:R-:W-:Y:S02]  /*163a0*/  IMAD.U32 R18, RZ, RZ, UR5 ;  /* 0x00000005ff127e24 */ /* 0x000fe4000f8e00ff */
[----:B------:R-:W-:-:S07]  /*163b0*/  IMAD.U32 R19, RZ, RZ, UR6 ;  /* 0x00000006ff137e24 */ /* 0x000fce000f8e00ff */
.L_x_901:
[----:B------:R-:W0:Y:S01]  /*163c0*/  S2R R0, SR_TID.X ;  /* 0x0000000000007919 */ /* 0x000e220000002100 */
[----:B------:R-:W-:Y:S05]  /*163d0*/  WARPSYNC.ALL ;  /* 0x0000000000007948 */ /* 0x000fea0003800000 */
[----:B------:R-:W-:Y:S01]  /*163e0*/  BAR.SYNC.DEFER_BLOCKING 0x4, 0x180 ;  /* 0x0106000000007b1d */ /* 0x000fe20000010000 */
[----:B0-----:R-:W-:-:S04]  /*163f0*/  LOP3.LUT R0, R0, 0x1f, RZ, 0xc0, !PT ;  /* 0x0000001f00007812 */ /* 0x001fc800078ec0ff */
[----:B------:R-:W-:-:S13]  /*16400*/  ISETP.NE.AND P0, PT, R0, RZ, PT ;  /* 0x000000ff0000720c */ /* 0x000fda0003f05270 */
[----:B------:R-:W0:Y:S01]  /*16410*/  @!P0 S2R R3, SR_CgaCtaId ;  /* 0x0000000000038919 */ /* 0x000e220000008800 */
[----:B------:R-:W-:-:S04]  /*16420*/  @!P0 MOV R0, 0x400 ;  /* 0x0000040000008802 */ /* 0x000fc80000000f00 */
[----:B0-----:R-:W-:-:S05]  /*16430*/  @!P0 LEA R22, R3, R0, 0x18 ;  /* 0x0000000003168211 */ /* 0x001fca00078ec0ff */
[----:B------:R0:W-:Y:S01]  /*16440*/  @!P0 STS.128 [R22+0x228d0], R16 ;  /* 0x0228d01016008388 */ /* 0x0001e20000000c00 */
[----:B------:R-:W-:Y:S06]  /*16450*/  BAR.ARV 0x5, 0x180 ;  /* 0x0146000000007b1d */ /* 0x000fec0000002000 */
.L_x_890:
[----:B------:R-:W-:Y:S02]  /*16460*/  ULDC UR4, c[0x0][0xc3c] ;  /* 0x00030f0000047ab9 */ /* 0x000fe40000000800 */
[----:B0-----:R-:W-:-:S13]  /*16470*/  ISETP.GE.AND P0, PT, R19, UR4, PT ;  /* 0x0000000413007c0c */ /* 0x001fda000bf06270 */
[----:B------:R-:W-:Y:S05]  /*16480*/  @!P0 BRA `(.L_x_902) ;  /* 0xffffffa400ec8947 */ /* 0x000fea000383ffff */
[----:B------:R-:W-:Y:S05]  /*16490*/  BSYNC B8 ;  /* 0x0000000000087941 */ /* 0x000fea0003800000 */
.L_x_803:
[----:B------:R-:W5:Y:S01]  /*164a0*/  LDL.LU R0, [R1+0x28] ;  /* 0x0000280001007983 */ /* 0x000f620000300800 */
[----:B------:R-:W-:Y:S01]  /*164b0*/  BSSY B0, `(.L_x_903) ;  /* 0x000000b000007945 */ /* 0x000fe20003800000 */
[----:B------:R-:W2:Y:S01]  /*164c0*/  S2R R5, SR_CgaCtaId ;  /* 0x0000000000057919 */ /* 0x000ea20000008800 */
[----:B-----5:R-:W-:-:S05]  /*164d0*/  VIADD R0, R0, 0x1 ;  /* 0x0000000100007836 */ /* 0x020fca0000000000 */
[----:B-1----:R-:W-:-:S04]  /*164e0*/  LEA.HI R2, R0, R0, RZ, 0x1 ;  /* 0x0000000000027211 */ /* 0x002fc800078f08ff */
[----:B------:R-:W-:Y:S02]  /*164f0*/  LOP3.LUT R3, R2, 0xfffffffe, RZ, 0xc0, !PT ;  /* 0xfffffffe02037812 */ /* 0x000fe400078ec0ff */
[----:B------:R-:W-:-:S03]  /*16500*/  MOV R2, 0x400 ;  /* 0x0000040000027802 */ /* 0x000fc60000000f00 */
[----:B------:R-:W-:Y:S01]  /*16510*/  IMAD.IADD R0, R0, 0x1, -R3 ;  /* 0x0000000100007824 */ /* 0x000fe200078e0a03 */
[----:B--23--:R-:W-:-:S04]  /*16520*/  LEA R4, R5, R2, 0x18 ;  /* 0x0000000205047211 */ /* 0x00cfc800078ec0ff */
[----:B------:R-:W-:-:S04]  /*16530*/  SHF.L.U32 R0, R0, 0x1f, RZ ;  /* 0x0000001f00007819 */ /* 0x000fc800000006ff */
[----:B------:R-:W0:Y:S02]  /*16540*/  SYNCS.PHASECHK.TRANS64.TRYWAIT P0, [R4+URZ+0x22820], R0 ;  /* 0x02282000040075a7 */ /* 0x000e24000800017f */
[----:B0-----:R-:W-:Y:S05]  /*16550*/  @!P0 BRA `(.L_x_904) ;  /* 0x0000004c005c8947 */ /* 0x001fea0003800000 */
.L_x_1089:
[----:B------:R-:W-:Y:S05]  /*16560*/  BSYNC B0 ;  /* 0x0000000000007941 */ /* 0x000fea0003800000 */
.L_x_903:
[----:B------:R-:W-:-:S03]  /*16570*/  UMOV UR4, 0xffffffff ;  /* 0xffffffff00047882 */ /* 0x000fc60000000000 */
[----:B------:R-:W-:Y:S05]  /*16580*/  BRA.DIV UR4, `(.L_x_905) ;  /* 0x0000004e04647947 */ /* 0x000fea000b800000 */
[----:B0-----:R-:W0:Y:S02]  /*16590*/  S2R R0, SR_TID.X ;  /* 0x0000000000007919 */ /* 0x001e240000002100 */
[----:B0-----:R-:W-:-:S04]  /*165a0*/  SHF.R.U32.HI R0, RZ, 0x5, R0 ;  /* 0x00000005ff007819 */ /* 0x001fc80000011600 */
[----:B------:R-:W-:-:S05]  /*165b0*/  LOP3.LUT R0, R0, 0x3, RZ, 0xc0, !PT ;  /* 0x0000000300007812 */ /* 0x000fca00078ec0ff */
[----:B------:R0:W1:Y:S02]  /*165c0*/  SHFL.IDX PT, R14, R0, RZ, 0x1f ;  /* 0x00001fff000e7589 */ /* 0x00006400000e0000 */
.L_x_1092:
[----:B-1----:R-:W-:-:S13]  /*165d0*/  ISETP.NE.AND P0, PT, R14, RZ, PT ;  /* 0x000000ff0e00720c */ /* 0x002fda0003f05270 */
[----:B------:R-:W-:Y:S05]  /*165e0*/  @P0 BRA `(.L_x_650) ;  /* 0x0000000000880947 */ /* 0x000fea0003800000 */
[----:B------:R-:W-:-:S03]  /*165f0*/  UMOV UR4, 0xffffffff ;  /* 0xffffffff00047882 */ /* 0x000fc60000000000 */
[----:B------:R-:W-:Y:S05]  /*16600*/  BRA.DIV UR4, `(.L_x_906) ;  /* 0x0000004e04787947 */ /* 0x000fea000b800000 */
[----:B------:R-:W-:-:S13]  /*16610*/  ELECT P6, URZ, PT ;  /* 0x00000000003f782f */ /* 0x000fda00038c0000 */
.L_x_1095:
[----:B------:R-:W-:Y:S05]  /*16620*/  @!P6 BRA `(.L_x_650) ;  /* 0x000000000078e947 */ /* 0x000fea0003800000 */
[----:B0-----:R-:W2:Y:S02]  /*16630*/  LDL.LU R0, [R1] ;  /* 0x0000000001007983 */ /* 0x001ea40000300800 */
[----:B--2---:R-:W-:-:S04]  /*16640*/  LOP3.LUT R0, R0, 0x2, RZ, 0xfc, !PT ;  /* 0x0000000200007812 */ /* 0x004fc800078efcff */
[----:B------:R-:W-:-:S13]  /*16650*/  ISETP.NE.AND P0, PT, R0, 0x3, PT ;  /* 0x000000030000780c */ /* 0x000fda0003f05270 */
[----:B------:R-:W-:Y:S05]  /*16660*/  @!P0 BRA `(.L_x_907) ;  /* 0x0000000000048947 */ /* 0x000fea0003800000 */
[----:B------:R-:W-:Y:S01]  /*16670*/  BPT.TRAP 0x1 ;  /* 0x000000040000795c */ /* 0x000fe20000300000 */
.L_x_907:
[C---:B------:R-:W-:Y:S01]  /*16680*/  IMAD R5, R25.reuse, 0x8, R4 ;  /* 0x0000000819057824 */ /* 0x040fe200078e0204 */
[----:B------:R-:W-:Y:S01]  /*16690*/  SHF.L.U32 R0, R26, 0x1f, RZ ;  /* 0x0000001f1a007819 */ /* 0x000fe200000006ff */
[----:B------:R-:W-:-:S03]  /*166a0*/  VIADD R25, R25, 0x1 ;  /* 0x0000000119197836 */ /* 0x000fc60000000000 */
[----:B------:R-:W0:Y:S02]  /*166b0*/  SYNCS.PHASECHK.TRANS64.TRYWAIT P1, [R5+URZ+0x22840], R0 ;  /* 0x02284000050075a7 */ /* 0x000e24000802017f */
[----:B------:R-:W-:-:S04]  /*166c0*/  ISETP.NE.AND P2, PT, R25, 0x2, PT ;  /* 0x000000021900780c */ /* 0x000fc80003f45270 */
[----:B------:R-:W-:Y:S01]  /*166d0*/  SEL R3, RZ, 0x1, P2 ;  /* 0x00000001ff037807 */ /* 0x000fe20001000000 */
[----:B0-----:R-:W-:Y:S08]  /*166e0*/  @!P1 BRA `(.L_x_908) ;  /* 0x0000004c00609947 */ /* 0x001ff00003800000 */
.L_x_1096:
[----:B------:R-:W-:Y:S02]  /*166f0*/  SEL R25, R25, RZ, P2 ;  /* 0x000000ff19197207 */ /* 0x000fe40001000000 */
[----:B------:R-:W-:Y:S01]  /*16700*/  LOP3.LUT R2, R26, R3, RZ, 0x3c, !PT ;  /* 0x000000031a027212 */ /* 0x000fe200078e3cff */
[----:B------:R-:W-:Y:S06]  /*16710*/  @!P0 BRA `(.L_x_909) ;  /* 0x0000000000048947 */ /* 0x000fec0003800000 */
[----:B------:R-:W-:Y:S01]  /*16720*/  BPT.TRAP 0x1 ;  /* 0x000000040000795c */ /* 0x000fe20000300000 */
.L_x_909:
[----:B------:R-:W-:Y:S01]  /*16730*/  IMAD R25, R25, 0x8, R4 ;  /* 0x0000000819197824 */ /* 0x000fe200078e0204 */
[----:B------:R-:W-:-:S04]  /*16740*/  SHF.L.U32 R2, R2, 0x1f, RZ ;  /* 0x0000001f02027819 */ /* 0x000fc800000006ff */
[----:B------:R-:W1:Y:S02]  /*16750*/  SYNCS.PHASECHK.TRANS64.TRYWAIT P1, [R25+URZ+0x22840], R2 ;  /* 0x02284002190075a7 */ /* 0x000e64000802017f */
[----:B-1----:R-:W-:Y:S05]  /*16760*/  @!P1 BRA `(.L_x_910) ;  /* 0x0000004c00549947 */ /* 0x002fea0003800000 */
.L_x_1097:
[----:B------:R-:W-:Y:S05]  /*16770*/  @!P0 BRA `(.L_x_911) ;  /* 0x0000000000048947 */ /* 0x000fea0003800000 */
[----:B------:R-:W-:Y:S01]  /*16780*/  BPT.TRAP 0x1 ;  /* 0x000000040000795c */ /* 0x000fe20000300000 */
.L_x_911:
[----:B------:R-:W2:Y:S02]  /*16790*/  SYNCS.PHASECHK.TRANS64.TRYWAIT P1, [R5+URZ+0x22860], R0 ;  /* 0x02286000050075a7 */ /* 0x000ea4000802017f */
[----:B--2---:R-:W-:Y:S05]  /*167a0*/  @!P1 BRA `(.L_x_912) ;  /* 0x0000004c00589947 */ /* 0x004fea0003800000 */
.L_x_1098:
[----:B------:R-:W-:Y:S05]  /*167b0*/  @!P0 BRA `(.L_x_913) ;  /* 0x0000000000048947 */ /* 0x000fea0003800000 */
[----:B------:R-:W-:Y:S01]  /*167c0*/  BPT.TRAP 0x1 ;  /* 0x000000040000795c */ /* 0x000fe20000300000 */
.L_x_913:
[----:B---3--:R3:W0:Y:S02]  /*167d0*/  SYNCS.PHASECHK.TRANS64.TRYWAIT P0, [R25+URZ+0x22860], R2 ;  /* 0x02286002190075a7 */ /* 0x008624000800017f */
[----:B0-----:R-:W-:Y:S05]  /*167e0*/  @!P0 NANOSLEEP.SYNCS 0x989680 ;  /* 0x009896800000895d */ /* 0x001fea0003900000 */
[----:B------:R-:W0:Y:S02]  /*167f0*/  @!P0 SYNCS.PHASECHK.TRANS64 P0, [R25+URZ+0x22860], R2 ;  /* 0x02286002190085a7 */ /* 0x000e24000800007f */
[----:B0-----:R-:W-:Y:S05]  /*16800*/  @!P0 BRA `(.L_x_913) ;  /* 0xfffffffc00f08947 */ /* 0x001fea000383ffff */
.L_x_650:
[----:B------:R-:W-:Y:S05]  /*16810*/  BSYNC B9 ;  /* 0x0000000000097941 */ /* 0x000fea0003800000 */
.L_x_647:
[----:B------:R-:W-:Y:S05]  /*16820*/  EXIT ;  /* 0x000000000000794d */ /* 0x000fea0003800000 */
.L_x_668:
[----:B0-----:R0:W1:Y:S02]  /*16830*/  SYNCS.PHASECHK.TRANS64.TRYWAIT P5, [R89+URZ+0x22890], R101 ;  /* 0x02289065590075a7 */ /* 0x00106400080a017f */
[----:B-1----:R-:W-:Y:S05]  /*16840*/  @!P5 NANOSLEEP.SYNCS 0x989680 ;  /* 0x009896800000d95d */ /* 0x002fea0003900000 */
[----:B------:R-:W1:Y:S02]  /*16850*/  @!P5 SYNCS.PHASECHK.TRANS64 P5, [R89+URZ+0x22890], R101 ;  /* 0x022890655900d5a7 */ /* 0x000e6400080a007f */
[----:B-1----:R-:W-:Y:S05]  /*16860*/  @!P5 BRA `(.L_x_668) ;  /* 0xfffffffc00f0d947 */ /* 0x002fea000383ffff */
[----:B------:R-:W-:Y:S05]  /*16870*/  BRA `(.L_x_914) ;  /* 0xfffffec400087947 */ /* 0x000fea000383ffff */
.L_x_669:
        /* <DEDUP_REMOVED lines=8> */
.L_x_916:
[----:B------:R-:W-:Y:S05]  /*16900*/  BSYNC B1 ;  /* 0x0000000000017941 */ /* 0x000fea0003800000 */
.L_x_915:
[----:B------:R-:W-:Y:S02]  /*16910*/  IMAD.MOV.U32 R13, RZ, RZ, R102 ;  /* 0x000000ffff0d7224 */ /* 0x000fe400078e0066 */
[----:B------:R-:W-:Y:S02]  /*16920*/  IMAD.MOV.U32 R12, RZ, RZ, RZ ;  /* 0x000000ffff0c7224 */ /* 0x000fe400078e00ff */
[----:B------:R-:W-:Y:S02]  /*16930*/  IMAD.MOV.U32 R11, RZ, RZ, 0x1c1f ;  /* 0x00001c1fff0b7424 */ /* 0x000fe400078e00ff */
[----:B------:R-:W-:Y:S02]  /*16940*/  IMAD.MOV.U32 R15, RZ, RZ, -0x1 ;  /* 0xffffffffff0f7424 */ /* 0x000fe400078e00ff */
[----:B------:R-:W-:-:S07]  /*16950*/  IMAD.MOV.U32 R55, RZ, RZ, R14 ;  /* 0x000000ffff377224 */ /* 0x000fce00078e000e */
[----:B------:R-:W-:Y:S05]  /*16960*/  WARPSYNC.COLLECTIVE R15, `(.L_x_917) ;  /* 0x000000000f087348 */ /* 0x000fea0003c00000 */
[----:B------:R0:W1:Y:S02]  /*16970*/  SHFL.IDX P6, R14, R13, R12, R11 ;  /* 0x0000000c0d0e7389 */ /* 0x00006400000c000b */
[----:B01----:R-:W-:Y:S01]  /*16980*/  ENDCOLLECTIVE ;  /* 0x000000000000791b */ /* 0x003fe20003800000 */
.L_x_917:
[----:B------:R-:W-:Y:S01]  /*16990*/  IMAD.MOV.U32 R93, RZ, RZ, R14 ;  /* 0x000000ffff5d7224 */ /* 0x000fe200078e000e */
[----:B------:R-:W-:Y:S06]  /*169a0*/  BRA `(.L_x_918) ;  /* 0xfffffec000d07947 */ /* 0x000fec000383ffff */
.L_x_678:
[----:B------:R-:W-:Y:S01]  /*169b0*/  BSSY B1, `(.L_x_919) ;  /* 0x0000008000017945 */ /* 0x000fe20003800000 */
[----:B0---4-:R-:W-:Y:S02]  /*169c0*/  IMAD.MOV.U32 R13, RZ, RZ, R103 ;  /* 0x000000ffff0d7224 */ /* 0x011fe400078e0067 */
[----:B------:R-:W-:Y:S02]  /*169d0*/  IMAD.MOV.U32 R12, RZ, RZ, 0x1 ;  /* 0x00000001ff0c7424 */ /* 0x000fe400078e00ff */
[----:B------:R-:W-:Y:S02]  /*169e0*/  IMAD.MOV.U32 R11, RZ, RZ, 0x1c1f ;  /* 0x00001c1fff0b7424 */ /* 0x000fe400078e00ff */
[----:B------:R-:W-:-:S07]  /*169f0*/  IMAD.MOV.U32 R15, RZ, RZ, -0x1 ;  /* 0xffffffffff0f7424 */ /* 0x000fce00078e00ff */
[----:B-123--:R-:W-:Y:S05]  /*16a00*/  WARPSYNC.COLLECTIVE R15, `(.L_x_920) ;  /* 0x000000000f087348 */ /* 0x00efea0003c00000 */
[----:B------:R0:W4:Y:S02]  /*16a10*/  SHFL.IDX P6, R14, R13, R12, R11 ;  /* 0x0000000c0d0e7389 */ /* 0x00012400000c000b */
[----:B01234-:R-:W-:Y:S01]  /*16a20*/  ENDCOLLECTIVE ;  /* 0x000000000000791b */ /* 0x01ffe20003800000 */
.L_x_920:
[----:B------:R-:W-:Y:S05]  /*16a30*/  BSYNC B1 ;  /* 0x0000000000017941 */ /* 0x000fea0003800000 */
.L_x_919:
[----:B------:R-:W-:Y:S02]  /*16a40*/  IMAD.MOV.U32 R13, RZ, RZ, R102 ;  /* 0x000000ffff0d7224 */ /* 0x000fe400078e0066 */
[----:B------:R-:W-:Y:S02]  /*16a50*/  IMAD.MOV.U32 R12, RZ, RZ, 0x1 ;  /* 0x00000001ff0c7424 */ /* 0x000fe400078e00ff */
[----:B------:R-:W-:Y:S02]  /*16a60*/  IMAD.MOV.U32 R11, RZ, RZ, 0x1c1f ;  /* 0x00001c1fff0b7424 */ /* 0x000fe400078e00ff */
[----:B------:R-:W-:Y:S02]  /*16a70*/  IMAD.MOV.U32 R15, RZ, RZ, -0x1 ;  /* 0xffffffffff0f7424 */ /* 0x000fe400078e00ff */
[----:B------:R-:W-:-:S07]  /*16a80*/  IMAD.MOV.U32 R103, RZ, RZ, R14 ;  /* 0x000000ffff677224 */ /* 0x000fce00078e000e */
[----:B------:R-:W-:Y:S05]  /*16a90*/  WARPSYNC.COLLECTIVE R15, `(.L_x_921) ;  /* 0x000000000f087348 */ /* 0x000fea0003c00000 */
[----:B------:R0:W1:Y:S02]  /*16aa0*/  SHFL.IDX P6, R14, R13, R12, R11 ;  /* 0x0000000c0d0e7389 */ /* 0x00006400000c000b */
[----:B01----:R-:W-:Y:S01]  /*16ab0*/  ENDCOLLECTIVE ;  /* 0x000000000000791b */ /* 0x003fe20003800000 */
.L_x_921:
[----:B------:R-:W-:Y:S01]  /*16ac0*/  IMAD.MOV.U32 R47, RZ, RZ, R14 ;  /* 0x000000ffff2f7224 */ /* 0x000fe200078e000e */
[----:B------:R-:W-:Y:S06]  /*16ad0*/  BRA `(.L_x_922) ;  /* 0xfffffec800647947 */ /* 0x000fec000383ffff */
.L_x_688:
[----:B-1----:R1:W2:Y:S02]  /*16ae0*/  SYNCS.PHASECHK.TRANS64.TRYWAIT P4, [R89+URZ+0x22890], R101 ;  /* 0x02289065590075a7 */ /* 0x0022a4000808017f */
[----:B--2---:R-:W-:Y:S05]  /*16af0*/  @!P4 NANOSLEEP.SYNCS 0x989680 ;  /* 0x009896800000c95d */ /* 0x004fea0003900000 */
[----:B------:R-:W2:Y:S02]  /*16b00*/  @!P4 SYNCS.PHASECHK.TRANS64 P4, [R89+URZ+0x22890], R101 ;  /* 0x022890655900c5a7 */ /* 0x000ea4000808007f */
[----:B--2---:R-:W-:Y:S05]  /*16b10*/  @!P4 BRA `(.L_x_688) ;  /* 0xfffffffc00f0c947 */ /* 0x004fea000383ffff */
[----:B------:R-:W-:Y:S05]  /*16b20*/  BRA `(.L_x_923) ;  /* 0xfffffed400587947 */ /* 0x000fea000383ffff */
.L_x_689:
        /* <DEDUP_REMOVED lines=8> */
.L_x_925:
[----:B------:R-:W-:Y:S05]  /*16bb0*/  BSYNC B1 ;  /* 0x0000000000017941 */ /* 0x000fea0003800000 */
.L_x_924:
        /* <DEDUP_REMOVED lines=8> */
.L_x_926:
[----:B------:R-:W-:Y:S01]  /*16c40*/  IMAD.MOV.U32 R94, RZ, RZ, R14 ;  /* 0x000000ffff5e7224 */ /* 0x000fe200078e000e */
[----:B------:R-:W-:Y:S06]  /*16c50*/  BRA `(.L_x_927) ;  /* 0xfffffed400247947 */ /* 0x000fec000383ffff */
.L_x_694:
[----:B------:R-:W-:Y:S01]  /*16c60*/  BSSY B1, `(.L_x_928) ;  /* 0x0000008000017945 */ /* 0x000fe20003800000 */
[----:B----4-:R-:W-:Y:S02]  /*16c70*/  IMAD.MOV.U32 R13, RZ, RZ, R103 ;  /* 0x000000ffff0d7224 */ /* 0x010fe400078e0067 */
[----:B------:R-:W-:Y:S02]  /*16c80*/  IMAD.MOV.U32 R12, RZ, RZ, 0x1 ;  /* 0x00000001ff0c7424 */ /* 0x000fe400078e00ff */
[----:B------:R-:W-:Y:S02]  /*16c90*/  IMAD.MOV.U32 R11, RZ, RZ, 0x1c1f ;  /* 0x00001c1fff0b7424 */ /* 0x000fe400078e00ff */
[----:B------:R-:W-:-:S07]  /*16ca0*/  IMAD.MOV.U32 R15, RZ, RZ, -0x1 ;  /* 0xffffffffff0f7424 */ /* 0x000fce00078e00ff */
[----:B0123--:R-:W-:Y:S05]  /*16cb0*/  WARPSYNC.COLLECTIVE R15, `(.L_x_929) ;  /* 0x000000000f087348 */ /* 0x00ffea0003c00000 */
[----:B------:R4:W0:Y:S02]  /*16cc0*/  SHFL.IDX P6, R14, R13, R12, R11 ;  /* 0x0000000c0d0e7389 */ /* 0x00082400000c000b */
[----:B01234-:R-:W-:Y:S01]  /*16cd0*/  ENDCOLLECTIVE ;  /* 0x000000000000791b */ /* 0x01ffe20003800000 */
.L_x_929:
[----:B------:R-:W-:Y:S05]  /*16ce0*/  BSYNC B1 ;  /* 0x0000000000017941 */ /* 0x000fea0003800000 */
.L_x_928:
        /* <DEDUP_REMOVED lines=8> */
.L_x_930:
[----:B------:R-:W-:Y:S01]  /*16d70*/  IMAD.MOV.U32 R102, RZ, RZ, R14 ;  /* 0x000000ffff667224 */ /* 0x000fe200078e000e */
[----:B------:R-:W-:Y:S06]  /*16d80*/  BRA `(.L_x_931) ;  /* 0xfffffed800c07947 */ /* 0x000fec000383ffff */
.L_x_699:
[----:B0-----:R0:W1:Y:S02]  /*16d90*/  SYNCS.PHASECHK.TRANS64.TRYWAIT P2, [R89+URZ+0x22890], R101 ;  /* 0x02289065590075a7 */ /* 0x001064000804017f */
[----:B-1----:R-:W-:Y:S05]  /*16da0*/  @!P2 NANOSLEEP.SYNCS 0x989680 ;  /* 0x009896800000a95d */ /* 0x002fea0003900000 */
[----:B------:R-:W1:Y:S02]  /*16db0*/  @!P2 SYNCS.PHASECHK.TRANS64 P2, [R89+URZ+0x22890], R101 ;  /* 0x022890655900a5a7 */ /* 0x000e64000804007f */
[----:B-1----:R-:W-:Y:S05]  /*16dc0*/  @!P2 BRA `(.L_x_699) ;  /* 0xfffffffc00f0a947 */ /* 0x002fea000383ffff */
[----:B------:R-:W-:Y:S05]  /*16dd0*/  BRA `(.L_x_932) ;  /* 0xfffffee000bc7947 */ /* 0x000fea000383ffff */
.L_x_700:
        /* <DEDUP_REMOVED lines=8> */
.L_x_934:
[----:B------:R-:W-:Y:S05]  /*16e60*/  BSYNC B1 ;  /* 0x0000000000017941 */ /* 0x000fea0003800000 */
.L_x_933:
        /* <DEDUP_REMOVED lines=8> */
.L_x_935:
[----:B------:R-:W-:Y:S05]  /*16ef0*/  BRA `(.L_x_936) ;  /* 0xfffffee000e47947 */ /* 0x000fea000383ffff */
.L_x_703:
[----:B------:R-:W-:Y:S01]  /*16f00*/  BSSY B1, `(.L_x_937) ;  /* 0x0000008000017945 */ /* 0x000fe20003800000 */
[----:B----4-:R-:W-:Y:S02]  /*16f10*/  IMAD.MOV.U32 R13, RZ, RZ, R41 ;  /* 0x000000ffff0d7224 */ /* 0x010fe400078e0029 */
[----:B------:R-:W-:Y:S02]  /*16f20*/  IMAD.MOV.U32 R12, RZ, RZ, 0x1 ;  /* 0x00000001ff0c7424 */ /* 0x000fe400078e00ff */
[----:B------:R-:W-:Y:S02]  /*16f30*/  IMAD.MOV.U32 R11, RZ, RZ, 0x1c1f ;  /* 0x00001c1fff0b7424 */ /* 0x000fe400078e00ff */
[----:B------:R-:W-:-:S07]  /*16f40*/  IMAD.MOV.U32 R15, RZ, RZ, -0x1 ;  /* 0xffffffffff0f7424 */ /* 0x000fce00078e00ff */
[----:B0123--:R-:W-:Y:S05]  /*16f50*/  WARPSYNC.COLLECTIVE R15, `(.L_x_938) ;  /* 0x000000000f087348 */ /* 0x00ffea0003c00000 */
[----:B---3--:R3:W4:Y:S02]  /*16f60*/  SHFL.IDX P6, R14, R13, R12, R11 ;  /* 0x0000000c0d0e7389 */ /* 0x00872400000c000b */
[----:B01234-:R-:W-:Y:S01]  /*16f70*/  ENDCOLLECTIVE ;  /* 0x000000000000791b */ /* 0x01ffe20003800000 */
.L_x_938:
[----:B------:R-:W-:Y:S05]  /*16f80*/  BSYNC B1 ;  /* 0x0000000000017941 */ /* 0x000fea0003800000 */
.L_x_937:
        /* <DEDUP_REMOVED lines=8> */
.L_x_939:
[----:B------:R-:W-:Y:S05]  /*17010*/  BRA `(.L_x_940) ;  /* 0xfffffee000e47947 */ /* 0x000fea000383ffff */
.L_x_707:
[----:B------:R0:W0:Y:S02]  /*17020*/  SYNCS.PHASECHK.TRANS64.TRYWAIT P3, [R89+URZ+0x228b0], R101 ;  /* 0x0228b065590075a7 */ /* 0x000024000806017f */
[----:B0-----:R-:W-:Y:S05]  /*17030*/  @!P3 NANOSLEEP.SYNCS 0x989680 ;  /* 0x009896800000b95d */ /* 0x001fea0003900000 */
[----:B------:R-:W0:Y:S02]  /*17040*/  @!P3 SYNCS.PHASECHK.TRANS64 P3, [R89+URZ+0x228b0], R101 ;  /* 0x0228b0655900b5a7 */ /* 0x000e24000806007f */
[----:B0-----:R-:W-:Y:S05]  /*17050*/  @!P3 BRA `(.L_x_707) ;  /* 0xfffffffc00f0b947 */ /* 0x001fea000383ffff */
[----:B------:R-:W-:Y:S05]  /*17060*/  BRA `(.L_x_941) ;  /* 0xfffffee4005c7947 */ /* 0x000fea000383ffff */
.L_x_715:
[----:B------:R-:W0:Y:S01]  /*17070*/  S2R R6, SR_TID.X ;  /* 0x0000000000067919 */ /* 0x000e220000002100 */
[----:B------:R-:W-:Y:S01]  /*17080*/  BSSY B0, `(.L_x_942) ;  /* 0x000000c000007945 */ /* 0x000fe20003800000 */
[----:B------:R-:W-:Y:S02]  /*17090*/  IMAD.MOV.U32 R12, RZ, RZ, RZ ;  /* 0x000000ffff0c7224 */ /* 0x000fe400078e00ff */
[----:B------:R-:W-:Y:S02]  /*170a0*/  IMAD.MOV.U32 R11, RZ, RZ, 0x1f ;  /* 0x0000001fff0b7424 */ /* 0x000fe400078e00ff */
[----:B------:R-:W-:Y:S02]  /*170b0*/  IMAD.MOV.U32 R15, RZ, RZ, -0x1 ;  /* 0xffffffffff0f7424 */ /* 0x000fe400078e00ff */
[----:B0-----:R-:W-:-:S05]  /*170c0*/  VIADD R6, R6, 0xffffff80 ;  /* 0xffffff8006067836 */ /* 0x001fca0000000000 */
[----:B------:R-:W-:-:S04]  /*170d0*/  SHF.R.S32.HI R3, RZ, 0x1f, R6 ;  /* 0x0000001fff037819 */ /* 0x000fc80000011406 */
[----:B------:R-:W-:-:S04]  /*170e0*/  LEA.HI R3, R3, R6, RZ, 0x7 ;  /* 0x0000000603037211 */ /* 0x000fc800078f38ff */
[----:B------:R-:W-:-:S05]  /*170f0*/  SHF.R.S32.HI R3, RZ, 0x7, R3 ;  /* 0x00000007ff037819 */ /* 0x000fca0000011403 */
[----:B------:R-:W-:-:S07]  /*17100*/  IMAD.MOV.U32 R13, RZ, RZ, R3 ;  /* 0x000000ffff0d7224 */ /* 0x000fce00078e0003 */
[----:B-----5:R-:W-:Y:S05]  /*17110*/  WARPSYNC.COLLECTIVE R15, `(.L_x_943) ;  /* 0x000000000f087348 */ /* 0x020fea0003c00000 */
[----:B------:R0:W1:Y:S02]  /*17120*/  SHFL.IDX P6, R14, R13, R12, R11 ;  /* 0x0000000c0d0e7389 */ /* 0x00006400000c000b */
[----:B01---5:R-:W-:Y:S01]  /*17130*/  ENDCOLLECTIVE ;  /* 0x000000000000791b */ /* 0x023fe20003800000 */
.L_x_943:
[----:B------:R-:W-:Y:S05]  /*17140*/  BSYNC B0 ;  /* 0x0000000000007941 */ /* 0x000fea0003800000 */
.L_x_942:
[----:B------:R-:W-:Y:S05]  /*17150*/  BRA `(.L_x_944) ;  /* 0xfffffef0009c7947 */ /* 0x000fea000383ffff */
.L_x_727:
        /* <DEDUP_REMOVED lines=8> */
.L_x_946:
[----:B------:R-:W-:Y:S05]  /*171e0*/  BSYNC B1 ;  /* 0x0000000000017941 */ /* 0x000fea0003800000 */
.L_x_945:
        /* <DEDUP_REMOVED lines=8> */
.L_x_947:
[----:B------:R-:W-:Y:S02]  /*17270*/  IMAD.MOV.U32 R13, RZ, RZ, R27 ;  /* 0x000000ffff0d7224 */ /* 0x000fe400078e001b */
[----:B------:R-:W-:-:S07]  /*17280*/  IMAD.MOV.U32 R0, RZ, RZ, R14 ;  /* 0x000000ffff007224 */ /* 0x000fce00078e000e */
[----:B------:R-:W-:Y:S05]  /*17290*/  WARPSYNC.COLLECTIVE R15, `(.L_x_948) ;  /* 0x000000000f087348 */ /* 0x000fea0003c00000 */
[----:B------:R0:W1:Y:S02]  /*172a0*/  SHFL.IDX P6, R14, R13, R12, R11 ;  /* 0x0000000c0d0e7389 */ /* 0x00006400000c000b */
[----:B01----:R-:W-:Y:S01]  /*172b0*/  ENDCOLLECTIVE ;  /* 0x000000000000791b */ /* 0x003fe20003800000 */
.L_x_948:
[----:B------:R-:W-:Y:S02]  /*172c0*/  IMAD.MOV.U32 R13, RZ, RZ, R26 ;  /* 0x000000ffff0d7224 */ /* 0x000fe400078e001a */
[----:B------:R-:W-:-:S07]  /*172d0*/  IMAD.MOV.U32 R5, RZ, RZ, R14 ;  /* 0x000000ffff057224 */ /* 0x000fce00078e000e */
[----:B------:R-:W-:Y:S05]  /*172e0*/  WARPSYNC.COLLECTIVE R15, `(.L_x_949) ;  /* 0x000000000f087348 */ /* 0x000fea0003c00000 */
[----:B------:R0:W1:Y:S02]  /*172f0*/  SHFL.IDX P6, R14, R13, R12, R11 ;  /* 0x0000000c0d0e7389 */ /* 0x00006400000c000b */
[----:B01----:R-:W-:Y:S01]  /*17300*/  ENDCOLLECTIVE ;  /* 0x000000000000791b */ /* 0x003fe20003800000 */
.L_x_949:
[----:B------:R-:W-:Y:S05]  /*17310*/  BRA `(.L_x_950) ;  /* 0xfffffef400a47947 */ /* 0x000fea000383ffff */
.L_x_731:
[----:B0-----:R0:W1:Y:S02]  /*17320*/  SYNCS.PHASECHK.TRANS64.TRYWAIT P0, [R19+URZ+0x22800], R26 ;  /* 0x0228001a130075a7 */ /* 0x001064000800017f */
[----:B-1----:R-:W-:Y:S05]  /*17330*/  @!P0 NANOSLEEP.SYNCS 0x989680 ;  /* 0x009896800000895d */ /* 0x002fea0003900000 */
[----:B------:R-:W1:Y:S02]  /*17340*/  @!P0 SYNCS.PHASECHK.TRANS64 P0, [R19+URZ+0x22800], R26 ;  /* 0x0228001a130085a7 */ /* 0x000e64000800007f */
[----:B-1----:R-:W-:Y:S05]  /*17350*/  @!P0 BRA `(.L_x_731) ;  /* 0xfffffffc00f08947 */ /* 0x002fea000383ffff */
[----:B------:R-:W-:Y:S05]  /*17360*/  BRA `(.L_x_951) ;  /* 0xfffffef800b47947 */ /* 0x000fea000383ffff */
.L_x_739:
        /* <DEDUP_REMOVED lines=8> */
.L_x_953:
[----:B------:R-:W-:Y:S05]  /*173f0*/  BSYNC B1 ;  /* 0x0000000000017941 */ /* 0x000fea0003800000 */
.L_x_952:
        /* <DEDUP_REMOVED lines=8> */
.L_x_954:
[----:B------:R-:W-:Y:S02]  /*17480*/  IMAD.MOV.U32 R13, RZ, RZ, R27 ;  /* 0x000000ffff0d7224 */ /* 0x000fe400078e001b */
[----:B------:R-:W-:-:S07]  /*17490*/  IMAD.MOV.U32 R3, RZ, RZ, R14 ;  /* 0x000000ffff037224 */ /* 0x000fce00078e000e */
[----:B------:R-:W-:Y:S05]  /*174a0*/  WARPSYNC.COLLECTIVE R15, `(.L_x_955) ;  /* 0x000000000f087348 */ /* 0x000fea0003c00000 */
[----:B------:R0:W1:Y:S02]  /*174b0*/  SHFL.IDX P6, R14, R13, R12, R11 ;  /* 0x0000000c0d0e7389 */ /* 0x00006400000c000b */
[----:B01----:R-:W-:Y:S01]  /*174c0*/  ENDCOLLECTIVE ;  /* 0x000000000000791b */ /* 0x003fe20003800000 */
.L_x_955:
[----:B------:R-:W-:Y:S02]  /*174d0*/  IMAD.MOV.U32 R13, RZ, RZ, R26 ;  /* 0x000000ffff0d7224 */ /* 0x000fe400078e001a */
[----:B------:R-:W-:-:S07]  /*174e0*/  IMAD.MOV.U32 R20, RZ, RZ, R14 ;  /* 0x000000ffff147224 */ /* 0x000fce00078e000e */
[----:B------:R-:W-:Y:S05]  /*174f0*/  WARPSYNC.COLLECTIVE R15, `(.L_x_956) ;  /* 0x000000000f087348 */ /* 0x000fea0003c00000 */
[----:B------:R0:W1:Y:S02]  /*17500*/  SHFL.IDX P6, R14, R13, R12, R11 ;  /* 0x0000000c0d0e7389 */ /* 0x00006400000c000b */
[----:B01----:R-:W-:Y:S01]  /*17510*/  ENDCOLLECTIVE ;  /* 0x000000000000791b */ /* 0x003fe20003800000 */
.L_x_956:
[----:B------:R-:W-:Y:S05]  /*17520*/  BRA `(.L_x_957) ;  /* 0xffffff0400247947 */ /* 0x000fea000383ffff */
.L_x_743:
[----:B0-----:R0:W1:Y:S02]  /*17530*/  SYNCS.PHASECHK.TRANS64.TRYWAIT P1, [R19+URZ+0x22800], R24 ;  /* 0x02280018130075a7 */ /* 0x001064000802017f */
[----:B-1----:R-:W-:Y:S05]  /*17540*/  @!P1 NANOSLEEP.SYNCS 0x989680 ;  /* 0x009896800000995d */ /* 0x002fea0003900000 */
[----:B------:R-:W1:Y:S02]  /*17550*/  @!P1 SYNCS.PHASECHK.TRANS64 P1, [R19+URZ+0x22800], R24 ;  /* 0x02280018130095a7 */ /* 0x000e64000802007f */
[----:B-1----:R-:W-:Y:S05]  /*17560*/  @!P1 BRA `(.L_x_743) ;  /* 0xfffffffc00f09947 */ /* 0x002fea000383ffff */
[----:B------:R-:W-:Y:S05]  /*17570*/  BRA `(.L_x_958) ;  /* 0xffffff0800047947 */ /* 0x000fea000383ffff */
.L_x_749:
[----:B--2---:R2:W4:Y:S02]  /*17580*/  SYNCS.PHASECHK.TRANS64.TRYWAIT P1, [R8+URZ+0x22830], R73 ;  /* 0x02283049080075a7 */ /* 0x004524000802017f */
[----:B----4-:R-:W-:Y:S05]  /*17590*/  @!P1 NANOSLEEP.SYNCS 0x989680 ;  /* 0x009896800000995d */ /* 0x010fea0003900000 */
[----:B------:R-:W4:Y:S02]  /*175a0*/  @!P1 SYNCS.PHASECHK.TRANS64 P1, [R8+URZ+0x22830], R73 ;  /* 0x02283049080095a7 */ /* 0x000f24000802007f */
[----:B----4-:R-:W-:Y:S05]  /*175b0*/  @!P1 BRA `(.L_x_749) ;  /* 0xfffffffc00f09947 */ /* 0x010fea000383ffff */
[----:B------:R-:W-:Y:S05]  /*175c0*/  BRA `(.L_x_748) ;  /* 0xffffff1400387947 */ /* 0x000fea000383ffff */
.L_x_755:
[----:B-1----:R1:W2:Y:S02]  /*175d0*/  SYNCS.PHASECHK.TRANS64.TRYWAIT P1, [R8+URZ+0x22850], R73 ;  /* 0x02285049080075a7 */ /* 0x0022a4000802017f */
[----:B--2---:R-:W-:Y:S05]  /*175e0*/  @!P1 NANOSLEEP.SYNCS 0x989680 ;  /* 0x009896800000995d */ /* 0x004fea0003900000 */
[----:B------:R-:W2:Y:S02]  /*175f0*/  @!P1 SYNCS.PHASECHK.TRANS64 P1, [R8+URZ+0x22850], R73 ;  /* 0x02285049080095a7 */ /* 0x000ea4000802007f */
[----:B--2---:R-:W-:Y:S05]  /*17600*/  @!P1 BRA `(.L_x_755) ;  /* 0xfffffffc00f09947 */ /* 0x004fea000383ffff */
[----:B------:R-:W-:Y:S05]  /*17610*/  BRA `(.L_x_754) ;  /* 0xffffff2800e07947 */ /* 0x000fea000383ffff */
.L_x_761:
[----:B-1----:R1:W2:Y:S02]  /*17620*/  SYNCS.PHASECHK.TRANS64.TRYWAIT P2, [R9+URZ+0x22830], R10 ;  /* 0x0228300a090075a7 */ /* 0x0022a4000804017f */
[----:B--2---:R-:W-:Y:S05]  /*17630*/  @!P2 NANOSLEEP.SYNCS 0x989680 ;  /* 0x009896800000a95d */ /* 0x004fea0003900000 */
[----:B------:R-:W2:Y:S02]  /*17640*/  @!P2 SYNCS.PHASECHK.TRANS64 P2, [R9+URZ+0x22830], R10 ;  /* 0x0228300a0900a5a7 */ /* 0x000ea4000804007f */
[----:B--2---:R-:W-:Y:S05]  /*17650*/  @!P2 BRA `(.L_x_761) ;  /* 0xfffffffc00f0a947 */ /* 0x004fea000383ffff */
[----:B------:R-:W-:Y:S05]  /*17660*/  BRA `(.L_x_760) ;  /* 0xffffff30001c7947 */ /* 0x000fea000383ffff */
.L_x_767:
[----:B-1----:R1:W3:Y:S02]  /*17670*/  SYNCS.PHASECHK.TRANS64.TRYWAIT P2, [R9+URZ+0x22850], R10 ;  /* 0x0228500a090075a7 */ /* 0x0022e4000804017f */
[----:B---3--:R-:W-:Y:S05]  /*17680*/  @!P2 NANOSLEEP.SYNCS 0x989680 ;  /* 0x009896800000a95d */ /* 0x008fea0003900000 */
[----:B------:R-:W3:Y:S02]  /*17690*/  @!P2 SYNCS.PHASECHK.TRANS64 P2, [R9+URZ+0x22850], R10 ;  /* 0x0228500a0900a5a7 */ /* 0x000ee4000804007f */
[----:B---3--:R-:W-:Y:S05]  /*176a0*/  @!P2 BRA `(.L_x_767) ;  /* 0xfffffffc00f0a947 */ /* 0x008fea000383ffff */
[----:B------:R-:W-:Y:S05]  /*176b0*/  BRA `(.L_x_766) ;  /* 0xffffff4800847947 */ /* 0x000fea000383ffff */
.L_x_783:
[----:B------:R-:W-:Y:S02]  /*176c0*/  IMAD.MOV.U32 R13, RZ, RZ, R4 ;  /* 0x000000ffff0d7224 */ /* 0x000fe400078e0004 */
[----:B------:R-:W-:Y:S02]  /*176d0*/  IMAD.MOV.U32 R12, RZ, RZ, RZ ;  /* 0x000000ffff0c7224 */ /* 0x000fe400078e00ff */
[----:B------:R-:W-:Y:S02]  /*176e0*/  IMAD.MOV.U32 R11, RZ, RZ, 0x181f ;  /* 0x0000181fff0b7424 */ /* 0x000fe400078e00ff */
[----:B------:R-:W-:-:S07]  /*176f0*/  IMAD.MOV.U32 R15, RZ, RZ, -0x1 ;  /* 0xffffffffff0f7424 */ /* 0x000fce00078e00ff */
[----:B-1----:R-:W-:Y:S05]  /*17700*/  WARPSYNC.COLLECTIVE R15, `(.L_x_959) ;  /* 0x000000000f087348 */ /* 0x002fea0003c00000 */
[----:B------:R0:W2:Y:S02]  /*17710*/  SHFL.IDX P6, R14, R13, R12, R11 ;  /* 0x0000000c0d0e7389 */ /* 0x0000a400000c000b */
[----:B012---:R-:W-:Y:S01]  /*17720*/  ENDCOLLECTIVE ;  /* 0x000000000000791b */ /* 0x007fe20003800000 */
.L_x_959:
[----:B------:R-:W-:Y:S02]  /*17730*/  IMAD.MOV.U32 R13, RZ, RZ, R3 ;  /* 0x000000ffff0d7224 */ /* 0x000fe400078e0003 */
[----:B------:R-:W-:-:S07]  /*17740*/  IMAD.MOV.U32 R0, RZ, RZ, R14 ;  /* 0x000000ffff007224 */ /* 0x000fce00078e000e */
[----:B------:R-:W-:Y:S05]  /*17750*/  WARPSYNC.COLLECTIVE R15, `(.L_x_960) ;  /* 0x000000000f087348 */ /* 0x000fea0003c00000 */
[----:B------:R0:W1:Y:S02]  /*17760*/  SHFL.IDX P6, R14, R13, R12, R11 ;  /* 0x0000000c0d0e7389 */ /* 0x00006400000c000b */
[----:B01----:R-:W-:Y:S01]  /*17770*/  ENDCOLLECTIVE ;  /* 0x000000000000791b */ /* 0x003fe20003800000 */
.L_x_960:
[----:B------:R-:W-:Y:S05]  /*17780*/  BRA `(.L_x_961) ;  /* 0xffffff8000247947 */ /* 0x000fea000383ffff */
.L_x_786:
        /* <DEDUP_REMOVED lines=8> */
.L_x_963:
[----:B------:R-:W-:Y:S05]  /*17810*/  BSYNC B1 ;  /* 0x0000000000017941 */ /* 0x000fea0003800000 */
.L_x_962:
        /* <DEDUP_REMOVED lines=8> */
.L_x_964:
[----:B------:R-:W-:Y:S05]  /*178a0*/  BRA `(.L_x_965) ;  /* 0xffffff8000707947 */ /* 0x000fea000383ffff */
.L_x_789:
        /* <DEDUP_REMOVED lines=8> */
.L_x_967:
[----:B------:R-:W-:Y:S05]  /*17930*/  BSYNC B1 ;  /* 0x0000000000017941 */ /* 0x000fea0003800000 */
.L_x_966:
        /* <DEDUP_REMOVED lines=8> */
.L_x_968:
[----:B------:R-:W-:Y:S05]  /*179c0*/  BRA `(.L_x_969) ;  /* 0xffffff8000b87947 */ /* 0x000fea000383ffff */
.L_x_792:
[----:B------:R-:W-:Y:S01]  /*179d0*/  BSSY B1, `(.L_x_970) ;  /* 0x0000008000017945 */ /* 0x000fe20003800000 */
[----:B0-----:R-:W-:Y:S02]  /*179e0*/  IMAD.MOV.U32 R13, RZ, RZ, R4 ;  /* 0x000000ffff0d7224 */ /* 0x001fe400078e0004 */
[----:B------:R-:W-:Y:S02]  /*179f0*/  IMAD.MOV.U32 R12, RZ, RZ, 0x3 ;  /* 0x00000003ff0c7424 */ /* 0x000fe400078e00ff */
[----:B------:R-:W-:Y:S02]  /*17a00*/  IMAD.MOV.U32 R11, RZ, RZ, 0x181f ;  /* 0x0000181fff0b7424 */ /* 0x000fe400078e00ff */
[----:B------:R-:W-:-:S07]  /*17a10*/  IMAD.MOV.U32 R15, RZ, RZ, -0x1 ;  /* 0xffffffffff0f7424 */ /* 0x000fce00078e00ff */
[----:B-1234-:R-:W-:Y:S05]  /*17a20*/  WARPSYNC.COLLECTIVE R15, `(.L_x_971) ;  /* 0x000000000f087348 */ /* 0x01efea0003c00000 */
[----:B----4-:R0:W4:Y:S02]  /*17a30*/  SHFL.IDX P6, R14, R13, R12, R11 ;  /* 0x0000000c0d0e7389 */ /* 0x01012400000c000b */
[----:B01234-:R-:W-:Y:S01]  /*17a40*/  ENDCOLLECTIVE ;  /* 0x000000000000791b */ /* 0x01ffe20003800000 */
.L_x_971:
[----:B------:R-:W-:Y:S05]  /*17a50*/  BSYNC B1 ;  /* 0x0000000000017941 */ /* 0x000fea0003800000 */
.L_x_970:
        /* <DEDUP_REMOVED lines=8> */
.L_x_972:
[----:B------:R-:W-:Y:S05]  /*17ae0*/  BRA `(.L_x_973) ;  /* 0xffffff8400007947 */ /* 0x000fea000383ffff */
.L_x_809:
        /* <DEDUP_REMOVED lines=8> */
[----:B------:R-:W-:Y:S05]  /*17b70*/  WARPSYNC.COLLECTIVE R15, `(.L_x_975) ;  /* 0x000000000f087348 */ /* 0x000fea0003c00000 */
[----:B------:R0:W1:Y:S02]  /*17b80*/  SHFL.IDX P6, R14, R13, R12, R11 ;  /* 0x0000000c0d0e7389 */ /* 0x00006400000c000b */
[----:B01----:R-:W-:Y:S01]  /*17b90*/  ENDCOLLECTIVE ;  /* 0x000000000000791b */ /* 0x003fe20003800000 */
.L_x_975:
[----:B------:R-:W-:Y:S05]  /*17ba0*/  BSYNC B1 ;  /* 0x0000000000017941 */ /* 0x000fea0003800000 */
.L_x_974:
[----:B------:R-:W-:Y:S05]  /*17bb0*/  BRA `(.L_x_976) ;  /* 0xffffff9400cc7947 */ /* 0x000fea000383ffff */
.L_x_811:
[----:B------:R-:W-:Y:S01]  /*17bc0*/  BSSY B1, `(.L_x_977) ;  /* 0x0000006000017945 */ /* 0x000fe20003800000 */
[----:B------:R-:W-:-:S07]  /*17bd0*/  IMAD.MOV.U32 R15, RZ, RZ, -0x1 ;  /* 0xffffffffff0f7424 */ /* 0x000fce00078e00ff */
[----:B0-----:R-:W-:Y:S05]  /*17be0*/  WARPSYNC.COLLECTIVE R15, `(.L_x_978) ;  /* 0x000000000f0c7348 */ /* 0x001fea0003c00000 */
[----:B------:R-:W-:Y:S02]  /*17bf0*/  ELECT P6, UR62, PT ;  /* 0x00000000003e782f */ /* 0x000fe400038c0000 */
[----:B------:R-:W-:Y:S01]  /*17c00*/  MOV R14, UR62 ;  /* 0x0000003e000e7c02 */ /* 0x000fe20008000f00 */
[----:B0-----:R-:W-:Y:S10]  /*17c10*/  ENDCOLLECTIVE ;  /* 0x000000000000791b */ /* 0x001ff40003800000 */
.L_x_978:
[----:B------:R-:W-:Y:S05]  /*17c20*/  BSYNC B1 ;  /* 0x0000000000017941 */ /* 0x000fea0003800000 */
.L_x_977:
[----:B------:R-:W-:Y:S05]  /*17c30*/  BRA `(.L_x_810) ;  /* 0xffffff9400c47947 */ /* 0x000fea000383ffff */
.L_x_813:
[----:B0-----:R0:W1:Y:S02]  /*17c40*/  SYNCS.PHASECHK.TRANS64.TRYWAIT P0, [R22+URZ+0x22820], R3 ;  /* 0x02282003160075a7 */ /* 0x001064000800017f */
[----:B-1----:R-:W-:Y:S05]  /*17c50*/  @!P0 NANOSLEEP.SYNCS 0x989680 ;  /* 0x009896800000895d */ /* 0x002fea0003900000 */
[----:B------:R-:W1:Y:S02]  /*17c60*/  @!P0 SYNCS.PHASECHK.TRANS64 P0, [R22+URZ+0x22820], R3 ;  /* 0x02282003160085a7 */ /* 0x000e64000800007f */
[----:B-1----:R-:W-:Y:S05]  /*17c70*/  @!P0 BRA `(.L_x_813) ;  /* 0xfffffffc00f08947 */ /* 0x002fea000383ffff */
[----:B------:R-:W-:Y:S05]  /*17c80*/  BRA `(.L_x_979) ;  /* 0xffffff9400d47947 */ /* 0x000fea000383ffff */
.L_x_817:
[----:B0-----:R0:W1:Y:S02]  /*17c90*/  SYNCS.PHASECHK.TRANS64.TRYWAIT P0, [R3+URZ+0x228a0], R6 ;  /* 0x0228a006030075a7 */ /* 0x001064000800017f */
[----:B-1----:R-:W-:Y:S05]  /*17ca0*/  @!P0 NANOSLEEP.SYNCS 0x989680 ;  /* 0x009896800000895d */ /* 0x002fea0003900000 */
[----:B------:R-:W1:Y:S02]  /*17cb0*/  @!P0 SYNCS.PHASECHK.TRANS64 P0, [R3+URZ+0x228a0], R6 ;  /* 0x0228a006030085a7 */ /* 0x000e64000800007f */
[----:B-1----:R-:W-:Y:S05]  /*17cc0*/  @!P0 BRA `(.L_x_817) ;  /* 0xfffffffc00f08947 */ /* 0x002fea000383ffff */
[----:B------:R-:W-:Y:S05]  /*17cd0*/  BRA `(.L_x_980) ;  /* 0xffffff9400ec7947 */ /* 0x000fea000383ffff */
.L_x_822:
[----:B-1----:R1:W2:Y:S02]  /*17ce0*/  SYNCS.PHASECHK.TRANS64.TRYWAIT P0, [R3+URZ+0x228c0], R6 ;  /* 0x0228c006030075a7 */ /* 0x0022a4000800017f */
[----:B--2---:R-:W-:Y:S05]  /*17cf0*/  @!P0 NANOSLEEP.SYNCS 0x989680 ;  /* 0x009896800000895d */ /* 0x004fea0003900000 */
[----:B------:R-:W2:Y:S02]  /*17d00*/  @!P0 SYNCS.PHASECHK.TRANS64 P0, [R3+URZ+0x228c0], R6 ;  /* 0x0228c006030085a7 */ /* 0x000ea4000800007f */
[----:B--2---:R-:W-:Y:S05]  /*17d10*/  @!P0 BRA `(.L_x_822) ;  /* 0xfffffffc00f08947 */ /* 0x004fea000383ffff */
[----:B------:R-:W-:Y:S05]  /*17d20*/  BRA `(.L_x_981) ;  /* 0xffffff9800687947 */ /* 0x000fea000383ffff */
.L_x_832:
[----:B0-----:R0:W1:Y:S02]  /*17d30*/  SYNCS.PHASECHK.TRANS64.TRYWAIT P1, [R6+URZ+0x228a0], R2 ;  /* 0x0228a002060075a7 */ /* 0x001064000802017f */
[----:B-1----:R-:W-:Y:S05]  /*17d40*/  @!P1 NANOSLEEP.SYNCS 0x989680 ;  /* 0x009896800000995d */ /* 0x002fea0003900000 */
[----:B------:R-:W1:Y:S02]  /*17d50*/  @!P1 SYNCS.PHASECHK.TRANS64 P1, [R6+URZ+0x228a0], R2 ;  /* 0x0228a002060095a7 */ /* 0x000e64000802007f */
[----:B-1----:R-:W-:Y:S05]  /*17d60*/  @!P1 BRA `(.L_x_832) ;  /* 0xfffffffc00f09947 */ /* 0x002fea000383ffff */
[----:B------:R-:W-:Y:S05]  /*17d70*/  BRA `(.L_x_982) ;  /* 0xffffff9c00dc7947 */ /* 0x000fea000383ffff */
.L_x_837:
[----:B-1----:R1:W2:Y:S02]  /*17d80*/  SYNCS.PHASECHK.TRANS64.TRYWAIT P1, [R6+URZ+0x228c0], R2 ;  /* 0x0228c002060075a7 */ /* 0x0022a4000802017f */
[----:B--2---:R-:W-:Y:S05]  /*17d90*/  @!P1 NANOSLEEP.SYNCS 0x989680 ;  /* 0x009896800000995d */ /* 0x004fea0003900000 */
[----:B------:R-:W2:Y:S02]  /*17da0*/  @!P1 SYNCS.PHASECHK.TRANS64 P1, [R6+URZ+0x228c0], R2 ;  /* 0x0228c002060095a7 */ /* 0x000ea4000802007f */
[----:B--2---:R-:W-:Y:S05]  /*17db0*/  @!P1 BRA `(.L_x_837) ;  /* 0xfffffffc00f09947 */ /* 0x004fea000383ffff */
[----:B------:R-:W-:Y:S05]  /*17dc0*/  BRA `(.L_x_983) ;  /* 0xffffffa000547947 */ /* 0x000fea000383ffff */
.L_x_853:
        /* <DEDUP_REMOVED lines=8> */
[----:B-----5:R-:W-:Y:S05]  /*17e50*/  WARPSYNC.COLLECTIVE R15, `(.L_x_985) ;  /* 0x000000000f087348 */ /* 0x020fea0003c00000 */
[----:B------:R0:W1:Y:S02]  /*17e60*/  SHFL.IDX P6, R14, R13, R12, R11 ;  /* 0x0000000c0d0e7389 */ /* 0x00006400000c000b */
[----:B01---5:R-:W-:Y:S01]  /*17e70*/  ENDCOLLECTIVE ;  /* 0x000000000000791b */ /* 0x023fe20003800000 */
.L_x_985:
[----:B------:R-:W-:Y:S05]  /*17e80*/  BSYNC B0 ;  /* 0x0000000000007941 */ /* 0x000fea0003800000 */
.L_x_984:
[----:B------:R-:W-:Y:S05]  /*17e90*/  BRA `(.L_x_986) ;  /* 0xffffffac00d87947 */ /* 0x000fea000383ffff */
.L_x_856:
[----:B0-----:R0:W1:Y:S02]  /*17ea0*/  SYNCS.PHASECHK.TRANS64.TRYWAIT P0, [R32+URZ+0x22840], R0 ;  /* 0x02284000200075a7 */ /* 0x001064000800017f */
[----:B-1----:R-:W-:Y:S05]  /*17eb0*/  @!P0 NANOSLEEP.SYNCS 0x989680 ;  /* 0x009896800000895d */ /* 0x002fea0003900000 */
[----:B------:R-:W1:Y:S02]  /*17ec0*/  @!P0 SYNCS.PHASECHK.TRANS64 P0, [R32+URZ+0x22840], R0 ;  /* 0x02284000200085a7 */ /* 0x000e64000800007f */
[----:B-1----:R-:W-:Y:S05]  /*17ed0*/  @!P0 BRA `(.L_x_856) ;  /* 0xfffffffc00f08947 */ /* 0x002fea000383ffff */
[----:B------:R-:W-:Y:S05]  /*17ee0*/  BRA `(.L_x_987) ;  /* 0xffffffac00e87947 */ /* 0x000fea000383ffff */
.L_x_857:
        /* <DEDUP_REMOVED lines=8> */
.L_x_989:
[----:B------:R-:W-:Y:S05]  /*17f70*/  BSYNC B0 ;  /* 0x0000000000007941 */ /* 0x000fea0003800000 */
.L_x_988:
        /* <DEDUP_REMOVED lines=9> */
.L_x_990:
[----:B------:R-:W-:Y:S02]  /*18010*/  IMAD.MOV.U32 R13, RZ, RZ, R4 ;  /* 0x000000ffff0d7224 */ /* 0x000fe400078e0004 */
[----:B------:R-:W-:Y:S02]  /*18020*/  IMAD.MOV.U32 R12, RZ, RZ, 0x1 ;  /* 0x00000001ff0c7424 */ /* 0x000fe400078e00ff */
[----:B------:R-:W-:-:S07]  /*18030*/  IMAD.MOV.U32 R3, RZ, RZ, R14 ;  /* 0x000000ffff037224 */ /* 0x000fce00078e000e */
[----:B------:R-:W-:Y:S05]  /*18040*/  WARPSYNC.COLLECTIVE R15, `(.L_x_991) ;  /* 0x000000000f087348 */ /* 0x000fea0003c00000 */
[----:B------:R0:W1:Y:S02]  /*18050*/  SHFL.IDX P6, R14, R13, R12, R11 ;  /* 0x0000000c0d0e7389 */ /* 0x00006400000c000b */
[----:B01----:R-:W-:Y:S01]  /*18060*/  ENDCOLLECTIVE ;  /* 0x000000000000791b */ /* 0x003fe20003800000 */
.L_x_991:
        /* <DEDUP_REMOVED lines=15> */
.L_x_992:
[----:B------:R-:W-:Y:S02]  /*18160*/  @P0 IMAD R6, R5, 0x2, R22 ;  /* 0x0000000205060824 */ /* 0x000fe400078e0216 */
[----:B------:R-:W-:Y:S02]  /*18170*/  IMAD.MOV.U32 R13, RZ, RZ, R4 ;  /* 0x000000ffff0d7224 */ /* 0x000fe400078e0004 */
[----:B------:R-:W-:Y:S02]  /*18180*/  IMAD.MOV.U32 R12, RZ, RZ, 0x2 ;  /* 0x00000002ff0c7424 */ /* 0x000fe400078e00ff */
[----:B------:R-:W-:-:S07]  /*18190*/  IMAD.MOV.U32 R3, RZ, RZ, R14 ;  /* 0x000000ffff037224 */ /* 0x000fce00078e000e */
[----:B------:R-:W-:Y:S05]  /*181a0*/  WARPSYNC.COLLECTIVE R15, `(.L_x_993) ;  /* 0x000000000f087348 */ /* 0x000fea0003c00000 */
[----:B------:R0:W1:Y:S02]  /*181b0*/  SHFL.IDX P6, R14, R13, R12, R11 ;  /* 0x0000000c0d0e7389 */ /* 0x00006400000c000b */
[----:B01----:R-:W-:Y:S01]  /*181c0*/  ENDCOLLECTIVE ;  /* 0x000000000000791b */ /* 0x003fe20003800000 */
.L_x_993:
        /* <DEDUP_REMOVED lines=15> */
.L_x_994:
[----:B------:R-:W-:Y:S02]  /*182c0*/  @P0 IMAD R6, R5, 0x2, R22 ;  /* 0x0000000205060824 */ /* 0x000fe400078e0216 */
[----:B------:R-:W-:Y:S02]  /*182d0*/  IMAD.MOV.U32 R13, RZ, RZ, R4 ;  /* 0x000000ffff0d7224 */ /* 0x000fe400078e0004 */
[----:B------:R-:W-:Y:S02]  /*182e0*/  IMAD.MOV.U32 R12, RZ, RZ, 0x3 ;  /* 0x00000003ff0c7424 */ /* 0x000fe400078e00ff */
[----:B------:R-:W-:-:S07]  /*182f0*/  IMAD.MOV.U32 R3, RZ, RZ, R14 ;  /* 0x000000ffff037224 */ /* 0x000fce00078e000e */
[----:B------:R-:W-:Y:S05]  /*18300*/  WARPSYNC.COLLECTIVE R15, `(.L_x_995) ;  /* 0x000000000f087348 */ /* 0x000fea0003c00000 */
[----:B------:R0:W1:Y:S02]  /*18310*/  SHFL.IDX P6, R14, R13, R12, R11 ;  /* 0x0000000c0d0e7389 */ /* 0x00006400000c000b */
[----:B01----:R-:W-:Y:S01]  /*18320*/  ENDCOLLECTIVE ;  /* 0x000000000000791b */ /* 0x003fe20003800000 */
.L_x_995:
        /* <DEDUP_REMOVED lines=15> */
.L_x_996:
[----:B------:R-:W-:Y:S02]  /*18420*/  @P0 IMAD R6, R5, 0x2, R22 ;  /* 0x0000000205060824 */ /* 0x000fe400078e0216 */
[----:B------:R-:W-:Y:S02]  /*18430*/  IMAD.MOV.U32 R13, RZ, RZ, R4 ;  /* 0x000000ffff0d7224 */ /* 0x000fe400078e0004 */
[----:B------:R-:W-:Y:S02]  /*18440*/  IMAD.MOV.U32 R12, RZ, RZ, 0x4 ;  /* 0x00000004ff0c7424 */ /* 0x000fe400078e00ff */
[----:B------:R-:W-:-:S07]  /*18450*/  IMAD.MOV.U32 R3, RZ, RZ, R14 ;  /* 0x000000ffff037224 */ /* 0x000fce00078e000e */
[----:B------:R-:W-:Y:S05]  /*18460*/  WARPSYNC.COLLECTIVE R15, `(.L_x_997) ;  /* 0x000000000f087348 */ /* 0x000fea0003c00000 */
[----:B------:R0:W1:Y:S02]  /*18470*/  SHFL.IDX P6, R14, R13, R12, R11 ;  /* 0x0000000c0d0e7389 */ /* 0x00006400000c000b */
[----:B01----:R-:W-:Y:S01]  /*18480*/  ENDCOLLECTIVE ;  /* 0x000000000000791b */ /* 0x003fe20003800000 */
.L_x_997:
        /* <DEDUP_REMOVED lines=15> */
.L_x_998:
[----:B------:R-:W-:Y:S02]  /*18580*/  @P0 IMAD R6, R5, 0x2, R22 ;  /* 0x0000000205060824 */ /* 0x000fe400078e0216 */
[----:B------:R-:W-:Y:S02]  /*18590*/  IMAD.MOV.U32 R13, RZ, RZ, R4 ;  /* 0x000000ffff0d7224 */ /* 0x000fe400078e0004 */
[----:B------:R-:W-:Y:S02]  /*185a0*/  IMAD.MOV.U32 R12, RZ, RZ, 0x5 ;  /* 0x00000005ff0c7424 */ /* 0x000fe400078e00ff */
[----:B------:R-:W-:-:S07]  /*185b0*/  IMAD.MOV.U32 R3, RZ, RZ, R14 ;  /* 0x000000ffff037224 */ /* 0x000fce00078e000e */
[----:B------:R-:W-:Y:S05]  /*185c0*/  WARPSYNC.COLLECTIVE R15, `(.L_x_999) ;  /* 0x000000000f087348 */ /* 0x000fea0003c00000 */
[----:B------:R0:W1:Y:S02]  /*185d0*/  SHFL.IDX P6, R14, R13, R12, R11 ;  /* 0x0000000c0d0e7389 */ /* 0x00006400000c000b */
[----:B01----:R-:W-:Y:S01]  /*185e0*/  ENDCOLLECTIVE ;  /* 0x000000000000791b */ /* 0x003fe20003800000 */
.L_x_999:
[----:B------:R-:W-:-:S05]  /*185f0*/  @P0 LEA R3, P1, R9, R3, 0x1 ;  /* 0x0000000309030211 */ /* 0x000fca00078208ff */
[----:B------:R-:W-:-:S05]  /*18600*/  @P0 IMAD.X R2, RZ, RZ, R2, P1 ;  /* 0x000000ffff020224 */ /* 0x000fca00008e0602 */
[----:B------:R-:W-:Y:S02]  /*18610*/  @P0 LOP3.LUT R3, R3, R2, RZ, 0x3c, !PT ;  /* 0x0000000203030212 */ /* 0x000fe400078e3cff */
[----:B------:R-:W-:Y:S02]  /*18620*/  MOV R13, R0 ;  /* 0x00000000000d7202 */ /* 0x000fe40000000f00 */
[----:B------:R-:W-:-:S04]  /*18630*/  @P0 LOP3.LUT R2, R3, R2, RZ, 0x3c, !PT ;  /* 0x0000000203020212 */ /* 0x000fc800078e3cff */
[----:B------:R-:W-:Y:S01]  /*18640*/  @P0 LOP3.LUT R3, R3, R2, RZ, 0x3c, !PT ;  /* 0x0000000203030212 */ /* 0x000fe200078e3cff */
[----:B------:R-:W-:-:S07]  /*18650*/  IMAD.MOV.U32 R4, RZ, RZ, R14 ;  /* 0x000000ffff047224 */ /* 0x000fce00078e000e */
[----:B------:R-:W-:Y:S05]  /*18660*/  WARPSYNC.COLLECTIVE R15, `(.L_x_1000) ;  /* 0x000000000f087348 */ /* 0x000fea0003c00000 */
[----:B------:R0:W1:Y:S02]  /*18670*/  SHFL.IDX P6, R14, R13, R12, R11 ;  /* 0x0000000c0d0e7389 */ /* 0x00006400000c000b */
[----:B01----:R-:W-:Y:S01]  /*18680*/  ENDCOLLECTIVE ;  /* 0x000000000000791b */ /* 0x003fe20003800000 */
.L_x_1000:
[----:B------:R-:W-:Y:S01]  /*18690*/  @!PT LDS RZ, [RZ] ;  /* 0x00000000fffff984 */ /* 0x000fe20000000800 */
[----:B------:R-:W-:Y:S01]  /*186a0*/  @!PT LDS RZ, [RZ] ;  /* 0x00000000fffff984 */ /* 0x000fe20000000800 */
[----:B------:R-:W-:Y:S01]  /*186b0*/  @!PT LDS RZ, [RZ] ;  /* 0x00000000fffff984 */ /* 0x000fe20000000800 */
[----:B------:R1:W-:Y:S01]  /*186c0*/  @P0 LDGSTS.E.BYPASS.LTC128B.128 [R6+0x1e400], desc[UR40][R2.64], !P2 ;  /* 0x1e40000002060fae */ /* 0x0003e2000d101d68 */
[----:B------:R-:W-:Y:S01]  /*186d0*/  IMAD.MOV.U32 R0, RZ, RZ, R14 ;  /* 0x000000ffff007224 */ /* 0x000fe200078e000e */
[----:B------:R-:W-:Y:S06]  /*186e0*/  BRA `(.L_x_1001) ;  /* 0xffffffac00587947 */ /* 0x000fec000383ffff */
.L_x_862:
[----:B------:R-:W-:Y:S02]  /*186f0*/  IMAD.MOV.U32 R13, RZ, RZ, R2 ;  /* 0x000000ffff0d7224 */ /* 0x000fe400078e0002 */
[----:B------:R-:W-:Y:S02]  /*18700*/  IMAD.MOV.U32 R12, RZ, RZ, RZ ;  /* 0x000000ffff0c7224 */ /* 0x000fe400078e00ff */
[----:B------:R-:W-:Y:S02]  /*18710*/  IMAD.MOV.U32 R11, RZ, RZ, 0x181f ;  /* 0x0000181fff0b7424 */ /* 0x000fe400078e00ff */
[----:B------:R-:W-:Y:S02]  /*18720*/  IMAD.MOV.U32 R15, RZ, RZ, -0x1 ;  /* 0xffffffffff0f7424 */ /* 0x000fe400078e00ff */
[----:B-----5:R-:W-:Y:S02]  /*18730*/  IMAD R3, R20, R7, RZ ;  /* 0x0000000714037224 */ /* 0x020fe400078e02ff */
[----:B------:R-:W-:-:S07]  /*18740*/  IMAD.IADD R17, R10, 0x1, R17 ;  /* 0x000000010a117824 */ /* 0x000fce00078e0211 */
[----:B------:R-:W-:Y:S05]  /*18750*/  WARPSYNC.COLLECTIVE R15, `(.L_x_1002) ;  /* 0x000000000f087348 */ /* 0x000fea0003c00000 */
[----:B------:R0:W1:Y:S02]  /*18760*/  SHFL.IDX P6, R14, R13, R12, R11 ;  /* 0x0000000c0d0e7389 */ /* 0x00006400000c000b */
[----:B01----:R-:W-:Y:S01]  /*18770*/  ENDCOLLECTIVE ;  /* 0x000000000000791b */ /* 0x003fe20003800000 */
.L_x_1002:
[C---:B------:R-:W-:Y:S01]  /*18780*/  VIADD R6, R17.reuse, 0x10 ;  /* 0x0000001011067836 */ /* 0x040fe20000000000 */
[----:B------:R-:W-:Y:S01]  /*18790*/  ISETP.GE.AND P0, PT, R17, R3, PT ;  /* 0x000000031100720c */ /* 0x000fe20003f06270 */
[----:B------:R-:W-:Y:S02]  /*187a0*/  IMAD.MOV.U32 R13, RZ, RZ, R0 ;  /* 0x000000ffff0d7224 */ /* 0x000fe400078e0000 */
[----:B------:R-:W-:-:S10]  /*187b0*/  IMAD.MOV.U32 R4, RZ, RZ, R14 ;  /* 0x000000ffff047224 */ /* 0x000fd400078e000e */
[----:B------:R-:W-:Y:S05]  /*187c0*/  WARPSYNC.COLLECTIVE R15, `(.L_x_1003) ;  /* 0x000000000f087348 */ /* 0x000fea0003c00000 */
[----:B------:R0:W1:Y:S02]  /*187d0*/  SHFL.IDX P6, R14, R13, R12, R11 ;  /* 0x0000000c0d0e7389 */ /* 0x00006400000c000b */
[----:B01----:R-:W-:Y:S01]  /*187e0*/  ENDCOLLECTIVE ;  /* 0x000000000000791b */ /* 0x003fe20003800000 */
.L_x_1003:
[----:B------:R-:W-:Y:S02]  /*187f0*/  IMAD.MOV.U32 R13, RZ, RZ, R2 ;  /* 0x000000ffff0d7224 */ /* 0x000fe400078e0002 */
[----:B------:R-:W-:Y:S02]  /*18800*/  IMAD.MOV.U32 R12, RZ, RZ, 0x1 ;  /* 0x00000001ff0c7424 */ /* 0x000fe400078e00ff */
[----:B------:R-:W-:-:S07]  /*18810*/  IMAD.MOV.U32 R5, RZ, RZ, R14 ;  /* 0x000000ffff057224 */ /* 0x000fce00078e000e */
[----:B------:R-:W-:Y:S05]  /*18820*/  WARPSYNC.COLLECTIVE R15, `(.L_x_1004) ;  /* 0x000000000f087348 */ /* 0x000fea0003c00000 */
[----:B------:R0:W1:Y:S02]  /*18830*/  SHFL.IDX P6, R14, R13, R12, R11 ;  /* 0x0000000c0d0e7389 */ /* 0x00006400000c000b */
[----:B01----:R-:W-:Y:S01]  /*18840*/  ENDCOLLECTIVE ;  /* 0x000000000000791b */ /* 0x003fe20003800000 */
.L_x_1004:
        /* <DEDUP_REMOVED lines=15> */
.L_x_1005:
[----:B------:R-:W-:Y:S02]  /*18940*/  IMAD.MOV.U32 R13, RZ, RZ, R2 ;  /* 0x000000ffff0d7224 */ /* 0x000fe400078e0002 */
[----:B------:R-:W-:Y:S02]  /*18950*/  IMAD.MOV.U32 R12, RZ, RZ, 0x2 ;  /* 0x00000002ff0c7424 */ /* 0x000fe400078e00ff */
[----:B------:R-:W-:-:S07]  /*18960*/  IMAD.MOV.U32 R5, RZ, RZ, R14 ;  /* 0x000000ffff057224 */ /* 0x000fce00078e000e */
[----:B------:R-:W-:Y:S05]  /*18970*/  WARPSYNC.COLLECTIVE R15, `(.L_x_1006) ;  /* 0x000000000f087348 */ /* 0x000fea0003c00000 */
[----:B------:R0:W1:Y:S02]  /*18980*/  SHFL.IDX P6, R14, R13, R12, R11 ;  /* 0x0000000c0d0e7389 */ /* 0x00006400000c000b */
[----:B01----:R-:W-:Y:S01]  /*18990*/  ENDCOLLECTIVE ;  /* 0x000000000000791b */ /* 0x003fe20003800000 */
.L_x_1006:
        /* <DEDUP_REMOVED lines=16> */
.L_x_1007:
[----:B------:R-:W-:Y:S02]  /*18aa0*/  IMAD.MOV.U32 R13, RZ, RZ, R2 ;  /* 0x000000ffff0d7224 */ /* 0x000fe400078e0002 */
[----:B------:R-:W-:Y:S02]  /*18ab0*/  IMAD.MOV.U32 R12, RZ, RZ, 0x3 ;  /* 0x00000003ff0c7424 */ /* 0x000fe400078e00ff */
[----:B------:R-:W-:-:S07]  /*18ac0*/  IMAD.MOV.U32 R5, RZ, RZ, R14 ;  /* 0x000000ffff057224 */ /* 0x000fce00078e000e */
[----:B------:R-:W-:Y:S05]  /*18ad0*/  WARPSYNC.COLLECTIVE R15, `(.L_x_1008) ;  /* 0x000000000f087348 */ /* 0x000fea0003c00000 */
[----:B------:R0:W1:Y:S02]  /*18ae0*/  SHFL.IDX P6, R14, R13, R12, R11 ;  /* 0x0000000c0d0e7389 */ /* 0x00006400000c000b */
[----:B01----:R-:W-:Y:S01]  /*18af0*/  ENDCOLLECTIVE ;  /* 0x000000000000791b */ /* 0x003fe20003800000 */
.L_x_1008:
        /* <DEDUP_REMOVED lines=16> */
.L_x_1009:
[----:B------:R-:W-:Y:S02]  /*18c00*/  IMAD.MOV.U32 R13, RZ, RZ, R2 ;  /* 0x000000ffff0d7224 */ /* 0x000fe400078e0002 */
[----:B------:R-:W-:Y:S02]  /*18c10*/  IMAD.MOV.U32 R12, RZ, RZ, 0x4 ;  /* 0x00000004ff0c7424 */ /* 0x000fe400078e00ff */
[----:B------:R-:W-:-:S07]  /*18c20*/  IMAD.MOV.U32 R5, RZ, RZ, R14 ;  /* 0x000000ffff057224 */ /* 0x000fce00078e000e */
[----:B------:R-:W-:Y:S05]  /*18c30*/  WARPSYNC.COLLECTIVE R15, `(.L_x_1010) ;  /* 0x000000000f087348 */ /* 0x000fea0003c00000 */
[----:B------:R0:W1:Y:S02]  /*18c40*/  SHFL.IDX P6, R14, R13, R12, R11 ;  /* 0x0000000c0d0e7389 */ /* 0x00006400000c000b */
[----:B01----:R-:W-:Y:S01]  /*18c50*/  ENDCOLLECTIVE ;  /* 0x000000000000791b */ /* 0x003fe20003800000 */
.L_x_1010:
        /* <DEDUP_REMOVED lines=16> */
.L_x_1011:
[----:B------:R-:W-:Y:S02]  /*18d60*/  IMAD.MOV.U32 R13, RZ, RZ, R2 ;  /* 0x000000ffff0d7224 */ /* 0x000fe400078e0002 */
[----:B------:R-:W-:Y:S02]  /*18d70*/  IMAD.MOV.U32 R12, RZ, RZ, 0x5 ;  /* 0x00000005ff0c7424 */ /* 0x000fe400078e00ff */
[----:B------:R-:W-:-:S07]  /*18d80*/  IMAD.MOV.U32 R5, RZ, RZ, R14 ;  /* 0x000000ffff057224 */ /* 0x000fce00078e000e */
[----:B------:R-:W-:Y:S05]  /*18d90*/  WARPSYNC.COLLECTIVE R15, `(.L_x_1012) ;  /* 0x000000000f087348 */ /* 0x000fea0003c00000 */
[----:B------:R0:W1:Y:S02]  /*18da0*/  SHFL.IDX P6, R14, R13, R12, R11 ;  /* 0x0000000c0d0e7389 */ /* 0x00006400000c000b */
[----:B01----:R-:W-:Y:S01]  /*18db0*/  ENDCOLLECTIVE ;  /* 0x000000000000791b */ /* 0x003fe20003800000 */
.L_x_1012:
        /* <DEDUP_REMOVED lines=16> */
.L_x_1013:
[----:B------:R-:W-:Y:S02]  /*18ec0*/  IMAD.MOV.U32 R13, RZ, RZ, R2 ;  /* 0x000000ffff0d7224 */ /* 0x000fe400078e0002 */
[----:B------:R-:W-:Y:S02]  /*18ed0*/  IMAD.MOV.U32 R12, RZ, RZ, 0x6 ;  /* 0x00000006ff0c7424 */ /* 0x000fe400078e00ff */
[----:B------:R-:W-:-:S07]  /*18ee0*/  IMAD.MOV.U32 R5, RZ, RZ, R14 ;  /* 0x000000ffff057224 */ /* 0x000fce00078e000e */
[----:B------:R-:W-:Y:S05]  /*18ef0*/  WARPSYNC.COLLECTIVE R15, `(.L_x_1014) ;  /* 0x000000000f087348 */ /* 0x000fea0003c00000 */
[----:B------:R0:W1:Y:S02]  /*18f00*/  SHFL.IDX P6, R14, R13, R12, R11 ;  /* 0x0000000c0d0e7389 */ /* 0x00006400000c000b */
[----:B01----:R-:W-:Y:S01]  /*18f10*/  ENDCOLLECTIVE ;  /* 0x000000000000791b */ /* 0x003fe20003800000 */
.L_x_1014:
        /* <DEDUP_REMOVED lines=16> */
.L_x_1015:
[----:B------:R-:W-:Y:S02]  /*19020*/  IMAD.MOV.U32 R13, RZ, RZ, R2 ;  /* 0x000000ffff0d7224 */ /* 0x000fe400078e0002 */
[----:B------:R-:W-:Y:S02]  /*19030*/  IMAD.MOV.U32 R12, RZ, RZ, 0x7 ;  /* 0x00000007ff0c7424 */ /* 0x000fe400078e00ff */
[----:B------:R-:W-:-:S07]  /*19040*/  IMAD.MOV.U32 R5, RZ, RZ, R14 ;  /* 0x000000ffff057224 */ /* 0x000fce00078e000e */
[----:B------:R-:W-:Y:S05]  /*19050*/  WARPSYNC.COLLECTIVE R15, `(.L_x_1016) ;  /* 0x000000000f087348 */ /* 0x000fea0003c00000 */
[----:B------:R0:W1:Y:S02]  /*19060*/  SHFL.IDX P6, R14, R13, R12, R11 ;  /* 0x0000000c0d0e7389 */ /* 0x00006400000c000b */
[----:B01----:R-:W-:Y:S01]  /*19070*/  ENDCOLLECTIVE ;  /* 0x000000000000791b */ /* 0x003fe20003800000 */
.L_x_1016:
        /* <DEDUP_REMOVED lines=10> */
[----:B0-----:R-:W-:-:S07]  /*19120*/  IMAD.MOV.U32 R4, RZ, RZ, R14 ;  /* 0x000000ffff047224 */ /* 0x001fce00078e000e */
[----:B------:R-:W-:Y:S05]  /*19130*/  WARPSYNC.COLLECTIVE R15, `(.L_x_1017) ;  /* 0x000000000f087348 */ /* 0x000fea0003c00000 */
[----:B------:R0:W1:Y:S02]  /*19140*/  SHFL.IDX P6, R14, R13, R12, R11 ;  /* 0x0000000c0d0e7389 */ /* 0x00006400000c000b */
[----:B01----:R-:W-:Y:S01]  /*19150*/  ENDCOLLECTIVE ;  /* 0x000000000000791b */ /* 0x003fe20003800000 */
.L_x_1017:
[----:B------:R-:W-:Y:S01]  /*19160*/  IMAD.MOV.U32 R0, RZ, RZ, R14 ;  /* 0x000000ffff007224 */ /* 0x000fe200078e000e */
[----:B------:R-:W-:Y:S06]  /*19170*/  BRA `(.L_x_1018) ;  /* 0xffffffac00e07947 */ /* 0x000fec000383ffff */
.L_x_865:
[----:B0-----:R0:W1:Y:S02]  /*19180*/  SYNCS.PHASECHK.TRANS64.TRYWAIT P0, [R22+URZ+0x22820], R3 ;  /* 0x02282003160075a7 */ /* 0x001064000800017f */
[----:B-1----:R-:W-:Y:S05]  /*19190*/  @!P0 NANOSLEEP.SYNCS 0x989680 ;  /* 0x009896800000895d */ /* 0x002fea0003900000 */
[----:B------:R-:W1:Y:S02]  /*191a0*/  @!P0 SYNCS.PHASECHK.TRANS64 P0, [R22+URZ+0x22820], R3 ;  /* 0x02282003160085a7 */ /* 0x000e64000800007f */
[----:B-1----:R-:W-:Y:S05]  /*191b0*/  @!P0 BRA `(.L_x_865) ;  /* 0xfffffffc00f08947 */ /* 0x002fea000383ffff */
[----:B------:R-:W-:Y:S05]  /*191c0*/  BRA `(.L_x_1019) ;  /* 0xffffffb0003c7947 */ /* 0x000fea000383ffff */
.L_x_868:
[----:B0-----:R0:W1:Y:S02]  /*191d0*/  SYNCS.PHASECHK.TRANS64.TRYWAIT P0, [R32+URZ+0x22860], R3 ;  /* 0x02286003200075a7 */ /* 0x001064000800017f */
[----:B-1----:R-:W-:Y:S05]  /*191e0*/  @!P0 NANOSLEEP.SYNCS 0x989680 ;  /* 0x009896800000895d */ /* 0x002fea0003900000 */
[----:B------:R-:W1:Y:S02]  /*191f0*/  @!P0 SYNCS.PHASECHK.TRANS64 P0, [R32+URZ+0x22860], R3 ;  /* 0x02286003200085a7 */ /* 0x000e64000800007f */
[----:B-1----:R-:W-:Y:S05]  /*19200*/  @!P0 BRA `(.L_x_868) ;  /* 0xfffffffc00f08947 */ /* 0x002fea000383ffff */
[----:B------:R-:W-:Y:S05]  /*19210*/  BRA `(.L_x_1020) ;  /* 0xffffffb0004c7947 */ /* 0x000fea000383ffff */
.L_x_869:
        /* <DEDUP_REMOVED lines=8> */
.L_x_1022:
[----:B------:R-:W-:Y:S05]  /*192a0*/  BSYNC B0 ;  /* 0x0000000000007941 */ /* 0x000fea0003800000 */
.L_x_1021:
        /* <DEDUP_REMOVED lines=13> */
.L_x_1023:
        /* <DEDUP_REMOVED lines=8> */
.L_x_1024:
[----:B------:R-:W-:Y:S01]  /*19400*/  IMAD.SHL.U32 R0, R7, 0x2, RZ ;  /* 0x0000000207007824 */ /* 0x000fe200078e00ff */
[----:B------:R-:W-:-:S04]  /*19410*/  LOP3.LUT R7, R35, 0x1, RZ, 0xc0, !PT ;  /* 0x0000000123077812 */ /* 0x000fc800078ec0ff */
[----:B------:R-:W-:Y:S02]  /*19420*/  IADD3 R2, P0, R2, R0, RZ ;  /* 0x0000000002027210 */ /* 0x000fe40007f1e0ff */
[----:B------:R-:W-:-:S03]  /*19430*/  ISETP.NE.U32.AND P3, PT, R7, 0x1, PT ;  /* 0x000000010700780c */ /* 0x000fc60003f65070 */
        /* <DEDUP_REMOVED lines=17> */
.L_x_1025:
[----:B------:R-:W-:Y:S02]  /*19550*/  IMAD.MOV.U32 R13, RZ, RZ, R6 ;  /* 0x000000ffff0d7224 */ /* 0x000fe400078e0006 */
[----:B------:R-:W-:Y:S01]  /*19560*/  IMAD.MOV.U32 R12, RZ, RZ, 0x2 ;  /* 0x00000002ff0c7424 */ /* 0x000fe200078e00ff */
[----:B------:R-:W-:-:S13]  /*19570*/  IADD3 R2, P4, R14, R0, RZ ;  /* 0x000000000e027210 */ /* 0x000fda0007f9e0ff */
[----:B------:R-:W-:Y:S05]  /*19580*/  WARPSYNC.COLLECTIVE R15, `(.L_x_1026) ;  /* 0x000000000f087348 */ /* 0x000fea0003c00000 */
[----:B------:R0:W1:Y:S02]  /*19590*/  SHFL.IDX P6, R14, R13, R12, R11 ;  /* 0x0000000c0d0e7389 */ /* 0x00006400000c000b */
[----:B01----:R-:W-:Y:S01]  /*195a0*/  ENDCOLLECTIVE ;  /* 0x000000000000791b */ /* 0x003fe20003800000 */
.L_x_1026:
        /* <DEDUP_REMOVED lines=17> */
.L_x_1027:
[----:B------:R-:W-:Y:S02]  /*196c0*/  IMAD.MOV.U32 R13, RZ, RZ, R6 ;  /* 0x000000ffff0d7224 */ /* 0x000fe400078e0006 */
[----:B------:R-:W-:Y:S01]  /*196d0*/  IMAD.MOV.U32 R12, RZ, RZ, 0x3 ;  /* 0x00000003ff0c7424 */ /* 0x000fe200078e00ff */
[----:B------:R-:W-:-:S13]  /*196e0*/  IADD3 R2, P4, R14, R0, RZ ;  /* 0x000000000e027210 */ /* 0x000fda0007f9e0ff */
[----:B------:R-:W-:Y:S05]  /*196f0*/  WARPSYNC.COLLECTIVE R15, `(.L_x_1028) ;  /* 0x000000000f087348 */ /* 0x000fea0003c00000 */
[----:B------:R0:W1:Y:S02]  /*19700*/  SHFL.IDX P6, R14, R13, R12, R11 ;  /* 0x0000000c0d0e7389 */ /* 0x00006400000c000b */
[----:B01----:R-:W-:Y:S01]  /*19710*/  ENDCOLLECTIVE ;  /* 0x000000000000791b */ /* 0x003fe20003800000 */
.L_x_1028:
        /* <DEDUP_REMOVED lines=17> */
.L_x_1029:
[----:B------:R-:W-:Y:S02]  /*19830*/  IMAD.MOV.U32 R13, RZ, RZ, R6 ;  /* 0x000000ffff0d7224 */ /* 0x000fe400078e0006 */
[----:B------:R-:W-:Y:S01]  /*19840*/  IMAD.MOV.U32 R12, RZ, RZ, 0x4 ;  /* 0x00000004ff0c7424 */ /* 0x000fe200078e00ff */
[----:B------:R-:W-:-:S13]  /*19850*/  IADD3 R2, P4, R14, R0, RZ ;  /* 0x000000000e027210 */ /* 0x000fda0007f9e0ff */
[----:B------:R-:W-:Y:S05]  /*19860*/  WARPSYNC.COLLECTIVE R15, `(.L_x_1030) ;  /* 0x000000000f087348 */ /* 0x000fea0003c00000 */
[----:B------:R0:W1:Y:S02]  /*19870*/  SHFL.IDX P6, R14, R13, R12, R11 ;  /* 0x0000000c0d0e7389 */ /* 0x00006400000c000b */
[----:B01----:R-:W-:Y:S01]  /*19880*/  ENDCOLLECTIVE ;  /* 0x000000000000791b */ /* 0x003fe20003800000 */
.L_x_1030:
        /* <DEDUP_REMOVED lines=17> */
.L_x_1031:
[----:B------:R-:W-:Y:S02]  /*199a0*/  IMAD.MOV.U32 R13, RZ, RZ, R6 ;  /* 0x000000ffff0d7224 */ /* 0x000fe400078e0006 */
[----:B------:R-:W-:Y:S01]  /*199b0*/  IMAD.MOV.U32 R12, RZ, RZ, 0x5 ;  /* 0x00000005ff0c7424 */ /* 0x000fe200078e00ff */
[----:B------:R-:W-:-:S13]  /*199c0*/  IADD3 R2, P4, R14, R0, RZ ;  /* 0x000000000e027210 */ /* 0x000fda0007f9e0ff */
[----:B------:R-:W-:Y:S05]  /*199d0*/  WARPSYNC.COLLECTIVE R15, `(.L_x_1032) ;  /* 0x000000000f087348 */ /* 0x000fea0003c00000 */
[----:B------:R0:W1:Y:S02]  /*199e0*/  SHFL.IDX P6, R14, R13, R12, R11 ;  /* 0x0000000c0d0e7389 */ /* 0x00006400000c000b */
[----:B01----:R-:W-:Y:S01]  /*199f0*/  ENDCOLLECTIVE ;  /* 0x000000000000791b */ /* 0x003fe20003800000 */
.L_x_1032:
        /* <DEDUP_REMOVED lines=12> */
.L_x_1033:
        /* <DEDUP_REMOVED lines=9> */
.L_x_876:
[----:B0-----:R0:W1:Y:S02]  /*19b50*/  SYNCS.PHASECHK.TRANS64.TRYWAIT P0, [R4+URZ+0x22840], R21 ;  /* 0x02284015040075a7 */ /* 0x001064000800017f */
[----:B-1----:R-:W-:Y:S05]  /*19b60*/  @!P0 NANOSLEEP.SYNCS 0x989680 ;  /* 0x009896800000895d */ /* 0x002fea0003900000 */
[----:B------:R-:W1:Y:S02]  /*19b70*/  @!P0 SYNCS.PHASECHK.TRANS64 P0, [R4+URZ+0x22840], R21 ;  /* 0x02284015040085a7 */ /* 0x000e64000800007f */
[----:B-1----:R-:W-:Y:S05]  /*19b80*/  @!P0 BRA `(.L_x_876) ;  /* 0xfffffffc00f08947 */ /* 0x002fea000383ffff */
[----:B------:R-:W-:Y:S05]  /*19b90*/  BRA `(.L_x_1035) ;  /* 0xffffffb000b47947 */ /* 0x000fea000383ffff */
.L_x_877:
        /* <DEDUP_REMOVED lines=8> */
.L_x_1037:
[----:B------:R-:W-:Y:S05]  /*19c20*/  BSYNC B1 ;  /* 0x0000000000017941 */ /* 0x000fea0003800000 */
.L_x_1036:
        /* <DEDUP_REMOVED lines=9> */
.L_x_1038:
[----:B------:R-:W-:Y:S02]  /*19cc0*/  IMAD.MOV.U32 R13, RZ, RZ, R9 ;  /* 0x000000ffff0d7224 */ /* 0x000fe400078e0009 */
[----:B------:R-:W-:Y:S02]  /*19cd0*/  IMAD.MOV.U32 R12, RZ, RZ, 0x1 ;  /* 0x00000001ff0c7424 */ /* 0x000fe400078e00ff */
[----:B------:R-:W-:-:S07]  /*19ce0*/  IMAD.MOV.U32 R2, RZ, RZ, R14 ;  /* 0x000000ffff027224 */ /* 0x000fce00078e000e */
[----:B------:R-:W-:Y:S05]  /*19cf0*/  WARPSYNC.COLLECTIVE R15, `(.L_x_1039) ;  /* 0x000000000f087348 */ /* 0x000fea0003c00000 */
[----:B------:R0:W1:Y:S02]  /*19d00*/  SHFL.IDX P6, R14, R13, R12, R11 ;  /* 0x0000000c0d0e7389 */ /* 0x00006400000c000b */
[----:B01----:R-:W-:Y:S01]  /*19d10*/  ENDCOLLECTIVE ;  /* 0x000000000000791b */ /* 0x003fe20003800000 */
.L_x_1039:
        /* <DEDUP_REMOVED lines=11> */
.L_x_1040:
[----:B------:R-:W-:Y:S02]  /*19dd0*/  IMAD.MOV.U32 R13, RZ, RZ, R9 ;  /* 0x000000ffff0d7224 */ /* 0x000fe400078e0009 */
[----:B------:R-:W-:Y:S02]  /*19de0*/  IMAD.MOV.U32 R12, RZ, RZ, 0x2 ;  /* 0x00000002ff0c7424 */ /* 0x000fe400078e00ff */
[----:B------:R-:W-:-:S07]  /*19df0*/  IMAD.MOV.U32 R2, RZ, RZ, R14 ;  /* 0x000000ffff027224 */ /* 0x000fce00078e000e */
[----:B------:R-:W-:Y:S05]  /*19e00*/  WARPSYNC.COLLECTIVE R15, `(.L_x_1041) ;  /* 0x000000000f087348 */ /* 0x000fea0003c00000 */
[----:B------:R0:W1:Y:S02]  /*19e10*/  SHFL.IDX P6, R14, R13, R12, R11 ;  /* 0x0000000c0d0e7389 */ /* 0x00006400000c000b */
[----:B01----:R-:W-:Y:S01]  /*19e20*/  ENDCOLLECTIVE ;  /* 0x000000000000791b */ /* 0x003fe20003800000 */
.L_x_1041:
        /* <DEDUP_REMOVED lines=11> */
.L_x_1042:
[----:B------:R-:W-:Y:S02]  /*19ee0*/  IMAD.MOV.U32 R13, RZ, RZ, R9 ;  /* 0x000000ffff0d7224 */ /* 0x000fe400078e0009 */
[----:B------:R-:W-:Y:S02]  /*19ef0*/  IMAD.MOV.U32 R12, RZ, RZ, 0x3 ;  /* 0x00000003ff0c7424 */ /* 0x000fe400078e00ff */
[----:B------:R-:W-:-:S07]  /*19f00*/  IMAD.MOV.U32 R2, RZ, RZ, R14 ;  /* 0x000000ffff027224 */ /* 0x000fce00078e000e */
[----:B------:R-:W-:Y:S05]  /*19f10*/  WARPSYNC.COLLECTIVE R15, `(.L_x_1043) ;  /* 0x000000000f087348 */ /* 0x000fea0003c00000 */
[----:B------:R0:W1:Y:S02]  /*19f20*/  SHFL.IDX P6, R14, R13, R12, R11 ;  /* 0x0000000c0d0e7389 */ /* 0x00006400000c000b */
[----:B01----:R-:W-:Y:S01]  /*19f30*/  ENDCOLLECTIVE ;  /* 0x000000000000791b */ /* 0x003fe20003800000 */
.L_x_1043:
        /* <DEDUP_REMOVED lines=11> */
.L_x_1044:
[----:B------:R-:W-:Y:S02]  /*19ff0*/  IMAD.MOV.U32 R13, RZ, RZ, R9 ;  /* 0x000000ffff0d7224 */ /* 0x000fe400078e0009 */
[----:B------:R-:W-:Y:S02]  /*1a000*/  IMAD.MOV.U32 R12, RZ, RZ, 0x4 ;  /* 0x00000004ff0c7424 */ /* 0x000fe400078e00ff */
[----:B------:R-:W-:-:S07]  /*1a010*/  IMAD.MOV.U32 R2, RZ, RZ, R14 ;  /* 0x000000ffff027224 */ /* 0x000fce00078e000e */
[----:B------:R-:W-:Y:S05]  /*1a020*/  WARPSYNC.COLLECTIVE R15, `(.L_x_1045) ;  /* 0x000000000f087348 */ /* 0x000fea0003c00000 */
[----:B------:R0:W1:Y:S02]  /*1a030*/  SHFL.IDX P6, R14, R13, R12, R11 ;  /* 0x0000000c0d0e7389 */ /* 0x00006400000c000b */
[----:B01----:R-:W-:Y:S01]  /*1a040*/  ENDCOLLECTIVE ;  /* 0x000000000000791b */ /* 0x003fe20003800000 */
.L_x_1045:
        /* <DEDUP_REMOVED lines=11> */
.L_x_1046:
[----:B------:R-:W-:Y:S02]  /*1a100*/  IMAD.MOV.U32 R13, RZ, RZ, R9 ;  /* 0x000000ffff0d7224 */ /* 0x000fe400078e0009 */
[----:B------:R-:W-:Y:S02]  /*1a110*/  IMAD.MOV.U32 R12, RZ, RZ, 0x5 ;  /* 0x00000005ff0c7424 */ /* 0x000fe400078e00ff */
[----:B------:R-:W-:-:S07]  /*1a120*/  IMAD.MOV.U32 R2, RZ, RZ, R14 ;  /* 0x000000ffff027224 */ /* 0x000fce00078e000e */
[----:B------:R-:W-:Y:S05]  /*1a130*/  WARPSYNC.COLLECTIVE R15, `(.L_x_1047) ;  /* 0x000000000f087348 */ /* 0x000fea0003c00000 */
[----:B------:R0:W1:Y:S02]  /*1a140*/  SHFL.IDX P6, R14, R13, R12, R11 ;  /* 0x0000000c0d0e7389 */ /* 0x00006400000c000b */
[----:B01----:R-:W-:Y:S01]  /*1a150*/  ENDCOLLECTIVE ;  /* 0x000000000000791b */ /* 0x003fe20003800000 */
.L_x_1047:
        /* <DEDUP_REMOVED lines=11> */
.L_x_1048:
[----:B------:R-:W-:Y:S01]  /*1a210*/  IMAD.MOV.U32 R2, RZ, RZ, R14 ;  /* 0x000000ffff027224 */ /* 0x000fe200078e000e */
[----:B------:R-:W-:Y:S06]  /*1a220*/  BRA `(.L_x_1049) ;  /* 0xffffffac00e47947 */ /* 0x000fec000383ffff */
.L_x_882:
[----:B---3--:R3:W4:Y:S02]  /*1a230*/  SYNCS.PHASECHK.TRANS64.TRYWAIT P0, [R4+URZ+0x22860], R21 ;  /* 0x02286015040075a7 */ /* 0x008724000800017f */
[----:B----4-:R-:W-:Y:S05]  /*1a240*/  @!P0 NANOSLEEP.SYNCS 0x989680 ;  /* 0x009896800000895d */ /* 0x010fea0003900000 */
[----:B------:R-:W4:Y:S02]  /*1a250*/  @!P0 SYNCS.PHASECHK.TRANS64 P0, [R4+URZ+0x22860], R21 ;  /* 0x02286015040085a7 */ /* 0x000f24000800007f */
[----:B----4-:R-:W-:Y:S05]  /*1a260*/  @!P0 BRA `(.L_x_882) ;  /* 0xfffffffc00f08947 */ /* 0x010fea000383ffff */
[----:B------:R-:W-:Y:S05]  /*1a270*/  BRA `(.L_x_1050) ;  /* 0xffffffb000347947 */ /* 0x000fea000383ffff */
.L_x_883:
[----:B------:R-:W-:Y:S01]  /*1a280*/  BSSY B1, `(.L_x_1051) ;  /* 0x0000008000017945 */ /* 0x000fe20003800000 */
[----:B------:R-:W-:Y:S02]  /*1a290*/  IMAD.MOV.U32 R13, RZ, RZ, R7 ;  /* 0x000000ffff0d7224 */ /* 0x000fe400078e0007 */
[----:B------:R-:W-:Y:S02]  /*1a2a0*/  IMAD.MOV.U32 R12, RZ, RZ, RZ ;  /* 0x000000ffff0c7224 */ /* 0x000fe400078e00ff */
[----:B------:R-:W-:Y:S02]  /*1a2b0*/  IMAD.MOV.U32 R11, RZ, RZ, 0x181f ;  /* 0x0000181fff0b7424 */ /* 0x000fe400078e00ff */
[----:B------:R-:W-:-:S07]  /*1a2c0*/  IMAD.MOV.U32 R15, RZ, RZ, -0x1 ;  /* 0xffffffffff0f7424 */ /* 0x000fce00078e00ff */
[----:B0123--:R-:W-:Y:S05]  /*1a2d0*/  WARPSYNC.COLLECTIVE R15, `(.L_x_1052) ;  /* 0x000000000f087348 */ /* 0x00ffea0003c00000 */
[----:B------:R4:W0:Y:S02]  /*1a2e0*/  SHFL.IDX P6, R14, R13, R12, R11 ;  /* 0x0000000c0d0e7389 */ /* 0x00082400000c000b */
[----:B01234-:R-:W-:Y:S01]  /*1a2f0*/  ENDCOLLECTIVE ;  /* 0x000000000000791b */ /* 0x01ffe20003800000 */
.L_x_1052:
[----:B------:R-:W-:Y:S05]  /*1a300*/  BSYNC B1 ;  /* 0x0000000000017941 */ /* 0x000fea0003800000 */
.L_x_1051:
        /* <DEDUP_REMOVED lines=9> */
.L_x_1053:
[----:B------:R-:W-:Y:S02]  /*1a3a0*/  IMAD.MOV.U32 R13, RZ, RZ, R7 ;  /* 0x000000ffff0d7224 */ /* 0x000fe400078e0007 */
[----:B------:R-:W-:Y:S01]  /*1a3b0*/  IMAD.MOV.U32 R12, RZ, RZ, 0x1 ;  /* 0x00000001ff0c7424 */ /* 0x000fe200078e00ff */
[----:B------:R-:W-:-:S13]  /*1a3c0*/  IADD3 R2, P0, R14, R0, RZ ;  /* 0x000000000e027210 */ /* 0x000fda0007f1e0ff */
[----:B------:R-:W-:Y:S05]  /*1a3d0*/  WARPSYNC.COLLECTIVE R15, `(.L_x_1054) ;  /* 0x000000000f087348 */ /* 0x000fea0003c00000 */
[----:B------:R0:W1:Y:S02]  /*1a3e0*/  SHFL.IDX P6, R14, R13, R12, R11 ;  /* 0x0000000c0d0e7389 */ /* 0x00006400000c000b */
[----:B01----:R-:W-:Y:S01]  /*1a3f0*/  ENDCOLLECTIVE ;  /* 0x000000000000791b */ /* 0x003fe20003800000 */
.L_x_1054:
        /* <DEDUP_REMOVED lines=13> */
.L_x_1055:
[----:B------:R-:W-:Y:S02]  /*1a4d0*/  IMAD.MOV.U32 R13, RZ, RZ, R7 ;  /* 0x000000ffff0d7224 */ /* 0x000fe400078e0007 */
[----:B------:R-:W-:Y:S01]  /*1a4e0*/  IMAD.MOV.U32 R12, RZ, RZ, 0x2 ;  /* 0x00000002ff0c7424 */ /* 0x000fe200078e00ff */
[----:B------:R-:W-:-:S13]  /*1a4f0*/  IADD3 R2, P0, R14, R0, RZ ;  /* 0x000000000e027210 */ /* 0x000fda0007f1e0ff */
[----:B------:R-:W-:Y:S05]  /*1a500*/  WARPSYNC.COLLECTIVE R15, `(.L_x_1056) ;  /* 0x000000000f087348 */ /* 0x000fea0003c00000 */
[----:B------:R0:W1:Y:S02]  /*1a510*/  SHFL.IDX P6, R14, R13, R12, R11 ;  /* 0x0000000c0d0e7389 */ /* 0x00006400000c000b */
[----:B01----:R-:W-:Y:S01]  /*1a520*/  ENDCOLLECTIVE ;  /* 0x000000000000791b */ /* 0x003fe20003800000 */
.L_x_1056:
        /* <DEDUP_REMOVED lines=13> */
.L_x_1057:
[----:B------:R-:W-:Y:S02]  /*1a600*/  IMAD.MOV.U32 R13, RZ, RZ, R7 ;  /* 0x000000ffff0d7224 */ /* 0x000fe400078e0007 */
[----:B------:R-:W-:Y:S01]  /*1a610*/  IMAD.MOV.U32 R12, RZ, RZ, 0x3 ;  /* 0x00000003ff0c7424 */ /* 0x000fe200078e00ff */
[----:B------:R-:W-:-:S13]  /*1a620*/  IADD3 R2, P0, R14, R0, RZ ;  /* 0x000000000e027210 */ /* 0x000fda0007f1e0ff */
[----:B------:R-:W-:Y:S05]  /*1a630*/  WARPSYNC.COLLECTIVE R15, `(.L_x_1058) ;  /* 0x000000000f087348 */ /* 0x000fea0003c00000 */
[----:B------:R0:W1:Y:S02]  /*1a640*/  SHFL.IDX P6, R14, R13, R12, R11 ;  /* 0x0000000c0d0e7389 */ /* 0x00006400000c000b */
[----:B01----:R-:W-:Y:S01]  /*1a650*/  ENDCOLLECTIVE ;  /* 0x000000000000791b */ /* 0x003fe20003800000 */
.L_x_1058:
        /* <DEDUP_REMOVED lines=13> */
.L_x_1059:
[----:B------:R-:W-:Y:S02]  /*1a730*/  IMAD.MOV.U32 R13, RZ, RZ, R7 ;  /* 0x000000ffff0d7224 */ /* 0x000fe400078e0007 */
[----:B------:R-:W-:Y:S01]  /*1a740*/  IMAD.MOV.U32 R12, RZ, RZ, 0x4 ;  /* 0x00000004ff0c7424 */ /* 0x000fe200078e00ff */
[----:B------:R-:W-:-:S13]  /*1a750*/  IADD3 R2, P0, R14, R0, RZ ;  /* 0x000000000e027210 */ /* 0x000fda0007f1e0ff */
[----:B------:R-:W-:Y:S05]  /*1a760*/  WARPSYNC.COLLECTIVE R15, `(.L_x_1060) ;  /* 0x000000000f087348 */ /* 0x000fea0003c00000 */
[----:B------:R0:W1:Y:S02]  /*1a770*/  SHFL.IDX P6, R14, R13, R12, R11 ;  /* 0x0000000c0d0e7389 */ /* 0x00006400000c000b */
[----:B01----:R-:W-:Y:S01]  /*1a780*/  ENDCOLLECTIVE ;  /* 0x000000000000791b */ /* 0x003fe20003800000 */
.L_x_1060:
        /* <DEDUP_REMOVED lines=13> */
.L_x_1061:
[----:B------:R-:W-:Y:S02]  /*1a860*/  IMAD.MOV.U32 R13, RZ, RZ, R7 ;  /* 0x000000ffff0d7224 */ /* 0x000fe400078e0007 */
[----:B------:R-:W-:Y:S01]  /*1a870*/  IMAD.MOV.U32 R12, RZ, RZ, 0x5 ;  /* 0x00000005ff0c7424 */ /* 0x000fe200078e00ff */
[----:B------:R-:W-:-:S13]  /*1a880*/  IADD3 R2, P0, R14, R0, RZ ;  /* 0x000000000e027210 */ /* 0x000fda0007f1e0ff */
[----:B------:R-:W-:Y:S05]  /*1a890*/  WARPSYNC.COLLECTIVE R15, `(.L_x_1062) ;  /* 0x000000000f087348 */ /* 0x000fea0003c00000 */
[----:B------:R0:W1:Y:S02]  /*1a8a0*/  SHFL.IDX P6, R14, R13, R12, R11 ;  /* 0x0000000c0d0e7389 */ /* 0x00006400000c000b */
[----:B01----:R-:W-:Y:S01]  /*1a8b0*/  ENDCOLLECTIVE ;  /* 0x000000000000791b */ /* 0x003fe20003800000 */
.L_x_1062:
        /* <DEDUP_REMOVED lines=13> */
.L_x_1063:
[----:B------:R-:W-:Y:S05]  /*1a990*/  BRA `(.L_x_1064) ;  /* 0xffffffac00807947 */ /* 0x000fea000383ffff */
.L_x_891:
[----:B------:R-:W-:Y:S01]  /*1a9a0*/  BSSY B0, `(.L_x_1065) ;  /* 0x0000008000007945 */ /* 0x000fe20003800000 */
[----:B------:R-:W-:Y:S02]  /*1a9b0*/  IMAD.MOV.U32 R13, RZ, RZ, R16 ;  /* 0x000000ffff0d7224 */ /* 0x000fe400078e0010 */
[----:B------:R-:W-:Y:S02]  /*1a9c0*/  IMAD.MOV.U32 R12, RZ, RZ, RZ ;  /* 0x000000ffff0c7224 */ /* 0x000fe400078e00ff */
[----:B------:R-:W-:Y:S02]  /*1a9d0*/  IMAD.MOV.U32 R11, RZ, RZ, 0x1f ;  /* 0x0000001fff0b7424 */ /* 0x000fe400078e00ff */
[----:B------:R-:W-:-:S07]  /*1a9e0*/  IMAD.MOV.U32 R15, RZ, RZ, -0x1 ;  /* 0xffffffffff0f7424 */ /* 0x000fce00078e00ff */
[----:B0-23--:R-:W-:Y:S05]  /*1a9f0*/  WARPSYNC.COLLECTIVE R15, `(.L_x_1066) ;  /* 0x000000000f087348 */ /* 0x00dfea0003c00000 */
[----:B------:R1:W4:Y:S02]  /*1aa00*/  SHFL.IDX P6, R14, R13, R12, R11 ;  /* 0x0000000c0d0e7389 */ /* 0x00032400000c000b */
[----:B01234-:R-:W-:Y:S01]  /*1aa10*/  ENDCOLLECTIVE ;  /* 0x000000000000791b */ /* 0x01ffe20003800000 */
.L_x_1066:
[----:B------:R-:W-:Y:S05]  /*1aa20*/  BSYNC B0 ;  /* 0x0000000000007941 */ /* 0x000fea0003800000 */
.L_x_1065:
        /* <DEDUP_REMOVED lines=9> */
.L_x_1067:
[----:B------:R-:W-:Y:S02]  /*1aac0*/  ULDC UR4, c[0x0][0xc3c] ;  /* 0x00030f0000047ab9 */ /* 0x000fe40000000800 */
[----:B------:R-:W-:-:S13]  /*1aad0*/  ISETP.GE.OR P1, PT, R5, UR4, !P0 ;  /* 0x0000000405007c0c */ /* 0x000fda000c726670 */
[----:B------:R-:W0:Y:S01]  /*1aae0*/  @!P1 LDC.64 R2, c[0x0][0xc80] ;  /* 0x00032000ff029b82 */ /* 0x000e220000000a00 */
[----:B------:R-:W-:Y:S02]  /*1aaf0*/  IMAD.MOV.U32 R11, RZ, RZ, RZ ;  /* 0x000000ffff0b7224 */ /* 0x000fe400078e00ff */
[----:B------:R-:W-:Y:S02]  /*1ab00*/  IMAD.MOV.U32 R4, RZ, RZ, R14 ;  /* 0x000000ffff047224 */ /* 0x000fe400078e000e */
[----:B0-----:R-:W-:-:S06]  /*1ab10*/  @!P1 IMAD.WIDE R2, R5, 0x4, R2 ;  /* 0x0000000405029825 */ /* 0x001fcc00078e0202 */
[----:B------:R-:W2:Y:S01]  /*1ab20*/  @!P1 LDG.E R2, desc[UR40][R2.64] ;  /* 0x0000002802029981 */ /* 0x000ea2000c1e1900 */
[----:B------:R-:W-:Y:S01]  /*1ab30*/  IMAD.MOV.U32 R5, RZ, RZ, RZ ;  /* 0x000000ffff057224 */ /* 0x000fe200078e00ff */
        /* <DEDUP_REMOVED lines=10> */
.L_x_1068:
[----:B------:R-:W-:Y:S01]  /*1abe0*/  IMAD.MOV.U32 R12, RZ, RZ, 0x2 ;  /* 0x00000002ff0c7424 */ /* 0x000fe200078e00ff */
[----:B------:R-:W-:-:S05]  /*1abf0*/  SEL R6, R14, RZ, P1 ;  /* 0x000000ff0e067207 */ /* 0x000fca0000800000 */
[----:B------:R-:W-:-:S04]  /*1ac00*/  IMAD.IADD R6, R5, 0x1, R6 ;  /* 0x0000000105067824 */ /* 0x000fc800078e0206 */
[----:B------:R-:W-:-:S07]  /*1ac10*/  IMAD.MOV.U32 R13, RZ, RZ, R6 ;  /* 0x000000ffff0d7224 */ /* 0x000fce00078e0006 */
[----:B------:R-:W-:Y:S05]  /*1ac20*/  WARPSYNC.COLLECTIVE R15, `(.L_x_1069) ;  /* 0x000000000f087348 */ /* 0x000fea0003c00000 */
[----:B------:R0:W1:Y:S02]  /*1ac30*/  SHFL.UP P6, R14, R13, R12, R11 ;  /* 0x0400000c0d0e7389 */ /* 0x00006400000c000b */
[----:B01----:R-:W-:Y:S01]  /*1ac40*/  ENDCOLLECTIVE ;  /* 0x000000000000791b */ /* 0x003fe20003800000 */
.L_x_1069:
[----:B------:R-:W-:Y:S01]  /*1ac50*/  IMAD.MOV.U32 R12, RZ, RZ, 0x4 ;  /* 0x00000004ff0c7424 */ /* 0x000fe200078e00ff */
[----:B------:R-:W-:-:S05]  /*1ac60*/  SEL R7, R14, RZ, P2 ;  /* 0x000000ff0e077207 */ /* 0x000fca0001000000 */
[----:B------:R-:W-:-:S04]  /*1ac70*/  IMAD.IADD R7, R6, 0x1, R7 ;  /* 0x0000000106077824 */ /* 0x000fc800078e0207 */
[----:B------:R-:W-:-:S07]  /*1ac80*/  IMAD.MOV.U32 R13, RZ, RZ, R7 ;  /* 0x000000ffff0d7224 */ /* 0x000fce00078e0007 */
[----:B------:R-:W-:Y:S05]  /*1ac90*/  WARPSYNC.COLLECTIVE R15, `(.L_x_1070) ;  /* 0x000000000f087348 */ /* 0x000fea0003c00000 */
[----:B------:R0:W1:Y:S02]  /*1aca0*/  SHFL.UP P6, R14, R13, R12, R11 ;  /* 0x0400000c0d0e7389 */ /* 0x00006400000c000b */
[----:B01----:R-:W-:Y:S01]  /*1acb0*/  ENDCOLLECTIVE ;  /* 0x000000000000791b */ /* 0x003fe20003800000 */
.L_x_1070:
[----:B------:R-:W-:Y:S01]  /*1acc0*/  IMAD.MOV.U32 R12, RZ, RZ, 0x8 ;  /* 0x00000008ff0c7424 */ /* 0x000fe200078e00ff */
[----:B------:R-:W-:-:S05]  /*1acd0*/  SEL R2, R14, RZ, P3 ;  /* 0x000000ff0e027207 */ /* 0x000fca0001800000 */
[----:B------:R-:W-:-:S04]  /*1ace0*/  IMAD.IADD R2, R7, 0x1, R2 ;  /* 0x0000000107027824 */ /* 0x000fc800078e0202 */
[----:B------:R-:W-:-:S07]  /*1acf0*/  IMAD.MOV.U32 R13, RZ, RZ, R2 ;  /* 0x000000ffff0d7224 */ /* 0x000fce00078e0002 */
[----:B------:R-:W-:Y:S05]  /*1ad00*/  WARPSYNC.COLLECTIVE R15, `(.L_x_1071) ;  /* 0x000000000f087348 */ /* 0x000fea0003c00000 */
[----:B------:R0:W1:Y:S02]  /*1ad10*/  SHFL.UP P6, R14, R13, R12, R11 ;  /* 0x0400000c0d0e7389 */ /* 0x00006400000c000b */
[----:B01----:R-:W-:Y:S01]  /*1ad20*/  ENDCOLLECTIVE ;  /* 0x000000000000791b */ /* 0x003fe20003800000 */
.L_x_1071:
[----:B------:R-:W-:Y:S01]  /*1ad30*/  IMAD.MOV.U32 R12, RZ, RZ, 0x10 ;  /* 0x00000010ff0c7424 */ /* 0x000fe200078e00ff */
[----:B------:R-:W-:-:S05]  /*1ad40*/  SEL R3, R14, RZ, P4 ;  /* 0x000000ff0e037207 */ /* 0x000fca0002000000 */
[----:B------:R-:W-:-:S04]  /*1ad50*/  IMAD.IADD R3, R2, 0x1, R3 ;  /* 0x0000000102037824 */ /* 0x000fc800078e0203 */
[----:B------:R-:W-:-:S07]  /*1ad60*/  IMAD.MOV.U32 R13, RZ, RZ, R3 ;  /* 0x000000ffff0d7224 */ /* 0x000fce00078e0003 */
[----:B------:R-:W-:Y:S05]  /*1ad70*/  WARPSYNC.COLLECTIVE R15, `(.L_x_1072) ;  /* 0x000000000f087348 */ /* 0x000fea0003c00000 */
[----:B------:R0:W1:Y:S02]  /*1ad80*/  SHFL.UP P6, R14, R13, R12, R11 ;  /* 0x0400000c0d0e7389 */ /* 0x00006400000c000b */
[----:B01----:R-:W-:Y:S01]  /*1ad90*/  ENDCOLLECTIVE ;  /* 0x000000000000791b */ /* 0x003fe20003800000 */
.L_x_1072:
        /* <DEDUP_REMOVED lines=8> */
.L_x_1073:
[----:B------:R-:W-:Y:S05]  /*1ae20*/  BRA `(.L_x_1074) ;  /* 0xffffffac00dc7947 */ /* 0x000fea000383ffff */
.L_x_896:
[----:B------:R-:W-:Y:S01]  /*1ae30*/  BSSY B0, `(.L_x_1075) ;  /* 0x0000008000007945 */ /* 0x000fe20003800000 */
[----:B-----5:R-:W-:Y:S02]  /*1ae40*/  IMAD.MOV.U32 R13, RZ, RZ, R5 ;  /* 0x000000ffff0d7224 */ /* 0x020fe400078e0005 */
[----:B------:R-:W-:Y:S02]  /*1ae50*/  IMAD.MOV.U32 R12, RZ, RZ, 0x1 ;  /* 0x00000001ff0c7424 */ /* 0x000fe400078e00ff */
[----:B------:R-:W-:Y:S02]  /*1ae60*/  IMAD.MOV.U32 R11, RZ, RZ, RZ ;  /* 0x000000ffff0b7224 */ /* 0x000fe400078e00ff */
[----:B------:R-:W-:-:S07]  /*1ae70*/  IMAD.MOV.U32 R15, RZ, RZ, -0x1 ;  /* 0xffffffffff0f7424 */ /* 0x000fce00078e00ff */
[----:B0-----:R-:W-:Y:S05]  /*1ae80*/  WARPSYNC.COLLECTIVE R15, `(.L_x_1076) ;  /* 0x000000000f087348 */ /* 0x001fea0003c00000 */
[----:B------:R1:W2:Y:S02]  /*1ae90*/  SHFL.UP P6, R14, R13, R12, R11 ;  /* 0x0400000c0d0e7389 */ /* 0x0002a400000c000b */
[----:B012---:R-:W-:Y:S01]  /*1aea0*/  ENDCOLLECTIVE ;  /* 0x000000000000791b */ /* 0x007fe20003800000 */
.L_x_1076:
[----:B------:R-:W-:Y:S05]  /*1aeb0*/  BSYNC B0 ;  /* 0x0000000000007941 */ /* 0x000fea0003800000 */
.L_x_1075:
        /* <DEDUP_REMOVED lines=8> */
.L_x_1077:
[----:B------:R-:W-:Y:S01]  /*1af40*/  IMAD.MOV.U32 R12, RZ, RZ, 0x4 ;  /* 0x00000004ff0c7424 */ /* 0x000fe200078e00ff */
[----:B------:R-:W-:-:S05]  /*1af50*/  SEL R2, R14, RZ, P2 ;  /* 0x000000ff0e027207 */ /* 0x000fca0001000000 */
[----:B------:R-:W-:-:S04]  /*1af60*/  IMAD.IADD R2, R13, 0x1, R2 ;  /* 0x000000010d027824 */ /* 0x000fc800078e0202 */
[----:B------:R-:W-:-:S07]  /*1af70*/  IMAD.MOV.U32 R13, RZ, RZ, R2 ;  /* 0x000000ffff0d7224 */ /* 0x000fce00078e0002 */
[----:B------:R-:W-:Y:S05]  /*1af80*/  WARPSYNC.COLLECTIVE R15, `(.L_x_1078) ;  /* 0x000000000f087348 */ /* 0x000fea0003c00000 */
[----:B------:R0:W1:Y:S02]  /*1af90*/  SHFL.UP P6, R14, R13, R12, R11 ;  /* 0x0400000c0d0e7389 */ /* 0x00006400000c000b */
[----:B01----:R-:W-:Y:S01]  /*1afa0*/  ENDCOLLECTIVE ;  /* 0x000000000000791b */ /* 0x003fe20003800000 */
.L_x_1078:
[----:B------:R-:W-:Y:S01]  /*1afb0*/  IMAD.MOV.U32 R12, RZ, RZ, 0x8 ;  /* 0x00000008ff0c7424 */ /* 0x000fe200078e00ff */
[----:B------:R-:W-:-:S05]  /*1afc0*/  SEL R3, R14, RZ, P3 ;  /* 0x000000ff0e037207 */ /* 0x000fca0001800000 */
[----:B------:R-:W-:-:S04]  /*1afd0*/  IMAD.IADD R3, R2, 0x1, R3 ;  /* 0x0000000102037824 */ /* 0x000fc800078e0203 */
[----:B------:R-:W-:-:S07]  /*1afe0*/  IMAD.MOV.U32 R13, RZ, RZ, R3 ;  /* 0x000000ffff0d7224 */ /* 0x000fce00078e0003 */
[----:B------:R-:W-:Y:S05]  /*1aff0*/  WARPSYNC.COLLECTIVE R15, `(.L_x_1079) ;  /* 0x000000000f087348 */ /* 0x000fea0003c00000 */
[----:B------:R0:W1:Y:S02]  /*1b000*/  SHFL.UP P6, R14, R13, R12, R11 ;  /* 0x0400000c0d0e7389 */ /* 0x00006400000c000b */
[----:B01----:R-:W-:Y:S01]  /*1b010*/  ENDCOLLECTIVE ;  /* 0x000000000000791b */ /* 0x003fe20003800000 */
.L_x_1079:
[----:B------:R-:W-:Y:S01]  /*1b020*/  IMAD.MOV.U32 R12, RZ, RZ, 0x10 ;  /* 0x00000010ff0c7424 */ /* 0x000fe200078e00ff */
[----:B------:R-:W-:-:S05]  /*1b030*/  SEL R4, R14, RZ, P4 ;  /* 0x000000ff0e047207 */ /* 0x000fca0002000000 */
[----:B------:R-:W-:-:S04]  /*1b040*/  IMAD.IADD R4, R3, 0x1, R4 ;  /* 0x0000000103047824 */ /* 0x000fc800078e0204 */
[----:B------:R-:W-:-:S07]  /*1b050*/  IMAD.MOV.U32 R13, RZ, RZ, R4 ;  /* 0x000000ffff0d7224 */ /* 0x000fce00078e0004 */
[----:B------:R-:W-:Y:S05]  /*1b060*/  WARPSYNC.COLLECTIVE R15, `(.L_x_1080) ;  /* 0x000000000f087348 */ /* 0x000fea0003c00000 */
[----:B------:R0:W1:Y:S02]  /*1b070*/  SHFL.UP P6, R14, R13, R12, R11 ;  /* 0x0400000c0d0e7389 */ /* 0x00006400000c000b */
[----:B01----:R-:W-:Y:S01]  /*1b080*/  ENDCOLLECTIVE ;  /* 0x000000000000791b */ /* 0x003fe20003800000 */
.L_x_1080:
        /* <DEDUP_REMOVED lines=8> */
.L_x_1081:
[----:B------:R-:W-:Y:S05]  /*1b110*/  BRA `(.L_x_1082) ;  /* 0xffffffac00bc7947 */ /* 0x000fea000383ffff */
.L_x_898:
[----:B------:R-:W-:Y:S01]  /*1b120*/  BSSY B0, `(.L_x_1083) ;  /* 0x0000006000007945 */ /* 0x000fe20003800000 */
[----:B------:R-:W-:Y:S01]  /*1b130*/  PLOP3.LUT P6, PT, P6, PT, PT, 0x8, 0x0 ;  /* 0x000000000000781c */ /* 0x000fe200037ce170 */
[----:B------:R-:W-:-:S12]  /*1b140*/  IMAD.MOV.U32 R15, RZ, RZ, -0x1 ;  /* 0xffffffffff0f7424 */ /* 0x000fd800078e00ff */
[----:B0-----:R-:W-:Y:S05]  /*1b150*/  WARPSYNC.COLLECTIVE R15, `(.L_x_1084) ;  /* 0x000000000f087348 */ /* 0x001fea0003c00000 */
[----:B------:R-:W-:Y:S01]  /*1b160*/  VOTE.ANY R14, PT, P6 ;  /* 0x00000000000e7806 */ /* 0x000fe200030e0100 */
[----:B0-----:R-:W-:Y:S06]  /*1b170*/  ENDCOLLECTIVE ;  /* 0x000000000000791b */ /* 0x001fec0003800000 */
.L_x_1084:
[----:B------:R-:W-:Y:S05]  /*1b180*/  BSYNC B0 ;  /* 0x0000000000007941 */ /* 0x000fea0003800000 */
.L_x_1083:
        /* <DEDUP_REMOVED lines=9> */
.L_x_1085:
[----:B------:R-:W-:Y:S01]  /*1b220*/  IMAD.MOV.U32 R5, RZ, RZ, R14 ;  /* 0x000000ffff057224 */ /* 0x000fe200078e000e */
[----:B------:R-:W-:Y:S06]  /*1b230*/  BRA `(.L_x_1086) ;  /* 0xffffffac00ac7947 */ /* 0x000fec000383ffff */
.L_x_900:
[----:B------:R-:W-:Y:S01]  /*1b240*/  BSSY B0, `(.L_x_1087) ;  /* 0x0000007000007945 */ /* 0x000fe20003800000 */
[----:B------:R-:W-:Y:S02]  /*1b250*/  IMAD.MOV.U32 R13, RZ, RZ, R2 ;  /* 0x000000ffff0d7224 */ /* 0x000fe400078e0002 */
[----:B------:R-:W-:Y:S02]  /*1b260*/  IMAD.MOV.U32 R11, RZ, RZ, 0x1f ;  /* 0x0000001fff0b7424 */ /* 0x000fe400078e00ff */
[----:B------:R-:W-:-:S07]  /*1b270*/  IMAD.MOV.U32 R15, RZ, RZ, -0x1 ;  /* 0xffffffffff0f7424 */ /* 0x000fce00078e00ff */
[----:B012---:R-:W-:Y:S05]  /*1b280*/  WARPSYNC.COLLECTIVE R15, `(.L_x_1088) ;  /* 0x000000000f087348 */ /* 0x007fea0003c00000 */
[----:B------:R3:W4:Y:S02]  /*1b290*/  SHFL.IDX P6, R14, R13, R12, R11 ;  /* 0x0000000c0d0e7389 */ /* 0x00072400000c000b */
[----:B01234-:R-:W-:Y:S01]  /*1b2a0*/  ENDCOLLECTIVE ;  /* 0x000000000000791b */ /* 0x01ffe20003800000 */
.L_x_1088:
[----:B------:R-:W-:Y:S05]  /*1b2b0*/  BSYNC B0 ;  /* 0x0000000000007941 */ /* 0x000fea0003800000 */
.L_x_1087:
[----:B------:R-:W-:Y:S05]  /*1b2c0*/  BRA `(.L_x_899) ;  /* 0xffffffac00a47947 */ /* 0x000fea000383ffff */
.L_x_904:
[----:B0-----:R0:W1:Y:S02]  /*1b2d0*/  SYNCS.PHASECHK.TRANS64.TRYWAIT P0, [R4+URZ+0x22820], R0 ;  /* 0x02282000040075a7 */ /* 0x001064000800017f */
[----:B-1----:R-:W-:Y:S05]  /*1b2e0*/  @!P0 NANOSLEEP.SYNCS 0x989680 ;  /* 0x009896800000895d */ /* 0x002fea0003900000 */
[----:B------:R-:W1:Y:S02]  /*1b2f0*/  @!P0 SYNCS.PHASECHK.TRANS64 P0, [R4+URZ+0x22820], R0 ;  /* 0x02282000040085a7 */ /* 0x000e64000800007f */
[----:B-1----:R-:W-:Y:S05]  /*1b300*/  @!P0 BRA `(.L_x_904) ;  /* 0xfffffffc00f08947 */ /* 0x002fea000383ffff */
[----:B------:R-:W-:Y:S05]  /*1b310*/  BRA `(.L_x_1089) ;  /* 0xffffffb000907947 */ /* 0x000fea000383ffff */
.L_x_905:
[----:B------:R-:W1:Y:S01]  /*1b320*/  S2R R2, SR_TID.X ;  /* 0x0000000000027919 */ /* 0x000e620000002100 */
[----:B------:R-:W-:Y:S01]  /*1b330*/  BSSY B0, `(.L_x_1090) ;  /* 0x000000a000007945 */ /* 0x000fe20003800000 */
[----:B------:R-:W-:Y:S02]  /*1b340*/  IMAD.MOV.U32 R12, RZ, RZ, RZ ;  /* 0x000000ffff0c7224 */ /* 0x000fe400078e00ff */
[----:B------:R-:W-:Y:S02]  /*1b350*/  IMAD.MOV.U32 R11, RZ, RZ, 0x1f ;  /* 0x0000001fff0b7424 */ /* 0x000fe400078e00ff */
[----:B------:R-:W-:Y:S01]  /*1b360*/  IMAD.MOV.U32 R15, RZ, RZ, -0x1 ;  /* 0xffffffffff0f7424 */ /* 0x000fe200078e00ff */
[----:B-1----:R-:W-:-:S04]  /*1b370*/  SHF.R.U32.HI R2, RZ, 0x5, R2 ;  /* 0x00000005ff027819 */ /* 0x002fc80000011602 */
[----:B------:R-:W-:-:S05]  /*1b380*/  LOP3.LUT R2, R2, 0x3, RZ, 0xc0, !PT ;  /* 0x0000000302027812 */ /* 0x000fca00078ec0ff */
[----:B------:R-:W-:-:S07]  /*1b390*/  IMAD.MOV.U32 R13, RZ, RZ, R2 ;  /* 0x000000ffff0d7224 */ /* 0x000fce00078e0002 */
[----:B0---4-:R-:W-:Y:S05]  /*1b3a0*/  WARPSYNC.COLLECTIVE R15, `(.L_x_1091) ;  /* 0x000000000f087348 */ /* 0x011fea0003c00000 */
[----:B------:R1:W2:Y:S02]  /*1b3b0*/  SHFL.IDX P6, R14, R13, R12, R11 ;  /* 0x0000000c0d0e7389 */ /* 0x0002a400000c000b */
[----:B012-4-:R-:W-:Y:S01]  /*1b3c0*/  ENDCOLLECTIVE ;  /* 0x000000000000791b */ /* 0x017fe20003800000 */
.L_x_1091:
[----:B------:R-:W-:Y:S05]  /*1b3d0*/  BSYNC B0 ;  /* 0x0000000000007941 */ /* 0x000fea0003800000 */
.L_x_1090:
[----:B------:R-:W-:Y:S05]  /*1b3e0*/  BRA `(.L_x_1092) ;  /* 0xffffffb000787947 */ /* 0x000fea000383ffff */
.L_x_906:
[----:B------:R-:W-:Y:S01]  /*1b3f0*/  BSSY B0, `(.L_x_1093) ;  /* 0x0000006000007945 */ /* 0x000fe20003800000 */
[----:B------:R-:W-:-:S07]  /*1b400*/  IMAD.MOV.U32 R15, RZ, RZ, -0x1 ;  /* 0xffffffffff0f7424 */ /* 0x000fce00078e00ff */
[----:B0---4-:R-:W-:Y:S05]  /*1b410*/  WARPSYNC.COLLECTIVE R15, `(.L_x_1094) ;  /* 0x000000000f0c7348 */ /* 0x011fea0003c00000 */
[----:B------:R-:W-:Y:S02]  /*1b420*/  ELECT P6, UR62, PT ;  /* 0x00000000003e782f */ /* 0x000fe400038c0000 */
[----:B------:R-:W-:Y:S01]  /*1b430*/  MOV R14, UR62 ;  /* 0x0000003e000e7c02 */ /* 0x000fe20008000f00 */
[----:B0---4-:R-:W-:Y:S10]  /*1b440*/  ENDCOLLECTIVE ;  /* 0x000000000000791b */ /* 0x011ff40003800000 */
.L_x_1094:
[----:B------:R-:W-:Y:S05]  /*1b450*/  BSYNC B0 ;  /* 0x0000000000007941 */ /* 0x000fea0003800000 */
.L_x_1093:
[----:B------:R-:W-:Y:S05]  /*1b460*/  BRA `(.L_x_1095) ;  /* 0xffffffb0006c7947 */ /* 0x000fea000383ffff */
.L_x_908:
[----:B0-----:R0:W1:Y:S02]  /*1b470*/  SYNCS.PHASECHK.TRANS64.TRYWAIT P1, [R5+URZ+0x22840], R0 ;  /* 0x02284000050075a7 */ /* 0x001064000802017f */
[----:B-1----:R-:W-:Y:S05]  /*1b480*/  @!P1 NANOSLEEP.SYNCS 0x989680 ;  /* 0x009896800000995d */ /* 0x002fea0003900000 */
[----:B------:R-:W1:Y:S02]  /*1b490*/  @!P1 SYNCS.PHASECHK.TRANS64 P1, [R5+URZ+0x22840], R0 ;  /* 0x02284000050095a7 */ /* 0x000e64000802007f */
[----:B-1----:R-:W-:Y:S05]  /*1b4a0*/  @!P1 BRA `(.L_x_908) ;  /* 0xfffffffc00f09947 */ /* 0x002fea000383ffff */
[----:B------:R-:W-:Y:S05]  /*1b4b0*/  BRA `(.L_x_1096) ;  /* 0xffffffb0008c7947 */ /* 0x000fea000383ffff */
.L_x_910:
[----:B-1----:R1:W2:Y:S02]  /*1b4c0*/  SYNCS.PHASECHK.TRANS64.TRYWAIT P1, [R25+URZ+0x22840], R2 ;  /* 0x02284002190075a7 */ /* 0x0022a4000802017f */
[----:B--2---:R-:W-:Y:S05]  /*1b4d0*/  @!P1 NANOSLEEP.SYNCS 0x989680 ;  /* 0x009896800000995d */ /* 0x004fea0003900000 */
[----:B------:R-:W2:Y:S02]  /*1b4e0*/  @!P1 SYNCS.PHASECHK.TRANS64 P1, [R25+URZ+0x22840], R2 ;  /* 0x02284002190095a7 */ /* 0x000ea4000802007f */
[----:B--2---:R-:W-:Y:S05]  /*1b4f0*/  @!P1 BRA `(.L_x_910) ;  /* 0xfffffffc00f09947 */ /* 0x004fea000383ffff */
[----:B------:R-:W-:Y:S05]  /*1b500*/  BRA `(.L_x_1097) ;  /* 0xffffffb000987947 */ /* 0x000fea000383ffff */
.L_x_912:
[----:B--2---:R2:W3:Y:S02]  /*1b510*/  SYNCS.PHASECHK.TRANS64.TRYWAIT P1, [R5+URZ+0x22860], R0 ;  /* 0x02286000050075a7 */ /* 0x0044e4000802017f */
[----:B---3--:R-:W-:Y:S05]  /*1b520*/  @!P1 NANOSLEEP.SYNCS 0x989680 ;  /* 0x009896800000995d */ /* 0x008fea0003900000 */
[----:B------:R-:W3:Y:S02]  /*1b530*/  @!P1 SYNCS.PHASECHK.TRANS64 P1, [R5+URZ+0x22860], R0 ;  /* 0x02286000050095a7 */ /* 0x000ee4000802007f */
[----:B---3--:R-:W-:Y:S05]  /*1b540*/  @!P1 BRA `(.L_x_912) ;  /* 0xfffffffc00f09947 */ /* 0x008fea000383ffff */
[----:B------:R-:W-:Y:S05]  /*1b550*/  BRA `(.L_x_1098) ;  /* 0xffffffb000947947 */ /* 0x000fea000383ffff */
.L_x_1099:
        /* <DEDUP_REMOVED lines=10> */
.L_x_6451:


//--------------------- .text._ZN7cutlass13device_kernelIN5flash11enable_sm90INS1_16FlashAttnFwdSm90INS1_25CollectiveMainloopFwdSm90ILi2EN4cute5tupleIJNS5_1CILi1EEES8_S8_EEENS6_IJNS7_ILi128EEENS7_ILi96EEENS7_ILi64EEEEEELi256ENS_10bfloat16_tEfNS_4arch4Sm90ELb0ELb0ELb0ELb1ELb1ELb0ELb1ELb1ELb0ELb1ELb0ELb0EEENS1_21CollectiveEpilogueFwdINS6_IJSA_NS7_ILi256EEESB_EEES9_SE_SG_Li256ELb1ELb1ELb0ELb0EEENS1_36VarlenDynamicPersistentTileSchedulerILi128ELi96ELi256ELi128ELb0ELb1ELb1ELb0ELb1ELb1EEEEEEEEEvNT_6ParamsE --------------------------
	.section	.text._ZN7cutlass13device_kernelIN5flash11enable_sm90INS1_16FlashAttnFwdSm90INS1_25CollectiveMainloopFwdSm90ILi2EN4cute5tupleIJNS5_1CILi1EEES8_S8_EEENS6_IJNS7_ILi128EEENS7_ILi96EEENS7_ILi64EEEEEELi256ENS_10bfloat16_tEfNS_4arch4Sm90ELb0ELb0ELb0ELb1ELb1ELb0ELb1ELb1ELb0ELb1ELb0ELb0EEENS1_21CollectiveEpilogueFwdINS6_IJSA_NS7_ILi256EEESB_EEES9_SE_SG_Li256ELb1ELb1ELb0ELb0EEENS1_36VarlenDynamicPersistentTileSchedulerILi128ELi96ELi256ELi128ELb0ELb1ELb1ELb0ELb1ELb1EEEEEEEEEvNT_6ParamsE,"ax",@progbits
	.align	128
.text._ZN7cutlass13device_kernelIN5flash11enable_sm90INS1_16FlashAttnFwdSm90INS1_25CollectiveMainloopFwdSm90ILi2EN4cute5tupleIJNS5_1CILi1EEES8_S8_EEENS6_IJNS7_ILi128EEENS7_ILi96EEENS7_ILi64EEEEEELi256ENS_10bfloat16_tEfNS_4arch4Sm90ELb0ELb0ELb0ELb1ELb1ELb0ELb1ELb1ELb0ELb1ELb0ELb0EEENS1_21CollectiveEpilogueFwdINS6_IJSA_NS7_ILi256EEESB_EEES9_SE_SG_Li256ELb1ELb1ELb0ELb0EEENS1_36VarlenDynamicPersistentTileSchedulerILi128ELi96ELi256ELi128ELb0ELb1ELb1ELb0ELb1ELb1EEEEEEEEEvNT_6ParamsE:
        .type           _ZN7cutlass13device_kernelIN5flash11enable_sm90INS1_16FlashAttnFwdSm90INS1_25CollectiveMainloopFwdSm90ILi2EN4cute5tupleIJNS5_1CILi1EEES8_S8_EEENS6_IJNS7_ILi128EEENS7_ILi96EEENS7_ILi64EEEEEELi256ENS_10bfloat16_tEfNS_4arch4Sm90ELb0ELb0ELb0ELb1ELb1ELb0ELb1ELb1ELb0ELb1ELb0ELb0EEENS1_21CollectiveEpilogueFwdINS6_IJSA_NS7_ILi256EEESB_EEES9_SE_SG_Li256ELb1ELb1ELb0ELb0EEENS1_36VarlenDynamicPersistentTileSchedulerILi128ELi96ELi256ELi128ELb0ELb1ELb1ELb0ELb1ELb1EEEEEEEEEvNT_6ParamsE,@function
        .size           _ZN7cutlass13device_kernelIN5flash11enable_sm90INS1_16FlashAttnFwdSm90INS1_25CollectiveMainloopFwdSm90ILi2EN4cute5tupleIJNS5_1CILi1EEES8_S8_EEENS6_IJNS7_ILi128EEENS7_ILi96EEENS7_ILi64EEEEEELi256ENS_10bfloat16_tEfNS_4arch4Sm90ELb0ELb0ELb0ELb1ELb1ELb0ELb1ELb1ELb0ELb1ELb0ELb0EEENS1_21CollectiveEpilogueFwdINS6_IJSA_NS7_ILi256EEESB_EEES9_SE_SG_Li256ELb1ELb1ELb0ELb0EEENS1_36VarlenDynamicPersistentTileSchedulerILi128ELi96ELi256ELi128ELb0ELb1ELb1ELb0ELb1ELb1EEEEEEEEEvNT_6ParamsE,(.L_x_6452 - _ZN7cutlass13device_kernelIN5flash11enable_sm90INS1_16FlashAttnFwdSm90INS1_25CollectiveMainloopFwdSm90ILi2EN4cute5tupleIJNS5_1CILi1EEES8_S8_EEENS6_IJNS7_ILi128EEENS7_ILi96EEENS7_ILi64EEEEEELi256ENS_10bfloat16_tEfNS_4arch4Sm90ELb0ELb0ELb0ELb1ELb1ELb0ELb1ELb1ELb0ELb1ELb0ELb0EEENS1_21CollectiveEpilogueFwdINS6_IJSA_NS7_ILi256EEESB_EEES9_SE_SG_Li256ELb1ELb1ELb0ELb0EEENS1_36VarlenDynamicPersistentTileSchedulerILi128ELi96ELi256ELi128ELb0ELb1ELb1ELb0ELb1ELb1EEEEEEEEEvNT_6ParamsE)
        .other          _ZN7cutlass13device_kernelIN5flash11enable_sm90INS1_16FlashAttnFwdSm90INS1_25CollectiveMainloopFwdSm90ILi2EN4cute5tupleIJNS5_1CILi1EEES8_S8_EEENS6_IJNS7_ILi128EEENS7_ILi96EEENS7_ILi64EEEEEELi256ENS_10bfloat16_tEfNS_4arch4Sm90ELb0ELb0ELb0ELb1ELb1ELb0ELb1ELb1ELb0ELb1ELb0ELb0EEENS1_21CollectiveEpilogueFwdINS6_IJSA_NS7_ILi256EEESB_EEES9_SE_SG_Li256ELb1ELb1ELb0ELb0EEENS1_36VarlenDynamicPersistentTileSchedulerILi128ELi96ELi256ELi128ELb0ELb1ELb1ELb0ELb1ELb1EEEEEEEEEvNT_6ParamsE,@"STO_CUDA_ENTRY STV_DEFAULT"
_ZN7cutlass13device_kernelIN5flash11enable_sm90INS1_16FlashAttnFwdSm90INS1_25CollectiveMainloopFwdSm90ILi2EN4cute5tupleIJNS5_1CILi1EEES8_S8_EEENS6_IJNS7_ILi128EEENS7_ILi96EEENS7_ILi64EEEEEELi256ENS_10bfloat16_tEfNS_4arch4Sm90ELb0ELb0ELb0ELb1ELb1ELb0ELb1ELb1ELb0ELb1ELb0ELb0EEENS1_21CollectiveEpilogueFwdINS6_IJSA_NS7_ILi256EEESB_EEES9_SE_SG_Li256ELb1ELb1ELb0ELb0EEENS1_36VarlenDynamicPersistentTileSchedulerILi128ELi96ELi256ELi128ELb0ELb1ELb1ELb0ELb1ELb1EEEEEEEEEvNT_6ParamsE:
        /* <DEDUP_REMOVED lines=47> */
.L_x_1100:
        /* <DEDUP_REMOVED lines=22> */
.L_x_1101:
        /* <DEDUP_REMOVED lines=18> */
.L_x_1102:
        /* <DEDUP_REMOVED lines=22> */
.L_x_1103:
        /* <DEDUP_REMOVED lines=23> */
.L_x_1104:
[----:B------:R-:W-:Y:S01]  /*0840*/  UISETP.NE.AND UP0, UPT, UR9, URZ, UPT ;  /* 0x0000003f0900728c */ /* 0x000fe2000bf05270 */
[----:B------:R-:W-:Y:S01]  /*0850*/  NOP ;  /* 0x0000000000007918 */ /* 0x000fe20000000000 */
[----:B0-----:R-:W-:Y:S01]  /*0860*/  UMOV UR4, 0x1 ;  /* 0x0000000100047882 */ /* 0x001fe20000000000 */
[----:B------:R-:W-:Y:S01]  /*0870*/  ULDC.64 UR36, c[0x0][0x208] ;  /* 0x0000820000247ab9 */ /* 0x000fe20000000a00 */
[----:B------:R-:W-:Y:S01]  /*0880*/  USEL UR4, UR4, 0x2, !UP0 ;  /* 0x0000000204047887 */ /* 0x000fe2000c000000 */
[----:B-1234-:R-:W-:Y:S01]  /*0890*/  BAR.SYNC.DEFER_BLOCKING 0x0 ;  /* 0x0000000000007b1d */ /* 0x01efe20000010000 */
[----:B------:R-:W-:-:S04]  /*08a0*/  PLOP3.LUT P0, PT, PT, PT, UP0, 0x80, 0x0 ;  /* 0x000000000000781c */ /* 0x000fc80003f0f008 */
[----:B------:R-:W-:-:S05]  /*08b0*/  IMAD.U32 R2, RZ, RZ, UR4 ;  /* 0x00000004ff027e24 */ /* 0x000fca000f8e00ff */
[----:B------:R0:W-:Y:S04]  /*08c0*/  STL [R1+0x24], R2 ;  /* 0x0000240201007387 */ /* 0x0001e80000100800 */
[----:B------:R-:W-:Y:S05]  /*08d0*/  @!P0 BRA `(.L_x_1105) ;  /* 0x0000008c00e08947 */ /* 0x000fea0003800000 */
.L_x_1106:
[----:B------:R-:W-:-:S08]  /*08e0*/  NOP ;  /* 0x0000000000007918 */ /* 0x000fd00000000000 */
[----:B------:R-:W1:Y:S02]  /*08f0*/  USETMAXREG.TRY_ALLOC.CTAPOOL UP0, 0xe8 ;  /* 0x000000e8000079c8 */ /* 0x000e640008000600 */
[----:B-1----:R-:W-:-:S13]  /*0900*/  PLOP3.LUT P0, PT, PT, PT, UP0, 0x80, 0x0 ;  /* 0x000000000000781c */ /* 0x002fda0003f0f008 */
[----:B------:R-:W-:Y:S05]  /*0910*/  @!P0 BRA `(.L_x_1106) ;  /* 0xfffffffc00f08947 */ /* 0x000fea000383ffff */
[----:B------:R-:W1:Y:S01]  /*0920*/  S2R R0, SR_TID.X ;  /* 0x0000000000007919 */ /* 0x000e620000002100 */
[----:B------:R-:W2:Y:S01]  /*0930*/  S2UR UR5, SR_CgaCtaId ;  /* 0x00000000000579c3 */ /* 0x000ea20000008800 */
[----:B------:R-:W-:-:S07]  /*0940*/  UMOV UR4, 0x400 ;  /* 0x0000040000047882 */ /* 0x000fce0000000000 */
[----:B------:R-:W-:Y:S06]  /*0950*/  BAR.ARV 0x8, 0x180 ;  /* 0x0206000000007b1d */ /* 0x000fec0000002000 */
[----:B--2---:R-:W-:Y:S01]  /*0960*/  ULEA UR4, UR5, UR4, 0x18 ;  /* 0x0000000405047291 */ /* 0x004fe2000f8ec03f */
[----:B-1----:R-:W-:-:S04]  /*0970*/  SHF.R.U32.HI R0, RZ, 0x7, R0 ;  /* 0x00000007ff007819 */ /* 0x002fc80000011600 */
[----:B------:R-:W-:-:S13]  /*0980*/  ISETP.NE.AND P0, PT, R0, 0x1, PT ;  /* 0x000000010000780c */ /* 0x000fda0003f05270 */
[----:B------:R-:W-:Y:S08]  /*0990*/  @!P0 BAR.ARV 0x9, 0x100 ;  /* 0x0244000000008b1d */ /* 0x000ff00000002000 */
[----:B------:R-:W-:Y:S06]  /*09a0*/  BAR.SYNC.DEFER_BLOCKING 0x5, 0x180 ;  /* 0x0146000000007b1d */ /* 0x000fec0000010000 */
[----:B------:R-:W1:Y:S01]  /*09b0*/  LDS.128 R12, [UR4+0x324d0] ;  /* 0x0324d004ff0c7984 */ /* 0x000e620008000c00 */
[----:B------:R-:W-:Y:S01]  /*09c0*/  ULDC UR4, c[0x0][0xd3c] ;  /* 0x00034f0000047ab9 */ /* 0x000fe20000000800 */
[----:B------:R-:W-:Y:S06]  /*09d0*/  BAR.ARV 0x4, 0x180 ;  /* 0x0106000000007b1d */ /* 0x000fec0000002000 */
[----:B-1----:R-:W-:-:S13]  /*09e0*/  ISETP.GE.AND P0, PT, R15, UR4, PT ;  /* 0x000000040f007c0c */ /* 0x002fda000bf06270 */
[----:B------:R-:W-:Y:S05]  /*09f0*/  @P0 EXIT ;  /* 0x000000000000094d */ /* 0x000fea0003800000 */
[----:B0-----:R-:W2:Y:S01]  /*0a00*/  LDL R2, [R1+0x24] ;  /* 0x0000240001027983 */ /* 0x001ea20000100800 */
[----:B------:R-:W-:Y:S01]  /*0a10*/  R2UR UR5, R13 ;  /* 0x000000000d0572ca */ /* 0x000fe200000e0000 */
[----:B------:R-:W-:Y:S01]  /*0a20*/  UMOV UR39, URZ ;  /* 0x0000003f00277c82 */ /* 0x000fe20008000000 */
[----:B------:R-:W-:Y:S01]  /*0a30*/  R2UR UR6, R14 ;  /* 0x000000000e0672ca */ /* 0x000fe200000e0000 */
[----:B------:R-:W0:Y:S01]  /*0a40*/  S2R R0, SR_TID.X ;  /* 0x0000000000007919 */ /* 0x000e220000002100 */
[----:B------:R-:W-:Y:S01]  /*0a50*/  UMOV UR38, URZ ;  /* 0x0000003f00267c82 */ /* 0x000fe20008000000 */
[----:B0-----:R-:W-:-:S05]  /*0a60*/  VIADD R12, R0, 0xffffff80 ;  /* 0xffffff80000c7836 */ /* 0x001fca0000000000 */
[----:B------:R-:W-:-:S04]  /*0a70*/  SHF.R.S32.HI R0, RZ, 0x1f, R12 ;  /* 0x0000001fff007819 */ /* 0x000fc8000001140c */
[CC--:B------:R-:W-:Y:S02]  /*0a80*/  LEA.HI R4, R0.reuse, R12.reuse, RZ, 0x5 ;  /* 0x0000000c00047211 */ /* 0x0c0fe400078f28ff */
[CC--:B------:R-:W-:Y:S02]  /*0a90*/  LEA.HI R3, R0.reuse, R12.reuse, RZ, 0x4 ;  /* 0x0000000c00037211 */ /* 0x0c0fe400078f20ff */
[----:B------:R-:W-:Y:S01]  /*0aa0*/  LEA.HI R11, R0, R12, RZ, 0x2 ;  /* 0x0000000c000b7211 */ /* 0x000fe200078f10ff */
[----:B------:R-:W-:Y:S01]  /*0ab0*/  IMAD.SHL.U32 R5, R4, 0x20, RZ ;  /* 0x0000002004057824 */ /* 0x000fe200078e00ff */
[----:B------:R-:W-:Y:S02]  /*0ac0*/  SHF.R.S32.HI R6, RZ, 0x4, R3 ;  /* 0x00000004ff067819 */ /* 0x000fe40000011403 */
[----:B------:R-:W-:Y:S02]  /*0ad0*/  LOP3.LUT R4, R3, 0x3fffff0, RZ, 0xc0, !PT ;  /* 0x03fffff003047812 */ /* 0x000fe400078ec0ff */
[----:B------:R-:W-:-:S02]  /*0ae0*/  LOP3.LUT R11, R11, 0xfffffffc, RZ, 0xc0, !PT ;  /* 0xfffffffc0b0b7812 */ /* 0x000fc400078ec0ff */
[----:B------:R-:W-:Y:S01]  /*0af0*/  LEA.HI R3, R3, R6, RZ, 0x1 ;  /* 0x0000000603037211 */ /* 0x000fe200078f08ff */
[C---:B------:R-:W-:Y:S01]  /*0b00*/  IMAD.IADD R4, R12.reuse, 0x1, -R4 ;  /* 0x000000010c047824 */ /* 0x040fe200078e0a04 */
[----:B------:R-:W-:Y:S01]  /*0b10*/  LOP3.LUT R5, R5, 0xfffffc00, RZ, 0xc0, !PT ;  /* 0xfffffc0005057812 */ /* 0x000fe200078ec0ff */
[----:B------:R-:W-:Y:S01]  /*0b20*/  IMAD.IADD R11, R12, 0x1, -R11 ;  /* 0x000000010c0b7824 */ /* 0x000fe200078e0a0b */
[----:B------:R-:W-:-:S03]  /*0b30*/  LOP3.LUT R3, R3, 0x1ffffffe, RZ, 0xc0, !PT ;  /* 0x1ffffffe03037812 */ /* 0x000fc600078ec0ff */
[----:B------:R-:W-:Y:S01]  /*0b40*/  IMAD R4, R4, 0x40, R5 ;  /* 0x0000004004047824 */ /* 0x000fe200078e0205 */
[----:B------:R-:W-:Y:S01]  /*0b50*/  LEA.HI R5, R11, R11, RZ, 0x1 ;  /* 0x0000000b0b057211 */ /* 0x000fe200078f08ff */
[----:B------:R-:W-:-:S03]  /*0b60*/  IMAD.IADD R3, R6, 0x1, -R3 ;  /* 0x0000000106037824 */ /* 0x000fc600078e0a03 */
[----:B------:R-:W-:Y:S01]  /*0b70*/  LOP3.LUT R6, R5, 0x1ffffffe, RZ, 0xc0, !PT ;  /* 0x1ffffffe05067812 */ /* 0x000fe200078ec0ff */
[----:B------:R-:W-:-:S04]  /*0b80*/  IMAD R225, R3, 0x8, R4 ;  /* 0x0000000803e17824 */ /* 0x000fc800078e0204 */
[----:B------:R-:W-:Y:S01]  /*0b90*/  IMAD.IADD R11, R11, 0x1, -R6 ;  /* 0x000000010b0b7824 */ /* 0x000fe200078e0a06 */
[----:B--2---:R-:W-:Y:S02]  /*0ba0*/  R2UR UR4, R2 ;  /* 0x00000000020472ca */ /* 0x004fe400000e0000 */
[CC--:B------:R-:W-:Y:S02]  /*0bb0*/  LEA.HI R2, R0.reuse, R12.reuse, RZ, 0x7 ;  /* 0x0000000c00027211 */ /* 0x0c0fe400078f38ff */
[----:B------:R-:W-:Y:S02]  /*0bc0*/  LEA.HI R0, R0, R12, RZ, 0x3 ;  /* 0x0000000c00007211 */ /* 0x000fe400078f18ff */
[----:B------:R-:W-:Y:S02]  /*0bd0*/  LOP3.LUT R220, R2, 0xffffff80, RZ, 0xc0, !PT ;  /* 0xffffff8002dc7812 */ /* 0x000fe400078ec0ff */
[----:B------:R-:W-:Y:S02]  /*0be0*/  SHF.R.S32.HI R221, RZ, 0x7, R2 ;  /* 0x00000007ffdd7819 */ /* 0x000fe40000011402 */
[----:B------:R-:W-:Y:S01]  /*0bf0*/  LOP3.LUT R214, R0, 0xfffffff8, RZ, 0xc0, !PT ;  /* 0xfffffff800d67812 */ /* 0x000fe200078ec0ff */
[----:B------:R-:W-:Y:S01]  /*0c00*/  IMAD.IADD R220, R12, 0x1, -R220 ;  /* 0x000000010cdc7824 */ /* 0x000fe200078e0adc */
[----:B------:R-:W-:Y:S01]  /*0c10*/  LEA.HI R2, R2, R221, RZ, 0x1 ;  /* 0x000000dd02027211 */ /* 0x000fe200078f08ff */
[----:B------:R-:W-:Y:S01]  /*0c20*/  ULOP3.LUT UR4, UR4, 0x1, URZ, 0xfc, !UPT ;  /* 0x0000000104047892 */ /* 0x000fe2000f8efc3f */
[----:B------:R-:W-:Y:S01]  /*0c30*/  SHF.R.S32.HI R217, RZ, 0x3, R0 ;  /* 0x00000003ffd97819 */ /* 0x000fe20000011400 */
[----:B------:R-:W-:Y:S01]  /*0c40*/  IMAD.IADD R214, R12, 0x1, -R214 ;  /* 0x000000010cd67824 */ /* 0x000fe200078e0ad6 */
[----:B------:R-:W-:-:S02]  /*0c50*/  SHF.R.S32.HI R7, RZ, 0x1f, R220 ;  /* 0x0000001fff077819 */ /* 0x000fc400000114dc */
[----:B------:R-:W-:Y:S01]  /*0c60*/  LOP3.LUT R2, R2, 0x3fffffe, RZ, 0xc0, !PT ;  /* 0x03fffffe02027812 */ /* 0x000fe200078ec0ff */
[----:B------:R-:W-:Y:S01]  /*0c70*/  IMAD.U32 R226, RZ, RZ, UR4 ;  /* 0x00000004ffe27e24 */ /* 0x000fe2000f8e00ff */
[CC--:B------:R-:W-:Y:S01]  /*0c80*/  LEA.HI R8, R7.reuse, R220.reuse, RZ, 0x2 ;  /* 0x000000dc07087211 */ /* 0x0c0fe200078f10ff */
[----:B------:R-:W-:Y:S01]  /*0c90*/  UMOV UR4, URZ ;  /* 0x0000003f00047c82 */ /* 0x000fe20008000000 */
[----:B------:R-:W-:Y:S01]  /*0ca0*/  LEA.HI R7, R7, R220, RZ, 0x5 ;  /* 0x000000dc07077211 */ /* 0x000fe200078f28ff */
[----:B------:R-:W-:Y:S01]  /*0cb0*/  IMAD.IADD R2, R221, 0x1, -R2 ;  /* 0x00000001dd027824 */ /* 0x000fe200078e0a02 */
[--C-:B------:R-:W-:Y:S01]  /*0cc0*/  SHF.R.S32.HI R9, RZ, 0x2, R8.reuse ;  /* 0x00000002ff097819 */ /* 0x100fe20000011408 */
[----:B------:R-:W-:Y:S01]  /*0cd0*/  IMAD.U32 R219, RZ, RZ, UR4 ;  /* 0x00000004ffdb7e24 */ /* 0x000fe2000f8e00ff */
[----:B------:R-:W-:Y:S02]  /*0ce0*/  SHF.R.S32.HI R10, RZ, 0x1f, R8 ;  /* 0x0000001fff0a7819 */ /* 0x000fe40000011408 */
[----:B------:R-:W-:-:S02]  /*0cf0*/  SHF.R.S32.HI R7, RZ, 0x5, R7 ;  /* 0x00000005ff077819 */ /* 0x000fc40000011407 */
[----:B------:R-:W-:Y:S02]  /*0d00*/  LEA.HI R10, R10, R9, RZ, 0x3 ;  /* 0x000000090a0a7211 */ /* 0x000fe400078f18ff */
[----:B------:R-:W-:Y:S02]  /*0d10*/  LOP3.LUT R223, R8, 0x7ffffffc, RZ, 0xc0, !PT ;  /* 0x7ffffffc08df7812 */ /* 0x000fe400078ec0ff */
[----:B------:R-:W-:-:S03]  /*0d20*/  LOP3.LUT R10, R10, 0xfffffff8, RZ, 0xc0, !PT ;  /* 0xfffffff80a0a7812 */ /* 0x000fc600078ec0ff */
[----:B------:R-:W-:Y:S02]  /*0d30*/  IMAD.IADD R223, R220, 0x1, -R223 ;  /* 0x00000001dcdf7824 */ /* 0x000fe400078e0adf */
[----:B------:R-:W-:-:S04]  /*0d40*/  IMAD.IADD R10, R9, 0x1, -R10 ;  /* 0x00000001090a7824 */ /* 0x000fc800078e0a0a */
[----:B------:R-:W-:-:S04]  /*0d50*/  IMAD R7, R7, 0x10, R10 ;  /* 0x0000001007077824 */ /* 0x000fc800078e020a */
[----:B------:R-:W-:Y:S01]  /*0d60*/  IMAD R222, R2, 0x40, R7 ;  /* 0x0000004002de7824 */ /* 0x000fe200078e0207 */
[----:B------:R-:W-:Y:S01]  /*0d70*/  SHF.L.U32 R2, R214, 0x3, RZ ;  /* 0x00000003d6027819 */ /* 0x000fe200000006ff */
[----:B------:R-:W-:Y:S02]  /*0d80*/  IMAD.MOV.U32 R7, RZ, RZ, R15 ;  /* 0x000000ffff077224 */ /* 0x000fe400078e000f */
[----:B------:R-:W-:Y:S01]  /*0d90*/  IMAD R224, R11, 0x8, R222 ;  /* 0x000000080be07824 */ /* 0x000fe200078e02de */
[----:B------:R-:W-:Y:S01]  /*0da0*/  SHF.R.S32.HI R0, RZ, 0x1f, R2 ;  /* 0x0000001fff007819 */ /* 0x000fe20000011402 */
[C---:B------:R-:W-:Y:S02]  /*0db0*/  VIADD R212, R2.reuse, 0x40 ;  /* 0x0000004002d47836 */ /* 0x040fe40000000000 */
[C---:B------:R-:W-:Y:S02]  /*0dc0*/  VIADD R211, R2.reuse, 0x80 ;  /* 0x0000008002d37836 */ /* 0x040fe40000000000 */
[----:B------:R-:W-:Y:S01]  /*0dd0*/  VIADD R213, R2, 0xc0 ;  /* 0x000000c002d57836 */ /* 0x000fe20000000000 */
[----:B------:R-:W-:-:S02]  /*0de0*/  SHF.R.S32.HI R229, RZ, 0x1f, R212 ;  /* 0x0000001fffe57819 */ /* 0x000fc400000114d4 */
[----:B------:R-:W-:Y:S02]  /*0df0*/  SHF.R.S32.HI R228, RZ, 0x1f, R211 ;  /* 0x0000001fffe47819 */ /* 0x000fe400000114d3 */
[----:B------:R-:W-:-:S07]  /*0e00*/  SHF.R.S32.HI R227, RZ, 0x1f, R213 ;  /* 0x0000001fffe37819 */ /* 0x000fce00000114d5 */
.L_x_1153:
[----:B01----:R-:W0:Y:S01]  /*0e10*/  LDC.64 R4, c[0x0][0xd88] ;  /* 0x00036200ff047b82 */ /* 0x003e220000000a00 */
[----:B------:R-:W-:Y:S01]  /*0e20*/  ULDC.64 UR8, c[0x0][0xb20] ;  /* 0x0002c80000087ab9 */ /* 0x000fe20000000a00 */
[----:B------:R-:W-:Y:S01]  /*0e30*/  ULDC.64 UR10, c[0x0][0x418] ;  /* 0x00010600000a7ab9 */ /* 0x000fe20000000a00 */
[----:B------:R-:W-:Y:S01]  /*0e40*/  IMAD.MOV.U32 R0, RZ, RZ, RZ ;  /* 0x000000ffff007224 */ /* 0x000fe200078e00ff */
[----:B------:R-:W-:Y:S01]  /*0e50*/  ULDC UR4, c[0x0][0x424] ;  /* 0x0001090000047ab9 */ /* 0x000fe20000000800 */
[----:B------:R-:W-:Y:S01]  /*0e60*/  ULDC UR7, c[0x0][0x2f0] ;  /* 0x0000bc0000077ab9 */ /* 0x000fe20000000800 */
[----:B0-----:R-:W-:-:S06]  /*0e70*/  IMAD.WIDE R4, R7, 0x4, R4 ;  /* 0x0000000407047825 */ /* 0x001fcc00078e0204 */
[----:B--2---:R-:W2:Y:S01]  /*0e80*/  LDG.E R4, desc[UR36][R4.64] ;  /* 0x0000002404047981 */ /* 0x004ea2000c1e1900 */
[----:B------:R-:W-:-:S04]  /*0e90*/  UISETP.NE.U32.AND UP0, UPT, UR8, URZ, UPT ;  /* 0x0000003f0800728c */ /* 0x000fc8000bf05070 */
[----:B------:R-:W-:-:S06]  /*0ea0*/  UISETP.NE.AND.EX UP0, UPT, UR9, URZ, UPT, UP0 ;  /* 0x0000003f0900728c */ /* 0x000fcc000bf05300 */
[----:B------:R-:W-:Y:S02]  /*0eb0*/  PLOP3.LUT P0, PT, PT, PT, UP0, 0x80, 0x0 ;  /* 0x000000000000781c */ /* 0x000fe40003f0f008 */
[----:B--2---:R-:W-:-:S13]  /*0ec0*/  R2UR UR61, R4 ;  /* 0x00000000043d72ca */ /* 0x004fda00000e0000 */
[----:B------:R-:W-:Y:S02]  /*0ed0*/  USHF.R.S32.HI UR12, URZ, 0x1f, UR61 ;  /* 0x0000001f3f0c7899 */ /* 0x000fe4000801143d */
[----:B------:R-:W-:-:S04]  /*0ee0*/  @UP0 ULEA UR8, UP1, UR61, UR8, 0x2 ;  /* 0x000000083d080291 */ /* 0x000fc8000f82103f */
[----:B------:R-:W-:Y:S02]  /*0ef0*/  @UP0 ULEA.HI.X UR9, UR61, UR9, UR12, 0x2, UP1 ;  /* 0x000000093d090291 */ /* 0x000fe400088f140c */
[----:B------:R-:W-:Y:S02]  /*0f00*/  IMAD.U32 R218, RZ, RZ, UR12 ;  /* 0x0000000cffda7e24 */ /* 0x000fe4000f8e00ff */
[----:B----4-:R-:W-:Y:S02]  /*0f10*/  IMAD.U32 R6, RZ, RZ, UR8 ;  /* 0x00000008ff067e24 */ /* 0x010fe4000f8e00ff */
[----:B------:R-:W-:Y:S01]  /*0f20*/  IMAD.U32 R7, RZ, RZ, UR9 ;  /* 0x00000009ff077e24 */ /* 0x000fe2000f8e00ff */
[----:B------:R-:W-:Y:S02]  /*0f30*/  ULDC.64 UR8, c[0x0][0xb18] ;  /* 0x0002c60000087ab9 */ /* 0x000fe40000000a00 */
[----:B------:R-:W-:Y:S02]  /*0f40*/  UISETP.NE.U32.AND UP0, UPT, UR8, URZ, UPT ;  /* 0x0000003f0800728c */ /* 0x000fe4000bf05070 */
[----:B------:R-:W-:Y:S01]  /*0f50*/  UISETP.NE.U32.AND UP1, UPT, UR10, URZ, UPT ;  /* 0x0000003f0a00728c */ /* 0x000fe2000bf25070 */
[----:B------:R0:W5:Y:S01]  /*0f60*/  @P0 LDG.E R0, desc[UR36][R6.64] ;  /* 0x0000002406000981 */ /* 0x000162000c1e1900 */
[----:B------:R-:W-:-:S02]  /*0f70*/  UISETP.NE.AND.EX UP0, UPT, UR9, URZ, UPT, UP0 ;  /* 0x0000003f0900728c */ /* 0x000fc4000bf05300 */
[----:B------:R-:W-:-:S04]  /*0f80*/  UISETP.NE.AND.EX UP1, UPT, UR11, URZ, UPT, UP1 ;  /* 0x0000003f0b00728c */ /* 0x000fc8000bf25310 */
[----:B------:R-:W-:Y:S01]  /*0f90*/  USEL UR4, UR4, 0x1, UP1 ;  /* 0x0000000104047887 */ /* 0x000fe20008800000 */
[----:B------:R-:W-:-:S03]  /*0fa0*/  PLOP3.LUT P0, PT, PT, PT, UP0, 0x80, 0x0 ;  /* 0x000000000000781c */ /* 0x000fc60003f0f008 */
[----:B------:R-:W-:Y:S02]  /*0fb0*/  UIMAD UR4, UR4, UR7, URZ ;  /* 0x00000007040472a4 */ /* 0x000fe4000f8e023f */
[----:B------:R-:W-:-:S04]  /*0fc0*/  @UP0 ULEA UR8, UP1, UR61, UR8, 0x2 ;  /* 0x000000083d080291 */ /* 0x000fc8000f82103f */
[----:B------:R-:W-:Y:S01]  /*0fd0*/  @UP0 ULEA.HI.X UR9, UR61, UR9, UR12, 0x2, UP1 ;  /* 0x000000093d090291 */ /* 0x000fe200088f140c */
[----:B------:R-:W-:Y:S02]  /*0fe0*/  IMAD.U32 R23, RZ, RZ, UR4 ;  /* 0x00000004ff177e24 */ /* 0x000fe4000f8e00ff */
[----:B------:R-:W-:-:S03]  /*0ff0*/  IMAD.U32 R4, RZ, RZ, UR8 ;  /* 0x00000008ff047e24 */ /* 0x000fc6000f8e00ff */
[----:B------:R-:W-:-:S05]  /*1000*/  IMAD.U32 R5, RZ, RZ, UR9 ;  /* 0x00000009ff057e24 */ /* 0x000fca000f8e00ff */
[----:B------:R0:W5:Y:S01]  /*1010*/  @P0 LDG.E R23, desc[UR36][R4.64] ;  /* 0x0000002404170981 */ /* 0x000162000c1e1900 */
[----:B------:R-:W-:Y:S02]  /*1020*/  IMAD.U32 R216, RZ, RZ, UR5 ;  /* 0x00000005ffd87e24 */ /* 0x000fe4000f8e00ff */
[----:B------:R-:W-:Y:S01]  /*1030*/  IMAD.U32 R215, RZ, RZ, UR6 ;  /* 0x00000006ffd77e24 */ /* 0x000fe2000f8e00ff */
[----:B---3--:R-:W-:Y:S06]  /*1040*/  @P0 BRA `(.L_x_1107) ;  /* 0x00000000002c0947 */ /* 0x008fec0003800000 */
[----:B------:R-:W-:Y:S02]  /*1050*/  ULDC.64 UR4, c[0x0][0xb00] ;  /* 0x0002c00000047ab9 */ /* 0x000fe40000000a00 */
[----:B------:R-:W-:-:S04]  /*1060*/  ISETP.NE.U32.AND P0, PT, RZ, UR4, PT ;  /* 0x00000004ff007c0c */ /* 0x000fc8000bf05070 */
[----:B------:R-:W-:-:S13]  /*1070*/  ISETP.NE.AND.EX P0, PT, RZ, UR5, PT, P0 ;  /* 0x00000005ff007c0c */ /* 0x000fda000bf05300 */
[----:B------:R-:W-:Y:S05]  /*1080*/  @!P0 BRA `(.L_x_1107) ;  /* 0x00000000001c8947 */ /* 0x000fea0003800000 */
[----:B------:R-:W-:Y:S02]  /*1090*/  ULDC.64 UR4, c[0x0][0xb00] ;  /* 0x0002c00000047ab9 */ /* 0x000fe40000000a00 */
[----:B------:R-:W-:-:S06]  /*10a0*/  UIMAD.WIDE UR4, UR61, 0x4, UR4 ;  /* 0x000000043d0478a5 */ /* 0x000fcc000f8e0204 */
[----:B0-----:R-:W-:Y:S01]  /*10b0*/  IMAD.U32 R4, RZ, RZ, UR4 ;  /* 0x00000004ff047e24 */ /* 0x001fe2000f8e00ff */
[----:B------:R-:W-:-:S05]  /*10c0*/  MOV R5, UR5 ;  /* 0x0000000500057c02 */ /* 0x000fca0008000f00 */
[----:B-----5:R-:W2:Y:S04]  /*10d0*/  LDG.E R23, desc[UR36][R4.64] ;  /* 0x0000002404177981 */ /* 0x020ea8000c1e1900 */
[----:B------:R-:W2:Y:S02]  /*10e0*/  LDG.E R6, desc[UR36][R4.64+0x4] ;  /* 0x0000042404067981 */ /* 0x000ea4000c1e1900 */
[----:B--2---:R-:W-:-:S07]  /*10f0*/  IMAD.IADD R23, R6, 0x1, -R23 ;  /* 0x0000000106177824 */ /* 0x004fce00078e0a17 */
.L_x_1107:
[----:B-----5:R-:W-:Y:S01]  /*1100*/  IMAD.IADD R23, R23, 0x1, -R0 ;  /* 0x0000000117177824 */ /* 0x020fe200078e0a00 */
[----:B------:R-:W-:Y:S02]  /*1110*/  PLOP3.LUT P0, PT, PT, PT, PT, 0x80, 0x0 ;  /* 0x000000000000781c */ /* 0x000fe40003f0f070 */
[----:B------:R-:W-:Y:S02]  /*1120*/  CS2R R8, SRZ ;  /* 0x0000000000087805 */ /* 0x000fe4000001ff00 */
[----:B------:R-:W-:Y:S01]  /*1130*/  CS2R R150, SRZ ;  /* 0x0000000000967805 */ /* 0x000fe2000001ff00 */
[C---:B------:R-:W-:Y:S01]  /*1140*/  VIADD R0, R23.reuse, 0x5f ;  /* 0x0000005f17007836 */ /* 0x040fe20000000000 */
[----:B------:R-:W-:Y:S02]  /*1150*/  ISETP.GE.AND P1, PT, R23, 0x1, PT ;  /* 0x000000011700780c */ /* 0x000fe40003f26270 */
[----:B------:R-:W-:Y:S02]  /*1160*/  CS2R R148, SRZ ;  /* 0x0000000000947805 */ /* 0x000fe4000001ff00 */
[----:B------:R-:W-:Y:S01]  /*1170*/  CS2R R146, SRZ ;  /* 0x0000000000927805 */ /* 0x000fe2000001ff00 */
[----:B------:R-:W-:Y:S01]  /*1180*/  IMAD.HI R207, R0, 0x2aaaaaab, RZ ;  /* 0x2aaaaaab00cf7827 */ /* 0x000fe200078e02ff */
[----:B------:R-:W-:-:S02]  /*1190*/  CS2R R144, SRZ ;  /* 0x0000000000907805 */ /* 0x000fc4000001ff00 */
[----:B------:R-:W-:Y:S02]  /*11a0*/  CS2R R142, SRZ ;  /* 0x00000000008e7805 */ /* 0x000fe4000001ff00 */
[----:B------:R-:W-:Y:S01]  /*11b0*/  CS2R R140, SRZ ;  /* 0x00000000008c7805 */ /* 0x000fe2000001ff00 */
[----:B------:R-:W-:Y:S01]  /*11c0*/  IMAD.MOV.U32 R0, RZ, RZ, RZ ;  /* 0x000000ffff007224 */ /* 0x000fe200078e00ff */
[----:B0-----:R-:W-:Y:S02]  /*11d0*/  SHF.R.U32.HI R4, RZ, 0x1f, R207 ;  /* 0x0000001fff047819 */ /* 0x001fe400000116cf */
[----:B------:R-:W-:Y:S02]  /*11e0*/  CS2R R138, SRZ ;  /* 0x00000000008a7805 */ /* 0x000fe4000001ff00 */
[----:B------:R-:W-:Y:S02]  /*11f0*/  CS2R R136, SRZ ;  /* 0x0000000000887805 */ /* 0x000fe4000001ff00 */
[----:B------:R-:W-:-:S02]  /*1200*/  CS2R R134, SRZ ;  /* 0x0000000000867805 */ /* 0x000fc4000001ff00 */
[----:B------:R-:W-:Y:S02]  /*1210*/  LEA.HI.SX32 R207, R207, R4, 0x1c ;  /* 0x00000004cfcf7211 */ /* 0x000fe400078fe2ff */
        /* <DEDUP_REMOVED lines=41> */
[----:B------:R-:W-:Y:S01]  /*14b0*/  CS2R R52, SRZ ;  /* 0x0000000000347805 */ /* 0x000fe2000001ff00 */
[----:B------:R-:W-:Y:S01]  /*14c0*/  IMAD.MOV.U32 R157, RZ, RZ, RZ ;  /* 0x000000ffff9d7224 */ /* 0x000fe200078e00ff */
        /* <DEDUP_REMOVED lines=8> */
[----:B------:R-:W-:Y:S01]  /*1550*/  CS2R R32, SRZ ;  /* 0x0000000000207805 */ /* 0x000fe2000001ff00 */
[----:B------:R-:W-:Y:S01]  /*1560*/  IMAD.MOV.U32 R10, RZ, RZ, RZ ;  /* 0x000000ffff0a7224 */ /* 0x000fe200078e00ff */
[----:B------:R-:W-:Y:S02]  /*1570*/  CS2R R26, SRZ ;  /* 0x00000000001a7805 */ /* 0x000fe4000001ff00 */
[----:B------:R-:W-:Y:S02]  /*1580*/  CS2R R28, SRZ ;  /* 0x00000000001c7805 */ /* 0x000fe4000001ff00 */
[----:B------:R-:W-:Y:S01]  /*1590*/  CS2R R24, SRZ ;  /* 0x0000000000187805 */ /* 0x000fe2000001ff00 */
[----:B------:R-:W-:Y:S06]  /*15a0*/  @!P1 BRA `(.L_x_1108) ;  /* 0x0000005000e89947 */ /* 0x000fec0003800000 */
[----:B------:R-:W0:Y:S01]  /*15b0*/  S2UR UR53, SR_CgaCtaId ;  /* 0x00000000003579c3 */ /* 0x000e220000008800 */
[----:B------:R-:W1:Y:S01]  /*15c0*/  SHFL.IDX PT, R0, R221, RZ, 0x1f ;  /* 0x00001fffdd007589 */ /* 0x000e6200000e0000 */
[----:B------:R-:W-:Y:S02]  /*15d0*/  UMOV UR40, 0x400 ;  /* 0x0000040000287882 */ /* 0x000fe40000000000 */
[----:B0-----:R-:W-:Y:S01]  /*15e0*/  ULEA UR40, UR53, UR40, 0x18 ;  /* 0x0000002835287291 */ /* 0x001fe2000f8ec03f */
[----:B-1----:R-:W-:-:S03]  /*15f0*/  R2UR UR4, R0 ;  /* 0x00000000000472ca */ /* 0x002fc600000e0000 */
[----:B------:R-:W-:-:S04]  /*1600*/  UIADD3 UR6, UR40, 0x18400, URZ ;  /* 0x0001840028067890 */ /* 0x000fc8000fffe03f */
[----:B------:R-:W-:-:S06]  /*1610*/  ULOP3.LUT UP0, URZ, UR6, 0x1bf, URZ, 0xc0, !UPT ;  /* 0x000001bf063f7892 */ /* 0x000fcc000f80c03f */
[----:B------:R-:W-:Y:S01]  /*1620*/  PLOP3.LUT P0, PT, PT, PT, UP0, 0x80, 0x0 ;  /* 0x000000000000781c */ /* 0x000fe20003f0f008 */
[----:B------:R-:W-:-:S04]  /*1630*/  ULEA.HI UR5, UR4, UR4, URZ, 0x1 ;  /* 0x0000000404057291 */ /* 0x000fc8000f8f083f */
[----:B------:R-:W-:-:S04]  /*1640*/  ULOP3.LUT UR5, UR5, 0xffffe, URZ, 0xc0, !UPT ;  /* 0x000ffffe05057892 */ /* 0x000fc8000f8ec03f */
[----:B------:R-:W-:-:S04]  /*1650*/  UIADD3 UR41, UR4, -UR5, URZ ;  /* 0x8000000504297290 */ /* 0x000fc8000fffe03f */
[----:B------:R-:W-:Y:S08]  /*1660*/  @!P0 BRA `(.L_x_1109) ;  /* 0x0000000000408947 */ /* 0x000ff00003800000 */
        /* <DEDUP_REMOVED lines=16> */
.L_x_1109:
[----:B------:R-:W-:Y:S01]  /*1770*/  R2UR UR5, R219 ;  /* 0x00000000db0572ca */ /* 0x000fe200000e0000 */
[----:B------:R-:W0:-:S12]  /*1780*/  S2R R16, SR_TID.X ;  /* 0x0000000000107919 */ /* 0x000e180000002100 */
[----:B------:R-:W-:-:S04]  /*1790*/  ULEA.HI UR4, UR5, UR5, URZ, 0x1 ;  /* 0x0000000505047291 */ /* 0x000fc8000f8f083f */
[----:B------:R-:W-:-:S04]  /*17a0*/  ULOP3.LUT UR4, UR4, 0xfffffffe, URZ, 0xc0, !UPT ;  /* 0xfffffffe04047892 */ /* 0x000fc8000f8ec03f */
[----:B------:R-:W-:-:S06]  /*17b0*/  UIADD3 UR4, UR5, -UR4, URZ ;  /* 0x8000000405047290 */ /* 0x000fcc000fffe03f */
[----:B------:R-:W-:-:S05]  /*17c0*/  IMAD.U32 R0, RZ, RZ, UR4 ;  /* 0x00000004ff007e24 */ /* 0x000fca000f8e00ff */
[----:B------:R-:W-:Y:S02]  /*17d0*/  SHF.L.U32 R0, R0, 0x1f, RZ ;  /* 0x0000001f00007819 */ /* 0x000fe400000006ff */
[----:B0-----:R-:W-:Y:S02]  /*17e0*/  SHF.R.U32.HI R16, RZ, 0x7, R16 ;  /* 0x00000007ff107819 */ /* 0x001fe40000011610 */
[----:B------:R-:W0:Y:S02]  /*17f0*/  SYNCS.PHASECHK.TRANS64.TRYWAIT P0, [UR40+0x32400], R0 ;  /* 0x03240000ff0075a7 */ /* 0x000e240008000168 */
[----:B------:R-:W-:Y:S01]  /*1800*/  IADD3 R208, R16, 0x8, RZ ;  /* 0x0000000810d07810 */ /* 0x000fe20007ffe0ff */
[----:B0-----:R-:W-:Y:S06]  /*1810*/  @!P0 BRA `(.L_x_1110) ;  /* 0x000000dc00888947 */ /* 0x001fec0003800000 */
.L_x_1244:
[----:B------:R-:W-:Y:S05]  /*1820*/  WARPSYNC.ALL ;  /* 0x0000000000007948 */ /* 0x000fea0003800000 */
[----:B------:R-:W-:Y:S01]  /*1830*/  R2UR UR4, R226 ;  /* 0x00000000e20472ca */ /* 0x000fe200000e0000 */
[----:B------:R1:W-:-:S12]  /*1840*/  BAR.SYNC.DEFER_BLOCKING R208, 0x100 ;  /* 0x000400d00000751d */ /* 0x0003d80000010000 */
[----:B0-----:R-:W-:-:S05]  /*1850*/  IMAD.U32 R3, RZ, RZ, UR4 ;  /* 0x00000004ff037e24 */ /* 0x001fca000f8e00ff */
[----:B------:R-:W-:-:S13]  /*1860*/  ISETP.NE.AND P0, PT, R3, 0x3, PT ;  /* 0x000000030300780c */ /* 0x000fda0003f05270 */
[----:B-1----:R-:W-:Y:S05]  /*1870*/  @!P0 BRA `(.L_x_1111) ;  /* 0x0000000000048947 */ /* 0x002fea0003800000 */
[----:B------:R-:W-:Y:S01]  /*1880*/  BPT.TRAP 0x1 ;  /* 0x000000040000795c */ /* 0x000fe20000300000 */
.L_x_1111:
[----:B------:R-:W-:Y:S01]  /*1890*/  ULEA UR52, UR38, UR40, 0x3 ;  /* 0x0000002826347291 */ /* 0x000fe2000f8e183f */
[----:B------:R-:W-:-:S05]  /*18a0*/  IMAD.U32 R3, RZ, RZ, UR39 ;  /* 0x00000027ff037e24 */ /* 0x000fca000f8e00ff */
[----:B------:R-:W-:-:S04]  /*18b0*/  SHF.L.U32 R3, R3, 0x1f, RZ ;  /* 0x0000001f03037819 */ /* 0x000fc800000006ff */
[----:B------:R0:W1:Y:S01]  /*18c0*/  SYNCS.PHASECHK.TRANS64.TRYWAIT P1, [UR52+0x32430], R3 ;  /* 0x03243003ff0075a7 */ /* 0x0000620008020174 */
[----:B------:R-:W-:Y:S05]  /*18d0*/  @!P0 BRA `(.L_x_1112) ;  /* 0x0000000000048947 */ /* 0x000fea0003800000 */
[----:B------:R-:W-:Y:S01]  /*18e0*/  BPT.TRAP 0x1 ;  /* 0x000000040000795c */ /* 0x000fe20000300000 */
.L_x_1112:
[----:B-1----:R-:W-:Y:S05]  /*18f0*/  @P1 BRA `(.L_x_1113) ;  /* 0x0000000000081947 */ /* 0x002fea0003800000 */
[----:B------:R-:W1:Y:S02]  /*1900*/  SYNCS.PHASECHK.TRANS64.TRYWAIT P1, [UR52+0x32430], R3 ;  /* 0x03243003ff0075a7 */ /* 0x000e640008020174 */
[----:B-1----:R-:W-:Y:S05]  /*1910*/  @!P1 BRA `(.L_x_1114) ;  /* 0x000000dc00609947 */ /* 0x002fea0003800000 */
.L_x_1113:
[----:B------:R-:W-:Y:S01]  /*1920*/  UIADD3 UR4, UR40, 0x1c400, URZ ;  /* 0x0001c40028047890 */ /* 0x000fe2000fffe03f */
[----:B------:R-:W-:Y:S01]  /*1930*/  WARPGROUP.ARRIVE ;  /* 0x00000000000079c5 */ /* 0x000fe20000000000 */
[----:B------:R-:W-:Y:S02]  /*1940*/  ULEA UR41, UR41, UR40, 0xd ;  /* 0x0000002829297291 */ /* 0x000fe4000f8e683f */
[----:B------:R-:W-:Y:S02]  /*1950*/  USHF.R.U32.HI UR4, URZ, 0x4, UR4 ;  /* 0x000000043f047899 */ /* 0x000fe40008011604 */
[----:B------:R-:W-:Y:S02]  /*1960*/  UIADD3 UR5, UR41, 0x18400, URZ ;  /* 0x0001840029057890 */ /* 0x000fe4000fffe03f */
[----:B------:R-:W-:Y:S02]  /*1970*/  ULOP3.LUT UR4, UR4, 0x3fff, URZ, 0xc0, !UPT ;  /* 0x00003fff04047892 */ /* 0x000fe4000f8ec03f */
[----:B------:R-:W-:-:S02]  /*1980*/  USHF.R.U32.HI UR5, URZ, 0x4, UR5 ;  /* 0x000000043f057899 */ /* 0x000fc40008011605 */
[----:B------:R-:W-:Y:S02]  /*1990*/  ULOP3.LUT UR60, UR4, 0x10000, URZ, 0xfc, !UPT ;  /* 0x00010000043c7892 */ /* 0x000fe4000f8efc3f */
[----:B------:R-:W-:Y:S02]  /*19a0*/  ULOP3.LUT UR5, UR5, 0x3fff, URZ, 0xc0, !UPT ;  /* 0x00003fff05057892 */ /* 0x000fe4000f8ec03f */
[----:B------:R-:W-:Y:S02]  /*19b0*/  UIMAD UR4, UR38, 0x300, UR60 ;  /* 0x00000300260478a4 */ /* 0x000fe4000f8e023c */
[----:B------:R-:W-:Y:S01]  /*19c0*/  ULOP3.LUT UR7, UR5, 0x10000, URZ, 0xfc, !UPT ;  /* 0x0001000005077892 */ /* 0x000fe2000f8efc3f */
[----:B------:R-:W-:Y:S01]  /*19d0*/  UMOV UR11, 0x40000040 ;  /* 0x40000040000b7882 */ /* 0x000fe20000000000 */
[----:B------:R-:W-:Y:S02]  /*19e0*/  UMOV UR9, 0x40000040 ;  /* 0x4000004000097882 */ /* 0x000fe40000000000 */
[----:B------:R-:W-:Y:S01]  /*19f0*/  UIADD3 UR5, UR7, 0x2, URZ ;  /* 0x0000000207057890 */ /* 0x000fe2000fffe03f */
[----:B------:R-:W-:Y:S01]  /*1a00*/  IMAD.U32 R21, RZ, RZ, UR9 ;  /* 0x00000009ff157e24 */ /* 0x000fe2000f8e00ff */
[----:B------:R-:W-:Y:S01]  /*1a10*/  UMOV UR10, UR4 ;  /* 0x00000004000a7c82 */ /* 0x000fe20008000000 */
[----:B------:R-:W-:Y:S01]  /*1a20*/  UMOV UR8, UR7 ;  /* 0x0000000700087c82 */ /* 0x000fe20008000000 */
[----:B------:R-:W-:Y:S01]  /*1a30*/  UIADD3 UR6, UR4, 0x2, URZ ;  /* 0x0000000204067890 */ /* 0x000fe2000fffe03f */
[----:B------:R-:W-:Y:S01]  /*1a40*/  HGMMA.64x96x16.F32.BF16 R24, gdesc[UR8], RZ, !UPT, gsb0 ;  /* 0x01600000081879f0 */ /* 0x000fe2000c0018ff */
[----:B------:R-:W-:Y:S01]  /*1a50*/  IMAD.U32 R20, RZ, RZ, UR8 ;  /* 0x00000008ff147e24 */ /* 0x000fe2000f8e00ff */
[----:B------:R-:W-:Y:S01]  /*1a60*/  UMOV UR8, UR5 ;  /* 0x0000000500087c82 */ /* 0x000fe20008000000 */
[----:B------:R-:W-:Y:S01]  /*1a70*/  UMOV UR9, 0x40000040 ;  /* 0x4000004000097882 */ /* 0x000fe20000000000 */
[----:B------:R-:W-:Y:S01]  /*1a80*/  UMOV UR11, 0x40000040 ;  /* 0x40000040000b7882 */ /* 0x000fe20000000000 */
[----:B------:R-:W-:Y:S01]  /*1a90*/  UIADD3 UR5, UR7, 0x4, URZ ;  /* 0x0000000407057890 */ /* 0x000fe2000fffe03f */
[----:B------:R-:W-:Y:S01]  /*1aa0*/  IMAD.U32 R18, RZ, RZ, UR8 ;  /* 0x00000008ff127e24 */ /* 0x000fe2000f8e00ff */
[----:B------:R-:W-:Y:S01]  /*1ab0*/  UMOV UR10, UR6 ;  /* 0x00000006000a7c82 */ /* 0x000fe20008000000 */
[----:B------:R-:W-:Y:S01]  /*1ac0*/  UIADD3 UR6, UR4, 0x4, URZ ;  /* 0x0000000404067890 */ /* 0x000fe2000fffe03f */
[----:B------:R-:W-:Y:S01]  /*1ad0*/  IMAD.U32 R19, RZ, RZ, UR9 ;  /* 0x00000009ff137e24 */ /* 0x000fe2000f8e00ff */
[----:B------:R-:W-:Y:S01]  /*1ae0*/  UIADD3 UR4, UR4, 0x6, URZ ;  /* 0x0000000604047890 */ /* 0x000fe2000fffe03f */
[----:B------:R-:W-:-:S02]  /*1af0*/  WARPGROUP.DEPBAR.LE gsb0, 0x0 ;  /* 0x00008000000079c5 */ /* 0x000fc40000010000 */
[----:B------:R-:W-:-:S06]  /*1b00*/  WARPGROUP.ARRIVE ;  /* 0x00000000000079c5 */ /* 0x000fcc0000000000 */
[----:B------:R-:W-:Y:S01]  /*1b10*/  HGMMA.64x96x16.F32.BF16 R24, gdesc[UR8], R24, gsb0 ;  /* 0x01600000081879f0 */ /* 0x000fe20008001818 */
[----:B------:R-:W-:Y:S01]  /*1b20*/  UMOV UR8, UR5 ;  /* 0x0000000500087c82 */ /* 0x000fe20008000000 */
[----:B------:R-:W-:Y:S01]  /*1b30*/  UMOV UR9, 0x40000040 ;  /* 0x4000004000097882 */ /* 0x000fe20000000000 */
[----:B------:R-:W-:Y:S01]  /*1b40*/  UMOV UR10, UR6 ;  /* 0x00000006000a7c82 */ /* 0x000fe20008000000 */
[----:B------:R-:W-:Y:S01]  /*1b50*/  UMOV UR11, 0x40000040 ;  /* 0x40000040000b7882 */ /* 0x000fe20000000000 */
[----:B------:R-:W-:Y:S01]  /*1b60*/  UIADD3 UR5, UR7, 0x6, URZ ;  /* 0x0000000607057890 */ /* 0x000fe2000fffe03f */
[----:B------:R-:W-:Y:S02]  /*1b70*/  IMAD.U32 R16, RZ, RZ, UR8 ;  /* 0x00000008ff107e24 */ /* 0x000fe4000f8e00ff */
[----:B------:R-:W-:Y:S01]  /*1b80*/  IMAD.U32 R17, RZ, RZ, UR9 ;  /* 0x00000009ff117e24 */ /* 0x000fe2000f8e00ff */
[----:B------:R-:W-:Y:S02]  /*1b90*/  WARPGROUP.DEPBAR.LE gsb0, 0x0 ;  /* 0x00008000000079c5 */ /* 0x000fe40000010000 */
[----:B------:R-:W-:-:S06]  /*1ba0*/  WARPGROUP.ARRIVE ;  /* 0x00000000000079c5 */ /* 0x000fcc0000000000 */
[----:B------:R-:W-:Y:S01]  /*1bb0*/  HGMMA.64x96x16.F32.BF16 R24, gdesc[UR8], R24, gsb0 ;  /* 0x01600000081879f0 */ /* 0x000fe20008001818 */
[----:B------:R-:W-:Y:S01]  /*1bc0*/  UMOV UR8, UR5 ;  /* 0x0000000500087c82 */ /* 0x000fe20008000000 */
[----:B------:R-:W-:Y:S01]  /*1bd0*/  UMOV UR9, 0x40000040 ;  /* 0x4000004000097882 */ /* 0x000fe20000000000 */
[----:B------:R-:W-:Y:S01]  /*1be0*/  UMOV UR10, UR4 ;  /* 0x00000004000a7c82 */ /* 0x000fe20008000000 */
[----:B------:R-:W-:Y:S01]  /*1bf0*/  UMOV UR11, 0x40000040 ;  /* 0x40000040000b7882 */ /* 0x000fe20000000000 */
[----:B------:R-:W-:Y:S02]  /*1c00*/  IMAD.U32 R14, RZ, RZ, UR8 ;  /* 0x00000008ff0e7e24 */ /* 0x000fe4000f8e00ff */
[----:B------:R-:W-:Y:S01]  /*1c10*/  IMAD.U32 R15, RZ, RZ, UR9 ;  /* 0x00000009ff0f7e24 */ /* 0x000fe2000f8e00ff */
[----:B------:R-:W-:Y:S02]  /*1c20*/  WARPGROUP.DEPBAR.LE gsb0, 0x0 ;  /* 0x00008000000079c5 */ /* 0x000fe40000010000 */
[----:B------:R-:W-:-:S06]  /*1c30*/  WARPGROUP.ARRIVE ;  /* 0x00000000000079c5 */ /* 0x000fcc0000000000 */
[----:B------:R-:W-:Y:S03]  /*1c40*/  HGMMA.64x96x16.F32.BF16 R24, gdesc[UR8], R24, gsb0 ;  /* 0x01600000081879f0 */ /* 0x000fe60008001818 */
[----:B------:R-:W-:Y:S02]  /*1c50*/  WARPGROUP.DEPBAR.LE gsb0, 0x0 ;  /* 0x00008000000079c5 */ /* 0x000fe40000010000 */
[----:B------:R-:W2:Y:S02]  /*1c60*/  SYNCS.PHASECHK.TRANS64.TRYWAIT P1, [UR40+0x32410], R0 ;  /* 0x03241000ff0075a7 */ /* 0x000ea40008020168 */
[----:B--2---:R-:W-:Y:S05]  /*1c70*/  @!P1 BRA `(.L_x_1115) ;  /* 0x000000d800a09947 */ /* 0x004fea0003800000 */
.L_x_1245:
[----:B------:R-:W-:Y:S05]  /*1c80*/  @!P0 BRA `(.L_x_1116) ;  /* 0x0000000000048947 */ /* 0x000fea0003800000 */
[----:B------:R-:W-:Y:S01]  /*1c90*/  BPT.TRAP 0x1 ;  /* 0x000000040000795c */ /* 0x000fe20000300000 */
.L_x_1116:
[----:B------:R3:W4:Y:S01]  /*1ca0*/  SYNCS.PHASECHK.TRANS64.TRYWAIT P1, [UR52+0x32450], R3 ;  /* 0x03245003ff0075a7 */ /* 0x0007220008020174 */
[----:B------:R-:W-:Y:S05]  /*1cb0*/  @!P0 BRA `(.L_x_1117) ;  /* 0x0000000000048947 */ /* 0x000fea0003800000 */
[----:B------:R-:W-:Y:S01]  /*1cc0*/  BPT.TRAP 0x1 ;  /* 0x000000040000795c */ /* 0x000fe20000300000 */
.L_x_1117:
[----:B----4-:R-:W-:Y:S05]  /*1cd0*/  @P1 BRA `(.L_x_1118) ;  /* 0x0000000000081947 */ /* 0x010fea0003800000 */
[----:B------:R-:W4:Y:S02]  /*1ce0*/  SYNCS.PHASECHK.TRANS64.TRYWAIT P1, [UR52+0x32450], R3 ;  /* 0x03245003ff0075a7 */ /* 0x000f240008020174 */
[----:B----4-:R-:W-:Y:S05]  /*1cf0*/  @!P1 BRA `(.L_x_1119) ;  /* 0x000000d800989947 */ /* 0x010fea0003800000 */
.L_x_1118:
[----:B------:R-:W-:Y:S01]  /*1d00*/  UIADD3 UR40, UR40, 0x400, URZ ;  /* 0x0000040028287890 */ /* 0x000fe2000fffe03f */
[----:B------:R-:W-:Y:S01]  /*1d10*/  WARPGROUP.ARRIVE ;  /* 0x00000000000079c5 */ /* 0x000fe20000000000 */
[----:B------:R-:W-:-:S05]  /*1d20*/  UIADD3 UR41, UR41, 0x22400, URZ ;  /* 0x0002240029297890 */ /* 0x000fca000fffe03f */
[----:B--2---:R-:W2:Y:S01]  /*1d30*/  S2R R0, SR_TID.X ;  /* 0x0000000000007919 */ /* 0x004ea20000002100 */
[----:B------:R-:W-:Y:S02]  /*1d40*/  USHF.R.U32.HI UR6, URZ, 0x4, UR40 ;  /* 0x000000043f067899 */ /* 0x000fe40008011628 */
[----:B------:R-:W-:Y:S02]  /*1d50*/  USHF.R.U32.HI UR41, URZ, 0x4, UR41 ;  /* 0x000000043f297899 */ /* 0x000fe40008011629 */
[----:B------:R-:W-:Y:S02]  /*1d60*/  ULOP3.LUT UR6, UR6, 0x3fff, URZ, 0xc0, !UPT ;  /* 0x00003fff06067892 */ /* 0x000fe4000f8ec03f */
[----:B------:R-:W-:Y:S02]  /*1d70*/  ULOP3.LUT UR4, UR41, 0x3fff, URZ, 0xc0, !UPT ;  /* 0x00003fff29047892 */ /* 0x000fe4000f8ec03f */
[----:B------:R-:W-:Y:S02]  /*1d80*/  ULOP3.LUT UR7, UR6, 0x10000, URZ, 0xfc, !UPT ;  /* 0x0001000006077892 */ /* 0x000fe4000f8efc3f */
[----:B------:R-:W-:-:S02]  /*1d90*/  ULOP3.LUT UR4, UR4, 0x10000, URZ, 0xfc, !UPT ;  /* 0x0001000004047892 */ /* 0x000fc4000f8efc3f */
[----:B------:R-:W-:Y:S01]  /*1da0*/  UIMAD UR5, UR38, 0xc00, UR7 ;  /* 0x00000c00260578a4 */ /* 0x000fe2000f8e0207 */
[----:B------:R-:W-:Y:S01]  /*1db0*/  UMOV UR9, 0x40000040 ;  /* 0x4000004000097882 */ /* 0x000fe20000000000 */
[----:B------:R-:W-:Y:S01]  /*1dc0*/  UMOV UR11, 0x40000040 ;  /* 0x40000040000b7882 */ /* 0x000fe20000000000 */
[----:B------:R-:W-:Y:S02]  /*1dd0*/  IMAD.U32 R13, RZ, RZ, UR9 ;  /* 0x00000009ff0d7e24 */ /* 0x000fe4000f8e00ff */
[----:B------:R-:W-:Y:S01]  /*1de0*/  UMOV UR8, UR4 ;  /* 0x0000000400087c82 */ /* 0x000fe20008000000 */
[----:B------:R-:W-:Y:S01]  /*1df0*/  UMOV UR13, 0x40000040 ;  /* 0x40000040000d7882 */ /* 0x000fe20000000000 */
[----:B------:R-:W-:Y:S01]  /*1e00*/  UMOV UR10, UR5 ;  /* 0x00000005000a7c82 */ /* 0x000fe20008000000 */
[----:B------:R-:W-:Y:S01]  /*1e10*/  IMAD.U32 R12, RZ, RZ, UR8 ;  /* 0x00000008ff0c7e24 */ /* 0x000fe2000f8e00ff */
[----:B------:R-:W-:Y:S01]  /*1e20*/  HGMMA.64x96x16.F32.BF16 R24, gdesc[UR8], R24, gsb0 ;  /* 0x01600000081879f0 */ /* 0x000fe20008001818 */
[----:B------:R-:W-:Y:S01]  /*1e30*/  UIADD3 UR8, UR4, 0x2, URZ ;  /* 0x0000000204087890 */ /* 0x000fe2000fffe03f */
[----:B------:R-:W-:Y:S01]  /*1e40*/  IMAD.U32 R11, RZ, RZ, UR13 ;  /* 0x0000000dff0b7e24 */ /* 0x000fe2000f8e00ff */
[----:B------:R-:W-:Y:S01]  /*1e50*/  UIADD3 UR9, UR5, 0x2, URZ ;  /* 0x0000000205097890 */ /* 0x000fe2000fffe03f */
[----:B------:R-:W-:Y:S01]  /*1e60*/  UMOV UR15, 0x40000040 ;  /* 0x40000040000f7882 */ /* 0x000fe20000000000 */
[----:B------:R-:W-:-:S03]  /*1e70*/  UIADD3 UR10, UR5, 0x302, URZ ;  /* 0x00000302050a7890 */ /* 0x000fc6000fffe03f */
[----:B------:R-:W-:Y:S01]  /*1e80*/  UMOV UR12, UR8 ;  /* 0x00000008000c7c82 */ /* 0x000fe20008000000 */
[----:B------:R-:W-:Y:S01]  /*1e90*/  UIADD3 UR8, UR4, 0x4, URZ ;  /* 0x0000000404087890 */ /* 0x000fe2000fffe03f */
[----:B------:R-:W-:Y:S01]  /*1ea0*/  IMAD.U32 R10, RZ, RZ, UR12 ;  /* 0x0000000cff0a7e24 */ /* 0x000fe2000f8e00ff */
[----:B------:R-:W-:Y:S01]  /*1eb0*/  UMOV UR14, UR9 ;  /* 0x00000009000e7c82 */ /* 0x000fe20008000000 */
[----:B------:R-:W-:Y:S01]  /*1ec0*/  UIADD3 UR9, UR5, 0x4, URZ ;  /* 0x0000000405097890 */ /* 0x000fe2000fffe03f */
[----:B--2---:R-:W-:Y:S01]  /*1ed0*/  SHF.R.U32.HI R0, RZ, 0x7, R0 ;  /* 0x00000007ff007819 */ /* 0x004fe20000011600 */
[----:B------:R-:W-:Y:S01]  /*1ee0*/  UMOV UR11, 0x40000040 ;  /* 0x40000040000b7882 */ /* 0x000fe20000000000 */
[----:B------:R-:W-:Y:S02]  /*1ef0*/  UIADD3 UR16, UR4, 0x406, URZ ;  /* 0x0000040604107890 */ /* 0x000fe4000fffe03f */
[----:B------:R-:W-:Y:S01]  /*1f00*/  UIADD3 UR18, UR5, 0x306, URZ ;  /* 0x0000030605127890 */ /* 0x000fe2000fffe03f */
[----:B------:R-:W-:Y:S01]  /*1f10*/  IADD3 R0, -R0, 0xb, RZ ;  /* 0x0000000b00007810 */ /* 0x000fe20007ffe1ff */
[----:B------:R-:W-:Y:S01]  /*1f20*/  UMOV UR17, 0x40000040 ;  /* 0x4000004000117882 */ /* 0x000fe20000000000 */
[----:B------:R-:W-:Y:S01]  /*1f30*/  UMOV UR19, 0x40000040 ;  /* 0x4000004000137882 */ /* 0x000fe20000000000 */
[----:B------:R-:W-:-:S02]  /*1f40*/  UIADD3 UR20, UR4, 0x800, URZ ;  /* 0x0000080004147890 */ /* 0x000fc4000fffe03f */
[----:B------:R-:W-:Y:S01]  /*1f50*/  UIADD3 UR22, UR5, 0x600, URZ ;  /* 0x0000060005167890 */ /* 0x000fe2000fffe03f */
[----:B------:R-:W-:Y:S01]  /*1f60*/  UMOV UR21, 0x40000040 ;  /* 0x4000004000157882 */ /* 0x000fe20000000000 */
        /* <DEDUP_REMOVED lines=29> */
[----:B------:R-:W-:Y:S02]  /*2140*/  WARPGROUP.DEPBAR.LE gsb0, 0x0 ;  /* 0x00008000000079c5 */ /* 0x000fe40000010000 */
[----:B------:R-:W-:-:S06]  /*2150*/  WARPGROUP.ARRIVE ;  /* 0x00000000000079c5 */ /* 0x000fcc0000000000 */
[----:B------:R-:W-:Y:S01]  /*2160*/  HGMMA.64x96x16.F32.BF16 R24, gdesc[UR12], R24, gsb0 ;  /* 0x016000000c1879f0 */ /* 0x000fe20008001818 */
[----:B------:R-:W-:Y:S01]  /*2170*/  UMOV UR12, UR8 ;  /* 0x00000008000c7c82 */ /* 0x000fe20008000000 */
[----:B------:R-:W-:Y:S01]  /*2180*/  UMOV UR13, 0x40000040 ;  /* 0x40000040000d7882 */ /* 0x000fe20000000000 */
[----:B------:R-:W-:Y:S01]  /*2190*/  UMOV UR14, UR9 ;  /* 0x00000009000e7c82 */ /* 0x000fe20008000000 */
[----:B------:R-:W-:Y:S01]  /*21a0*/  UMOV UR15, 0x40000040 ;  /* 0x40000040000f7882 */ /* 0x000fe20000000000 */
[----:B------:R-:W-:Y:S01]  /*21b0*/  UIADD3 UR8, UR4, 0x6, URZ ;  /* 0x0000000604087890 */ /* 0x000fe2000fffe03f */
[----:B------:R-:W-:Y:S01]  /*21c0*/  IMAD.U32 R8, RZ, RZ, UR12 ;  /* 0x0000000cff087e24 */ /* 0x000fe2000f8e00ff */
[----:B------:R-:W-:Y:S01]  /*21d0*/  UIADD3 UR9, UR5, 0x6, URZ ;  /* 0x0000000605097890 */ /* 0x000fe2000fffe03f */
        /* <DEDUP_REMOVED lines=11> */
[----:B------:R-:W-:Y:S01]  /*2290*/  MOV R7, UR13 ;  /* 0x0000000d00077c02 */ /* 0x000fe20008000f00 */
        /* <DEDUP_REMOVED lines=8> */
[----:B-1----:R-:W-:Y:S01]  /*2320*/  IMAD.U32 R4, RZ, RZ, UR12 ;  /* 0x0000000cff047e24 */ /* 0x002fe2000f8e00ff */
[----:B------:R-:W-:Y:S01]  /*2330*/  UMOV UR9, 0x40000040 ;  /* 0x4000004000097882 */ /* 0x000fe20000000000 */
[----:B------:R-:W-:Y:S01]  /*2340*/  IMAD.U32 R5, RZ, RZ, UR13 ;  /* 0x0000000dff057e24 */ /* 0x000fe2000f8e00ff */
        /* <DEDUP_REMOVED lines=44> */
.L_x_1120:
[----:B0--3--:R-:W-:Y:S01]  /*2610*/  IMAD R3, R207, -0x60, R23 ;  /* 0xffffffa0cf037824 */ /* 0x009fe200078e0217 */
[----:B------:R-:W-:Y:S01]  /*2620*/  ULDC UR4, c[0x0][0xa80] ;  /* 0x0002a00000047ab9 */ /* 0x000fe20000000800 */
[----:B------:R-:W-:Y:S02]  /*2630*/  UIADD3 UR5, UR52, 0x32440, URZ ;  /* 0x0003244034057890 */ /* 0x000fe4000fffe03f */
[----:B------:R-:W-:Y:S01]  /*2640*/  VIADD R22, R3, 0x60 ;  /* 0x0000006003167836 */ /* 0x000fe20000000000 */
[----:B------:R-:W-:Y:S02]  /*2650*/  ULOP3.LUT UR6, UR6, 0x3000000, URZ, 0xfc, !UPT ;  /* 0x0300000006067892 */ /* 0x000fe4000f8efc3f */
[----:B------:R-:W-:Y:S01]  /*2660*/  UPRMT UR5, UR53, 0x654, UR5 ;  /* 0x0000065435057896 */ /* 0x000fe20008000005 */
[----:B------:R-:W-:Y:S01]  /*2670*/  IMAD R22, R223, -0x2, R22 ;  /* 0xfffffffedf167824 */ /* 0x000fe200078e0216 */
[----:B------:R-:W-:-:S04]  /*2680*/  UMOV UR11, 0x40000040 ;  /* 0x40000040000b7882 */ /* 0x000fc80000000000 */
[C---:B------:R-:W-:Y:S02]  /*2690*/  ISETP.GT.AND P2, PT, R22.reuse, RZ, PT ;  /* 0x000000ff1600720c */ /* 0x040fe40003f44270 */
[C---:B------:R-:W-:Y:S01]  /*26a0*/  ISETP.GT.AND P1, PT, R22.reuse, 0x1, PT ;  /* 0x000000011600780c */ /* 0x040fe20003f24270 */
[----:B------:R-:W-:Y:S01]  /*26b0*/  SYNCS.ARRIVE.TRANS64.RED.A1T0 RZ, [UR5], RZ ;  /* 0x000000ffffff79a7 */ /* 0x000fe20008100405 */
[----:B------:R-:W-:Y:S02]  /*26c0*/  ISETP.GT.AND P6, PT, R22, 0x8, PT ;  /* 0x000000081600780c */ /* 0x000fe40003fc4270 */
[----:B------:R-:W-:Y:S02]  /*26d0*/  FSEL R75, R24, -INF , P2 ;  /* 0xff800000184b7808 */ /* 0x000fe40001000000 */
[----:B------:R-:W-:Y:S02]  /*26e0*/  FSEL R25, R25, -INF , P1 ;  /* 0xff80000019197808 */ /* 0x000fe40000800000 */
[----:B------:R-:W-:-:S02]  /*26f0*/  ISETP.GT.AND P5, PT, R22, 0x9, PT ;  /* 0x000000091600780c */ /* 0x000fc40003fa4270 */
[----:B------:R-:W-:Y:S02]  /*2700*/  FSEL R79, R28, -INF , P6 ;  /* 0xff8000001c4f7808 */ /* 0x000fe40003000000 */
[----:B------:R-:W-:Y:S02]  /*2710*/  FMNMX.FTZ R24, R75, R25, !PT ;  /* 0x000000194b187209 */ /* 0x000fe40007810000 */
[C---:B------:R-:W-:Y:S02]  /*2720*/  ISETP.GT.AND P4, PT, R22.reuse, 0x10, PT ;  /* 0x000000101600780c */ /* 0x040fe40003f84270 */
        /* <DEDUP_REMOVED lines=15> */
[C---:B------:R-:W-:Y:S02]  /*2820*/  ISETP.GT.AND P6, PT, R22.reuse, 0x20, PT ;  /* 0x000000201600780c */ /* 0x040fe40003fc4270 */
        /* <DEDUP_REMOVED lines=39> */
[----:B------:R-:W-:Y:S02]  /*2aa0*/  FSEL R182, R53, -INF , P5 ;  /* 0xff80000035b67808 */ /* 0x000fe40002800000 */
[----:B------:R-:W-:-:S02]  /*2ab0*/  FMNMX.FTZ R3, R179, R26, !PT ;  /* 0x0000001ab3037209 */ /* 0x000fc40007810000 */
[----:B------:R-:W-:Y:S02]  /*2ac0*/  FSEL R173, R47, -INF , P3 ;  /* 0xff8000002fad7808 */ /* 0x000fe40001800000 */
[----:B------:R-:W-:Y:S02]  /*2ad0*/  FMNMX.FTZ R24, R169, R24, !PT ;  /* 0x00000018a9187209 */ /* 0x000fe40007810000 */
[----:B------:R-:W-:Y:S02]  /*2ae0*/  FMNMX.FTZ R26, R182, R3, !PT ;  /* 0x00000003b61a7209 */ /* 0x000fe40007810000 */
[----:B------:R-:W-:Y:S02]  /*2af0*/  FSEL R170, R50, -INF , P2 ;  /* 0xff80000032aa7808 */ /* 0x000fe40001000000 */
[----:B------:R-:W-:Y:S02]  /*2b00*/  FMNMX.FTZ R3, R173, R24, !PT ;  /* 0x00000018ad037209 */ /* 0x000fe40007810000 */
[----:B------:R-:W-:-:S02]  /*2b10*/  FSEL R174, R51, -INF , P1 ;  /* 0xff80000033ae7808 */ /* 0x000fc40000800000 */
[----:B------:R-:W-:Y:S01]  /*2b20*/  FMNMX.FTZ R3, R170, R3, !PT ;  /* 0x00000003aa037209 */ /* 0x000fe20007810000 */
[----:B------:R0:W-:Y:S01]  /*2b30*/  BAR.SYNC.DEFER_BLOCKING R208, 0x100 ;  /* 0x000400d00000751d */ /* 0x0001e20000010000 */
[----:B------:R-:W-:Y:S02]  /*2b40*/  ISETP.GT.AND P4, PT, R22, 0x40, PT ;  /* 0x000000401600780c */ /* 0x000fe40003f84270 */
[----:B------:R-:W-:Y:S02]  /*2b50*/  FSEL R178, R54, -INF , P6 ;  /* 0xff80000036b27808 */ /* 0x000fe40003000000 */
[----:B------:R-:W-:Y:S02]  /*2b60*/  FMNMX.FTZ R3, R174, R3, !PT ;  /* 0x00000003ae037209 */ /* 0x000fe40007810000 */
[----:B------:R-:W-:Y:S02]  /*2b70*/  ISETP.GT.AND P3, PT, R22, 0x41, PT ;  /* 0x000000411600780c */ /* 0x000fe40003f64270 */
[----:B------:R-:W-:-:S02]  /*2b80*/  FSEL R177, R56, -INF , P4 ;  /* 0xff80000038b17808 */ /* 0x000fc40002000000 */
        /* <DEDUP_REMOVED lines=18> */
[----:B------:R-:W-:Y:S02]  /*2cb0*/  ISETP.GT.AND P4, PT, R22, 0x58, PT ;  /* 0x000000581600780c */ /* 0x000fe40003f84270 */
[----:B------:R-:W-:Y:S02]  /*2cc0*/  FSEL R181, R64, -INF , P1 ;  /* 0xff80000040b57808 */ /* 0x000fe40000800000 */
[----:B------:R-:W-:Y:S02]  /*2cd0*/  FMNMX.FTZ R24, R187, R24, !PT ;  /* 0x00000018bb187209 */ /* 0x000fe40007810000 */
[----:B------:R-:W-:Y:S02]  /*2ce0*/  ISETP.GT.AND P3, PT, R22, 0x59, PT ;  /* 0x000000591600780c */ /* 0x000fe40003f64270 */
[----:B------:R-:W-:Y:S02]  /*2cf0*/  FSEL R203, R63, -INF , P6 ;  /* 0xff8000003fcb7808 */ /* 0x000fe40003000000 */
[----:B------:R-:W-:-:S02]  /*2d00*/  FMNMX.FTZ R22, R200, R3, !PT ;  /* 0x00000003c8167209 */ /* 0x000fc40007810000 */
        /* <DEDUP_REMOVED lines=12> */
[----:B------:R-:W-:Y:S02]  /*2dd0*/  FMNMX.FTZ R24, R189, R24, !PT ;  /* 0x00000018bd187209 */ /* 0x000fe40007810000 */
[----:B------:R-:W-:Y:S02]  /*2de0*/  FSEL R205, R71, -INF , P3 ;  /* 0xff80000047cd7808 */ /* 0x000fe40001800000 */
[----:B------:R-:W-:Y:S01]  /*2df0*/  FMNMX.FTZ R22, R202, R3, !PT ;  /* 0x00000003ca167209 */ /* 0x000fe20007810000 */
[----:B------:R-:W2:Y:S03]  /*2e00*/  SHFL.BFLY PT, R33, R24, 0x2, 0x1f ;  /* 0x0c401f0018217f89 */ /* 0x000ea600000e0000 */
[----:B------:R-:W-:-:S05]  /*2e10*/  FMNMX.FTZ R26, R205, R22, !PT ;  /* 0x00000016cd1a7209 */ /* 0x000fca0007810000 */
[----:B------:R-:W3:Y:S01]  /*2e20*/  SHFL.BFLY PT, R3, R26, 0x2, 0x1f ;  /* 0x0c401f001a037f89 */ /* 0x000ee200000e0000 */
[----:B--2---:R-:W-:-:S05]  /*2e30*/  FMNMX.FTZ R33, R24, R33, !PT ;  /* 0x0000002118217209 */ /* 0x004fca0007810000 */
[----:B------:R-:W2:Y:S01]  /*2e40*/  SHFL.BFLY PT, R22, R33, 0x1, 0x1f ;  /* 0x0c201f0021167f89 */ /* 0x000ea200000e0000 */
[----:B---3--:R-:W-:Y:S01]  /*2e50*/  FMNMX.FTZ R24, R26, R3, !PT ;  /* 0x000000031a187209 */ /* 0x008fe20007810000 */
[----:B------:R-:W-:Y:S01]  /*2e60*/  IMAD.U32 R3, RZ, RZ, UR4 ;  /* 0x00000004ff037e24 */ /* 0x000fe2000f8e00ff */
[----:B------:R-:W-:-:S03]  /*2e70*/  UIMAD UR4, UR38, 0xc00, UR6 ;  /* 0x00000c00260478a4 */ /* 0x000fc6000f8e0206 */
[----:B------:R-:W3:Y:S04]  /*2e80*/  SHFL.BFLY PT, R35, R24, 0x1, 0x1f ;  /* 0x0c201f0018237f89 */ /* 0x000ee800000e0000 */
[----:B------:R-:W-:Y:S01]  /*2e90*/  UMOV UR10, UR4 ;  /* 0x00000004000a7c82 */ /* 0x000fe20008000000 */
[----:B--2---:R-:W-:-:S04]  /*2ea0*/  FMNMX.FTZ R22, R33, R22, !PT ;  /* 0x0000001621167209 */ /* 0x004fc80007810000 */
[C---:B------:R-:W-:Y:S01]  /*2eb0*/  FSETP.NEU.FTZ.AND P1, PT, R22.reuse, -INF , PT ;  /* 0xff8000001600780b */ /* 0x040fe20003f3d000 */
[----:B------:R-:W-:Y:S01]  /*2ec0*/  FMUL.FTZ R204, R22, R3 ;  /* 0x0000000316cc7220 */ /* 0x000fe20000410000 */
[----:B---3--:R-:W-:-:S04]  /*2ed0*/  FMNMX.FTZ R156, R24, R35, !PT ;  /* 0x00000023189c7209 */ /* 0x008fc80007810000 */
[----:B------:R-:W-:Y:S02]  /*2ee0*/  FSEL R204, R204, RZ, P1 ;  /* 0x000000ffcccc7208 */ /* 0x000fe40000800000 */
[C---:B------:R-:W-:Y:S01]  /*2ef0*/  FSETP.NEU.FTZ.AND P1, PT, R156.reuse, -INF , PT ;  /* 0xff8000009c00780b */ /* 0x040fe20003f3d000 */
[-C--:B------:R-:W-:Y:S02]  /*2f00*/  FMUL.FTZ R206, R156, R3.reuse ;  /* 0x000000039cce7220 */ /* 0x080fe40000410000 */
[-CC-:B------:R-:W-:Y:S01]  /*2f10*/  FFMA.FTZ R191, R75, R3.reuse, -R204.reuse ;  /* 0x000000034bbf7223 */ /* 0x180fe200000108cc */
[-CC-:B------:R-:W-:Y:S01]  /*2f20*/  FFMA.FTZ R192, R25, R3.reuse, -R204.reuse ;  /* 0x0000000319c07223 */ /* 0x180fe200000108cc */
[-CC-:B------:R-:W-:Y:S01]  /*2f30*/  FFMA.FTZ R193, R79, R3.reuse, -R204.reuse ;  /* 0x000000034fc17223 */ /* 0x180fe200000108cc */
[----:B------:R-:W-:Y:S01]  /*2f40*/  FSEL R206, R206, RZ, P1 ;  /* 0x000000ffcece7208 */ /* 0x000fe20000800000 */
[-CC-:B------:R-:W-:Y:S01]  /*2f50*/  FFMA.FTZ R194, R29, R3.reuse, -R204.reuse ;  /* 0x000000031dc27223 */ /* 0x180fe200000108cc */
[-CC-:B------:R-:W-:Y:S01]  /*2f60*/  FFMA.FTZ R158, R158, R3.reuse, -R204.reuse ;  /* 0x000000039e9e7223 */ /* 0x180fe200000108cc */
[----:B------:R-:W-:Y:S01]  /*2f70*/  MUFU.EX2 R191, R191 ;  /* 0x000000bf00bf7308 */ /* 0x000fe20000000800 */
[-C--:B------:R-:W-:Y:S01]  /*2f80*/  FFMA.FTZ R160, R160, R3.reuse, -R204 ;  /* 0x00000003a0a07223 */ /* 0x080fe200000108cc */
[-CC-:B------:R-:W-:Y:S01]  /*2f90*/  FFMA.FTZ R195, R73, R3.reuse, -R206.reuse ;  /* 0x0000000349c37223 */ /* 0x180fe200000108ce */
[-CC-:B------:R-:W-:Y:S01]  /*2fa0*/  FFMA.FTZ R196, R27, R3.reuse, -R206.reuse ;  /* 0x000000031bc47223 */ /* 0x180fe200000108ce */
[-CC-:B------:R-:W-:Y:S01]  /*2fb0*/  FFMA.FTZ R197, R77, R3.reuse, -R206.reuse ;  /* 0x000000034dc57223 */ /* 0x180fe200000108ce */
[-C--:B------:R-:W-:Y:S01]  /*2fc0*/  FFMA.FTZ R198, R31, R3.reuse, -R206 ;  /* 0x000000031fc67223 */ /* 0x080fe200000108ce */
[-CC-:B------:R-:W-:Y:S01]  /*2fd0*/  FFMA.FTZ R163, R163, R3.reuse, -R204.reuse ;  /* 0x00000003a3a37223 */ /* 0x180fe200000108cc */
[-C--:B------:R-:W-:Y:S01]  /*2fe0*/  FFMA.FTZ R167, R167, R3.reuse, -R204 ;  /* 0x00000003a7a77223 */ /* 0x080fe200000108cc */
[----:B------:R-:W2:Y:S01]  /*2ff0*/  MUFU.EX2 R192, R192 ;  /* 0x000000c000c07308 */ /* 0x000ea20000000800 */
[-CC-:B------:R-:W-:Y:S01]  /*3000*/  FFMA.FTZ R157, R157, R3.reuse, -R206.reuse ;  /* 0x000000039d9d7223 */ /* 0x180fe200000108ce */
[-CC-:B------:R-:W-:Y:S01]  /*3010*/  FFMA.FTZ R159, R159, R3.reuse, -R206.reuse ;  /* 0x000000039f9f7223 */ /* 0x180fe200000108ce */
[-CC-:B------:R-:W-:Y:S01]  /*3020*/  FFMA.FTZ R161, R161, R3.reuse, -R206.reuse ;  /* 0x00000003a1a17223 */ /* 0x180fe200000108ce */
[-C--:B------:R-:W-:Y:S01]  /*3030*/  FFMA.FTZ R165, R165, R3.reuse, -R206 ;  /* 0x00000003a5a57223 */ /* 0x080fe200000108ce */
[-CC-:B------:R-:W-:Y:S01]  /*3040*/  FFMA.FTZ R164, R164, R3.reuse, -R204.reuse ;  /* 0x00000003a4a47223 */ /* 0x180fe200000108cc */
        /* <DEDUP_REMOVED lines=9> */
[--C-:B------:R-:W-:Y:S01]  /*30e0*/  FFMA.FTZ R176, R176, R3, -R204.reuse ;  /* 0x00000003b0b07223 */ /* 0x100fe200000108cc */
[----:B------:R-:W3:Y:S01]  /*30f0*/  MUFU.EX2 R194, R194 ;  /* 0x000000c200c27308 */ /* 0x000ee20000000800 */
[----:B--2---:R-:W-:Y:S01]  /*3100*/  F2FP.BF16.F32.PACK_AB R152, R192, R191 ;  /* 0x000000bfc098723e */ /* 0x004fe200000010ff */
[-CC-:B------:R-:W-:Y:S01]  /*3110*/  FFMA.FTZ R179, R179, R3.reuse, -R204.reuse ;  /* 0x00000003b3b37223 */ /* 0x180fe200000108cc */
[-C--:B------:R-:W-:Y:S01]  /*3120*/  FFMA.FTZ R182, R182, R3.reuse, -R204 ;  /* 0x00000003b6b67223 */ /* 0x080fe200000108cc */
[-CC-:B------:R-:W-:Y:S01]  /*3130*/  FFMA.FTZ R170, R170, R3.reuse, -R206.reuse ;  /* 0x00000003aaaa7223 */ /* 0x180fe200000108ce */
[-CC-:B------:R-:W-:Y:S01]  /*3140*/  FFMA.FTZ R174, R174, R3.reuse, -R206.reuse ;  /* 0x00000003aeae7223 */ /* 0x180fe200000108ce */
[-CC-:B------:R-:W-:Y:S01]  /*3150*/  FFMA.FTZ R178, R178, R3.reuse, -R206.reuse ;  /* 0x00000003b2b27223 */ /* 0x180fe200000108ce */
[-C--:B------:R-:W-:Y:S01]  /*3160*/  FFMA.FTZ R186, R186, R3.reuse, -R206 ;  /* 0x00000003baba7223 */ /* 0x080fe200000108ce */
[----:B------:R-:W-:Y:S01]  /*3170*/  MUFU.EX2 R195, R195 ;  /* 0x000000c300c37308 */ /* 0x000fe20000000800 */
[-CC-:B------:R-:W-:Y:S01]  /*3180*/  FFMA.FTZ R177, R177, R3.reuse, -R204.reuse ;  /* 0x00000003b1b17223 */ /* 0x180fe200000108cc */
[-CC-:B------:R-:W-:Y:S01]  /*3190*/  FFMA.FTZ R180, R180, R3.reuse, -R204.reuse ;  /* 0x00000003b4b47223 */ /* 0x180fe200000108cc */
[-CC-:B------:R-:W-:Y:S01]  /*31a0*/  FFMA.FTZ R183, R183, R3.reuse, -R204.reuse ;  /* 0x00000003b7b77223 */ /* 0x180fe200000108cc */
[-C--:B------:R-:W-:Y:S01]  /*31b0*/  FFMA.FTZ R187, R187, R3.reuse, -R204 ;  /* 0x00000003bbbb7223 */ /* 0x080fe200000108cc */
[-CC-:B------:R-:W-:Y:S01]  /*31c0*/  FFMA.FTZ R184, R184, R3.reuse, -R206.reuse ;  /* 0x00000003b8b87223 */ /* 0x180fe200000108ce */
[-CC-:B------:R-:W-:Y:S01]  /*31d0*/  FFMA.FTZ R190, R190, R3.reuse, -R206.reuse ;  /* 0x00000003bebe7223 */ /* 0x180fe200000108ce */
[--C-:B------:R-:W-:Y:S01]  /*31e0*/  FFMA.FTZ R200, R200, R3, -R206.reuse ;  /* 0x00000003c8c87223 */ /* 0x100fe200000108ce */
[----:B------:R-:W2:Y:S01]  /*31f0*/  MUFU.EX2 R196, R196 ;  /* 0x000000c400c47308 */ /* 0x000ea20000000800 */
[----:B---3--:R-:W-:Y:S01]  /*3200*/  F2FP.BF16.F32.PACK_AB R154, R194, R193 ;  /* 0x000000c1c29a723e */ /* 0x008fe200000010ff */
[-C--:B------:R-:W-:Y:S01]  /*3210*/  FFMA.FTZ R203, R203, R3.reuse, -R206 ;  /* 0x00000003cbcb7223 */ /* 0x080fe200000108ce */
[-CC-:B------:R-:W-:Y:S01]  /*3220*/  FFMA.FTZ R181, R181, R3.reuse, -R204.reuse ;  /* 0x00000003b5b57223 */ /* 0x180fe200000108cc */
[-CC-:B------:R-:W-:Y:S01]  /*3230*/  FFMA.FTZ R185, R185, R3.reuse, -R204.reuse ;  /* 0x00000003b9b97223 */ /* 0x180fe200000108cc */
[-CC-:B------:R-:W-:Y:S01]  /*3240*/  FFMA.FTZ R188, R188, R3.reuse, -R204.reuse ;  /* 0x00000003bcbc7223 */ /* 0x180fe200000108cc */
[-C--:B------:R-:W-:Y:S01]  /*3250*/  FFMA.FTZ R189, R189, R3.reuse, -R204 ;  /* 0x00000003bdbd7223 */ /* 0x080fe200000108cc */
[-CC-:B------:R-:W-:Y:S01]  /*3260*/  FFMA.FTZ R199, R199, R3.reuse, -R206.reuse ;  /* 0x00000003c7c77223 */ /* 0x180fe200000108ce */
[----:B------:R-:W-:Y:S01]  /*3270*/  MUFU.EX2 R197, R197 ;  /* 0x000000c500c57308 */ /* 0x000fe20000000800 */
[-CC-:B------:R-:W-:Y:S01]  /*3280*/  FFMA.FTZ R201, R201, R3.reuse, -R206.reuse ;  /* 0x00000003c9c97223 */ /* 0x180fe200000108ce */
[-CC-:B------:R-:W-:Y:S01]  /*3290*/  FFMA.FTZ R202, R202, R3.reuse, -R206.reuse ;  /* 0x00000003caca7223 */ /* 0x180fe200000108ce */
[----:B------:R-:W-:Y:S01]  /*32a0*/  FFMA.FTZ R204, R205, R3, -R206 ;  /* 0x00000003cdcc7223 */ /* 0x000fe200000108ce */
[----:B------:R-:W-:-:S04]  /*32b0*/  FADD.FTZ R192, R191, R192 ;  /* 0x000000c0bfc07221 */ /* 0x000fc80000010000 */
[----:B------:R-:W3:Y:S01]  /*32c0*/  MUFU.EX2 R198, R198 ;  /* 0x000000c600c67308 */ /* 0x000ee20000000800 */
[----:B--2---:R-:W-:Y:S01]  /*32d0*/  F2FP.BF16.F32.PACK_AB R153, R196, R195 ;  /* 0x000000c3c499723e */ /* 0x004fe200000010ff */
[----:B------:R-:W-:Y:S01]  /*32e0*/  FADD.FTZ R196, R195, R196 ;  /* 0x000000c4c3c47221 */ /* 0x000fe20000010000 */
[----:B------:R-:W-:-:S04]  /*32f0*/  FADD.FTZ R193, R193, R192 ;  /* 0x000000c0c1c17221 */ /* 0x000fc80000010000 */
[----:B------:R-:W-:Y:S01]  /*3300*/  FADD.FTZ R193, R194, R193 ;  /* 0x000000c1c2c17221 */ /* 0x000fe20000010000 */
[----:B------:R-:W2:Y:S08]  /*3310*/  MUFU.EX2 R158, R158 ;  /* 0x0000009e009e7308 */ /* 0x000eb00000000800 */
[----:B------:R-:W-:Y:S01]  /*3320*/  MUFU.EX2 R160, R160 ;  /* 0x000000a000a07308 */ /* 0x000fe20000000800 */
[----:B---3--:R-:W-:Y:S01]  /*3330*/  F2FP.BF16.F32.PACK_AB R155, R198, R197 ;  /* 0x000000c5c69b723e */ /* 0x008fe200000010ff */
[----:B------:R-:W-:-:S03]  /*3340*/  FADD.FTZ R197, R197, R196 ;  /* 0x000000c4c5c57221 */ /* 0x000fc60000010000 */
[----:B------:R-:W-:Y:S01]  /*3350*/  WARPGROUP.ARRIVE ;  /* 0x00000000000079c5 */ /* 0x000fe20000000000 */
[----:B------:R-:W-:Y:S02]  /*3360*/  FADD.FTZ R198, R198, R197 ;  /* 0x000000c5c6c67221 */ /* 0x000fe40000010000 */
[----:B------:R-:W-:Y:S01]  /*3370*/  MUFU.EX2 R163, R163 ;  /* 0x000000a300a37308 */ /* 0x000fe20000000800 */
[----:B--2---:R-:W-:Y:S02]  /*3380*/  FADD.FTZ R193, R158, R193 ;  /* 0x000000c19ec17221 */ /* 0x004fe40000010000 */
[----:B------:R-:W-:Y:S01]  /*3390*/  HGMMA.64x256x16.F32.BF16 R24, R152, gdesc[UR8].tnspB, RZ, !UPT, gsb0 ;  /* 0x43e0000898187df0 */ /* 0x000fe2000c0018ff */
[----:B------:R-:W-:Y:S01]  /*33a0*/  UIADD3 UR10, UR4, 0x80, URZ ;  /* 0x00000080040a7890 */ /* 0x000fe2000fffe03f */
[----:B------:R-:W-:-:S03]  /*33b0*/  UMOV UR11, 0x40000040 ;  /* 0x40000040000b7882 */ /* 0x000fc60000000000 */
[----:B------:R-:W-:Y:S08]  /*33c0*/  MUFU.EX2 R167, R167 ;  /* 0x000000a700a77308 */ /* 0x000ff00000000800 */
[----:B------:R-:W2:Y:S08]  /*33d0*/  MUFU.EX2 R157, R157 ;  /* 0x0000009d009d7308 */ /* 0x000eb00000000800 */
[----:B------:R-:W3:Y:S08]  /*33e0*/  MUFU.EX2 R159, R159 ;  /* 0x0000009f009f7308 */ /* 0x000ef00000000800 */
[----:B------:R-:W4:Y:S01]  /*33f0*/  MUFU.EX2 R161, R161 ;  /* 0x000000a100a17308 */ /* 0x000f220000000800 */
[----:B--2---:R-:W-:-:S07]  /*3400*/  FADD.FTZ R198, R157, R198 ;  /* 0x000000c69dc67221 */ /* 0x004fce0000010000 */
[----:B------:R-:W2:Y:S01]  /*3410*/  MUFU.EX2 R165, R165 ;  /* 0x000000a500a57308 */ /* 0x000ea20000000800 */
[----:B---3--:R-:W-:-:S07]  /*3420*/  FADD.FTZ R198, R159, R198 ;  /* 0x000000c69fc67221 */ /* 0x008fce0000010000 */
[----:B------:R-:W-:Y:S01]  /*3430*/  MUFU.EX2 R164, R164 ;  /* 0x000000a400a47308 */ /* 0x000fe20000000800 */
[----:B----4-:R-:W-:-:S07]  /*3440*/  FADD.FTZ R198, R161, R198 ;  /* 0x000000c6a1c67221 */ /* 0x010fce0000010000 */
[----:B------:R-:W-:Y:S08]  /*3450*/  MUFU.EX2 R168, R168 ;  /* 0x000000a800a87308 */ /* 0x000ff00000000800 */
[----:B------:R-:W-:Y:S08]  /*3460*/  MUFU.EX2 R171, R171 ;  /* 0x000000ab00ab7308 */ /* 0x000ff00000000800 */
[----:B------:R-:W-:Y:S08]  /*3470*/  MUFU.EX2 R175, R175 ;  /* 0x000000af00af7308 */ /* 0x000ff00000000800 */
[----:B------:R-:W3:Y:S08]  /*3480*/  MUFU.EX2 R162, R162 ;  /* 0x000000a200a27308 */ /* 0x000ef00000000800 */
[----:B------:R-:W4:Y:S08]  /*3490*/  MUFU.EX2 R166, R166 ;  /* 0x000000a600a67308 */ /* 0x000f300000000800 */
[----:B------:R-:W-:Y:S08]  /*34a0*/  MUFU.EX2 R169, R169 ;  /* 0x000000a900a97308 */ /* 0x000ff00000000800 */
[----:B------:R-:W5:Y:S08]  /*34b0*/  MUFU.EX2 R173, R173 ;  /* 0x000000ad00ad7308 */ /* 0x000f700000000800 */
[----:B------:R-:W1:Y:S08]  /*34c0*/  MUFU.EX2 R172, R172 ;  /* 0x000000ac00ac7308 */ /* 0x000e700000000800 */
[----:B------:R-:W-:Y:S08]  /*34d0*/  MUFU.EX2 R176, R176 ;  /* 0x000000b000b07308 */ /* 0x000ff00000000800 */
[----:B------:R-:W-:Y:S08]  /*34e0*/  MUFU.EX2 R179, R179 ;  /* 0x000000b300b37308 */ /* 0x000ff00000000800 */
[----:B------:R-:W-:Y:S08]  /*34f0*/  MUFU.EX2 R182, R182 ;  /* 0x000000b600b67308 */ /* 0x000ff00000000800 */
[----:B------:R-:W0:Y:S08]  /*3500*/  MUFU.EX2 R170, R170 ;  /* 0x000000aa00aa7308 */ /* 0x000e300000000800 */
[----:B------:R-:W0:Y:S08]  /*3510*/  MUFU.EX2 R174, R174 ;  /* 0x000000ae00ae7308 */ /* 0x000e300000000800 */
[----:B------:R-:W0:Y:S08]  /*3520*/  MUFU.EX2 R178, R178 ;  /* 0x000000b200b27308 */ /* 0x000e300000000800 */
[----:B------:R-:W0:Y:S08]  /*3530*/  MUFU.EX2 R186, R186 ;  /* 0x000000ba00ba7308 */ /* 0x000e300000000800 */
[----:B------:R-:W-:Y:S08]  /*3540*/  MUFU.EX2 R177, R177 ;  /* 0x000000b100b17308 */ /* 0x000ff00000000800 */
[----:B------:R-:W-:Y:S08]  /*3550*/  MUFU.EX2 R180, R180 ;  /* 0x000000b400b47308 */ /* 0x000ff00000000800 */
[----:B------:R-:W-:Y:S08]  /*3560*/  MUFU.EX2 R183, R183 ;  /* 0x000000b700b77308 */ /* 0x000ff00000000800 */
[----:B------:R-:W-:Y:S08]  /*3570*/  MUFU.EX2 R187, R187 ;  /* 0x000000bb00bb7308 */ /* 0x000ff00000000800 */
[----:B------:R-:W0:Y:S08]  /*3580*/  MUFU.EX2 R184, R184 ;  /* 0x000000b800b87308 */ /* 0x000e300000000800 */
[----:B------:R-:W0:Y:S08]  /*3590*/  MUFU.EX2 R190, R190 ;  /* 0x000000be00be7308 */ /* 0x000e300000000800 */
[----:B------:R-:W-:Y:S08]  /*35a0*/  MUFU.EX2 R200, R200 ;  /* 0x000000c800c87308 */ /* 0x000ff00000000800 */
[----:B------:R-:W0:Y:S08]  /*35b0*/  MUFU.EX2 R203, R203 ;  /* 0x000000cb00cb7308 */ /* 0x000e300000000800 */
[----:B------:R-:W-:Y:S08]  /*35c0*/  MUFU.EX2 R181, R181 ;  /* 0x000000b500b57308 */ /* 0x000ff00000000800 */
[----:B------:R-:W-:Y:S08]  /*35d0*/  MUFU.EX2 R185, R185 ;  /* 0x000000b900b97308 */ /* 0x000ff00000000800 */
[----:B------:R-:W-:Y:S08]  /*35e0*/  MUFU.EX2 R188, R188 ;  /* 0x000000bc00bc7308 */ /* 0x000ff00000000800 */
[----:B------:R-:W-:Y:S08]  /*35f0*/  MUFU.EX2 R189, R189 ;  /* 0x000000bd00bd7308 */ /* 0x000ff00000000800 */
[----:B------:R-:W0:Y:S01]  /*3600*/  MUFU.EX2 R199, R199 ;  /* 0x000000c700c77308 */ /* 0x000e220000000800 */
[----:B------:R-:W-:-:S02]  /*3610*/  WARPGROUP.DEPBAR.LE gsb0, 0x0 ;  /* 0x00008000000079c5 */ /* 0x000fc40000010000 */
[C---:B------:R-:W-:Y:S01]  /*3620*/  F2FP.BF16.F32.PACK_AB R152, R160.reuse, R158 ;  /* 0x0000009ea098723e */ /* 0x040fe200000010ff */
[----:B------:R-:W-:Y:S01]  /*3630*/  FADD.FTZ R160, R160, R193 ;  /* 0x000000c1a0a07221 */ /* 0x000fe20000010000 */
[----:B------:R-:W-:Y:S02]  /*3640*/  F2FP.BF16.F32.PACK_AB R153, R159, R157 ;  /* 0x0000009d9f99723e */ /* 0x000fe400000010ff */
[----:B------:R-:W-:Y:S01]  /*3650*/  F2FP.BF16.F32.PACK_AB R154, R167, R163 ;  /* 0x000000a3a79a723e */ /* 0x000fe200000010ff */
[----:B------:R-:W0:Y:S01]  /*3660*/  MUFU.EX2 R201, R201 ;  /* 0x000000c900c97308 */ /* 0x000e220000000800 */
[----:B--2---:R-:W-:Y:S01]  /*3670*/  F2FP.BF16.F32.PACK_AB R155, R165, R161 ;  /* 0x000000a1a59b723e */ /* 0x004fe200000010ff */
[----:B------:R-:W-:Y:S01]  /*3680*/  FADD.FTZ R160, R163, R160 ;  /* 0x000000a0a3a07221 */ /* 0x000fe20000010000 */
[----:B------:R-:W-:Y:S02]  /*3690*/  FADD.FTZ R165, R165, R198 ;  /* 0x000000c6a5a57221 */ /* 0x000fe40000010000 */
[----:B------:R-:W-:Y:S01]  /*36a0*/  WARPGROUP.ARRIVE ;  /* 0x00000000000079c5 */ /* 0x000fe20000000000 */
[----:B------:R-:W-:Y:S01]  /*36b0*/  FADD.FTZ R167, R167, R160 ;  /* 0x000000a0a7a77221 */ /* 0x000fe20000010000 */
[----:B---3--:R-:W-:Y:S01]  /*36c0*/  FADD.FTZ R165, R162, R165 ;  /* 0x000000a5a2a57221 */ /* 0x008fe20000010000 */
[----:B------:R-:W-:Y:S02]  /*36d0*/  MUFU.EX2 R202, R202 ;  /* 0x000000ca00ca7308 */ /* 0x000fe40000000800 */
[----:B------:R-:W-:Y:S01]  /*36e0*/  FADD.FTZ R167, R164, R167 ;  /* 0x000000a7a4a77221 */ /* 0x000fe20000010000 */
[----:B------:R-:W-:Y:S01]  /*36f0*/  HGMMA.64x256x16.F32.BF16 R24, R152, gdesc[UR8].tnspB, R24, gsb0 ;  /* 0x43e0000898187df0 */ /* 0x000fe20008001818 */
[----:B------:R-:W-:Y:S01]  /*3700*/  UIADD3 UR10, UR4, 0x100, URZ ;  /* 0x00000100040a7890 */ /* 0x000fe2000fffe03f */
[----:B------:R-:W-:-:S03]  /*3710*/  UMOV UR11, 0x40000040 ;  /* 0x40000040000b7882 */ /* 0x000fc60000000000 */
[----:B------:R-:W2:Y:S01]  /*3720*/  MUFU.EX2 R204, R204 ;  /* 0x000000cc00cc7308 */ /* 0x000ea20000000800 */
[----:B------:R-:W-:Y:S02]  /*3730*/  WARPGROUP.DEPBAR.LE gsb0, 0x0 ;  /* 0x00008000000079c5 */ /* 0x000fe40000010000 */
[C---:B------:R-:W-:Y:S01]  /*3740*/  F2FP.BF16.F32.PACK_AB R152, R168.reuse, R164 ;  /* 0x000000a4a898723e */ /* 0x040fe200000010ff */
[----:B------:R-:W-:Y:S01]  /*3750*/  FADD.FTZ R168, R168, R167 ;  /* 0x000000a7a8a87221 */ /* 0x000fe20000010000 */
[C---:B----4-:R-:W-:Y:S01]  /*3760*/  F2FP.BF16.F32.PACK_AB R153, R166.reuse, R162 ;  /* 0x000000a2a699723e */ /* 0x050fe200000010ff */
[----:B------:R-:W-:Y:S01]  /*3770*/  FADD.FTZ R166, R166, R165 ;  /* 0x000000a5a6a67221 */ /* 0x000fe20000010000 */
[----:B------:R-:W-:Y:S01]  /*3780*/  F2FP.BF16.F32.PACK_AB R154, R175, R171 ;  /* 0x000000abaf9a723e */ /* 0x000fe200000010ff */
[----:B------:R-:W-:Y:S01]  /*3790*/  FADD.FTZ R168, R171, R168 ;  /* 0x000000a8aba87221 */ /* 0x000fe20000010000 */
[----:B-----5:R-:W-:Y:S01]  /*37a0*/  F2FP.BF16.F32.PACK_AB R155, R173, R169 ;  /* 0x000000a9ad9b723e */ /* 0x020fe200000010ff */
[----:B------:R-:W-:-:S02]  /*37b0*/  FADD.FTZ R166, R169, R166 ;  /* 0x000000a6a9a67221 */ /* 0x000fc40000010000 */
[----:B------:R-:W-:Y:S01]  /*37c0*/  FADD.FTZ R175, R175, R168 ;  /* 0x000000a8afaf7221 */ /* 0x000fe20000010000 */
[----:B------:R-:W-:Y:S01]  /*37d0*/  WARPGROUP.ARRIVE ;  /* 0x00000000000079c5 */ /* 0x000fe20000000000 */
[----:B------:R-:W-:Y:S02]  /*37e0*/  FADD.FTZ R173, R173, R166 ;  /* 0x000000a6adad7221 */ /* 0x000fe40000010000 */
[----:B-1----:R-:W-:Y:S02]  /*37f0*/  FADD.FTZ R175, R172, R175 ;  /* 0x000000afacaf7221 */ /* 0x002fe40000010000 */
[----:B0-----:R-:W-:-:S05]  /*3800*/  FADD.FTZ R173, R170, R173 ;  /* 0x000000adaaad7221 */ /* 0x001fca0000010000 */
[----:B------:R-:W-:Y:S01]  /*3810*/  HGMMA.64x256x16.F32.BF16 R24, R152, gdesc[UR8].tnspB, R24, gsb0 ;  /* 0x43e0000898187df0 */ /* 0x000fe20008001818 */
[----:B------:R-:W-:Y:S01]  /*3820*/  UIADD3 UR10, UR4, 0x180, URZ ;  /* 0x00000180040a7890 */ /* 0x000fe2000fffe03f */
[----:B------:R-:W-:Y:S01]  /*3830*/  UMOV UR11, 0x40000040 ;  /* 0x40000040000b7882 */ /* 0x000fe20000000000 */
[----:B------:R-:W-:-:S04]  /*3840*/  FADD.FTZ R173, R174, R173 ;  /* 0x000000adaead7221 */ /* 0x000fc80000010000 */
[----:B------:R-:W-:-:S04]  /*3850*/  FADD.FTZ R173, R178, R173 ;  /* 0x000000adb2ad7221 */ /* 0x000fc80000010000 */
[----:B------:R-:W-:-:S04]  /*3860*/  FADD.FTZ R173, R186, R173 ;  /* 0x000000adbaad7221 */ /* 0x000fc80000010000 */
[----:B------:R-:W-:-:S04]  /*3870*/  FADD.FTZ R173, R184, R173 ;  /* 0x000000adb8ad7221 */ /* 0x000fc80000010000 */
[----:B------:R-:W-:Y:S01]  /*3880*/  FADD.FTZ R173, R190, R173 ;  /* 0x000000adbead7221 */ /* 0x000fe20000010000 */
[----:B------:R-:W-:Y:S02]  /*3890*/  WARPGROUP.DEPBAR.LE gsb0, 0x0 ;  /* 0x00008000000079c5 */ /* 0x000fe40000010000 */
[C---:B------:R-:W-:Y:S01]  /*38a0*/  F2FP.BF16.F32.PACK_AB R152, R176.reuse, R172 ;  /* 0x000000acb098723e */ /* 0x040fe200000010ff */
[----:B------:R-:W-:Y:S01]  /*38b0*/  FADD.FTZ R176, R176, R175 ;  /* 0x000000afb0b07221 */ /* 0x000fe20000010000 */
[----:B------:R-:W-:Y:S02]  /*38c0*/  F2FP.BF16.F32.PACK_AB R153, R174, R170 ;  /* 0x000000aaae99723e */ /* 0x000fe400000010ff */
[----:B------:R-:W-:Y:S01]  /*38d0*/  F2FP.BF16.F32.PACK_AB R154, R182, R179 ;  /* 0x000000b3b69a723e */ /* 0x000fe200000010ff */
[----:B------:R-:W-:Y:S01]  /*38e0*/  FADD.FTZ R179, R179, R176 ;  /* 0x000000b0b3b37221 */ /* 0x000fe20000010000 */
[----:B------:R-:W-:-:S03]  /*38f0*/  F2FP.BF16.F32.PACK_AB R155, R186, R178 ;  /* 0x000000b2ba9b723e */ /* 0x000fc600000010ff */
[----:B------:R-:W-:Y:S01]  /*3900*/  FADD.FTZ R182, R182, R179 ;  /* 0x000000b3b6b67221 */ /* 0x000fe20000010000 */
[----:B------:R-:W-:-:S06]  /*3910*/  WARPGROUP.ARRIVE ;  /* 0x00000000000079c5 */ /* 0x000fcc0000000000 */
[----:B------:R-:W-:Y:S01]  /*3920*/  HGMMA.64x256x16.F32.BF16 R24, R152, gdesc[UR8].tnspB, R24, gsb0 ;  /* 0x43e0000898187df0 */ /* 0x000fe20008001818 */
[----:B------:R-:W-:Y:S01]  /*3930*/  UIADD3 UR10, UR4, 0x200, URZ ;  /* 0x00000200040a7890 */ /* 0x000fe2000fffe03f */
[----:B------:R-:W-:Y:S01]  /*3940*/  UMOV UR11, 0x40000040 ;  /* 0x40000040000b7882 */ /* 0x000fe20000000000 */
[----:B------:R-:W-:Y:S02]  /*3950*/  WARPGROUP.DEPBAR.LE gsb0, 0x0 ;  /* 0x00008000000079c5 */ /* 0x000fe40000010000 */
[----:B------:R-:W-:Y:S01]  /*3960*/  F2FP.BF16.F32.PACK_AB R152, R180, R177 ;  /* 0x000000b1b498723e */ /* 0x000fe200000010ff */
[----:B------:R-:W-:Y:S01]  /*3970*/  FADD.FTZ R177, R177, R182 ;  /* 0x000000b6b1b17221 */ /* 0x000fe20000010000 */
[----:B------:R-:W-:Y:S02]  /*3980*/  F2FP.BF16.F32.PACK_AB R153, R190, R184 ;  /* 0x000000b8be99723e */ /* 0x000fe400000010ff */
        /* <DEDUP_REMOVED lines=11> */
[----:B------:R-:W-:Y:S01]  /*3a40*/  FADD.FTZ R180, R181, R180 ;  /* 0x000000b4b5b47221 */ /* 0x000fe20000010000 */
[----:B------:R-:W-:Y:S01]  /*3a50*/  UMOV UR11, 0x40000040 ;  /* 0x40000040000b7882 */ /* 0x000fe20000000000 */
[----:B------:R-:W-:Y:S02]  /*3a60*/  WARPGROUP.DEPBAR.LE gsb0, 0x0 ;  /* 0x00008000000079c5 */ /* 0x000fe40000010000 */
[C---:B------:R-:W-:Y:S01]  /*3a70*/  F2FP.BF16.F32.PACK_AB R152, R185.reuse, R181 ;  /* 0x000000b5b998723e */ /* 0x040fe200000010ff */
[----:B------:R-:W-:Y:S01]  /*3a80*/  FADD.FTZ R185, R185, R180 ;  /* 0x000000b4b9b97221 */ /* 0x000fe20000010000 */
[C---:B------:R-:W-:Y:S01]  /*3a90*/  F2FP.BF16.F32.PACK_AB R153, R201.reuse, R199 ;  /* 0x000000c7c999723e */ /* 0x040fe200000010ff */
[----:B------:R-:W-:Y:S01]  /*3aa0*/  FADD.FTZ R201, R201, R200 ;  /* 0x000000c8c9c97221 */ /* 0x000fe20000010000 */
[----:B------:R-:W-:Y:S01]  /*3ab0*/  F2FP.BF16.F32.PACK_AB R154, R189, R188 ;  /* 0x000000bcbd9a723e */ /* 0x000fe200000010ff */
[----:B------:R-:W-:Y:S01]  /*3ac0*/  FADD.FTZ R188, R188, R185 ;  /* 0x000000b9bcbc7221 */ /* 0x000fe20000010000 */
[----:B--2---:R-:W-:Y:S01]  /*3ad0*/  F2FP.BF16.F32.PACK_AB R155, R204, R202 ;  /* 0x000000cacc9b723e */ /* 0x004fe200000010ff */
[----:B------:R-:W-:-:S02]  /*3ae0*/  FADD.FTZ R201, R202, R201 ;  /* 0x000000c9cac97221 */ /* 0x000fc40000010000 */
[----:B------:R-:W-:Y:S01]  /*3af0*/  FADD.FTZ R205, R189, R188 ;  /* 0x000000bcbdcd7221 */ /* 0x000fe20000010000 */
[----:B------:R-:W-:Y:S01]  /*3b00*/  WARPGROUP.ARRIVE ;  /* 0x00000000000079c5 */ /* 0x000fe20000000000 */
[----:B------:R-:W-:-:S11]  /*3b10*/  FADD.FTZ R203, R204, R201 ;  /* 0x000000c9cccb7221 */ /* 0x000fd60000010000 */
[----:B------:R-:W-:Y:S03]  /*3b20*/  HGMMA.64x256x16.F32.BF16 R24, R152, gdesc[UR8].tnspB, R24, gsb0 ;  /* 0x43e0000898187df0 */ /* 0x000fe60008001818 */
[----:B------:R-:W-:Y:S02]  /*3b30*/  WARPGROUP.DEPBAR.LE gsb0, 0x0 ;  /* 0x00008000000079c5 */ /* 0x000fe40000010000 */
[----:B------:R-:W-:Y:S05]  /*3b40*/  @!P0 BRA `(.L_x_1121) ;  /* 0x0000000000048947 */ /* 0x000fea0003800000 */
[----:B------:R-:W-:Y:S01]  /*3b50*/  BPT.TRAP 0x1 ;  /* 0x000000040000795c */ /* 0x000fe20000300000 */
.L_x_1121:
[----:B------:R-:W-:Y:S01]  /*3b60*/  UIADD3 UR52, UR52, 0x32460, URZ ;  /* 0x0003246034347890 */ /* 0x000fe2000fffe03f */
[----:B------:R-:W-:-:S03]  /*3b70*/  ISETP.GE.AND P1, PT, R23, 0x61, PT ;  /* 0x000000611700780c */ /* 0x000fc60003f26270 */
[----:B------:R-:W-:-:S09]  /*3b80*/  UPRMT UR52, UR53, 0x654, UR52 ;  /* 0x0000065435347896 */ /* 0x000fd20008000034 */
[----:B------:R-:W-:Y:S01]  /*3b90*/  SYNCS.ARRIVE.TRANS64.RED.A1T0 RZ, [UR52], RZ ;  /* 0x000000ffffff79a7 */ /* 0x000fe20008100434 */
[----:B------:R-:W-:Y:S05]  /*3ba0*/  @!P1 BRA `(.L_x_1122) ;  /* 0x0000002000dc9947 */ /* 0x000fea0003800000 */
[----:B------:R-:W-:Y:S02]  /*3bb0*/  VIADD R23, R207, 0xfffffffe ;  /* 0xfffffffecf177836 */ /* 0x000fe40000000000 */
[----:B------:R-:W-:Y:S02]  /*3bc0*/  IMAD.MOV.U32 R207, RZ, RZ, R156 ;  /* 0x000000ffffcf7224 */ /* 0x000fe400078e009c */
[----:B------:R-:W-:-:S07]  /*3bd0*/  IMAD.MOV.U32 R200, RZ, RZ, R22 ;  /* 0x000000ffffc87224 */ /* 0x000fce00078e0016 */
.L_x_1133:
[----:B------:R-:W-:Y:S01]  /*3be0*/  UIADD3 UR38, UR38, 0x1, URZ ;  /* 0x0000000126267890 */ /* 0x000fe2000fffe03f */
[C---:B------:R-:W-:Y:S01]  /*3bf0*/  ISETP.GT.AND P1, PT, R23.reuse, RZ, PT ;  /* 0x000000ff1700720c */ /* 0x040fe20003f24270 */
[----:B------:R-:W-:Y:S02]  /*3c00*/  VIADD R23, R23, 0xffffffff ;  /* 0xffffffff17177836 */ /* 0x000fe40000000000 */
[----:B------:R-:W-:-:S04]  /*3c10*/  UISETP.NE.AND UP0, UPT, UR38, 0x2, UPT ;  /* 0x000000022600788c */ /* 0x000fc8000bf05270 */
[----:B------:R-:W-:Y:S02]  /*3c20*/  USEL UR4, URZ, 0x1, UP0 ;  /* 0x000000013f047887 */ /* 0x000fe40008000000 */
[----:B------:R-:W-:Y:S02]  /*3c30*/  USEL UR38, UR38, URZ, UP0 ;  /* 0x0000003f26267287 */ /* 0x000fe40008000000 */
[----:B------:R-:W-:Y:S01]  /*3c40*/  ULOP3.LUT UR39, UR39, UR4, URZ, 0x3c, !UPT ;  /* 0x0000000427277292 */ /* 0x000fe2000f8e3c3f */
[----:B------:R-:W-:Y:S11]  /*3c50*/  @!P0 BRA `(.L_x_1123) ;  /* 0x0000000000048947 */ /* 0x000ff60003800000 */
[----:B------:R-:W-:Y:S01]  /*3c60*/  BPT.TRAP 0x1 ;  /* 0x000000040000795c */ /* 0x000fe20000300000 */
.L_x_1123:
        /* <DEDUP_REMOVED lines=9> */
.L_x_1124:
[----:B-1----:R-:W-:Y:S05]  /*3d00*/  @P2 BRA `(.L_x_1125) ;  /* 0x0000000000082947 */ /* 0x002fea0003800000 */
[----:B------:R-:W1:Y:S02]  /*3d10*/  SYNCS.PHASECHK.TRANS64.TRYWAIT P2, [UR4+0x32430], R0 ;  /* 0x03243000ff0075a7 */ /* 0x000e640008040144 */
[----:B-1----:R-:W-:Y:S05]  /*3d20*/  @!P2 BRA `(.L_x_1126) ;  /* 0x000000b800a4a947 */ /* 0x002fea0003800000 */
.L_x_1125:
[----:B------:R-:W-:Y:S01]  /*3d30*/  R2UR UR52, R20 ;  /* 0x00000000143472ca */ /* 0x000fe200000e0000 */
[----:B------:R-:W-:Y:S01]  /*3d40*/  UIMAD UR5, UR38, 0x300, UR60 ;  /* 0x00000300260578a4 */ /* 0x000fe2000f8e023c */
[----:B------:R-:W-:Y:S01]  /*3d50*/  R2UR UR53, R21 ;  /* 0x00000000153572ca */ /* 0x000fe200000e0000 */
[----:B------:R-:W-:Y:S01]  /*3d60*/  WARPGROUP.ARRIVE ;  /* 0x00000000000079c5 */ /* 0x000fe20000000000 */
[----:B------:R-:W-:-:S04]  /*3d70*/  UMOV UR55, 0x40000040 ;  /* 0x4000004000377882 */ /* 0x000fc80000000000 */
[----:B------:R-:W-:-:S07]  /*3d80*/  UMOV UR54, UR5 ;  /* 0x0000000500367c82 */ /* 0x000fce0008000000 */
[----:B------:R-:W-:Y:S01]  /*3d90*/  HGMMA.64x96x16.F32.BF16 R152, gdesc[UR52], RZ, !UPT, gsb0 ;  /* 0x01600000349879f0 */ /* 0x000fe2000c0018ff */
[----:B------:R-:W-:Y:S01]  /*3da0*/  R2UR UR52, R18 ;  /* 0x00000000123472ca */ /* 0x000fe200000e0000 */
[----:B------:R-:W-:Y:S01]  /*3db0*/  UIADD3 UR54, UR5, 0x2, URZ ;  /* 0x0000000205367890 */ /* 0x000fe2000fffe03f */
[----:B------:R-:W-:Y:S01]  /*3dc0*/  R2UR UR53, R19 ;  /* 0x00000000133572ca */ /* 0x000fe200000e0000 */
[----:B------:R-:W-:Y:S01]  /*3dd0*/  UMOV UR55, 0x40000040 ;  /* 0x4000004000377882 */ /* 0x000fe20000000000 */
[----:B------:R-:W-:Y:S02]  /*3de0*/  WARPGROUP.DEPBAR.LE gsb0, 0x0 ;  /* 0x00008000000079c5 */ /* 0x000fe40000010000 */
[----:B------:R-:W-:-:S09]  /*3df0*/  WARPGROUP.ARRIVE ;  /* 0x00000000000079c5 */ /* 0x000fd20000000000 */
[----:B------:R-:W-:Y:S01]  /*3e00*/  HGMMA.64x96x16.F32.BF16 R152, gdesc[UR52], R152, gsb0 ;  /* 0x01600000349879f0 */ /* 0x000fe20008001898 */
        /* <DEDUP_REMOVED lines=13> */
[----:B------:R-:W-:Y:S03]  /*3ee0*/  HGMMA.64x96x16.F32.BF16 R152, gdesc[UR52], R152, gsb0 ;  /* 0x01600000349879f0 */ /* 0x000fe60008001898 */
[----:B------:R-:W-:Y:S02]  /*3ef0*/  WARPGROUP.DEPBAR.LE gsb0, 0x0 ;  /* 0x00008000000079c5 */ /* 0x000fe40000010000 */
[----:B------:R-:W-:Y:S05]  /*3f00*/  @!P0 BRA `(.L_x_1127) ;  /* 0x0000000000048947 */ /* 0x000fea0003800000 */
[----:B------:R-:W-:Y:S01]  /*3f10*/  BPT.TRAP 0x1 ;  /* 0x000000040000795c */ /* 0x000fe20000300000 */
.L_x_1127:
[----:B------:R2:W3:Y:S01]  /*3f20*/  SYNCS.PHASECHK.TRANS64.TRYWAIT P2, [UR4+0x32450], R0 ;  /* 0x03245000ff0075a7 */ /* 0x0004e20008040144 */
[----:B------:R-:W-:Y:S05]  /*3f30*/  @!P0 BRA `(.L_x_1128) ;  /* 0x0000000000048947 */ /* 0x000fea0003800000 */
[----:B------:R-:W-:Y:S01]  /*3f40*/  BPT.TRAP 0x1 ;  /* 0x000000040000795c */ /* 0x000fe20000300000 */
.L_x_1128:
[----:B---3--:R-:W-:Y:S05]  /*3f50*/  @P2 BRA `(.L_x_1129) ;  /* 0x0000000000082947 */ /* 0x008fea0003800000 */
[----:B------:R-:W3:Y:S02]  /*3f60*/  SYNCS.PHASECHK.TRANS64.TRYWAIT P2, [UR4+0x32450], R0 ;  /* 0x03245000ff0075a7 */ /* 0x000ee40008040144 */
[----:B---3--:R-:W-:Y:S05]  /*3f70*/  @!P2 BRA `(.L_x_1130) ;  /* 0x000000b80028a947 */ /* 0x008fea0003800000 */
.L_x_1129:
[----:B------:R-:W-:Y:S01]  /*3f80*/  R2UR UR52, R12 ;  /* 0x000000000c3472ca */ /* 0x000fe200000e0000 */
[----:B------:R-:W-:Y:S01]  /*3f90*/  UIMAD UR5, UR38, 0xc00, UR7 ;  /* 0x00000c00260578a4 */ /* 0x000fe2000f8e0207 */
[----:B------:R-:W-:Y:S01]  /*3fa0*/  R2UR UR53, R13 ;  /* 0x000000000d3572ca */ /* 0x000fe200000e0000 */
[----:B------:R-:W-:Y:S01]  /*3fb0*/  WARPGROUP.ARRIVE ;  /* 0x00000000000079c5 */ /* 0x000fe20000000000 */
[----:B------:R-:W-:Y:S01]  /*3fc0*/  UMOV UR55, 0x40000040 ;  /* 0x4000004000377882 */ /* 0x000fe20000000000 */
[----:B------:R-:W-:-:S04]  /*3fd0*/  UIADD3 UR10, UR5, 0x302, URZ ;  /* 0x00000302050a7890 */ /* 0x000fc8000fffe03f */
[----:B-1----:R-:W1:Y:S01]  /*3fe0*/  S2R R3, SR_TID.X ;  /* 0x0000000000037919 */ /* 0x002e620000002100 */
[----:B------:R-:W-:Y:S01]  /*3ff0*/  UMOV UR11, 0x40000040 ;  /* 0x40000040000b7882 */ /* 0x000fe20000000000 */
[----:B------:R-:W-:Y:S01]  /*4000*/  UMOV UR54, UR5 ;  /* 0x0000000500367c82 */ /* 0x000fe20008000000 */
[----:B------:R-:W-:Y:S01]  /*4010*/  UIADD3 UR14, UR5, 0x304, URZ ;  /* 0x00000304050e7890 */ /* 0x000fe2000fffe03f */
[----:B------:R-:W-:Y:S01]  /*4020*/  UMOV UR15, 0x40000040 ;  /* 0x40000040000f7882 */ /* 0x000fe20000000000 */
[----:B------:R-:W-:Y:S01]  /*4030*/  UIADD3 UR18, UR5, 0x306, URZ ;  /* 0x0000030605127890 */ /* 0x000fe2000fffe03f */
[----:B------:R-:W-:Y:S01]  /*4040*/  UMOV UR19, 0x40000040 ;  /* 0x4000004000137882 */ /* 0x000fe20000000000 */
[----:B------:R-:W-:Y:S01]  /*4050*/  HGMMA.64x96x16.F32.BF16 R152, gdesc[UR52], R152, gsb0 ;  /* 0x01600000349879f0 */ /* 0x000fe20008001898 */
[----:B------:R-:W-:Y:S01]  /*4060*/  R2UR UR52, R10 ;  /* 0x000000000a3472ca */ /* 0x000fe200000e0000 */
[----:B------:R-:W-:Y:S01]  /*4070*/  UIADD3 UR54, UR5, 0x2, URZ ;  /* 0x0000000205367890 */ /* 0x000fe2000fffe03f */
[----:B------:R-:W-:Y:S01]  /*4080*/  R2UR UR53, R11 ;  /* 0x000000000b3572ca */ /* 0x000fe200000e0000 */
[----:B------:R-:W-:Y:S01]  /*4090*/  UMOV UR55, 0x40000040 ;  /* 0x4000004000377882 */ /* 0x000fe20000000000 */
[----:B------:R-:W-:Y:S01]  /*40a0*/  UIADD3 UR22, UR5, 0x600, URZ ;  /* 0x0000060005167890 */ /* 0x000fe2000fffe03f */
        /* <DEDUP_REMOVED lines=12> */
[----:B-1----:R-:W-:Y:S01]  /*4170*/  SHF.R.U32.HI R3, RZ, 0x7, R3 ;  /* 0x00000007ff037819 */ /* 0x002fe20000011603 */
[----:B------:R-:W-:-:S03]  /*4180*/  UMOV UR51, 0x40000040 ;  /* 0x4000004000337882 */ /* 0x000fc60000000000 */
[----:B0-2---:R-:W-:Y:S01]  /*4190*/  IADD3 R0, -R3, 0xb, RZ ;  /* 0x0000000b03007810 */ /* 0x005fe20007ffe1ff */
[----:B------:R-:W-:Y:S02]  /*41a0*/  WARPGROUP.DEPBAR.LE gsb0, 0x0 ;  /* 0x00008000000079c5 */ /* 0x000fe40000010000 */
[----:B------:R-:W-:-:S06]  /*41b0*/  WARPGROUP.ARRIVE ;  /* 0x00000000000079c5 */ /* 0x000fcc0000000000 */
        /* <DEDUP_REMOVED lines=22> */
[----:B------:R-:W-:Y:S01]  /*4320*/  UIADD3 UR54, UR5, 0x906, URZ ;  /* 0x0000090605367890 */ /* 0x000fe2000fffe03f */
[----:B------:R-:W-:Y:S01]  /*4330*/  UMOV UR55, 0x40000040 ;  /* 0x4000004000377882 */ /* 0x000fe20000000000 */
[----:B------:R-:W-:Y:S01]  /*4340*/  UMOV UR52, UR56 ;  /* 0x0000003800347c82 */ /* 0x000fe20008000000 */
[----:B------:R-:W-:Y:S01]  /*4350*/  UMOV UR53, UR57 ;  /* 0x0000003900357c82 */ /* 0x000fe20008000000 */
        /* <DEDUP_REMOVED lines=37> */
.L_x_1131:
[----:B------:R-:W-:Y:S01]  /*45b0*/  FMNMX.FTZ R22, R152, R200, !PT ;  /* 0x000000c898167209 */ /* 0x000fe20007810000 */
[----:B------:R-:W-:Y:S01]  /*45c0*/  UIADD3 UR5, UR4, 0x32440, URZ ;  /* 0x0003244004057890 */ /* 0x000fe2000fffe03f */
[----:B------:R-:W-:Y:S02]  /*45d0*/  UMOV UR11, 0x40000040 ;  /* 0x40000040000b7882 */ /* 0x000fe40000000000 */
[----:B------:R-:W-:Y:S01]  /*45e0*/  FMNMX.FTZ R3, R153, R22, !PT ;  /* 0x0000001699037209 */ /* 0x000fe20007810000 */
[----:B------:R-:W-:-:S03]  /*45f0*/  UPRMT UR5, UR58, 0x654, UR5 ;  /* 0x000006543a057896 */ /* 0x000fc60008000005 */
[----:B------:R-:W-:-:S04]  /*4600*/  FMNMX.FTZ R22, R156, R3, !PT ;  /* 0x000000039c167209 */ /* 0x000fc80007810000 */
[----:B------:R-:W-:Y:S02]  /*4610*/  FMNMX.FTZ R3, R157, R22, !PT ;  /* 0x000000169d037209 */ /* 0x000fe40007810000 */
[----:B------:R-:W-:Y:S01]  /*4620*/  SYNCS.ARRIVE.TRANS64.RED.A1T0 RZ, [UR5], RZ ;  /* 0x000000ffffff79a7 */ /* 0x000fe20008100405 */
[----:B------:R-:W-:Y:S01]  /*4630*/  UIMAD UR5, UR38, 0xc00, UR6 ;  /* 0x00000c00260578a4 */ /* 0x000fe2000f8e0206 */
[----:B------:R-:W-:-:S04]  /*4640*/  FMNMX.FTZ R22, R160, R3, !PT ;  /* 0x00000003a0167209 */ /* 0x000fc80007810000 */
[----:B------:R-:W-:Y:S02]  /*4650*/  FMNMX.FTZ R3, R161, R22, !PT ;  /* 0x00000016a1037209 */ /* 0x000fe40007810000 */
[----:B------:R-:W-:Y:S01]  /*4660*/  FMNMX.FTZ R22, R154, R207, !PT ;  /* 0x000000cf9a167209 */ /* 0x000fe20007810000 */
[----:B------:R-:W-:Y:S01]  /*4670*/  UMOV UR10, UR5 ;  /* 0x00000005000a7c82 */ /* 0x000fe20008000000 */
        /* <DEDUP_REMOVED lines=41> */
[----:B------:R-:W-:-:S05]  /*4910*/  FMNMX.FTZ R201, R199, R22, !PT ;  /* 0x00000016c7c97209 */ /* 0x000fca0007810000 */
[----:B------:R-:W2:Y:S01]  /*4920*/  SHFL.BFLY PT, R204, R201, 0x2, 0x1f ;  /* 0x0c401f00c9cc7f89 */ /* 0x000ea200000e0000 */
[----:B-1----:R-:W-:Y:S02]  /*4930*/  FMNMX.FTZ R22, R206, R3, !PT ;  /* 0x00000003ce167209 */ /* 0x002fe40007810000 */
[----:B------:R-:W1:Y:S03]  /*4940*/  LDC R3, c[0x0][0xa80] ;  /* 0x0002a000ff037b82 */ /* 0x000e660000000800 */
[----:B------:R-:W3:Y:S01]  /*4950*/  SHFL.BFLY PT, R202, R22, 0x1, 0x1f ;  /* 0x0c201f0016ca7f89 */ /* 0x000ee200000e0000 */
[----:B--2---:R-:W-:-:S05]  /*4960*/  FMNMX.FTZ R201, R201, R204, !PT ;  /* 0x000000ccc9c97209 */ /* 0x004fca0007810000 */
[----:B------:R-:W2:Y:S01]  /*4970*/  SHFL.BFLY PT, R208, R201, 0x1, 0x1f ;  /* 0x0c201f00c9d07f89 */ /* 0x000ea200000e0000 */
[----:B---3--:R-:W-:-:S05]  /*4980*/  FMNMX.FTZ R22, R22, R202, !PT ;  /* 0x000000ca16167209 */ /* 0x008fca0007810000 */
[C---:B-1----:R-:W-:Y:S01]  /*4990*/  FMUL.FTZ R202, R22.reuse, R3 ;  /* 0x0000000316ca7220 */ /* 0x042fe20000410000 */
[----:B------:R-:W-:-:S03]  /*49a0*/  FADD.FTZ R204, -R22, R200 ;  /* 0x000000c816cc7221 */ /* 0x000fc60000010100 */
[-CC-:B------:R-:W-:Y:S01]  /*49b0*/  FFMA.FTZ R200, R153, R3.reuse, -R202.reuse ;  /* 0x0000000399c87223 */ /* 0x180fe200000108ca */
[-CC-:B------:R-:W-:Y:S01]  /*49c0*/  FFMA.FTZ R206, R152, R3.reuse, -R202.reuse ;  /* 0x0000000398ce7223 */ /* 0x180fe200000108ca */
[----:B------:R-:W1:Y:S01]  /*49d0*/  S2R R153, SR_TID.X ;  /* 0x0000000000997919 */ /* 0x000e620000002100 */
[-CC-:B------:R-:W-:Y:S01]  /*49e0*/  FFMA.FTZ R152, R156, R3.reuse, -R202.reuse ;  /* 0x000000039c987223 */ /* 0x180fe200000108ca */
[-C--:B------:R-:W-:Y:S01]  /*49f0*/  FMUL.FTZ R204, R204, R3.reuse ;  /* 0x00000003cccc7220 */ /* 0x080fe20000410000 */
        /* <DEDUP_REMOVED lines=8> */
[----:B--2---:R-:W-:Y:S01]  /*4a80*/  FMNMX.FTZ R156, R201, R208, !PT ;  /* 0x000000d0c99c7209 */ /* 0x004fe20007810000 */
[----:B------:R-:W2:Y:S01]  /*4a90*/  MUFU.EX2 R204, R204 ;  /* 0x000000cc00cc7308 */ /* 0x000ea20000000800 */
[-CC-:B------:R-:W-:Y:S01]  /*4aa0*/  FFMA.FTZ R172, R172, R3.reuse, -R202.reuse ;  /* 0x00000003acac7223 */ /* 0x180fe200000108ca */
[-CC-:B------:R-:W-:Y:S01]  /*4ab0*/  FFMA.FTZ R173, R173, R3.reuse, -R202.reuse ;  /* 0x00000003adad7223 */ /* 0x180fe200000108ca */
[-CC-:B------:R-:W-:Y:S01]  /*4ac0*/  FFMA.FTZ R176, R176, R3.reuse, -R202.reuse ;  /* 0x00000003b0b07223 */ /* 0x180fe200000108ca */
[-C--:B------:R-:W-:Y:S01]  /*4ad0*/  FMUL.FTZ R208, R156, R3.reuse ;  /* 0x000000039cd07220 */ /* 0x080fe20000410000 */
[-CC-:B------:R-:W-:Y:S01]  /*4ae0*/  FFMA.FTZ R177, R177, R3.reuse, -R202.reuse ;  /* 0x00000003b1b17223 */ /* 0x180fe200000108ca */
[-CC-:B------:R-:W-:Y:S01]  /*4af0*/  FFMA.FTZ R180, R180, R3.reuse, -R202.reuse ;  /* 0x00000003b4b47223 */ /* 0x180fe200000108ca */
[-C--:B------:R-:W-:Y:S01]  /*4b00*/  FFMA.FTZ R181, R181, R3.reuse, -R202 ;  /* 0x00000003b5b57223 */ /* 0x080fe200000108ca */
        /* <DEDUP_REMOVED lines=8> */
[----:B------:R-:W-:Y:S01]  /*4b90*/  MUFU.EX2 R206, R206 ;  /* 0x000000ce00ce7308 */ /* 0x000fe20000000800 */
[----:B---3--:R-:W-:Y:S01]  /*4ba0*/  FADD.FTZ R152, -R156, R207 ;  /* 0x000000cf9c987221 */ /* 0x008fe20000010100 */
[-C--:B------:R-:W-:Y:S01]  /*4bb0*/  FFMA.FTZ R207, R155, R3.reuse, -R208 ;  /* 0x000000039bcf7223 */ /* 0x080fe200000108d0 */
[-C--:B--2---:R-:W-:Y:S01]  /*4bc0*/  FMUL.FTZ R24, R24, R204.reuse ;  /* 0x000000cc18187220 */ /* 0x084fe20000410000 */
[----:B-1----:R-:W-:Y:S01]  /*4bd0*/  SHF.R.U32.HI R153, RZ, 0x7, R153 ;  /* 0x00000007ff997819 */ /* 0x002fe20000011699 */
[----:B------:R-:W-:Y:S01]  /*4be0*/  FMUL.FTZ R152, R152, R3 ;  /* 0x0000000398987220 */ /* 0x000fe20000410000 */
        /* <DEDUP_REMOVED lines=10> */
[----:B------:R1:W2:Y:S01]  /*4c90*/  MUFU.EX2 R209, R152 ;  /* 0x0000009800d17308 */ /* 0x0002a20000000800 */
[-C--:B------:R-:W-:Y:S01]  /*4ca0*/  FMUL.FTZ R44, R44, R204.reuse ;  /* 0x000000cc2c2c7220 */ /* 0x080fe20000410000 */
[-C--:B------:R-:W-:Y:S01]  /*4cb0*/  FMUL.FTZ R45, R45, R204.reuse ;  /* 0x000000cc2d2d7220 */ /* 0x080fe20000410000 */
[-C--:B------:R-:W-:Y:S01]  /*4cc0*/  FMUL.FTZ R48, R48, R204.reuse ;  /* 0x000000cc30307220 */ /* 0x080fe20000410000 */
[-C--:B------:R-:W-:Y:S01]  /*4cd0*/  FMUL.FTZ R49, R49, R204.reuse ;  /* 0x000000cc31317220 */ /* 0x080fe20000410000 */
[-C--:B------:R-:W-:Y:S01]  /*4ce0*/  FMUL.FTZ R52, R52, R204.reuse ;  /* 0x000000cc34347220 */ /* 0x080fe20000410000 */
[-C--:B------:R-:W-:Y:S01]  /*4cf0*/  FMUL.FTZ R53, R53, R204.reuse ;  /* 0x000000cc35357220 */ /* 0x080fe20000410000 */
[----:B------:R-:W-:Y:S01]  /*4d00*/  FMUL.FTZ R56, R56, R204 ;  /* 0x000000cc38387220 */ /* 0x000fe20000410000 */
[----:B------:R-:W-:Y:S01]  /*4d10*/  MUFU.EX2 R210, R210 ;  /* 0x000000d200d27308 */ /* 0x000fe20000000800 */
[----:B-1----:R-:W-:-:S02]  /*4d20*/  VIADD R152, R153, 0x8 ;  /* 0x0000000899987836 */ /* 0x002fc40000000000 */
[-C--:B------:R-:W-:Y:S01]  /*4d30*/  FMUL.FTZ R57, R57, R204.reuse ;  /* 0x000000cc39397220 */ /* 0x080fe20000410000 */
[-C--:B------:R-:W-:Y:S01]  /*4d40*/  FMUL.FTZ R60, R60, R204.reuse ;  /* 0x000000cc3c3c7220 */ /* 0x080fe20000410000 */
[-C--:B------:R-:W-:Y:S01]  /*4d50*/  FMUL.FTZ R61, R61, R204.reuse ;  /* 0x000000cc3d3d7220 */ /* 0x080fe20000410000 */
[-C--:B------:R-:W-:Y:S01]  /*4d60*/  FMUL.FTZ R64, R64, R204.reuse ;  /* 0x000000cc40407220 */ /* 0x080fe20000410000 */
[----:B------:R1:W-:Y:S01]  /*4d70*/  BAR.SYNC.DEFER_BLOCKING R152, 0x100 ;  /* 0x000400980000751d */ /* 0x0003e20000010000 */
        /* <DEDUP_REMOVED lines=110> */
[----:B-1----:R-:W-:Y:S01]  /*5460*/  F2FP.BF16.F32.PACK_AB R152, R200, R206 ;  /* 0x000000cec898723e */ /* 0x002fe200000010ff */
[----:B------:R-:W-:Y:S01]  /*5470*/  MUFU.EX2 R160, R160 ;  /* 0x000000a000a07308 */ /* 0x000fe20000000800 */
[----:B------:R-:W-:Y:S01]  /*5480*/  F2FP.BF16.F32.PACK_AB R154, R157, R201 ;  /* 0x000000c99d9a723e */ /* 0x000fe200000010ff */
[-CC-:B------:R-:W-:Y:S01]  /*5490*/  FFMA.FTZ R170, R170, R3.reuse, -R208.reuse ;  /* 0x00000003aaaa7223 */ /* 0x180fe200000108d0 */
[----:B---3--:R-:W-:Y:S01]  /*54a0*/  F2FP.BF16.F32.PACK_AB R153, R207, R210 ;  /* 0x000000d2cf99723e */ /* 0x008fe200000010ff */
[-CC-:B------:R-:W-:Y:S01]  /*54b0*/  FFMA.FTZ R171, R171, R3.reuse, -R208.reuse ;  /* 0x00000003abab7223 */ /* 0x180fe200000108d0 */
[----:B----4-:R-:W-:Y:S01]  /*54c0*/  F2FP.BF16.F32.PACK_AB R155, R159, R158 ;  /* 0x0000009e9f9b723e */ /* 0x010fe200000010ff */
[-CC-:B------:R-:W-:Y:S01]  /*54d0*/  FFMA.FTZ R174, R174, R3.reuse, -R208.reuse ;  /* 0x00000003aeae7223 */ /* 0x180fe200000108d0 */
[-CC-:B------:R-:W-:Y:S01]  /*54e0*/  FFMA.FTZ R175, R175, R3.reuse, -R208.reuse ;  /* 0x00000003afaf7223 */ /* 0x180fe200000108d0 */
[----:B------:R-:W1:Y:S01]  /*54f0*/  MUFU.EX2 R161, R161 ;  /* 0x000000a100a17308 */ /* 0x000e620000000800 */
[----:B------:R-:W-:Y:S01]  /*5500*/  WARPGROUP.ARRIVE ;  /* 0x00000000000079c5 */ /* 0x000fe20000000000 */
[-CC-:B------:R-:W-:Y:S01]  /*5510*/  FFMA.FTZ R178, R178, R3.reuse, -R208.reuse ;  /* 0x00000003b2b27223 */ /* 0x180fe200000108d0 */
[-CC-:B------:R-:W-:Y:S01]  /*5520*/  FFMA.FTZ R179, R179, R3.reuse, -R208.reuse ;  /* 0x00000003b3b37223 */ /* 0x180fe200000108d0 */
[-CC-:B------:R-:W-:Y:S01]  /*5530*/  FFMA.FTZ R182, R182, R3.reuse, -R208.reuse ;  /* 0x00000003b6b67223 */ /* 0x180fe200000108d0 */
[-C--:B------:R-:W-:Y:S01]  /*5540*/  FFMA.FTZ R183, R183, R3.reuse, -R208 ;  /* 0x00000003b7b77223 */ /* 0x080fe200000108d0 */
[-CC-:B------:R-:W-:Y:S01]  /*5550*/  FFMA.FTZ R184, R184, R3.reuse, -R202.reuse ;  /* 0x00000003b8b87223 */ /* 0x180fe200000108ca */
[----:B------:R-:W-:Y:S01]  /*5560*/  HGMMA.64x256x16.F32.BF16 R24, R152, gdesc[UR8].tnspB, R24, gsb0 ;  /* 0x43e0000898187df0 */ /* 0x000fe20008001818 */
[----:B------:R-:W-:Y:S01]  /*5570*/  MUFU.EX2 R164, R164 ;  /* 0x000000a400a47308 */ /* 0x000fe20000000800 */
[----:B------:R-:W-:Y:S01]  /*5580*/  UIADD3 UR10, UR5, 0x80, URZ ;  /* 0x00000080050a7890 */ /* 0x000fe2000fffe03f */
[-CC-:B------:R-:W-:Y:S01]  /*5590*/  FFMA.FTZ R185, R185, R3.reuse, -R202.reuse ;  /* 0x00000003b9b97223 */ /* 0x180fe200000108ca */
[----:B------:R-:W-:Y:S01]  /*55a0*/  UMOV UR11, 0x40000040 ;  /* 0x40000040000b7882 */ /* 0x000fe20000000000 */
[-CC-:B------:R-:W-:Y:S01]  /*55b0*/  FFMA.FTZ R188, R188, R3.reuse, -R202.reuse ;  /* 0x00000003bcbc7223 */ /* 0x180fe200000108ca */
[-C--:B------:R-:W-:Y:S01]  /*55c0*/  FFMA.FTZ R189, R189, R3.reuse, -R202 ;  /* 0x00000003bdbd7223 */ /* 0x080fe200000108ca */
[-CC-:B------:R-:W-:Y:S01]  /*55d0*/  FFMA.FTZ R186, R186, R3.reuse, -R208.reuse ;  /* 0x00000003baba7223 */ /* 0x180fe200000108d0 */
[-CC-:B------:R-:W-:Y:S01]  /*55e0*/  FFMA.FTZ R187, R187, R3.reuse, -R208.reuse ;  /* 0x00000003bbbb7223 */ /* 0x180fe200000108d0 */
[----:B------:R-:W-:Y:S01]  /*55f0*/  MUFU.EX2 R165, R165 ;  /* 0x000000a500a57308 */ /* 0x000fe20000000800 */
[-CC-:B------:R-:W-:Y:S01]  /*5600*/  FFMA.FTZ R190, R190, R3.reuse, -R208.reuse ;  /* 0x00000003bebe7223 */ /* 0x180fe200000108d0 */
        /* <DEDUP_REMOVED lines=10> */
[----:B------:R-:W-:Y:S01]  /*56b0*/  FFMA.FTZ R204, R204, R205, R206 ;  /* 0x000000cdcccc7223 */ /* 0x000fe200000100ce */
[----:B------:R-:W-:-:S03]  /*56c0*/  FFMA.FTZ R210, R209, R203, R210 ;  /* 0x000000cbd1d27223 */ /* 0x000fc600000100d2 */
[----:B------:R-:W2:Y:S01]  /*56d0*/  MUFU.EX2 R163, R163 ;  /* 0x000000a300a37308 */ /* 0x000ea20000000800 */
[----:B------:R-:W-:Y:S01]  /*56e0*/  FADD.FTZ R204, R200, R204 ;  /* 0x000000ccc8cc7221 */ /* 0x000fe20000010000 */
[----:B------:R-:W-:-:S03]  /*56f0*/  FADD.FTZ R207, R207, R210 ;  /* 0x000000d2cfcf7221 */ /* 0x000fc60000010000 */
[----:B------:R-:W-:Y:S01]  /*5700*/  FADD.FTZ R204, R201, R204 ;  /* 0x000000ccc9cc7221 */ /* 0x000fe20000010000 */
[----:B------:R-:W-:Y:S02]  /*5710*/  FADD.FTZ R158, R158, R207 ;  /* 0x000000cf9e9e7221 */ /* 0x000fe40000010000 */
[----:B------:R-:W-:Y:S01]  /*5720*/  MUFU.EX2 R166, R166 ;  /* 0x000000a600a67308 */ /* 0x000fe20000000800 */
[----:B------:R-:W-:Y:S01]  /*5730*/  FADD.FTZ R157, R157, R204 ;  /* 0x000000cc9d9d7221 */ /* 0x000fe20000010000 */
[----:B------:R-:W-:-:S06]  /*5740*/  FADD.FTZ R159, R159, R158 ;  /* 0x0000009e9f9f7221 */ /* 0x000fcc0000010000 */
        /* <DEDUP_REMOVED lines=28> */
[----:B------:R-:W-:Y:S01]  /*5910*/  MUFU.EX2 R197, R197 ;  /* 0x000000c500c57308 */ /* 0x000fe20000000800 */
[----:B------:R-:W-:-:S02]  /*5920*/  WARPGROUP.DEPBAR.LE gsb0, 0x0 ;  /* 0x00008000000079c5 */ /* 0x000fc40000010000 */
[----:B-1----:R-:W-:-:S05]  /*5930*/  F2FP.BF16.F32.PACK_AB R152, R161, R160 ;  /* 0x000000a0a198723e */ /* 0x002fca00000010ff */
[----:B------:R-:W-:Y:S01]  /*5940*/  MUFU.EX2 R194, R194 ;  /* 0x000000c200c27308 */ /* 0x000fe20000000800 */
[----:B--2---:R-:W-:Y:S01]  /*5950*/  F2FP.BF16.F32.PACK_AB R153, R163, R162 ;  /* 0x000000a2a399723e */ /* 0x004fe200000010ff */
[----:B------:R-:W-:Y:S01]  /*5960*/  FADD.FTZ R160, R160, R157 ;  /* 0x0000009da0a07221 */ /* 0x000fe20000010000 */
[----:B------:R-:W-:Y:S01]  /*5970*/  F2FP.BF16.F32.PACK_AB R154, R165, R164 ;  /* 0x000000a4a59a723e */ /* 0x000fe200000010ff */
[----:B------:R-:W-:Y:S01]  /*5980*/  FADD.FTZ R162, R162, R159 ;  /* 0x0000009fa2a27221 */ /* 0x000fe20000010000 */
[----:B---3--:R-:W-:Y:S01]  /*5990*/  F2FP.BF16.F32.PACK_AB R155, R167, R166 ;  /* 0x000000a6a79b723e */ /* 0x008fe200000010ff */
[----:B------:R-:W-:Y:S02]  /*59a0*/  FADD.FTZ R161, R161, R160 ;  /* 0x000000a0a1a17221 */ /* 0x000fe40000010000 */
[----:B------:R-:W1:Y:S01]  /*59b0*/  MUFU.EX2 R195, R195 ;  /* 0x000000c300c37308 */ /* 0x000e620000000800 */
[----:B------:R-:W-:Y:S01]  /*59c0*/  WARPGROUP.ARRIVE ;  /* 0x00000000000079c5 */ /* 0x000fe20000000000 */
[----:B------:R-:W-:Y:S01]  /*59d0*/  FADD.FTZ R163, R163, R162 ;  /* 0x000000a2a3a37221 */ /* 0x000fe20000010000 */
[----:B------:R-:W-:-:S03]  /*59e0*/  FADD.FTZ R164, R164, R161 ;  /* 0x000000a1a4a47221 */ /* 0x000fc60000010000 */
[----:B------:R-:W-:Y:S01]  /*59f0*/  FADD.FTZ R166, R166, R163 ;  /* 0x000000a3a6a67221 */ /* 0x000fe20000010000 */
[----:B------:R-:W-:Y:S01]  /*5a00*/  HGMMA.64x256x16.F32.BF16 R24, R152, gdesc[UR8].tnspB, R24, gsb0 ;  /* 0x43e0000898187df0 */ /* 0x000fe20008001818 */
[----:B------:R-:W-:Y:S01]  /*5a10*/  UIADD3 UR10, UR5, 0x100, URZ ;  /* 0x00000100050a7890 */ /* 0x000fe2000fffe03f */
[----:B------:R-:W-:Y:S01]  /*5a20*/  MUFU.EX2 R198, R198 ;  /* 0x000000c600c67308 */ /* 0x000fe20000000800 */
[----:B------:R-:W-:Y:S01]  /*5a30*/  UMOV UR11, 0x40000040 ;  /* 0x40000040000b7882 */ /* 0x000fe20000000000 */
[----:B------:R-:W-:Y:S01]  /*5a40*/  FADD.FTZ R165, R165, R164 ;  /* 0x000000a4a5a57221 */ /* 0x000fe20000010000 */
[----:B------:R-:W-:-:S05]  /*5a50*/  FADD.FTZ R167, R167, R166 ;  /* 0x000000a6a7a77221 */ /* 0x000fca0000010000 */
        /* <DEDUP_REMOVED lines=70> */
.L_x_1132:
[----:B------:R-:W-:Y:S01]  /*5ec0*/  UIADD3 UR4, UR4, 0x32460, URZ ;  /* 0x0003246004047890 */ /* 0x000fe2000fffe03f */
[----:B------:R-:W-:Y:S02]  /*5ed0*/  IMAD.MOV.U32 R207, RZ, RZ, R156 ;  /* 0x000000ffffcf7224 */ /* 0x000fe400078e009c */
[----:B------:R-:W-:Y:S01]  /*5ee0*/  IMAD.MOV.U32 R200, RZ, RZ, R22 ;  /* 0x000000ffffc87224 */ /* 0x000fe200078e0016 */
[----:B------:R-:W-:-:S09]  /*5ef0*/  UPRMT UR4, UR58, 0x654, UR4 ;  /* 0x000006543a047896 */ /* 0x000fd20008000004 */
[----:B------:R-:W-:Y:S01]  /*5f00*/  SYNCS.ARRIVE.TRANS64.RED.A1T0 RZ, [UR4], RZ ;  /* 0x000000ffffff79a7 */ /* 0x000fe20008100404 */
[----:B------:R-:W-:Y:S05]  /*5f10*/  @P1 BRA `(.L_x_1133) ;  /* 0xffffffdc00301947 */ /* 0x000fea000383ffff */
.L_x_1122:
[----:B------:R-:W0:Y:S01]  /*5f20*/  SHFL.BFLY PT, R4, R205, 0x2, 0x1f ;  /* 0x0c401f00cd047f89 */ /* 0x000e2200000e0000 */
[----:B------:R-:W-:Y:S01]  /*5f30*/  IMAD.MOV.U32 R8, RZ, RZ, RZ ;  /* 0x000000ffff087224 */ /* 0x000fe200078e00ff */
[----:B------:R-:W-:Y:S01]  /*5f40*/  R2UR UR4, R219 ;  /* 0x00000000db0472ca */ /* 0x000fe200000e0000 */
[----:B------:R-:W-:Y:S01]  /*5f50*/  UIADD3 UR38, UR38, 0x1, URZ ;  /* 0x0000000126267890 */ /* 0x000fe2000fffe03f */
[----:B------:R-:W1:Y:S01]  /*5f60*/  SHFL.BFLY PT, R6, R203, 0x2, 0x1f ;  /* 0x0c401f00cb067f89 */ /* 0x000e6200000e0000 */
[----:B------:R2:W-:Y:S06]  /*5f70*/  BAR.ARV R0, 0x100 ;  /* 0x000400000000751d */ /* 0x0005ec0000002000 */
[----:B------:R-:W-:-:S02]  /*5f80*/  UISETP.NE.AND UP0, UPT, UR38, 0x2, UPT ;  /* 0x000000022600788c */ /* 0x000fc4000bf05270 */
[----:B------:R-:W-:Y:S06]  /*5f90*/  BAR.ARV 0x8, 0x180 ;  /* 0x0206000000007b1d */ /* 0x000fec0000002000 */
[----:B------:R-:W-:Y:S01]  /*5fa0*/  UIADD3 UR4, UR4, 0x1, URZ ;  /* 0x0000000104047890 */ /* 0x000fe2000fffe03f */
[----:B--2---:R-:W-:Y:S02]  /*5fb0*/  IMAD.MOV.U32 R0, RZ, RZ, -0x800000 ;  /* 0xff800000ff007424 */ /* 0x004fe400078e00ff */
[----:B0-----:R-:W-:Y:S01]  /*5fc0*/  FADD.FTZ R5, R4, R205 ;  /* 0x000000cd04057221 */ /* 0x001fe20000010000 */
[----:B------:R-:W-:Y:S01]  /*5fd0*/  PLOP3.LUT P0, PT, PT, PT, PT, 0x8, 0x0 ;  /* 0x000000000000781c */ /* 0x000fe20003f0e170 */
[----:B------:R-:W-:Y:S01]  /*5fe0*/  USEL UR38, UR38, URZ, UP0 ;  /* 0x0000003f26267287 */ /* 0x000fe20008000000 */
[----:B-1----:R-:W-:-:S02]  /*5ff0*/  FADD.FTZ R7, R6, R203 ;  /* 0x000000cb06077221 */ /* 0x002fc40000010000 */
[----:B------:R-:W0:Y:S01]  /*6000*/  SHFL.BFLY PT, R4, R5, 0x1, 0x1f ;  /* 0x0c201f0005047f89 */ /* 0x000e2200000e0000 */
[----:B------:R-:W-:Y:S01]  /*6010*/  IMAD.U32 R219, RZ, RZ, UR4 ;  /* 0x00000004ffdb7e24 */ /* 0x000fe2000f8e00ff */
[----:B------:R-:W-:Y:S02]  /*6020*/  USEL UR4, URZ, 0x1, UP0 ;  /* 0x000000013f047887 */ /* 0x000fe40008000000 */
[----:B------:R-:W1:Y:S02]  /*6030*/  SHFL.BFLY PT, R6, R7, 0x1, 0x1f ;  /* 0x0c201f0007067f89 */ /* 0x000e6400000e0000 */
[----:B------:R-:W-:Y:S01]  /*6040*/  ULOP3.LUT UR39, UR39, UR4, URZ, 0x3c, !UPT ;  /* 0x0000000427277292 */ /* 0x000fe2000f8e3c3f */
[----:B0-----:R-:W-:Y:S01]  /*6050*/  FADD.FTZ R9, R5, R4 ;  /* 0x0000000405097221 */ /* 0x001fe20000010000 */
[----:B------:R-:W-:Y:S02]  /*6060*/  IMAD.MOV.U32 R4, RZ, RZ, RZ ;  /* 0x000000ffff047224 */ /* 0x000fe400078e00ff */
[----:B-1----:R-:W-:-:S02]  /*6070*/  FADD.FTZ R6, R7, R6 ;  /* 0x0000000607067221 */ /* 0x002fc40000010000 */
[----:B------:R-:W-:-:S03]  /*6080*/  FSETP.NE.FTZ.AND P1, PT, R9, RZ, PT ;  /* 0x000000ff0900720b */ /* 0x000fc60003f35000 */
[----:B------:R-:W-:-:S10]  /*6090*/  FSETP.NE.FTZ.AND P2, PT, R6, RZ, PT ;  /* 0x000000ff0600720b */ /* 0x000fd40003f55000 */
[----:B------:R-:W-:Y:S01]  /*60a0*/  @P1 MUFU.LG2 R7, R9 ;  /* 0x0000000900071308 */ /* 0x000fe20000000c00 */
[C---:B------:R-:W-:Y:S02]  /*60b0*/  @P1 FMUL.FTZ R5, R3.reuse, 0.69314718246459960938 ;  /* 0x3f31721803051820 */ /* 0x040fe40000410000 */
[----:B------:R-:W-:-:S05]  /*60c0*/  @P2 FMUL.FTZ R12, R3, 0.69314718246459960938 ;  /* 0x3f317218030c2820 */ /* 0x000fca0000410000 */
[----:B------:R-:W0:Y:S08]  /*60d0*/  @P2 MUFU.LG2 R11, R6 ;  /* 0x00000006000b2308 */ /* 0x000e300000000c00 */
[----:B------:R-:W1:Y:S08]  /*60e0*/  @P1 MUFU.RCP R8, R9 ;  /* 0x0000000900081308 */ /* 0x000e700000001000 */
[----:B------:R2:W3:Y:S01]  /*60f0*/  @P2 MUFU.RCP R4, R6 ;  /* 0x0000000600042308 */ /* 0x0004e20000001000 */
[----:B0-----:R-:W-:-:S04]  /*6100*/  @P2 FMUL.FTZ R11, R11, 0.69314718246459960938 ;  /* 0x3f3172180b0b2820 */ /* 0x001fc80000410000 */
[----:B------:R-:W-:Y:S01]  /*6110*/  @P2 FFMA.FTZ R0, R12, R156, R11 ;  /* 0x0000009c0c002223 */ /* 0x000fe2000001000b */
[----:B--2---:R-:W-:Y:S01]  /*6120*/  @P1 FMUL.FTZ R6, R7, 0.69314718246459960938 ;  /* 0x3f31721807061820 */ /* 0x004fe20000410000 */
        /* <DEDUP_REMOVED lines=64> */
[----:B---3--:R-:W-:Y:S01]  /*6530*/  FMUL.FTZ R3, R75, R4 ;  /* 0x000000044b037220 */ /* 0x008fe20000410000 */
        /* <DEDUP_REMOVED lines=65> */
.L_x_1108:
        /* <DEDUP_REMOVED lines=31> */
[----:B------:R-:W-:Y:S02]  /*6b40*/  MOV R4, R156 ;  /* 0x0000009c00047202 */ /* 0x000fe40000000f00 */
[----:B0-----:R-:W-:-:S02]  /*6b50*/  MOV R5, R11 ;  /* 0x0000000b00057202 */ /* 0x001fc40000000f00 */
[----:B------:R-:W-:Y:S02]  /*6b60*/  F2FP.BF16.F32.PACK_AB R51, R155, R51 ;  /* 0x000000339b33723e */ /* 0x000fe400000010ff */
[----:B------:R-:W-:Y:S01]  /*6b70*/  F2FP.BF16.F32.PACK_AB R57, R154, R58 ;  /* 0x0000003a9a39723e */ /* 0x000fe200000010ff */
[----:B------:R-:W-:Y:S01]  /*6b80*/  IMAD.WIDE R102, R225, 0x2, R4 ;  /* 0x00000002e1667825 */ /* 0x000fe200078e0204 */
[----:B------:R-:W-:Y:S02]  /*6b90*/  F2FP.BF16.F32.PACK_AB R64, R65, R64 ;  /* 0x000000404140723e */ /* 0x000fe400000010ff */
[----:B------:R-:W-:Y:S02]  /*6ba0*/  F2FP.BF16.F32.PACK_AB R58, R61, R60 ;  /* 0x0000003c3d3a723e */ /* 0x000fe400000010ff */
[C---:B------:R-:W-:Y:S02]  /*6bb0*/  IADD3 R169, P1, R102.reuse, 0x20, RZ ;  /* 0x0000002066a97810 */ /* 0x040fe40007f3e0ff */
[----:B------:R-:W-:-:S02]  /*6bc0*/  LOP3.LUT R11, R102, 0x380, RZ, 0xc0, !PT ;  /* 0x00000380660b7812 */ /* 0x000fc400078ec0ff */
[----:B------:R-:W-:Y:S02]  /*6bd0*/  IADD3.X R13, RZ, R103, RZ, P1, !PT ;  /* 0x00000067ff0d7210 */ /* 0x000fe40000ffe4ff */
        /* <DEDUP_REMOVED lines=14> */
[----:B------:R-:W-:Y:S01]  /*6cc0*/  SHF.R.U64 R11, R11, 0x3, RZ ;  /* 0x000000030b0b7819 */ /* 0x000fe200000012ff */
[----:B------:R-:W-:Y:S01]  /*6cd0*/  IMAD.X R39, RZ, RZ, R103, P1 ;  /* 0x000000ffff277224 */ /* 0x000fe200008e0667 */
[----:B------:R-:W-:-:S02]  /*6ce0*/  LOP3.LUT R14, R171, 0x380, RZ, 0xc0, !PT ;  /* 0x00000380ab0e7812 */ /* 0x000fc400078ec0ff */
[----:B------:R-:W-:Y:S02]  /*6cf0*/  SHF.R.U64 R12, R12, 0x3, RZ ;  /* 0x000000030c0c7819 */ /* 0x000fe400000012ff */
        /* <DEDUP_REMOVED lines=14> */
[----:B------:R-:W-:Y:S01]  /*6de0*/  LOP3.LUT R102, R11, R102, RZ, 0x3c, !PT ;  /* 0x000000660b667212 */ /* 0x000fe200078e3cff */
[----:B------:R-:W-:Y:S01]  /*6df0*/  IMAD.X R11, RZ, RZ, R103, P1 ;  /* 0x000000ffff0b7224 */ /* 0x000fe200008e0667 */
[----:B------:R-:W-:-:S02]  /*6e00*/  LOP3.LUT R18, R175, 0x380, RZ, 0xc0, !PT ;  /* 0x00000380af127812 */ /* 0x000fc400078ec0ff */
[----:B------:R-:W-:Y:S02]  /*6e10*/  SHF.R.U64 R14, R14, 0x3, RZ ;  /* 0x000000030e0e7819 */ /* 0x000fe400000012ff */
[----:B------:R-:W-:Y:S02]  /*6e20*/  LOP3.LUT R12, R12, R169, RZ, 0x3c, !PT ;  /* 0x000000a90c0c7212 */ /* 0x000fe400078e3cff */
[----:B------:R-:W-:Y:S02]  /*6e30*/  LOP3.LUT R20, R177, 0x380, RZ, 0xc0, !PT ;  /* 0x00000380b1147812 */ /* 0x000fe400078ec0ff */
[----:B------:R-:W-:Y:S02]  /*6e40*/  SHF.R.U64 R16, R16, 0x3, RZ ;  /* 0x0000000310107819 */ /* 0x000fe400000012ff */
[----:B------:R-:W-:Y:S02]  /*6e50*/  LOP3.LUT R22, R179, 0x380, RZ, 0xc0, !PT ;  /* 0x00000380b3167812 */ /* 0x000fe400078ec0ff */
[----:B------:R-:W-:-:S02]  /*6e60*/  LOP3.LUT R169, R46, 0x380, RZ, 0xc0, !PT ;  /* 0x000003802ea97812 */ /* 0x000fc400078ec0ff */
[----:B------:R-:W-:Y:S02]  /*6e70*/  SHF.R.U64 R18, R18, 0x3, RZ ;  /* 0x0000000312127819 */ /* 0x000fe400000012ff */
[----:B------:R-:W-:Y:S02]  /*6e80*/  LOP3.LUT R30, R181, 0x380, RZ, 0xc0, !PT ;  /* 0x00000380b51e7812 */ /* 0x000fe400078ec0ff */
[----:B------:R-:W-:Y:S01]  /*6e90*/  MOV R102, R102 ;  /* 0x0000006600667202 */ /* 0x000fe20000000f00 */
[----:B------:R-:W-:Y:S01]  /*6ea0*/  BAR.SYNC.DEFER_BLOCKING 0x1, 0x100 ;  /* 0x0044000000007b1d */ /* 0x000fe20000010000 */
[----:B------:R-:W-:Y:S02]  /*6eb0*/  LOP3.LUT R38, R183, 0x380, RZ, 0xc0, !PT ;  /* 0x00000380b7267812 */ /* 0x000fe400078ec0ff */
[----:B------:R-:W-:Y:S02]  /*6ec0*/  LOP3.LUT R103, R98, 0x380, RZ, 0xc0, !PT ;  /* 0x0000038062677812 */ /* 0x000fe400078ec0ff */
[----:B------:R-:W-:-:S02]  /*6ed0*/  LOP3.LUT R14, R14, R171, RZ, 0x3c, !PT ;  /* 0x000000ab0e0e7212 */ /* 0x000fc400078e3cff */
[----:B------:R-:W-:Y:S02]  /*6ee0*/  SHF.R.U64 R20, R20, 0x3, RZ ;  /* 0x0000000314147819 */ /* 0x000fe400000012ff */
[----:B------:R-:W-:Y:S02]  /*6ef0*/  LOP3.LUT R16, R16, R173, RZ, 0x3c, !PT ;  /* 0x000000ad10107212 */ /* 0x000fe400078e3cff */
[----:B------:R-:W-:Y:S02]  /*6f00*/  SHF.R.U64 R22, R22, 0x3, RZ ;  /* 0x0000000316167819 */ /* 0x000fe400000012ff */
[----:B------:R-:W-:Y:S02]  /*6f10*/  LOP3.LUT R171, R54, 0x380, RZ, 0xc0, !PT ;  /* 0x0000038036ab7812 */ /* 0x000fe400078ec0ff */
[----:B------:R-:W-:Y:S02]  /*6f20*/  SHF.R.U64 R169, R169, 0x3, RZ ;  /* 0x00000003a9a97819 */ /* 0x000fe400000012ff */
[----:B------:R-:W-:-:S02]  /*6f30*/  LOP3.LUT R18, R18, R175, RZ, 0x3c, !PT ;  /* 0x000000af12127212 */ /* 0x000fc400078e3cff */
[----:B------:R-:W-:Y:S02]  /*6f40*/  SHF.R.U64 R30, R30, 0x3, RZ ;  /* 0x000000031e1e7819 */ /* 0x000fe400000012ff */
[----:B------:R-:W-:Y:S02]  /*6f50*/  LOP3.LUT R173, R62, 0x380, RZ, 0xc0, !PT ;  /* 0x000003803ead7812 */ /* 0x000fe400078ec0ff */
[----:B------:R-:W-:Y:S01]  /*6f60*/  LOP3.LUT R94, R6, 0x380, RZ, 0xc0, !PT ;  /* 0x00000380065e7812 */ /* 0x000fe200078ec0ff */
[----:B------:R-:W-:Y:S01]  /*6f70*/  STSM.16.M88.4 [R102], R24 ;  /* 0x0000001866007844 */ /* 0x000fe20000000200 */
[----:B------:R-:W-:Y:S02]  /*6f80*/  SHF.R.U64 R38, R38, 0x3, RZ ;  /* 0x0000000326267819 */ /* 0x000fe400000012ff */
[----:B------:R-:W-:Y:S02]  /*6f90*/  LOP3.LUT R175, R70, 0x380, RZ, 0xc0, !PT ;  /* 0x0000038046af7812 */ /* 0x000fe400078ec0ff */
[----:B------:R-:W-:-:S02]  /*6fa0*/  SHF.R.U64 R103, R103, 0x3, RZ ;  /* 0x0000000367677819 */ /* 0x000fc400000012ff */
[----:B------:R-:W-:Y:S02]  /*6fb0*/  LOP3.LUT R20, R20, R177, RZ, 0x3c, !PT ;  /* 0x000000b114147212 */ /* 0x000fe400078e3cff */
[----:B------:R-:W-:Y:S02]  /*6fc0*/  MOV R13, R12 ;  /* 0x0000000c000d7202 */ /* 0x000fe40000000f00 */
[----:B------:R-:W-:Y:S02]  /*6fd0*/  LOP3.LUT R22, R22, R179, RZ, 0x3c, !PT ;  /* 0x000000b316167212 */ /* 0x000fe400078e3cff */
[----:B------:R-:W-:Y:S01]  /*6fe0*/  SHF.R.U64 R171, R171, 0x3, RZ ;  /* 0x00000003abab7819 */ /* 0x000fe200000012ff */
[----:B------:R-:W-:Y:S01]  /*6ff0*/  STSM.16.M88.4 [R13], R32 ;  /* 0x000000200d007844 */ /* 0x000fe20000000200 */
[----:B------:R-:W-:Y:S02]  /*7000*/  LOP3.LUT R46, R169, R46, RZ, 0x3c, !PT ;  /* 0x0000002ea92e7212 */ /* 0x000fe400078e3cff */
[----:B------:R-:W-:-:S02]  /*7010*/  MOV R14, R14 ;  /* 0x0000000e000e7202 */ /* 0x000fc40000000f00 */
[----:B------:R-:W-:Y:S02]  /*7020*/  LOP3.LUT R30, R30, R181, RZ, 0x3c, !PT ;  /* 0x000000b51e1e7212 */ /* 0x000fe400078e3cff */
[----:B------:R-:W-:Y:S01]  /*7030*/  SHF.R.U64 R173, R173, 0x3, RZ ;  /* 0x00000003adad7819 */ /* 0x000fe200000012ff */
[----:B------:R-:W-:Y:S01]  /*7040*/  STSM.16.M88.4 [R14], R40 ;  /* 0x000000280e007844 */ /* 0x000fe20000000200 */
[----:B------:R-:W-:Y:S02]  /*7050*/  LOP3.LUT R169, R168, 0x380, RZ, 0xc0, !PT ;  /* 0x00000380a8a97812 */ /* 0x000fe400078ec0ff */
[----:B------:R-:W-:Y:S02]  /*7060*/  SHF.R.U64 R29, R94, 0x3, RZ ;  /* 0x000000035e1d7819 */ /* 0x000fe400000012ff */
[----:B------:R-:W-:Y:S02]  /*7070*/  MOV R16, R16 ;  /* 0x0000001000107202 */ /* 0x000fe40000000f00 */
[----:B------:R-:W-:-:S02]  /*7080*/  LOP3.LUT R38, R38, R183, RZ, 0x3c, !PT ;  /* 0x000000b726267212 */ /* 0x000fc400078e3cff */
[----:B------:R-:W-:Y:S01]  /*7090*/  SHF.R.U64 R175, R175, 0x3, RZ ;  /* 0x00000003afaf7819 */ /* 0x000fe200000012ff */
[----:B------:R-:W-:Y:S01]  /*70a0*/  STSM.16.M88.4 [R16], R48 ;  /* 0x0000003010007844 */ /* 0x000fe20000000200 */
[----:B------:R-:W-:Y:S02]  /*70b0*/  LOP3.LUT R98, R103, R98, RZ, 0x3c, !PT ;  /* 0x0000006267627212 */ /* 0x000fe400078e3cff */
[----:B------:R-:W-:Y:S02]  /*70c0*/  MOV R18, R18 ;  /* 0x0000001200127202 */ /* 0x000fe40000000f00 */
[----:B------:R-:W-:Y:S02]  /*70d0*/  F2FP.BF16.F32.PACK_AB R59, R153, R59 ;  /* 0x0000003b993b723e */ /* 0x000fe400000010ff */
[----:B------:R-:W-:Y:S02]  /*70e0*/  F2FP.BF16.F32.PACK_AB R65, R152, R66 ;  /* 0x000000429841723e */ /* 0x000fe400000010ff */
[----:B------:R-:W-:Y:S01]  /*70f0*/  F2FP.BF16.F32.PACK_AB R72, R73, R72 ;  /* 0x000000484948723e */ /* 0x000fe200000010ff */
[----:B------:R-:W-:Y:S01]  /*7100*/  STSM.16.M88.4 [R18], R56 ;  /* 0x0000003812007844 */ /* 0x000fe20000000200 */
[----:B------:R-:W-:-:S02]  /*7110*/  MOV R20, R20 ;  /* 0x0000001400147202 */ /* 0x000fc40000000f00 */
[----:B------:R-:W-:Y:S02]  /*7120*/  F2FP.BF16.F32.PACK_AB R66, R69, R68 ;  /* 0x000000444542723e */ /* 0x000fe400000010ff */
[----:B------:R-:W-:Y:S02]  /*7130*/  F2FP.BF16.F32.PACK_AB R67, R9, R67 ;  /* 0x000000430943723e */ /* 0x000fe400000010ff */
[----:B------:R-:W-:Y:S02]  /*7140*/  F2FP.BF16.F32.PACK_AB R73, R3, R74 ;  /* 0x0000004a0349723e */ /* 0x000fe400000010ff */
[----:B------:R-:W-:Y:S01]  /*7150*/  F2FP.BF16.F32.PACK_AB R80, R81, R80 ;  /* 0x000000505150723e */ /* 0x000fe200000010ff */
[----:B------:R-:W-:Y:S01]  /*7160*/  STSM.16.M88.4 [R20], R64 ;  /* 0x0000004014007844 */ /* 0x000fe20000000200 */
[----:B------:R-:W-:Y:S02]  /*7170*/  LOP3.LUT R54, R171, R54, RZ, 0x3c, !PT ;  /* 0x00000036ab367212 */ /* 0x000fe400078e3cff */
[----:B------:R-:W-:-:S02]  /*7180*/  MOV R22, R22 ;  /* 0x0000001600167202 */ /* 0x000fc40000000f00 */
[----:B------:R-:W-:Y:S02]  /*7190*/  F2FP.BF16.F32.PACK_AB R74, R77, R76 ;  /* 0x0000004c4d4a723e */ /* 0x000fe400000010ff */
[----:B------:R-:W-:Y:S02]  /*71a0*/  F2FP.BF16.F32.PACK_AB R75, R75, R78 ;  /* 0x0000004e4b4b723e */ /* 0x000fe400000010ff */
[----:B------:R-:W-:Y:S02]  /*71b0*/  F2FP.BF16.F32.PACK_AB R81, R83, R82 ;  /* 0x000000525351723e */ /* 0x000fe400000010ff */
[----:B------:R-:W-:Y:S01]  /*71c0*/  LOP3.LUT R62, R173, R62, RZ, 0x3c, !PT ;  /* 0x0000003ead3e7212 */ /* 0x000fe200078e3cff */
[----:B------:R0:W-:Y:S01]  /*71d0*/  STSM.16.M88.4 [R22], R72 ;  /* 0x0000004816007844 */ /* 0x0001e20000000200 */
[----:B------:R-:W-:Y:S02]  /*71e0*/  SHF.R.U64 R169, R169, 0x3, RZ ;  /* 0x00000003a9a97819 */ /* 0x000fe400000012ff */
[----:B------:R-:W-:-:S02]  /*71f0*/  LOP3.LUT R94, R29, R6, RZ, 0x3c, !PT ;  /* 0x000000061d5e7212 */ /* 0x000fc400078e3cff */
[----:B------:R-:W-:Y:S02]  /*7200*/  MOV R30, R30 ;  /* 0x0000001e001e7202 */ /* 0x000fe40000000f00 */
[----:B------:R-:W-:Y:S02]  /*7210*/  F2FP.BF16.F32.PACK_AB R82, R85, R84 ;  /* 0x000000545552723e */ /* 0x000fe400000010ff */
[----:B------:R-:W-:Y:S02]  /*7220*/  F2FP.BF16.F32.PACK_AB R83, R87, R86 ;  /* 0x000000565753723e */ /* 0x000fe400000010ff */
[----:B------:R-:W-:Y:S02]  /*7230*/  LOP3.LUT R70, R175, R70, RZ, 0x3c, !PT ;  /* 0x00000046af467212 */ /* 0x000fe400078e3cff */
[----:B------:R-:W-:Y:S01]  /*7240*/  MOV R38, R38 ;  /* 0x0000002600267202 */ /* 0x000fe20000000f00 */
[----:B------:R1:W-:Y:S01]  /*7250*/  STSM.16.M88.4 [R30], R80 ;  /* 0x000000501e007844 */ /* 0x0003e20000000200 */
[----:B------:R-:W-:Y:S01]  /*7260*/  MOV R6, R98 ;  /* 0x0000006200067202 */ /* 0x000fe20000000f00 */
[----:B0-----:R-:W0:Y:S01]  /*7270*/  LDC R72, c[0x0][0xce8] ;  /* 0x00033a00ff487b82 */ /* 0x001e220000000800 */
[----:B------:R-:W-:-:S02]  /*7280*/  F2FP.BF16.F32.PACK_AB R76, R89, R88 ;  /* 0x00000058594c723e */ /* 0x000fc400000010ff */
[----:B------:R-:W-:Y:S02]  /*7290*/  F2FP.BF16.F32.PACK_AB R77, R91, R90 ;  /* 0x0000005a5b4d723e */ /* 0x000fe400000010ff */
[----:B------:R-:W-:Y:S02]  /*72a0*/  F2FP.BF16.F32.PACK_AB R78, R93, R92 ;  /* 0x0000005c5d4e723e */ /* 0x000fe400000010ff */
[----:B------:R-:W-:Y:S02]  /*72b0*/  F2FP.BF16.F32.PACK_AB R79, R163, R79 ;  /* 0x0000004fa34f723e */ /* 0x000fe400000010ff */
[----:B------:R-:W-:Y:S02]  /*72c0*/  F2FP.BF16.F32.PACK_AB R96, R97, R96 ;  /* 0x000000606160723e */ /* 0x000fe400000010ff */
[----:B------:R-:W-:Y:S01]  /*72d0*/  F2FP.BF16.F32.PACK_AB R104, R105, R104 ;  /* 0x000000686968723e */ /* 0x000fe200000010ff */
[----:B------:R1:W-:Y:S01]  /*72e0*/  STSM.16.M88.4 [R38], R76 ;  /* 0x0000004c26007844 */ /* 0x0003e20000000200 */
[----:B------:R-:W-:-:S02]  /*72f0*/  MOV R46, R46 ;  /* 0x0000002e002e7202 */ /* 0x000fc40000000f00 */
        /* <DEDUP_REMOVED lines=10> */
[----:B------:R-:W-:Y:S01]  /*73a0*/  F2FP.BF16.F32.PACK_AB R120, R121, R120 ;  /* 0x000000787978723e */ /* 0x000fe200000010ff */
[----:B------:R1:W-:Y:S01]  /*73b0*/  STSM.16.M88.4 [R54], R104 ;  /* 0x0000006836007844 */ /* 0x0003e20000000200 */
[----:B------:R-:W-:Y:S02]  /*73c0*/  LOP3.LUT R10, R169, R168, RZ, 0x3c, !PT ;  /* 0x000000a8a90a7212 */ /* 0x000fe400078e3cff */
[----:B------:R-:W-:-:S02]  /*73d0*/  MOV R62, R62 ;  /* 0x0000003e003e7202 */ /* 0x000fc40000000f00 */
[----:B------:R-:W-:Y:S02]  /*73e0*/  F2FP.BF16.F32.PACK_AB R114, R117, R116 ;  /* 0x000000747572723e */ /* 0x000fe400000010ff */
[----:B------:R-:W-:Y:S02]  /*73f0*/  F2FP.BF16.F32.PACK_AB R115, R119, R118 ;  /* 0x000000767773723e */ /* 0x000fe400000010ff */
[----:B------:R-:W-:Y:S02]  /*7400*/  F2FP.BF16.F32.PACK_AB R121, R123, R122 ;  /* 0x0000007a7b79723e */ /* 0x000fe400000010ff */
[----:B------:R-:W-:Y:S01]  /*7410*/  F2FP.BF16.F32.PACK_AB R128, R129, R128 ;  /* 0x000000808180723e */ /* 0x000fe200000010ff */
[----:B------:R1:W-:Y:S01]  /*7420*/  STSM.16.M88.4 [R62], R112 ;  /* 0x000000703e007844 */ /* 0x0003e20000000200 */
[----:B------:R-:W-:Y:S02]  /*7430*/  MOV R70, R70 ;  /* 0x0000004600467202 */ /* 0x000fe40000000f00 */
[----:B------:R-:W-:-:S02]  /*7440*/  F2FP.BF16.F32.PACK_AB R122, R125, R124 ;  /* 0x0000007c7d7a723e */ /* 0x000fc400000010ff */
[----:B------:R-:W-:Y:S02]  /*7450*/  F2FP.BF16.F32.PACK_AB R123, R127, R126 ;  /* 0x0000007e7f7b723e */ /* 0x000fe400000010ff */
[----:B------:R-:W-:Y:S02]  /*7460*/  F2FP.BF16.F32.PACK_AB R129, R131, R130 ;  /* 0x000000828381723e */ /* 0x000fe400000010ff */
[----:B------:R-:W-:Y:S01]  /*7470*/  F2FP.BF16.F32.PACK_AB R136, R137, R136 ;  /* 0x000000888988723e */ /* 0x000fe200000010ff */
[----:B------:R1:W-:Y:S01]  /*7480*/  STSM.16.M88.4 [R70], R120 ;  /* 0x0000007846007844 */ /* 0x0003e20000000200 */
[----:B------:R-:W-:Y:S02]  /*7490*/  MOV R94, R94 ;  /* 0x0000005e005e7202 */ /* 0x000fe40000000f00 */
[----:B------:R-:W-:Y:S02]  /*74a0*/  F2FP.BF16.F32.PACK_AB R130, R133, R132 ;  /* 0x000000848582723e */ /* 0x000fe400000010ff */
[----:B------:R-:W-:-:S02]  /*74b0*/  F2FP.BF16.F32.PACK_AB R131, R135, R134 ;  /* 0x000000868783723e */ /* 0x000fc400000010ff */
[----:B------:R-:W-:Y:S02]  /*74c0*/  F2FP.BF16.F32.PACK_AB R137, R139, R138 ;  /* 0x0000008a8b89723e */ /* 0x000fe400000010ff */
[----:B------:R-:W-:Y:S01]  /*74d0*/  F2FP.BF16.F32.PACK_AB R144, R145, R144 ;  /* 0x000000909190723e */ /* 0x000fe200000010ff */
[----:B------:R1:W-:Y:S01]  /*74e0*/  STSM.16.M88.4 [R94], R128 ;  /* 0x000000805e007844 */ /* 0x0003e20000000200 */
[----:B------:R-:W-:Y:S02]  /*74f0*/  F2FP.BF16.F32.PACK_AB R138, R141, R140 ;  /* 0x0000008c8d8a723e */ /* 0x000fe400000010ff */
[----:B------:R-:W-:Y:S02]  /*7500*/  F2FP.BF16.F32.PACK_AB R139, R143, R142 ;  /* 0x0000008e8f8b723e */ /* 0x000fe400000010ff */
[----:B------:R-:W-:Y:S02]  /*7510*/  F2FP.BF16.F32.PACK_AB R145, R147, R146 ;  /* 0x000000929391723e */ /* 0x000fe400000010ff */
[----:B------:R-:W-:Y:S01]  /*7520*/  MOV R12, R10 ;  /* 0x0000000a000c7202 */ /* 0x000fe20000000f00 */
[----:B------:R1:W-:Y:S01]  /*7530*/  STSM.16.M88.4 [R6], R136 ;  /* 0x0000008806007844 */ /* 0x0003e20000000200 */
[----:B------:R-:W-:-:S02]  /*7540*/  F2FP.BF16.F32.PACK_AB R146, R149, R148 ;  /* 0x000000949592723e */ /* 0x000fc400000010ff */
[----:B------:R-:W-:Y:S02]  /*7550*/  F2FP.BF16.F32.PACK_AB R147, R151, R150 ;  /* 0x000000969793723e */ /* 0x000fe400000010ff */
[----:B------:R-:W-:Y:S02]  /*7560*/  R2UR UR4, R218 ;  /* 0x00000000da0472ca */ /* 0x000fe400000e0000 */
[----:B------:R-:W-:Y:S01]  /*7570*/  PLOP3.LUT P0, PT, PT, PT, UP0, 0x80, 0x0 ;  /* 0x000000000000781c */ /* 0x000fe20003f0f008 */
[----:B------:R1:W-:Y:S01]  /*7580*/  STSM.16.M88.4 [R12], R144 ;  /* 0x000000900c007844 */ /* 0x0003e20000000200 */
[----:B------:R-:W-:-:S09]  /*7590*/  R2UR UR12, R216 ;  /* 0x00000000d80c72ca */ /* 0x000fd200000e0000 */
[----:B------:R-:W-:Y:S02]  /*75a0*/  USHF.L.U64.HI UR11, UR61, 0x2, UR4 ;  /* 0x000000023d0b7899 */ /* 0x000fe40008010204 */
[----:B------:R-:W-:-:S04]  /*75b0*/  UIADD3 UR4, UP1, UR10, UR8, URZ ;  /* 0x000000080a047290 */ /* 0x000fc8000ff3e03f */
[----:B------:R-:W-:Y:S02]  /*75c0*/  UIADD3.X UR7, UR11, UR9, URZ, UP1, !UPT ;  /* 0x000000090b077290 */ /* 0x000fe40008ffe43f */
[----:B------:R-:W-:Y:S01]  /*75d0*/  IMAD.U32 R10, RZ, RZ, UR4 ;  /* 0x00000004ff0a7e24 */ /* 0x000fe2000f8e00ff */
[----:B------:R-:W-:-:S03]  /*75e0*/  ULDC.64 UR8, c[0x0][0xd08] ;  /* 0x0003420000087ab9 */ /* 0x000fc60000000a00 */
[----:B------:R-:W-:Y:S01]  /*75f0*/  IMAD.U32 R11, RZ, RZ, UR7 ;  /* 0x00000007ff0b7e24 */ /* 0x000fe2000f8e00ff */
[----:B------:R-:W-:Y:S06]  /*7600*/  BAR.SYNC.DEFER_BLOCKING 0x1, 0x100 ;  /* 0x0044000000007b1d */ /* 0x000fec0000010000 */
[----:B------:R-:W2:Y:S01]  /*7610*/  @P0 LDG.E R3, desc[UR36][R10.64] ;  /* 0x000000240a030981 */ /* 0x000ea2000c1e1900 */
[----:B------:R-:W-:Y:S01]  /*7620*/  UISETP.NE.U32.AND UP1, UPT, UR8, URZ, UPT ;  /* 0x0000003f0800728c */ /* 0x000fe2000bf25070 */
[----:B0-----:R-:W-:Y:S01]  /*7630*/  ISETP.NE.AND P1, PT, R72, 0x1, PT ;  /* 0x000000014800780c */ /* 0x001fe20003f25270 */
[----:B------:R-:W-:Y:S01]  /*7640*/  ULDC UR7, c[0x0][0xb88] ;  /* 0x0002e20000077ab9 */ /* 0x000fe20000000800 */
[----:B------:R-:W-:Y:S01]  /*7650*/  UMOV UR4, URZ ;  /* 0x0000003f00047c82 */ /* 0x000fe20008000000 */
[----:B------:R-:W-:Y:S01]  /*7660*/  UISETP.NE.AND.EX UP1, UPT, UR9, URZ, UPT, UP1 ;  /* 0x0000003f0900728c */ /* 0x000fe2000bf25310 */
[----:B------:R-:W-:-:S05]  /*7670*/  IMAD.U32 R15, RZ, RZ, UR12 ;  /* 0x0000000cff0f7e24 */ /* 0x000fca000f8e00ff */
[----:B------:R-:W-:-:S04]  /*7680*/  PLOP3.LUT P2, PT, PT, PT, UP1, 0x80, 0x0 ;  /* 0x000000000000781c */ /* 0x000fc80003f4f018 */
[----:B------:R-:W0:Y:S01]  /*7690*/  @P1 LDC R9, c[0x0][0xcec] ;  /* 0x00033b00ff091b82 */ /* 0x000e220000000800 */
[----:B------:R-:W-:-:S04]  /*76a0*/  @UP1 UIADD3 UR8, UP2, UR10, UR8, URZ ;  /* 0x000000080a081290 */ /* 0x000fc8000ff5e03f */
[----:B------:R-:W-:Y:S02]  /*76b0*/  @UP1 UIADD3.X UR9, UR11, UR9, URZ, UP2, !UPT ;  /* 0x000000090b091290 */ /* 0x000fe400097fe43f */
[----:B------:R-:W-:Y:S01]  /*76c0*/  MOV R16, UR8 ;  /* 0x0000000800107c02 */ /* 0x000fe20008000f00 */
[----:B------:R-:W3:Y:S03]  /*76d0*/  @P1 LDC R13, c[0x0][0xcf0] ;  /* 0x00033c00ff0d1b82 */ /* 0x000ee60000000800 */
[----:B------:R-:W-:Y:S01]  /*76e0*/  IMAD.U32 R17, RZ, RZ, UR9 ;  /* 0x00000009ff117e24 */ /* 0x000fe2000f8e00ff */
[----:B--2---:R-:W-:Y:S01]  /*76f0*/  @P0 R2UR UR4, R3 ;  /* 0x00000000030402ca */ /* 0x004fe200000e0000 */
[----:B------:R-:W-:-:S06]  /*7700*/  IMAD.U32 R3, RZ, RZ, UR7 ;  /* 0x00000007ff037e24 */ /* 0x000fcc000f8e00ff */
[----:B------:R1:W5:Y:S01]  /*7710*/  @P2 LDG.E R3, desc[UR36][R16.64] ;  /* 0x0000002410032981 */ /* 0x000362000c1e1900 */
[----:B0--3--:R-:W-:Y:S07]  /*7720*/  @P2 BRA `(.L_x_1136) ;  /* 0x0000000000102947 */ /* 0x009fee0003800000 */
[----:B------:R-:W-:Y:S05]  /*7730*/  @!P0 BRA `(.L_x_1136) ;  /* 0x00000000000c8947 */ /* 0x000fea0003800000 */
[----:B-1----:R-:W2:Y:S04]  /*7740*/  LDG.E R6, desc[UR36][R10.64] ;  /* 0x000000240a067981 */ /* 0x002ea8000c1e1900 */
[----:B-----5:R-:W2:Y:S02]  /*7750*/  LDG.E R3, desc[UR36][R10.64+0x4] ;  /* 0x000004240a037981 */ /* 0x020ea4000c1e1900 */
[----:B--2---:R-:W-:-:S07]  /*7760*/  IMAD.IADD R3, R3, 0x1, -R6 ;  /* 0x0000000103037824 */ /* 0x004fce00078e0a06 */
.L_x_1136:
[----:B------:R-:W-:Y:S01]  /*7770*/  R2UR UR17, R215 ;  /* 0x00000000d71172ca */ /* 0x000fe200000e0000 */
[----:B------:R-:W-:Y:S01]  /*7780*/  ULDC.64 UR12, c[0x0][0xc90] ;  /* 0x00032400000c7ab9 */ /* 0x000fe20000000a00 */
[----:B------:R-:W-:Y:S01]  /*7790*/  R2UR UR15, R218 ;  /* 0x00000000da0f72ca */ /* 0x000fe200000e0000 */
[----:B------:R-:W-:Y:S01]  /*77a0*/  USHF.R.S32.HI UR11, URZ, 0x1f, UR4 ;  /* 0x0000001f3f0b7899 */ /* 0x000fe20008011404 */
[----:B-1----:R-:W-:Y:S01]  /*77b0*/  IMAD R12, R15, 0x80, R224 ;  /* 0x000000800f0c7824 */ /* 0x002fe200078e02e0 */
[----:B------:R-:W-:Y:S01]  /*77c0*/  UMOV UR10, UR4 ;  /* 0x00000004000a7c82 */ /* 0x000fe20008000000 */
[----:B------:R-:W-:Y:S01]  /*77d0*/  USEL UR61, UR61, URZ, !UP0 ;  /* 0x0000003f3d3d7287 */ /* 0x000fe2000c000000 */
[----:B------:R-:W-:Y:S01]  /*77e0*/  R2UR UR16, R216 ;  /* 0x00000000d81072ca */ /* 0x000fe200000e0000 */
[----:B------:R-:W-:Y:S01]  /*77f0*/  @P1 IMAD.HI.U32 R6, R12, R9, RZ ;  /* 0x000000090c061227 */ /* 0x000fe200078e00ff */
[----:B------:R-:W0:Y:S03]  /*7800*/  @P1 LDC R73, c[0x0][0xcf0] ;  /* 0x00033c00ff491b82 */ /* 0x000e260000000800 */
[----:B------:R-:W-:Y:S01]  /*7810*/  IMAD.MOV.U32 R10, RZ, RZ, R12 ;  /* 0x000000ffff0a7224 */ /* 0x000fe200078e000c */
[----:B------:R-:W-:Y:S01]  /*7820*/  USHF.R.S32.HI UR14, URZ, 0x1f, UR17 ;  /* 0x0000001f3f0e7899 */ /* 0x000fe20008011411 */
[----:B------:R-:W-:Y:S01]  /*7830*/  @P1 SHF.R.U32.HI R10, RZ, R13, R6 ;  /* 0x0000000dff0a1219 */ /* 0x000fe20000011606 */
[----:B------:R-:W-:Y:S01]  /*7840*/  UIMAD.WIDE.U32 UR8, UR17, UR12, UR10 ;  /* 0x0000000c110872a5 */ /* 0x000fe2000f8e000a */
[----:B------:R-:W-:Y:S01]  /*7850*/  IMAD R9, R217, 0x40, R2 ;  /* 0x00000040d9097824 */ /* 0x000fe200078e0202 */
[----:B------:R-:W-:Y:S01]  /*7860*/  UIMAD UR7, UR14, UR12, URZ ;  /* 0x0000000c0e0772a4 */ /* 0x000fe2000f8e023f */
[--C-:B------:R-:W-:Y:S01]  /*7870*/  SHF.R.S32.HI R6, RZ, 0x1f, R10.reuse ;  /* 0x0000001fff067819 */ /* 0x100fe2000001140a */
[----:B------:R-:W-:Y:S01]  /*7880*/  USEL UR15, UR15, URZ, !UP0 ;  /* 0x0000003f0f0f7287 */ /* 0x000fe2000c000000 */
[----:B------:R-:W-:Y:S01]  /*7890*/  IMAD.MOV R11, RZ, RZ, -R10 ;  /* 0x000000ffff0b7224 */ /* 0x000fe200078e0a0a */
[----:B------:R-:W-:Y:S01]  /*78a0*/  UIMAD UR7, UR17, UR13, UR7 ;  /* 0x0000000d110772a4 */ /* 0x000fe2000f8e0207 */
[----:B------:R-:W-:-:S02]  /*78b0*/  IMAD.WIDE R4, R9, 0x2, R4 ;  /* 0x0000000209047825 */ /* 0x000fc400078e0204 */
[----:B------:R-:W-:Y:S01]  /*78c0*/  ULDC.64 UR12, c[0x0][0xc98] ;  /* 0x00032600000c7ab9 */ /* 0x000fe20000000a00 */
[----:B------:R-:W-:Y:S01]  /*78d0*/  UIADD3 UR9, UR9, UR7, URZ ;  /* 0x0000000709097290 */ /* 0x000fe2000fffe03f */
[----:B------:R-:W-:Y:S01]  /*78e0*/  IMAD R9, R72, R11, R12 ;  /* 0x0000000b48097224 */ /* 0x000fe200078e020c */
[----:B------:R-:W-:Y:S01]  /*78f0*/  UIMAD UR7, UR15, UR12, URZ ;  /* 0x0000000c0f0772a4 */ /* 0x000fe2000f8e023f */
[C---:B------:R-:W-:Y:S01]  /*7900*/  IADD3 R33, P2, R4.reuse, 0x5000, RZ ;  /* 0x0000500004217810 */ /* 0x040fe20007f5e0ff */
[----:B------:R-:W-:Y:S01]  /*7910*/  UIMAD.WIDE.U32 UR8, UR61, UR12, UR8 ;  /* 0x0000000c3d0872a5 */ /* 0x000fe2000f8e0008 */
[C---:B------:R-:W-:Y:S01]  /*7920*/  IADD3 R17, P5, R4.reuse, 0x1000, RZ ;  /* 0x0000100004117810 */ /* 0x040fe20007fbe0ff */
[----:B------:R-:W-:Y:S01]  /*7930*/  UIMAD UR7, UR61, UR13, UR7 ;  /* 0x0000000d3d0772a4 */ /* 0x000fe2000f8e0207 */
[C---:B------:R-:W-:Y:S01]  /*7940*/  IADD3 R21, P4, R4.reuse, 0x2000, RZ ;  /* 0x0000200004157810 */ /* 0x040fe20007f9e0ff */
[----:B-----5:R-:W-:Y:S01]  /*7950*/  IMAD R79, R3, R72, RZ ;  /* 0x00000048034f7224 */ /* 0x020fe200078e02ff */
[----:B------:R-:W-:Y:S01]  /*7960*/  IADD3 R29, P3, R4, 0x4000, RZ ;  /* 0x00004000041d7810 */ /* 0x000fe20007f7e0ff */
[----:B------:R-:W-:Y:S01]  /*7970*/  ULDC.64 UR12, c[0x0][0xba0] ;  /* 0x0002e800000c7ab9 */ /* 0x000fe20000000a00 */
[----:B------:R-:W-:Y:S01]  /*7980*/  IADD3 R10, P0, R10, UR8, RZ ;  /* 0x000000080a0a7c10 */ /* 0x000fe2000ff1e0ff */
[----:B------:R-:W-:Y:S01]  /*7990*/  IMAD.U32 R11, RZ, RZ, UR7 ;  /* 0x00000007ff0b7e24 */ /* 0x000fe2000f8e00ff */
[----:B------:R-:W-:-:S02]  /*79a0*/  LOP3.LUT R32, R33, 0x380, RZ, 0xc0, !PT ;  /* 0x0000038021207812 */ /* 0x000fc400078ec0ff */
[----:B------:R-:W-:Y:S02]  /*79b0*/  LOP3.LUT R16, R17, 0x380, RZ, 0xc0, !PT ;  /* 0x0000038011107812 */ /* 0x000fe400078ec0ff */
[----:B------:R-:W-:Y:S01]  /*79c0*/  IADD3.X R11, R6, UR9, R11, P0, !PT ;  /* 0x00000009060b7c10 */ /* 0x000fe200087fe40b */
[----:B------:R-:W-:Y:S01]  /*79d0*/  ULDC.64 UR8, c[0x0][0xc88] ;  /* 0x0003220000087ab9 */ /* 0x000fe20000000a00 */
[----:B------:R-:W-:Y:S02]  /*79e0*/  SHF.R.S32.HI R6, RZ, 0x1f, R9 ;  /* 0x0000001fff067819 */ /* 0x000fe40000011409 */
[----:B------:R-:W-:Y:S01]  /*79f0*/  IADD3 R25, P0, R4, 0x3000, RZ ;  /* 0x0000300004197810 */ /* 0x000fe20007f1e0ff */
[----:B------:R-:W-:Y:S01]  /*7a00*/  IMAD.WIDE.U32 R10, R9, UR8, R10 ;  /* 0x00000008090a7c25 */ /* 0x000fe2000f8e000a */
[----:B------:R-:W-:Y:S02]  /*7a10*/  LOP3.LUT R20, R21, 0x380, RZ, 0xc0, !PT ;  /* 0x0000038015147812 */ /* 0x000fe400078ec0ff */
[----:B------:R-:W-:Y:S01]  /*7a20*/  LOP3.LUT R24, R25, 0x380, RZ, 0xc0, !PT ;  /* 0x0000038019187812 */ /* 0x000fe200078ec0ff */
[----:B------:R-:W-:Y:S01]  /*7a30*/  IMAD R6, R6, UR8, RZ ;  /* 0x0000000806067c24 */ /* 0x000fe2000f8e02ff */
[----:B------:R-:W-:-:S02]  /*7a40*/  LOP3.LUT R28, R29, 0x380, RZ, 0xc0, !PT ;  /* 0x000003801d1c7812 */ /* 0x000fc400078ec0ff */
[----:B------:R-:W-:Y:S01]  /*7a50*/  SHF.R.U64 R24, R24, 0x3, RZ ;  /* 0x0000000318187819 */ /* 0x000fe200000012ff */
[----:B------:R-:W-:Y:S01]  /*7a60*/  IMAD R13, R9, UR9, R6 ;  /* 0x00000009090d7c24 */ /* 0x000fe2000f8e0206 */
[----:B------:R-:W-:Y:S01]  /*7a70*/  ULDC.64 UR8, c[0x0][0xc50] ;  /* 0x0003140000087ab9 */ /* 0x000fe20000000a00 */
[----:B------:R-:W-:Y:S02]  /*7a80*/  SHF.R.U64 R32, R32, 0x3, RZ ;  /* 0x0000000320207819 */ /* 0x000fe400000012ff */
[----:B------:R-:W-:Y:S01]  /*7a90*/  IMAD.IADD R9, R11, 0x1, R13 ;  /* 0x000000010b097824 */ /* 0x000fe200078e020d */
[----:B------:R-:W-:Y:S02]  /*7aa0*/  LEA R13, P6, R10, UR8, 0x2 ;  /* 0x000000080a0d7c11 */ /* 0x000fe4000f8c10ff */
[----:B------:R-:W-:Y:S01]  /*7ab0*/  LOP3.LUT R24, R24, R25, RZ, 0x3c, !PT ;  /* 0x0000001918187212 */ /* 0x000fe200078e3cff */
[----:B------:R-:W-:Y:S01]  /*7ac0*/  IMAD.X R25, RZ, RZ, R5, P0 ;  /* 0x000000ffff197224 */ /* 0x000fe200000e0605 */
[----:B------:R-:W-:Y:S01]  /*7ad0*/  SHF.R.U64 R16, R16, 0x3, RZ ;  /* 0x0000000310107819 */ /* 0x000fe200000012ff */
[----:B------:R-:W-:Y:S01]  /*7ae0*/  SHFL.IDX PT, R46, R13, RZ, 0x1c1f ;  /* 0x001c1fff0d2e7589 */ /* 0x000fe200000e0000 */
[----:B------:R-:W-:-:S02]  /*7af0*/  SHF.R.U64 R20, R20, 0x3, RZ ;  /* 0x0000000314147819 */ /* 0x000fc400000012ff */
[----:B------:R-:W-:Y:S01]  /*7b00*/  SHF.R.U64 R28, R28, 0x3, RZ ;  /* 0x000000031c1c7819 */ /* 0x000fe200000012ff */
[----:B------:R-:W-:Y:S01]  /*7b10*/  SHFL.IDX PT, R50, R13, 0x1, 0x1c1f ;  /* 0x003c1f000d327f89 */ /* 0x000fe200000e0000 */
[----:B------:R-:W-:Y:S02]  /*7b20*/  IADD3 R11, P0, R4, 0x9000, RZ ;  /* 0x00009000040b7810 */ /* 0x000fe40007f1e0ff */
[----:B------:R-:W-:Y:S01]  /*7b30*/  LEA.HI.X R14, R10, UR9, R9, 0x2, P6 ;  /* 0x000000090a0e7c11 */ /* 0x000fe2000b0f1409 */
[----:B------:R-:W-:Y:S01]  /*7b40*/  IMAD.U32 R9, RZ, RZ, UR16 ;  /* 0x00000010ff097e24 */ /* 0x000fe2000f8e00ff */
        /* <DEDUP_REMOVED lines=10> */
[C---:B------:R-:W-:Y:S01]  /*7bf0*/  IADD3 R49, P2, R4.reuse, 0xb000, RZ ;  /* 0x0000b00004317810 */ /* 0x040fe20007f5e0ff */
[----:B------:R-:W-:Y:S01]  /*7c00*/  IMAD R18, R9, 0x80, R222 ;  /* 0x0000008009127824 */ /* 0x000fe200078e02de */
[C---:B------:R-:W-:Y:S01]  /*7c10*/  IADD3 R37, P6, R4.reuse, 0x6000, RZ ;  /* 0x0000600004257810 */ /* 0x040fe20007fde0ff */
[----:B------:R-:W2:Y:S01]  /*7c20*/  SHFL.IDX PT, R51, R14, 0x1, 0x1c1f ;  /* 0x003c1f000e337f89 */ /* 0x000ea200000e0000 */
[----:B------:R-:W-:Y:S01]  /*7c30*/  IADD3 R41, P5, R4, 0x7000, RZ ;  /* 0x0000700004297810 */ /* 0x000fe20007fbe0ff */
[----:B------:R-:W-:Y:S01]  /*7c40*/  VIADD R6, R18, 0x8 ;  /* 0x0000000812067836 */ /* 0x000fe20000000000 */
[----:B------:R-:W-:-:S02]  /*7c50*/  IADD3 R61, P4, R4, 0x8000, RZ ;  /* 0x00008000043d7810 */ /* 0x000fc40007f9e0ff */
[----:B------:R-:W-:Y:S02]  /*7c60*/  IADD3 R45, P3, R4, 0xa000, RZ ;  /* 0x0000a000042d7810 */ /* 0x000fe40007f7e0ff */
[----:B------:R-:W-:Y:S02]  /*7c70*/  SHF.R.U64 R10, R10, 0x3, RZ ;  /* 0x000000030a0a7819 */ /* 0x000fe400000012ff */
[----:B------:R-:W-:Y:S02]  /*7c80*/  LOP3.LUT R48, R49, 0x380, RZ, 0xc0, !PT ;  /* 0x0000038031307812 */ /* 0x000fe400078ec0ff */
[----:B------:R-:W-:Y:S02]  /*7c90*/  LOP3.LUT R36, R37, 0x380, RZ, 0xc0, !PT ;  /* 0x0000038025247812 */ /* 0x000fe400078ec0ff */
[----:B------:R-:W-:Y:S02]  /*7ca0*/  LOP3.LUT R40, R41, 0x380, RZ, 0xc0, !PT ;  /* 0x0000038029287812 */ /* 0x000fe400078ec0ff */
[----:B------:R-:W-:-:S02]  /*7cb0*/  LOP3.LUT R60, R61, 0x380, RZ, 0xc0, !PT ;  /* 0x000003803d3c7812 */ /* 0x000fc400078ec0ff */
[----:B------:R-:W-:Y:S02]  /*7cc0*/  LOP3.LUT R44, R45, 0x380, RZ, 0xc0, !PT ;  /* 0x000003802d2c7812 */ /* 0x000fe400078ec0ff */
[----:B------:R-:W-:Y:S01]  /*7cd0*/  LOP3.LUT R10, R10, R11, RZ, 0x3c, !PT ;  /* 0x0000000b0a0a7212 */ /* 0x000fe200078e3cff */
[----:B------:R-:W-:Y:S01]  /*7ce0*/  IMAD.X R11, RZ, RZ, R5, P0 ;  /* 0x000000ffff0b7224 */ /* 0x000fe200000e0605 */
[----:B------:R-:W-:Y:S02]  /*7cf0*/  SHF.R.U64 R48, R48, 0x3, RZ ;  /* 0x0000000330307819 */ /* 0x000fe400000012ff */
[----:B------:R-:W-:Y:S02]  /*7d00*/  SHF.R.U64 R36, R36, 0x3, RZ ;  /* 0x0000000324247819 */ /* 0x000fe400000012ff */
[----:B------:R-:W-:Y:S02]  /*7d10*/  SHF.R.U64 R40, R40, 0x3, RZ ;  /* 0x0000000328287819 */ /* 0x000fe400000012ff */
[----:B------:R-:W-:-:S02]  /*7d20*/  SHF.R.U64 R60, R60, 0x3, RZ ;  /* 0x000000033c3c7819 */ /* 0x000fc400000012ff */
[----:B------:R-:W-:Y:S02]  /*7d30*/  SHF.R.U64 R44, R44, 0x3, RZ ;  /* 0x000000032c2c7819 */ /* 0x000fe400000012ff */
[----:B------:R-:W-:Y:S02]  /*7d40*/  LOP3.LUT P0, RZ, R220, 0x3, RZ, 0xc0, !PT ;  /* 0x00000003dcff7812 */ /* 0x000fe4000780c0ff */
[----:B------:R-:W-:Y:S01]  /*7d50*/  LOP3.LUT R48, R48, R49, RZ, 0x3c, !PT ;  /* 0x0000003130307212 */ /* 0x000fe200078e3cff */
[--C-:B------:R-:W-:Y:S01]  /*7d60*/  IMAD.X R49, RZ, RZ, R5.reuse, P2 ;  /* 0x000000ffff317224 */ /* 0x100fe200010e0605 */
[----:B------:R-:W-:Y:S01]  /*7d70*/  LOP3.LUT R36, R36, R37, RZ, 0x3c, !PT ;  /* 0x0000002524247212 */ /* 0x000fe200078e3cff */
[--C-:B------:R-:W-:Y:S01]  /*7d80*/  IMAD.X R37, RZ, RZ, R5.reuse, P6 ;  /* 0x000000ffff257224 */ /* 0x100fe200030e0605 */
[----:B------:R-:W-:Y:S01]  /*7d90*/  LOP3.LUT R40, R40, R41, RZ, 0x3c, !PT ;  /* 0x0000002928287212 */ /* 0x000fe200078e3cff */
[----:B------:R-:W-:Y:S01]  /*7da0*/  IMAD.X R41, RZ, RZ, R5, P5 ;  /* 0x000000ffff297224 */ /* 0x000fe200028e0605 */
[----:B------:R-:W-:-:S02]  /*7db0*/  LOP3.LUT R60, R60, R61, RZ, 0x3c, !PT ;  /* 0x0000003d3c3c7212 */ /* 0x000fc400078e3cff */
[----:B------:R-:W-:Y:S01]  /*7dc0*/  LOP3.LUT R44, R44, R45, RZ, 0x3c, !PT ;  /* 0x0000002d2c2c7212 */ /* 0x000fe200078e3cff */
[----:B------:R-:W-:Y:S01]  /*7dd0*/  IMAD.X R45, RZ, RZ, R5, P3 ;  /* 0x000000ffff2d7224 */ /* 0x000fe200018e0605 */
[----:B------:R-:W-:Y:S02]  /*7de0*/  ISETP.GE.OR P2, PT, R18, R79, P0 ;  /* 0x0000004f1200720c */ /* 0x000fe40000746670 */
[----:B------:R-:W-:Y:S02]  /*7df0*/  IADD3.X R61, RZ, R5, RZ, P4, !PT ;  /* 0x00000005ff3d7210 */ /* 0x000fe400027fe4ff */
[----:B------:R-:W-:Y:S02]  /*7e00*/  ISETP.GE.OR P0, PT, R6, R79, P0 ;  /* 0x0000004f0600720c */ /* 0x000fe40000706670 */
[C---:B------:R-:W-:Y:S02]  /*7e10*/  IADD3 R69, P6, R4.reuse, 0xc000, RZ ;  /* 0x0000c00004457810 */ /* 0x040fe40007fde0ff */
[----:B------:R-:W-:-:S02]  /*7e20*/  IADD3 R65, P5, R4, 0xd000, RZ ;  /* 0x0000d00004417810 */ /* 0x000fc40007fbe0ff */
[C---:B------:R-:W-:Y:S02]  /*7e30*/  IADD3 R53, P4, R4.reuse, 0xe000, RZ ;  /* 0x0000e00004357810 */ /* 0x040fe40007f9e0ff */
[C---:B------:R-:W-:Y:S01]  /*7e40*/  LOP3.LUT R9, R4.reuse, 0x380, RZ, 0xc0, !PT ;  /* 0x0000038004097812 */ /* 0x040fe200078ec0ff */
[----:B-1----:R-:W-:Y:S01]  /*7e50*/  @!P2 ST.E desc[UR36][R46.64], R8 ;  /* 0x000000082e00a985 */ /* 0x002fe2000c101924 */
[----:B------:R-:W-:Y:S02]  /*7e60*/  IADD3 R12, P3, R4, 0xf000, RZ ;  /* 0x0000f000040c7810 */ /* 0x000fe40007f7e0ff */
[----:B------:R-:W-:Y:S01]  /*7e70*/  LOP3.LUT R68, R69, 0x380, RZ, 0xc0, !PT ;  /* 0x0000038045447812 */ /* 0x000fe200078ec0ff */
[----:B--2---:R1:W-:Y:S01]  /*7e80*/  @!P0 ST.E desc[UR36][R50.64], R0 ;  /* 0x0000000032008985 */ /* 0x0043e2000c101924 */
[----:B------:R-:W-:Y:S01]  /*7e90*/  LOP3.LUT R64, R65, 0x380, RZ, 0xc0, !PT ;  /* 0x0000038041407812 */ /* 0x000fe200078ec0ff */
[----:B------:R-:W-:Y:S01]  /*7ea0*/  IMAD.X R57, RZ, RZ, R5, P3 ;  /* 0x000000ffff397224 */ /* 0x000fe200018e0605 */
[----:B------:R-:W-:Y:S01]  /*7eb0*/  LOP3.LUT R52, R53, 0x380, RZ, 0xc0, !PT ;  /* 0x0000038035347812 */ /* 0x000fe200078ec0ff */
[----:B------:R-:W-:Y:S01]  /*7ec0*/  UIMAD UR7, UR11, UR12, URZ ;  /* 0x0000000c0b0772a4 */ /* 0x000fe2000f8e023f */
[----:B------:R-:W-:Y:S01]  /*7ed0*/  SHF.R.U64 R9, R9, 0x3, RZ ;  /* 0x0000000309097819 */ /* 0x000fe200000012ff */
[----:B------:R-:W-:Y:S01]  /*7ee0*/  UIMAD.WIDE.U32 UR8, UR4, UR12, URZ ;  /* 0x0000000c040872a5 */ /* 0x000fe2000f8e003f */
[----:B------:R-:W-:Y:S01]  /*7ef0*/  LOP3.LUT R3, R12, 0x380, RZ, 0xc0, !PT ;  /* 0x000003800c037812 */ /* 0x000fe200078ec0ff */
[----:B------:R-:W-:Y:S01]  /*7f00*/  ULDC.64 UR10, c[0x0][0xbe8] ;  /* 0x0002fa00000a7ab9 */ /* 0x000fe20000000a00 */
[----:B------:R-:W-:Y:S01]  /*7f10*/  SHF.R.U64 R68, R68, 0x3, RZ ;  /* 0x0000000344447819 */ /* 0x000fe200000012ff */
[----:B------:R-:W5:Y:S01]  /*7f20*/  LD.E.128 R16, desc[UR36][R16.64] ;  /* 0x0000002410107980 */ /* 0x000f62000c101d00 */
[----:B------:R-:W-:-:S02]  /*7f30*/  SHF.R.U64 R64, R64, 0x3, RZ ;  /* 0x0000000340407819 */ /* 0x000fc400000012ff */
[----:B------:R-:W-:Y:S01]  /*7f40*/  SHF.R.U64 R52, R52, 0x3, RZ ;  /* 0x0000000334347819 */ /* 0x000fe200000012ff */
[----:B-1----:R-:W-:Y:S01]  /*7f50*/  IMAD R0, R214, 0x20, R217 ;  /* 0x00000020d6007824 */ /* 0x002fe200078e02d9 */
[----:B------:R-:W-:Y:S01]  /*7f60*/  LOP3.LUT R4, R9, R4, RZ, 0x3c, !PT ;  /* 0x0000000409047212 */ /* 0x000fe200078e3cff */
[----:B------:R-:W5:Y:S01]  /*7f70*/  LD.E.128 R20, desc[UR36][R20.64] ;  /* 0x0000002414147980 */ /* 0x000f62000c101d00 */
[----:B------:R-:W-:Y:S02]  /*7f80*/  SHF.R.U64 R3, R3, 0x3, RZ ;  /* 0x0000000303037819 */ /* 0x000fe400000012ff */
[----:B------:R-:W-:Y:S01]  /*7f90*/  LOP3.LUT R68, R68, R69, RZ, 0x3c, !PT ;  /* 0x0000004544447212 */ /* 0x000fe200078e3cff */
[--C-:B------:R-:W-:Y:S01]  /*7fa0*/  IMAD.X R69, RZ, RZ, R5.reuse, P6 ;  /* 0x000000ffff457224 */ /* 0x100fe200030e0605 */
[----:B------:R-:W-:Y:S01]  /*7fb0*/  LOP3.LUT R64, R64, R65, RZ, 0x3c, !PT ;  /* 0x0000004140407212 */ /* 0x000fe200078e3cff */
[--C-:B------:R-:W-:Y:S01]  /*7fc0*/  IMAD.X R65, RZ, RZ, R5.reuse, P5 ;  /* 0x000000ffff417224 */ /* 0x100fe200028e0605 */
[----:B------:R-:W-:Y:S01]  /*7fd0*/  LOP3.LUT R52, R52, R53, RZ, 0x3c, !PT ;  /* 0x0000003534347212 */ /* 0x000fe200078e3cff */
[----:B------:R-:W-:Y:S01]  /*7fe0*/  IMAD.X R53, RZ, RZ, R5, P4 ;  /* 0x000000ffff357224 */ /* 0x000fe200020e0605 */
[----:B------:R-:W-:Y:S01]  /*7ff0*/  LOP3.LUT R56, R3, R12, RZ, 0x3c, !PT ;  /* 0x0000000c03387212 */ /* 0x000fe200078e3cff */
[----:B------:R-:W-:Y:S01]  /*8000*/  UIMAD UR7, UR4, UR13, UR7 ;  /* 0x0000000d040772a4 */ /* 0x000fe2000f8e0207 */
[----:B------:R1:W5:Y:S01]  /*8010*/  LD.E.128 R12, desc[UR36][R4.64] ;  /* 0x00000024040c7980 */ /* 0x000362000c101d00 */
[----:B------:R-:W-:-:S03]  /*8020*/  IMAD.U32 R3, RZ, RZ, UR16 ;  /* 0x00000010ff037e24 */ /* 0x000fc6000f8e00ff */
[----:B------:R-:W5:Y:S04]  /*8030*/  LD.E.128 R24, desc[UR36][R24.64] ;  /* 0x0000002418187980 */ /* 0x000f68000c101d00 */
[----:B------:R-:W5:Y:S01]  /*8040*/  LD.E.128 R28, desc[UR36][R28.64] ;  /* 0x000000241c1c7980 */ /* 0x000f62000c101d00 */
[----:B-1----:R-:W1:Y:S01]  /*8050*/  @P1 LDC R5, c[0x0][0xcec] ;  /* 0x00033b00ff051b82 */ /* 0x002e620000000800 */
[----:B------:R-:W-:Y:S02]  /*8060*/  UIADD3 UR9, UR9, UR7, URZ ;  /* 0x0000000709097290 */ /* 0x000fe4000fffe03f */
[----:B------:R-:W5:Y:S01]  /*8070*/  LD.E.128 R32, desc[UR36][R32.64] ;  /* 0x0000002420207980 */ /* 0x000f62000c101d00 */
[----:B------:R-:W-:Y:S01]  /*8080*/  UIMAD UR4, UR14, UR10, URZ ;  /* 0x0000000a0e0472a4 */ /* 0x000fe2000f8e023f */
[----:B------:R-:W-:Y:S01]  /*8090*/  IMAD R6, R3, 0x80, R0 ;  /* 0x0000008003067824 */ /* 0x000fe200078e0200 */
[----:B------:R-:W-:Y:S01]  /*80a0*/  UIMAD.WIDE.U32 UR8, UR17, UR10, UR8 ;  /* 0x0000000a110872a5 */ /* 0x000fe2000f8e0008 */
[----:B------:R-:W5:Y:S01]  /*80b0*/  LD.E.128 R36, desc[UR36][R36.64] ;  /* 0x0000002424247980 */ /* 0x000f62000c101d00 */
[----:B------:R-:W-:-:S03]  /*80c0*/  UIMAD UR4, UR17, UR11, UR4 ;  /* 0x0000000b110472a4 */ /* 0x000fc6000f8e0204 */
        /* <DEDUP_REMOVED lines=8> */
[----:B------:R-:W5:Y:S01]  /*8150*/  LD.E.128 R8, desc[UR36][R10.64] ;  /* 0x000000240a087980 */ /* 0x000f62000c101d00 */
[----:B-1----:R-:W-:Y:S01]  /*8160*/  @P1 IMAD.HI.U32 R0, R6, R5, RZ ;  /* 0x0000000506001227 */ /* 0x002fe200078e00ff */
[----:B------:R-:W-:Y:S02]  /*8170*/  UIADD3 UR4, UR9, UR4, URZ ;  /* 0x0000000409047290 */ /* 0x000fe4000fffe03f */
[----:B------:R-:W5:Y:S02]  /*8180*/  LD.E.128 R44, desc[UR36][R44.64] ;  /* 0x000000242c2c7980 */ /* 0x000f64000c101d00 */
[----:B0-----:R-:W-:Y:S01]  /*8190*/  @P1 SHF.R.U32.HI R3, RZ, R73, R0 ;  /* 0x00000049ff031219 */ /* 0x001fe20000011600 */
[----:B------:R-:W-:Y:S01]  /*81a0*/  IMAD.U32 R4, RZ, RZ, UR8 ;  /* 0x00000008ff047e24 */ /* 0x000fe2000f8e00ff */
[----:B------:R-:W5:Y:S02]  /*81b0*/  LD.E.128 R48, desc[UR36][R48.64] ;  /* 0x0000002430307980 */ /* 0x000f64000c101d00 */
[--C-:B------:R-:W-:Y:S01]  /*81c0*/  SHF.R.S32.HI R0, RZ, 0x1f, R3.reuse ;  /* 0x0000001fff007819 */ /* 0x100fe20000011403 */
[----:B------:R-:W-:Y:S01]  /*81d0*/  IMAD.MOV R73, RZ, RZ, -R3 ;  /* 0x000000ffff497224 */ /* 0x000fe200078e0a03 */
[----:B------:R-:W5:Y:S01]  /*81e0*/  LD.E.128 R68, desc[UR36][R68.64] ;  /* 0x0000002444447980 */ /* 0x000f62000c101d00 */
[----:B------:R-:W-:Y:S01]  /*81f0*/  IMAD.U32 R5, RZ, RZ, UR9 ;  /* 0x00000009ff057e24 */ /* 0x000fe2000f8e00ff */
[----:B------:R-:W-:Y:S01]  /*8200*/  ULDC.64 UR8, c[0x0][0xbe0] ;  /* 0x0002f80000087ab9 */ /* 0x000fe20000000a00 */
[----:B------:R-:W-:Y:S01]  /*8210*/  IMAD R73, R72, R73, R6 ;  /* 0x0000004948497224 */ /* 0x000fe200078e0206 */
[----:B------:R-:W-:Y:S01]  /*8220*/  MOV R5, UR4 ;  /* 0x0000000400057c02 */ /* 0x000fe20008000f00 */
[----:B------:R-:W-:Y:S01]  /*8230*/  IMAD R0, R0, UR8, RZ ;  /* 0x0000000800007c24 */ /* 0x000fe2000f8e02ff */
[----:B------:R-:W5:Y:S03]  /*8240*/  LD.E.128 R64, desc[UR36][R64.64] ;  /* 0x0000002440407980 */ /* 0x000f66000c101d00 */
[----:B------:R-:W-:Y:S01]  /*8250*/  IMAD R75, R3, UR9, R0 ;  /* 0x00000009034b7c24 */ /* 0x000fe2000f8e0200 */
[----:B------:R-:W5:Y:S01]  /*8260*/  LD.E.128 R52, desc[UR36][R52.64] ;  /* 0x0000002434347980 */ /* 0x000f62000c101d00 */
[----:B------:R-:W-:-:S03]  /*8270*/  SHF.R.S32.HI R0, RZ, 0x1f, R73 ;  /* 0x0000001fff007819 */ /* 0x000fc60000011449 */
[----:B------:R-:W5:Y:S01]  /*8280*/  LD.E.128 R56, desc[UR36][R56.64] ;  /* 0x0000002438387980 */ /* 0x000f62000c101d00 */
[----:B------:R-:W-:Y:S01]  /*8290*/  IMAD.WIDE.U32 R4, R3, UR8, R4 ;  /* 0x0000000803047c25 */ /* 0x000fe2000f8e0004 */
[----:B------:R-:W-:Y:S01]  /*82a0*/  ULDC.64 UR8, c[0x0][0xbd8] ;  /* 0x0002f60000087ab9 */ /* 0x000fe20000000a00 */
[----:B------:R-:W-:Y:S01]  /*82b0*/  @!PT LDS RZ, [RZ] ;  /* 0x00000000fffff984 */ /* 0x000fe20000000800 */
[----:B------:R-:W-:Y:S01]  /*82c0*/  @!PT LDS RZ, [RZ] ;  /* 0x00000000fffff984 */ /* 0x000fe20000000800 */
[----:B------:R-:W-:Y:S01]  /*82d0*/  @!PT LDS RZ, [RZ] ;  /* 0x00000000fffff984 */ /* 0x000fe20000000800 */
[----:B------:R-:W-:Y:S01]  /*82e0*/  @!PT LDS RZ, [RZ] ;  /* 0x00000000fffff984 */ /* 0x000fe20000000800 */
[----:B------:R0:W-:Y:S06]  /*82f0*/  MEMBAR.ALL.CTA ;  /* 0x0000000000007992 */ /* 0x0001ec0000008000 */
[----:B0-----:R-:W0:Y:S01]  /*8300*/  FENCE.VIEW.ASYNC.S ;  /* 0x00000000000073c6 */ /* 0x001e220000000000 */
[----:B------:R-:W-:-:S02]  /*8310*/  IMAD.U32 R78, RZ, RZ, UR16 ;  /* 0x00000010ff4e7e24 */ /* 0x000fc4000f8e00ff */
        /* <DEDUP_REMOVED lines=11> */
[-C--:B------:R-:W-:Y:S01]  /*83d0*/  ISETP.GE.AND P1, PT, R0, R79.reuse, PT ;  /* 0x0000004f0000720c */ /* 0x080fe20003f26270 */
[----:B------:R-:W-:Y:S01]  /*83e0*/  VIADD R0, R78, 0x40 ;  /* 0x000000404e007836 */ /* 0x000fe20000000000 */
[----:B------:R-:W-:Y:S02]  /*83f0*/  LEA.HI.X R3, R4, UR9, R3, 0x1, P3 ;  /* 0x0000000904037c11 */ /* 0x000fe400098f0c03 */
[----:B------:R-:W-:Y:S01]  /*8400*/  PRMT R156, RZ, 0x654, R156 ;  /* 0x00000654ff9c7816 */ /* 0x000fe2000000009c */
[----:B0-----:R0:W1:Y:S01]  /*8410*/  SHFL.IDX PT, R76, R6, RZ, 0x181f ;  /* 0x00181fff064c7589 */ /* 0x00106200000e0000 */
[----:B------:R-:W-:Y:S01]  /*8420*/  ISETP.GE.AND P0, PT, R0, R79, PT ;  /* 0x0000004f0000720c */ /* 0x000fe20003f06270 */
[----:B------:R-:W-:Y:S01]  /*8430*/  BSSY B1, `(.L_x_1137) ;  /* 0x0000016000017945 */ /* 0x000fe20003800000 */
[----:B------:R0:W-:Y:S01]  /*8440*/  SYNCS.ARRIVE.TRANS64.RED.A1T0 RZ, [R156+URZ], RZ ;  /* 0x000000ff9cff79a7 */ /* 0x0001e2000810043f */
[----:B------:R0:W2:Y:S01]  /*8450*/  SHFL.IDX PT, R0, R3, RZ, 0x181f ;  /* 0x00181fff03007589 */ /* 0x0000a200000e0000 */
[----:B------:R-:W-:Y:S01]  /*8460*/  SHF.R.S32.HI R80, RZ, 0x1f, R2 ;  /* 0x0000001fff507819 */ /* 0x000fe20000011402 */
[----:B------:R-:W-:Y:S08]  /*8470*/  @P2 BRA `(.L_x_1138) ;  /* 0x0000000000442947 */ /* 0x000ff00003800000 */
        /* <DEDUP_REMOVED lines=17> */
.L_x_1138:
[----:B------:R-:W-:Y:S05]  /*8590*/  BSYNC B1 ;  /* 0x0000000000017941 */ /* 0x000fea0003800000 */
.L_x_1137:
[----:B--2---:R2:W4:Y:S01]  /*85a0*/  SHFL.IDX PT, R0, R3, 0x1, 0x181f ;  /* 0x00381f0003007f89 */ /* 0x00452200000e0000 */
[----:B------:R-:W-:Y:S03]  /*85b0*/  BSSY B1, `(.L_x_1139) ;  /* 0x0000014000017945 */ /* 0x000fe60003800000 */
[----:B---3-5:R2:W3:Y:S01]  /*85c0*/  SHFL.IDX PT, R28, R6, 0x1, 0x181f ;  /* 0x00381f00061c7f89 */ /* 0x0284e200000e0000 */
[----:B------:R-:W-:Y:S05]  /*85d0*/  @P1 BRA `(.L_x_1140) ;  /* 0x0000000000441947 */ /* 0x000fea0003800000 */
[----:B------:R-:W-:Y:S02]  /*85e0*/  ULDC UR4, c[0x0][0xbc8] ;  /* 0x0002f20000047ab9 */ /* 0x000fe40000000800 */
[----:B------:R-:W-:Y:S02]  /*85f0*/  ISETP.GE.AND P4, PT, R2, UR4, PT ;  /* 0x0000000402007c0c */ /* 0x000fe4000bf86270 */
[----:B------:R-:W-:Y:S02]  /*8600*/  ISETP.GE.AND P3, PT, R212, UR4, PT ;  /* 0x00000004d4007c0c */ /* 0x000fe4000bf66270 */
[----:B------:R-:W-:Y:S02]  /*8610*/  ISETP.GE.AND P2, PT, R211, UR4, PT ;  /* 0x00000004d3007c0c */ /* 0x000fe4000bf46270 */
[----:B------:R-:W-:-:S07]  /*8620*/  ISETP.GE.AND P1, PT, R213, UR4, PT ;  /* 0x00000004d5007c0c */ /* 0x000fce000bf26270 */
[-C--:B---3--:R-:W-:Y:S02]  /*8630*/  @!P4 LEA R4, P6, R2, R28.reuse, 0x1 ;  /* 0x0000001c0204c211 */ /* 0x088fe400078c08ff */
[----:B------:R-:W-:Y:S02]  /*8640*/  @!P3 LEA R12, P5, R212, R28, 0x1 ;  /* 0x0000001cd40cb211 */ /* 0x000fe400078a08ff */
        /* <DEDUP_REMOVED lines=10> */
.L_x_1140:
[----:B------:R-:W-:Y:S05]  /*86f0*/  BSYNC B1 ;  /* 0x0000000000017941 */ /* 0x000fea0003800000 */
.L_x_1139:
        /* <DEDUP_REMOVED lines=10> */
[-C--:B------:R-:W-:Y:S02]  /*87a0*/  @!P2 LEA R8, P5, R212, R12.reuse, 0x1 ;  /* 0x0000000cd408a211 */ /* 0x080fe400078a08ff */
        /* <DEDUP_REMOVED lines=10> */
.L_x_1142:
[----:B------:R-:W-:Y:S05]  /*8850*/  BSYNC B1 ;  /* 0x0000000000017941 */ /* 0x000fea0003800000 */
.L_x_1141:
[----:B0-----:R-:W-:Y:S01]  /*8860*/  VIADD R0, R78, 0x60 ;  /* 0x000000604e007836 */ /* 0x001fe20000000000 */
[----:B---3--:R0:W3:Y:S04]  /*8870*/  SHFL.IDX PT, R12, R3, 0x3, 0x181f ;  /* 0x00781f00030c7f89 */ /* 0x0080e800000e0000 */
[----:B------:R-:W-:Y:S01]  /*8880*/  ISETP.GE.AND P0, PT, R0, R79, PT ;  /* 0x0000004f0000720c */ /* 0x000fe20003f06270 */
[----:B--2-4-:R-:W2:-:S12]  /*8890*/  SHFL.IDX PT, R6, R6, 0x3, 0x181f ;  /* 0x00781f0006067f89 */ /* 0x014e9800000e0000 */
[----:B0-----:R-:W-:Y:S05]  /*88a0*/  @P0 BRA `(.L_x_1143) ;  /* 0x0000000c00d80947 */ /* 0x001fea0003800000 */
[----:B------:R-:W-:Y:S02]  /*88b0*/  ULDC UR4, c[0x0][0xbc8] ;  /* 0x0002f20000047ab9 */ /* 0x000fe40000000800 */
[----:B------:R-:W-:Y:S02]  /*88c0*/  ISETP.GE.AND P3, PT, R2, UR4, PT ;  /* 0x0000000402007c0c */ /* 0x000fe4000bf66270 */
[----:B------:R-:W-:Y:S02]  /*88d0*/  ISETP.GE.AND P4, PT, R212, UR4, PT ;  /* 0x00000004d4007c0c */ /* 0x000fe4000bf86270 */
[----:B------:R-:W-:-:S09]  /*88e0*/  ISETP.GE.AND P5, PT, R211, UR4, PT ;  /* 0x00000004d3007c0c */ /* 0x000fd2000bfa6270 */
[-C--:B--2---:R-:W-:Y:S02]  /*88f0*/  @!P3 LEA R4, P0, R2, R6.reuse, 0x1 ;  /* 0x000000060204b211 */ /* 0x084fe400078008ff */
[-C--:B------:R-:W-:Y:S02]  /*8900*/  @!P4 LEA R8, P1, R212, R6.reuse, 0x1 ;  /* 0x00000006d408c211 */ /* 0x080fe400078208ff */
[C---:B------:R-:W-:Y:S02]  /*8910*/  @!P5 LEA R10, P2, R211.reuse, R6, 0x1 ;  /* 0x00000006d30ad211 */ /* 0x040fe400078408ff */
        /* <DEDUP_REMOVED lines=12> */
.L_x_1135:
[----:B------:R-:W-:Y:S01]  /*89e0*/  ULDC.64 UR8, c[0x0][0xd00] ;  /* 0x0003400000087ab9 */ /* 0x000fe20000000a00 */
[----:B------:R-:W-:Y:S01]  /*89f0*/  ULDC UR4, c[0x0][0xb88] ;  /* 0x0002e20000047ab9 */ /* 0x000fe20000000800 */
[----:B------:R-:W-:Y:S01]  /*8a00*/  UISETP.NE.U32.AND UP0, UPT, UR8, URZ, UPT ;  /* 0x0000003f0800728c */ /* 0x000fe2000bf05070 */
[----:B------:R-:W0:Y:S01]  /*8a10*/  LDC R13, c[0x0][0xce8] ;  /* 0x00033a00ff0d7b82 */ /* 0x000e220000000800 */
[----:B------:R-:W-:Y:S02]  /*8a20*/  R2UR UR7, R215 ;  /* 0x00000000d70772ca */ /* 0x000fe400000e0000 */
        /* <DEDUP_REMOVED lines=20> */
[----:B------:R-:W0:Y:S10]  /*8b70*/  S2R R6, SR_TID.X ;  /* 0x0000000000067919 */ /* 0x000e340000002100 */
[----:B------:R-:W3:Y:S01]  /*8b80*/  @P0 LDC R11, c[0x0][0xcec] ;  /* 0x00033b00ff0b0b82 */ /* 0x000ee20000000800 */
[----:B0-----:R-:W-:-:S05]  /*8b90*/  VIADD R6, R6, 0xffffff80 ;  /* 0xffffff8006067836 */ /* 0x001fca0000000000 */
[----:B------:R-:W-:Y:S02]  /*8ba0*/  ISETP.GE.AND P1, PT, R6, 0x80, PT ;  /* 0x000000800600780c */ /* 0x000fe40003f26270 */
[----:B--2---:R-:W-:-:S13]  /*8bb0*/  @P2 R2UR UR4, R3 ;  /* 0x00000000030422ca */ /* 0x004fda00000e0000 */
[----:B------:R-:W-:Y:S01]  /*8bc0*/  USHF.R.S32.HI UR10, URZ, 0x1f, UR4 ;  /* 0x0000001f3f0a7899 */ /* 0x000fe20008011404 */
[----:B-1-3--:R-:W-:Y:S11]  /*8bd0*/  @P3 BRA `(.L_x_1144) ;  /* 0x0000000000103947 */ /* 0x00aff60003800000 */
[----:B------:R-:W-:Y:S05]  /*8be0*/  @!P2 BRA `(.L_x_1144) ;  /* 0x00000000000ca947 */ /* 0x000fea0003800000 */
[----:B------:R-:W2:Y:S04]  /*8bf0*/  LDG.E R3, desc[UR36][R4.64] ;  /* 0x0000002404037981 */ /* 0x000ea8000c1e1900 */
[----:B-----5:R-:W2:Y:S02]  /*8c00*/  LDG.E R0, desc[UR36][R4.64+0x4] ;  /* 0x0000042404007981 */ /* 0x020ea4000c1e1900 */
[----:B--2---:R-:W-:-:S07]  /*8c10*/  IMAD.IADD R0, R0, 0x1, -R3 ;  /* 0x0000000100007824 */ /* 0x004fce00078e0a03 */
.L_x_1144:
[----:B------:R-:W-:Y:S01]  /*8c20*/  R2UR UR7, R218 ;  /* 0x00000000da0772ca */ /* 0x000fe200000e0000 */
[----:B------:R-:W-:Y:S01]  /*8c30*/  USEL UR61, UR61, URZ, !UP0 ;  /* 0x0000003f3d3d7287 */ /* 0x000fe2000c000000 */
[----:B------:R-:W-:Y:S11]  /*8c40*/  BSSY B1, `(.L_x_1145) ;  /* 0x000002f000017945 */ /* 0x000ff60003800000 */
[----:B------:R-:W-:Y:S01]  /*8c50*/  USEL UR12, UR7, URZ, !UP0 ;  /* 0x0000003f070c7287 */ /* 0x000fe2000c000000 */
[----:B------:R-:W-:Y:S11]  /*8c60*/  @P1 BRA `(.L_x_1146) ;  /* 0x0000000000b01947 */ /* 0x000ff60003800000 */
[----:B------:R-:W0:Y:S01]  /*8c70*/  S2R R4, SR_TID.X ;  /* 0x0000000000047919 */ /* 0x000e220000002100 */
[----:B------:R-:W1:Y:S01]  /*8c80*/  LDC R6, c[0x0][0xce8] ;  /* 0x00033a00ff067b82 */ /* 0x000e620000000800 */
[----:B------:R-:W-:-:S13]  /*8c90*/  R2UR UR7, R216 ;  /* 0x00000000d80772ca */ /* 0x000fda00000e0000 */
[----:B------:R-:W-:-:S05]  /*8ca0*/  MOV R3, UR7 ;  /* 0x0000000700037c02 */ /* 0x000fca0008000f00 */
[----:B0-----:R-:W-:Y:S02]  /*8cb0*/  IMAD R3, R3, 0x80, R4 ;  /* 0x0000008003037824 */ /* 0x001fe400078e0204 */
[----:B-1---5:R-:W-:Y:S02]  /*8cc0*/  IMAD R4, R0, R6, RZ ;  /* 0x0000000600047224 */ /* 0x022fe400078e02ff */
[----:B------:R-:W-:-:S05]  /*8cd0*/  VIADD R5, R3, 0xffffff80 ;  /* 0xffffff8003057836 */ /* 0x000fca0000000000 */
[----:B------:R-:W-:-:S13]  /*8ce0*/  ISETP.GE.AND P1, PT, R5, R4, PT ;  /* 0x000000040500720c */ /* 0x000fda0003f26270 */
[----:B------:R-:W-:Y:S05]  /*8cf0*/  @P1 BRA `(.L_x_1146) ;  /* 0x00000000008c1947 */ /* 0x000fea0003800000 */
[----:B------:R-:W-:Y:S01]  /*8d00*/  ISETP.NE.AND P1, PT, R6, 0x1, PT ;  /* 0x000000010600780c */ /* 0x000fe20003f25270 */
[----:B------:R-:W-:Y:S01]  /*8d10*/  ULDC.64 UR14, c[0x0][0xc90] ;  /* 0x00032400000e7ab9 */ /* 0x000fe20000000a00 */
[----:B------:R-:W-:Y:S01]  /*8d20*/  R2UR UR13, R215 ;  /* 0x00000000d70d72ca */ /* 0x000fe200000e0000 */
[----:B------:R-:W-:Y:S01]  /*8d30*/  UIMAD UR7, UR11, UR14, URZ ;  /* 0x0000000e0b0772a4 */ /* 0x000fe2000f8e023f */
[----:B------:R-:W-:Y:S01]  /*8d40*/  UMOV UR8, UR4 ;  /* 0x0000000400087c82 */ /* 0x000fe20008000000 */
[----:B------:R-:W-:-:S08]  /*8d50*/  UMOV UR9, UR10 ;  /* 0x0000000a00097c82 */ /* 0x000fd00008000000 */
[----:B------:R-:W0:Y:S02]  /*8d60*/  @P1 LDC R4, c[0x0][0xcec] ;  /* 0x00033b00ff041b82 */ /* 0x000e240000000800 */
[----:B------:R-:W-:Y:S02]  /*8d70*/  UIMAD.WIDE.U32 UR8, UR13, UR14, UR8 ;  /* 0x0000000e0d0872a5 */ /* 0x000fe4000f8e0008 */
[----:B------:R-:W-:-:S03]  /*8d80*/  UIMAD UR7, UR13, UR15, UR7 ;  /* 0x0000000f0d0772a4 */ /* 0x000fc6000f8e0207 */
[----:B------:R-:W-:Y:S01]  /*8d90*/  ULDC.64 UR14, c[0x0][0xc98] ;  /* 0x00032600000e7ab9 */ /* 0x000fe20000000a00 */
[----:B------:R-:W1:Y:S01]  /*8da0*/  @P1 LDC R8, c[0x0][0xcf0] ;  /* 0x00033c00ff081b82 */ /* 0x000e620000000800 */
[----:B------:R-:W-:Y:S02]  /*8db0*/  UIADD3 UR9, UR9, UR7, URZ ;  /* 0x0000000709097290 */ /* 0x000fe4000fffe03f */
[----:B------:R-:W-:Y:S02]  /*8dc0*/  UIMAD UR7, UR12, UR14, URZ ;  /* 0x0000000e0c0772a4 */ /* 0x000fe4000f8e023f */
[----:B------:R-:W-:Y:S02]  /*8dd0*/  UIMAD.WIDE.U32 UR8, UR61, UR14, UR8 ;  /* 0x0000000e3d0872a5 */ /* 0x000fe4000f8e0008 */
[----:B------:R-:W-:-:S03]  /*8de0*/  UIMAD UR7, UR61, UR15, UR7 ;  /* 0x0000000f3d0772a4 */ /* 0x000fc6000f8e0207 */
        /* <DEDUP_REMOVED lines=20> */
.L_x_1146:
[----:B------:R-:W-:Y:S05]  /*8f30*/  BSYNC B1 ;  /* 0x0000000000017941 */ /* 0x000fea0003800000 */
.L_x_1145:
[----:B------:R-:W-:Y:S01]  /*8f40*/  R2UR UR13, R216 ;  /* 0x00000000d80d72ca */ /* 0x000fe200000e0000 */
[----:B------:R-:W1:Y:S01]  /*8f50*/  @P0 LDC R5, c[0x0][0xcf0] ;  /* 0x00033c00ff050b82 */ /* 0x000e620000000800 */
[----:B------:R-:W-:Y:S01]  /*8f60*/  ULDC.64 UR14, c[0x0][0xba0] ;  /* 0x0002e800000e7ab9 */ /* 0x000fe20000000a00 */
[----:B------:R-:W-:Y:S01]  /*8f70*/  R2UR UR16, R215 ;  /* 0x00000000d71072ca */ /* 0x000fe200000e0000 */
[----:B------:R-:W-:Y:S01]  /*8f80*/  UIMAD UR7, UR10, UR14, URZ ;  /* 0x0000000e0a0772a4 */ /* 0x000fe2000f8e023f */
[----:B0-----:R-:W-:Y:S01]  /*8f90*/  IMAD R3, R214, 0x20, R217 ;  /* 0x00000020d6037824 */ /* 0x001fe200078e02d9 */
[----:B------:R-:W-:Y:S01]  /*8fa0*/  UIMAD.WIDE.U32 UR8, UR4, UR14, URZ ;  /* 0x0000000e040872a5 */ /* 0x000fe2000f8e003f */
[----:B------:R-:W-:Y:S01]  /*8fb0*/  BSSY B1, `(.L_x_1147) ;  /* 0x0000043000017945 */ /* 0x000fe20003800000 */
[----:B------:R-:W-:Y:S01]  /*8fc0*/  UIMAD UR7, UR4, UR15, UR7 ;  /* 0x0000000f040772a4 */ /* 0x000fe2000f8e0207 */
[----:B------:R-:W-:Y:S02]  /*8fd0*/  SHF.R.S32.HI R18, RZ, 0x1f, R2 ;  /* 0x0000001fff127819 */ /* 0x000fe40000011402 */
[----:B------:R-:W-:Y:S01]  /*8fe0*/  ULDC.64 UR14, c[0x0][0xbe8] ;  /* 0x0002fa00000e7ab9 */ /* 0x000fe20000000a00 */
[----:B------:R-:W-:Y:S01]  /*8ff0*/  UIADD3 UR9, UR9, UR7, URZ ;  /* 0x0000000709097290 */ /* 0x000fe2000fffe03f */
[----:B------:R-:W-:Y:S01]  /*9000*/  IMAD.U32 R8, RZ, RZ, UR13 ;  /* 0x0000000dff087e24 */ /* 0x000fe2000f8e00ff */
[----:B------:R-:W-:Y:S01]  /*9010*/  UIMAD UR4, UR11, UR14, URZ ;  /* 0x0000000e0b0472a4 */ /* 0x000fe2000f8e023f */
[----:B------:R-:W-:Y:S01]  /*9020*/  IMAD.U32 R10, RZ, RZ, UR13 ;  /* 0x0000000dff0a7e24 */ /* 0x000fe2000f8e00ff */
[----:B------:R-:W-:Y:S01]  /*9030*/  UIMAD.WIDE.U32 UR8, UR16, UR14, UR8 ;  /* 0x0000000e100872a5 */ /* 0x000fe2000f8e0008 */
[----:B------:R-:W-:Y:S01]  /*9040*/  IMAD R8, R8, 0x80, R3 ;  /* 0x0000008008087824 */ /* 0x000fe200078e0203 */
[----:B------:R-:W-:Y:S01]  /*9050*/  UIMAD UR4, UR16, UR15, UR4 ;  /* 0x0000000f100472a4 */ /* 0x000fe2000f8e0204 */
[----:B------:R-:W-:Y:S01]  /*9060*/  IMAD R10, R10, 0x80, R217 ;  /* 0x000000800a0a7824 */ /* 0x000fe200078e02d9 */
[----:B------:R-:W-:Y:S01]  /*9070*/  ULDC.64 UR10, c[0x0][0xbf0] ;  /* 0x0002fc00000a7ab9 */ /* 0x000fe20000000a00 */
[----:B------:R-:W-:Y:S01]  /*9080*/  @P0 IMAD.HI.U32 R4, R8, R11, RZ ;  /* 0x0000000b08040227 */ /* 0x000fe200078e00ff */
[----:B------:R-:W-:-:S02]  /*9090*/  UIADD3 UR9, UR9, UR4, URZ ;  /* 0x0000000409097290 */ /* 0x000fc4000fffe03f */
[----:B------:R-:W-:Y:S01]  /*90a0*/  UIMAD UR4, UR12, UR10, URZ ;  /* 0x0000000a0c0472a4 */ /* 0x000fe2000f8e023f */
[----:B------:R-:W-:Y:S01]  /*90b0*/  IMAD.MOV.U32 R3, RZ, RZ, R8 ;  /* 0x000000ffff037224 */ /* 0x000fe200078e0008 */
[----:B-1----:R-:W-:Y:S01]  /*90c0*/  @P0 SHF.R.U32.HI R3, RZ, R5, R4 ;  /* 0x00000005ff030219 */ /* 0x002fe20000011604 */
[----:B------:R-:W-:Y:S02]  /*90d0*/  UIMAD.WIDE.U32 UR8, UR61, UR10, UR8 ;  /* 0x0000000a3d0872a5 */ /* 0x000fe4000f8e0008 */
[----:B------:R-:W-:Y:S01]  /*90e0*/  UIMAD UR4, UR61, UR11, UR4 ;  /* 0x0000000b3d0472a4 */ /* 0x000fe2000f8e0204 */
[--C-:B------:R-:W-:Y:S01]  /*90f0*/  SHF.R.S32.HI R4, RZ, 0x1f, R3.reuse ;  /* 0x0000001fff047819 */ /* 0x100fe20000011403 */
[----:B------:R-:W-:Y:S01]  /*9100*/  IMAD.MOV R9, RZ, RZ, -R3 ;  /* 0x000000ffff097224 */ /* 0x000fe200078e0a03 */
[----:B------:R-:W-:Y:S01]  /*9110*/  ULDC.64 UR10, c[0x0][0xbe0] ;  /* 0x0002f800000a7ab9 */ /* 0x000fe20000000a00 */
[----:B------:R-:W-:Y:S02]  /*9120*/  UIADD3 UR4, UR9, UR4, URZ ;  /* 0x0000000409047290 */ /* 0x000fe4000fffe03f */
[----:B------:R-:W-:-:S02]  /*9130*/  IMAD.U32 R5, RZ, RZ, UR9 ;  /* 0x00000009ff057e24 */ /* 0x000fc4000f8e00ff */
[----:B------:R-:W-:Y:S02]  /*9140*/  IMAD R6, R4, UR10, RZ ;  /* 0x0000000a04067c24 */ /* 0x000fe4000f8e02ff */
[----:B------:R-:W-:Y:S01]  /*9150*/  IMAD.U32 R4, RZ, RZ, UR8 ;  /* 0x00000008ff047e24 */ /* 0x000fe2000f8e00ff */
[----:B------:R-:W-:Y:S01]  /*9160*/  ULDC.64 UR8, c[0x0][0xbd8] ;  /* 0x0002f60000087ab9 */ /* 0x000fe20000000a00 */
[----:B------:R-:W-:Y:S02]  /*9170*/  IMAD.U32 R5, RZ, RZ, UR4 ;  /* 0x00000004ff057e24 */ /* 0x000fe4000f8e00ff */
[----:B------:R-:W-:Y:S02]  /*9180*/  IMAD R9, R13, R9, R8 ;  /* 0x000000090d097224 */ /* 0x000fe400078e0208 */
[C---:B------:R-:W-:Y:S02]  /*9190*/  IMAD R11, R3.reuse, UR11, R6 ;  /* 0x0000000b030b7c24 */ /* 0x040fe4000f8e0206 */
[----:B------:R-:W-:Y:S01]  /*91a0*/  IMAD.WIDE.U32 R4, R3, UR10, R4 ;  /* 0x0000000a03047c25 */ /* 0x000fe2000f8e0004 */
[----:B------:R-:W-:-:S03]  /*91b0*/  SHF.R.S32.HI R3, RZ, 0x1f, R9 ;  /* 0x0000001fff037819 */ /* 0x000fc60000011409 */
[----:B-----5:R-:W-:Y:S01]  /*91c0*/  IMAD R13, R0, R13, RZ ;  /* 0x0000000d000d7224 */ /* 0x020fe200078e02ff */
[----:B------:R-:W-:Y:S01]  /*91d0*/  IADD3 R5, R5, R11, RZ ;  /* 0x0000000b05057210 */ /* 0x000fe20007ffe0ff */
[----:B------:R-:W-:Y:S02]  /*91e0*/  IMAD R6, R3, UR8, RZ ;  /* 0x0000000803067c24 */ /* 0x000fe4000f8e02ff */
[C---:B------:R-:W-:Y:S01]  /*91f0*/  VIADD R0, R10.reuse, 0x20 ;  /* 0x000000200a007836 */ /* 0x040fe20000000000 */
[-C--:B------:R-:W-:Y:S01]  /*9200*/  ISETP.GE.AND P2, PT, R10, R13.reuse, PT ;  /* 0x0000000d0a00720c */ /* 0x080fe20003f46270 */
[C---:B------:R-:W-:Y:S02]  /*9210*/  IMAD R3, R9.reuse, UR9, R6 ;  /* 0x0000000909037c24 */ /* 0x040fe4000f8e0206 */
[----:B------:R-:W-:Y:S01]  /*9220*/  IMAD.WIDE.U32 R4, R9, UR8, R4 ;  /* 0x0000000809047c25 */ /* 0x000fe2000f8e0004 */
[----:B------:R-:W-:Y:S01]  /*9230*/  ULDC.64 UR8, c[0x0][0xb80] ;  /* 0x0002e00000087ab9 */ /* 0x000fe20000000a00 */
[----:B------:R-:W-:-:S02]  /*9240*/  ISETP.GE.AND P1, PT, R0, R13, PT ;  /* 0x0000000d0000720c */ /* 0x000fc40003f26270 */
[----:B------:R-:W-:Y:S01]  /*9250*/  IMAD.IADD R3, R5, 0x1, R3 ;  /* 0x0000000105037824 */ /* 0x000fe200078e0203 */
[----:B------:R-:W-:Y:S01]  /*9260*/  LEA R6, P3, R4, UR8, 0x1 ;  /* 0x0000000804067c11 */ /* 0x000fe2000f8608ff */
[----:B------:R-:W-:-:S03]  /*9270*/  VIADD R0, R10, 0x40 ;  /* 0x000000400a007836 */ /* 0x000fc60000000000 */
[----:B------:R-:W-:Y:S02]  /*9280*/  LEA.HI.X R3, R4, UR9, R3, 0x1, P3 ;  /* 0x0000000904037c11 */ /* 0x000fe400098f0c03 */
[----:B------:R-:W-:Y:S01]  /*9290*/  ISETP.GE.AND P0, PT, R0, R13, PT ;  /* 0x0000000d0000720c */ /* 0x000fe20003f06270 */
[----:B------:R0:W1:Y:S04]  /*92a0*/  SHFL.IDX PT, R4, R6, RZ, 0x181f ;  /* 0x00181fff06047589 */ /* 0x00006800000e0000 */
[----:B------:R0:W2:Y:S01]  /*92b0*/  SHFL.IDX PT, R0, R3, RZ, 0x181f ;  /* 0x00181fff03007589 */ /* 0x0000a200000e0000 */
[----:B------:R-:W-:Y:S07]  /*92c0*/  @P2 BRA `(.L_x_1148) ;  /* 0x0000000000442947 */ /* 0x000fee0003800000 */
        /* <DEDUP_REMOVED lines=17> */
.L_x_1148:
[----:B------:R-:W-:Y:S05]  /*93e0*/  BSYNC B1 ;  /* 0x0000000000017941 */ /* 0x000fea0003800000 */
.L_x_1147:
[----:B--2---:R2:W4:Y:S01]  /*93f0*/  SHFL.IDX PT, R0, R3, 0x1, 0x181f ;  /* 0x00381f0003007f89 */ /* 0x00452200000e0000 */
[----:B------:R-:W-:Y:S03]  /*9400*/  BSSY B1, `(.L_x_1149) ;  /* 0x0000014000017945 */ /* 0x000fe60003800000 */
[----:B-1-3--:R2:W1:Y:S01]  /*9410*/  SHFL.IDX PT, R4, R6, 0x1, 0x181f ;  /* 0x00381f0006047f89 */ /* 0x00a46200000e0000 */
[----:B------:R-:W-:Y:S05]  /*9420*/  @P1 BRA `(.L_x_1150) ;  /* 0x0000000000441947 */ /* 0x000fea0003800000 */
[----:B------:R-:W-:Y:S02]  /*9430*/  ULDC UR4, c[0x0][0xbc8] ;  /* 0x0002f20000047ab9 */ /* 0x000fe40000000800 */
[----:B------:R-:W-:Y:S02]  /*9440*/  ISETP.GE.AND P4, PT, R2, UR4, PT ;  /* 0x0000000402007c0c */ /* 0x000fe4000bf86270 */
[----:B------:R-:W-:Y:S02]  /*9450*/  ISETP.GE.AND P3, PT, R212, UR4, PT ;  /* 0x00000004d4007c0c */ /* 0x000fe4000bf66270 */
[----:B------:R-:W-:Y:S02]  /*9460*/  ISETP.GE.AND P2, PT, R211, UR4, PT ;  /* 0x00000004d3007c0c */ /* 0x000fe4000bf46270 */
[----:B------:R-:W-:-:S07]  /*9470*/  ISETP.GE.AND P1, PT, R213, UR4, PT ;  /* 0x00000004d5007c0c */ /* 0x000fce000bf26270 */
[-C--:B-1----:R-:W-:Y:S02]  /*9480*/  @!P4 LEA R8, P6, R2, R4.reuse, 0x1 ;  /* 0x000000040208c211 */ /* 0x082fe400078c08ff */
[----:B------:R-:W-:Y:S02]  /*9490*/  @!P3 LEA R14, P5, R212, R4, 0x1 ;  /* 0x00000004d40eb211 */ /* 0x000fe400078a08ff */
[----:B----4-:R-:W-:Y:S02]  /*94a0*/  @!P4 LEA.HI.X R9, R2, R0, R18, 0x1, P6 ;  /* 0x000000000209c211 */ /* 0x010fe400030f0c12 */
        /* <DEDUP_REMOVED lines=9> */
.L_x_1150:
[----:B------:R-:W-:Y:S05]  /*9540*/  BSYNC B1 ;  /* 0x0000000000017941 */ /* 0x000fea0003800000 */
.L_x_1149:
[----:B----4-:R4:W0:Y:S01]  /*9550*/  SHFL.IDX PT, R0, R3, 0x2, 0x181f ;  /* 0x00581f0003007f89 */ /* 0x01082200000e0000 */
        /* <DEDUP_REMOVED lines=9> */
[-C--:B------:R-:W-:Y:S02]  /*95f0*/  @!P2 LEA R14, P5, R212, R4.reuse, 0x1 ;  /* 0x00000004d40ea211 */ /* 0x080fe400078a08ff */
        /* <DEDUP_REMOVED lines=10> */
.L_x_1152:
[----:B------:R-:W-:Y:S05]  /*96a0*/  BSYNC B1 ;  /* 0x0000000000017941 */ /* 0x000fea0003800000 */
.L_x_1151:
[----:B0-----:R-:W-:Y:S01]  /*96b0*/  VIADD R0, R10, 0x60 ;  /* 0x000000600a007836 */ /* 0x001fe20000000000 */
[----:B---3--:R0:W3:Y:S04]  /*96c0*/  SHFL.IDX PT, R8, R3, 0x3, 0x181f ;  /* 0x00781f0003087f89 */ /* 0x0080e800000e0000 */
[----:B------:R-:W-:Y:S01]  /*96d0*/  ISETP.GE.AND P0, PT, R0, R13, PT ;  /* 0x0000000d0000720c */ /* 0x000fe20003f06270 */
[----:B-1----:R0:W1:-:S12]  /*96e0*/  SHFL.IDX PT, R4, R6, 0x3, 0x181f ;  /* 0x00781f0006047f89 */ /* 0x00205800000e0000 */
[----:B0-----:R-:W-:Y:S05]  /*96f0*/  @P0 BRA `(.L_x_1143) ;  /* 0x0000000000440947 */ /* 0x001fea0003800000 */
        /* <DEDUP_REMOVED lines=8> */
[----:B---3--:R-:W-:Y:S02]  /*9780*/  @!P3 LEA.HI.X R11, R2, R8, R18, 0x1, P6 ;  /* 0x00000008020bb211 */ /* 0x008fe400030f0c12 */
        /* <DEDUP_REMOVED lines=8> */
.L_x_1143:
[----:B------:R-:W-:Y:S05]  /*9810*/  BSYNC B0 ;  /* 0x0000000000007941 */ /* 0x000fea0003800000 */
.L_x_1134:
[----:B------:R-:W-:Y:S02]  /*9820*/  ULDC UR4, c[0x0][0xd3c] ;  /* 0x00034f0000047ab9 */ /* 0x000fe40000000800 */
[----:B------:R-:W-:-:S13]  /*9830*/  ISETP.GE.AND P0, PT, R7, UR4, PT ;  /* 0x0000000407007c0c */ /* 0x000fda000bf06270 */
[----:B------:R-:W-:Y:S05]  /*9840*/  @!P0 BRA `(.L_x_1153) ;  /* 0xffffff7400708947 */ /* 0x000fea000383ffff */
[----:B------:R-:W-:Y:S05]  /*9850*/  EXIT ;  /* 0x000000000000794d */ /* 0x000fea0003800000 */
.L_x_1105:
[----:B------:R-:W-:-:S08]  /*9860*/  NOP ;  /* 0x0000000000007918 */ /* 0x000fd00000000000 */
[----:B0-----:R-:W0:-:S00]  /*9870*/  USETMAXREG.DEALLOC.CTAPOOL 0x28 ;  /* 0x00000028000079c8 */ /* 0x001e0000080e0500 */
        /* <DEDUP_REMOVED lines=14> */
.L_x_1154:
        /* <DEDUP_REMOVED lines=40> */
.L_x_1160:
        /* <DEDUP_REMOVED lines=12> */
.L_x_1159:
[----:B------:R-:W-:Y:S05]  /*9ca0*/  BSYNC B0 ;  /* 0x0000000000007941 */ /* 0x000fea0003800000 */
.L_x_1158:
[----:B0----5:R-:W0:Y:S02]  /*9cb0*/  SHFL.UP PT, R2, R0, 0x1, RZ ;  /* 0x0420000000027989 */ /* 0x021e2400000e00ff */
[----:B0-----:R-:W-:-:S04]  /*9cc0*/  SEL R3, R2, RZ, P1 ;  /* 0x000000ff02037207 */ /* 0x001fc80000800000 */
[----:B------:R-:W-:-:S05]  /*9cd0*/  IADD3 R3, R0, R3, RZ ;  /* 0x0000000300037210 */ /* 0x000fca0007ffe0ff */
        /* <DEDUP_REMOVED lines=18> */
.L_x_1156:
        /* <DEDUP_REMOVED lines=15> */
.L_x_1161:
[----:B---3--:R-:W-:Y:S01]  /*9ef0*/  IMAD R16, R16, UR5, R8 ;  /* 0x0000000510107c24 */ /* 0x008fe2000f8e0208 */
[----:B0-----:R-:W-:Y:S01]  /*9f00*/  IABS R2, R10 ;  /* 0x0000000a00027213 */ /* 0x001fe20000000000 */
[----:B-1----:R-:W-:Y:S02]  /*9f10*/  IMAD.MOV R0, RZ, RZ, -R3 ;  /* 0x000000ffff007224 */ /* 0x002fe400078e0a03 */
[----:B------:R-:W-:Y:S01]  /*9f20*/  VIADD R19, R19, UR4 ;  /* 0x0000000413137c36 */ /* 0x000fe20008000000 */
[----:B------:R-:W-:Y:S01]  /*9f30*/  IADD3 R11, -R16, UR6, RZ ;  /* 0x00000006100b7c10 */ /* 0x000fe2000fffe1ff */
[----:B------:R-:W-:Y:S02]  /*9f40*/  IMAD.MOV R4, RZ, RZ, -R2 ;  /* 0x000000ffff047224 */ /* 0x000fe400078e0a02 */
[----:B--2---:R-:W-:Y:S01]  /*9f50*/  IMAD R7, R0, R9, RZ ;  /* 0x0000000900077224 */ /* 0x004fe200078e02ff */
        /* <DEDUP_REMOVED lines=14> */
[----:B------:R-:W-:-:S06]  /*a040*/  @P0 IADD3 R2, R2, 0x1, RZ ;  /* 0x0000000102020810 */ /* 0x000fcc0007ffe0ff */
[----:B------:R-:W-:Y:S01]  /*a050*/  @!P2 IMAD.MOV R2, RZ, RZ, -R2 ;  /* 0x000000ffff02a224 */ /* 0x000fe200078e0a02 */
[----:B------:R-:W-:-:S05]  /*a060*/  @!P1 LOP3.LUT R2, RZ, R10, RZ, 0x33, !PT ;  /* 0x0000000aff029212 */ /* 0x000fca00078e33ff */
[--C-:B------:R-:W-:Y:S02]  /*a070*/  IMAD.MOV R17, RZ, RZ, -R2.reuse ;  /* 0x000000ffff117224 */ /* 0x100fe400078e0a02 */
[----:B------:R-:W-:Y:S02]  /*a080*/  IMAD.MOV.U32 R18, RZ, RZ, R2 ;  /* 0x000000ffff127224 */ /* 0x000fe400078e0002 */
[----:B------:R-:W-:Y:S01]  /*a090*/  IMAD R17, R10, R17, R11 ;  /* 0x000000110a117224 */ /* 0x000fe200078e020b */
[----:B------:R-:W-:Y:S06]  /*a0a0*/  BRA `(.L_x_1162) ;  /* 0x0000000000147947 */ /* 0x000fec0003800000 */
.L_x_1157:
[----:B------:R-:W-:Y:S01]  /*a0b0*/  ULDC UR4, c[0x0][0xd3c] ;  /* 0x00034f0000047ab9 */ /* 0x000fe20000000800 */
[----:B------:R-:W-:Y:S02]  /*a0c0*/  IMAD.MOV.U32 R17, RZ, RZ, RZ ;  /* 0x000000ffff117224 */ /* 0x000fe400078e00ff */
[----:B------:R-:W-:Y:S02]  /*a0d0*/  IMAD.U32 R16, RZ, RZ, UR6 ;  /* 0x00000006ff107e24 */ /* 0x000fe4000f8e00ff */
[----:B------:R-:W-:Y:S02]  /*a0e0*/  IMAD.MOV.U32 R18, RZ, RZ, RZ ;  /* 0x000000ffff127224 */ /* 0x000fe400078e00ff */
[----:B------:R-:W-:-:S07]  /*a0f0*/  IMAD.U32 R19, RZ, RZ, UR4 ;  /* 0x00000004ff137e24 */ /* 0x000fce000f8e00ff */
.L_x_1162:
[----:B------:R-:W-:-:S13]  /*a100*/  ISETP.NE.AND P0, PT, R5, RZ, PT ;  /* 0x000000ff0500720c */ /* 0x000fda0003f05270 */
[----:B------:R-:W0:Y:S01]  /*a110*/  @!P0 S2R R3, SR_CgaCtaId ;  /* 0x0000000000038919 */ /* 0x000e220000008800 */
[----:B------:R-:W-:-:S04]  /*a120*/  @!P0 MOV R0, 0x400 ;  /* 0x0000040000008802 */ /* 0x000fc80000000f00 */
[----:B0-----:R-:W-:-:S05]  /*a130*/  @!P0 LEA R0, R3, R0, 0x18 ;  /* 0x0000000003008211 */ /* 0x001fca00078ec0ff */
[----:B------:R1:W-:Y:S01]  /*a140*/  @!P0 STS.128 [R0+0x324d0], R16 ;  /* 0x0324d01000008388 */ /* 0x0003e20000000c00 */
[----:B------:R-:W-:Y:S06]  /*a150*/  BAR.ARV 0x5, 0x180 ;  /* 0x0146000000007b1d */ /* 0x000fec0000002000 */
.L_x_1155:
[----:B------:R2:W-:Y:S01]  /*a160*/  STL [R1+0x18], RZ ;  /* 0x000018ff01007387 */ /* 0x0005e20000100800 */
[----:B------:R-:W-:Y:S01]  /*a170*/  ULDC UR4, c[0x0][0xd3c] ;  /* 0x00034f0000047ab9 */ /* 0x000fe20000000800 */
[----:B------:R-:W-:Y:S01]  /*a180*/  IMAD.MOV.U32 R27, RZ, RZ, 0x1 ;  /* 0x00000001ff1b7424 */ /* 0x000fe200078e00ff */
[----:B0-----:R-:W-:Y:S01]  /*a190*/  ISETP.GE.AND P0, PT, R19, UR4, PT ;  /* 0x0000000413007c0c */ /* 0x001fe2000bf06270 */
[----:B------:R-:W-:-:S12]  /*a1a0*/  IMAD.MOV.U32 R24, RZ, RZ, RZ ;  /* 0x000000ffff187224 */ /* 0x000fd800078e00ff */
[----:B--2---:R-:W-:Y:S05]  /*a1b0*/  @P0 BRA `(.L_x_1163) ;  /* 0x0000005000300947 */ /* 0x004fea0003800000 */
[----:B-1----:R-:W2:Y:S01]  /*a1c0*/  LDL R0, [R1+0x24] ;  /* 0x0000240001007983 */ /* 0x002ea20000100800 */
[----:B------:R-:W0:Y:S01]  /*a1d0*/  S2UR UR5, SR_CgaCtaId ;  /* 0x00000000000579c3 */ /* 0x000e220000008800 */
[----:B------:R-:W-:Y:S01]  /*a1e0*/  BSSY B8, `(.L_x_1163) ;  /* 0x0000509000087945 */ /* 0x000fe20003800000 */
[----:B------:R-:W-:Y:S01]  /*a1f0*/  IMAD.MOV.U32 R27, RZ, RZ, 0x1 ;  /* 0x00000001ff1b7424 */ /* 0x000fe200078e00ff */
[----:B------:R-:W1:Y:S01]  /*a200*/  S2R R5, SR_TID.X ;  /* 0x0000000000057919 */ /* 0x000e620000002100 */
[----:B------:R-:W-:Y:S01]  /*a210*/  IMAD.MOV.U32 R24, RZ, RZ, RZ ;  /* 0x000000ffff187224 */ /* 0x000fe200078e00ff */
[----:B------:R-:W-:Y:S01]  /*a220*/  ULDC UR39, c[0x0][0xc] ;  /* 0x0000030000277ab9 */ /* 0x000fe20000000800 */
[----:B------:R3:W-:Y:S01]  /*a230*/  STL [R1+0x18], RZ ;  /* 0x000018ff01007387 */ /* 0x0007e20000100800 */
[C---:B-1----:R-:W-:Y:S02]  /*a240*/  LOP3.LUT R4, R5.reuse, 0x7f, RZ, 0xc0, !PT ;  /* 0x0000007f05047812 */ /* 0x042fe400078ec0ff */
[----:B--2---:R-:W-:Y:S01]  /*a250*/  R2UR UR4, R0 ;  /* 0x00000000000472ca */ /* 0x004fe200000e0000 */
[----:B------:R-:W-:-:S05]  /*a260*/  IMAD.SHL.U32 R0, R5, 0x8, RZ ;  /* 0x0000000805007824 */ /* 0x000fca00078e00ff */
[----:B------:R-:W-:-:S04]  /*a270*/  LOP3.LUT R2, R0, 0x1f8, RZ, 0xc0, !PT ;  /* 0x000001f800027812 */ /* 0x000fc800078ec0ff */
[----:B------:R-:W-:Y:S01]  /*a280*/  LOP3.LUT R3, R2, 0x38, R5, 0x78, !PT ;  /* 0x0000003802037812 */ /* 0x000fe200078e7805 */
[----:B------:R-:W-:Y:S01]  /*a290*/  IMAD.SHL.U32 R2, R5, 0x10, RZ ;  /* 0x0000001005027824 */ /* 0x000fe200078e00ff */
[----:B------:R-:W-:Y:S01]  /*a2a0*/  SHF.R.U32.HI R5, RZ, 0x3, R4 ;  /* 0x00000003ff057819 */ /* 0x000fe20000011604 */
[----:B------:R-:W-:Y:S01]  /*a2b0*/  ULOP3.LUT UR38, UR4, 0x2, URZ, 0xfc, !UPT ;  /* 0x0000000204267892 */ /* 0x000fe2000f8efc3f */
[----:B------:R-:W-:Y:S02]  /*a2c0*/  LOP3.LUT R30, R3, 0x200, R0, 0xf8, !PT ;  /* 0x00000200031e7812 */ /* 0x000fe400078ef800 */
[----:B------:R-:W-:Y:S01]  /*a2d0*/  UMOV UR4, 0x400 ;  /* 0x0000040000047882 */ /* 0x000fe20000000000 */
[----:B------:R-:W-:Y:S01]  /*a2e0*/  LOP3.LUT R4, R0, 0x38, RZ, 0xc0, !PT ;  /* 0x0000003800047812 */ /* 0x000fe200078ec0ff */
[----:B0-----:R-:W-:Y:S01]  /*a2f0*/  ULEA UR4, UR5, UR4, 0x18 ;  /* 0x0000000405047291 */ /* 0x001fe2000f8ec03f */
[----:B------:R-:W-:Y:S02]  /*a300*/  LOP3.LUT R0, R5, 0x70, R2, 0xf8, !PT ;  /* 0x0000007005007812 */ /* 0x000fe400078ef802 */
[----:B------:R-:W-:-:S02]  /*a310*/  LOP3.LUT R3, R4, 0x40, RZ, 0xfc, !PT ;  /* 0x0000004004037812 */ /* 0x000fc400078efcff */
[C---:B------:R-:W-:Y:S01]  /*a320*/  LOP3.LUT R2, R4.reuse, 0x80, RZ, 0xfc, !PT ;  /* 0x0000008004027812 */ /* 0x040fe200078efcff */
[----:B------:R-:W-:Y:S01]  /*a330*/  IMAD.U32 R22, RZ, RZ, UR4 ;  /* 0x00000004ff167e24 */ /* 0x000fe2000f8e00ff */
[----:B------:R-:W-:-:S03]  /*a340*/  LOP3.LUT R0, R4, 0xc0, RZ, 0xfc, !PT ;  /* 0x000000c004007812 */ /* 0x000fc600078efcff */
[----:B---3--:R-:W-:-:S07]  /*a350*/  IMAD R26, R30, 0x2, R22 ;  /* 0x000000021e1a7824 */ /* 0x008fce00078e0216 */
.L_x_1230:
[----:B0-----:R-:W0:Y:S02]  /*a360*/  LDC.64 R34, c[0x0][0xd88] ;  /* 0x00036200ff227b82 */ /* 0x001e240000000a00 */
[----:B0-----:R-:W-:-:S06]  /*a370*/  IMAD.WIDE R34, R19, 0x4, R34 ;  /* 0x0000000413227825 */ /* 0x001fcc00078e0222 */
[----:B--2---:R0:W2:Y:S01]  /*a380*/  LDG.E R34, desc[UR36][R34.64] ;  /* 0x0000002422227981 */ /* 0x0040a2000c1e1900 */
[----:B------:R-:W-:Y:S05]  /*a390*/  YIELD ;  /* 0x0000000000007946 */ /* 0x000fea0003800000 */
[----:B------:R-:W-:Y:S01]  /*a3a0*/  ULDC.64 UR4, c[0x0][0xb20] ;  /* 0x0002c80000047ab9 */ /* 0x000fe20000000a00 */
[----:B------:R-:W-:Y:S01]  /*a3b0*/  MOV R32, RZ ;  /* 0x000000ff00207202 */ /* 0x000fe20000000f00 */
[----:B------:R-:W-:Y:S01]  /*a3c0*/  ULDC.64 UR6, c[0x0][0xb10] ;  /* 0x0002c40000067ab9 */ /* 0x000fe20000000a00 */
[----:B------:R-:W-:-:S04]  /*a3d0*/  ISETP.NE.U32.AND P0, PT, RZ, UR4, PT ;  /* 0x00000004ff007c0c */ /* 0x000fc8000bf05070 */
[----:B------:R-:W-:Y:S01]  /*a3e0*/  ISETP.NE.AND.EX P0, PT, RZ, UR5, PT, P0 ;  /* 0x00000005ff007c0c */ /* 0x000fe2000bf05300 */
[----:B0-----:R-:W-:Y:S01]  /*a3f0*/  IMAD.MOV.U32 R35, RZ, RZ, RZ ;  /* 0x000000ffff237224 */ /* 0x001fe200078e00ff */
        /* <DEDUP_REMOVED lines=9> */
[----:B------:R-:W-:Y:S02]  /*a490*/  LOP3.LUT R23, R23, 0xffffffbf, RZ, 0xc0, !PT ;  /* 0xffffffbf17177812 */ /* 0x000fe400078ec0ff */
[----:B------:R-:W-:Y:S02]  /*a4a0*/  ISETP.NE.AND.EX P2, PT, RZ, UR5, PT, P0 ;  /* 0x00000005ff007c0c */ /* 0x000fe4000bf45300 */
[----:B------:R-:W-:Y:S02]  /*a4b0*/  ISETP.NE.U32.AND P0, PT, RZ, UR6, PT ;  /* 0x00000006ff007c0c */ /* 0x000fe4000bf05070 */
[----:B-1----:R-:W-:Y:S02]  /*a4c0*/  IADD3 R2, P1, R25, UR4, RZ ;  /* 0x0000000419027c10 */ /* 0x002fe4000ff3e0ff */
[----:B------:R-:W-:-:S02]  /*a4d0*/  ISETP.NE.AND.EX P0, PT, RZ, UR7, PT, P0 ;  /* 0x00000007ff007c0c */ /* 0x000fc4000bf05300 */
[----:B------:R-:W-:Y:S01]  /*a4e0*/  IADD3.X R3, R28, UR5, RZ, P1, !PT ;  /* 0x000000051c037c10 */ /* 0x000fe20008ffe4ff */
[----:B------:R-:W-:-:S04]  /*a4f0*/  ULDC.64 UR4, c[0x0][0x418] ;  /* 0x0001060000047ab9 */ /* 0x000fc80000000a00 */
[----:B------:R-:W-:Y:S01]  /*a500*/  @P2 LOP3.LUT R23, R23, 0x40, RZ, 0xfc, !PT ;  /* 0x0000004017172812 */ /* 0x000fe200078efcff */
[----:B------:R1:W5:Y:S05]  /*a510*/  @P2 LDG.E R35, desc[UR36][R2.64] ;  /* 0x0000002402232981 */ /* 0x00036a000c1e1900 */
[----:B------:R-:W-:-:S04]  /*a520*/  @P0 IADD3 R4, P1, R25, UR6, RZ ;  /* 0x0000000619040c10 */ /* 0x000fc8000ff3e0ff */
[----:B------:R-:W-:-:S05]  /*a530*/  @P0 IADD3.X R5, R28, UR7, RZ, P1, !PT ;  /* 0x000000071c050c10 */ /* 0x000fca0008ffe4ff */
        /* <DEDUP_REMOVED lines=11> */
[----:B-1----:R-:W-:-:S05]  /*a5f0*/  IMAD.U32 R0, RZ, RZ, UR4 ;  /* 0x00000004ff007e24 */ /* 0x002fca000f8e00ff */
[----:B------:R0:W-:Y:S01]  /*a600*/  STL [R1+0x8], R0 ;  /* 0x0000080001007387 */ /* 0x0001e20000100800 */
[----:B------:R-:W-:Y:S05]  /*a610*/  @!P2 BRA `(.L_x_1164) ;  /* 0x000000000010a947 */ /* 0x000fea0003800000 */
[----:B------:R-:W2:Y:S04]  /*a620*/  LDG.E R5, desc[UR36][R2.64] ;  /* 0x0000002402057981 */ /* 0x000ea8000c1e1900 */
[----:B0-----:R-:W2:Y:S02]  /*a630*/  LDG.E R0, desc[UR36][R2.64+0x4] ;  /* 0x0000042402007981 */ /* 0x001ea4000c1e1900 */
[----:B--2---:R-:W-:-:S05]  /*a640*/  IMAD.IADD R0, R0, 0x1, -R5 ;  /* 0x0000000100007824 */ /* 0x004fca00078e0a05 */
[----:B------:R2:W-:Y:S02]  /*a650*/  STL [R1+0x8], R0 ;  /* 0x0000080001007387 */ /* 0x0005e40000100800 */
.L_x_1164:
        /* <DEDUP_REMOVED lines=9> */
.L_x_1165:
[----:B------:R-:W-:Y:S02]  /*a6f0*/  ULDC.64 UR4, c[0x0][0xb00] ;  /* 0x0002c00000047ab9 */ /* 0x000fe40000000a00 */
[----:B------:R-:W-:-:S04]  /*a700*/  ISETP.NE.U32.AND P0, PT, RZ, UR4, PT ;  /* 0x00000004ff007c0c */ /* 0x000fc8000bf05070 */
[----:B------:R-:W-:-:S13]  /*a710*/  ISETP.NE.AND.EX P0, PT, RZ, UR5, PT, P0 ;  /* 0x00000005ff007c0c */ /* 0x000fda000bf05300 */
[----:B------:R-:W-:Y:S05]  /*a720*/  @!P0 BRA `(.L_x_1166) ;  /* 0x0000000000148947 */ /* 0x000fea0003800000 */
[----:B-1----:R-:W1:Y:S02]  /*a730*/  LDC.64 R2, c[0x0][0xb00] ;  /* 0x0002c000ff027b82 */ /* 0x002e640000000a00 */
[----:B-1----:R-:W-:-:S05]  /*a740*/  IMAD.WIDE R2, R29, 0x4, R2 ;  /* 0x000000041d027825 */ /* 0x002fca00078e0202 */
[----:B------:R-:W3:Y:S04]  /*a750*/  LDG.E R7, desc[UR36][R2.64] ;  /* 0x0000002402077981 */ /* 0x000ee8000c1e1900 */
[----:B0-2---:R-:W3:Y:S02]  /*a760*/  LDG.E R0, desc[UR36][R2.64+0x4] ;  /* 0x0000042402007981 */ /* 0x005ee4000c1e1900 */
[----:B---3--:R-:W-:-:S07]  /*a770*/  IMAD.IADD R7, R0, 0x1, -R7 ;  /* 0x0000000100077824 */ /* 0x008fce00078e0a07 */
.L_x_1166:
[----:B-----5:R-:W-:Y:S01]  /*a780*/  IMAD.IADD R33, R7, 0x1, -R32 ;  /* 0x0000000107217824 */ /* 0x020fe200078e0a20 */
[----:B------:R-:W-:Y:S03]  /*a790*/  BSSY B7, `(.L_x_1167) ;  /* 0x000040f000077945 */ /* 0x000fe60003800000 */
[C---:B012---:R-:W-:Y:S01]  /*a7a0*/  VIADD R0, R33.reuse, 0x5f ;  /* 0x0000005f21007836 */ /* 0x047fe20000000000 */
[----:B------:R0:W-:Y:S01]  /*a7b0*/  STL [R1], R33 ;  /* 0x0000002101007387 */ /* 0x0001e20000100800 */
[----:B------:R-:W-:Y:S02]  /*a7c0*/  ISETP.GT.AND P0, PT, R33, RZ, PT ;  /* 0x000000ff2100720c */ /* 0x000fe40003f04270 */
[----:B------:R-:W-:-:S05]  /*a7d0*/  IMAD.HI R0, R0, 0x2aaaaaab, RZ ;  /* 0x2aaaaaab00007827 */ /* 0x000fca00078e02ff */
[----:B------:R-:W-:-:S04]  /*a7e0*/  SHF.R.U32.HI R3, RZ, 0x1f, R0 ;  /* 0x0000001fff037819 */ /* 0x000fc80000011600 */
        /* <DEDUP_REMOVED lines=10> */
[----:B0-----:R-:W1:Y:S02]  /*a890*/  FLO.U32 R0, UR4 ;  /* 0x0000000400007d00 */ /* 0x001e6400080e0000 */
[----:B-1----:R-:W-:-:S06]  /*a8a0*/  ISETP.EQ.U32.AND P0, PT, R0, R5, PT ;  /* 0x000000050000720c */ /* 0x002fcc0003f02070 */
[----:B------:R-:W2:Y:S07]  /*a8b0*/  POPC R5, UR4 ;  /* 0x0000000400057d09 */ /* 0x000eae0008000000 */
[----:B--2---:R-:W2:Y:S01]  /*a8c0*/  @P0 ATOMG.E.ADD.STRONG.GPU PT, R3, desc[UR36][R2.64], R5 ;  /* 0x00000005020309a8 */ /* 0x004ea200081ee1e4 */
[----:B------:R-:W0:Y:S02]  /*a8d0*/  S2R R4, SR_LTMASK ;  /* 0x0000000000047919 */ /* 0x000e240000003900 */
[----:B0-----:R-:W-:-:S04]  /*a8e0*/  LOP3.LUT R4, R4, UR4, RZ, 0xc0, !PT ;  /* 0x0000000404047c12 */ /* 0x001fc8000f8ec0ff */
[----:B------:R-:W0:Y:S01]  /*a8f0*/  POPC R7, R4 ;  /* 0x0000000400077309 */ /* 0x000e220000000000 */
[----:B--2---:R-:W0:Y:S02]  /*a900*/  SHFL.IDX PT, R0, R3, R0, 0x1f ;  /* 0x00001f0003007589 */ /* 0x004e2400000e0000 */
[----:B0-----:R-:W-:Y:S01]  /*a910*/  IADD3 R16, R0, UR39, R7 ;  /* 0x0000002700107c10 */ /* 0x001fe2000fffe007 */
[----:B------:R-:W-:Y:S06]  /*a920*/  BRA `(.L_x_1169) ;  /* 0x0000003c00d47947 */ /* 0x000fec0003800000 */
.L_x_1168:
[----:B0-----:R-:W-:Y:S01]  /*a930*/  VIADD R0, R22, 0x1c400 ;  /* 0x0001c40016007836 */ /* 0x001fe20000000000 */
        /* <DEDUP_REMOVED lines=8> */
[----:B------:R-:W-:Y:S01]  /*a9c0*/  MOV R8, 0x70 ;  /* 0x0000007000087802 */ /* 0x000fe20000000f00 */
[----:B------:R-:W0:Y:S01]  /*a9d0*/  LDC.64 R2, c[0x4][R2] ;  /* 0x0100000002027b82 */ /* 0x000e220000000a00 */
[----:B------:R-:W-:Y:S02]  /*a9e0*/  IMAD.U32 R5, RZ, RZ, UR7 ;  /* 0x00000007ff057e24 */ /* 0x000fe4000f8e00ff */
[----:B------:R-:W-:Y:S02]  /*a9f0*/  IMAD.U32 R6, RZ, RZ, UR8 ;  /* 0x00000008ff067e24 */ /* 0x000fe4000f8e00ff */
[----:B------:R-:W-:-:S02]  /*aa00*/  IMAD.U32 R7, RZ, RZ, UR9 ;  /* 0x00000009ff077e24 */ /* 0x000fc4000f8e00ff */
[----:B------:R-:W-:Y:S02]  /*aa10*/  IMAD.U32 R10, RZ, RZ, UR4 ;  /* 0x00000004ff0a7e24 */ /* 0x000fe4000f8e00ff */
[----:B------:R-:W-:Y:S02]  /*aa20*/  IMAD.U32 R11, RZ, RZ, UR5 ;  /* 0x00000005ff0b7e24 */ /* 0x000fe4000f8e00ff */
[----:B------:R-:W-:Y:S02]  /*aa30*/  IMAD.MOV.U32 R12, RZ, RZ, 0x1 ;  /* 0x00000001ff0c7424 */ /* 0x000fe400078e00ff */
[----:B------:R-:W-:-:S07]  /*aa40*/  IMAD.MOV.U32 R13, RZ, RZ, RZ ;  /* 0x000000ffff0d7224 */ /* 0x000fce00078e00ff */
[----:B------:R-:W-:-:S07]  /*aa50*/  LEPC R20, `(.L_x_1171) ;  /* 0x000000001014794e */ /* 0x000fce0000000000 */
[----:B0-----:R-:W-:Y:S05]  /*aa60*/  CALL.ABS.NOINC R2 ;  /* 0x0000000002007343 */ /* 0x001fea0003c00000 */
.L_x_1171:
[----:B------:R-:W-:Y:S05]  /*aa70*/  BSYNC B6 ;  /* 0x0000000000067941 */ /* 0x000fea0003800000 */
.L_x_1170:
        /* <DEDUP_REMOVED lines=8> */
[----:B------:R0:W1:Y:S01]  /*ab00*/  LDC.64 R2, c[0x4][R31] ;  /* 0x010000001f027b82 */ /* 0x0000620000000a00 */
        /* <DEDUP_REMOVED lines=11> */
.L_x_1174:
[----:B------:R0:W1:Y:S01]  /*abc0*/  LDC.64 R2, c[0x4][R31] ;  /* 0x010000001f027b82 */ /* 0x0000620000000a00 */
[----:B------:R-:W-:Y:S01]  /*abd0*/  ULDC.64 UR6, c[0x4][0x98] ;  /* 0x0100260000067ab9 */ /* 0x000fe20000000a00 */
[----:B------:R-:W-:Y:S01]  /*abe0*/  ULDC.64 UR8, c[0x4][0xa0] ;  /* 0x0100280000087ab9 */ /* 0x000fe20000000a00 */
[----:B------:R-:W-:Y:S01]  /*abf0*/  ULDC.64 UR4, c[0x4][0x18] ;  /* 0x0100060000047ab9 */ /* 0x000fe20000000a00 */
[----:B------:R-:W-:Y:S01]  /*ac00*/  IMAD.U32 R4, RZ, RZ, UR6 ;  /* 0x00000006ff047e24 */ /* 0x000fe2000f8e00ff */
[----:B------:R-:W-:Y:S01]  /*ac10*/  MOV R10, UR4 ;  /* 0x00000004000a7c02 */ /* 0x000fe20008000f00 */
        /* <DEDUP_REMOVED lines=9> */
.L_x_1173:
[----:B------:R-:W-:Y:S05]  /*acb0*/  BSYNC B6 ;  /* 0x0000000000067941 */ /* 0x000fea0003800000 */
.L_x_1172:
[----:B------:R-:W2:Y:S01]  /*acc0*/  LDL R31, [R1+0x1c] ;  /* 0x00001c00011f7983 */ /* 0x000ea20000100800 */
[----:B------:R-:W-:Y:S01]  /*acd0*/  ULDC.64 UR4, c[0x0][0xaf0] ;  /* 0x0002bc0000047ab9 */ /* 0x000fe20000000a00 */
[----:B------:R-:W0:Y:S01]  /*ace0*/  LDC R9, c[0x0][0x430] ;  /* 0x00010c00ff097b82 */ /* 0x000e220000000800 */
[----:B------:R-:W-:Y:S01]  /*acf0*/  ISETP.NE.U32.AND P0, PT, RZ, UR4, PT ;  /* 0x00000004ff007c0c */ /* 0x000fe2000bf05070 */
[----:B------:R-:W1:Y:S03]  /*ad00*/  S2R R20, SR_TID.X ;  /* 0x0000000000147919 */ /* 0x000e660000002100 */
[----:B------:R-:W-:-:S13]  /*ad10*/  ISETP.NE.AND.EX P0, PT, RZ, UR5, PT, P0 ;  /* 0x00000005ff007c0c */ /* 0x000fda000bf05300 */
[----:B------:R-:W-:Y:S01]  /*ad20*/  @P0 IADD3 R2, P1, R25, UR4, RZ ;  /* 0x0000000419020c10 */ /* 0x000fe2000ff3e0ff */
[----:B------:R-:W3:Y:S01]  /*ad30*/  S2R R21, SR_TID.X ;  /* 0x0000000000157919 */ /* 0x000ee20000002100 */
[----:B------:R-:W-:Y:S02]  /*ad40*/  ULDC UR4, c[0x0][0x320] ;  /* 0x0000c80000047ab9 */ /* 0x000fe40000000800 */
[----:B------:R-:W-:-:S05]  /*ad50*/  @P0 IADD3.X R3, R28, UR5, RZ, P1, !PT ;  /* 0x000000051c030c10 */ /* 0x000fca0008ffe4ff */
[----:B------:R4:W4:Y:S01]  /*ad60*/  @P0 LDG.E R29, desc[UR36][R2.64] ;  /* 0x00000024021d0981 */ /* 0x000922000c1e1900 */
[----:B0-----:R-:W-:Y:S01]  /*ad70*/  ISETP.NE.AND P2, PT, R9, 0x1, PT ;  /* 0x000000010900780c */ /* 0x001fe20003f45270 */
[----:B------:R-:W-:Y:S01]  /*ad80*/  IMAD.MOV.U32 R36, RZ, RZ, RZ ;  /* 0x000000ffff247224 */ /* 0x000fe200078e00ff */
[----:B------:R-:W-:Y:S02]  /*ad90*/  LOP3.LUT R23, R23, 0xffff7fff, RZ, 0xc0, !PT ;  /* 0xffff7fff17177812 */ /* 0x000fe400078ec0ff */
[----:B-1----:R-:W-:-:S04]  /*ada0*/  LOP3.LUT R20, R20, 0x7f, RZ, 0xc0, !PT ;  /* 0x0000007f14147812 */ /* 0x002fc800078ec0ff */
[----:B------:R-:W-:-:S05]  /*adb0*/  SHF.R.U32.HI R0, RZ, 0x3, R20 ;  /* 0x00000003ff007819 */ /* 0x000fca0000011614 */
[----:B------:R-:W0:Y:S01]  /*adc0*/  @P2 LDC R4, c[0x0][0x434] ;  /* 0x00010d00ff042b82 */ /* 0x000e220000000800 */
[----:B------:R-:W-:-:S07]  /*add0*/  @P2 LOP3.LUT R23, R23, 0x8000, RZ, 0xfc, !PT ;  /* 0x0000800017172812 */ /* 0x000fce00078efcff */
[----:B------:R-:W1:Y:S01]  /*ade0*/  @P2 LDC R5, c[0x0][0x438] ;  /* 0x00010e00ff052b82 */ /* 0x000e620000000800 */
[----:B---3--:R-:W-:-:S05]  /*adf0*/  IMAD.SHL.U32 R20, R21, 0x10, RZ ;  /* 0x0000001015147824 */ /* 0x008fca00078e00ff */
[----:B------:R-:W-:Y:S02]  /*ae00*/  LOP3.LUT R20, R0, 0x70, R20, 0xf8, !PT ;  /* 0x0000007000147812 */ /* 0x000fe400078ef814 */
[----:B------:R-:W-:Y:S01]  /*ae10*/  LOP3.LUT R23, R23, 0xffffffef, RZ, 0xc0, !PT ;  /* 0xffffffef17177812 */ /* 0x000fe200078ec0ff */
[----:B------:R-:W-:Y:S01]  /*ae20*/  UMOV UR5, 0xffffffff ;  /* 0xffffffff00057882 */ /* 0x000fe20000000000 */
[----:B--2---:R-:W-:Y:S02]  /*ae30*/  VIADD R8, R31, 0xffffffff ;  /* 0xffffffff1f087836 */ /* 0x004fe40000000000 */
[----:B------:R-:W2:Y:S02]  /*ae40*/  S2R R31, SR_TID.X ;  /* 0x00000000001f7919 */ /* 0x000ea40000002100 */
[----:B------:R-:W-:-:S05]  /*ae50*/  IMAD R37, R8, 0x60, R20 ;  /* 0x0000006008257824 */ /* 0x000fca00078e0214 */
[C---:B------:R-:W-:Y:S01]  /*ae60*/  ISETP.GE.AND P0, PT, R37.reuse, R33, PT ;  /* 0x000000212500720c */ /* 0x040fe20003f06270 */
[----:B------:R-:W-:-:S03]  /*ae70*/  IMAD.IADD R37, R37, 0x1, R32 ;  /* 0x0000000125257824 */ /* 0x000fc600078e0220 */
[----:B------:R-:W-:Y:S01]  /*ae80*/  ISETP.GT.U32.OR P0, PT, R20, 0x5f, P0 ;  /* 0x0000005f1400780c */ /* 0x000fe20000704470 */
[----:B0-----:R-:W-:-:S04]  /*ae90*/  @P2 IMAD.HI.U32 R4, R37, R4, RZ ;  /* 0x0000000425042227 */ /* 0x001fc800078e00ff */
[----:B------:R-:W-:Y:S01]  /*aea0*/  IMAD.MOV.U32 R0, RZ, RZ, R37 ;  /* 0x000000ffff007224 */ /* 0x000fe200078e0025 */
[----:B-1----:R-:W-:-:S07]  /*aeb0*/  @P2 SHF.R.U32.HI R0, RZ, R5, R4 ;  /* 0x00000005ff002219 */ /* 0x002fce0000011604 */
[----:B------:R-:W0:Y:S01]  /*aec0*/  @!P0 LDC.64 R4, c[0x0][0x428] ;  /* 0x00010a00ff048b82 */ /* 0x000e220000000a00 */
[--C-:B----4-:R-:W-:Y:S01]  /*aed0*/  @!P0 SHF.R.S32.HI R3, RZ, 0x1f, R0.reuse ;  /* 0x0000001fff038819 */ /* 0x110fe20000011400 */
[----:B------:R-:W-:Y:S01]  /*aee0*/  @!P0 IMAD.MOV.U32 R2, RZ, RZ, R0 ;  /* 0x000000ffff028224 */ /* 0x000fe200078e0000 */
[----:B------:R-:W-:-:S05]  /*aef0*/  SHF.R.S32.HI R33, RZ, 0x1f, R29 ;  /* 0x0000001fff217819 */ /* 0x000fca000001141d */
[----:B------:R-:W1:Y:S01]  /*af00*/  @!P0 LDC.64 R6, c[0x0][0x418] ;  /* 0x00010600ff068b82 */ /* 0x000e620000000a00 */
[----:B--2---:R-:W-:-:S05]  /*af10*/  IMAD.SHL.U32 R31, R31, 0x8, RZ ;  /* 0x000000081f1f7824 */ /* 0x004fca00078e00ff */
[----:B------:R-:W-:-:S04]  /*af20*/  LOP3.LUT R31, R31, 0x38, RZ, 0xc0, !PT ;  /* 0x000000381f1f7812 */ /* 0x000fc800078ec0ff */
[----:B------:R-:W-:Y:S01]  /*af30*/  LOP3.LUT R11, R31, 0x40, RZ, 0xfc, !PT ;  /* 0x000000401f0b7812 */ /* 0x000fe200078efcff */
[----:B0-----:R-:W-:-:S03]  /*af40*/  @!P0 IMAD.WIDE.U32 R2, R29, R4, R2 ;  /* 0x000000041d028225 */ /* 0x001fc600078e0002 */
[----:B------:R-:W-:Y:S01]  /*af50*/  ISETP.GE.AND P3, PT, R11, UR4, PT ;  /* 0x000000040b007c0c */ /* 0x000fe2000bf66270 */
[----:B------:R-:W-:-:S04]  /*af60*/  @!P0 IMAD R4, R33, R4, RZ ;  /* 0x0000000421048224 */ /* 0x000fc800078e02ff */
[----:B------:R-:W-:Y:S01]  /*af70*/  @!P0 IMAD R5, R29, R5, R4 ;  /* 0x000000051d058224 */ /* 0x000fe200078e0204 */
[----:B-1----:R-:W-:-:S03]  /*af80*/  @!P0 LEA R6, P1, R2, R6, 0x2 ;  /* 0x0000000602068211 */ /* 0x002fc600078210ff */
[----:B------:R-:W-:Y:S01]  /*af90*/  @!P0 IMAD.IADD R5, R3, 0x1, R5 ;  /* 0x0000000103058824 */ /* 0x000fe200078e0205 */
[----:B------:R-:W-:-:S03]  /*afa0*/  LOP3.LUT R10, R31, 0x80, RZ, 0xfc, !PT ;  /* 0x000000801f0a7812 */ /* 0x000fc600078efcff */
[----:B------:R-:W-:Y:S02]  /*afb0*/  @P3 LOP3.LUT R23, R23, 0x10, RZ, 0xfc, !PT ;  /* 0x0000001017173812 */ /* 0x000fe400078efcff */
[----:B------:R-:W-:Y:S02]  /*afc0*/  @!P0 LEA.HI.X R7, R2, R7, R5, 0x2, P1 ;  /* 0x0000000702078211 */ /* 0x000fe400008f1405 */
[----:B------:R-:W-:Y:S01]  /*afd0*/  ISETP.GE.AND P1, PT, R10, UR4, PT ;  /* 0x000000040a007c0c */ /* 0x000fe2000bf26270 */
[----:B------:R-:W-:Y:S01]  /*afe0*/  IMAD.MOV R0, RZ, RZ, -R0 ;  /* 0x000000ffff007224 */ /* 0x000fe200078e0a00 */
[----:B------:R-:W-:Y:S01]  /*aff0*/  ISETP.GE.AND P2, PT, R31, UR4, PT ;  /* 0x000000041f007c0c */ /* 0x000fe2000bf46270 */
[----:B------:R0:W5:Y:S01]  /*b000*/  @!P0 LDG.E R36, desc[UR36][R6.64] ;  /* 0x0000002406248981 */ /* 0x000162000c1e1900 */
[----:B------:R-:W-:Y:S01]  /*b010*/  LOP3.LUT R23, R23, 0xfffffffe, RZ, 0xc0, !PT ;  /* 0xfffffffe17177812 */ /* 0x000fe200078ec0ff */
[----:B------:R-:W-:Y:S01]  /*b020*/  IMAD R37, R9, R0, R37 ;  /* 0x0000000009257224 */ /* 0x000fe200078e0225 */
[----:B------:R-:W-:-:S02]  /*b030*/  LOP3.LUT R9, R31, 0xc0, RZ, 0xfc, !PT ;  /* 0x000000c01f097812 */ /* 0x000fc400078efcff */
[----:B------:R-:W-:Y:S02]  /*b040*/  LOP3.LUT R23, R23, 0xfffffff7, RZ, 0xc0, !PT ;  /* 0xfffffff717177812 */ /* 0x000fe400078ec0ff */
[----:B------:R-:W-:-:S03]  /*b050*/  ISETP.GE.AND P0, PT, R9, UR4, PT ;  /* 0x0000000409007c0c */ /* 0x000fc6000bf06270 */
[----:B------:R-:W-:-:S04]  /*b060*/  @P1 LOP3.LUT R23, R23, 0x8, RZ, 0xfc, !PT ;  /* 0x0000000817171812 */ /* 0x000fc800078efcff */
[----:B------:R-:W-:-:S04]  /*b070*/  @P2 LOP3.LUT R23, R23, 0x1, RZ, 0xfc, !PT ;  /* 0x0000000117172812 */ /* 0x000fc800078efcff */
[----:B------:R-:W-:-:S04]  /*b080*/  LOP3.LUT R23, R23, 0xfffffffb, RZ, 0xc0, !PT ;  /* 0xfffffffb17177812 */ /* 0x000fc800078ec0ff */
[----:B------:R-:W-:Y:S01]  /*b090*/  @P0 LOP3.LUT R23, R23, 0x4, RZ, 0xfc, !PT ;  /* 0x0000000417170812 */ /* 0x000fe200078efcff */
[----:B0-----:R-:W-:Y:S06]  /*b0a0*/  BRA.DIV UR5, `(.L_x_1175) ;  /* 0x0000004605f47947 */ /* 0x001fec000b800000 */
.L_x_1248:
[----:B------:R-:W-:Y:S01]  /*b0b0*/  IMAD.U32 R0, RZ, RZ, UR38 ;  /* 0x00000026ff007e24 */ /* 0x000fe2000f8e00ff */
[----:B------:R-:W-:Y:S02]  /*b0c0*/  SEL R2, RZ, 0x1, P2 ;  /* 0x00000001ff027807 */ /* 0x000fe40001000000 */
[----:B------:R-:W-:Y:S02]  /*b0d0*/  ISETP.GT.U32.AND P1, PT, R20, 0x5f, PT ;  /* 0x0000005f1400780c */ /* 0x000fe40003f24070 */
[----:B------:R-:W-:Y:S01]  /*b0e0*/  ISETP.NE.AND P0, PT, R0, 0x3, PT ;  /* 0x000000030000780c */ /* 0x000fe20003f05270 */
[----:B------:R0:W-:Y:S01]  /*b0f0*/  STL [R1+0x20], R2 ;  /* 0x0000200201007387 */ /* 0x0001e20000100800 */
[----:B------:R-:W-:Y:S02]  /*b100*/  LOP3.LUT R23, R23, 0xfffffbff, RZ, 0xc0, !PT ;  /* 0xfffffbff17177812 */ /* 0x000fe400078ec0ff */
[----:B------:R-:W-:-:S09]  /*b110*/  SHF.R.S32.HI R28, RZ, 0x1f, R18 ;  /* 0x0000001fff1c7819 */ /* 0x000fd20000011412 */
[----:B------:R-:W-:-:S04]  /*b120*/  @P0 LOP3.LUT R23, R23, 0x400, RZ, 0xfc, !PT ;  /* 0x0000040017170812 */ /* 0x000fc800078efcff */
[----:B------:R-:W-:-:S04]  /*b130*/  LOP3.LUT R23, R23, 0xffffffdf, RZ, 0xc0, !PT ;  /* 0xffffffdf17177812 */ /* 0x000fc800078ec0ff */
[----:B------:R-:W-:Y:S01]  /*b140*/  @P1 LOP3.LUT R23, R23, 0x20, RZ, 0xfc, !PT ;  /* 0x0000002017171812 */ /* 0x000fe200078efcff */
[----:B0-----:R-:W-:Y:S06]  /*b150*/  @!P0 BRA `(.L_x_1176) ;  /* 0x0000000000048947 */ /* 0x001fec0003800000 */
[----:B------:R-:W-:Y:S01]  /*b160*/  BPT.TRAP 0x1 ;  /* 0x000000040000795c */ /* 0x000fe20000300000 */
.L_x_1176:
[----:B------:R-:W-:Y:S01]  /*b170*/  IMAD R25, R24, 0x8, R22 ;  /* 0x0000000818197824 */ /* 0x000fe200078e0216 */
[----:B------:R-:W-:Y:S01]  /*b180*/  SHF.L.U32 R0, R27, 0x1f, RZ ;  /* 0x0000001f1b007819 */ /* 0x000fe200000006ff */
[----:B------:R-:W-:Y:S03]  /*b190*/  BSSY B0, `(.L_x_1177) ;  /* 0x0000003000007945 */ /* 0x000fe60003800000 */
[----:B------:R-:W0:Y:S02]  /*b1a0*/  SYNCS.PHASECHK.TRANS64.TRYWAIT P0, [R25+URZ+0x32440], R0 ;  /* 0x03244000190075a7 */ /* 0x000e24000800017f */
[----:B0-----:R-:W-:Y:S05]  /*b1b0*/  @!P0 BRA `(.L_x_1178) ;  /* 0x0000004400e08947 */ /* 0x001fea0003800000 */
.L_x_1249:
[----:B------:R-:W-:Y:S05]  /*b1c0*/  BSYNC B0 ;  /* 0x0000000000007941 */ /* 0x000fea0003800000 */
.L_x_1177:
[----:B------:R-:W2:Y:S01]  /*b1d0*/  LDL R7, [R1] ;  /* 0x0000000001077983 */ /* 0x000ea20000100800 */
[----:B0-----:R-:W-:Y:S01]  /*b1e0*/  SHF.R.S32.HI R0, RZ, 0x1f, R37 ;  /* 0x0000001fff007819 */ /* 0x001fe20000011425 */
[----:B------:R-:W-:Y:S01]  /*b1f0*/  ULDC.64 UR4, c[0x0][0x300] ;  /* 0x0000c00000047ab9 */ /* 0x000fe20000000a00 */
[----:B-----5:R-:W-:Y:S01]  /*b200*/  SHF.R.S32.HI R4, RZ, 0x1f, R36 ;  /* 0x0000001fff047819 */ /* 0x020fe20000011424 */
[----:B------:R-:W-:Y:S01]  /*b210*/  IMAD.WIDE.U32 R2, R37, UR4, RZ ;  /* 0x0000000425027c25 */ /* 0x000fe2000f8e00ff */
[----:B------:R-:W-:Y:S01]  /*b220*/  LOP3.LUT R23, R23, 0xfffffffd, RZ, 0xc0, !PT ;  /* 0xfffffffd17177812 */ /* 0x000fe200078ec0ff */
[----:B------:R0:W-:Y:S04]  /*b230*/  STL [R1+0x10], R0 ;  /* 0x0000100001007387 */ /* 0x0001e80000100800 */
        /* <DEDUP_REMOVED lines=9> */
[----:B------:R-:W-:-:S04]  /*b2d0*/  ULDC.64 UR4, c[0x0][0x308] ;  /* 0x0000c20000047ab9 */ /* 0x000fc80000000a00 */
[----:B------:R-:W-:Y:S01]  /*b2e0*/  IADD3 R3, R3, R0, RZ ;  /* 0x0000000003037210 */ /* 0x000fe20007ffe0ff */
[----:B------:R-:W-:-:S04]  /*b2f0*/  IMAD R0, R28, UR4, RZ ;  /* 0x000000041c007c24 */ /* 0x000fc8000f8e02ff */
[C---:B------:R-:W-:Y:S02]  /*b300*/  IMAD R0, R18.reuse, UR5, R0 ;  /* 0x0000000512007c24 */ /* 0x040fe4000f8e0200 */
[----:B------:R-:W-:Y:S01]  /*b310*/  IMAD.WIDE.U32 R2, R18, UR4, R2 ;  /* 0x0000000412027c25 */ /* 0x000fe2000f8e0002 */
        /* <DEDUP_REMOVED lines=9> */
[----:B--2---:R-:W-:-:S02]  /*b3b0*/  IMAD R31, R8, -0x60, R7 ;  /* 0xffffffa0081f7824 */ /* 0x004fc400078e0207 */
[----:B0-----:R-:W-:Y:S02]  /*b3c0*/  IMAD.SHL.U32 R7, R5, 0x8, RZ ;  /* 0x0000000805077824 */ /* 0x001fe400078e00ff */
[----:B------:R-:W-:Y:S02]  /*b3d0*/  IMAD.IADD R31, R31, 0x1, -R6 ;  /* 0x000000011f1f7824 */ /* 0x000fe400078e0a06 */
[----:B------:R-:W-:Y:S01]  /*b3e0*/  IMAD R5, R24, 0x1800, R30 ;  /* 0x0000180018057824 */ /* 0x000fe200078e021e */
[----:B------:R-:W-:Y:S02]  /*b3f0*/  LOP3.LUT R7, R7, 0x38, RZ, 0xc0, !PT ;  /* 0x0000003807077812 */ /* 0x000fe400078ec0ff */
[----:B------:R-:W-:Y:S02]  /*b400*/  ISETP.GE.AND P0, PT, R31, 0x1, PT ;  /* 0x000000011f00780c */ /* 0x000fe40003f06270 */
        /* <DEDUP_REMOVED lines=55> */
.L_x_1263:
        /* <DEDUP_REMOVED lines=10> */
.L_x_1180:
[----:B------:R-:W-:Y:S02]  /*b820*/  PLOP3.LUT P1, PT, P1, P0, PT, 0xa2, 0x0 ;  /* 0x000000000000781c */ /* 0x000fe40000f21472 */
[----:B------:R-:W-:-:S08]  /*b830*/  @P0 R2UR P1, UR4, R25 ;  /* 0x00000000190402ca */ /* 0x000fd00000020000 */
[----:B------:R-:W-:-:S05]  /*b840*/  @P0 PLOP3.LUT P0, PT, P1, PT, PT, 0x80, 0x0 ;  /* 0x000000000000081c */ /* 0x000fca0000f0f070 */
[----:B------:R-:W-:Y:S01]  /*b850*/  @!P1 SYNCS.ARRIVE.TRANS64.RED.A0T1 RZ, [UR4+0x32430], RZ ;  /* 0x032430ffffff99a7 */ /* 0x000fe20008200404 */
[----:B------:R-:W-:Y:S07]  /*b860*/  @!P1 ARRIVES.LDGSTSBAR.64.TRANSCNT [UR4+0x32430] ;  /* 0x03243000ff0099b0 */ /* 0x000fee0008000a84 */
[----:B------:R-:W-:Y:S05]  /*b870*/  @P0 BRA.U.ANY `(.L_x_1180) ;  /* 0xfffffffd00e80947 */ /* 0x000fea000393ffff */
[----:B------:R-:W-:Y:S01]  /*b880*/  NOP ;  /* 0x0000000000007918 */ /* 0x000fe20000000000 */
[----:B------:R-:W-:-:S13]  /*b890*/  LOP3.LUT P2, RZ, R23, 0x400, RZ, 0xc0, !PT ;  /* 0x0000040017ff7812 */ /* 0x000fda000784c0ff */
[----:B------:R-:W-:Y:S05]  /*b8a0*/  @!P2 BRA `(.L_x_1181) ;  /* 0x000000000004a947 */ /* 0x000fea0003800000 */
[----:B------:R-:W-:Y:S01]  /*b8b0*/  BPT.TRAP 0x1 ;  /* 0x000000040000795c */ /* 0x000fe20000300000 */
.L_x_1181:
[----:B------:R1:W5:Y:S01]  /*b8c0*/  LDL.LU R0, [R1+0x4] ;  /* 0x0000040001007983 */ /* 0x0003620000300800 */
[----:B------:R-:W-:Y:S01]  /*b8d0*/  LOP3.LUT P0, RZ, R23, 0x40, RZ, 0xc0, !PT ;  /* 0x0000004017ff7812 */ /* 0x000fe2000780c0ff */
[----:B------:R1:W-:-:S12]  /*b8e0*/  SYNCS.ARRIVE.TRANS64.A1T0 RZ, [R25+URZ+0x32430], RZ ;  /* 0x032430ff19ff79a7 */ /* 0x0003d8000810003f */
[----:B------:R-:W-:Y:S05]  /*b8f0*/  WARPSYNC.ALL ;  /* 0x0000000000007948 */ /* 0x000fea0003800000 */
[----:B------:R-:W-:Y:S01]  /*b900*/  SEL R34, R34, RZ, !P0 ;  /* 0x000000ff22227207 */ /* 0x000fe20004000000 */
[----:B------:R-:W-:Y:S01]  /*b910*/  BSSY B6, `(.L_x_1182) ;  /* 0x0000019000067945 */ /* 0x000fe20003800000 */
[----:B------:R-:W-:Y:S01]  /*b920*/  BAR.SYNC.DEFER_BLOCKING 0x8, 0x180 ;  /* 0x0206000000007b1d */ /* 0x000fe20000010000 */
[----:B-----5:R-:W-:-:S05]  /*b930*/  SEL R0, R0, RZ, !P0 ;  /* 0x000000ff00007207 */ /* 0x020fca0004000000 */
[----:B------:R2:W-:Y:S02]  /*b940*/  STL [R1+0xc], R0 ;  /* 0x00000c0001007387 */ /* 0x0005e40000100800 */
[----:B--2---:R-:W-:-:S05]  /*b950*/  VIADD R0, R22, 0x18400 ;  /* 0x0001840016007836 */ /* 0x004fca0000000000 */
[----:B------:R-:W-:Y:S02]  /*b960*/  LOP3.LUT P0, RZ, R0, 0x3ff, RZ, 0xc0, !PT ;  /* 0x000003ff00ff7812 */ /* 0x000fe4000780c0ff */
[----:B------:R-:W-:-:S05]  /*b970*/  SHF.R.S32.HI R0, RZ, 0x1f, R35 ;  /* 0x0000001fff007819 */ /* 0x000fca0000011423 */
[----:B------:R2:W-:Y:S06]  /*b980*/  STL [R1+0x4], R0 ;  /* 0x0000040001007387 */ /* 0x0005ec0000100800 */
[----:B------:R-:W-:Y:S05]  /*b990*/  @!P0 BRA `(.L_x_1183) ;  /* 0x0000000000408947 */ /* 0x000fea0003800000 */
[----:B0-----:R-:W-:Y:S01]  /*b9a0*/  MOV R2, 0x0 ;  /* 0x0000000000027802 */ /* 0x001fe20000000f00 */
[----:B------:R-:W-:Y:S01]  /*b9b0*/  ULDC.64 UR6, c[0x4][0x98] ;  /* 0x0100260000067ab9 */ /* 0x000fe20000000a00 */
[----:B------:R-:W-:Y:S01]  /*b9c0*/  ULDC.64 UR8, c[0x4][0xa0] ;  /* 0x0100280000087ab9 */ /* 0x000fe20000000a00 */
[----:B------:R-:W-:Y:S01]  /*b9d0*/  ULDC.64 UR4, c[0x4][0x20] ;  /* 0x0100080000047ab9 */ /* 0x000fe20000000a00 */
[----:B------:R-:W-:Y:S01]  /*b9e0*/  MOV R4, UR6 ;  /* 0x0000000600047c02 */ /* 0x000fe20008000f00 */
[----:B------:R-:W-:Y:S01]  /*b9f0*/  IMAD.U32 R5, RZ, RZ, UR7 ;  /* 0x00000007ff057e24 */ /* 0x000fe2000f8e00ff */
[----:B------:R-:W0:Y:S01]  /*ba00*/  LDC.64 R2, c[0x4][R2] ;  /* 0x0100000002027b82 */ /* 0x000e220000000a00 */
        /* <DEDUP_REMOVED lines=8> */
[----:B012---:R-:W-:Y:S05]  /*ba90*/  CALL.ABS.NOINC R2 ;  /* 0x0000000002007343 */ /* 0x007fea0003c00000 */
.L_x_1183:
[----:B------:R-:W-:Y:S05]  /*baa0*/  BSYNC B6 ;  /* 0x0000000000067941 */ /* 0x000fea0003800000 */
.L_x_1182:
[----:B------:R-:W3:Y:S01]  /*bab0*/  LDL R21, [R1+0x4] ;  /* 0x0000040001157983 */ /* 0x000ee20000100800 */
[----:B------:R-:W4:Y:S03]  /*bac0*/  LDC R7, c[0x0][0x448] ;  /* 0x00011200ff077b82 */ /* 0x000f260000000800 */
[----:B------:R-:W5:Y:S01]  /*bad0*/  LDL R20, [R1+0xc] ;  /* 0x00000c0001147983 */ /* 0x000f620000100800 */
[----:B------:R-:W-:Y:S01]  /*bae0*/  IMAD.SHL.U32 R4, R17, 0x80, RZ ;  /* 0x0000008011047824 */ /* 0x000fe200078e00ff */
[----:B------:R-:W-:Y:S01]  /*baf0*/  ULDC.64 UR4, c[0x0][0x298] ;  /* 0x0000a60000047ab9 */ /* 0x000fe20000000a00 */
[----:B------:R-:W-:Y:S01]  /*bb00*/  LOP3.LUT R23, R23, 0xfffeffff, RZ, 0xc0, !PT ;  /* 0xfffeffff17177812 */ /* 0x000fe200078ec0ff */
[----:B0-----:R-:W0:Y:S01]  /*bb10*/  S2R R2, SR_TID.X ;  /* 0x0000000000027919 */ /* 0x001e220000002100 */
[----:B--2---:R-:W2:Y:S01]  /*bb20*/  S2R R0, SR_TID.X ;  /* 0x0000000000007919 */ /* 0x004ea20000002100 */
[----:B------:R-:W1:Y:S01]  /*bb30*/  S2R R6, SR_TID.X ;  /* 0x0000000000067919 */ /* 0x000e620000002100 */
[----:B----4-:R-:W-:-:S13]  /*bb40*/  ISETP.NE.AND P0, PT, R7, 0x1, PT ;  /* 0x000000010700780c */ /* 0x010fda0003f05270 */
[----:B------:R-:W-:Y:S02]  /*bb50*/  @P0 LOP3.LUT R23, R23, 0x10000, RZ, 0xfc, !PT ;  /* 0x0001000017170812 */ /* 0x000fe400078efcff */
[----:B0-----:R-:W-:-:S04]  /*bb60*/  LOP3.LUT R2, R2, 0x7f, RZ, 0xc0, !PT ;  /* 0x0000007f02027812 */ /* 0x001fc800078ec0ff */
[----:B------:R-:W-:Y:S01]  /*bb70*/  SHF.R.U32.HI R2, RZ, 0x3, R2 ;  /* 0x00000003ff027819 */ /* 0x000fe20000011602 */
[----:B--2---:R-:W-:Y:S02]  /*bb80*/  IMAD.SHL.U32 R3, R0, 0x10, RZ ;  /* 0x0000001000037824 */ /* 0x004fe400078e00ff */
[----:B------:R-:W0:Y:S03]  /*bb90*/  @P0 LDC R0, c[0x0][0x44c] ;  /* 0x00011300ff000b82 */ /* 0x000e260000000800 */
[----:B------:R-:W-:-:S04]  /*bba0*/  LOP3.LUT R3, R2, 0x70, R3, 0xf8, !PT ;  /* 0x0000007002037812 */ /* 0x000fc800078ef803 */
[----:B------:R-:W-:Y:S01]  /*bbb0*/  LOP3.LUT R17, R3, R4, RZ, 0xfc, !PT ;  /* 0x0000000403117212 */ /* 0x000fe200078efcff */
[----:B------:R-:W2:Y:S04]  /*bbc0*/  @P0 LDC R2, c[0x0][0x450] ;  /* 0x00011400ff020b82 */ /* 0x000ea80000000800 */
[----:B0-----:R-:W-:-:S04]  /*bbd0*/  @P0 IMAD.HI.U32 R3, R17, R0, RZ ;  /* 0x0000000011030227 */ /* 0x001fc800078e00ff */
[----:B------:R-:W-:Y:S01]  /*bbe0*/  IMAD.MOV.U32 R0, RZ, RZ, R17 ;  /* 0x000000ffff007224 */ /* 0x000fe200078e0011 */
[----:B--2---:R-:W-:Y:S01]  /*bbf0*/  @P0 SHF.R.U32.HI R0, RZ, R2, R3 ;  /* 0x00000002ff000219 */ /* 0x004fe20000011603 */
[----:B------:R-:W-:-:S04]  /*bc00*/  IMAD.WIDE.U32 R2, R35, UR4, RZ ;  /* 0x0000000423027c25 */ /* 0x000fc8000f8e00ff */
[----:B---3--:R-:W-:Y:S01]  /*bc10*/  IMAD R5, R21, UR4, RZ ;  /* 0x0000000415057c24 */ /* 0x008fe2000f8e02ff */
[----:B-1----:R-:W-:-:S03]  /*bc20*/  LOP3.LUT R21, R6, 0x7f, RZ, 0xc0, !PT ;  /* 0x0000007f06157812 */ /* 0x002fc600078ec0ff */
[----:B------:R-:W-:Y:S01]  /*bc30*/  IMAD R5, R35, UR5, R5 ;  /* 0x0000000523057c24 */ /* 0x000fe2000f8e0205 */
[----:B------:R-:W-:Y:S01]  /*bc40*/  ULDC.64 UR4, c[0x0][0x2d8] ;  /* 0x0000b60000047ab9 */ /* 0x000fe20000000a00 */
[----:B------:R-:W-:Y:S02]  /*bc50*/  SHF.R.U32.HI R21, RZ, 0x3, R21 ;  /* 0x00000003ff157819 */ /* 0x000fe40000011615 */
[----:B------:R-:W-:Y:S02]  /*bc60*/  IMAD.IADD R3, R3, 0x1, R5 ;  /* 0x0000000103037824 */ /* 0x000fe400078e0205 */
[----:B------:R-:W-:Y:S02]  /*bc70*/  IMAD R5, R28, UR4, RZ ;  /* 0x000000041c057c24 */ /* 0x000fe4000f8e02ff */
[----:B------:R-:W-:-:S04]  /*bc80*/  IMAD.WIDE.U32 R2, R18, UR4, R2 ;  /* 0x0000000412027c25 */ /* 0x000fc8000f8e0002 */
[----:B------:R-:W-:Y:S01]  /*bc90*/  IMAD R5, R18, UR5, R5 ;  /* 0x0000000512057c24 */ /* 0x000fe2000f8e0205 */
[----:B------:R-:W-:-:S03]  /*bca0*/  ULDC.64 UR4, c[0x0][0x2e0] ;  /* 0x0000b80000047ab9 */ /* 0x000fc60000000a00 */
[----:B------:R-:W-:Y:S02]  /*bcb0*/  IMAD.IADD R3, R3, 0x1, R5 ;  /* 0x0000000103037824 */ /* 0x000fe400078e0205 */
[----:B-----5:R-:W-:Y:S02]  /*bcc0*/  IMAD R5, R20, UR4, RZ ;  /* 0x0000000414057c24 */ /* 0x020fe4000f8e02ff */
[----:B------:R-:W-:-:S04]  /*bcd0*/  IMAD.WIDE.U32 R2, R34, UR4, R2 ;  /* 0x0000000422027c25 */ /* 0x000fc8000f8e0002 */
[----:B------:R-:W-:Y:S01]  /*bce0*/  IMAD R5, R34, UR5, R5 ;  /* 0x0000000522057c24 */ /* 0x000fe2000f8e0205 */
[----:B------:R-:W-:Y:S01]  /*bcf0*/  ULDC.64 UR4, c[0x0][0x2d0] ;  /* 0x0000b40000047ab9 */ /* 0x000fe20000000a00 */
[----:B------:R-:W-:Y:S02]  /*bd00*/  IMAD.SHL.U32 R20, R6, 0x8, RZ ;  /* 0x0000000806147824 */ /* 0x000fe400078e00ff */
[----:B------:R-:W-:Y:S01]  /*bd10*/  IMAD.IADD R3, R3, 0x1, R5 ;  /* 0x0000000103037824 */ /* 0x000fe200078e0205 */
[----:B------:R-:W-:Y:S02]  /*bd20*/  SHF.R.S32.HI R5, RZ, 0x1f, R0 ;  /* 0x0000001fff057819 */ /* 0x000fe40000011400 */
[----:B------:R-:W-:Y:S01]  /*bd30*/  LOP3.LUT R20, R20, 0x38, RZ, 0xc0, !PT ;  /* 0x0000003814147812 */ /* 0x000fe200078ec0ff */
[----:B------:R-:W-:-:S04]  /*bd40*/  IMAD.WIDE.U32 R2, R0, UR4, R2 ;  /* 0x0000000400027c25 */ /* 0x000fc8000f8e0002 */
[----:B------:R-:W-:-:S04]  /*bd50*/  IMAD R5, R5, UR4, RZ ;  /* 0x0000000405057c24 */ /* 0x000fc8000f8e02ff */
[----:B------:R-:W-:Y:S01]  /*bd60*/  IMAD R5, R0, UR5, R5 ;  /* 0x0000000500057c24 */ /* 0x000fe2000f8e0205 */
[----:B------:R-:W-:Y:S01]  /*bd70*/  ULDC.64 UR4, c[0x0][0x2c8] ;  /* 0x0000b20000047ab9 */ /* 0x000fe20000000a00 */
[----:B------:R-:W-:Y:S02]  /*bd80*/  IMAD.MOV R0, RZ, RZ, -R0 ;  /* 0x000000ffff007224 */ /* 0x000fe400078e0a00 */
[----:B------:R-:W-:Y:S02]  /*bd90*/  IMAD.IADD R3, R3, 0x1, R5 ;  /* 0x0000000103037824 */ /* 0x000fe400078e0205 */
[----:B------:R-:W-:-:S04]  /*bda0*/  IMAD R0, R7, R0, R17 ;  /* 0x0000000007007224 */ /* 0x000fc800078e0211 */
[----:B------:R-:W-:Y:S01]  /*bdb0*/  IMAD.WIDE.U32 R2, R0, UR4, R2 ;  /* 0x0000000400027c25 */ /* 0x000fe2000f8e0002 */
[----:B------:R-:W-:-:S05]  /*bdc0*/  SHF.R.S32.HI R5, RZ, 0x1f, R0 ;  /* 0x0000001fff057819 */ /* 0x000fca0000011400 */
[----:B------:R-:W-:-:S04]  /*bdd0*/  IMAD R5, R5, UR4, RZ ;  /* 0x0000000405057c24 */ /* 0x000fc8000f8e02ff */
[----:B------:R-:W-:Y:S01]  /*bde0*/  IMAD R5, R0, UR5, R5 ;  /* 0x0000000500057c24 */ /* 0x000fe2000f8e0205 */
[----:B------:R-:W-:Y:S02]  /*bdf0*/  ULDC.64 UR4, c[0x0][0x280] ;  /* 0x0000a00000047ab9 */ /* 0x000fe40000000a00 */
[----:B------:R-:W-:Y:S01]  /*be00*/  LEA R0, P0, R2, UR4, 0x1 ;  /* 0x0000000402007c11 */ /* 0x000fe2000f8008ff */
[----:B------:R-:W-:Y:S01]  /*be10*/  ULDC UR4, c[0x0][0x2b8] ;  /* 0x0000ae0000047ab9 */ /* 0x000fe20000000800 */
[----:B------:R-:W-:-:S04]  /*be20*/  IADD3 R5, R3, R5, RZ ;  /* 0x0000000503057210 */ /* 0x000fc80007ffe0ff */
[----:B------:R-:W-:Y:S01]  /*be30*/  LEA.HI.X R5, R2, UR5, R5, 0x1, P0 ;  /* 0x0000000502057c11 */ /* 0x000fe200080f0c05 */
[----:B------:R-:W-:Y:S01]  /*be40*/  UMOV UR5, 0xffffffff ;  /* 0xffffffff00057882 */ /* 0x000fe20000000000 */
[----:B------:R-:W-:Y:S02]  /*be50*/  ISETP.GE.AND P0, PT, R20, UR4, PT ;  /* 0x0000000414007c0c */ /* 0x000fe4000bf06270 */
[----:B------:R-:W-:Y:S11]  /*be60*/  BRA.DIV UR5, `(.L_x_1184) ;  /* 0x0000004205c87947 */ /* 0x000ff6000b800000 */
[----:B------:R-:W2:Y:S01]  /*be70*/  LDL.LU R2, [R1+0x8] ;  /* 0x0000080001027983 */ /* 0x000ea20000300800 */
[----:B------:R-:W2:Y:S03]  /*be80*/  LDC R3, c[0x0][0x448] ;  /* 0x00011200ff037b82 */ /* 0x000ea60000000800 */
[----:B------:R-:W0:Y:S01]  /*be90*/  SHFL.IDX PT, R10, R0, RZ, 0x181f ;  /* 0x00181fff000a7589 */ /* 0x000e2200000e0000 */
[----:B------:R-:W-:-:S03]  /*bea0*/  IMAD.IADD R4, R21, 0x1, R4 ;  /* 0x0000000115047824 */ /* 0x000fc600078e0204 */
[----:B------:R-:W-:Y:S01]  /*beb0*/  SHFL.IDX PT, R7, R0, 0x1, 0x181f ;  /* 0x00381f0000077f89 */ /* 0x000fe200000e0000 */
[----:B------:R-:W-:-:S03]  /*bec0*/  VIADD R8, R4, 0x10 ;  /* 0x0000001004087836 */ /* 0x000fc60000000000 */
[----:B------:R-:W-:Y:S04]  /*bed0*/  SHFL.IDX PT, R11, R0, 0x2, 0x181f ;  /* 0x00581f00000b7f89 */ /* 0x000fe800000e0000 */
[----:B------:R-:W-:Y:S01]  /*bee0*/  SHFL.IDX PT, R12, R0, 0x3, 0x181f ;  /* 0x00781f00000c7f89 */ /* 0x000fe200000e0000 */
[----:B------:R-:W-:Y:S01]  /*bef0*/  LOP3.LUT R23, R23, 0xffffdfff, RZ, 0xc0, !PT ;  /* 0xffffdfff17177812 */ /* 0x000fe200078ec0ff */
[----:B--2---:R-:W-:Y:S02]  /*bf00*/  IMAD R6, R2, R3, RZ ;  /* 0x0000000302067224 */ /* 0x004fe400078e02ff */
[----:B------:R-:W1:Y:S03]  /*bf10*/  SHFL.IDX PT, R3, R5, RZ, 0x181f ;  /* 0x00181fff05037589 */ /* 0x000e6600000e0000 */
[-C--:B------:R-:W-:Y:S01]  /*bf20*/  ISETP.GE.AND P6, PT, R4, R6.reuse, PT ;  /* 0x000000060400720c */ /* 0x080fe20003fc6270 */
[----:B------:R-:W2:Y:S01]  /*bf30*/  SHFL.IDX PT, R2, R5, 0x1, 0x181f ;  /* 0x00381f0005027f89 */ /* 0x000ea200000e0000 */
[----:B------:R-:W-:-:S11]  /*bf40*/  ISETP.GE.AND P5, PT, R8, R6, PT ;  /* 0x000000060800720c */ /* 0x000fd60003fa6270 */
[----:B0-----:R-:W-:-:S05]  /*bf50*/  @!P6 LEA R10, P1, R20, R10, 0x1 ;  /* 0x0000000a140ae211 */ /* 0x001fca00078208ff */
[----:B-1----:R-:W-:Y:S01]  /*bf60*/  @!P6 IMAD.X R3, RZ, RZ, R3, P1 ;  /* 0x000000ffff03e224 */ /* 0x002fe200008e0603 */
[----:B------:R-:W-:Y:S01]  /*bf70*/  @!P5 LEA R7, P1, R20, R7, 0x1 ;  /* 0x000000071407d211 */ /* 0x000fe200078208ff */
[----:B------:R-:W-:-:S04]  /*bf80*/  VIADD R8, R4, 0x20 ;  /* 0x0000002004087836 */ /* 0x000fc80000000000 */
[----:B--2---:R-:W-:Y:S02]  /*bf90*/  @!P5 IMAD.X R9, RZ, RZ, R2, P1 ;  /* 0x000000ffff09d224 */ /* 0x004fe400008e0602 */
[----:B------:R-:W0:Y:S01]  /*bfa0*/  SHFL.IDX PT, R2, R5, 0x2, 0x181f ;  /* 0x00581f0005027f89 */ /* 0x000e2200000e0000 */
[----:B------:R-:W-:-:S13]  /*bfb0*/  ISETP.GE.AND P3, PT, R8, R6, PT ;  /* 0x000000060800720c */ /* 0x000fda0003f66270 */
[----:B------:R-:W-:-:S05]  /*bfc0*/  @!P3 LEA R11, P1, R20, R11, 0x1 ;  /* 0x0000000b140bb211 */ /* 0x000fca00078208ff */
[----:B0-----:R-:W-:Y:S02]  /*bfd0*/  @!P3 IMAD.X R8, RZ, RZ, R2, P1 ;  /* 0x000000ffff08b224 */ /* 0x001fe400008e0602 */
[----:B------:R-:W-:-:S05]  /*bfe0*/  VIADD R2, R4, 0x30 ;  /* 0x0000003004027836 */ /* 0x000fca0000000000 */
[----:B------:R-:W-:Y:S01]  /*bff0*/  ISETP.GE.AND P2, PT, R2, R6, PT ;  /* 0x000000060200720c */ /* 0x000fe20003f46270 */
[----:B------:R-:W-:-:S05]  /*c000*/  VIADD R2, R4, 0x40 ;  /* 0x0000004004027836 */ /* 0x000fca0000000000 */
[----:B------:R-:W-:Y:S02]  /*c010*/  ISETP.GE.AND P4, PT, R2, R6, PT ;  /* 0x000000060200720c */ /* 0x000fe40003f86270 */
[----:B------:R-:W0:Y:S05]  /*c020*/  SHFL.IDX PT, R2, R5, 0x3, 0x181f ;  /* 0x00781f0005027f89 */ /* 0x000e2a00000e0000 */
[----:B------:R-:W-:Y:S02]  /*c030*/  @!P2 LEA R14, P1, R20, R12, 0x1 ;  /* 0x0000000c140ea211 */ /* 0x000fe400078208ff */
[----:B------:R-:W1:Y:S03]  /*c040*/  SHFL.IDX PT, R12, R0, 0x4, 0x181f ;  /* 0x00981f00000c7f89 */ /* 0x000e6600000e0000 */
[----:B0-----:R-:W-:-:S02]  /*c050*/  @!P2 IMAD.X R13, RZ, RZ, R2, P1 ;  /* 0x000000ffff0da224 */ /* 0x001fc400008e0602 */
[----:B------:R-:W0:Y:S01]  /*c060*/  SHFL.IDX PT, R2, R5, 0x4, 0x181f ;  /* 0x00981f0005027f89 */ /* 0x000e2200000e0000 */
[----:B-1----:R-:W-:Y:S02]  /*c070*/  @!P4 LEA R15, P1, R20, R12, 0x1 ;  /* 0x0000000c140fc211 */ /* 0x002fe400078208ff */
[----:B------:R-:W-:-:S04]  /*c080*/  @P6 LOP3.LUT R23, R23, 0x2000, RZ, 0xfc, !PT ;  /* 0x0000200017176812 */ /* 0x000fc800078efcff */
[----:B------:R-:W-:Y:S01]  /*c090*/  LOP3.LUT R23, R23, 0xffffefff, RZ, 0xc0, !PT ;  /* 0xffffefff17177812 */ /* 0x000fe200078ec0ff */
[----:B0-----:R-:W-:Y:S02]  /*c0a0*/  @!P4 IMAD.X R12, RZ, RZ, R2, P1 ;  /* 0x000000ffff0cc224 */ /* 0x001fe400008e0602 */
[----:B------:R-:W-:-:S05]  /*c0b0*/  @!P6 IMAD.MOV.U32 R2, RZ, RZ, R10 ;  /* 0x000000ffff02e224 */ /* 0x000fca00078e000a */
[----:B------:R0:W-:Y:S01]  /*c0c0*/  @!P6 LDGSTS.E.BYPASS.LTC128B.128 [R26+0x18400], desc[UR36][R2.64], !P0 ;  /* 0x18400000021aefae */ /* 0x0001e2000c101d64 */
[----:B------:R-:W-:Y:S01]  /*c0d0*/  @P5 LOP3.LUT R23, R23, 0x1000, RZ, 0xfc, !PT ;  /* 0x0000100017175812 */ /* 0x000fe200078efcff */
[----:B0-----:R-:W-:Y:S02]  /*c0e0*/  @!P5 IMAD.MOV.U32 R2, RZ, RZ, R7 ;  /* 0x000000ffff02d224 */ /* 0x001fe400078e0007 */
[----:B------:R-:W-:-:S05]  /*c0f0*/  @!P5 IMAD.MOV.U32 R3, RZ, RZ, R9 ;  /* 0x000000ffff03d224 */ /* 0x000fca00078e0009 */
[----:B------:R0:W-:Y:S01]  /*c100*/  @!P5 LDGSTS.E.BYPASS.LTC128B.128 [R26+0x18c00], desc[UR36][R2.64], !P0 ;  /* 0x18c00000021adfae */ /* 0x0001e2000c101d64 */
[----:B------:R-:W-:-:S03]  /*c110*/  LOP3.LUT R23, R23, 0xfffff7ff, RZ, 0xc0, !PT ;  /* 0xfffff7ff17177812 */ /* 0x000fc600078ec0ff */
[----:B------:R-:W1:Y:S01]  /*c120*/  SHFL.IDX PT, R9, R0, 0x5, 0x181f ;  /* 0x00b81f0000097f89 */ /* 0x000e6200000e0000 */
[----:B0-----:R-:W-:Y:S02]  /*c130*/  @!P3 IMAD.MOV.U32 R2, RZ, RZ, R11 ;  /* 0x000000ffff02b224 */ /* 0x001fe400078e000b */
[----:B------:R-:W-:Y:S01]  /*c140*/  @!P3 IMAD.MOV.U32 R3, RZ, RZ, R8 ;  /* 0x000000ffff03b224 */ /* 0x000fe200078e0008 */
[----:B------:R-:W-:-:S04]  /*c150*/  @P3 LOP3.LUT R23, R23, 0x800, RZ, 0xfc, !PT ;  /* 0x0000080017173812 */ /* 0x000fc800078efcff */
[----:B------:R0:W-:Y:S04]  /*c160*/  @!P3 LDGSTS.E.BYPASS.LTC128B.128 [R26+0x19400], desc[UR36][R2.64], !P0 ;  /* 0x19400000021abfae */ /* 0x0001e8000c101d64 */
[----:B------:R-:W2:Y:S01]  /*c170*/  SHFL.IDX PT, R8, R5, 0x5, 0x181f ;  /* 0x00b81f0005087f89 */ /* 0x000ea200000e0000 */
[----:B0-----:R-:W-:Y:S01]  /*c180*/  IADD3 R2, R4, 0x50, RZ ;  /* 0x0000005004027810 */ /* 0x001fe20007ffe0ff */
[----:B------:R-:W-:Y:S02]  /*c190*/  @!P2 IMAD.MOV.U32 R3, RZ, RZ, R13 ;  /* 0x000000ffff03a224 */ /* 0x000fe400078e000d */
[----:B------:R-:W0:Y:S01]  /*c1a0*/  SHFL.IDX PT, R7, R0, 0x6, 0x181f ;  /* 0x00d81f0000077f89 */ /* 0x000e2200000e0000 */
[----:B------:R-:W-:Y:S01]  /*c1b0*/  ISETP.GE.AND P3, PT, R2, R6, PT ;  /* 0x000000060200720c */ /* 0x000fe20003f66270 */
[----:B------:R-:W-:Y:S01]  /*c1c0*/  @!P2 IMAD.MOV.U32 R2, RZ, RZ, R14 ;  /* 0x000000ffff02a224 */ /* 0x000fe200078e000e */
[----:B------:R-:W-:-:S04]  /*c1d0*/  LOP3.LUT R23, R23, 0xfffffdff, RZ, 0xc0, !PT ;  /* 0xfffffdff17177812 */ /* 0x000fc800078ec0ff */
[----:B------:R3:W-:Y:S01]  /*c1e0*/  @!P2 LDGSTS.E.BYPASS.LTC128B.128 [R26+0x19c00], desc[UR36][R2.64], !P0 ;  /* 0x19c00000021aafae */ /* 0x0007e2000c101d64 */
[----:B------:R-:W-:-:S03]  /*c1f0*/  @P2 LOP3.LUT R23, R23, 0x200, RZ, 0xfc, !PT ;  /* 0x0000020017172812 */ /* 0x000fc600078efcff */
[----:B---3--:R-:W3:Y:S01]  /*c200*/  SHFL.IDX PT, R2, R5, 0x6, 0x181f ;  /* 0x00d81f0005027f89 */ /* 0x008ee200000e0000 */
[----:B------:R-:W-:-:S05]  /*c210*/  VIADD R3, R4, 0x60 ;  /* 0x0000006004037836 */ /* 0x000fca0000000000 */
[----:B------:R-:W-:Y:S02]  /*c220*/  ISETP.GE.AND P2, PT, R3, R6, PT ;  /* 0x000000060300720c */ /* 0x000fe40003f46270 */
[----:B-1----:R-:W-:-:S05]  /*c230*/  @!P3 LEA R9, P1, R20, R9, 0x1 ;  /* 0x000000091409b211 */ /* 0x002fca00078208ff */
[----:B--2---:R-:W-:-:S06]  /*c240*/  @!P3 IMAD.X R8, RZ, RZ, R8, P1 ;  /* 0x000000ffff08b224 */ /* 0x004fcc00008e0608 */
[----:B0-----:R-:W-:Y:S01]  /*c250*/  @!P2 LEA R7, P1, R20, R7, 0x1 ;  /* 0x000000071407a211 */ /* 0x001fe200078208ff */
[----:B------:R-:W-:-:S04]  /*c260*/  @!P4 IMAD.MOV.U32 R3, RZ, RZ, R12 ;  /* 0x000000ffff03c224 */ /* 0x000fc800078e000c */
[----:B---3--:R-:W-:Y:S02]  /*c270*/  @!P2 IMAD.X R10, RZ, RZ, R2, P1 ;  /* 0x000000ffff0aa224 */ /* 0x008fe400008e0602 */
[----:B------:R-:W-:-:S05]  /*c280*/  @!P4 IMAD.MOV.U32 R2, RZ, RZ, R15 ;  /* 0x000000ffff02c224 */ /* 0x000fca00078e000f */
[----:B------:R0:W-:Y:S01]  /*c290*/  @!P4 LDGSTS.E.BYPASS.LTC128B.128 [R26+0x1a400], desc[UR36][R2.64], !P0 ;  /* 0x1a400000021acfae */ /* 0x0001e2000c101d64 */
[----:B------:R-:W-:Y:S01]  /*c2a0*/  LOP3.LUT R23, R23, 0xfffffeff, RZ, 0xc0, !PT ;  /* 0xfffffeff17177812 */ /* 0x000fe200078ec0ff */
[----:B0-----:R-:W-:Y:S02]  /*c2b0*/  @!P3 IMAD.MOV.U32 R2, RZ, RZ, R9 ;  /* 0x000000ffff02b224 */ /* 0x001fe400078e0009 */
[----:B------:R-:W-:-:S05]  /*c2c0*/  @!P3 IMAD.MOV.U32 R3, RZ, RZ, R8 ;  /* 0x000000ffff03b224 */ /* 0x000fca00078e0008 */
[----:B------:R0:W-:Y:S04]  /*c2d0*/  @!P3 LDGSTS.E.BYPASS.LTC128B.128 [R26+0x1ac00], desc[UR36][R2.64], !P0 ;  /* 0x1ac00000021abfae */ /* 0x0001e8000c101d64 */
[----:B------:R-:W1:Y:S01]  /*c2e0*/  SHFL.IDX PT, R5, R5, 0x7, 0x181f ;  /* 0x00f81f0005057f89 */ /* 0x000e6200000e0000 */
[----:B0-----:R-:W-:Y:S02]  /*c2f0*/  @!P2 IMAD.MOV.U32 R2, RZ, RZ, R7 ;  /* 0x000000ffff02a224 */ /* 0x001fe400078e0007 */
[----:B------:R-:W-:Y:S01]  /*c300*/  @!P2 IMAD.MOV.U32 R3, RZ, RZ, R10 ;  /* 0x000000ffff03a224 */ /* 0x000fe200078e000a */
[----:B------:R-:W0:Y:S04]  /*c310*/  SHFL.IDX PT, R0, R0, 0x7, 0x181f ;  /* 0x00f81f0000007f89 */ /* 0x000e2800000e0000 */
[----:B------:R2:W-:Y:S01]  /*c320*/  @!P2 LDGSTS.E.BYPASS.LTC128B.128 [R26+0x1b400], desc[UR36][R2.64], !P0 ;  /* 0x1b400000021aafae */ /* 0x0005e2000c101d64 */
[----:B------:R-:W-:-:S04]  /*c330*/  @P4 LOP3.LUT R23, R23, 0x100, RZ, 0xfc, !PT ;  /* 0x0000010017174812 */ /* 0x000fc800078efcff */
[----:B------:R-:W-:-:S04]  /*c340*/  LOP3.LUT R23, R23, 0xffffff7f, RZ, 0xc0, !PT ;  /* 0xffffff7f17177812 */ /* 0x000fc800078ec0ff */
[----:B------:R-:W-:-:S04]  /*c350*/  @P3 LOP3.LUT R23, R23, 0x80, RZ, 0xfc, !PT ;  /* 0x0000008017173812 */ /* 0x000fc800078efcff */
[----:B------:R-:W-:-:S04]  /*c360*/  LOP3.LUT R23, R23, 0xffffffbf, RZ, 0xc0, !PT ;  /* 0xffffffbf17177812 */ /* 0x000fc800078ec0ff */
[----:B-12---:R-:W-:-:S07]  /*c370*/  @P2 LOP3.LUT R23, R23, 0x40, RZ, 0xfc, !PT ;  /* 0x0000004017172812 */ /* 0x006fce00078efcff */
.L_x_1280:
[----:B------:R-:W-:Y:S01]  /*c380*/  VIADD R4, R4, 0x70 ;  /* 0x0000007004047836 */ /* 0x000fe20000000000 */
[----:B------:R-:W-:-:S04]  /*c390*/  LOP3.LUT R23, R23, 0xffffbfff, RZ, 0xc0, !PT ;  /* 0xffffbfff17177812 */ /* 0x000fc800078ec0ff */
[----:B------:R-:W-:-:S13]  /*c3a0*/  ISETP.GE.AND P2, PT, R4, R6, PT ;  /* 0x000000060400720c */ /* 0x000fda0003f46270 */
[----:B0-----:R-:W-:Y:S02]  /*c3b0*/  @!P2 LEA R2, P1, R20, R0, 0x1 ;  /* 0x000000001402a211 */ /* 0x001fe400078208ff */
[----:B------:R-:W-:-:S03]  /*c3c0*/  @P2 LOP3.LUT R23, R23, 0x4000, RZ, 0xfc, !PT ;  /* 0x0000400017172812 */ /* 0x000fc600078efcff */
[----:B------:R-:W-:-:S05]  /*c3d0*/  @!P2 IMAD.X R3, RZ, RZ, R5, P1 ;  /* 0x000000ffff03a224 */ /* 0x000fca00008e0605 */
[----:B------:R-:W-:Y:S01]  /*c3e0*/  @!PT LDS RZ, [RZ] ;  /* 0x00000000fffff984 */ /* 0x000fe20000000800 */
[----:B------:R-:W-:Y:S01]  /*c3f0*/  @!PT LDS RZ, [RZ] ;  /* 0x00000000fffff984 */ /* 0x000fe20000000800 */
[----:B------:R-:W-:Y:S01]  /*c400*/  @!PT LDS RZ, [RZ] ;  /* 0x00000000fffff984 */ /* 0x000fe20000000800 */
[----:B------:R0:W-:Y:S01]  /*c410*/  @!P2 LDGSTS.E.BYPASS.LTC128B.128 [R26+0x1bc00], desc[UR36][R2.64], !P0 ;  /* 0x1bc00000021aafae */ /* 0x0001e2000c101d64 */
[----:B------:R-:W-:Y:S01]  /*c420*/  PLOP3.LUT P0, PT, PT, PT, PT, 0x80, 0x0 ;  /* 0x000000000000781c */ /* 0x000fe20003f0f070 */
[----:B------:R-:W-:-:S12]  /*c430*/  NOP ;  /* 0x0000000000007918 */ /* 0x000fd80000000000 */
.L_x_1185:
[----:B------:R-:W-:Y:S02]  /*c440*/  PLOP3.LUT P1, PT, P1, P0, PT, 0xa2, 0x0 ;  /* 0x000000000000781c */ /* 0x000fe40000f21472 */
[----:B------:R-:W-:-:S08]  /*c450*/  @P0 R2UR P1, UR4, R22 ;  /* 0x00000000160402ca */ /* 0x000fd00000020000 */
[----:B------:R-:W-:-:S05]  /*c460*/  @P0 PLOP3.LUT P0, PT, P1, PT, PT, 0x80, 0x0 ;  /* 0x000000000000081c */ /* 0x000fca0000f0f070 */
[----:B------:R-:W-:Y:S01]  /*c470*/  @!P1 SYNCS.ARRIVE.TRANS64.RED.A0T1 RZ, [UR4+0x32400], RZ ;  /* 0x032400ffffff99a7 */ /* 0x000fe20008200404 */
[----:B------:R-:W-:Y:S07]  /*c480*/  @!P1 ARRIVES.LDGSTSBAR.64.TRANSCNT [UR4+0x32400] ;  /* 0x03240000ff0099b0 */ /* 0x000fee0008000a84 */
[----:B------:R-:W-:Y:S05]  /*c490*/  @P0 BRA.U.ANY `(.L_x_1185) ;  /* 0xfffffffd00e80947 */ /* 0x000fea000393ffff */
[----:B------:R-:W-:Y:S01]  /*c4a0*/  NOP ;  /* 0x0000000000007918 */ /* 0x000fe20000000000 */
[----:B------:R-:W-:Y:S01]  /*c4b0*/  VIADD R0, R22, 0x22400 ;  /* 0x0002240016007836 */ /* 0x000fe20000000000 */
[----:B------:R1:W-:Y:S01]  /*c4c0*/  SYNCS.ARRIVE.TRANS64.A1T0 RZ, [R22+URZ+0x32400], RZ ;  /* 0x032400ff16ff79a7 */ /* 0x0003e2000810003f */
[----:B------:R-:W-:Y:S03]  /*c4d0*/  BSSY B6, `(.L_x_1186) ;  /* 0x0000013000067945 */ /* 0x000fe60003800000 */
[----:B------:R-:W-:-:S13]  /*c4e0*/  LOP3.LUT P0, RZ, R0, 0x3ff, RZ, 0xc0, !PT ;  /* 0x000003ff00ff7812 */ /* 0x000fda000780c0ff */
[----:B-1----:R-:W-:Y:S05]  /*c4f0*/  @!P0 BRA `(.L_x_1187) ;  /* 0x0000000000408947 */ /* 0x002fea0003800000 */
[----:B0-----:R-:W-:Y:S01]  /*c500*/  MOV R2, 0x0 ;  /* 0x0000000000027802 */ /* 0x001fe20000000f00 */
[----:B------:R-:W-:Y:S01]  /*c510*/  ULDC.64 UR6, c[0x4][0x98] ;  /* 0x0100260000067ab9 */ /* 0x000fe20000000a00 */
[----:B------:R-:W-:Y:S01]  /*c520*/  ULDC.64 UR8, c[0x4][0xa0] ;  /* 0x0100280000087ab9 */ /* 0x000fe20000000a00 */
[----:B------:R-:W-:Y:S01]  /*c530*/  ULDC.64 UR4, c[0x4][0x28] ;  /* 0x01000a0000047ab9 */ /* 0x000fe20000000a00 */
[----:B------:R-:W-:Y:S01]  /*c540*/  IMAD.U32 R4, RZ, RZ, UR6 ;  /* 0x00000006ff047e24 */ /* 0x000fe2000f8e00ff */
[----:B------:R-:W-:Y:S01]  /*c550*/  MOV R6, UR8 ;  /* 0x0000000800067c02 */ /* 0x000fe20008000f00 */
        /* <DEDUP_REMOVED lines=9> */
[----:B0-----:R-:W-:Y:S05]  /*c5f0*/  CALL.ABS.NOINC R2 ;  /* 0x0000000002007343 */ /* 0x001fea0003c00000 */
.L_x_1187:
[----:B------:R-:W-:Y:S05]  /*c600*/  BSYNC B6 ;  /* 0x0000000000067941 */ /* 0x000fea0003800000 */
.L_x_1186:
[----:B------:R-:W2:Y:S01]  /*c610*/  LDL.LU R21, [R1+0x4] ;  /* 0x0000040001157983 */ /* 0x000ea20000300800 */
[----:B0-----:R-:W0:Y:S01]  /*c620*/  LDC R2, c[0x0][0x448] ;  /* 0x00011200ff027b82 */ /* 0x001e220000000800 */
[----:B------:R-:W-:Y:S02]  /*c630*/  ULDC.64 UR4, c[0x0][0x398] ;  /* 0x0000e60000047ab9 */ /* 0x000fe40000000a00 */
[----:B------:R-:W3:Y:S01]  /*c640*/  LDL.LU R20, [R1+0xc] ;  /* 0x00000c0001147983 */ /* 0x000ee20000300800 */
[----:B0-----:R-:W-:-:S13]  /*c650*/  ISETP.NE.AND P6, PT, R2, 0x1, PT ;  /* 0x000000010200780c */ /* 0x001fda0003fc5270 */
[----:B------:R-:W0:Y:S08]  /*c660*/  @P6 LDC R3, c[0x0][0x44c] ;  /* 0x00011300ff036b82 */ /* 0x000e300000000800 */
[----:B------:R-:W1:Y:S01]  /*c670*/  @P6 LDC R2, c[0x0][0x450] ;  /* 0x00011400ff026b82 */ /* 0x000e620000000800 */
[----:B------:R-:W-:Y:S02]  /*c680*/  IMAD.MOV.U32 R0, RZ, RZ, R17 ;  /* 0x000000ffff007224 */ /* 0x000fe400078e0011 */
[----:B0-----:R-:W-:-:S05]  /*c690*/  @P6 IMAD.HI.U32 R3, R17, R3, RZ ;  /* 0x0000000311036227 */ /* 0x001fca00078e00ff */
[----:B-1----:R-:W-:Y:S01]  /*c6a0*/  @P6 SHF.R.U32.HI R0, RZ, R2, R3 ;  /* 0x00000002ff006219 */ /* 0x002fe20000011603 */
[----:B------:R-:W-:Y:S01]  /*c6b0*/  IMAD.WIDE.U32 R2, R35, UR4, RZ ;  /* 0x0000000423027c25 */ /* 0x000fe2000f8e00ff */
[----:B------:R-:W0:Y:S02]  /*c6c0*/  S2R R7, SR_TID.X ;  /* 0x0000000000077919 */ /* 0x000e240000002100 */
[----:B------:R-:W-:Y:S01]  /*c6d0*/  SHF.R.S32.HI R5, RZ, 0x1f, R0 ;  /* 0x0000001fff057819 */ /* 0x000fe20000011400 */
[----:B0-----:R-:W-:-:S05]  /*c6e0*/  IMAD.SHL.U32 R6, R7, 0x8, RZ ;  /* 0x0000000807067824 */ /* 0x001fca00078e00ff */
[----:B------:R-:W-:Y:S01]  /*c6f0*/  LOP3.LUT R6, R6, 0x38, RZ, 0xc0, !PT ;  /* 0x0000003806067812 */ /* 0x000fe200078ec0ff */
[----:B--2---:R-:W-:-:S04]  /*c700*/  IMAD R4, R21, UR4, RZ ;  /* 0x0000000415047c24 */ /* 0x004fc8000f8e02ff */
[----:B------:R-:W-:Y:S01]  /*c710*/  IMAD R4, R35, UR5, R4 ;  /* 0x0000000523047c24 */ /* 0x000fe2000f8e0204 */
[----:B------:R-:W-:-:S03]  /*c720*/  ULDC.64 UR4, c[0x0][0x3d8] ;  /* 0x0000f60000047ab9 */ /* 0x000fc60000000a00 */
[----:B------:R-:W-:Y:S02]  /*c730*/  IMAD.IADD R3, R3, 0x1, R4 ;  /* 0x0000000103037824 */ /* 0x000fe400078e0204 */
[----:B------:R-:W-:Y:S02]  /*c740*/  IMAD R4, R28, UR4, RZ ;  /* 0x000000041c047c24 */ /* 0x000fe4000f8e02ff */
[----:B------:R-:W-:-:S04]  /*c750*/  IMAD.WIDE.U32 R2, R18, UR4, R2 ;  /* 0x0000000412027c25 */ /* 0x000fc8000f8e0002 */
[----:B------:R-:W-:Y:S01]  /*c760*/  IMAD R4, R18, UR5, R4 ;  /* 0x0000000512047c24 */ /* 0x000fe2000f8e0204 */
[----:B------:R-:W-:-:S03]  /*c770*/  ULDC.64 UR4, c[0x0][0x3e0] ;  /* 0x0000f80000047ab9 */ /* 0x000fc60000000a00 */
[----:B------:R-:W-:Y:S02]  /*c780*/  IMAD.IADD R3, R3, 0x1, R4 ;  /* 0x0000000103037824 */ /* 0x000fe400078e0204 */
[----:B---3--:R-:W-:Y:S02]  /*c790*/  IMAD R4, R20, UR4, RZ ;  /* 0x0000000414047c24 */ /* 0x008fe4000f8e02ff */
[----:B------:R-:W-:Y:S01]  /*c7a0*/  IMAD.WIDE.U32 R2, R34, UR4, R2 ;  /* 0x0000000422027c25 */ /* 0x000fe2000f8e0002 */
[----:B------:R-:W-:-:S03]  /*c7b0*/  ULDC UR4, c[0x0][0x448] ;  /* 0x0001120000047ab9 */ /* 0x000fc60000000800 */
[----:B------:R-:W-:-:S04]  /*c7c0*/  IMAD R4, R34, UR5, R4 ;  /* 0x0000000522047c24 */ /* 0x000fc8000f8e0204 */
[----:B------:R-:W-:Y:S02]  /*c7d0*/  IMAD.IADD R3, R3, 0x1, R4 ;  /* 0x0000000103037824 */ /* 0x000fe400078e0204 */
[----:B------:R-:W-:-:S04]  /*c7e0*/  IMAD.MOV R4, RZ, RZ, -R0 ;  /* 0x000000ffff047224 */ /* 0x000fc800078e0a00 */
[----:B------:R-:W-:Y:S01]  /*c7f0*/  IMAD R4, R4, UR4, R17 ;  /* 0x0000000404047c24 */ /* 0x000fe2000f8e0211 */
[----:B------:R-:W-:Y:S02]  /*c800*/  ULDC.64 UR4, c[0x0][0x3d0] ;  /* 0x0000f40000047ab9 */ /* 0x000fe40000000a00 */
[----:B------:R-:W-:Y:S02]  /*c810*/  IMAD R5, R5, UR4, RZ ;  /* 0x0000000405057c24 */ /* 0x000fe4000f8e02ff */
[----:B------:R-:W-:-:S04]  /*c820*/  IMAD.WIDE.U32 R2, R0, UR4, R2 ;  /* 0x0000000400027c25 */ /* 0x000fc8000f8e0002 */
[----:B------:R-:W-:Y:S01]  /*c830*/  IMAD R5, R0, UR5, R5 ;  /* 0x0000000500057c24 */ /* 0x000fe2000f8e0205 */
[----:B------:R-:W-:Y:S01]  /*c840*/  SHF.R.S32.HI R0, RZ, 0x1f, R4 ;  /* 0x0000001fff007819 */ /* 0x000fe20000011404 */
[----:B------:R-:W-:Y:S02]  /*c850*/  ULDC.64 UR4, c[0x0][0x3c8] ;  /* 0x0000f20000047ab9 */ /* 0x000fe40000000a00 */
[----:B------:R-:W-:Y:S02]  /*c860*/  IMAD.IADD R3, R3, 0x1, R5 ;  /* 0x0000000103037824 */ /* 0x000fe400078e0205 */
[----:B------:R-:W-:Y:S02]  /*c870*/  IMAD R0, R0, UR4, RZ ;  /* 0x0000000400007c24 */ /* 0x000fe4000f8e02ff */
[----:B------:R-:W-:Y:S02]  /*c880*/  IMAD.SHL.U32 R20, R7, 0x8, RZ ;  /* 0x0000000807147824 */ /* 0x000fe400078e00ff */
[----:B------:R-:W-:-:S02]  /*c890*/  IMAD R0, R4, UR5, R0 ;  /* 0x0000000504007c24 */ /* 0x000fc4000f8e0200 */
[----:B------:R-:W-:Y:S01]  /*c8a0*/  IMAD.WIDE.U32 R2, R4, UR4, R2 ;  /* 0x0000000404027c25 */ /* 0x000fe2000f8e0002 */
[----:B------:R-:W-:Y:S01]  /*c8b0*/  ULDC.64 UR4, c[0x0][0x390] ;  /* 0x0000e40000047ab9 */ /* 0x000fe20000000a00 */
[----:B------:R-:W-:Y:S02]  /*c8c0*/  LOP3.LUT R20, R20, 0x38, RZ, 0xc0, !PT ;  /* 0x0000003814147812 */ /* 0x000fe400078ec0ff */
[----:B------:R-:W-:Y:S01]  /*c8d0*/  IMAD.IADD R4, R3, 0x1, R0 ;  /* 0x0000000103047824 */ /* 0x000fe200078e0200 */
[----:B------:R-:W-:Y:S01]  /*c8e0*/  LEA R0, P0, R2, UR4, 0x1 ;  /* 0x0000000402007c11 */ /* 0x000fe2000f8008ff */
[----:B------:R-:W-:Y:S01]  /*c8f0*/  ULDC UR4, c[0x0][0x3b8] ;  /* 0x0000ee0000047ab9 */ /* 0x000fe20000000800 */
[C---:B------:R-:W-:Y:S02]  /*c900*/  LOP3.LUT R9, R20.reuse, 0x40, RZ, 0xfc, !PT ;  /* 0x0000004014097812 */ /* 0x040fe400078efcff */
[C---:B------:R-:W-:Y:S02]  /*c910*/  LOP3.LUT R8, R20.reuse, 0x80, RZ, 0xfc, !PT ;  /* 0x0000008014087812 */ /* 0x040fe400078efcff */
[----:B------:R-:W-:-:S02]  /*c920*/  LOP3.LUT R7, R20, 0xc0, RZ, 0xfc, !PT ;  /* 0x000000c014077812 */ /* 0x000fc400078efcff */
[----:B------:R-:W-:Y:S01]  /*c930*/  LEA.HI.X R4, R2, UR5, R4, 0x1, P0 ;  /* 0x0000000502047c11 */ /* 0x000fe200080f0c04 */
[----:B------:R-:W-:Y:S01]  /*c940*/  UMOV UR5, 0xffffffff ;  /* 0xffffffff00057882 */ /* 0x000fe20000000000 */
[----:B------:R-:W-:Y:S02]  /*c950*/  ISETP.GE.AND P4, PT, R6, UR4, PT ;  /* 0x0000000406007c0c */ /* 0x000fe4000bf86270 */
[----:B------:R-:W-:Y:S02]  /*c960*/  ISETP.GE.AND P3, PT, R9, UR4, PT ;  /* 0x0000000409007c0c */ /* 0x000fe4000bf66270 */
[----:B------:R-:W-:Y:S02]  /*c970*/  ISETP.GE.AND P2, PT, R8, UR4, PT ;  /* 0x0000000408007c0c */ /* 0x000fe4000bf46270 */
[----:B------:R-:W-:Y:S01]  /*c980*/  ISETP.GE.AND P1, PT, R7, UR4, PT ;  /* 0x0000000407007c0c */ /* 0x000fe2000bf26270 */
[----:B------:R-:W-:-:S12]  /*c990*/  BRA.DIV UR5, `(.L_x_1188) ;  /* 0x0000004205c47947 */ /* 0x000fd8000b800000 */
[----:B------:R-:W0:Y:S01]  /*c9a0*/  SHFL.IDX PT, R3, R0, RZ, 0x181f ;  /* 0x00181fff00037589 */ /* 0x000e2200000e0000 */
[C---:B------:R-:W-:Y:S02]  /*c9b0*/  LOP3.LUT P6, RZ, R23.reuse, 0x2000, RZ, 0xc0, !PT ;  /* 0x0000200017ff7812 */ /* 0x040fe400078cc0ff */
[----:B------:R-:W-:Y:S01]  /*c9c0*/  LOP3.LUT P5, RZ, R23, 0x1000, RZ, 0xc0, !PT ;  /* 0x0000100017ff7812 */ /* 0x000fe200078ac0ff */
[----:B------:R-:W1:Y:S04]  /*c9d0*/  SHFL.IDX PT, R2, R4, RZ, 0x181f ;  /* 0x00181fff04027589 */ /* 0x000e6800000e0000 */
[----:B------:R-:W-:Y:S04]  /*c9e0*/  SHFL.IDX PT, R5, R4, 0x1, 0x181f ;  /* 0x00381f0004057f89 */ /* 0x000fe800000e0000 */
[----:B------:R-:W-:Y:S02]  /*c9f0*/  SHFL.IDX PT, R14, R0, 0x7, 0x181f ;  /* 0x00f81f00000e7f89 */ /* 0x000fe400000e0000 */
[----:B0-----:R-:W-:-:S05]  /*ca00*/  @!P6 LEA R3, P0, R6, R3, 0x1 ;  /* 0x000000030603e211 */ /* 0x001fca00078008ff */
[----:B-1----:R-:W-:-:S05]  /*ca10*/  @!P6 IMAD.X R2, RZ, RZ, R2, P0 ;  /* 0x000000ffff02e224 */ /* 0x002fca00000e0602 */
[----:B------:R-:W-:-:S04]  /*ca20*/  @!P6 LOP3.LUT R3, R3, R2, RZ, 0x3c, !PT ;  /* 0x000000020303e212 */ /* 0x000fc800078e3cff */
[----:B------:R-:W-:-:S04]  /*ca30*/  @!P6 LOP3.LUT R2, R3, R2, RZ, 0x3c, !PT ;  /* 0x000000020302e212 */ /* 0x000fc800078e3cff */
[----:B------:R-:W-:-:S05]  /*ca40*/  @!P6 LOP3.LUT R3, R3, R2, RZ, 0x3c, !PT ;  /* 0x000000020303e212 */ /* 0x000fca00078e3cff */
[----:B------:R-:W-:Y:S04]  /*ca50*/  @!P6 LDGSTS.E.BYPASS.LTC128B.128 [R26+0x22400], desc[UR36][R2.64], !P4 ;  /* 0x22400000021aefae */ /* 0x000fe8000e101d64 */
[----:B------:R-:W-:Y:S04]  /*ca60*/  @!P6 LDGSTS.E.BYPASS.LTC128B.128 [R26+0x26400], desc[UR36][R2.64+0x80], !P3 ;  /* 0x26400080021aefae */ /* 0x000fe8000d901d64 */
[----:B------:R-:W-:Y:S04]  /*ca70*/  @!P6 LDGSTS.E.BYPASS.LTC128B.128 [R26+0x2a400], desc[UR36][R2.64+0x100], !P2 ;  /* 0x2a400100021aefae */ /* 0x000fe8000d101d64 */
[----:B------:R0:W-:Y:S01]  /*ca80*/  @!P6 LDGSTS.E.BYPASS.LTC128B.128 [R26+0x2e400], desc[UR36][R2.64+0x180], !P1 ;  /* 0x2e400180021aefae */ /* 0x0001e2000c901d64 */
[----:B------:R-:W-:-:S02]  /*ca90*/  LOP3.LUT P6, RZ, R23, 0x80, RZ, 0xc0, !PT ;  /* 0x0000008017ff7812 */ /* 0x000fc400078cc0ff */
[----:B------:R-:W-:Y:S01]  /*caa0*/  LOP3.LUT R23, R23, 0xfff7ffff, RZ, 0xc0, !PT ;  /* 0xfff7ffff17177812 */ /* 0x000fe200078ec0ff */
[----:B0-----:R-:W0:Y:S10]  /*cab0*/  SHFL.IDX PT, R2, R0, 0x1, 0x181f ;  /* 0x00381f0000027f89 */ /* 0x001e3400000e0000 */
[----:B------:R-:W-:-:S04]  /*cac0*/  @P6 LOP3.LUT R23, R23, 0x80000, RZ, 0xfc, !PT ;  /* 0x0008000017176812 */ /* 0x000fc800078efcff */
[----:B------:R-:W-:Y:S02]  /*cad0*/  LOP3.LUT P6, RZ, R23, 0x200, RZ, 0xc0, !PT ;  /* 0x0000020017ff7812 */ /* 0x000fe400078cc0ff */
[----:B0-----:R-:W-:-:S04]  /*cae0*/  @!P5 LEA R2, P0, R6, R2, 0x1 ;  /* 0x000000020602d211 */ /* 0x001fc800078008ff */
[----:B------:R-:W-:Y:S02]  /*caf0*/  @!P5 IADD3.X R3, RZ, R5, RZ, P0, !PT ;  /* 0x00000005ff03d210 */ /* 0x000fe400007fe4ff */
[----:B------:R-:W-:Y:S04]  /*cb00*/  SHFL.IDX PT, R5, R4, 0x2, 0x181f ;  /* 0x00581f0004057f89 */ /* 0x000fe800000e0000 */
        /* <DEDUP_REMOVED lines=8> */
[C---:B------:R-:W-:Y:S02]  /*cb90*/  LOP3.LUT P5, RZ, R23.reuse, 0x100, RZ, 0xc0, !PT ;  /* 0x0000010017ff7812 */ /* 0x040fe400078ac0ff */
[----:B------:R-:W-:-:S11]  /*cba0*/  LOP3.LUT R23, R23, 0xffefffff, RZ, 0xc0, !PT ;  /* 0xffefffff17177812 */ /* 0x000fd600078ec0ff */
[----:B------:R-:W-:-:S04]  /*cbb0*/  @P5 LOP3.LUT R23, R23, 0x100000, RZ, 0xfc, !PT ;  /* 0x0010000017175812 */ /* 0x000fc800078efcff */
[----:B------:R-:W-:-:S13]  /*cbc0*/  LOP3.LUT P5, RZ, R23, 0x800, RZ, 0xc0, !PT ;  /* 0x0000080017ff7812 */ /* 0x000fda00078ac0ff */
[----:B0-----:R-:W-:-:S05]  /*cbd0*/  @!P5 LEA R2, P0, R6, R2, 0x1 ;  /* 0x000000020602d211 */ /* 0x001fca00078008ff */
[----:B------:R-:W-:Y:S02]  /*cbe0*/  @!P5 IMAD.X R3, RZ, RZ, R5, P0 ;  /* 0x000000ffff03d224 */ /* 0x000fe400000e0605 */
[----:B------:R-:W-:Y:S04]  /*cbf0*/  SHFL.IDX PT, R5, R4, 0x3, 0x181f ;  /* 0x00781f0004057f89 */ /* 0x000fe800000e0000 */
[----:B------:R-:W-:Y:S04]  /*cc00*/  @!P5 LDGSTS.E.BYPASS.LTC128B.128 [R26+0x23400], desc[UR36][R2.64], !P4 ;  /* 0x23400000021adfae */ /* 0x000fe8000e101d64 */
[----:B------:R-:W-:Y:S04]  /*cc10*/  @!P5 LDGSTS.E.BYPASS.LTC128B.128 [R26+0x27400], desc[UR36][R2.64+0x80], !P3 ;  /* 0x27400080021adfae */ /* 0x000fe8000d901d64 */
[----:B------:R-:W-:Y:S04]  /*cc20*/  @!P5 LDGSTS.E.BYPASS.LTC128B.128 [R26+0x2b400], desc[UR36][R2.64+0x100], !P2 ;  /* 0x2b400100021adfae */ /* 0x000fe8000d101d64 */
[----:B------:R0:W-:Y:S01]  /*cc30*/  @!P5 LDGSTS.E.BYPASS.LTC128B.128 [R26+0x2f400], desc[UR36][R2.64+0x180], !P1 ;  /* 0x2f400180021adfae */ /* 0x0001e2000c901d64 */
[----:B------:R-:W-:-:S03]  /*cc40*/  LOP3.LUT P5, RZ, R23, 0x100000, RZ, 0xc0, !PT ;  /* 0x0010000017ff7812 */ /* 0x000fc600078ac0ff */
[----:B0-----:R-:W0:Y:S02]  /*cc50*/  SHFL.IDX PT, R2, R0, 0x3, 0x181f ;  /* 0x00781f0000027f89 */ /* 0x001e2400000e0000 */
        /* <DEDUP_REMOVED lines=24> */
[----:B------:R0:W-:Y:S04]  /*cde0*/  @!P6 LDGSTS.E.BYPASS.LTC128B.128 [R26+0x30c00], desc[UR36][R2.64+0x180], !P1 ;  /* 0x30c00180021aefae */ /* 0x0001e8000c901d64 */
[----:B0-----:R-:W0:Y:S02]  /*cdf0*/  SHFL.IDX PT, R2, R0, 0x6, 0x181f ;  /* 0x00d81f0000027f89 */ /* 0x001e2400000e0000 */
[----:B0-----:R-:W-:-:S05]  /*ce00*/  @!P5 LEA R2, P0, R6, R2, 0x1 ;  /* 0x000000020602d211 */ /* 0x001fca00078008ff */
[----:B------:R-:W-:Y:S02]  /*ce10*/  @!P5 IMAD.X R3, RZ, RZ, R5, P0 ;  /* 0x000000ffff03d224 */ /* 0x000fe400000e0605 */
[----:B------:R0:W1:Y:S04]  /*ce20*/  SHFL.IDX PT, R5, R4, 0x7, 0x181f ;  /* 0x00f81f0004057f89 */ /* 0x00006800000e0000 */
[----:B------:R0:W-:Y:S04]  /*ce30*/  @!P5 LDGSTS.E.BYPASS.LTC128B.128 [R26+0x25400], desc[UR36][R2.64], !P4 ;  /* 0x25400000021adfae */ /* 0x0001e8000e101d64 */
[----:B------:R0:W-:Y:S04]  /*ce40*/  @!P5 LDGSTS.E.BYPASS.LTC128B.128 [R26+0x29400], desc[UR36][R2.64+0x80], !P3 ;  /* 0x29400080021adfae */ /* 0x0001e8000d901d64 */
[----:B------:R0:W-:Y:S04]  /*ce50*/  @!P5 LDGSTS.E.BYPASS.LTC128B.128 [R26+0x2d400], desc[UR36][R2.64+0x100], !P2 ;  /* 0x2d400100021adfae */ /* 0x0001e8000d101d64 */
[----:B------:R0:W-:Y:S02]  /*ce60*/  @!P5 LDGSTS.E.BYPASS.LTC128B.128 [R26+0x31400], desc[UR36][R2.64+0x180], !P1 ;  /* 0x31400180021adfae */ /* 0x0001e4000c901d64 */
.L_x_1298:
[----:B------:R-:W-:Y:S01]  /*ce70*/  LOP3.LUT P0, RZ, R23, 0x4000, RZ, 0xc0, !PT ;  /* 0x0000400017ff7812 */ /* 0x000fe2000780c0ff */
[----:B------:R-:W-:-:S12]  /*ce80*/  BSSY B0, `(.L_x_1189) ;  /* 0x000000b000007945 */ /* 0x000fd80003800000 */
[----:B------:R-:W-:Y:S05]  /*ce90*/  @P0 BRA `(.L_x_1190) ;  /* 0x0000000000240947 */ /* 0x000fea0003800000 */
[----:B0-----:R-:W-:-:S05]  /*cea0*/  LEA R2, P0, R6, R14, 0x1 ;  /* 0x0000000e06027211 */ /* 0x001fca00078008ff */
[----:B-1----:R-:W-:-:S05]  /*ceb0*/  IMAD.X R3, RZ, RZ, R5, P0 ;  /* 0x000000ffff037224 */ /* 0x002fca00000e0605 */
[----:B------:R-:W-:Y:S01]  /*cec0*/  @!PT LDS RZ, [RZ] ;  /* 0x00000000fffff984 */ /* 0x000fe20000000800 */
[----:B------:R-:W-:Y:S01]  /*ced0*/  @!PT LDS RZ, [RZ] ;  /* 0x00000000fffff984 */ /* 0x000fe20000000800 */
[----:B------:R-:W-:Y:S01]  /*cee0*/  @!PT LDS RZ, [RZ] ;  /* 0x00000000fffff984 */ /* 0x000fe20000000800 */
[----:B------:R2:W-:Y:S04]  /*cef0*/  LDGSTS.E.BYPASS.LTC128B.128 [R26+0x25c00], desc[UR36][R2.64], !P4 ;  /* 0x25c00000021a7fae */ /* 0x0005e8000e101d64 */
[----:B------:R2:W-:Y:S04]  /*cf00*/  LDGSTS.E.BYPASS.LTC128B.128 [R26+0x29c00], desc[UR36][R2.64+0x80], !P3 ;  /* 0x29c00080021a7fae */ /* 0x0005e8000d901d64 */
[----:B------:R2:W-:Y:S04]  /*cf10*/  LDGSTS.E.BYPASS.LTC128B.128 [R26+0x2dc00], desc[UR36][R2.64+0x100], !P2 ;  /* 0x2dc00100021a7fae */ /* 0x0005e8000d101d64 */
[----:B------:R2:W-:Y:S02]  /*cf20*/  LDGSTS.E.BYPASS.LTC128B.128 [R26+0x31c00], desc[UR36][R2.64+0x180], !P1 ;  /* 0x31c00180021a7fae */ /* 0x0005e4000c901d64 */
.L_x_1190:
[----:B------:R-:W-:Y:S05]  /*cf30*/  BSYNC B0 ;  /* 0x0000000000007941 */ /* 0x000fea0003800000 */
.L_x_1189:
[----:B------:R-:W-:Y:S01]  /*cf40*/  NOP ;  /* 0x0000000000007918 */ /* 0x000fe20000000000 */
[----:B------:R-:W-:-:S13]  /*cf50*/  PLOP3.LUT P0, PT, PT, PT, PT, 0x80, 0x0 ;  /* 0x000000000000781c */ /* 0x000fda0003f0f070 */
.L_x_1191:
[----:B------:R-:W-:Y:S02]  /*cf60*/  PLOP3.LUT P1, PT, P1, P0, PT, 0xa2, 0x0 ;  /* 0x000000000000781c */ /* 0x000fe40000f21472 */
[----:B------:R-:W-:-:S08]  /*cf70*/  @P0 R2UR P1, UR4, R22 ;  /* 0x00000000160402ca */ /* 0x000fd00000020000 */
[----:B------:R-:W-:-:S05]  /*cf80*/  @P0 PLOP3.LUT P0, PT, P1, PT, PT, 0x80, 0x0 ;  /* 0x000000000000081c */ /* 0x000fca0000f0f070 */
[----:B------:R-:W-:Y:S01]  /*cf90*/  @!P1 SYNCS.ARRIVE.TRANS64.RED.A0T1 RZ, [UR4+0x32410], RZ ;  /* 0x032410ffffff99a7 */ /* 0x000fe20008200404 */
[----:B------:R-:W-:Y:S07]  /*cfa0*/  @!P1 ARRIVES.LDGSTSBAR.64.TRANSCNT [UR4+0x32410] ;  /* 0x03241000ff0099b0 */ /* 0x000fee0008000a84 */
[----:B------:R-:W-:Y:S05]  /*cfb0*/  @P0 BRA.U.ANY `(.L_x_1191) ;  /* 0xfffffffd00e80947 */ /* 0x000fea000393ffff */
[----:B0-2---:R-:W2:Y:S02]  /*cfc0*/  LDL.LU R2, [R1+0x18] ;  /* 0x0000180001027983 */ /* 0x005ea40000300800 */
        /* <DEDUP_REMOVED lines=11> */
.L_x_1299:
[----:B------:R-:W-:Y:S05]  /*d080*/  BSYNC B0 ;  /* 0x0000000000007941 */ /* 0x000fea0003800000 */
.L_x_1192:
[----:B------:R-:W-:-:S13]  /*d090*/  LOP3.LUT P0, RZ, R23, 0x400, RZ, 0xc0, !PT ;  /* 0x0000040017ff7812 */ /* 0x000fda000780c0ff */
[----:B------:R-:W-:Y:S05]  /*d0a0*/  @!P0 BRA `(.L_x_1194) ;  /* 0x0000000000048947 */ /* 0x000fea0003800000 */
[----:B------:R-:W-:Y:S01]  /*d0b0*/  BPT.TRAP 0x1 ;  /* 0x000000040000795c */ /* 0x000fe20000300000 */
.L_x_1194:
[----:B------:R-:W-:Y:S01]  /*d0c0*/  SHF.L.U32 R0, R27, 0x1f, RZ ;  /* 0x0000001f1b007819 */ /* 0x000fe200000006ff */
[----:B------:R-:W-:Y:S03]  /*d0d0*/  BSSY B0, `(.L_x_1195) ;  /* 0x0000003000007945 */ /* 0x000fe60003800000 */
[----:B------:R-:W2:Y:S02]  /*d0e0*/  SYNCS.PHASECHK.TRANS64.TRYWAIT P0, [R25+URZ+0x32460], R0 ;  /* 0x03246000190075a7 */ /* 0x000ea4000800017f */
[----:B--2---:R-:W-:Y:S05]  /*d0f0*/  @!P0 BRA `(.L_x_1196) ;  /* 0x0000004400948947 */ /* 0x004fea0003800000 */
.L_x_1300:
[----:B------:R-:W-:Y:S05]  /*d100*/  BSYNC B0 ;  /* 0x0000000000007941 */ /* 0x000fea0003800000 */
.L_x_1195:
[----:B------:R-:W2:Y:S01]  /*d110*/  LDL.LU R2, [R1+0x10] ;  /* 0x0000100001027983 */ /* 0x000ea20000300800 */
[----:B------:R-:W-:-:S03]  /*d120*/  ULDC.64 UR4, c[0x0][0x328] ;  /* 0x0000ca0000047ab9 */ /* 0x000fc60000000a00 */
[----:B------:R-:W3:Y:S04]  /*d130*/  LDL.LU R6, [R1+0x14] ;  /* 0x0000140001067983 */ /* 0x000ee80000300800 */
[----:B------:R-:W4:Y:S01]  /*d140*/  LDL.LU R4, [R1+0x20] ;  /* 0x0000200001047983 */ /* 0x000f220000300800 */
[C---:B------:R-:W-:Y:S02]  /*d150*/  LOP3.LUT P3, RZ, R23.reuse, 0x10, RZ, 0xc0, !PT ;  /* 0x0000001017ff7812 */ /* 0x040fe4000786c0ff */
[C---:B------:R-:W-:Y:S02]  /*d160*/  LOP3.LUT P2, RZ, R23.reuse, 0x8, RZ, 0xc0, !PT ;  /* 0x0000000817ff7812 */ /* 0x040fe4000784c0ff */
[C---:B------:R-:W-:Y:S02]  /*d170*/  LOP3.LUT P1, RZ, R23.reuse, 0x4, RZ, 0xc0, !PT ;  /* 0x0000000417ff7812 */ /* 0x040fe4000782c0ff */
[----:B------:R-:W-:-:S02]  /*d180*/  LOP3.LUT P4, RZ, R23, 0x1, RZ, 0xc0, !PT ;  /* 0x0000000117ff7812 */ /* 0x000fc4000788c0ff */
[----:B------:R-:W-:Y:S01]  /*d190*/  SEL R7, RZ, 0x8, P1 ;  /* 0x00000008ff077807 */ /* 0x000fe20000800000 */
[----:B--2---:R-:W-:Y:S02]  /*d1a0*/  IMAD R0, R2, UR4, RZ ;  /* 0x0000000402007c24 */ /* 0x004fe4000f8e02ff */
[----:B0-----:R-:W-:-:S04]  /*d1b0*/  IMAD.WIDE.U32 R2, R37, UR4, RZ ;  /* 0x0000000425027c25 */ /* 0x001fc8000f8e00ff */
[----:B-1----:R-:W-:Y:S01]  /*d1c0*/  IMAD R5, R37, UR5, R0 ;  /* 0x0000000525057c24 */ /* 0x002fe2000f8e0200 */
[----:B------:R-:W-:Y:S01]  /*d1d0*/  ULDC.64 UR4, c[0x0][0x338] ;  /* 0x0000ce0000047ab9 */ /* 0x000fe20000000a00 */
[----:B------:R-:W-:Y:S02]  /*d1e0*/  SEL R0, RZ, 0x2, P3 ;  /* 0x00000002ff007807 */ /* 0x000fe40001800000 */
[----:B------:R-:W-:Y:S02]  /*d1f0*/  IMAD.IADD R3, R3, 0x1, R5 ;  /* 0x0000000103037824 */ /* 0x000fe400078e0205 */
[----:B---3--:R-:W-:Y:S02]  /*d200*/  IMAD R5, R6, UR4, RZ ;  /* 0x0000000406057c24 */ /* 0x008fe4000f8e02ff */
[----:B------:R-:W-:-:S04]  /*d210*/  IMAD.WIDE.U32 R2, R36, UR4, R2 ;  /* 0x0000000424027c25 */ /* 0x000fc8000f8e0002 */
[----:B------:R-:W-:Y:S01]  /*d220*/  IMAD R5, R36, UR5, R5 ;  /* 0x0000000524057c24 */ /* 0x000fe2000f8e0205 */
[----:B------:R-:W-:-:S03]  /*d230*/  ULDC.64 UR4, c[0x0][0x330] ;  /* 0x0000cc0000047ab9 */ /* 0x000fc60000000a00 */
        /* <DEDUP_REMOVED lines=8> */
[----:B------:R-:W-:Y:S02]  /*d2c0*/  LEA.HI.X R6, R2, UR5, R3, 0x1, P0 ;  /* 0x0000000502067c11 */ /* 0x000fe400080f0c03 */
[----:B------:R-:W-:-:S04]  /*d2d0*/  SEL R3, RZ, 0x4, P2 ;  /* 0x00000004ff037807 */ /* 0x000fc80001000000 */
[----:B----4-:R-:W-:Y:S01]  /*d2e0*/  IADD3 R0, R3, R0, R4 ;  /* 0x0000000003007210 */ /* 0x010fe20007ffe004 */
[----:B------:R-:W-:-:S04]  /*d2f0*/  IMAD R4, R24, 0x6000, R30 ;  /* 0x0000600018047824 */ /* 0x000fc800078e021e */
[----:B------:R-:W-:Y:S01]  /*d300*/  IMAD.IADD R7, R0, 0x1, R7 ;  /* 0x0000000100077824 */ /* 0x000fe200078e0207 */
[----:B------:R-:W-:Y:S06]  /*d310*/  BRA.DIV UR4, `(.L_x_1197) ;  /* 0x0000004604207947 */ /* 0x000fec000b800000 */
[----:B------:R-:W0:Y:S01]  /*d320*/  S2R R2, SR_TID.X ;  /* 0x0000000000027919 */ /* 0x000e220000002100 */
[----:B------:R-:W-:Y:S01]  /*d330*/  IMAD R4, R4, 0x2, R22 ;  /* 0x0000000204047824 */ /* 0x000fe200078e0216 */
[C---:B------:R-:W-:Y:S01]  /*d340*/  LOP3.LUT P2, RZ, R7.reuse, 0x2, RZ, 0xc0, !PT ;  /* 0x0000000207ff7812 */ /* 0x040fe2000784c0ff */
[----:B------:R-:W1:Y:S01]  /*d350*/  SHFL.IDX PT, R14, R5, RZ, 0x181f ;  /* 0x00181fff050e7589 */ /* 0x000e6200000e0000 */
[----:B------:R-:W-:-:S03]  /*d360*/  LOP3.LUT P1, RZ, R7, 0x4, RZ, 0xc0, !PT ;  /* 0x0000000407ff7812 */ /* 0x000fc6000782c0ff */
[----:B------:R-:W2:Y:S01]  /*d370*/  SHFL.IDX PT, R3, R6, RZ, 0x181f ;  /* 0x00181fff06037589 */ /* 0x000ea200000e0000 */
[----:B0-----:R-:W-:-:S05]  /*d380*/  IMAD.SHL.U32 R2, R2, 0x8, RZ ;  /* 0x0000000802027824 */ /* 0x001fca00078e00ff */
[----:B------:R-:W-:-:S05]  /*d390*/  LOP3.LUT R2, R2, 0x38, RZ, 0xc0, !PT ;  /* 0x0000003802027812 */ /* 0x000fca00078ec0ff */
[----:B------:R-:W-:-:S05]  /*d3a0*/  IMAD.SHL.U32 R0, R2, 0x2, RZ ;  /* 0x0000000202007824 */ /* 0x000fca00078e00ff */
[----:B-1----:R-:W-:Y:S02]  /*d3b0*/  IADD3 R2, P0, R14, R0, RZ ;  /* 0x000000000e027210 */ /* 0x002fe40007f1e0ff */
[----:B------:R-:W0:Y:S03]  /*d3c0*/  SHFL.IDX PT, R14, R5, 0x1, 0x181f ;  /* 0x00381f00050e7f89 */ /* 0x000e2600000e0000 */
[----:B--2---:R-:W-:Y:S01]  /*d3d0*/  IMAD.X R3, RZ, RZ, R3, P0 ;  /* 0x000000ffff037224 */ /* 0x004fe200000e0603 */
        /* <DEDUP_REMOVED lines=8> */
[----:B------:R1:W-:Y:S01]  /*d460*/  LDGSTS.E.BYPASS.LTC128B.128 [R4+0x9400], desc[UR36][R2.64+0x180], !P3 ;  /* 0x0940018002047fae */ /* 0x0003e2000d901d64 */
[----:B0-----:R-:W-:-:S03]  /*d470*/  IADD3 R8, P3, R14, R0, RZ ;  /* 0x000000000e087210 */ /* 0x001fc60007f7e0ff */
[----:B------:R-:W-:Y:S04]  /*d480*/  SHFL.IDX PT, R14, R5, 0x2, 0x181f ;  /* 0x00581f00050e7f89 */ /* 0x000fe800000e0000 */
[----:B-1----:R-:W0:Y:S02]  /*d490*/  SHFL.IDX PT, R3, R6, 0x1, 0x181f ;  /* 0x00381f0006037f89 */ /* 0x002e2400000e0000 */
        /* <DEDUP_REMOVED lines=46> */
.L_x_1314:
[----:B0-2---:R-:W-:Y:S02]  /*d780*/  IADD3 R2, P3, R14, R0, RZ ;  /* 0x000000000e027210 */ /* 0x005fe40007f7e0ff */
[C---:B------:R-:W-:Y:S02]  /*d790*/  ISETP.LT.OR P2, PT, R31.reuse, 0x51, !P2 ;  /* 0x000000511f00780c */ /* 0x040fe40005741670 */
[C---:B------:R-:W-:Y:S01]  /*d7a0*/  ISETP.LT.OR P1, PT, R31.reuse, 0x51, !P1 ;  /* 0x000000511f00780c */ /* 0x040fe20004f21670 */
[----:B------:R-:W-:Y:S01]  /*d7b0*/  IMAD.X R3, RZ, RZ, R6, P3 ;  /* 0x000000ffff037224 */ /* 0x000fe200018e0606 */
[C---:B------:R-:W-:Y:S02]  /*d7c0*/  ISETP.LT.OR P3, PT, R31.reuse, 0x51, P4 ;  /* 0x000000511f00780c */ /* 0x040fe40002761670 */
[----:B------:R-:W-:-:S11]  /*d7d0*/  ISETP.LT.OR P0, PT, R31, 0x51, !P0 ;  /* 0x000000511f00780c */ /* 0x000fd60004701670 */
        /* <DEDUP_REMOVED lines=9> */
.L_x_1198:
        /* <DEDUP_REMOVED lines=10> */
.L_x_1199:
[----:B0-----:R-:W2:Y:S01]  /*d910*/  LDL.LU R2, [R1] ;  /* 0x0000000001027983 */ /* 0x001ea20000300800 */
[----:B------:R0:W-:Y:S01]  /*d920*/  SYNCS.ARRIVE.TRANS64.A1T0 RZ, [R25+URZ+0x32450], RZ ;  /* 0x032450ff19ff79a7 */ /* 0x0001e2000810003f */
[----:B------:R-:W-:Y:S01]  /*d930*/  BSSY B0, `(.L_x_1200) ;  /* 0x00000dd000007945 */ /* 0x000fe20003800000 */
[----:B--2---:R-:W-:-:S13]  /*d940*/  ISETP.GE.AND P0, PT, R2, 0x61, PT ;  /* 0x000000610200780c */ /* 0x004fda0003f06270 */
[----:B0-----:R-:W-:Y:S05]  /*d950*/  @!P0 BRA `(.L_x_1201) ;  /* 0x0000000c00688947 */ /* 0x001fea0003800000 */
[----:B------:R-:W2:Y:S02]  /*d960*/  LDL.LU R2, [R1+0x1c] ;  /* 0x00001c0001027983 */ /* 0x000ea40000300800 */
[----:B--2---:R-:W-:-:S07]  /*d970*/  VIADD R21, R2, 0xfffffffe ;  /* 0xfffffffe02157836 */ /* 0x004fce0000000000 */
.L_x_1214:
[----:B0-----:R-:W0:Y:S01]  /*d980*/  S2R R2, SR_TID.X ;  /* 0x0000000000027919 */ /* 0x001e220000002100 */
[----:B------:R-:W-:Y:S01]  /*d990*/  IMAD R8, R21, 0x60, R32 ;  /* 0x0000006015087824 */ /* 0x000fe200078e0220 */
[----:B------:R-:W-:Y:S01]  /*d9a0*/  LOP3.LUT P1, RZ, R23, 0x400, RZ, 0xc0, !PT ;  /* 0x0000040017ff7812 */ /* 0x000fe2000782c0ff */
        /* <DEDUP_REMOVED lines=9> */
[----:B-1----:R-:W1:Y:S01]  /*da40*/  @!P2 LDC.64 R4, c[0x0][0x428] ;  /* 0x00010a00ff04ab82 */ /* 0x002e620000000a00 */
[----:B0-----:R-:W-:-:S13]  /*da50*/  ISETP.NE.AND P0, PT, R3, 0x1, PT ;  /* 0x000000010300780c */ /* 0x001fda0003f05270 */
[----:B------:R-:W0:Y:S08]  /*da60*/  @P0 LDC R3, c[0x0][0x434] ;  /* 0x00010d00ff030b82 */ /* 0x000e300000000800 */
[----:B--2---:R-:W2:Y:S01]  /*da70*/  @P0 LDC R7, c[0x0][0x438] ;  /* 0x00010e00ff070b82 */ /* 0x004ea20000000800 */
[----:B0-----:R-:W-:-:S05]  /*da80*/  @P0 IMAD.HI.U32 R2, R8, R3, RZ ;  /* 0x0000000308020227 */ /* 0x001fca00078e00ff */
[----:B--2---:R-:W-:Y:S01]  /*da90*/  @P0 SHF.R.U32.HI R9, RZ, R7, R2 ;  /* 0x00000007ff090219 */ /* 0x004fe20000011602 */
[----:B-1----:R-:W-:Y:S01]  /*daa0*/  @!P2 IMAD R2, R33, R4, RZ ;  /* 0x000000042102a224 */ /* 0x002fe200078e02ff */
[----:B------:R-:W0:Y:S02]  /*dab0*/  @!P2 LDC.64 R6, c[0x0][0x418] ;  /* 0x00010600ff06ab82 */ /* 0x000e240000000a00 */
[--C-:B------:R-:W-:Y:S01]  /*dac0*/  @!P2 SHF.R.S32.HI R3, RZ, 0x1f, R9.reuse ;  /* 0x0000001fff03a819 */ /* 0x100fe20000011409 */
[----:B------:R-:W-:Y:S02]  /*dad0*/  @!P2 IMAD R5, R29, R5, R2 ;  /* 0x000000051d05a224 */ /* 0x000fe400078e0202 */
[----:B------:R-:W-:-:S04]  /*dae0*/  @!P2 IMAD.MOV.U32 R2, RZ, RZ, R9 ;  /* 0x000000ffff02a224 */ /* 0x000fc800078e0009 */
[----:B------:R-:W-:-:S04]  /*daf0*/  @!P2 IMAD.WIDE.U32 R2, R29, R4, R2 ;  /* 0x000000041d02a225 */ /* 0x000fc800078e0002 */
[----:B------:R-:W-:Y:S01]  /*db00*/  @!P2 IMAD.IADD R3, R5, 0x1, R3 ;  /* 0x000000010503a824 */ /* 0x000fe200078e0203 */
[----:B------:R-:W-:Y:S05]  /*db10*/  YIELD ;  /* 0x0000000000007946 */ /* 0x000fea0003800000 */
[----:B------:R-:W-:Y:S01]  /*db20*/  IMAD.MOV.U32 R4, RZ, RZ, RZ ;  /* 0x000000ffff047224 */ /* 0x000fe200078e00ff */
[----:B------:R-:W-:Y:S01]  /*db30*/  ULDC UR4, c[0x0][0x430] ;  /* 0x00010c0000047ab9 */ /* 0x000fe20000000800 */
[----:B0-----:R-:W-:-:S04]  /*db40*/  @!P2 LEA R6, P0, R2, R6, 0x2 ;  /* 0x000000060206a211 */ /* 0x001fc800078010ff */
[----:B------:R-:W-:Y:S02]  /*db50*/  @!P2 LEA.HI.X R7, R2, R7, R3, 0x2, P0 ;  /* 0x000000070207a211 */ /* 0x000fe400000f1403 */
[C---:B------:R-:W-:Y:S01]  /*db60*/  ISETP.NE.AND P0, PT, R24.reuse, 0x2, PT ;  /* 0x000000021800780c */ /* 0x040fe20003f05270 */
[----:B------:R-:W-:Y:S02]  /*db70*/  IMAD.MOV R5, RZ, RZ, -R9 ;  /* 0x000000ffff057224 */ /* 0x000fe400078e0a09 */
[----:B------:R0:W5:Y:S01]  /*db80*/  @!P2 LDG.E R4, desc[UR36][R6.64] ;  /* 0x000000240604a981 */ /* 0x000162000c1e1900 */
[----:B------:R-:W-:Y:S01]  /*db90*/  SEL R2, RZ, 0x1, P0 ;  /* 0x00000001ff027807 */ /* 0x000fe20000000000 */
[----:B------:R-:W-:Y:S01]  /*dba0*/  IMAD R5, R5, UR4, R8 ;  /* 0x0000000405057c24 */ /* 0x000fe2000f8e0208 */
[----:B------:R-:W-:Y:S02]  /*dbb0*/  SEL R24, R24, RZ, P0 ;  /* 0x000000ff18187207 */ /* 0x000fe40000000000 */
[----:B------:R-:W-:Y:S01]  /*dbc0*/  LOP3.LUT R27, R27, R2, RZ, 0x3c, !PT ;  /* 0x000000021b1b7212 */ /* 0x000fe200078e3cff */
[----:B------:R-:W-:-:S02]  /*dbd0*/  IMAD.MOV.U32 R2, RZ, RZ, R21 ;  /* 0x000000ffff027224 */ /* 0x000fc400078e0015 */
[----:B------:R-:W-:-:S03]  /*dbe0*/  VIADD R21, R21, 0xffffffff ;  /* 0xffffffff15157836 */ /* 0x000fc60000000000 */
[----:B------:R-:W-:Y:S01]  /*dbf0*/  ISETP.GT.AND P2, PT, R2, RZ, PT ;  /* 0x000000ff0200720c */ /* 0x000fe20003f44270 */
[----:B0-----:R-:W-:-:S12]  /*dc00*/  @!P1 BRA `(.L_x_1202) ;  /* 0x0000000000049947 */ /* 0x001fd80003800000 */
[----:B------:R-:W-:Y:S01]  /*dc10*/  BPT.TRAP 0x1 ;  /* 0x000000040000795c */ /* 0x000fe20000300000 */
.L_x_1202:
[----:B------:R-:W-:Y:S01]  /*dc20*/  IMAD R10, R24, 0x8, R22 ;  /* 0x00000008180a7824 */ /* 0x000fe200078e0216 */
[----:B------:R-:W-:Y:S01]  /*dc30*/  SHF.L.U32 R20, R27, 0x1f, RZ ;  /* 0x0000001f1b147819 */ /* 0x000fe200000006ff */
[----:B------:R-:W-:Y:S01]  /*dc40*/  BSSY B1, `(.L_x_1203) ;  /* 0x0000004000017945 */ /* 0x000fe20003800000 */
[----:B------:R-:W-:Y:S02]  /*dc50*/  SHF.R.S32.HI R9, RZ, 0x1f, R5 ;  /* 0x0000001fff097819 */ /* 0x000fe40000011405 */
[----:B------:R-:W0:Y:S02]  /*dc60*/  SYNCS.PHASECHK.TRANS64.TRYWAIT P0, [R10+URZ+0x32440], R20 ;  /* 0x032440140a0075a7 */ /* 0x000e24000800017f */
[----:B0-----:R-:W-:Y:S05]  /*dc70*/  @!P0 BRA `(.L_x_1204) ;  /* 0x0000004400088947 */ /* 0x001fea0003800000 */
.L_x_1315:
[----:B------:R-:W-:Y:S05]  /*dc80*/  BSYNC B1 ;  /* 0x0000000000017941 */ /* 0x000fea0003800000 */
.L_x_1203:
[----:B------:R-:W-:Y:S01]  /*dc90*/  ULDC.64 UR4, c[0x0][0x300] ;  /* 0x0000c00000047ab9 */ /* 0x000fe20000000a00 */
[----:B-----5:R-:W-:Y:S01]  /*dca0*/  SHF.R.S32.HI R17, RZ, 0x1f, R4 ;  /* 0x0000001fff117819 */ /* 0x020fe20000011404 */
[----:B------:R-:W-:Y:S01]  /*dcb0*/  IMAD R2, R9, UR4, RZ ;  /* 0x0000000409027c24 */ /* 0x000fe2000f8e02ff */
[----:B------:R-:W-:-:S03]  /*dcc0*/  LOP3.LUT P1, RZ, R23, 0x2, RZ, 0xc0, !PT ;  /* 0x0000000217ff7812 */ /* 0x000fc6000782c0ff */
[C---:B------:R-:W-:Y:S02]  /*dcd0*/  IMAD R7, R5.reuse, UR5, R2 ;  /* 0x0000000505077c24 */ /* 0x040fe4000f8e0202 */
[----:B------:R-:W-:Y:S01]  /*dce0*/  IMAD.WIDE.U32 R2, R5, UR4, RZ ;  /* 0x0000000405027c25 */ /* 0x000fe2000f8e00ff */
[----:B------:R-:W-:-:S04]  /*dcf0*/  ULDC.64 UR4, c[0x0][0x310] ;  /* 0x0000c40000047ab9 */ /* 0x000fc80000000a00 */
[----:B------:R-:W-:Y:S01]  /*dd00*/  IADD3 R3, R3, R7, RZ ;  /* 0x0000000703037210 */ /* 0x000fe20007ffe0ff */
[----:B------:R-:W-:-:S04]  /*dd10*/  IMAD R7, R17, UR4, RZ ;  /* 0x0000000411077c24 */ /* 0x000fc8000f8e02ff */
        /* <DEDUP_REMOVED lines=8> */
[----:B------:R-:W-:Y:S02]  /*dda0*/  IMAD R7, R24, 0x1800, R30 ;  /* 0x0000180018077824 */ /* 0x000fe400078e021e */
[----:B------:R-:W-:Y:S01]  /*ddb0*/  IMAD.IADD R3, R6, 0x1, R3 ;  /* 0x0000000106037824 */ /* 0x000fe200078e0203 */
[----:B------:R-:W-:Y:S01]  /*ddc0*/  LEA R6, P0, R2, UR4, 0x1 ;  /* 0x0000000402067c11 */ /* 0x000fe2000f8008ff */
[----:B------:R-:W-:-:S03]  /*ddd0*/  UMOV UR4, 0xffffffff ;  /* 0xffffffff00047882 */ /* 0x000fc60000000000 */
[----:B------:R-:W-:Y:S01]  /*dde0*/  LEA.HI.X R8, R2, UR5, R3, 0x1, P0 ;  /* 0x0000000502087c11 */ /* 0x000fe200080f0c03 */
[----:B------:R-:W-:Y:S08]  /*ddf0*/  BRA.DIV UR4, `(.L_x_1205) ;  /* 0x0000004204bc7947 */ /* 0x000ff0000b800000 */
[----:B------:R-:W1:Y:S01]  /*de00*/  SHFL.IDX PT, R2, R6, RZ, 0x181f ;  /* 0x00181fff06027589 */ /* 0x000e6200000e0000 */
[----:B------:R-:W-:-:S03]  /*de10*/  IMAD R7, R7, 0x2, R22 ;  /* 0x0000000207077824 */ /* 0x000fc600078e0216 */
[----:B------:R-:W2:Y:S04]  /*de20*/  SHFL.IDX PT, R3, R8, RZ, 0x181f ;  /* 0x00181fff08037589 */ /* 0x000ea800000e0000 */
[----:B------:R-:W-:Y:S01]  /*de30*/  SHFL.IDX PT, R14, R6, 0x5, 0x181f ;  /* 0x00b81f00060e7f89 */ /* 0x000fe200000e0000 */
        /* <DEDUP_REMOVED lines=23> */
[----:B---3--:R1:W-:Y:S03]  /*dfb0*/  LDGSTS.E.BYPASS.LTC128B.128 [R7+0x1e400], desc[UR36][R2.64], !P1 ;  /* 0x1e40000002077fae */ /* 0x0083e6000c901d64 */
.L_x_1329:
[----:B-1----:R-:W-:-:S05]  /*dfc0*/  IADD3 R2, P0, R14, R0, RZ ;  /* 0x000000000e027210 */ /* 0x002fca0007f1e0ff */
[----:B------:R-:W-:Y:S01]  /*dfd0*/  IMAD.X R3, RZ, RZ, R8, P0 ;  /* 0x000000ffff037224 */ /* 0x000fe200000e0608 */
[----:B------:R-:W-:-:S04]  /*dfe0*/  PLOP3.LUT P0, PT, PT, PT, PT, 0x80, 0x0 ;  /* 0x000000000000781c */ /* 0x000fc80003f0f070 */
[----:B------:R-:W-:Y:S01]  /*dff0*/  @!PT LDS RZ, [RZ] ;  /* 0x00000000fffff984 */ /* 0x000fe20000000800 */
[----:B------:R-:W-:Y:S01]  /*e000*/  @!PT LDS RZ, [RZ] ;  /* 0x00000000fffff984 */ /* 0x000fe20000000800 */
[----:B------:R-:W-:Y:S01]  /*e010*/  @!PT LDS RZ, [RZ] ;  /* 0x00000000fffff984 */ /* 0x000fe20000000800 */
[----:B------:R1:W-:Y:S01]  /*e020*/  LDGSTS.E.BYPASS.LTC128B.128 [R7+0x1ec00], desc[UR36][R2.64], !P1 ;  /* 0x1ec0000002077fae */ /* 0x0003e2000c901d64 */
[----:B------:R-:W-:-:S08]  /*e030*/  NOP ;  /* 0x0000000000007918 */ /* 0x000fd00000000000 */
.L_x_1206:
        /* <DEDUP_REMOVED lines=10> */
.L_x_1207:
[----:B------:R2:W-:Y:S01]  /*e0e0*/  SYNCS.ARRIVE.TRANS64.A1T0 RZ, [R10+URZ+0x32430], RZ ;  /* 0x032430ff0aff79a7 */ /* 0x0005e2000810003f */
[----:B------:R-:W-:Y:S05]  /*e0f0*/  @!P3 BRA `(.L_x_1208) ;  /* 0x000000000004b947 */ /* 0x000fea0003800000 */
[----:B------:R-:W-:Y:S01]  /*e100*/  BPT.TRAP 0x1 ;  /* 0x000000040000795c */ /* 0x000fe20000300000 */
.L_x_1208:
[----:B------:R-:W3:Y:S01]  /*e110*/  SYNCS.PHASECHK.TRANS64.TRYWAIT P0, [R10+URZ+0x32460], R20 ;  /* 0x032460140a0075a7 */ /* 0x000ee2000800017f */
[----:B------:R-:W-:Y:S04]  /*e120*/  BSSY B1, `(.L_x_1209) ;  /* 0x0000002000017945 */ /* 0x000fe80003800000 */
[----:B---3--:R-:W-:Y:S05]  /*e130*/  @!P0 BRA `(.L_x_1210) ;  /* 0x00000044008c8947 */ /* 0x008fea0003800000 */
.L_x_1330:
[----:B------:R-:W-:Y:S05]  /*e140*/  BSYNC B1 ;  /* 0x0000000000017941 */ /* 0x000fea0003800000 */
.L_x_1209:
[----:B------:R-:W-:Y:S01]  /*e150*/  ULDC.64 UR4, c[0x0][0x328] ;  /* 0x0000ca0000047ab9 */ /* 0x000fe20000000a00 */
[----:B------:R-:W-:Y:S01]  /*e160*/  LOP3.LUT P5, RZ, R23, 0x1, RZ, 0xc0, !PT ;  /* 0x0000000117ff7812 */ /* 0x000fe200078ac0ff */
[----:B-1----:R-:W-:Y:S01]  /*e170*/  IMAD R2, R9, UR4, RZ ;  /* 0x0000000409027c24 */ /* 0x002fe2000f8e02ff */
        /* <DEDUP_REMOVED lines=23> */
[----:B------:R-:W-:-:S03]  /*e2f0*/  IMAD R20, R20, 0x2, R22 ;  /* 0x0000000214147824 */ /* 0x000fc600078e0216 */
[----:B------:R-:W1:Y:S04]  /*e300*/  SHFL.IDX PT, R3, R25, RZ, 0x181f ;  /* 0x00181fff19037589 */ /* 0x000e6800000e0000 */
[----:B------:R-:W-:Y:S04]  /*e310*/  SHFL.IDX PT, R4, R25, 0x1, 0x181f ;  /* 0x00381f0019047f89 */ /* 0x000fe800000e0000 */
[----:B------:R-:W-:Y:S04]  /*e320*/  SHFL.IDX PT, R8, R17, 0x2, 0x181f ;  /* 0x00581f0011087f89 */ /* 0x000fe800000e0000 */
[----:B------:R-:W-:Y:S01]  /*e330*/  SHFL.IDX PT, R5, R25, 0x3, 0x181f ;  /* 0x00781f0019057f89 */ /* 0x000fe200000e0000 */
[----:B0-----:R-:W-:-:S03]  /*e340*/  IADD3 R2, P0, R14, R0, RZ ;  /* 0x000000000e027210 */ /* 0x001fc60007f1e0ff */
[----:B------:R-:W0:Y:S02]  /*e350*/  SHFL.IDX PT, R14, R17, 0x1, 0x181f ;  /* 0x00381f00110e7f89 */ /* 0x000e2400000e0000 */
[----:B-1----:R-:W-:-:S05]  /*e360*/  IMAD.X R3, RZ, RZ, R3, P0 ;  /* 0x000000ffff037224 */ /* 0x002fca00000e0603 */
        /* <DEDUP_REMOVED lines=9> */
[----:B-1----:R-:W-:Y:S04]  /*e400*/  SHFL.IDX PT, R3, R25, 0x4, 0x181f ;  /* 0x00981f0019037f89 */ /* 0x002fe800000e0000 */
[----:B------:R1:W-:Y:S04]  /*e410*/  LDGSTS.E.BYPASS.LTC128B.128 [R20+0xc00], desc[UR36][R6.64], !P5 ;  /* 0x00c0000006147fae */ /* 0x0003e8000e901d64 */
[----:B------:R1:W-:Y:S04]  /*e420*/  LDGSTS.E.BYPASS.LTC128B.128 [R20+0x3c00], desc[UR36][R6.64+0x80], !P4 ;  /* 0x03c0008006147fae */ /* 0x0003e8000e101d64 */
[----:B------:R1:W-:Y:S04]  /*e430*/  LDGSTS.E.BYPASS.LTC128B.128 [R20+0x6c00], desc[UR36][R6.64+0x100], !P3 ;  /* 0x06c0010006147fae */ /* 0x0003e8000d901d64 */
[----:B------:R1:W-:Y:S01]  /*e440*/  LDGSTS.E.BYPASS.LTC128B.128 [R20+0x9c00], desc[UR36][R6.64+0x180], !P1 ;  /* 0x09c0018006147fae */ /* 0x0003e2000c901d64 */
[----:B0-----:R-:W-:Y:S01]  /*e450*/  IMAD.X R9, RZ, RZ, R4, P0 ;  /* 0x000000ffff097224 */ /* 0x001fe200000e0604 */
[----:B------:R-:W-:-:S02]  /*e460*/  IADD3 R4, P0, R14, R0, RZ ;  /* 0x000000000e047210 */ /* 0x000fc40007f1e0ff */
[----:B------:R-:W-:Y:S02]  /*e470*/  SHFL.IDX PT, R25, R25, 0x5, 0x181f ;  /* 0x00b81f0019197f89 */ /* 0x000fe400000e0000 */
[----:B------:R-:W-:Y:S02]  /*e480*/  IADD3.X R5, RZ, R5, RZ, P0, !PT ;  /* 0x00000005ff057210 */ /* 0x000fe400007fe4ff */
[----:B------:R-:W0:Y:S04]  /*e490*/  SHFL.IDX PT, R14, R17, 0x4, 0x181f ;  /* 0x00981f00110e7f89 */ /* 0x000e2800000e0000 */
        /* <DEDUP_REMOVED lines=15> */
.L_x_1344:
[----:B01----:R-:W-:-:S05]  /*e590*/  IADD3 R2, P0, R14, R0, RZ ;  /* 0x000000000e027210 */ /* 0x003fca0007f1e0ff */
        /* <DEDUP_REMOVED lines=10> */
.L_x_1212:
        /* <DEDUP_REMOVED lines=10> */
.L_x_1213:
[----:B------:R1:W-:Y:S01]  /*e6e0*/  SYNCS.ARRIVE.TRANS64.A1T0 RZ, [R10+URZ+0x32450], RZ ;  /* 0x032450ff0aff79a7 */ /* 0x0003e2000810003f */
[----:B------:R-:W-:Y:S05]  /*e6f0*/  @P2 BRA `(.L_x_1214) ;  /* 0xfffffff000a02947 */ /* 0x000fea000383ffff */
.L_x_1201:
[----:B------:R-:W-:Y:S05]  /*e700*/  BSYNC B0 ;  /* 0x0000000000007941 */ /* 0x000fea0003800000 */
.L_x_1200:
[----:B0-----:R-:W0:Y:S01]  /*e710*/  S2R R2, SR_TID.X ;  /* 0x0000000000027919 */ /* 0x001e220000002100 */
[----:B------:R-:W-:Y:S01]  /*e720*/  VIADD R24, R24, 0x1 ;  /* 0x0000000118187836 */ /* 0x000fe20000000000 */
[----:B------:R-:W-:Y:S04]  /*e730*/  BSSY B0, `(.L_x_1215) ;  /* 0x0000012000007945 */ /* 0x000fe80003800000 */
[----:B------:R-:W-:-:S04]  /*e740*/  ISETP.NE.AND P0, PT, R24, 0x2, PT ;  /* 0x000000021800780c */ /* 0x000fc80003f05270 */
[----:B------:R-:W-:Y:S02]  /*e750*/  SEL R0, RZ, 0x1, P0 ;  /* 0x00000001ff007807 */ /* 0x000fe40000000000 */
[----:B0-----:R-:W-:-:S04]  /*e760*/  LOP3.LUT R2, R2, 0x7f, RZ, 0xc0, !PT ;  /* 0x0000007f02027812 */ /* 0x001fc800078ec0ff */
[----:B------:R-:W-:-:S13]  /*e770*/  ISETP.NE.AND P1, PT, R2, RZ, PT ;  /* 0x000000ff0200720c */ /* 0x000fda0003f25270 */
[----:B------:R-:W-:Y:S05]  /*e780*/  @P1 BRA `(.L_x_1216) ;  /* 0x0000000000301947 */ /* 0x000fea0003800000 */
[----:B------:R-:W0:Y:S01]  /*e790*/  S2R R5, SR_LANEID ;  /* 0x0000000000057919 */ /* 0x000e220000000000 */
[----:B------:R-:W-:Y:S01]  /*e7a0*/  VOTEU.ANY UR4, UPT, PT ;  /* 0x0000000000047886 */ /* 0x000fe200038e0100 */
[----:B------:R-:W3:Y:S01]  /*e7b0*/  LDC.64 R2, c[0x0][0xd60] ;  /* 0x00035800ff027b82 */ /* 0x000ee20000000a00 */
[----:B------:R-:W0:Y:S02]  /*e7c0*/  FLO.U32 R4, UR4 ;  /* 0x0000000400047d00 */ /* 0x000e2400080e0000 */
[----:B0-----:R-:W-:-:S06]  /*e7d0*/  ISETP.EQ.U32.AND P1, PT, R4, R5, PT ;  /* 0x000000050400720c */ /* 0x001fcc0003f22070 */
[----:B------:R-:W3:Y:S07]  /*e7e0*/  POPC R5, UR4 ;  /* 0x0000000400057d09 */ /* 0x000eee0008000000 */
[----:B---3--:R-:W3:Y:S01]  /*e7f0*/  @P1 ATOMG.E.ADD.STRONG.GPU PT, R3, desc[UR36][R2.64], R5 ;  /* 0x00000005020319a8 */ /* 0x008ee200081ee1e4 */
[----:B------:R-:W0:Y:S02]  /*e800*/  S2R R6, SR_LTMASK ;  /* 0x0000000000067919 */ /* 0x000e240000003900 */
[----:B0-----:R-:W-:-:S04]  /*e810*/  LOP3.LUT R6, R6, UR4, RZ, 0xc0, !PT ;  /* 0x0000000406067c12 */ /* 0x001fc8000f8ec0ff */
[----:B------:R-:W0:Y:S01]  /*e820*/  POPC R7, R6 ;  /* 0x0000000600077309 */ /* 0x000e220000000000 */
[----:B---3--:R-:W0:Y:S02]  /*e830*/  SHFL.IDX PT, R4, R3, R4, 0x1f ;  /* 0x00001f0403047589 */ /* 0x008e2400000e0000 */
[----:B0-----:R-:W-:-:S07]  /*e840*/  IADD3 R16, R4, UR39, R7 ;  /* 0x0000002704107c10 */ /* 0x001fce000fffe007 */
.L_x_1216:
[----:B------:R-:W-:Y:S05]  /*e850*/  BSYNC B0 ;  /* 0x0000000000007941 */ /* 0x000fea0003800000 */
.L_x_1215:
[----:B------:R-:W-:Y:S02]  /*e860*/  SEL R24, R24, RZ, P0 ;  /* 0x000000ff18187207 */ /* 0x000fe40000000000 */
[----:B------:R-:W-:-:S07]  /*e870*/  LOP3.LUT R27, R27, R0, RZ, 0x3c, !PT ;  /* 0x000000001b1b7212 */ /* 0x000fce00078e3cff */
.L_x_1169:
[----:B------:R-:W-:Y:S05]  /*e880*/  BSYNC B7 ;  /* 0x0000000000077941 */ /* 0x000fea0003800000 */
.L_x_1167:
        /* <DEDUP_REMOVED lines=11> */
.L_x_1217:
[----:B0-----:R-:W0:Y:S01]  /*e940*/  S2R R0, SR_TID.X ;  /* 0x0000000000007919 */ /* 0x001e220000002100 */
[----:B------:R-:W-:Y:S01]  /*e950*/  UMOV UR4, 0xffffffff ;  /* 0xffffffff00047882 */ /* 0x000fe20000000000 */
[----:B0-----:R-:W-:-:S04]  /*e960*/  LOP3.LUT R8, R0, 0x1f, RZ, 0xc0, !PT ;  /* 0x0000001f00087812 */ /* 0x001fc800078ec0ff */
[----:B------:R-:W-:Y:S01]  /*e970*/  ISETP.NE.AND P0, PT, R8, 0x1f, PT ;  /* 0x0000001f0800780c */ /* 0x000fe20003f05270 */
[----:B------:R-:W-:-:S12]  /*e980*/  BRA.DIV UR4, `(.L_x_1219) ;  /* 0x0000004604587947 */ /* 0x000fd8000b800000 */
[----:B------:R-:W-:Y:S01]  /*e990*/  IMAD.IADD R5, R19, 0x1, R8 ;  /* 0x0000000113057824 */ /* 0x000fe200078e0208 */
[----:B------:R-:W-:-:S04]  /*e9a0*/  ULDC UR4, c[0x0][0xd3c] ;  /* 0x00034f0000047ab9 */ /* 0x000fc80000000800 */
[----:B------:R-:W-:-:S13]  /*e9b0*/  ISETP.GE.OR P1, PT, R5, UR4, !P0 ;  /* 0x0000000405007c0c */ /* 0x000fda000c726670 */
[----:B------:R-:W0:Y:S02]  /*e9c0*/  @!P1 LDC.64 R2, c[0x0][0xd80] ;  /* 0x00036000ff029b82 */ /* 0x000e240000000a00 */
[----:B0-----:R-:W-:-:S06]  /*e9d0*/  @!P1 IMAD.WIDE R2, R5, 0x4, R2 ;  /* 0x0000000405029825 */ /* 0x001fcc00078e0202 */
        /* <DEDUP_REMOVED lines=9> */
[----:B------:R-:W0:Y:S02]  /*ea70*/  SHFL.UP PT, R14, R4, 0x1, RZ ;  /* 0x04200000040e7989 */ /* 0x000e2400000e00ff */
[----:B0-----:R-:W-:-:S05]  /*ea80*/  SEL R5, R14, RZ, P1 ;  /* 0x000000ff0e057207 */ /* 0x001fca0000800000 */
[----:B------:R-:W-:Y:S02]  /*ea90*/  IMAD.IADD R6, R4, 0x1, R5 ;  /* 0x0000000104067824 */ /* 0x000fe400078e0205 */
[----:B------:R-:W-:Y:S04]  /*eaa0*/  SHFL.IDX PT, R5, R16, RZ, 0x1f ;  /* 0x00001fff10057589 */ /* 0x000fe800000e0000 */
        /* <DEDUP_REMOVED lines=12> */
[----:B------:R0:W3:Y:S02]  /*eb70*/  SHFL.IDX PT, R14, R6, 0x1f, 0x1f ;  /* 0x03e01f00060e7f89 */ /* 0x0000e400000e0000 */
.L_x_1354:
[----:B------:R-:W-:Y:S02]  /*eb80*/  ULDC UR4, c[0x0][0xd38] ;  /* 0x00034e0000047ab9 */ /* 0x000fe40000000800 */
[----:B------:R-:W-:-:S04]  /*eb90*/  IMAD.U32 R7, RZ, RZ, UR4 ;  /* 0x00000004ff077e24 */ /* 0x000fc8000f8e00ff */
[----:B---3--:R-:W-:-:S04]  /*eba0*/  IMAD R3, R14, R7, RZ ;  /* 0x000000070e037224 */ /* 0x008fc800078e02ff */
[----:B------:R-:W-:-:S05]  /*ebb0*/  IMAD.IADD R8, R0, 0x1, R3 ;  /* 0x0000000100087824 */ /* 0x000fca00078e0203 */
[----:B------:R-:W-:-:S13]  /*ebc0*/  ISETP.GT.AND P6, PT, R8, R5, PT ;  /* 0x000000050800720c */ /* 0x000fda0003fc4270 */
[----:B------:R-:W-:Y:S05]  /*ebd0*/  @P6 BRA `(.L_x_1220) ;  /* 0x00000000009c6947 */ /* 0x000fea0003800000 */
.L_x_1225:
[----:B------:R-:W3:Y:S01]  /*ebe0*/  LDC R0, c[0x0][0xd3c] ;  /* 0x00034f00ff007b82 */ /* 0x000ee20000000800 */
[----:B------:R-:W-:-:S05]  /*ebf0*/  VIADD R19, R19, 0x1f ;  /* 0x0000001f13137836 */ /* 0x000fca0000000000 */
[----:B---3--:R-:W-:-:S13]  /*ec00*/  ISETP.GE.AND P6, PT, R19, R0, PT ;  /* 0x000000001300720c */ /* 0x008fda0003fc6270 */
[----:B------:R-:W-:Y:S05]  /*ec10*/  @P6 BRA `(.L_x_1221) ;  /* 0x0000000400446947 */ /* 0x000fea0003800000 */
[----:B------:R-:W3:Y:S01]  /*ec20*/  S2R R2, SR_TID.X ;  /* 0x0000000000027919 */ /* 0x000ee20000002100 */
[----:B------:R-:W-:Y:S01]  /*ec30*/  BSSY B0, `(.L_x_1222) ;  /* 0x0000009000007945 */ /* 0x000fe20003800000 */
[----:B------:R-:W-:Y:S02]  /*ec40*/  MOV R4, RZ ;  /* 0x000000ff00047202 */ /* 0x000fe40000000f00 */
[----:B---3--:R-:W-:-:S05]  /*ec50*/  LOP3.LUT R2, R2, 0x1f, RZ, 0xc0, !PT ;  /* 0x0000001f02027812 */ /* 0x008fca00078ec0ff */
[----:B------:R-:W-:-:S05]  /*ec60*/  IMAD.IADD R7, R19, 0x1, R2 ;  /* 0x0000000113077824 */ /* 0x000fca00078e0202 */
[----:B------:R-:W-:-:S13]  /*ec70*/  ISETP.GE.OR P6, PT, R7, R0, !P0 ;  /* 0x000000000700720c */ /* 0x000fda00047c6670 */
[----:B------:R-:W-:Y:S05]  /*ec80*/  @P6 BRA `(.L_x_1223) ;  /* 0x00000000000c6947 */ /* 0x000fea0003800000 */
[----:B------:R-:W3:Y:S02]  /*ec90*/  LDC.64 R2, c[0x0][0xd80] ;  /* 0x00036000ff027b82 */ /* 0x000ee40000000a00 */
[----:B---3--:R-:W-:-:S05]  /*eca0*/  IMAD.WIDE R2, R7, 0x4, R2 ;  /* 0x0000000407027825 */ /* 0x008fca00078e0202 */
[----:B------:R3:W5:Y:S02]  /*ecb0*/  LDG.E R4, desc[UR36][R2.64] ;  /* 0x0000002402047981 */ /* 0x000764000c1e1900 */
.L_x_1223:
[----:B------:R-:W-:Y:S05]  /*ecc0*/  BSYNC B0 ;  /* 0x0000000000007941 */ /* 0x000fea0003800000 */
.L_x_1222:
[----:B------:R-:W-:-:S03]  /*ecd0*/  UMOV UR4, 0xffffffff ;  /* 0xffffffff00047882 */ /* 0x000fc60000000000 */
[----:B------:R-:W-:Y:S05]  /*ece0*/  BRA.DIV UR4, `(.L_x_1224) ;  /* 0x0000004604a47947 */ /* 0x000fea000b800000 */
[----:B-----5:R-:W4:Y:S02]  /*ecf0*/  SHFL.UP PT, R14, R4, 0x1, RZ ;  /* 0x04200000040e7989 */ /* 0x020f2400000e00ff */
[----:B----4-:R-:W-:-:S05]  /*ed00*/  SEL R13, R14, RZ, P1 ;  /* 0x000000ff0e0d7207 */ /* 0x010fca0000800000 */
[----:B------:R-:W-:-:S05]  /*ed10*/  IMAD.IADD R13, R4, 0x1, R13 ;  /* 0x00000001040d7824 */ /* 0x000fca00078e020d */
[----:B------:R-:W4:Y:S02]  /*ed20*/  SHFL.UP PT, R14, R13, 0x2, RZ ;  /* 0x044000000d0e7989 */ /* 0x000f2400000e00ff */
[----:B----4-:R-:W-:-:S05]  /*ed30*/  SEL R0, R14, RZ, P2 ;  /* 0x000000ff0e007207 */ /* 0x010fca0001000000 */
[----:B------:R-:W-:-:S05]  /*ed40*/  IMAD.IADD R0, R13, 0x1, R0 ;  /* 0x000000010d007824 */ /* 0x000fca00078e0200 */
[----:B------:R-:W3:Y:S02]  /*ed50*/  SHFL.UP PT, R14, R0, 0x4, RZ ;  /* 0x04800000000e7989 */ /* 0x000ee400000e00ff */
[----:B---3--:R-:W-:-:S05]  /*ed60*/  SEL R3, R14, RZ, P3 ;  /* 0x000000ff0e037207 */ /* 0x008fca0001800000 */
[----:B------:R-:W-:-:S05]  /*ed70*/  IMAD.IADD R2, R0, 0x1, R3 ;  /* 0x0000000100027824 */ /* 0x000fca00078e0203 */
[----:B------:R-:W3:Y:S02]  /*ed80*/  SHFL.UP PT, R14, R2, 0x8, RZ ;  /* 0x05000000020e7989 */ /* 0x000ee400000e00ff */
[----:B---3--:R-:W-:-:S05]  /*ed90*/  SEL R3, R14, RZ, P4 ;  /* 0x000000ff0e037207 */ /* 0x008fca0002000000 */
[----:B------:R-:W-:-:S05]  /*eda0*/  IMAD.IADD R3, R2, 0x1, R3 ;  /* 0x0000000102037824 */ /* 0x000fca00078e0203 */
[----:B------:R-:W0:Y:S02]  /*edb0*/  SHFL.UP PT, R14, R3, 0x10, RZ ;  /* 0x06000000030e7989 */ /* 0x000e2400000e00ff */
[----:B0-----:R-:W-:-:S05]  /*edc0*/  SEL R6, R14, RZ, P5 ;  /* 0x000000ff0e067207 */ /* 0x001fca0002800000 */
[----:B------:R-:W-:-:S05]  /*edd0*/  IMAD.IADD R6, R3, 0x1, R6 ;  /* 0x0000000103067824 */ /* 0x000fca00078e0206 */
[----:B------:R0:W3:Y:S02]  /*ede0*/  SHFL.IDX PT, R14, R6, 0x1f, 0x1f ;  /* 0x03e01f00060e7f89 */ /* 0x0000e400000e0000 */
.L_x_1362:
[----:B------:R-:W-:Y:S02]  /*edf0*/  ULDC UR4, c[0x0][0xd38] ;  /* 0x00034e0000047ab9 */ /* 0x000fe40000000800 */
[----:B------:R-:W-:-:S04]  /*ee00*/  IMAD.U32 R7, RZ, RZ, UR4 ;  /* 0x00000004ff077e24 */ /* 0x000fc8000f8e00ff */
[----:B---3--:R-:W-:-:S04]  /*ee10*/  IMAD R3, R14, R7, RZ ;  /* 0x000000070e037224 */ /* 0x008fc800078e02ff */
[----:B------:R-:W-:-:S05]  /*ee20*/  IMAD.IADD R8, R3, 0x1, R8 ;  /* 0x0000000103087824 */ /* 0x000fca00078e0208 */
[----:B------:R-:W-:-:S13]  /*ee30*/  ISETP.GT.AND P6, PT, R8, R5, PT ;  /* 0x000000050800720c */ /* 0x000fda0003fc4270 */
[----:B------:R-:W-:Y:S05]  /*ee40*/  @!P6 BRA `(.L_x_1225) ;  /* 0xfffffffc0064e947 */ /* 0x000fea000383ffff */
.L_x_1220:
[----:B------:R-:W-:Y:S01]  /*ee50*/  IMAD.IADD R8, R8, 0x1, -R3 ;  /* 0x0000000108087824 */ /* 0x000fe200078e0a03 */
[----:B------:R-:W-:-:S03]  /*ee60*/  UMOV UR4, 0xffffffff ;  /* 0xffffffff00047882 */ /* 0x000fc60000000000 */
[----:B------:R-:W-:-:S05]  /*ee70*/  IMAD R0, R6, R7, R8 ;  /* 0x0000000706007224 */ /* 0x000fca00078e0208 */
[----:B------:R-:W-:Y:S01]  /*ee80*/  ISETP.GT.AND P6, PT, R0, R5, PT ;  /* 0x000000050000720c */ /* 0x000fe20003fc4270 */
[----:B------:R-:W-:-:S12]  /*ee90*/  BRA.DIV UR4, `(.L_x_1226) ;  /* 0x0000004604f47947 */ /* 0x000fd8000b800000 */
[----:B------:R-:W-:-:S04]  /*eea0*/  VOTE.ANY R2, PT, !P6 ;  /* 0x0000000000027806 */ /* 0x000fc800070e0100 */
[----:B------:R-:W3:Y:S02]  /*eeb0*/  POPC R0, R2 ;  /* 0x0000000200007309 */ /* 0x000ee40000000000 */
[----:B---3--:R3:W4:Y:S02]  /*eec0*/  SHFL.IDX PT, R4, R4, R0, 0x1f ;  /* 0x00001f0004047589 */ /* 0x00872400000e0000 */
.L_x_1366:
[----:B------:R-:W-:Y:S01]  /*eed0*/  ISETP.NE.AND P0, PT, R2, RZ, PT ;  /* 0x000000ff0200720c */ /* 0x000fe20003f05270 */
[----:B------:R-:W-:-:S12]  /*eee0*/  IMAD.MOV.U32 R14, RZ, RZ, RZ ;  /* 0x000000ffff0e7224 */ /* 0x000fd800078e00ff */
[----:B------:R-:W-:Y:S05]  /*eef0*/  @!P0 BRA `(.L_x_1227) ;  /* 0x0000000000108947 */ /* 0x000fea0003800000 */
[----:B------:R-:W-:Y:S01]  /*ef00*/  UMOV UR4, 0xffffffff ;  /* 0xffffffff00047882 */ /* 0x000fe20000000000 */
[----:B------:R-:W-:Y:S02]  /*ef10*/  VIADD R12, R0, 0xffffffff ;  /* 0xffffffff000c7836 */ /* 0x000fe40000000000 */
[----:B------:R-:W-:Y:S05]  /*ef20*/  BRA.DIV UR4, `(.L_x_1228) ;  /* 0x0000004a04187947 */ /* 0x000fea000b800000 */
[----:B------:R0:W0:Y:S02]  /*ef30*/  SHFL.IDX PT, R14, R6, R12, 0x1f ;  /* 0x00001f0c060e7589 */ /* 0x00002400000e0000 */
.L_x_1227:
[----:B0---4-:R-:W-:Y:S01]  /*ef40*/  IABS R6, R4 ;  /* 0x0000000400067213 */ /* 0x011fe20000000000 */
[----:B------:R-:W-:Y:S02]  /*ef50*/  IMAD R16, R14, R7, R8 ;  /* 0x000000070e107224 */ /* 0x000fe400078e0208 */
[----:B------:R-:W-:Y:S01]  /*ef60*/  IMAD.IADD R19, R0, 0x1, R19 ;  /* 0x0000000100137824 */ /* 0x000fe200078e0213 */
[----:B------:R-:W0:Y:S08]  /*ef70*/  I2F.RP R9, R6 ;  /* 0x0000000600097306 */ /* 0x000e300000209400 */
[----:B0-----:R-:W0:Y:S02]  /*ef80*/  MUFU.RCP R9, R9 ;  /* 0x0000000900097308 */ /* 0x001e240000001000 */
[----:B0-----:R-:W-:-:S06]  /*ef90*/  VIADD R2, R9, 0xffffffe ;  /* 0x0ffffffe09027836 */ /* 0x001fcc0000000000 */
[----:B------:R0:W4:Y:S02]  /*efa0*/  F2I.FTZ.U32.TRUNC.NTZ R3, R2 ;  /* 0x0000000200037305 */ /* 0x000124000021f000 */
[----:B0-----:R-:W-:Y:S02]  /*efb0*/  IMAD.MOV.U32 R2, RZ, RZ, RZ ;  /* 0x000000ffff027224 */ /* 0x001fe400078e00ff */
[----:B----4-:R-:W-:-:S04]  /*efc0*/  IMAD.MOV R7, RZ, RZ, -R3 ;  /* 0x000000ffff077224 */ /* 0x010fc800078e0a03 */
        /* <DEDUP_REMOVED lines=11> */
[----:B------:R-:W-:Y:S01]  /*f080*/  @!P1 IMAD.IADD R5, R5, 0x1, -R6 ;  /* 0x0000000105059824 */ /* 0x000fe200078e0a06 */
[----:B------:R-:W-:Y:S02]  /*f090*/  @!P1 IADD3 R3, R3, 0x1, RZ ;  /* 0x0000000103039810 */ /* 0x000fe40007ffe0ff */
        /* <DEDUP_REMOVED lines=9> */
.L_x_1221:
[----:B------:R-:W-:Y:S01]  /*f130*/  UMOV UR4, URZ ;  /* 0x0000003f00047c82 */ /* 0x000fe20008000000 */
[----:B------:R-:W-:Y:S01]  /*f140*/  UMOV UR5, URZ ;  /* 0x0000003f00057c82 */ /* 0x000fe20008000000 */
[----:B------:R-:W-:Y:S01]  /*f150*/  ULDC UR6, c[0x0][0xd3c] ;  /* 0x00034f0000067ab9 */ /* 0x000fe20000000800 */
[----:B------:R-:W-:Y:S02]  /*f160*/  IMAD.MOV.U32 R16, RZ, RZ, R5 ;  /* 0x000000ffff107224 */ /* 0x000fe400078e0005 */
[----:B------:R-:W-:Y:S02]  /*f170*/  IMAD.U32 R17, RZ, RZ, UR4 ;  /* 0x00000004ff117e24 */ /* 0x000fe4000f8e00ff */
[----:B------:R-:W-:Y:S02]  /*f180*/  IMAD.U32 R18, RZ, RZ, UR5 ;  /* 0x00000005ff127e24 */ /* 0x000fe4000f8e00ff */
[----:B------:R-:W-:-:S07]  /*f190*/  IMAD.U32 R19, RZ, RZ, UR6 ;  /* 0x00000006ff137e24 */ /* 0x000fce000f8e00ff */
.L_x_1229:
[----:B---3--:R-:W3:Y:S01]  /*f1a0*/  S2R R0, SR_TID.X ;  /* 0x0000000000007919 */ /* 0x008ee20000002100 */
[----:B------:R-:W-:Y:S05]  /*f1b0*/  WARPSYNC.ALL ;  /* 0x0000000000007948 */ /* 0x000fea0003800000 */
[----:B------:R-:W-:Y:S01]  /*f1c0*/  BAR.SYNC.DEFER_BLOCKING 0x4, 0x180 ;  /* 0x0106000000007b1d */ /* 0x000fe20000010000 */
[----:B---3--:R-:W-:-:S04]  /*f1d0*/  LOP3.LUT R0, R0, 0x1f, RZ, 0xc0, !PT ;  /* 0x0000001f00007812 */ /* 0x008fc800078ec0ff */
[----:B------:R-:W-:-:S13]  /*f1e0*/  ISETP.NE.AND P0, PT, R0, RZ, PT ;  /* 0x000000ff0000720c */ /* 0x000fda0003f05270 */
[----:B------:R-:W3:Y:S01]  /*f1f0*/  @!P0 S2R R3, SR_CgaCtaId ;  /* 0x0000000000038919 */ /* 0x000ee20000008800 */
[----:B------:R-:W-:-:S04]  /*f200*/  @!P0 MOV R0, 0x400 ;  /* 0x0000040000008802 */ /* 0x000fc80000000f00 */
[----:B---3--:R-:W-:-:S05]  /*f210*/  @!P0 LEA R22, R3, R0, 0x18 ;  /* 0x0000000003168211 */ /* 0x008fca00078ec0ff */
[----:B------:R3:W-:Y:S01]  /*f220*/  @!P0 STS.128 [R22+0x324d0], R16 ;  /* 0x0324d01016008388 */ /* 0x0007e20000000c00 */
[----:B------:R-:W-:Y:S06]  /*f230*/  BAR.ARV 0x5, 0x180 ;  /* 0x0146000000007b1d */ /* 0x000fec0000002000 */
.L_x_1218:
[----:B------:R-:W-:Y:S02]  /*f240*/  ULDC UR4, c[0x0][0xd3c] ;  /* 0x00034f0000047ab9 */ /* 0x000fe40000000800 */
[----:B----4-:R-:W-:-:S13]  /*f250*/  ISETP.GE.AND P0, PT, R19, UR4, PT ;  /* 0x0000000413007c0c */ /* 0x010fda000bf06270 */
[----:B------:R-:W-:Y:S05]  /*f260*/  @!P0 BRA `(.L_x_1230) ;  /* 0xffffffb0003c8947 */ /* 0x000fea000383ffff */
[----:B------:R-:W-:Y:S05]  /*f270*/  BSYNC B8 ;  /* 0x0000000000087941 */ /* 0x000fea0003800000 */
.L_x_1163:
[----:B01----:R-:W4:Y:S01]  /*f280*/  LDL.LU R0, [R1+0x18] ;  /* 0x0000180001007983 */ /* 0x003f220000300800 */
        /* <DEDUP_REMOVED lines=11> */
.L_x_1369:
[----:B------:R-:W-:Y:S05]  /*f340*/  BSYNC B0 ;  /* 0x0000000000007941 */ /* 0x000fea0003800000 */
.L_x_1231:
[----:B------:R-:W-:-:S03]  /*f350*/  UMOV UR4, 0xffffffff ;  /* 0xffffffff00047882 */ /* 0x000fc60000000000 */
[----:B------:R-:W-:Y:S05]  /*f360*/  BRA.DIV UR4, `(.L_x_1233) ;  /* 0x0000004604407947 */ /* 0x000fea000b800000 */
[----:B0-----:R-:W0:Y:S02]  /*f370*/  S2R R0, SR_TID.X ;  /* 0x0000000000007919 */ /* 0x001e240000002100 */
[----:B0-----:R-:W-:-:S04]  /*f380*/  SHF.R.U32.HI R0, RZ, 0x5, R0 ;  /* 0x00000005ff007819 */ /* 0x001fc80000011600 */
[----:B------:R-:W-:-:S05]  /*f390*/  LOP3.LUT R0, R0, 0x3, RZ, 0xc0, !PT ;  /* 0x0000000300007812 */ /* 0x000fca00078ec0ff */
[----:B------:R0:W1:Y:S02]  /*f3a0*/  SHFL.IDX PT, R14, R0, RZ, 0x1f ;  /* 0x00001fff000e7589 */ /* 0x00006400000e0000 */
.L_x_1372:
[----:B-1----:R-:W-:Y:S01]  /*f3b0*/  ISETP.NE.AND P0, PT, R14, RZ, PT ;  /* 0x000000ff0e00720c */ /* 0x002fe20003f05270 */
[----:B------:R-:W-:-:S12]  /*f3c0*/  BSSY B0, `(.L_x_1234) ;  /* 0x0000026000007945 */ /* 0x000fd80003800000 */
[----:B------:R-:W-:Y:S05]  /*f3d0*/  @P0 BRA `(.L_x_1235) ;  /* 0x0000000000900947 */ /* 0x000fea0003800000 */
[----:B------:R-:W-:-:S03]  /*f3e0*/  UMOV UR4, 0xffffffff ;  /* 0xffffffff00047882 */ /* 0x000fc60000000000 */
[----:B------:R-:W-:Y:S05]  /*f3f0*/  BRA.DIV UR4, `(.L_x_1236) ;  /* 0x0000004604507947 */ /* 0x000fea000b800000 */
[----:B------:R-:W-:-:S13]  /*f400*/  ELECT P6, URZ, PT ;  /* 0x00000000003f782f */ /* 0x000fda00038c0000 */
.L_x_1375:
[----:B------:R-:W-:Y:S05]  /*f410*/  @!P6 BRA `(.L_x_1235) ;  /* 0x000000000080e947 */ /* 0x000fea0003800000 */
[----:B0-----:R-:W4:Y:S02]  /*f420*/  LDL R0, [R1+0x24] ;  /* 0x0000240001007983 */ /* 0x001f240000100800 */
[----:B----4-:R-:W-:-:S13]  /*f430*/  R2UR UR4, R0 ;  /* 0x00000000000472ca */ /* 0x010fda00000e0000 */
[----:B------:R-:W-:-:S06]  /*f440*/  ULOP3.LUT UR4, UR4, 0x2, URZ, 0xfc, !UPT ;  /* 0x0000000204047892 */ /* 0x000fcc000f8efc3f */
[----:B------:R-:W-:-:S05]  /*f450*/  IMAD.U32 R0, RZ, RZ, UR4 ;  /* 0x00000004ff007e24 */ /* 0x000fca000f8e00ff */
[----:B------:R-:W-:-:S13]  /*f460*/  ISETP.NE.AND P0, PT, R0, 0x3, PT ;  /* 0x000000030000780c */ /* 0x000fda0003f05270 */
[----:B------:R-:W-:Y:S05]  /*f470*/  @!P0 BRA `(.L_x_1237) ;  /* 0x0000000000048947 */ /* 0x000fea0003800000 */
[----:B------:R-:W-:Y:S01]  /*f480*/  BPT.TRAP 0x1 ;  /* 0x000000040000795c */ /* 0x000fe20000300000 */
.L_x_1237:
[C---:B------:R-:W-:Y:S01]  /*f490*/  IMAD R3, R24.reuse, 0x8, R5 ;  /* 0x0000000818037824 */ /* 0x040fe200078e0205 */
[----:B------:R-:W-:Y:S01]  /*f4a0*/  SHF.L.U32 R2, R27, 0x1f, RZ ;  /* 0x0000001f1b027819 */ /* 0x000fe200000006ff */
[----:B------:R-:W-:-:S03]  /*f4b0*/  VIADD R24, R24, 0x1 ;  /* 0x0000000118187836 */ /* 0x000fc60000000000 */
[----:B------:R-:W0:Y:S02]  /*f4c0*/  SYNCS.PHASECHK.TRANS64.TRYWAIT P1, [R3+URZ+0x32440], R2 ;  /* 0x03244002030075a7 */ /* 0x000e24000802017f */
[----:B------:R-:W-:-:S04]  /*f4d0*/  ISETP.NE.AND P2, PT, R24, 0x2, PT ;  /* 0x000000021800780c */ /* 0x000fc80003f45270 */
[----:B------:R-:W-:Y:S01]  /*f4e0*/  SEL R0, RZ, 0x1, P2 ;  /* 0x00000001ff007807 */ /* 0x000fe20001000000 */
[----:B0-----:R-:W-:Y:S08]  /*f4f0*/  @!P1 BRA `(.L_x_1238) ;  /* 0x0000004400309947 */ /* 0x001ff00003800000 */
.L_x_1376:
[----:B------:R-:W-:Y:S02]  /*f500*/  SEL R24, R24, RZ, P2 ;  /* 0x000000ff18187207 */ /* 0x000fe40001000000 */
[----:B------:R-:W-:Y:S01]  /*f510*/  LOP3.LUT R0, R27, R0, RZ, 0x3c, !PT ;  /* 0x000000001b007212 */ /* 0x000fe200078e3cff */
[----:B------:R-:W-:Y:S06]  /*f520*/  @!P0 BRA `(.L_x_1239) ;  /* 0x0000000000048947 */ /* 0x000fec0003800000 */
[----:B------:R-:W-:Y:S01]  /*f530*/  BPT.TRAP 0x1 ;  /* 0x000000040000795c */ /* 0x000fe20000300000 */
.L_x_1239:
[----:B------:R-:W-:Y:S01]  /*f540*/  IMAD R5, R24, 0x8, R5 ;  /* 0x0000000818057824 */ /* 0x000fe200078e0205 */
[----:B------:R-:W-:-:S04]  /*f550*/  SHF.L.U32 R0, R0, 0x1f, RZ ;  /* 0x0000001f00007819 */ /* 0x000fc800000006ff */
[----:B------:R-:W1:Y:S02]  /*f560*/  SYNCS.PHASECHK.TRANS64.TRYWAIT P1, [R5+URZ+0x32440], R0 ;  /* 0x03244000050075a7 */ /* 0x000e64000802017f */
[----:B-1----:R-:W-:Y:S05]  /*f570*/  @!P1 BRA `(.L_x_1240) ;  /* 0x0000004400249947 */ /* 0x002fea0003800000 */
.L_x_1377:
[----:B------:R-:W-:Y:S05]  /*f580*/  @!P0 BRA `(.L_x_1241) ;  /* 0x0000000000048947 */ /* 0x000fea0003800000 */
[----:B------:R-:W-:Y:S01]  /*f590*/  BPT.TRAP 0x1 ;  /* 0x000000040000795c */ /* 0x000fe20000300000 */
.L_x_1241:
[----:B------:R-:W4:Y:S02]  /*f5a0*/  SYNCS.PHASECHK.TRANS64.TRYWAIT P1, [R3+URZ+0x32460], R2 ;  /* 0x03246002030075a7 */ /* 0x000f24000802017f */
[----:B----4-:R-:W-:Y:S05]  /*f5b0*/  @!P1 BRA `(.L_x_1242) ;  /* 0x0000004400289947 */ /* 0x010fea0003800000 */
.L_x_1378:
[----:B------:R-:W-:Y:S05]  /*f5c0*/  @!P0 BRA `(.L_x_1243) ;  /* 0x0000000000048947 */ /* 0x000fea0003800000 */
[----:B------:R-:W-:Y:S01]  /*f5d0*/  BPT.TRAP 0x1 ;  /* 0x000000040000795c */ /* 0x000fe20000300000 */
.L_x_1243:
[----:B------:R0:W0:Y:S02]  /*f5e0*/  SYNCS.PHASECHK.TRANS64.TRYWAIT P0, [R5+URZ+0x32460], R0 ;  /* 0x03246000050075a7 */ /* 0x000024000800017f */
[----:B0-----:R-:W-:Y:S05]  /*f5f0*/  @!P0 NANOSLEEP.SYNCS 0x989680 ;  /* 0x009896800000895d */ /* 0x001fea0003900000 */
[----:B------:R-:W0:Y:S02]  /*f600*/  @!P0 SYNCS.PHASECHK.TRANS64 P0, [R5+URZ+0x32460], R0 ;  /* 0x03246000050085a7 */ /* 0x000e24000800007f */
[----:B0-----:R-:W-:Y:S05]  /*f610*/  @!P0 BRA `(.L_x_1243) ;  /* 0xfffffffc00f08947 */ /* 0x001fea000383ffff */
.L_x_1235:
[----:B------:R-:W-:Y:S05]  /*f620*/  BSYNC B0 ;  /* 0x0000000000007941 */ /* 0x000fea0003800000 */
.L_x_1234:
[----:B------:R-:W-:Y:S05]  /*f630*/  EXIT ;  /* 0x000000000000794d */ /* 0x000fea0003800000 */
.L_x_1110:
[----:B0-----:R-:W-:-:S04]  /*f640*/  IMAD.U32 R3, RZ, RZ, UR40 ;  /* 0x00000028ff037e24 */ /* 0x001fc8000f8e00ff */
[----:B------:R0:W1:Y:S03]  /*f650*/  SYNCS.PHASECHK.TRANS64.TRYWAIT P0, [R3+URZ+0x32400], R0 ;  /* 0x03240000030075a7 */ /* 0x000066000800017f */
[----:B-1----:R-:W-:Y:S05]  /*f660*/  @!P0 NANOSLEEP.SYNCS 0x989680 ;  /* 0x009896800000895d */ /* 0x002fea0003900000 */
[----:B------:R-:W1:Y:S02]  /*f670*/  @!P0 SYNCS.PHASECHK.TRANS64 P0, [R3+URZ+0x32400], R0 ;  /* 0x03240000030085a7 */ /* 0x000e64000800007f */
[----:B-1----:R-:W-:Y:S05]  /*f680*/  @!P0 BRA `(.L_x_1110) ;  /* 0xfffffffc00ec8947 */ /* 0x002fea000383ffff */
[----:B------:R-:W-:Y:S05]  /*f690*/  BRA `(.L_x_1244) ;  /* 0xffffff2000607947 */ /* 0x000fea000383ffff */
.L_x_1114:
[----:B-1----:R-:W-:-:S04]  /*f6a0*/  MOV R4, UR52 ;  /* 0x0000003400047c02 */ /* 0x002fc80008000f00 */
[----:B------:R1:W2:Y:S03]  /*f6b0*/  SYNCS.PHASECHK.TRANS64.TRYWAIT P1, [R4+URZ+0x32430], R3 ;  /* 0x03243003040075a7 */ /* 0x0002a6000802017f */
[----:B--2---:R-:W-:Y:S05]  /*f6c0*/  @!P1 NANOSLEEP.SYNCS 0x989680 ;  /* 0x009896800000995d */ /* 0x004fea0003900000 */
[----:B------:R-:W2:Y:S02]  /*f6d0*/  @!P1 SYNCS.PHASECHK.TRANS64 P1, [R4+URZ+0x32430], R3 ;  /* 0x03243003040095a7 */ /* 0x000ea4000802007f */
[----:B--2---:R-:W-:Y:S05]  /*f6e0*/  @!P1 BRA `(.L_x_1114) ;  /* 0xfffffffc00ec9947 */ /* 0x004fea000383ffff */
[----:B------:R-:W-:Y:S05]  /*f6f0*/  BRA `(.L_x_1113) ;  /* 0xffffff2000887947 */ /* 0x000fea000383ffff */
.L_x_1115:
[----:B--2---:R-:W-:-:S04]  /*f700*/  IMAD.U32 R5, RZ, RZ, UR40 ;  /* 0x00000028ff057e24 */ /* 0x004fc8000f8e00ff */
[----:B------:R2:W3:Y:S03]  /*f710*/  SYNCS.PHASECHK.TRANS64.TRYWAIT P1, [R5+URZ+0x32410], R0 ;  /* 0x03241000050075a7 */ /* 0x0004e6000802017f */
[----:B---3--:R-:W-:Y:S05]  /*f720*/  @!P1 NANOSLEEP.SYNCS 0x989680 ;  /* 0x009896800000995d */ /* 0x008fea0003900000 */
[----:B------:R-:W3:Y:S02]  /*f730*/  @!P1 SYNCS.PHASECHK.TRANS64 P1, [R5+URZ+0x32410], R0 ;  /* 0x03241000050095a7 */ /* 0x000ee4000802007f */
[----:B---3--:R-:W-:Y:S05]  /*f740*/  @!P1 BRA `(.L_x_1115) ;  /* 0xfffffffc00ec9947 */ /* 0x008fea000383ffff */
[----:B------:R-:W-:Y:S05]  /*f750*/  BRA `(.L_x_1245) ;  /* 0xffffff2400487947 */ /* 0x000fea000383ffff */
.L_x_1119:
[----:B--2---:R-:W-:-:S04]  /*f760*/  IMAD.U32 R0, RZ, RZ, UR52 ;  /* 0x00000034ff007e24 */ /* 0x004fc8000f8e00ff */
[----:B------:R2:W4:Y:S03]  /*f770*/  SYNCS.PHASECHK.TRANS64.TRYWAIT P1, [R0+URZ+0x32450], R3 ;  /* 0x03245003000075a7 */ /* 0x000526000802017f */
[----:B----4-:R-:W-:Y:S05]  /*f780*/  @!P1 NANOSLEEP.SYNCS 0x989680 ;  /* 0x009896800000995d */ /* 0x010fea0003900000 */
[----:B------:R-:W4:Y:S02]  /*f790*/  @!P1 SYNCS.PHASECHK.TRANS64 P1, [R0+URZ+0x32450], R3 ;  /* 0x03245003000095a7 */ /* 0x000f24000802007f */
[----:B----4-:R-:W-:Y:S05]  /*f7a0*/  @!P1 BRA `(.L_x_1119) ;  /* 0xfffffffc00ec9947 */ /* 0x010fea000383ffff */
[----:B------:R-:W-:Y:S05]  /*f7b0*/  BRA `(.L_x_1118) ;  /* 0xffffff2400507947 */ /* 0x000fea000383ffff */
.L_x_1126:
[----:B-1----:R-:W-:-:S04]  /*f7c0*/  IMAD.U32 R3, RZ, RZ, UR4 ;  /* 0x00000004ff037e24 */ /* 0x002fc8000f8e00ff */
[----:B------:R1:W2:Y:S03]  /*f7d0*/  SYNCS.PHASECHK.TRANS64.TRYWAIT P2, [R3+URZ+0x32430], R0 ;  /* 0x03243000030075a7 */ /* 0x0002a6000804017f */
[----:B--2---:R-:W-:Y:S05]  /*f7e0*/  @!P2 NANOSLEEP.SYNCS 0x989680 ;  /* 0x009896800000a95d */ /* 0x004fea0003900000 */
[----:B------:R-:W2:Y:S02]  /*f7f0*/  @!P2 SYNCS.PHASECHK.TRANS64 P2, [R3+URZ+0x32430], R0 ;  /* 0x032430000300a5a7 */ /* 0x000ea4000804007f */
[----:B--2---:R-:W-:Y:S05]  /*f800*/  @!P2 BRA `(.L_x_1126) ;  /* 0xfffffffc00eca947 */ /* 0x004fea000383ffff */
[----:B------:R-:W-:Y:S05]  /*f810*/  BRA `(.L_x_1125) ;  /* 0xffffff4400447947 */ /* 0x000fea000383ffff */
.L_x_1130:
[----:B-1----:R-:W-:-:S04]  /*f820*/  IMAD.U32 R3, RZ, RZ, UR4 ;  /* 0x00000004ff037e24 */ /* 0x002fc8000f8e00ff */
[----:B------:R1:W3:Y:S03]  /*f830*/  SYNCS.PHASECHK.TRANS64.TRYWAIT P2, [R3+URZ+0x32450], R0 ;  /* 0x03245000030075a7 */ /* 0x0002e6000804017f */
[----:B---3--:R-:W-:Y:S05]  /*f840*/  @!P2 NANOSLEEP.SYNCS 0x989680 ;  /* 0x009896800000a95d */ /* 0x008fea0003900000 */
[----:B------:R-:W3:Y:S02]  /*f850*/  @!P2 SYNCS.PHASECHK.TRANS64 P2, [R3+URZ+0x32450], R0 ;  /* 0x032450000300a5a7 */ /* 0x000ee4000804007f */
[----:B---3--:R-:W-:Y:S05]  /*f860*/  @!P2 BRA `(.L_x_1130) ;  /* 0xfffffffc00eca947 */ /* 0x008fea000383ffff */
[----:B------:R-:W-:Y:S05]  /*f870*/  BRA `(.L_x_1129) ;  /* 0xffffff4400c07947 */ /* 0x000fea000383ffff */
.L_x_1175:
[----:B------:R-:W-:Y:S01]  /*f880*/  SHF.R.U32.HI R9, RZ, 0x5, R21 ;  /* 0x00000005ff097819 */ /* 0x000fe20000011615 */
[----:B------:R-:W-:Y:S01]  /*f890*/  BSSY B0, `(.L_x_1246) ;  /* 0x0000009000007945 */ /* 0x000fe20003800000 */
[----:B------:R-:W-:Y:S02]  /*f8a0*/  IMAD.MOV.U32 R12, RZ, RZ, RZ ;  /* 0x000000ffff0c7224 */ /* 0x000fe400078e00ff */
[----:B------:R-:W-:Y:S01]  /*f8b0*/  LOP3.LUT R9, R9, 0x3, RZ, 0xc0, !PT ;  /* 0x0000000309097812 */ /* 0x000fe200078ec0ff */
[----:B------:R-:W-:Y:S02]  /*f8c0*/  IMAD.MOV.U32 R11, RZ, RZ, 0x1f ;  /* 0x0000001fff0b7424 */ /* 0x000fe400078e00ff */
[----:B------:R-:W-:Y:S02]  /*f8d0*/  IMAD.MOV.U32 R15, RZ, RZ, -0x1 ;  /* 0xffffffffff0f7424 */ /* 0x000fe400078e00ff */
[----:B------:R-:W-:-:S07]  /*f8e0*/  IMAD.MOV.U32 R13, RZ, RZ, R9 ;  /* 0x000000ffff0d7224 */ /* 0x000fce00078e0009 */
[----:B-----5:R-:W-:Y:S05]  /*f8f0*/  WARPSYNC.COLLECTIVE R15, `(.L_x_1247) ;  /* 0x000000000f087348 */ /* 0x020fea0003c00000 */
[----:B------:R0:W1:Y:S02]  /*f900*/  SHFL.IDX P6, R14, R13, R12, R11 ;  /* 0x0000000c0d0e7389 */ /* 0x00006400000c000b */
[----:B01---5:R-:W-:Y:S01]  /*f910*/  ENDCOLLECTIVE ;  /* 0x000000000000791b */ /* 0x023fe20003800000 */
.L_x_1247:
[----:B------:R-:W-:Y:S05]  /*f920*/  BSYNC B0 ;  /* 0x0000000000007941 */ /* 0x000fea0003800000 */
.L_x_1246:
[----:B------:R-:W-:Y:S05]  /*f930*/  BRA `(.L_x_1248) ;  /* 0xffffffb400dc7947 */ /* 0x000fea000383ffff */
.L_x_1178:
[----:B0-----:R0:W1:Y:S02]  /*f940*/  SYNCS.PHASECHK.TRANS64.TRYWAIT P0, [R25+URZ+0x32440], R0 ;  /* 0x03244000190075a7 */ /* 0x001064000800017f */
[----:B-1----:R-:W-:Y:S05]  /*f950*/  @!P0 NANOSLEEP.SYNCS 0x989680 ;  /* 0x009896800000895d */ /* 0x002fea0003900000 */
[----:B------:R-:W1:Y:S02]  /*f960*/  @!P0 SYNCS.PHASECHK.TRANS64 P0, [R25+URZ+0x32440], R0 ;  /* 0x03244000190085a7 */ /* 0x000e64000800007f */
[----:B-1----:R-:W-:Y:S05]  /*f970*/  @!P0 BRA `(.L_x_1178) ;  /* 0xfffffffc00f08947 */ /* 0x002fea000383ffff */
[----:B------:R-:W-:Y:S05]  /*f980*/  BRA `(.L_x_1249) ;  /* 0xffffffb8000c7947 */ /* 0x000fea000383ffff */
.L_x_1179:
        /* <DEDUP_REMOVED lines=8> */
.L_x_1251:
[----:B------:R-:W-:Y:S05]  /*fa10*/  BSYNC B0 ;  /* 0x0000000000007941 */ /* 0x000fea0003800000 */
.L_x_1250:
[----:B------:R-:W-:Y:S01]  /*fa20*/  IMAD.MOV.U32 R13, RZ, RZ, R0 ;  /* 0x000000ffff0d7224 */ /* 0x000fe200078e0000 */
[----:B------:R-:W-:Y:S01]  /*fa30*/  MOV R15, 0xffffffff ;  /* 0xffffffff000f7802 */ /* 0x000fe20000000f00 */
[----:B------:R-:W-:Y:S02]  /*fa40*/  IMAD.MOV.U32 R12, RZ, RZ, RZ ;  /* 0x000000ffff0c7224 */ /* 0x000fe400078e00ff */
[----:B------:R-:W-:Y:S02]  /*fa50*/  IMAD.MOV.U32 R11, RZ, RZ, 0x181f ;  /* 0x0000181fff0b7424 */ /* 0x000fe400078e00ff */
[----:B------:R-:W-:Y:S02]  /*fa60*/  IMAD.MOV.U32 R2, RZ, RZ, R14 ;  /* 0x000000ffff027224 */ /* 0x000fe400078e000e */
[----:B------:R-:W-:-:S07]  /*fa70*/  @P0 IMAD R6, R5, 0x2, R22 ;  /* 0x0000000205060824 */ /* 0x000fce00078e0216 */
[----:B------:R-:W-:Y:S05]  /*fa80*/  WARPSYNC.COLLECTIVE R15, `(.L_x_1252) ;  /* 0x000000000f087348 */ /* 0x000fea0003c00000 */
[----:B------:R0:W1:Y:S02]  /*fa90*/  SHFL.IDX P6, R14, R13, R12, R11 ;  /* 0x0000000c0d0e7389 */ /* 0x00006400000c000b */
[----:B01----:R-:W-:Y:S01]  /*faa0*/  ENDCOLLECTIVE ;  /* 0x000000000000791b */ /* 0x003fe20003800000 */
.L_x_1252:
[----:B------:R-:W-:Y:S02]  /*fab0*/  IMAD.MOV.U32 R13, RZ, RZ, R4 ;  /* 0x000000ffff0d7224 */ /* 0x000fe400078e0004 */
[----:B------:R-:W-:Y:S02]  /*fac0*/  IMAD.MOV.U32 R12, RZ, RZ, 0x1 ;  /* 0x00000001ff0c7424 */ /* 0x000fe400078e00ff */
[----:B------:R-:W-:-:S07]  /*fad0*/  IMAD.MOV.U32 R3, RZ, RZ, R14 ;  /* 0x000000ffff037224 */ /* 0x000fce00078e000e */
[----:B------:R-:W-:Y:S05]  /*fae0*/  WARPSYNC.COLLECTIVE R15, `(.L_x_1253) ;  /* 0x000000000f087348 */ /* 0x000fea0003c00000 */
[----:B------:R0:W1:Y:S02]  /*faf0*/  SHFL.IDX P6, R14, R13, R12, R11 ;  /* 0x0000000c0d0e7389 */ /* 0x00006400000c000b */
[----:B01----:R-:W-:Y:S01]  /*fb00*/  ENDCOLLECTIVE ;  /* 0x000000000000791b */ /* 0x003fe20003800000 */
.L_x_1253:
        /* <DEDUP_REMOVED lines=15> */
.L_x_1254:
[----:B------:R-:W-:Y:S02]  /*fc00*/  @P0 IMAD R6, R5, 0x2, R22 ;  /* 0x0000000205060824 */ /* 0x000fe400078e0216 */
[----:B------:R-:W-:Y:S02]  /*fc10*/  IMAD.MOV.U32 R13, RZ, RZ, R4 ;  /* 0x000000ffff0d7224 */ /* 0x000fe400078e0004 */
[----:B------:R-:W-:Y:S02]  /*fc20*/  IMAD.MOV.U32 R12, RZ, RZ, 0x2 ;  /* 0x00000002ff0c7424 */ /* 0x000fe400078e00ff */
[----:B------:R-:W-:-:S07]  /*fc30*/  IMAD.MOV.U32 R3, RZ, RZ, R14 ;  /* 0x000000ffff037224 */ /* 0x000fce00078e000e */
[----:B------:R-:W-:Y:S05]  /*fc40*/  WARPSYNC.COLLECTIVE R15, `(.L_x_1255) ;  /* 0x000000000f087348 */ /* 0x000fea0003c00000 */
[----:B------:R0:W1:Y:S02]  /*fc50*/  SHFL.IDX P6, R14, R13, R12, R11 ;  /* 0x0000000c0d0e7389 */ /* 0x00006400000c000b */
[----:B01----:R-:W-:Y:S01]  /*fc60*/  ENDCOLLECTIVE ;  /* 0x000000000000791b */ /* 0x003fe20003800000 */
.L_x_1255:
        /* <DEDUP_REMOVED lines=15> */
.L_x_1256:
[----:B------:R-:W-:Y:S01]  /*fd60*/  @P0 LEA R6, R5, R22, 0x1 ;  /* 0x0000001605060211 */ /* 0x000fe200078e08ff */
[----:B------:R-:W-:Y:S02]  /*fd70*/  IMAD.MOV.U32 R13, RZ, RZ, R4 ;  /* 0x000000ffff0d7224 */ /* 0x000fe400078e0004 */
[----:B------:R-:W-:Y:S02]  /*fd80*/  IMAD.MOV.U32 R12, RZ, RZ, 0x3 ;  /* 0x00000003ff0c7424 */ /* 0x000fe400078e00ff */
[----:B------:R-:W-:-:S07]  /*fd90*/  IMAD.MOV.U32 R3, RZ, RZ, R14 ;  /* 0x000000ffff037224 */ /* 0x000fce00078e000e */
[----:B------:R-:W-:Y:S05]  /*fda0*/  WARPSYNC.COLLECTIVE R15, `(.L_x_1257) ;  /* 0x000000000f087348 */ /* 0x000fea0003c00000 */
[----:B------:R0:W1:Y:S02]  /*fdb0*/  SHFL.IDX P6, R14, R13, R12, R11 ;  /* 0x0000000c0d0e7389 */ /* 0x00006400000c000b */
[----:B01----:R-:W-:Y:S01]  /*fdc0*/  ENDCOLLECTIVE ;  /* 0x000000000000791b */ /* 0x003fe20003800000 */
.L_x_1257:
        /* <DEDUP_REMOVED lines=15> */
.L_x_1258:
[----:B------:R-:W-:Y:S02]  /*fec0*/  @P0 IMAD R6, R5, 0x2, R22 ;  /* 0x0000000205060824 */ /* 0x000fe400078e0216 */
[----:B------:R-:W-:Y:S02]  /*fed0*/  IMAD.MOV.U32 R13, RZ, RZ, R4 ;  /* 0x000000ffff0d7224 */ /* 0x000fe400078e0004 */
[----:B------:R-:W-:Y:S02]  /*fee0*/  IMAD.MOV.U32 R12, RZ, RZ, 0x4 ;  /* 0x00000004ff0c7424 */ /* 0x000fe400078e00ff */
[----:B------:R-:W-:-:S07]  /*fef0*/  IMAD.MOV.U32 R3, RZ, RZ, R14 ;  /* 0x000000ffff037224 */ /* 0x000fce00078e000e */
[----:B------:R-:W-:Y:S05]  /*ff00*/  WARPSYNC.COLLECTIVE R15, `(.L_x_1259) ;  /* 0x000000000f087348 */ /* 0x000fea0003c00000 */
[----:B------:R0:W1:Y:S02]  /*ff10*/  SHFL.IDX P6, R14, R13, R12, R11 ;  /* 0x0000000c0d0e7389 */ /* 0x00006400000c000b */
[----:B01----:R-:W-:Y:S01]  /*ff20*/  ENDCOLLECTIVE ;  /* 0x000000000000791b */ /* 0x003fe20003800000 */
.L_x_1259:
        /* <DEDUP_REMOVED lines=15> */
.L_x_1260:
[----:B------:R-:W-:Y:S02]  /*10020*/  @P0 IMAD R6, R5, 0x2, R22 ;  /* 0x0000000205060824 */ /* 0x000fe400078e0216 */
[----:B------:R-:W-:Y:S02]  /*10030*/  IMAD.MOV.U32 R13, RZ, RZ, R4 ;  /* 0x000000ffff0d7224 */ /* 0x000fe400078e0004 */
[----:B------:R-:W-:Y:S02]  /*10040*/  IMAD.MOV.U32 R12, RZ, RZ, 0x5 ;  /* 0x00000005ff0c7424 */ /* 0x000fe400078e00ff */
[----:B------:R-:W-:-:S07]  /*10050*/  IMAD.MOV.U32 R3, RZ, RZ, R14 ;  /* 0x000000ffff037224 */ /* 0x000fce00078e000e */
[----:B------:R-:W-:Y:S05]  /*10060*/  WARPSYNC.COLLECTIVE R15, `(.L_x_1261) ;  /* 0x000000000f087348 */ /* 0x000fea0003c00000 */
[----:B------:R0:W1:Y:S02]  /*10070*/  SHFL.IDX P6, R14, R13, R12, R11 ;  /* 0x0000000c0d0e7389 */ /* 0x00006400000c000b */
[----:B01----:R-:W-:Y:S01]  /*10080*/  ENDCOLLECTIVE ;  /* 0x000000000000791b */ /* 0x003fe20003800000 */
.L_x_1261:
[----:B------:R-:W-:-:S05]  /*10090*/  @P0 LEA R3, P1, R7, R3, 0x1 ;  /* 0x0000000307030211 */ /* 0x000fca00078208ff */
[----:B------:R-:W-:-:S05]  /*100a0*/  @P0 IMAD.X R2, RZ, RZ, R2, P1 ;  /* 0x000000ffff020224 */ /* 0x000fca00008e0602 */
[----:B------:R-:W-:Y:S01]  /*100b0*/  @P0 LOP3.LUT R3, R3, R2, RZ, 0x3c, !PT ;  /* 0x0000000203030212 */ /* 0x000fe200078e3cff */
[----:B------:R-:W-:-:S03]  /*100c0*/  IMAD.MOV.U32 R13, RZ, RZ, R0 ;  /* 0x000000ffff0d7224 */ /* 0x000fc600078e0000 */
[----:B------:R-:W-:-:S04]  /*100d0*/  @P0 LOP3.LUT R2, R3, R2, RZ, 0x3c, !PT ;  /* 0x0000000203020212 */ /* 0x000fc800078e3cff */
[----:B------:R-:W-:Y:S02]  /*100e0*/  @P0 LOP3.LUT R3, R3, R2, RZ, 0x3c, !PT ;  /* 0x0000000203030212 */ /* 0x000fe400078e3cff */
[----:B------:R-:W-:-:S07]  /*100f0*/  MOV R4, R14 ;  /* 0x0000000e00047202 */ /* 0x000fce0000000f00 */
[----:B------:R-:W-:Y:S05]  /*10100*/  WARPSYNC.COLLECTIVE R15, `(.L_x_1262) ;  /* 0x000000000f087348 */ /* 0x000fea0003c00000 */
[----:B------:R0:W1:Y:S02]  /*10110*/  SHFL.IDX P6, R14, R13, R12, R11 ;  /* 0x0000000c0d0e7389 */ /* 0x00006400000c000b */
[----:B01----:R-:W-:Y:S01]  /*10120*/  ENDCOLLECTIVE ;  /* 0x000000000000791b */ /* 0x003fe20003800000 */
.L_x_1262:
[----:B------:R-:W-:Y:S01]  /*10130*/  @!PT LDS RZ, [RZ] ;  /* 0x00000000fffff984 */ /* 0x000fe20000000800 */
[----:B------:R-:W-:Y:S01]  /*10140*/  @!PT LDS RZ, [RZ] ;  /* 0x00000000fffff984 */ /* 0x000fe20000000800 */
[----:B------:R-:W-:Y:S01]  /*10150*/  @!PT LDS RZ, [RZ] ;  /* 0x00000000fffff984 */ /* 0x000fe20000000800 */
[----:B------:R0:W-:Y:S01]  /*10160*/  @P0 LDGSTS.E.BYPASS.LTC128B.128 [R6+0x1e400], desc[UR36][R2.64], !P2 ;  /* 0x1e40000002060fae */ /* 0x0001e2000d101d64 */
[----:B------:R-:W-:Y:S01]  /*10170*/  IMAD.MOV.U32 R0, RZ, RZ, R14 ;  /* 0x000000ffff007224 */ /* 0x000fe200078e000e */
[----:B------:R-:W-:Y:S06]  /*10180*/  BRA `(.L_x_1263) ;  /* 0xffffffb4007c7947 */ /* 0x000fec000383ffff */
.L_x_1184:
[----:B------:R0:W5:Y:S01]  /*10190*/  LDL.LU R6, [R1+0x8] ;  /* 0x0000080001067983 */ /* 0x0001620000300800 */
[----:B------:R-:W-:Y:S01]  /*101a0*/  IMAD.MOV.U32 R13, RZ, RZ, R5 ;  /* 0x000000ffff0d7224 */ /* 0x000fe200078e0005 */
[----:B------:R-:W-:Y:S01]  /*101b0*/  LOP3.LUT R23, R23, 0xffffdfff, RZ, 0xc0, !PT ;  /* 0xffffdfff17177812 */ /* 0x000fe200078ec0ff */
[----:B------:R-:W-:Y:S02]  /*101c0*/  IMAD.MOV.U32 R12, RZ, RZ, RZ ;  /* 0x000000ffff0c7224 */ /* 0x000fe400078e00ff */
[----:B------:R-:W-:Y:S02]  /*101d0*/  IMAD.MOV.U32 R11, RZ, RZ, 0x181f ;  /* 0x0000181fff0b7424 */ /* 0x000fe400078e00ff */
[----:B------:R-:W-:Y:S02]  /*101e0*/  IMAD.MOV.U32 R15, RZ, RZ, -0x1 ;  /* 0xffffffffff0f7424 */ /* 0x000fe400078e00ff */
[----:B0-----:R-:W-:-:S07]  /*101f0*/  IMAD.IADD R4, R21, 0x1, R4 ;  /* 0x0000000115047824 */ /* 0x001fce00078e0204 */
[----:B-----5:R-:W-:Y:S05]  /*10200*/  WARPSYNC.COLLECTIVE R15, `(.L_x_1264) ;  /* 0x000000000f087348 */ /* 0x020fea0003c00000 */
[----:B------:R0:W1:Y:S02]  /*10210*/  SHFL.IDX P6, R14, R13, R12, R11 ;  /* 0x0000000c0d0e7389 */ /* 0x00006400000c000b */
[----:B01---5:R-:W-:Y:S01]  /*10220*/  ENDCOLLECTIVE ;  /* 0x000000000000791b */ /* 0x023fe20003800000 */
.L_x_1264:
[----:B------:R-:W-:Y:S02]  /*10230*/  IMAD.MOV.U32 R13, RZ, RZ, R0 ;  /* 0x000000ffff0d7224 */ /* 0x000fe400078e0000 */
[----:B------:R-:W-:-:S07]  /*10240*/  IMAD.MOV.U32 R3, RZ, RZ, R14 ;  /* 0x000000ffff037224 */ /* 0x000fce00078e000e */
[----:B------:R-:W-:Y:S05]  /*10250*/  WARPSYNC.COLLECTIVE R15, `(.L_x_1265) ;  /* 0x000000000f087348 */ /* 0x000fea0003c00000 */
[----:B------:R0:W1:Y:S02]  /*10260*/  SHFL.IDX P6, R14, R13, R12, R11 ;  /* 0x0000000c0d0e7389 */ /* 0x00006400000c000b */
[----:B01----:R-:W-:Y:S01]  /*10270*/  ENDCOLLECTIVE ;  /* 0x000000000000791b */ /* 0x003fe20003800000 */
.L_x_1265:
[----:B------:R-:W-:Y:S02]  /*10280*/  IMAD.MOV.U32 R13, RZ, RZ, R5 ;  /* 0x000000ffff0d7224 */ /* 0x000fe400078e0005 */
[----:B------:R-:W-:Y:S02]  /*10290*/  IMAD.MOV.U32 R12, RZ, RZ, 0x1 ;  /* 0x00000001ff0c7424 */ /* 0x000fe400078e00ff */
[----:B------:R-:W-:-:S07]  /*102a0*/  IMAD.MOV.U32 R10, RZ, RZ, R14 ;  /* 0x000000ffff0a7224 */ /* 0x000fce00078e000e */
[----:B------:R-:W-:Y:S05]  /*102b0*/  WARPSYNC.COLLECTIVE R15, `(.L_x_1266) ;  /* 0x000000000f087348 */ /* 0x000fea0003c00000 */
[----:B------:R0:W1:Y:S02]  /*102c0*/  SHFL.IDX P6, R14, R13, R12, R11 ;  /* 0x0000000c0d0e7389 */ /* 0x00006400000c000b */
[----:B01----:R-:W-:Y:S01]  /*102d0*/  ENDCOLLECTIVE ;  /* 0x000000000000791b */ /* 0x003fe20003800000 */
.L_x_1266:
[----:B------:R-:W-:Y:S01]  /*102e0*/  MOV R13, R0 ;  /* 0x00000000000d7202 */ /* 0x000fe20000000f00 */
[----:B------:R-:W-:-:S05]  /*102f0*/  IMAD R6, R6, R7, RZ ;  /* 0x0000000706067224 */ /* 0x000fca00078e02ff */
[----:B------:R-:W-:-:S13]  /*10300*/  ISETP.GE.AND P2, PT, R4, R6, PT ;  /* 0x000000060400720c */ /* 0x000fda0003f46270 */
[----:B------:R-:W-:Y:S02]  /*10310*/  @!P2 LEA R10, P1, R20, R10, 0x1 ;  /* 0x0000000a140aa211 */ /* 0x000fe400078208ff */
[----:B------:R-:W-:-:S03]  /*10320*/  @P2 LOP3.LUT R23, R23, 0x2000, RZ, 0xfc, !PT ;  /* 0x0000200017172812 */ /* 0x000fc600078efcff */
[----:B------:R-:W-:Y:S01]  /*10330*/  @!P2 IMAD.X R3, RZ, RZ, R3, P1 ;  /* 0x000000ffff03a224 */ /* 0x000fe200008e0603 */
[----:B------:R-:W-:Y:S01]  /*10340*/  LOP3.LUT R23, R23, 0xffffefff, RZ, 0xc0, !PT ;  /* 0xffffefff17177812 */ /* 0x000fe200078ec0ff */
[----:B------:R-:W-:-:S05]  /*10350*/  @!P2 IMAD.MOV.U32 R2, RZ, RZ, R10 ;  /* 0x000000ffff02a224 */ /* 0x000fca00078e000a */
        /* <DEDUP_REMOVED lines=10> */
.L_x_1267:
[----:B------:R-:W-:Y:S01]  /*10400*/  @P2 LOP3.LUT R23, R23, 0x1000, RZ, 0xfc, !PT ;  /* 0x0000100017172812 */ /* 0x000fe200078efcff */
[----:B------:R-:W-:-:S03]  /*10410*/  IMAD.MOV.U32 R13, RZ, RZ, R5 ;  /* 0x000000ffff0d7224 */ /* 0x000fc600078e0005 */
[----:B------:R-:W-:Y:S01]  /*10420*/  LOP3.LUT R23, R23, 0xfffff7ff, RZ, 0xc0, !PT ;  /* 0xfffff7ff17177812 */ /* 0x000fe200078ec0ff */
[----:B------:R-:W-:Y:S02]  /*10430*/  IMAD.MOV.U32 R12, RZ, RZ, 0x2 ;  /* 0x00000002ff0c7424 */ /* 0x000fe400078e00ff */
[----:B------:R-:W-:-:S07]  /*10440*/  IMAD.MOV.U32 R7, RZ, RZ, R14 ;  /* 0x000000ffff077224 */ /* 0x000fce00078e000e */
[----:B------:R-:W-:Y:S05]  /*10450*/  WARPSYNC.COLLECTIVE R15, `(.L_x_1268) ;  /* 0x000000000f087348 */ /* 0x000fea0003c00000 */
[----:B------:R0:W1:Y:S02]  /*10460*/  SHFL.IDX P6, R14, R13, R12, R11 ;  /* 0x0000000c0d0e7389 */ /* 0x00006400000c000b */
[----:B01----:R-:W-:Y:S01]  /*10470*/  ENDCOLLECTIVE ;  /* 0x000000000000791b */ /* 0x003fe20003800000 */
.L_x_1268:
        /* <DEDUP_REMOVED lines=15> */
.L_x_1269:
[----:B------:R-:W-:Y:S01]  /*10570*/  @P2 LOP3.LUT R23, R23, 0x800, RZ, 0xfc, !PT ;  /* 0x0000080017172812 */ /* 0x000fe200078efcff */
[----:B------:R-:W-:-:S03]  /*10580*/  IMAD.MOV.U32 R13, RZ, RZ, R5 ;  /* 0x000000ffff0d7224 */ /* 0x000fc600078e0005 */
[----:B------:R-:W-:Y:S01]  /*10590*/  LOP3.LUT R23, R23, 0xfffffdff, RZ, 0xc0, !PT ;  /* 0xfffffdff17177812 */ /* 0x000fe200078ec0ff */
[----:B------:R-:W-:Y:S02]  /*105a0*/  IMAD.MOV.U32 R12, RZ, RZ, 0x3 ;  /* 0x00000003ff0c7424 */ /* 0x000fe400078e00ff */
[----:B------:R-:W-:-:S05]  /*105b0*/  IMAD.MOV.U32 R11, RZ, RZ, R14 ;  /* 0x000000ffff0b7224 */ /* 0x000fca00078e000e */
[----:B------:R-:W-:-:S05]  /*105c0*/  @!P2 LEA R11, P1, R20, R11, 0x1 ;  /* 0x0000000b140ba211 */ /* 0x000fca00078208ff */
[----:B------:R-:W-:Y:S02]  /*105d0*/  @!P2 IMAD.X R8, RZ, RZ, R2, P1 ;  /* 0x000000ffff08a224 */ /* 0x000fe400008e0602 */
[----:B------:R-:W-:Y:S01]  /*105e0*/  @!P2 IMAD.MOV.U32 R2, RZ, RZ, R11 ;  /* 0x000000ffff02a224 */ /* 0x000fe200078e000b */
[----:B------:R-:W-:Y:S01]  /*105f0*/  MOV R11, 0x181f ;  /* 0x0000181f000b7802 */ /* 0x000fe20000000f00 */
[----:B------:R-:W-:-:S07]  /*10600*/  @!P2 IMAD.MOV.U32 R3, RZ, RZ, R8 ;  /* 0x000000ffff03a224 */ /* 0x000fce00078e0008 */
[----:B------:R-:W-:Y:S05]  /*10610*/  WARPSYNC.COLLECTIVE R15, `(.L_x_1270) ;  /* 0x000000000f087348 */ /* 0x000fea0003c00000 */
[----:B------:R0:W1:Y:S02]  /*10620*/  SHFL.IDX P6, R14, R13, R12, R11 ;  /* 0x0000000c0d0e7389 */ /* 0x00006400000c000b */
[----:B01----:R-:W-:Y:S01]  /*10630*/  ENDCOLLECTIVE ;  /* 0x000000000000791b */ /* 0x003fe20003800000 */
.L_x_1270:
[----:B------:R-:W-:Y:S01]  /*10640*/  @!PT LDS RZ, [RZ] ;  /* 0x00000000fffff984 */ /* 0x000fe20000000800 */
[----:B------:R-:W-:Y:S01]  /*10650*/  @!PT LDS RZ, [RZ] ;  /* 0x00000000fffff984 */ /* 0x000fe20000000800 */
[----:B------:R-:W-:Y:S01]  /*10660*/  @!PT LDS RZ, [RZ] ;  /* 0x00000000fffff984 */ /* 0x000fe20000000800 */
[----:B------:R0:W-:Y:S01]  /*10670*/  @!P2 LDGSTS.E.BYPASS.LTC128B.128 [R26+0x19400], desc[UR36][R2.64], !P0 ;  /* 0x19400000021aafae */ /* 0x0001e2000c101d64 */
[----:B------:R-:W-:Y:S02]  /*10680*/  IMAD.MOV.U32 R13, RZ, RZ, R0 ;  /* 0x000000ffff0d7224 */ /* 0x000fe400078e0000 */
[----:B0-----:R-:W-:-:S05]  /*10690*/  VIADD R2, R4, 0x30 ;  /* 0x0000003004027836 */ /* 0x001fca0000000000 */
[----:B------:R-:W-:Y:S01]  /*106a0*/  ISETP.GE.AND P2, PT, R2, R6, PT ;  /* 0x000000060200720c */ /* 0x000fe20003f46270 */
[----:B------:R-:W-:-:S12]  /*106b0*/  IMAD.MOV.U32 R2, RZ, RZ, R14 ;  /* 0x000000ffff027224 */ /* 0x000fd800078e000e */
[----:B------:R-:W-:Y:S05]  /*106c0*/  WARPSYNC.COLLECTIVE R15, `(.L_x_1271) ;  /* 0x000000000f087348 */ /* 0x000fea0003c00000 */
[----:B------:R0:W1:Y:S02]  /*106d0*/  SHFL.IDX P6, R14, R13, R12, R11 ;  /* 0x0000000c0d0e7389 */ /* 0x00006400000c000b */
[----:B01----:R-:W-:Y:S01]  /*106e0*/  ENDCOLLECTIVE ;  /* 0x000000000000791b */ /* 0x003fe20003800000 */
.L_x_1271:
[----:B------:R-:W-:-:S04]  /*106f0*/  @P2 LOP3.LUT R23, R23, 0x200, RZ, 0xfc, !PT ;  /* 0x0000020017172812 */ /* 0x000fc800078efcff */
[----:B------:R-:W-:Y:S01]  /*10700*/  LOP3.LUT R23, R23, 0xfffffeff, RZ, 0xc0, !PT ;  /* 0xfffffeff17177812 */ /* 0x000fe200078ec0ff */
[----:B------:R-:W-:-:S05]  /*10710*/  IMAD.MOV.U32 R12, RZ, RZ, R14 ;  /* 0x000000ffff0c7224 */ /* 0x000fca00078e000e */
[----:B------:R-:W-:Y:S01]  /*10720*/  @!P2 LEA R14, P1, R20, R12, 0x1 ;  /* 0x0000000c140ea211 */ /* 0x000fe200078208ff */
[----:B------:R-:W-:-:S04]  /*10730*/  IMAD.MOV.U32 R12, RZ, RZ, 0x4 ;  /* 0x00000004ff0c7424 */ /* 0x000fc800078e00ff */
[----:B------:R-:W-:Y:S02]  /*10740*/  @!P2 IMAD.X R13, RZ, RZ, R2, P1 ;  /* 0x000000ffff0da224 */ /* 0x000fe400008e0602 */
[----:B------:R-:W-:Y:S02]  /*10750*/  @!P2 IMAD.MOV.U32 R2, RZ, RZ, R14 ;  /* 0x000000ffff02a224 */ /* 0x000fe400078e000e */
[----:B------:R-:W-:Y:S02]  /*10760*/  @!P2 IMAD.MOV.U32 R3, RZ, RZ, R13 ;  /* 0x000000ffff03a224 */ /* 0x000fe400078e000d */
[----:B------:R-:W-:-:S03]  /*10770*/  IMAD.MOV.U32 R13, RZ, RZ, R5 ;  /* 0x000000ffff0d7224 */ /* 0x000fc600078e0005 */
[----:B------:R-:W-:Y:S01]  /*10780*/  @!PT LDS RZ, [RZ] ;  /* 0x00000000fffff984 */ /* 0x000fe20000000800 */
[----:B------:R-:W-:Y:S01]  /*10790*/  @!PT LDS RZ, [RZ] ;  /* 0x00000000fffff984 */ /* 0x000fe20000000800 */
[----:B------:R-:W-:Y:S01]  /*107a0*/  @!PT LDS RZ, [RZ] ;  /* 0x00000000fffff984 */ /* 0x000fe20000000800 */
[----:B------:R0:W-:Y:S04]  /*107b0*/  @!P2 LDGSTS.E.BYPASS.LTC128B.128 [R26+0x19c00], desc[UR36][R2.64], !P0 ;  /* 0x19c00000021aafae */ /* 0x0001e8000c101d64 */
[----:B0-----:R-:W-:Y:S05]  /*107c0*/  WARPSYNC.COLLECTIVE R15, `(.L_x_1272) ;  /* 0x000000000f087348 */ /* 0x001fea0003c00000 */
[----:B------:R1:W2:Y:S02]  /*107d0*/  SHFL.IDX P6, R14, R13, R12, R11 ;  /* 0x0000000c0d0e7389 */ /* 0x0002a400000c000b */
[----:B012---:R-:W-:Y:S01]  /*107e0*/  ENDCOLLECTIVE ;  /* 0x000000000000791b */ /* 0x007fe20003800000 */
.L_x_1272:
[----:B------:R-:W-:-:S05]  /*107f0*/  VIADD R2, R4, 0x40 ;  /* 0x0000004004027836 */ /* 0x000fca0000000000 */
[----:B------:R-:W-:Y:S01]  /*10800*/  ISETP.GE.AND P2, PT, R2, R6, PT ;  /* 0x000000060200720c */ /* 0x000fe20003f46270 */
[----:B------:R-:W-:Y:S02]  /*10810*/  IMAD.MOV.U32 R13, RZ, RZ, R0 ;  /* 0x000000ffff0d7224 */ /* 0x000fe400078e0000 */
[----:B------:R-:W-:-:S10]  /*10820*/  IMAD.MOV.U32 R2, RZ, RZ, R14 ;  /* 0x000000ffff027224 */ /* 0x000fd400078e000e */
[----:B------:R-:W-:Y:S05]  /*10830*/  WARPSYNC.COLLECTIVE R15, `(.L_x_1273) ;  /* 0x000000000f087348 */ /* 0x000fea0003c00000 */
[----:B------:R0:W1:Y:S02]  /*10840*/  SHFL.IDX P6, R14, R13, R12, R11 ;  /* 0x0000000c0d0e7389 */ /* 0x00006400000c000b */
[----:B01----:R-:W-:Y:S01]  /*10850*/  ENDCOLLECTIVE ;  /* 0x000000000000791b */ /* 0x003fe20003800000 */
.L_x_1273:
[----:B------:R-:W-:-:S04]  /*10860*/  @P2 LOP3.LUT R23, R23, 0x100, RZ, 0xfc, !PT ;  /* 0x0000010017172812 */ /* 0x000fc800078efcff */
[----:B------:R-:W-:Y:S02]  /*10870*/  LOP3.LUT R23, R23, 0xffffff7f, RZ, 0xc0, !PT ;  /* 0xffffff7f17177812 */ /* 0x000fe400078ec0ff */
[----:B------:R-:W-:Y:S01]  /*10880*/  MOV R13, R5 ;  /* 0x00000005000d7202 */ /* 0x000fe20000000f00 */
[----:B------:R-:W-:-:S05]  /*10890*/  IMAD.MOV.U32 R12, RZ, RZ, R14 ;  /* 0x000000ffff0c7224 */ /* 0x000fca00078e000e */
[----:B------:R-:W-:-:S05]  /*108a0*/  @!P2 LEA R15, P1, R20, R12, 0x1 ;  /* 0x0000000c140fa211 */ /* 0x000fca00078208ff */
[----:B------:R-:W-:Y:S02]  /*108b0*/  @!P2 IMAD.X R12, RZ, RZ, R2, P1 ;  /* 0x000000ffff0ca224 */ /* 0x000fe400008e0602 */
[----:B------:R-:W-:Y:S02]  /*108c0*/  @!P2 IMAD.MOV.U32 R2, RZ, RZ, R15 ;  /* 0x000000ffff02a224 */ /* 0x000fe400078e000f */
[----:B------:R-:W-:Y:S02]  /*108d0*/  @!P2 IMAD.MOV.U32 R3, RZ, RZ, R12 ;  /* 0x000000ffff03a224 */ /* 0x000fe400078e000c */
[----:B------:R-:W-:Y:S02]  /*108e0*/  IMAD.MOV.U32 R12, RZ, RZ, 0x5 ;  /* 0x00000005ff0c7424 */ /* 0x000fe400078e00ff */
[----:B------:R-:W-:Y:S01]  /*108f0*/  IMAD.MOV.U32 R15, RZ, RZ, -0x1 ;  /* 0xffffffffff0f7424 */ /* 0x000fe200078e00ff */
[----:B------:R-:W-:Y:S01]  /*10900*/  @!PT LDS RZ, [RZ] ;  /* 0x00000000fffff984 */ /* 0x000fe20000000800 */
[----:B------:R-:W-:Y:S01]  /*10910*/  @!PT LDS RZ, [RZ] ;  /* 0x00000000fffff984 */ /* 0x000fe20000000800 */
[----:B------:R-:W-:Y:S01]  /*10920*/  @!PT LDS RZ, [RZ] ;  /* 0x00000000fffff984 */ /* 0x000fe20000000800 */
[----:B------:R0:W-:Y:S06]  /*10930*/  @!P2 LDGSTS.E.BYPASS.LTC128B.128 [R26+0x1a400], desc[UR36][R2.64], !P0 ;  /* 0x1a400000021aafae */ /* 0x0001ec000c101d64 */
[----:B0-----:R-:W-:Y:S05]  /*10940*/  WARPSYNC.COLLECTIVE R15, `(.L_x_1274) ;  /* 0x000000000f087348 */ /* 0x001fea0003c00000 */
[----:B------:R1:W2:Y:S02]  /*10950*/  SHFL.IDX P6, R14, R13, R12, R11 ;  /* 0x0000000c0d0e7389 */ /* 0x0002a400000c000b */
[----:B012---:R-:W-:Y:S01]  /*10960*/  ENDCOLLECTIVE ;  /* 0x000000000000791b */ /* 0x007fe20003800000 */
.L_x_1274:
[----:B------:R-:W-:-:S05]  /*10970*/  VIADD R2, R4, 0x50 ;  /* 0x0000005004027836 */ /* 0x000fca0000000000 */
[----:B------:R-:W-:Y:S01]  /*10980*/  ISETP.GE.AND P2, PT, R2, R6, PT ;  /* 0x000000060200720c */ /* 0x000fe20003f46270 */
[----:B------:R-:W-:Y:S02]  /*10990*/  IMAD.MOV.U32 R13, RZ, RZ, R0 ;  /* 0x000000ffff0d7224 */ /* 0x000fe400078e0000 */
[----:B------:R-:W-:-:S10]  /*109a0*/  IMAD.MOV.U32 R8, RZ, RZ, R14 ;  /* 0x000000ffff087224 */ /* 0x000fd400078e000e */
[----:B------:R-:W-:Y:S05]  /*109b0*/  WARPSYNC.COLLECTIVE R15, `(.L_x_1275) ;  /* 0x000000000f087348 */ /* 0x000fea0003c00000 */
[----:B------:R0:W1:Y:S02]  /*109c0*/  SHFL.IDX P6, R14, R13, R12, R11 ;  /* 0x0000000c0d0e7389 */ /* 0x00006400000c000b */
[----:B01----:R-:W-:Y:S01]  /*109d0*/  ENDCOLLECTIVE ;  /* 0x000000000000791b */ /* 0x003fe20003800000 */
.L_x_1275:
[----:B------:R-:W-:-:S04]  /*109e0*/  @P2 LOP3.LUT R23, R23, 0x80, RZ, 0xfc, !PT ;  /* 0x0000008017172812 */ /* 0x000fc800078efcff */
[----:B------:R-:W-:Y:S01]  /*109f0*/  LOP3.LUT R23, R23, 0xffffffbf, RZ, 0xc0, !PT ;  /* 0xffffffbf17177812 */ /* 0x000fe200078ec0ff */
[----:B------:R-:W-:Y:S02]  /*10a00*/  IMAD.MOV.U32 R13, RZ, RZ, R5 ;  /* 0x000000ffff0d7224 */ /* 0x000fe400078e0005 */
[----:B------:R-:W-:Y:S02]  /*10a10*/  IMAD.MOV.U32 R12, RZ, RZ, 0x6 ;  /* 0x00000006ff0c7424 */ /* 0x000fe400078e00ff */
[----:B------:R-:W-:-:S07]  /*10a20*/  IMAD.MOV.U32 R9, RZ, RZ, R14 ;  /* 0x000000ffff097224 */ /* 0x000fce00078e000e */
[----:B------:R-:W-:Y:S05]  /*10a30*/  WARPSYNC.COLLECTIVE R15, `(.L_x_1276) ;  /* 0x000000000f087348 */ /* 0x000fea0003c00000 */
[----:B------:R0:W1:Y:S02]  /*10a40*/  SHFL.IDX P6, R14, R13, R12, R11 ;  /* 0x0000000c0d0e7389 */ /* 0x00006400000c000b */
[----:B01----:R-:W-:Y:S01]  /*10a50*/  ENDCOLLECTIVE ;  /* 0x000000000000791b */ /* 0x003fe20003800000 */
.L_x_1276:
        /* <DEDUP_REMOVED lines=13> */
.L_x_1277:
[----:B------:R-:W-:-:S05]  /*10b30*/  VIADD R3, R4, 0x60 ;  /* 0x0000006004037836 */ /* 0x000fca0000000000 */
[----:B------:R-:W-:Y:S01]  /*10b40*/  ISETP.GE.AND P2, PT, R3, R6, PT ;  /* 0x000000060300720c */ /* 0x000fe20003f46270 */
[----:B------:R-:W-:Y:S02]  /*10b50*/  IMAD.MOV.U32 R13, RZ, RZ, R5 ;  /* 0x000000ffff0d7224 */ /* 0x000fe400078e0005 */
[----:B------:R-:W-:-:S10]  /*10b60*/  IMAD.MOV.U32 R12, RZ, RZ, 0x7 ;  /* 0x00000007ff0c7424 */ /* 0x000fd400078e00ff */
[----:B------:R-:W-:Y:S01]  /*10b70*/  @P2 LOP3.LUT R23, R23, 0x40, RZ, 0xfc, !PT ;  /* 0x0000004017172812 */ /* 0x000fe200078efcff */
[----:B------:R-:W-:-:S07]  /*10b80*/  IMAD.MOV.U32 R7, RZ, RZ, R14 ;  /* 0x000000ffff077224 */ /* 0x000fce00078e000e */
[----:B------:R-:W-:Y:S05]  /*10b90*/  WARPSYNC.COLLECTIVE R15, `(.L_x_1278) ;  /* 0x000000000f087348 */ /* 0x000fea0003c00000 */
[----:B------:R0:W1:Y:S02]  /*10ba0*/  SHFL.IDX P6, R14, R13, R12, R11 ;  /* 0x0000000c0d0e7389 */ /* 0x00006400000c000b */
[----:B01----:R-:W-:Y:S01]  /*10bb0*/  ENDCOLLECTIVE ;  /* 0x000000000000791b */ /* 0x003fe20003800000 */
.L_x_1278:
        /* <DEDUP_REMOVED lines=9> */
[----:B------:R-:W-:-:S07]  /*10c50*/  IMAD.MOV.U32 R5, RZ, RZ, R14 ;  /* 0x000000ffff057224 */ /* 0x000fce00078e000e */
[----:B0-----:R-:W-:Y:S05]  /*10c60*/  WARPSYNC.COLLECTIVE R15, `(.L_x_1279) ;  /* 0x000000000f087348 */ /* 0x001fea0003c00000 */
[----:B------:R1:W2:Y:S02]  /*10c70*/  SHFL.IDX P6, R14, R13, R12, R11 ;  /* 0x0000000c0d0e7389 */ /* 0x0002a400000c000b */
[----:B012---:R-:W-:Y:S01]  /*10c80*/  ENDCOLLECTIVE ;  /* 0x000000000000791b */ /* 0x007fe20003800000 */
.L_x_1279:
[----:B------:R-:W-:Y:S01]  /*10c90*/  IMAD.MOV.U32 R0, RZ, RZ, R14 ;  /* 0x000000ffff007224 */ /* 0x000fe200078e000e */
[----:B------:R-:W-:Y:S06]  /*10ca0*/  BRA `(.L_x_1280) ;  /* 0xffffffb400b47947 */ /* 0x000fec000383ffff */
.L_x_1188:
        /* <DEDUP_REMOVED lines=8> */
.L_x_1282:
[----:B------:R-:W-:Y:S05]  /*10d30*/  BSYNC B0 ;  /* 0x0000000000007941 */ /* 0x000fea0003800000 */
.L_x_1281:
[----:B------:R-:W-:Y:S01]  /*10d40*/  IMAD.MOV.U32 R13, RZ, RZ, R0 ;  /* 0x000000ffff0d7224 */ /* 0x000fe200078e0000 */
[----:B------:R-:W-:Y:S01]  /*10d50*/  LOP3.LUT P5, RZ, R23, 0x2000, RZ, 0xc0, !PT ;  /* 0x0000200017ff7812 */ /* 0x000fe200078ac0ff */
[----:B------:R-:W-:Y:S02]  /*10d60*/  IMAD.MOV.U32 R12, RZ, RZ, RZ ;  /* 0x000000ffff0c7224 */ /* 0x000fe400078e00ff */
[----:B------:R-:W-:Y:S02]  /*10d70*/  IMAD.MOV.U32 R11, RZ, RZ, 0x181f ;  /* 0x0000181fff0b7424 */ /* 0x000fe400078e00ff */
[----:B------:R-:W-:Y:S02]  /*10d80*/  IMAD.MOV.U32 R15, RZ, RZ, -0x1 ;  /* 0xffffffffff0f7424 */ /* 0x000fe400078e00ff */
[----:B------:R-:W-:-:S07]  /*10d90*/  IMAD.MOV.U32 R2, RZ, RZ, R14 ;  /* 0x000000ffff027224 */ /* 0x000fce00078e000e */
[----:B------:R-:W-:Y:S05]  /*10da0*/  WARPSYNC.COLLECTIVE R15, `(.L_x_1283) ;  /* 0x000000000f087348 */ /* 0x000fea0003c00000 */
[----:B------:R0:W1:Y:S02]  /*10db0*/  SHFL.IDX P6, R14, R13, R12, R11 ;  /* 0x0000000c0d0e7389 */ /* 0x00006400000c000b */
[----:B01----:R-:W-:Y:S01]  /*10dc0*/  ENDCOLLECTIVE ;  /* 0x000000000000791b */ /* 0x003fe20003800000 */
.L_x_1283:
[----:B------:R-:W-:Y:S01]  /*10dd0*/  MOV R13, R4 ;  /* 0x00000004000d7202 */ /* 0x000fe20000000f00 */
[----:B------:R-:W-:Y:S02]  /*10de0*/  IMAD.MOV.U32 R12, RZ, RZ, 0x1 ;  /* 0x00000001ff0c7424 */ /* 0x000fe400078e00ff */
[----:B------:R-:W-:-:S07]  /*10df0*/  IMAD.MOV.U32 R3, RZ, RZ, R14 ;  /* 0x000000ffff037224 */ /* 0x000fce00078e000e */
[----:B------:R-:W-:Y:S05]  /*10e00*/  WARPSYNC.COLLECTIVE R15, `(.L_x_1284) ;  /* 0x000000000f087348 */ /* 0x000fea0003c00000 */
[----:B------:R0:W1:Y:S02]  /*10e10*/  SHFL.IDX P6, R14, R13, R12, R11 ;  /* 0x0000000c0d0e7389 */ /* 0x00006400000c000b */
[----:B01----:R-:W-:Y:S01]  /*10e20*/  ENDCOLLECTIVE ;  /* 0x000000000000791b */ /* 0x003fe20003800000 */
.L_x_1284:
        /* <DEDUP_REMOVED lines=10> */
.L_x_1285:
[----:B------:R-:W-:Y:S01]  /*10ed0*/  @!PT LDS RZ, [RZ] ;  /* 0x00000000fffff984 */ /* 0x000fe20000000800 */
[----:B------:R-:W-:Y:S01]  /*10ee0*/  @!PT LDS RZ, [RZ] ;  /* 0x00000000fffff984 */ /* 0x000fe20000000800 */
[----:B------:R-:W-:Y:S01]  /*10ef0*/  @!PT LDS RZ, [RZ] ;  /* 0x00000000fffff984 */ /* 0x000fe20000000800 */
[----:B------:R-:W-:Y:S04]  /*10f00*/  @!P5 LDGSTS.E.BYPASS.LTC128B.128 [R26+0x22400], desc[UR36][R2.64], !P4 ;  /* 0x22400000021adfae */ /* 0x000fe8000e101d64 */
[----:B------:R-:W-:Y:S04]  /*10f10*/  @!P5 LDGSTS.E.BYPASS.LTC128B.128 [R26+0x26400], desc[UR36][R2.64+0x80], !P3 ;  /* 0x26400080021adfae */ /* 0x000fe8000d901d64 */
[----:B------:R-:W-:Y:S01]  /*10f20*/  @!P5 LDGSTS.E.BYPASS.LTC128B.128 [R26+0x2a400], desc[UR36][R2.64+0x100], !P2 ;  /* 0x2a400100021adfae */ /* 0x000fe2000d101d64 */
[----:B------:R-:W-:-:S03]  /*10f30*/  IMAD.MOV.U32 R13, RZ, RZ, R4 ;  /* 0x000000ffff0d7224 */ /* 0x000fc600078e0004 */
[----:B------:R0:W-:Y:S01]  /*10f40*/  @!P5 LDGSTS.E.BYPASS.LTC128B.128 [R26+0x2e400], desc[UR36][R2.64+0x180], !P1 ;  /* 0x2e400180021adfae */ /* 0x0001e2000c901d64 */
[----:B------:R-:W-:Y:S01]  /*10f50*/  IMAD.MOV.U32 R12, RZ, RZ, 0x2 ;  /* 0x00000002ff0c7424 */ /* 0x000fe200078e00ff */
[C---:B------:R-:W-:Y:S02]  /*10f60*/  LOP3.LUT P5, RZ, R23.reuse, 0x800, RZ, 0xc0, !PT ;  /* 0x0000080017ff7812 */ /* 0x040fe400078ac0ff */
[----:B------:R-:W-:Y:S01]  /*10f70*/  LOP3.LUT P6, RZ, R23, 0x1000, RZ, 0xc0, !PT ;  /* 0x0000100017ff7812 */ /* 0x000fe200078cc0ff */
[----:B0-----:R-:W-:-:S12]  /*10f80*/  IMAD.MOV.U32 R2, RZ, RZ, R14 ;  /* 0x000000ffff027224 */ /* 0x001fd800078e000e */
[----:B------:R-:W-:-:S05]  /*10f90*/  @!P6 LEA R2, P0, R6, R2, 0x1 ;  /* 0x000000020602e211 */ /* 0x000fca00078008ff */
[----:B------:R-:W-:-:S05]  /*10fa0*/  @!P6 IMAD.X R3, RZ, RZ, R5, P0 ;  /* 0x000000ffff03e224 */ /* 0x000fca00000e0605 */
[----:B------:R0:W-:Y:S04]  /*10fb0*/  @!P6 LDGSTS.E.BYPASS.LTC128B.128 [R26+0x22c00], desc[UR36][R2.64], !P4 ;  /* 0x22c00000021aefae */ /* 0x0001e8000e101d64 */
[----:B------:R0:W-:Y:S04]  /*10fc0*/  @!P6 LDGSTS.E.BYPASS.LTC128B.128 [R26+0x26c00], desc[UR36][R2.64+0x80], !P3 ;  /* 0x26c00080021aefae */ /* 0x0001e8000d901d64 */
[----:B------:R0:W-:Y:S04]  /*10fd0*/  @!P6 LDGSTS.E.BYPASS.LTC128B.128 [R26+0x2ac00], desc[UR36][R2.64+0x100], !P2 ;  /* 0x2ac00100021aefae */ /* 0x0001e8000d101d64 */
[----:B------:R0:W-:Y:S02]  /*10fe0*/  @!P6 LDGSTS.E.BYPASS.LTC128B.128 [R26+0x2ec00], desc[UR36][R2.64+0x180], !P1 ;  /* 0x2ec00180021aefae */ /* 0x0001e4000c901d64 */
[----:B0-----:R-:W-:Y:S05]  /*10ff0*/  WARPSYNC.COLLECTIVE R15, `(.L_x_1286) ;  /* 0x000000000f087348 */ /* 0x001fea0003c00000 */
[----:B------:R1:W2:Y:S02]  /*11000*/  SHFL.IDX P6, R14, R13, R12, R11 ;  /* 0x0000000c0d0e7389 */ /* 0x0002a400000c000b */
[----:B012---:R-:W-:Y:S01]  /*11010*/  ENDCOLLECTIVE ;  /* 0x000000000000791b */ /* 0x007fe20003800000 */
.L_x_1286:
[----:B------:R-:W-:Y:S02]  /*11020*/  IMAD.MOV.U32 R13, RZ, RZ, R0 ;  /* 0x000000ffff0d7224 */ /* 0x000fe400078e0000 */
[----:B------:R-:W-:-:S07]  /*11030*/  IMAD.MOV.U32 R5, RZ, RZ, R14 ;  /* 0x000000ffff057224 */ /* 0x000fce00078e000e */
[----:B------:R-:W-:Y:S05]  /*11040*/  WARPSYNC.COLLECTIVE R15, `(.L_x_1287) ;  /* 0x000000000f087348 */ /* 0x000fea0003c00000 */
[----:B------:R0:W1:Y:S02]  /*11050*/  SHFL.IDX P6, R14, R13, R12, R11 ;  /* 0x0000000c0d0e7389 */ /* 0x00006400000c000b */
[----:B01----:R-:W-:Y:S01]  /*11060*/  ENDCOLLECTIVE ;  /* 0x000000000000791b */ /* 0x003fe20003800000 */
.L_x_1287:
[----:B------:R-:W-:Y:S02]  /*11070*/  IMAD.MOV.U32 R13, RZ, RZ, R4 ;  /* 0x000000ffff0d7224 */ /* 0x000fe400078e0004 */
[----:B------:R-:W-:Y:S02]  /*11080*/  IMAD.MOV.U32 R12, RZ, RZ, 0x3 ;  /* 0x00000003ff0c7424 */ /* 0x000fe400078e00ff */
[----:B------:R-:W-:-:S07]  /*11090*/  IMAD.MOV.U32 R2, RZ, RZ, R14 ;  /* 0x000000ffff027224 */ /* 0x000fce00078e000e */
[----:B------:R-:W-:Y:S05]  /*110a0*/  WARPSYNC.COLLECTIVE R15, `(.L_x_1288) ;  /* 0x000000000f087348 */ /* 0x000fea0003c00000 */
[----:B------:R0:W1:Y:S02]  /*110b0*/  SHFL.IDX P6, R14, R13, R12, R11 ;  /* 0x0000000c0d0e7389 */ /* 0x00006400000c000b */
[----:B01----:R-:W-:Y:S01]  /*110c0*/  ENDCOLLECTIVE ;  /* 0x000000000000791b */ /* 0x003fe20003800000 */
.L_x_1288:
[----:B------:R-:W-:-:S05]  /*110d0*/  @!P5 LEA R2, P0, R6, R2, 0x1 ;  /* 0x000000020602d211 */ /* 0x000fca00078008ff */
[----:B------:R-:W-:-:S05]  /*110e0*/  @!P5 IMAD.X R3, RZ, RZ, R5, P0 ;  /* 0x000000ffff03d224 */ /* 0x000fca00000e0605 */
[----:B------:R-:W-:Y:S01]  /*110f0*/  @!PT LDS RZ, [RZ] ;  /* 0x00000000fffff984 */ /* 0x000fe20000000800 */
[----:B------:R-:W-:Y:S01]  /*11100*/  @!PT LDS RZ, [RZ] ;  /* 0x00000000fffff984 */ /* 0x000fe20000000800 */
[----:B------:R-:W-:Y:S01]  /*11110*/  @!PT LDS RZ, [RZ] ;  /* 0x00000000fffff984 */ /* 0x000fe20000000800 */
[----:B------:R0:W-:Y:S01]  /*11120*/  @!P5 LDGSTS.E.BYPASS.LTC128B.128 [R26+0x23400], desc[UR36][R2.64], !P4 ;  /* 0x23400000021adfae */ /* 0x0001e2000e101d64 */
[----:B------:R-:W-:-:S03]  /*11130*/  IMAD.MOV.U32 R13, RZ, RZ, R0 ;  /* 0x000000ffff0d7224 */ /* 0x000fc600078e0000 */
[----:B------:R0:W-:Y:S04]  /*11140*/  @!P5 LDGSTS.E.BYPASS.LTC128B.128 [R26+0x27400], desc[UR36][R2.64+0x80], !P3 ;  /* 0x27400080021adfae */ /* 0x0001e8000d901d64 */
[----:B------:R0:W-:Y:S01]  /*11150*/  @!P5 LDGSTS.E.BYPASS.LTC128B.128 [R26+0x2b400], desc[UR36][R2.64+0x100], !P2 ;  /* 0x2b400100021adfae */ /* 0x0001e2000d101d64 */
[----:B------:R-:W-:-:S03]  /*11160*/  IMAD.MOV.U32 R5, RZ, RZ, R14 ;  /* 0x000000ffff057224 */ /* 0x000fc600078e000e */
[----:B------:R0:W-:Y:S01]  /*11170*/  @!P5 LDGSTS.E.BYPASS.LTC128B.128 [R26+0x2f400], desc[UR36][R2.64+0x180], !P1 ;  /* 0x2f400180021adfae */ /* 0x0001e2000c901d64 */
[----:B------:R-:W-:-:S13]  /*11180*/  LOP3.LUT P5, RZ, R23, 0x100, RZ, 0xc0, !PT ;  /* 0x0000010017ff7812 */ /* 0x000fda00078ac0ff */
[----:B0-----:R-:W-:Y:S05]  /*11190*/  WARPSYNC.COLLECTIVE R15, `(.L_x_1289) ;  /* 0x000000000f087348 */ /* 0x001fea0003c00000 */
[----:B------:R1:W2:Y:S02]  /*111a0*/  SHFL.IDX P6, R14, R13, R12, R11 ;  /* 0x0000000c0d0e7389 */ /* 0x0002a400000c000b */
[----:B012---:R-:W-:Y:S01]  /*111b0*/  ENDCOLLECTIVE ;  /* 0x000000000000791b */ /* 0x007fe20003800000 */
.L_x_1289:
[----:B------:R-:W-:Y:S02]  /*111c0*/  IMAD.MOV.U32 R13, RZ, RZ, R4 ;  /* 0x000000ffff0d7224 */ /* 0x000fe400078e0004 */
[----:B------:R-:W-:Y:S01]  /*111d0*/  IMAD.MOV.U32 R12, RZ, RZ, 0x4 ;  /* 0x00000004ff0c7424 */ /* 0x000fe200078e00ff */
[----:B------:R-:W-:Y:S01]  /*111e0*/  LOP3.LUT P6, RZ, R23, 0x200, RZ, 0xc0, !PT ;  /* 0x0000020017ff7812 */ /* 0x000fe200078cc0ff */
[----:B------:R-:W-:-:S12]  /*111f0*/  IMAD.MOV.U32 R2, RZ, RZ, R14 ;  /* 0x000000ffff027224 */ /* 0x000fd800078e000e */
[----:B------:R-:W-:-:S04]  /*11200*/  @!P6 LEA R2, P0, R6, R2, 0x1 ;  /* 0x000000020602e211 */ /* 0x000fc800078008ff */
[----:B------:R-:W-:-:S05]  /*11210*/  @!P6 IADD3.X R3, RZ, R5, RZ, P0, !PT ;  /* 0x00000005ff03e210 */ /* 0x000fca00007fe4ff */
        /* <DEDUP_REMOVED lines=10> */
.L_x_1290:
[----:B------:R-:W-:Y:S02]  /*112c0*/  IMAD.MOV.U32 R13, RZ, RZ, R0 ;  /* 0x000000ffff0d7224 */ /* 0x000fe400078e0000 */
[----:B------:R-:W-:-:S07]  /*112d0*/  IMAD.MOV.U32 R5, RZ, RZ, R14 ;  /* 0x000000ffff057224 */ /* 0x000fce00078e000e */
[----:B------:R-:W-:Y:S05]  /*112e0*/  WARPSYNC.COLLECTIVE R15, `(.L_x_1291) ;  /* 0x000000000f087348 */ /* 0x000fea0003c00000 */
[----:B------:R0:W1:Y:S02]  /*112f0*/  SHFL.IDX P6, R14, R13, R12, R11 ;  /* 0x0000000c0d0e7389 */ /* 0x00006400000c000b */
[----:B01----:R-:W-:Y:S01]  /*11300*/  ENDCOLLECTIVE ;  /* 0x000000000000791b */ /* 0x003fe20003800000 */
.L_x_1291:
[----:B------:R-:W-:Y:S02]  /*11310*/  IMAD.MOV.U32 R13, RZ, RZ, R4 ;  /* 0x000000ffff0d7224 */ /* 0x000fe400078e0004 */
[----:B------:R-:W-:Y:S02]  /*11320*/  IMAD.MOV.U32 R12, RZ, RZ, 0x5 ;  /* 0x00000005ff0c7424 */ /* 0x000fe400078e00ff */
[----:B------:R-:W-:-:S07]  /*11330*/  IMAD.MOV.U32 R2, RZ, RZ, R14 ;  /* 0x000000ffff027224 */ /* 0x000fce00078e000e */
[----:B------:R-:W-:Y:S05]  /*11340*/  WARPSYNC.COLLECTIVE R15, `(.L_x_1292) ;  /* 0x000000000f087348 */ /* 0x000fea0003c00000 */
[----:B------:R0:W1:Y:S02]  /*11350*/  SHFL.IDX P6, R14, R13, R12, R11 ;  /* 0x0000000c0d0e7389 */ /* 0x00006400000c000b */
[----:B01----:R-:W-:Y:S01]  /*11360*/  ENDCOLLECTIVE ;  /* 0x000000000000791b */ /* 0x003fe20003800000 */
.L_x_1292:
        /* <DEDUP_REMOVED lines=15> */
.L_x_1293:
[----:B------:R-:W-:Y:S02]  /*11460*/  IMAD.MOV.U32 R13, RZ, RZ, R4 ;  /* 0x000000ffff0d7224 */ /* 0x000fe400078e0004 */
[----:B------:R-:W-:Y:S01]  /*11470*/  IMAD.MOV.U32 R12, RZ, RZ, 0x6 ;  /* 0x00000006ff0c7424 */ /* 0x000fe200078e00ff */
[----:B------:R-:W-:Y:S01]  /*11480*/  LOP3.LUT P6, RZ, R23, 0x80, RZ, 0xc0, !PT ;  /* 0x0000008017ff7812 */ /* 0x000fe200078cc0ff */
[----:B------:R-:W-:-:S12]  /*11490*/  IMAD.MOV.U32 R2, RZ, RZ, R14 ;  /* 0x000000ffff027224 */ /* 0x000fd800078e000e */
[----:B------:R-:W-:-:S05]  /*114a0*/  @!P6 LEA R2, P0, R6, R2, 0x1 ;  /* 0x000000020602e211 */ /* 0x000fca00078008ff */
[----:B------:R-:W-:-:S05]  /*114b0*/  @!P6 IMAD.X R3, RZ, RZ, R5, P0 ;  /* 0x000000ffff03e224 */ /* 0x000fca00000e0605 */
        /* <DEDUP_REMOVED lines=10> */
.L_x_1294:
[----:B------:R-:W-:Y:S02]  /*11560*/  IMAD.MOV.U32 R13, RZ, RZ, R0 ;  /* 0x000000ffff0d7224 */ /* 0x000fe400078e0000 */
[----:B------:R-:W-:-:S07]  /*11570*/  IMAD.MOV.U32 R5, RZ, RZ, R14 ;  /* 0x000000ffff057224 */ /* 0x000fce00078e000e */
[----:B------:R-:W-:Y:S05]  /*11580*/  WARPSYNC.COLLECTIVE R15, `(.L_x_1295) ;  /* 0x000000000f087348 */ /* 0x000fea0003c00000 */
[----:B------:R0:W1:Y:S02]  /*11590*/  SHFL.IDX P6, R14, R13, R12, R11 ;  /* 0x0000000c0d0e7389 */ /* 0x00006400000c000b */
[----:B01----:R-:W-:Y:S01]  /*115a0*/  ENDCOLLECTIVE ;  /* 0x000000000000791b */ /* 0x003fe20003800000 */
.L_x_1295:
[----:B------:R-:W-:Y:S02]  /*115b0*/  IMAD.MOV.U32 R13, RZ, RZ, R4 ;  /* 0x000000ffff0d7224 */ /* 0x000fe400078e0004 */
[----:B------:R-:W-:Y:S01]  /*115c0*/  IMAD.MOV.U32 R12, RZ, RZ, 0x7 ;  /* 0x00000007ff0c7424 */ /* 0x000fe200078e00ff */
[----:B------:R-:W-:-:S07]  /*115d0*/  MOV R2, R14 ;  /* 0x0000000e00027202 */ /* 0x000fce0000000f00 */
[----:B------:R-:W-:Y:S05]  /*115e0*/  WARPSYNC.COLLECTIVE R15, `(.L_x_1296) ;  /* 0x000000000f087348 */ /* 0x000fea0003c00000 */
[----:B------:R0:W1:Y:S02]  /*115f0*/  SHFL.IDX P6, R14, R13, R12, R11 ;  /* 0x0000000c0d0e7389 */ /* 0x00006400000c000b */
[----:B01----:R-:W-:Y:S01]  /*11600*/  ENDCOLLECTIVE ;  /* 0x000000000000791b */ /* 0x003fe20003800000 */
.L_x_1296:
        /* <DEDUP_REMOVED lines=10> */
[----:B------:R0:W-:Y:S04]  /*116b0*/  @!P5 LDGSTS.E.BYPASS.LTC128B.128 [R26+0x31400], desc[UR36][R2.64+0x180], !P1 ;  /* 0x31400180021adfae */ /* 0x0001e8000c901d64 */
[----:B0-----:R-:W-:Y:S05]  /*116c0*/  WARPSYNC.COLLECTIVE R15, `(.L_x_1297) ;  /* 0x000000000f087348 */ /* 0x001fea0003c00000 */
[----:B------:R1:W2:Y:S02]  /*116d0*/  SHFL.IDX P6, R14, R13, R12, R11 ;  /* 0x0000000c0d0e7389 */ /* 0x0002a400000c000b */
[----:B012---:R-:W-:Y:S01]  /*116e0*/  ENDCOLLECTIVE ;  /* 0x000000000000791b */ /* 0x007fe20003800000 */
.L_x_1297:
[----:B------:R-:W-:Y:S05]  /*116f0*/  BRA `(.L_x_1298) ;  /* 0xffffffb400dc7947 */ /* 0x000fea000383ffff */
.L_x_1193:
[----:B0-----:R0:W2:Y:S02]  /*11700*/  SYNCS.PHASECHK.TRANS64.TRYWAIT P0, [R22+URZ+0x32420], R3 ;  /* 0x03242003160075a7 */ /* 0x0010a4000800017f */
[----:B--2---:R-:W-:Y:S05]  /*11710*/  @!P0 NANOSLEEP.SYNCS 0x989680 ;  /* 0x009896800000895d */ /* 0x004fea0003900000 */
[----:B------:R-:W2:Y:S02]  /*11720*/  @!P0 SYNCS.PHASECHK.TRANS64 P0, [R22+URZ+0x32420], R3 ;  /* 0x03242003160085a7 */ /* 0x000ea4000800007f */
[----:B--2---:R-:W-:Y:S05]  /*11730*/  @!P0 BRA `(.L_x_1193) ;  /* 0xfffffffc00f08947 */ /* 0x004fea000383ffff */
[----:B------:R-:W-:Y:S05]  /*11740*/  BRA `(.L_x_1299) ;  /* 0xffffffb8004c7947 */ /* 0x000fea000383ffff */
.L_x_1196:
[----:B--2---:R2:W3:Y:S02]  /*11750*/  SYNCS.PHASECHK.TRANS64.TRYWAIT P0, [R25+URZ+0x32460], R0 ;  /* 0x03246000190075a7 */ /* 0x0044e4000800017f */
[----:B---3--:R-:W-:Y:S05]  /*11760*/  @!P0 NANOSLEEP.SYNCS 0x989680 ;  /* 0x009896800000895d */ /* 0x008fea0003900000 */
[----:B------:R-:W3:Y:S02]  /*11770*/  @!P0 SYNCS.PHASECHK.TRANS64 P0, [R25+URZ+0x32460], R0 ;  /* 0x03246000190085a7 */ /* 0x000ee4000800007f */
[----:B---3--:R-:W-:Y:S05]  /*11780*/  @!P0 BRA `(.L_x_1196) ;  /* 0xfffffffc00f08947 */ /* 0x008fea000383ffff */
[----:B------:R-:W-:Y:S05]  /*11790*/  BRA `(.L_x_1300) ;  /* 0xffffffb800587947 */ /* 0x000fea000383ffff */
.L_x_1197:
        /* <DEDUP_REMOVED lines=8> */
.L_x_1302:
[----:B------:R-:W-:Y:S05]  /*11820*/  BSYNC B0 ;  /* 0x0000000000007941 */ /* 0x000fea0003800000 */
.L_x_1301:
        /* <DEDUP_REMOVED lines=13> */
.L_x_1303:
[----:B------:R-:W-:Y:S02]  /*11900*/  IMAD.MOV.U32 R13, RZ, RZ, R6 ;  /* 0x000000ffff0d7224 */ /* 0x000fe400078e0006 */
[----:B------:R-:W-:Y:S02]  /*11910*/  IMAD.MOV.U32 R12, RZ, RZ, 0x1 ;  /* 0x00000001ff0c7424 */ /* 0x000fe400078e00ff */
[----:B------:R-:W-:-:S05]  /*11920*/  IMAD.SHL.U32 R8, R8, 0x8, RZ ;  /* 0x0000000808087824 */ /* 0x000fca00078e00ff */
[----:B------:R-:W-:-:S05]  /*11930*/  LOP3.LUT R8, R8, 0x38, RZ, 0xc0, !PT ;  /* 0x0000003808087812 */ /* 0x000fca00078ec0ff */
[----:B------:R-:W-:-:S05]  /*11940*/  IMAD.SHL.U32 R0, R8, 0x2, RZ ;  /* 0x0000000208007824 */ /* 0x000fca00078e00ff */
[----:B------:R-:W-:-:S13]  /*11950*/  IADD3 R2, P0, R14, R0, RZ ;  /* 0x000000000e027210 */ /* 0x000fda0007f1e0ff */
[----:B------:R-:W-:Y:S05]  /*11960*/  WARPSYNC.COLLECTIVE R15, `(.L_x_1304) ;  /* 0x000000000f087348 */ /* 0x000fea0003c00000 */
[----:B------:R0:W1:Y:S02]  /*11970*/  SHFL.IDX P6, R14, R13, R12, R11 ;  /* 0x0000000c0d0e7389 */ /* 0x00006400000c000b */
[----:B01----:R-:W-:Y:S01]  /*11980*/  ENDCOLLECTIVE ;  /* 0x000000000000791b */ /* 0x003fe20003800000 */
.L_x_1304:
        /* <DEDUP_REMOVED lines=17> */
.L_x_1305:
[----:B------:R-:W-:Y:S02]  /*11aa0*/  IMAD.MOV.U32 R13, RZ, RZ, R6 ;  /* 0x000000ffff0d7224 */ /* 0x000fe400078e0006 */
[----:B------:R-:W-:Y:S01]  /*11ab0*/  IMAD.MOV.U32 R12, RZ, RZ, 0x2 ;  /* 0x00000002ff0c7424 */ /* 0x000fe200078e00ff */
[----:B------:R-:W-:-:S13]  /*11ac0*/  IADD3 R2, P3, R14, R0, RZ ;  /* 0x000000000e027210 */ /* 0x000fda0007f7e0ff */
[----:B------:R-:W-:Y:S05]  /*11ad0*/  WARPSYNC.COLLECTIVE R15, `(.L_x_1306) ;  /* 0x000000000f087348 */ /* 0x000fea0003c00000 */
[----:B------:R0:W1:Y:S02]  /*11ae0*/  SHFL.IDX P6, R14, R13, R12, R11 ;  /* 0x0000000c0d0e7389 */ /* 0x00006400000c000b */
[----:B01----:R-:W-:Y:S01]  /*11af0*/  ENDCOLLECTIVE ;  /* 0x000000000000791b */ /* 0x003fe20003800000 */
.L_x_1306:
        /* <DEDUP_REMOVED lines=17> */
.L_x_1307:
[----:B------:R-:W-:Y:S02]  /*11c10*/  IMAD.MOV.U32 R13, RZ, RZ, R6 ;  /* 0x000000ffff0d7224 */ /* 0x000fe400078e0006 */
[----:B------:R-:W-:Y:S01]  /*11c20*/  IMAD.MOV.U32 R12, RZ, RZ, 0x3 ;  /* 0x00000003ff0c7424 */ /* 0x000fe200078e00ff */
[----:B------:R-:W-:-:S13]  /*11c30*/  IADD3 R2, P3, R14, R0, RZ ;  /* 0x000000000e027210 */ /* 0x000fda0007f7e0ff */
[----:B------:R-:W-:Y:S05]  /*11c40*/  WARPSYNC.COLLECTIVE R15, `(.L_x_1308) ;  /* 0x000000000f087348 */ /* 0x000fea0003c00000 */
[----:B------:R0:W1:Y:S02]  /*11c50*/  SHFL.IDX P6, R14, R13, R12, R11 ;  /* 0x0000000c0d0e7389 */ /* 0x00006400000c000b */
[----:B01----:R-:W-:Y:S01]  /*11c60*/  ENDCOLLECTIVE ;  /* 0x000000000000791b */ /* 0x003fe20003800000 */
.L_x_1308:
        /* <DEDUP_REMOVED lines=17> */
.L_x_1309:
[----:B------:R-:W-:Y:S01]  /*11d80*/  MOV R13, R6 ;  /* 0x00000006000d7202 */ /* 0x000fe20000000f00 */
[----:B------:R-:W-:Y:S01]  /*11d90*/  IMAD.MOV.U32 R12, RZ, RZ, 0x4 ;  /* 0x00000004ff0c7424 */ /* 0x000fe200078e00ff */
[----:B------:R-:W-:-:S13]  /*11da0*/  IADD3 R2, P3, R14, R0, RZ ;  /* 0x000000000e027210 */ /* 0x000fda0007f7e0ff */
[----:B------:R-:W-:Y:S05]  /*11db0*/  WARPSYNC.COLLECTIVE R15, `(.L_x_1310) ;  /* 0x000000000f087348 */ /* 0x000fea0003c00000 */
[----:B------:R0:W1:Y:S02]  /*11dc0*/  SHFL.IDX P6, R14, R13, R12, R11 ;  /* 0x0000000c0d0e7389 */ /* 0x00006400000c000b */
[----:B01----:R-:W-:Y:S01]  /*11dd0*/  ENDCOLLECTIVE ;  /* 0x000000000000791b */ /* 0x003fe20003800000 */
.L_x_1310:
        /* <DEDUP_REMOVED lines=17> */
.L_x_1311:
[----:B------:R-:W-:Y:S02]  /*11ef0*/  IMAD.MOV.U32 R13, RZ, RZ, R6 ;  /* 0x000000ffff0d7224 */ /* 0x000fe400078e0006 */
[----:B------:R-:W-:Y:S01]  /*11f00*/  IMAD.MOV.U32 R12, RZ, RZ, 0x5 ;  /* 0x00000005ff0c7424 */ /* 0x000fe200078e00ff */
[----:B------:R-:W-:-:S13]  /*11f10*/  IADD3 R2, P3, R14, R0, RZ ;  /* 0x000000000e027210 */ /* 0x000fda0007f7e0ff */
[----:B------:R-:W-:Y:S05]  /*11f20*/  WARPSYNC.COLLECTIVE R15, `(.L_x_1312) ;  /* 0x000000000f087348 */ /* 0x000fea0003c00000 */
[----:B------:R0:W1:Y:S02]  /*11f30*/  SHFL.IDX P6, R14, R13, R12, R11 ;  /* 0x0000000c0d0e7389 */ /* 0x00006400000c000b */
[----:B01----:R-:W-:Y:S01]  /*11f40*/  ENDCOLLECTIVE ;  /* 0x000000000000791b */ /* 0x003fe20003800000 */
.L_x_1312:
        /* <DEDUP_REMOVED lines=12> */
.L_x_1313:
        /* <DEDUP_REMOVED lines=9> */
.L_x_1204:
[----:B0-----:R0:W1:Y:S02]  /*120a0*/  SYNCS.PHASECHK.TRANS64.TRYWAIT P0, [R10+URZ+0x32440], R20 ;  /* 0x032440140a0075a7 */ /* 0x001064000800017f */
[----:B-1----:R-:W-:Y:S05]  /*120b0*/  @!P0 NANOSLEEP.SYNCS 0x989680 ;  /* 0x009896800000895d */ /* 0x002fea0003900000 */
[----:B------:R-:W1:Y:S02]  /*120c0*/  @!P0 SYNCS.PHASECHK.TRANS64 P0, [R10+URZ+0x32440], R20 ;  /* 0x032440140a0085a7 */ /* 0x000e64000800007f */
[----:B-1----:R-:W-:Y:S05]  /*120d0*/  @!P0 BRA `(.L_x_1204) ;  /* 0xfffffffc00f08947 */ /* 0x002fea000383ffff */
[----:B------:R-:W-:Y:S05]  /*120e0*/  BRA `(.L_x_1315) ;  /* 0xffffffb800e47947 */ /* 0x000fea000383ffff */
.L_x_1205:
        /* <DEDUP_REMOVED lines=8> */
.L_x_1317:
[----:B------:R-:W-:Y:S05]  /*12170*/  BSYNC B1 ;  /* 0x0000000000017941 */ /* 0x000fea0003800000 */
.L_x_1316:
        /* <DEDUP_REMOVED lines=9> */
.L_x_1318:
[----:B------:R-:W-:Y:S02]  /*12210*/  IMAD.MOV.U32 R13, RZ, RZ, R8 ;  /* 0x000000ffff0d7224 */ /* 0x000fe400078e0008 */
[----:B------:R-:W-:Y:S02]  /*12220*/  IMAD.MOV.U32 R12, RZ, RZ, 0x1 ;  /* 0x00000001ff0c7424 */ /* 0x000fe400078e00ff */
[----:B------:R-:W-:-:S07]  /*12230*/  IMAD.MOV.U32 R2, RZ, RZ, R14 ;  /* 0x000000ffff027224 */ /* 0x000fce00078e000e */
[----:B------:R-:W-:Y:S05]  /*12240*/  WARPSYNC.COLLECTIVE R15, `(.L_x_1319) ;  /* 0x000000000f087348 */ /* 0x000fea0003c00000 */
[----:B------:R0:W1:Y:S02]  /*12250*/  SHFL.IDX P6, R14, R13, R12, R11 ;  /* 0x0000000c0d0e7389 */ /* 0x00006400000c000b */
[----:B01----:R-:W-:Y:S01]  /*12260*/  ENDCOLLECTIVE ;  /* 0x000000000000791b */ /* 0x003fe20003800000 */
.L_x_1319:
        /* <DEDUP_REMOVED lines=11> */
.L_x_1320:
[----:B------:R-:W-:Y:S02]  /*12320*/  IMAD.MOV.U32 R13, RZ, RZ, R8 ;  /* 0x000000ffff0d7224 */ /* 0x000fe400078e0008 */
[----:B------:R-:W-:Y:S02]  /*12330*/  IMAD.MOV.U32 R12, RZ, RZ, 0x2 ;  /* 0x00000002ff0c7424 */ /* 0x000fe400078e00ff */
[----:B------:R-:W-:-:S07]  /*12340*/  IMAD.MOV.U32 R2, RZ, RZ, R14 ;  /* 0x000000ffff027224 */ /* 0x000fce00078e000e */
[----:B------:R-:W-:Y:S05]  /*12350*/  WARPSYNC.COLLECTIVE R15, `(.L_x_1321) ;  /* 0x000000000f087348 */ /* 0x000fea0003c00000 */
[----:B------:R0:W1:Y:S02]  /*12360*/  SHFL.IDX P6, R14, R13, R12, R11 ;  /* 0x0000000c0d0e7389 */ /* 0x00006400000c000b */
[----:B01----:R-:W-:Y:S01]  /*12370*/  ENDCOLLECTIVE ;  /* 0x000000000000791b */ /* 0x003fe20003800000 */
.L_x_1321:
        /* <DEDUP_REMOVED lines=11> */
.L_x_1322:
[----:B------:R-:W-:Y:S01]  /*12430*/  IMAD.MOV.U32 R13, RZ, RZ, R8 ;  /* 0x000000ffff0d7224 */ /* 0x000fe200078e0008 */
[----:B------:R-:W-:Y:S01]  /*12440*/  MOV R12, 0x3 ;  /* 0x00000003000c7802 */ /* 0x000fe20000000f00 */
[----:B------:R-:W-:-:S07]  /*12450*/  IMAD.MOV.U32 R2, RZ, RZ, R14 ;  /* 0x000000ffff027224 */ /* 0x000fce00078e000e */
[----:B------:R-:W-:Y:S05]  /*12460*/  WARPSYNC.COLLECTIVE R15, `(.L_x_1323) ;  /* 0x000000000f087348 */ /* 0x000fea0003c00000 */
[----:B------:R0:W1:Y:S02]  /*12470*/  SHFL.IDX P6, R14, R13, R12, R11 ;  /* 0x0000000c0d0e7389 */ /* 0x00006400000c000b */
[----:B01----:R-:W-:Y:S01]  /*12480*/  ENDCOLLECTIVE ;  /* 0x000000000000791b */ /* 0x003fe20003800000 */
.L_x_1323:
        /* <DEDUP_REMOVED lines=11> */
.L_x_1324:
[----:B------:R-:W-:Y:S02]  /*12540*/  IMAD.MOV.U32 R13, RZ, RZ, R8 ;  /* 0x000000ffff0d7224 */ /* 0x000fe400078e0008 */
[----:B------:R-:W-:Y:S02]  /*12550*/  IMAD.MOV.U32 R12, RZ, RZ, 0x4 ;  /* 0x00000004ff0c7424 */ /* 0x000fe400078e00ff */
[----:B------:R-:W-:-:S07]  /*12560*/  IMAD.MOV.U32 R2, RZ, RZ, R14 ;  /* 0x000000ffff027224 */ /* 0x000fce00078e000e */
[----:B------:R-:W-:Y:S05]  /*12570*/  WARPSYNC.COLLECTIVE R15, `(.L_x_1325) ;  /* 0x000000000f087348 */ /* 0x000fea0003c00000 */
[----:B------:R0:W1:Y:S02]  /*12580*/  SHFL.IDX P6, R14, R13, R12, R11 ;  /* 0x0000000c0d0e7389 */ /* 0x00006400000c000b */
[----:B01----:R-:W-:Y:S01]  /*12590*/  ENDCOLLECTIVE ;  /* 0x000000000000791b */ /* 0x003fe20003800000 */
.L_x_1325:
        /* <DEDUP_REMOVED lines=11> */
.L_x_1326:
[----:B------:R-:W-:Y:S02]  /*12650*/  IMAD.MOV.U32 R13, RZ, RZ, R8 ;  /* 0x000000ffff0d7224 */ /* 0x000fe400078e0008 */
[----:B------:R-:W-:Y:S02]  /*12660*/  IMAD.MOV.U32 R12, RZ, RZ, 0x5 ;  /* 0x00000005ff0c7424 */ /* 0x000fe400078e00ff */
[----:B------:R-:W-:-:S07]  /*12670*/  IMAD.MOV.U32 R2, RZ, RZ, R14 ;  /* 0x000000ffff027224 */ /* 0x000fce00078e000e */
[----:B------:R-:W-:Y:S05]  /*12680*/  WARPSYNC.COLLECTIVE R15, `(.L_x_1327) ;  /* 0x000000000f087348 */ /* 0x000fea0003c00000 */
[----:B------:R0:W1:Y:S02]  /*12690*/  SHFL.IDX P6, R14, R13, R12, R11 ;  /* 0x0000000c0d0e7389 */ /* 0x00006400000c000b */
[----:B01----:R-:W-:Y:S01]  /*126a0*/  ENDCOLLECTIVE ;  /* 0x000000000000791b */ /* 0x003fe20003800000 */
.L_x_1327:
        /* <DEDUP_REMOVED lines=11> */
.L_x_1328:
[----:B------:R-:W-:Y:S05]  /*12760*/  BRA `(.L_x_1329) ;  /* 0xffffffb800147947 */ /* 0x000fea000383ffff */
.L_x_1210:
[----:B---3--:R3:W4:Y:S02]  /*12770*/  SYNCS.PHASECHK.TRANS64.TRYWAIT P0, [R10+URZ+0x32460], R20 ;  /* 0x032460140a0075a7 */ /* 0x008724000800017f */
[----:B----4-:R-:W-:Y:S05]  /*12780*/  @!P0 NANOSLEEP.SYNCS 0x989680 ;  /* 0x009896800000895d */ /* 0x010fea0003900000 */
[----:B------:R-:W4:Y:S02]  /*12790*/  @!P0 SYNCS.PHASECHK.TRANS64 P0, [R10+URZ+0x32460], R20 ;  /* 0x032460140a0085a7 */ /* 0x000f24000800007f */
[----:B----4-:R-:W-:Y:S05]  /*127a0*/  @!P0 BRA `(.L_x_1210) ;  /* 0xfffffffc00f08947 */ /* 0x010fea000383ffff */
[----:B------:R-:W-:Y:S05]  /*127b0*/  BRA `(.L_x_1330) ;  /* 0xffffffb800607947 */ /* 0x000fea000383ffff */
.L_x_1211:
[----:B------:R-:W-:Y:S01]  /*127c0*/  BSSY B1, `(.L_x_1331) ;  /* 0x0000008000017945 */ /* 0x000fe20003800000 */
[----:B------:R-:W-:Y:S01]  /*127d0*/  IMAD.MOV.U32 R13, RZ, RZ, R25 ;  /* 0x000000ffff0d7224 */ /* 0x000fe200078e0019 */
[----:B------:R-:W-:Y:S01]  /*127e0*/  MOV R11, 0x181f ;  /* 0x0000181f000b7802 */ /* 0x000fe20000000f00 */
[----:B------:R-:W-:Y:S02]  /*127f0*/  IMAD.MOV.U32 R12, RZ, RZ, RZ ;  /* 0x000000ffff0c7224 */ /* 0x000fe400078e00ff */
[----:B------:R-:W-:-:S07]  /*12800*/  IMAD.MOV.U32 R15, RZ, RZ, -0x1 ;  /* 0xffffffffff0f7424 */ /* 0x000fce00078e00ff */
[----:B--2---:R-:W-:Y:S05]  /*12810*/  WARPSYNC.COLLECTIVE R15, `(.L_x_1332) ;  /* 0x000000000f087348 */ /* 0x004fea0003c00000 */
[----:B------:R0:W1:Y:S02]  /*12820*/  SHFL.IDX P6, R14, R13, R12, R11 ;  /* 0x0000000c0d0e7389 */ /* 0x00006400000c000b */
[----:B012---:R-:W-:Y:S01]  /*12830*/  ENDCOLLECTIVE ;  /* 0x000000000000791b */ /* 0x007fe20003800000 */
.L_x_1332:
[----:B------:R-:W-:Y:S05]  /*12840*/  BSYNC B1 ;  /* 0x0000000000017941 */ /* 0x000fea0003800000 */
.L_x_1331:
        /* <DEDUP_REMOVED lines=9> */
.L_x_1333:
[----:B------:R-:W-:Y:S02]  /*128e0*/  IMAD.MOV.U32 R13, RZ, RZ, R25 ;  /* 0x000000ffff0d7224 */ /* 0x000fe400078e0019 */
[----:B------:R-:W-:Y:S01]  /*128f0*/  IMAD.MOV.U32 R12, RZ, RZ, 0x1 ;  /* 0x00000001ff0c7424 */ /* 0x000fe200078e00ff */
[----:B------:R-:W-:-:S13]  /*12900*/  IADD3 R2, P0, R14, R0, RZ ;  /* 0x000000000e027210 */ /* 0x000fda0007f1e0ff */
[----:B------:R-:W-:Y:S05]  /*12910*/  WARPSYNC.COLLECTIVE R15, `(.L_x_1334) ;  /* 0x000000000f087348 */ /* 0x000fea0003c00000 */
[----:B------:R0:W1:Y:S02]  /*12920*/  SHFL.IDX P6, R14, R13, R12, R11 ;  /* 0x0000000c0d0e7389 */ /* 0x00006400000c000b */
[----:B01----:R-:W-:Y:S01]  /*12930*/  ENDCOLLECTIVE ;  /* 0x000000000000791b */ /* 0x003fe20003800000 */
.L_x_1334:
        /* <DEDUP_REMOVED lines=13> */
.L_x_1335:
[----:B------:R-:W-:Y:S02]  /*12a10*/  IMAD.MOV.U32 R13, RZ, RZ, R25 ;  /* 0x000000ffff0d7224 */ /* 0x000fe400078e0019 */
[----:B------:R-:W-:Y:S01]  /*12a20*/  IMAD.MOV.U32 R12, RZ, RZ, 0x2 ;  /* 0x00000002ff0c7424 */ /* 0x000fe200078e00ff */
[----:B------:R-:W-:-:S13]  /*12a30*/  IADD3 R2, P0, R14, R0, RZ ;  /* 0x000000000e027210 */ /* 0x000fda0007f1e0ff */
[----:B------:R-:W-:Y:S05]  /*12a40*/  WARPSYNC.COLLECTIVE R15, `(.L_x_1336) ;  /* 0x000000000f087348 */ /* 0x000fea0003c00000 */
[----:B------:R0:W1:Y:S02]  /*12a50*/  SHFL.IDX P6, R14, R13, R12, R11 ;  /* 0x0000000c0d0e7389 */ /* 0x00006400000c000b */
[----:B01----:R-:W-:Y:S01]  /*12a60*/  ENDCOLLECTIVE ;  /* 0x000000000000791b */ /* 0x003fe20003800000 */
.L_x_1336:
[----:B------:R-:W-:-:S05]  /*12a70*/  IMAD.X R3, RZ, RZ, R4, P0 ;  /* 0x000000ffff037224 */ /* 0x000fca00000e0604 */
[----:B------:R-:W-:Y:S01]  /*12a80*/  @!PT LDS RZ, [RZ] ;  /* 0x00000000fffff984 */ /* 0x000fe20000000800 */
[----:B------:R-:W-:Y:S01]  /*12a90*/  @!PT LDS RZ, [RZ] ;  /* 0x00000000fffff984 */ /* 0x000fe20000000800 */
[----:B------:R-:W-:Y:S01]  /*12aa0*/  @!PT LDS RZ, [RZ] ;  /* 0x00000000fffff984 */ /* 0x000fe20000000800 */
[----:B------:R0:W-:Y:S04]  /*12ab0*/  LDGSTS.E.BYPASS.LTC128B.128 [R20+0xc00], desc[UR36][R2.64], !P5 ;  /* 0x00c0000002147fae */ /* 0x0001e8000e901d64 */
[----:B------:R0:W-:Y:S01]  /*12ac0*/  LDGSTS.E.BYPASS.LTC128B.128 [R20+0x3c00], desc[UR36][R2.64+0x80], !P4 ;  /* 0x03c0008002147fae */ /* 0x0001e2000e101d64 */
[----:B------:R-:W-:-:S03]  /*12ad0*/  MOV R13, R17 ;  /* 0x00000011000d7202 */ /* 0x000fc60000000f00 */
[----:B------:R0:W-:Y:S04]  /*12ae0*/  LDGSTS.E.BYPASS.LTC128B.128 [R20+0x6c00], desc[UR36][R2.64+0x100], !P3 ;  /* 0x06c0010002147fae */ /* 0x0001e8000d901d64 */
[----:B------:R0:W-:Y:S01]  /*12af0*/  LDGSTS.E.BYPASS.LTC128B.128 [R20+0x9c00], desc[UR36][R2.64+0x180], !P1 ;  /* 0x09c0018002147fae */ /* 0x0001e2000c901d64 */
[----:B------:R-:W-:-:S07]  /*12b00*/  IMAD.MOV.U32 R4, RZ, RZ, R14 ;  /* 0x000000ffff047224 */ /* 0x000fce00078e000e */
[----:B0-----:R-:W-:Y:S05]  /*12b10*/  WARPSYNC.COLLECTIVE R15, `(.L_x_1337) ;  /* 0x000000000f087348 */ /* 0x001fea0003c00000 */
[----:B------:R1:W2:Y:S02]  /*12b20*/  SHFL.IDX P6, R14, R13, R12, R11 ;  /* 0x0000000c0d0e7389 */ /* 0x0002a400000c000b */
[----:B012---:R-:W-:Y:S01]  /*12b30*/  ENDCOLLECTIVE ;  /* 0x000000000000791b */ /* 0x007fe20003800000 */
.L_x_1337:
[----:B------:R-:W-:Y:S02]  /*12b40*/  IMAD.MOV.U32 R13, RZ, RZ, R25 ;  /* 0x000000ffff0d7224 */ /* 0x000fe400078e0019 */
[----:B------:R-:W-:Y:S02]  /*12b50*/  IMAD.MOV.U32 R12, RZ, RZ, 0x3 ;  /* 0x00000003ff0c7424 */ /* 0x000fe400078e00ff */
[----:B------:R-:W-:-:S07]  /*12b60*/  IMAD.MOV.U32 R8, RZ, RZ, R14 ;  /* 0x000000ffff087224 */ /* 0x000fce00078e000e */
[----:B------:R-:W-:Y:S05]  /*12b70*/  WARPSYNC.COLLECTIVE R15, `(.L_x_1338) ;  /* 0x000000000f087348 */ /* 0x000fea0003c00000 */
[----:B------:R0:W1:Y:S02]  /*12b80*/  SHFL.IDX P6, R14, R13, R12, R11 ;  /* 0x0000000c0d0e7389 */ /* 0x00006400000c000b */
[----:B01----:R-:W-:Y:S01]  /*12b90*/  ENDCOLLECTIVE ;  /* 0x000000000000791b */ /* 0x003fe20003800000 */
.L_x_1338:
        /* <DEDUP_REMOVED lines=14> */
.L_x_1339:
[----:B------:R-:W-:Y:S02]  /*12c80*/  IMAD.MOV.U32 R13, RZ, RZ, R25 ;  /* 0x000000ffff0d7224 */ /* 0x000fe400078e0019 */
[----:B------:R-:W-:Y:S01]  /*12c90*/  IMAD.MOV.U32 R12, RZ, RZ, 0x4 ;  /* 0x00000004ff0c7424 */ /* 0x000fe200078e00ff */
[----:B------:R-:W-:-:S13]  /*12ca0*/  IADD3 R2, P0, R14, R0, RZ ;  /* 0x000000000e027210 */ /* 0x000fda0007f1e0ff */
[----:B------:R-:W-:Y:S05]  /*12cb0*/  WARPSYNC.COLLECTIVE R15, `(.L_x_1340) ;  /* 0x000000000f087348 */ /* 0x000fea0003c00000 */
[----:B------:R0:W1:Y:S02]  /*12cc0*/  SHFL.IDX P6, R14, R13, R12, R11 ;  /* 0x0000000c0d0e7389 */ /* 0x00006400000c000b */
[----:B01----:R-:W-:Y:S01]  /*12cd0*/  ENDCOLLECTIVE ;  /* 0x000000000000791b */ /* 0x003fe20003800000 */
.L_x_1340:
        /* <DEDUP_REMOVED lines=13> */
.L_x_1341:
[----:B------:R-:W-:Y:S02]  /*12db0*/  IMAD.MOV.U32 R13, RZ, RZ, R25 ;  /* 0x000000ffff0d7224 */ /* 0x000fe400078e0019 */
[----:B------:R-:W-:Y:S01]  /*12dc0*/  IMAD.MOV.U32 R12, RZ, RZ, 0x5 ;  /* 0x00000005ff0c7424 */ /* 0x000fe200078e00ff */
[----:B------:R-:W-:-:S13]  /*12dd0*/  IADD3 R2, P0, R14, R0, RZ ;  /* 0x000000000e027210 */ /* 0x000fda0007f1e0ff */
[----:B------:R-:W-:Y:S05]  /*12de0*/  WARPSYNC.COLLECTIVE R15, `(.L_x_1342) ;  /* 0x000000000f087348 */ /* 0x000fea0003c00000 */
[----:B------:R0:W1:Y:S02]  /*12df0*/  SHFL.IDX P6, R14, R13, R12, R11 ;  /* 0x0000000c0d0e7389 */ /* 0x00006400000c000b */
[----:B01----:R-:W-:Y:S01]  /*12e00*/  ENDCOLLECTIVE ;  /* 0x000000000000791b */ /* 0x003fe20003800000 */
.L_x_1342:
        /* <DEDUP_REMOVED lines=13> */
.L_x_1343:
[----:B------:R-:W-:Y:S05]  /*12ee0*/  BRA `(.L_x_1344) ;  /* 0xffffffb400a87947 */ /* 0x000fea000383ffff */
.L_x_1219:
[----:B------:R-:W-:Y:S01]  /*12ef0*/  BSSY B0, `(.L_x_1345) ;  /* 0x0000008000007945 */ /* 0x000fe20003800000 */
[----:B------:R-:W-:Y:S01]  /*12f00*/  MOV R13, R16 ;  /* 0x00000010000d7202 */ /* 0x000fe20000000f00 */
[----:B------:R-:W-:Y:S02]  /*12f10*/  IMAD.MOV.U32 R12, RZ, RZ, RZ ;  /* 0x000000ffff0c7224 */ /* 0x000fe400078e00ff */
[----:B------:R-:W-:Y:S02]  /*12f20*/  IMAD.MOV.U32 R11, RZ, RZ, 0x1f ;  /* 0x0000001fff0b7424 */ /* 0x000fe400078e00ff */
[----:B------:R-:W-:-:S07]  /*12f30*/  IMAD.MOV.U32 R15, RZ, RZ, -0x1 ;  /* 0xffffffffff0f7424 */ /* 0x000fce00078e00ff */
[----:B-12---:R-:W-:Y:S05]  /*12f40*/  WARPSYNC.COLLECTIVE R15, `(.L_x_1346) ;  /* 0x000000000f087348 */ /* 0x006fea0003c00000 */
[----:B------:R0:W3:Y:S02]  /*12f50*/  SHFL.IDX P6, R14, R13, R12, R11 ;  /* 0x0000000c0d0e7389 */ /* 0x0000e400000c000b */
[----:B0123--:R-:W-:Y:S01]  /*12f60*/  ENDCOLLECTIVE ;  /* 0x000000000000791b */ /* 0x00ffe20003800000 */
.L_x_1346:
[----:B------:R-:W-:Y:S05]  /*12f70*/  BSYNC B0 ;  /* 0x0000000000007941 */ /* 0x000fea0003800000 */
.L_x_1345:
        /* <DEDUP_REMOVED lines=9> */
.L_x_1347:
        /* <DEDUP_REMOVED lines=18> */
.L_x_1348:
[----:B------:R-:W-:Y:S02]  /*13130*/  MOV R12, 0x2 ;  /* 0x00000002000c7802 */ /* 0x000fe40000000f00 */
[----:B------:R-:W-:-:S05]  /*13140*/  SEL R7, R14, RZ, P1 ;  /* 0x000000ff0e077207 */ /* 0x000fca0000800000 */
[----:B------:R-:W-:-:S04]  /*13150*/  IMAD.IADD R6, R4, 0x1, R7 ;  /* 0x0000000104067824 */ /* 0x000fc800078e0207 */
[----:B------:R-:W-:-:S07]  /*13160*/  IMAD.MOV.U32 R13, RZ, RZ, R6 ;  /* 0x000000ffff0d7224 */ /* 0x000fce00078e0006 */
[----:B------:R-:W-:Y:S05]  /*13170*/  WARPSYNC.COLLECTIVE R15, `(.L_x_1349) ;  /* 0x000000000f087348 */ /* 0x000fea0003c00000 */
[----:B------:R0:W1:Y:S02]  /*13180*/  SHFL.UP P6, R14, R13, R12, R11 ;  /* 0x0400000c0d0e7389 */ /* 0x00006400000c000b */
[----:B01----:R-:W-:Y:S01]  /*13190*/  ENDCOLLECTIVE ;  /* 0x000000000000791b */ /* 0x003fe20003800000 */
.L_x_1349:
[----:B------:R-:W-:Y:S01]  /*131a0*/  IMAD.MOV.U32 R12, RZ, RZ, 0x4 ;  /* 0x00000004ff0c7424 */ /* 0x000fe200078e00ff */
[----:B------:R-:W-:-:S05]  /*131b0*/  SEL R7, R14, RZ, P2 ;  /* 0x000000ff0e077207 */ /* 0x000fca0001000000 */
[----:B------:R-:W-:-:S04]  /*131c0*/  IMAD.IADD R7, R6, 0x1, R7 ;  /* 0x0000000106077824 */ /* 0x000fc800078e0207 */
[----:B------:R-:W-:-:S07]  /*131d0*/  IMAD.MOV.U32 R13, RZ, RZ, R7 ;  /* 0x000000ffff0d7224 */ /* 0x000fce00078e0007 */
[----:B------:R-:W-:Y:S05]  /*131e0*/  WARPSYNC.COLLECTIVE R15, `(.L_x_1350) ;  /* 0x000000000f087348 */ /* 0x000fea0003c00000 */
[----:B------:R0:W1:Y:S02]  /*131f0*/  SHFL.UP P6, R14, R13, R12, R11 ;  /* 0x0400000c0d0e7389 */ /* 0x00006400000c000b */
[----:B01----:R-:W-:Y:S01]  /*13200*/  ENDCOLLECTIVE ;  /* 0x000000000000791b */ /* 0x003fe20003800000 */
.L_x_1350:
[----:B------:R-:W-:Y:S01]  /*13210*/  IMAD.MOV.U32 R12, RZ, RZ, 0x8 ;  /* 0x00000008ff0c7424 */ /* 0x000fe200078e00ff */
[----:B------:R-:W-:-:S05]  /*13220*/  SEL R2, R14, RZ, P3 ;  /* 0x000000ff0e027207 */ /* 0x000fca0001800000 */
[----:B------:R-:W-:-:S04]  /*13230*/  IMAD.IADD R2, R7, 0x1, R2 ;  /* 0x0000000107027824 */ /* 0x000fc800078e0202 */
[----:B------:R-:W-:-:S07]  /*13240*/  IMAD.MOV.U32 R13, RZ, RZ, R2 ;  /* 0x000000ffff0d7224 */ /* 0x000fce00078e0002 */
[----:B------:R-:W-:Y:S05]  /*13250*/  WARPSYNC.COLLECTIVE R15, `(.L_x_1351) ;  /* 0x000000000f087348 */ /* 0x000fea0003c00000 */
[----:B------:R0:W1:Y:S02]  /*13260*/  SHFL.UP P6, R14, R13, R12, R11 ;  /* 0x0400000c0d0e7389 */ /* 0x00006400000c000b */
[----:B01----:R-:W-:Y:S01]  /*13270*/  ENDCOLLECTIVE ;  /* 0x000000000000791b */ /* 0x003fe20003800000 */
.L_x_1351:
[----:B------:R-:W-:Y:S01]  /*13280*/  IMAD.MOV.U32 R12, RZ, RZ, 0x10 ;  /* 0x00000010ff0c7424 */ /* 0x000fe200078e00ff */
[----:B------:R-:W-:-:S05]  /*13290*/  SEL R3, R14, RZ, P4 ;  /* 0x000000ff0e037207 */ /* 0x000fca0002000000 */
[----:B------:R-:W-:-:S04]  /*132a0*/  IMAD.IADD R3, R2, 0x1, R3 ;  /* 0x0000000102037824 */ /* 0x000fc800078e0203 */
[----:B------:R-:W-:-:S07]  /*132b0*/  IMAD.MOV.U32 R13, RZ, RZ, R3 ;  /* 0x000000ffff0d7224 */ /* 0x000fce00078e0003 */
[----:B------:R-:W-:Y:S05]  /*132c0*/  WARPSYNC.COLLECTIVE R15, `(.L_x_1352) ;  /* 0x000000000f087348 */ /* 0x000fea0003c00000 */
[----:B------:R0:W1:Y:S02]  /*132d0*/  SHFL.UP P6, R14, R13, R12, R11 ;  /* 0x0400000c0d0e7389 */ /* 0x00006400000c000b */
[----:B01----:R-:W-:Y:S01]  /*132e0*/  ENDCOLLECTIVE ;  /* 0x000000000000791b */ /* 0x003fe20003800000 */
.L_x_1352:
        /* <DEDUP_REMOVED lines=8> */
.L_x_1353:
[----:B------:R-:W-:Y:S05]  /*13370*/  BRA `(.L_x_1354) ;  /* 0xffffffb800007947 */ /* 0x000fea000383ffff */
.L_x_1224:
[----:B------:R-:W-:Y:S01]  /*13380*/  BSSY B0, `(.L_x_1355) ;  /* 0x0000008000007945 */ /* 0x000fe20003800000 */
[----:B-----5:R-:W-:Y:S01]  /*13390*/  IMAD.MOV.U32 R13, RZ, RZ, R4 ;  /* 0x000000ffff0d7224 */ /* 0x020fe200078e0004 */
[----:B------:R-:W-:Y:S01]  /*133a0*/  MOV R15, 0xffffffff ;  /* 0xffffffff000f7802 */ /* 0x000fe20000000f00 */
[----:B------:R-:W-:Y:S02]  /*133b0*/  IMAD.MOV.U32 R12, RZ, RZ, 0x1 ;  /* 0x00000001ff0c7424 */ /* 0x000fe400078e00ff */
[----:B------:R-:W-:-:S07]  /*133c0*/  IMAD.MOV.U32 R11, RZ, RZ, RZ ;  /* 0x000000ffff0b7224 */ /* 0x000fce00078e00ff */
[----:B0123--:R-:W-:Y:S05]  /*133d0*/  WARPSYNC.COLLECTIVE R15, `(.L_x_1356) ;  /* 0x000000000f087348 */ /* 0x00ffea0003c00000 */
[----:B------:R4:W0:Y:S02]  /*133e0*/  SHFL.UP P6, R14, R13, R12, R11 ;  /* 0x0400000c0d0e7389 */ /* 0x00082400000c000b */
[----:B01234-:R-:W-:Y:S01]  /*133f0*/  ENDCOLLECTIVE ;  /* 0x000000000000791b */ /* 0x01ffe20003800000 */
.L_x_1356:
[----:B------:R-:W-:Y:S05]  /*13400*/  BSYNC B0 ;  /* 0x0000000000007941 */ /* 0x000fea0003800000 */
.L_x_1355:
        /* <DEDUP_REMOVED lines=8> */
.L_x_1357:
[----:B------:R-:W-:Y:S01]  /*13490*/  IMAD.MOV.U32 R12, RZ, RZ, 0x4 ;  /* 0x00000004ff0c7424 */ /* 0x000fe200078e00ff */
[----:B------:R-:W-:-:S05]  /*134a0*/  SEL R0, R14, RZ, P2 ;  /* 0x000000ff0e007207 */ /* 0x000fca0001000000 */
[----:B------:R-:W-:-:S04]  /*134b0*/  IMAD.IADD R0, R13, 0x1, R0 ;  /* 0x000000010d007824 */ /* 0x000fc800078e0200 */
[----:B------:R-:W-:-:S07]  /*134c0*/  IMAD.MOV.U32 R13, RZ, RZ, R0 ;  /* 0x000000ffff0d7224 */ /* 0x000fce00078e0000 */
[----:B------:R-:W-:Y:S05]  /*134d0*/  WARPSYNC.COLLECTIVE R15, `(.L_x_1358) ;  /* 0x000000000f087348 */ /* 0x000fea0003c00000 */
[----:B------:R0:W1:Y:S02]  /*134e0*/  SHFL.UP P6, R14, R13, R12, R11 ;  /* 0x0400000c0d0e7389 */ /* 0x00006400000c000b */
[----:B01----:R-:W-:Y:S01]  /*134f0*/  ENDCOLLECTIVE ;  /* 0x000000000000791b */ /* 0x003fe20003800000 */
.L_x_1358:
[----:B------:R-:W-:Y:S01]  /*13500*/  IMAD.MOV.U32 R12, RZ, RZ, 0x8 ;  /* 0x00000008ff0c7424 */ /* 0x000fe200078e00ff */
[----:B------:R-:W-:-:S05]  /*13510*/  SEL R3, R14, RZ, P3 ;  /* 0x000000ff0e037207 */ /* 0x000fca0001800000 */
[----:B------:R-:W-:-:S04]  /*13520*/  IMAD.IADD R2, R0, 0x1, R3 ;  /* 0x0000000100027824 */ /* 0x000fc800078e0203 */
[----:B------:R-:W-:-:S07]  /*13530*/  IMAD.MOV.U32 R13, RZ, RZ, R2 ;  /* 0x000000ffff0d7224 */ /* 0x000fce00078e0002 */
[----:B------:R-:W-:Y:S05]  /*13540*/  WARPSYNC.COLLECTIVE R15, `(.L_x_1359) ;  /* 0x000000000f087348 */ /* 0x000fea0003c00000 */
[----:B------:R0:W1:Y:S02]  /*13550*/  SHFL.UP P6, R14, R13, R12, R11 ;  /* 0x0400000c0d0e7389 */ /* 0x00006400000c000b */
[----:B01----:R-:W-:Y:S01]  /*13560*/  ENDCOLLECTIVE ;  /* 0x000000000000791b */ /* 0x003fe20003800000 */
.L_x_1359:
[----:B------:R-:W-:Y:S01]  /*13570*/  IMAD.MOV.U32 R12, RZ, RZ, 0x10 ;  /* 0x00000010ff0c7424 */ /* 0x000fe200078e00ff */
[----:B------:R-:W-:-:S05]  /*13580*/  SEL R3, R14, RZ, P4 ;  /* 0x000000ff0e037207 */ /* 0x000fca0002000000 */
[----:B------:R-:W-:-:S04]  /*13590*/  IMAD.IADD R3, R2, 0x1, R3 ;  /* 0x0000000102037824 */ /* 0x000fc800078e0203 */
[----:B------:R-:W-:-:S07]  /*135a0*/  IMAD.MOV.U32 R13, RZ, RZ, R3 ;  /* 0x000000ffff0d7224 */ /* 0x000fce00078e0003 */
[----:B------:R-:W-:Y:S05]  /*135b0*/  WARPSYNC.COLLECTIVE R15, `(.L_x_1360) ;  /* 0x000000000f087348 */ /* 0x000fea0003c00000 */
[----:B------:R0:W1:Y:S02]  /*135c0*/  SHFL.UP P6, R14, R13, R12, R11 ;  /* 0x0400000c0d0e7389 */ /* 0x00006400000c000b */
[----:B01----:R-:W-:Y:S01]  /*135d0*/  ENDCOLLECTIVE ;  /* 0x000000000000791b */ /* 0x003fe20003800000 */
.L_x_1360:
[----:B------:R-:W-:Y:S01]  /*135e0*/  IMAD.MOV.U32 R12, RZ, RZ, 0x1f ;  /* 0x0000001fff0c7424 */ /* 0x000fe200078e00ff */
[----:B------:R-:W-:Y:S02]  /*135f0*/  MOV R11, 0x1f ;  /* 0x0000001f000b7802 */ /* 0x000fe40000000f00 */
[----:B------:R-:W-:-:S05]  /*13600*/  SEL R6, R14, RZ, P5 ;  /* 0x000000ff0e067207 */ /* 0x000fca0002800000 */
[----:B------:R-:W-:-:S04]  /*13610*/  IMAD.IADD R6, R3, 0x1, R6 ;  /* 0x0000000103067824 */ /* 0x000fc800078e0206 */
[----:B------:R-:W-:-:S07]  /*13620*/  IMAD.MOV.U32 R13, RZ, RZ, R6 ;  /* 0x000000ffff0d7224 */ /* 0x000fce00078e0006 */
[----:B------:R-:W-:Y:S05]  /*13630*/  WARPSYNC.COLLECTIVE R15, `(.L_x_1361) ;  /* 0x000000000f087348 */ /* 0x000fea0003c00000 */
[----:B------:R0:W1:Y:S02]  /*13640*/  SHFL.IDX P6, R14, R13, R12, R11 ;  /* 0x0000000c0d0e7389 */ /* 0x00006400000c000b */
[----:B01----:R-:W-:Y:S01]  /*13650*/  ENDCOLLECTIVE ;  /* 0x000000000000791b */ /* 0x003fe20003800000 */
.L_x_1361:
[----:B------:R-:W-:Y:S05]  /*13660*/  BRA `(.L_x_1362) ;  /* 0xffffffb400e07947 */ /* 0x000fea000383ffff */
.L_x_1226:
[----:B------:R-:W-:Y:S01]  /*13670*/  BSSY B0, `(.L_x_1363) ;  /* 0x0000006000007945 */ /* 0x000fe20003800000 */
[----:B------:R-:W-:Y:S01]  /*13680*/  PLOP3.LUT P6, PT, P6, PT, PT, 0x8, 0x0 ;  /* 0x000000000000781c */ /* 0x000fe200037ce170 */
[----:B------:R-:W-:-:S12]  /*13690*/  IMAD.MOV.U32 R15, RZ, RZ, -0x1 ;  /* 0xffffffffff0f7424 */ /* 0x000fd800078e00ff */
[----:B012---:R-:W-:Y:S05]  /*136a0*/  WARPSYNC.COLLECTIVE R15, `(.L_x_1364) ;  /* 0x000000000f087348 */ /* 0x007fea0003c00000 */
[----:B------:R-:W-:Y:S01]  /*136b0*/  VOTE.ANY R14, PT, P6 ;  /* 0x00000000000e7806 */ /* 0x000fe200030e0100 */
[----:B012---:R-:W-:Y:S06]  /*136c0*/  ENDCOLLECTIVE ;  /* 0x000000000000791b */ /* 0x007fec0003800000 */
.L_x_1364:
[----:B------:R-:W-:Y:S05]  /*136d0*/  BSYNC B0 ;  /* 0x0000000000007941 */ /* 0x000fea0003800000 */
.L_x_1363:
        /* <DEDUP_REMOVED lines=9> */
.L_x_1365:
[----:B------:R-:W-:Y:S01]  /*13770*/  IMAD.MOV.U32 R4, RZ, RZ, R14 ;  /* 0x000000ffff047224 */ /* 0x000fe200078e000e */
[----:B------:R-:W-:Y:S06]  /*13780*/  BRA `(.L_x_1366) ;  /* 0xffffffb400d07947 */ /* 0x000fec000383ffff */
.L_x_1228:
[----:B------:R-:W-:Y:S01]  /*13790*/  BSSY B0, `(.L_x_1367) ;  /* 0x0000007000007945 */ /* 0x000fe20003800000 */
[----:B------:R-:W-:Y:S02]  /*137a0*/  IMAD.MOV.U32 R13, RZ, RZ, R6 ;  /* 0x000000ffff0d7224 */ /* 0x000fe400078e0006 */
[----:B------:R-:W-:Y:S02]  /*137b0*/  IMAD.MOV.U32 R11, RZ, RZ, 0x1f ;  /* 0x0000001fff0b7424 */ /* 0x000fe400078e00ff */
[----:B------:R-:W-:-:S07]  /*137c0*/  IMAD.MOV.U32 R15, RZ, RZ, -0x1 ;  /* 0xffffffffff0f7424 */ /* 0x000fce00078e00ff */
[----:B01234-:R-:W-:Y:S05]  /*137d0*/  WARPSYNC.COLLECTIVE R15, `(.L_x_1368) ;  /* 0x000000000f087348 */ /* 0x01ffea0003c00000 */
[----:B------:R0:W0:Y:S02]  /*137e0*/  SHFL.IDX P6, R14, R13, R12, R11 ;  /* 0x0000000c0d0e7389 */ /* 0x00002400000c000b */
[----:B01234-:R-:W-:Y:S01]  /*137f0*/  ENDCOLLECTIVE ;  /* 0x000000000000791b */ /* 0x01ffe20003800000 */
.L_x_1368:
[----:B------:R-:W-:Y:S05]  /*13800*/  BSYNC B0 ;  /* 0x0000000000007941 */ /* 0x000fea0003800000 */
.L_x_1367:
[----:B------:R-:W-:Y:S05]  /*13810*/  BRA `(.L_x_1227) ;  /* 0xffffffb400c87947 */ /* 0x000fea000383ffff */
.L_x_1232:
[----:B0-----:R0:W1:Y:S02]  /*13820*/  SYNCS.PHASECHK.TRANS64.TRYWAIT P0, [R5+URZ+0x32420], R0 ;  /* 0x03242000050075a7 */ /* 0x001064000800017f */
[----:B-1----:R-:W-:Y:S05]  /*13830*/  @!P0 NANOSLEEP.SYNCS 0x989680 ;  /* 0x009896800000895d */ /* 0x002fea0003900000 */
[----:B------:R-:W1:Y:S02]  /*13840*/  @!P0 SYNCS.PHASECHK.TRANS64 P0, [R5+URZ+0x32420], R0 ;  /* 0x03242000050085a7 */ /* 0x000e64000800007f */
[----:B-1----:R-:W-:Y:S05]  /*13850*/  @!P0 BRA `(.L_x_1232) ;  /* 0xfffffffc00f08947 */ /* 0x002fea000383ffff */
[----:B------:R-:W-:Y:S05]  /*13860*/  BRA `(.L_x_1369) ;  /* 0xffffffb800b47947 */ /* 0x000fea000383ffff */
.L_x_1233:
        /* <DEDUP_REMOVED lines=8> */
[----:B0-23--:R-:W-:Y:S05]  /*138f0*/  WARPSYNC.COLLECTIVE R15, `(.L_x_1371) ;  /* 0x000000000f087348 */ /* 0x00dfea0003c00000 */
[----:B------:R1:W4:Y:S02]  /*13900*/  SHFL.IDX P6, R14, R13, R12, R11 ;  /* 0x0000000c0d0e7389 */ /* 0x00032400000c000b */
[----:B01234-:R-:W-:Y:S01]  /*13910*/  ENDCOLLECTIVE ;  /* 0x000000000000791b */ /* 0x01ffe20003800000 */
.L_x_1371:
[----:B------:R-:W-:Y:S05]  /*13920*/  BSYNC B0 ;  /* 0x0000000000007941 */ /* 0x000fea0003800000 */
.L_x_1370:
[----:B------:R-:W-:Y:S05]  /*13930*/  BRA `(.L_x_1372) ;  /* 0xffffffb8009c7947 */ /* 0x000fea000383ffff */
.L_x_1236:
[----:B------:R-:W-:Y:S01]  /*13940*/  BSSY B1, `(.L_x_1373) ;  /* 0x0000006000017945 */ /* 0x000fe20003800000 */
[----:B------:R-:W-:-:S07]  /*13950*/  IMAD.MOV.U32 R15, RZ, RZ, -0x1 ;  /* 0xffffffffff0f7424 */ /* 0x000fce00078e00ff */
[----:B0-23--:R-:W-:Y:S05]  /*13960*/  WARPSYNC.COLLECTIVE R15, `(.L_x_1374) ;  /* 0x000000000f0c7348 */ /* 0x00dfea0003c00000 */
[----:B------:R-:W-:Y:S02]  /*13970*/  ELECT P6, UR62, PT ;  /* 0x00000000003e782f */ /* 0x000fe400038c0000 */
[----:B------:R-:W-:Y:S01]  /*13980*/  MOV R14, UR62 ;  /* 0x0000003e000e7c02 */ /* 0x000fe20008000f00 */
[----:B0-23--:R-:W-:Y:S10]  /*13990*/  ENDCOLLECTIVE ;  /* 0x000000000000791b */ /* 0x00dff40003800000 */
.L_x_1374:
[----:B------:R-:W-:Y:S05]  /*139a0*/  BSYNC B1 ;  /* 0x0000000000017941 */ /* 0x000fea0003800000 */
.L_x_1373:
[----:B------:R-:W-:Y:S05]  /*139b0*/  BRA `(.L_x_1375) ;  /* 0xffffffb800947947 */ /* 0x000fea000383ffff */
.L_x_1238:
[----:B0-----:R0:W1:Y:S02]  /*139c0*/  SYNCS.PHASECHK.TRANS64.TRYWAIT P1, [R3+URZ+0x32440], R2 ;  /* 0x03244002030075a7 */ /* 0x001064000802017f */
[----:B-1----:R-:W-:Y:S05]  /*139d0*/  @!P1 NANOSLEEP.SYNCS 0x989680 ;  /* 0x009896800000995d */ /* 0x002fea0003900000 */
[----:B------:R-:W1:Y:S02]  /*139e0*/  @!P1 SYNCS.PHASECHK.TRANS64 P1, [R3+URZ+0x32440], R2 ;  /* 0x03244002030095a7 */ /* 0x000e64000802007f */
[----:B-1----:R-:W-:Y:S05]  /*139f0*/  @!P1 BRA `(.L_x_1238) ;  /* 0xfffffffc00f09947 */ /* 0x002fea000383ffff */
[----:B------:R-:W-:Y:S05]  /*13a00*/  BRA `(.L_x_1376) ;  /* 0xffffffb800bc7947 */ /* 0x000fea000383ffff */
.L_x_1240:
[----:B-1----:R1:W4:Y:S02]  /*13a10*/  SYNCS.PHASECHK.TRANS64.TRYWAIT P1, [R5+URZ+0x32440], R0 ;  /* 0x03244000050075a7 */ /* 0x002324000802017f */
[----:B----4-:R-:W-:Y:S05]  /*13a20*/  @!P1 NANOSLEEP.SYNCS 0x989680 ;  /* 0x009896800000995d */ /* 0x010fea0003900000 */
[----:B------:R-:W4:Y:S02]  /*13a30*/  @!P1 SYNCS.PHASECHK.TRANS64 P1, [R5+URZ+0x32440], R0 ;  /* 0x03244000050095a7 */ /* 0x000f24000802007f */
[----:B----4-:R-:W-:Y:S05]  /*13a40*/  @!P1 BRA `(.L_x_1240) ;  /* 0xfffffffc00f09947 */ /* 0x010fea000383ffff */
[----:B------:R-:W-:Y:S05]  /*13a50*/  BRA `(.L_x_1377) ;  /* 0xffffffb800c87947 */ /* 0x000fea000383ffff */
.L_x_1242:
[----:B----4-:R4:W0:Y:S02]  /*13a60*/  SYNCS.PHASECHK.TRANS64.TRYWAIT P1, [R3+URZ+0x32460], R2 ;  /* 0x03246002030075a7 */ /* 0x010824000802017f */
[----:B0-----:R-:W-:Y:S05]  /*13a70*/  @!P1 NANOSLEEP.SYNCS 0x989680 ;  /* 0x009896800000995d */ /* 0x001fea0003900000 */
[----:B------:R-:W0:Y:S02]  /*13a80*/  @!P1 SYNCS.PHASECHK.TRANS64 P1, [R3+URZ+0x32460], R2 ;  /* 0x03246002030095a7 */ /* 0x000e24000802007f */
[----:B0-----:R-:W-:Y:S05]  /*13a90*/  @!P1 BRA `(.L_x_1242) ;  /* 0xfffffffc00f09947 */ /* 0x001fea000383ffff */
[----:B------:R-:W-:Y:S05]  /*13aa0*/  BRA `(.L_x_1378) ;  /* 0xffffffb800c47947 */ /* 0x000fea000383ffff */
.L_x_1379:
        /* <DEDUP_REMOVED lines=13> */
.L_x_6452:


//--------------------- .text._ZN7cutlass13device_kernelIN5flash11enable_sm90INS1_16FlashAttnFwdSm90INS1_25CollectiveMainloopFwdSm90ILi2EN4cute5tupleIJNS5_1CILi1EEES8_S8_EEENS6_IJNS7_ILi128EEENS7_ILi96EEENS7_ILi64EEEEEELi256ENS_10bfloat16_tEfNS_4arch4Sm90ELb0ELb0ELb0ELb1ELb1ELb1ELb1ELb1ELb0ELb1ELb0ELb0EEENS1_21CollectiveEpilogueFwdINS6_IJSA_NS7_ILi256EEESB_EEES9_SE_SG_Li256ELb1ELb1ELb0ELb0EEENS1_36VarlenDynamicPersistentTileSchedulerILi128ELi96ELi256ELi128ELb0ELb1ELb1ELb0ELb1ELb1EEEEEEEEEvNT_6ParamsE --------------------------
	.section	.text._ZN7cutlass13device_kernelIN5flash11enable_sm90INS1_16FlashAttnFwdSm90INS1_25CollectiveMainloopFwdSm90ILi2EN4cute5tupleIJNS5_1CILi1EEES8_S8_EEENS6_IJNS7_ILi128EEENS7_ILi96EEENS7_ILi64EEEEEELi256ENS_10bfloat16_tEfNS_4arch4Sm90ELb0ELb0ELb0ELb1ELb1ELb1ELb1ELb1ELb0ELb1ELb0ELb0EEENS1_21CollectiveEpilogueFwdINS6_IJSA_NS7_ILi256EEESB_EEES9_SE_SG_Li256ELb1ELb1ELb0ELb0EEENS1_36VarlenDynamicPersistentTileSchedulerILi128ELi96ELi256ELi128ELb0ELb1ELb1ELb0ELb1ELb1EEEEEEEEEvNT_6ParamsE,"ax",@progbits
	.align	128
.text._ZN7cutlass13device_kernelIN5flash11enable_sm90INS1_16FlashAttnFwdSm90INS1_25CollectiveMainloopFwdSm90ILi2EN4cute5tupleIJNS5_1CILi1EEES8_S8_EEENS6_IJNS7_ILi128EEENS7_ILi96EEENS7_ILi64EEEEEELi256ENS_10bfloat16_tEfNS_4arch4Sm90ELb0ELb0ELb0ELb1ELb1ELb1ELb1ELb1ELb0ELb1ELb0ELb0EEENS1_21CollectiveEpilogueFwdINS6_IJSA_NS7_ILi256EEESB_EEES9_SE_SG_Li256ELb1ELb1ELb0ELb0EEENS1_36VarlenDynamicPersistentTileSchedulerILi128ELi96ELi256ELi128ELb0ELb1ELb1ELb0ELb1ELb1EEEEEEEEEvNT_6ParamsE:
        .type           _ZN7cutlass13device_kernelIN5flash11enable_sm90INS1_16FlashAttnFwdSm90INS1_25CollectiveMainloopFwdSm90ILi2EN4cute5tupleIJNS5_1CILi1EEES8_S8_EEENS6_IJNS7_ILi128EEENS7_ILi96EEENS7_ILi64EEEEEELi256ENS_10bfloat16_tEfNS_4arch4Sm90ELb0ELb0ELb0ELb1ELb1ELb1ELb1ELb1ELb0ELb1ELb0ELb0EEENS1_21CollectiveEpilogueFwdINS6_IJSA_NS7_ILi256EEESB_EEES9_SE_SG_Li256ELb1ELb1ELb0ELb0EEENS1_36VarlenDynamicPersistentTileSchedulerILi128ELi96ELi256ELi128ELb0ELb1ELb1ELb0ELb1ELb1EEEEEEEEEvNT_6ParamsE,@function
        .size           _ZN7cutlass13device_kernelIN5flash11enable_sm90INS1_16FlashAttnFwdSm90INS1_25CollectiveMainloopFwdSm90ILi2EN4cute5tupleIJNS5_1CILi1EEES8_S8_EEENS6_IJNS7_ILi128EEENS7_ILi96EEENS7_ILi64EEEEEELi256ENS_10bfloat16_tEfNS_4arch4Sm90ELb0ELb0ELb0ELb1ELb1ELb1ELb1ELb1ELb0ELb1ELb0ELb0EEENS1_21CollectiveEpilogueFwdINS6_IJSA_NS7_ILi256EEESB_EEES9_SE_SG_Li256ELb1ELb1ELb0ELb0EEENS1_36VarlenDynamicPersistentTileSchedulerILi128ELi96ELi256ELi128ELb0ELb1ELb1ELb0ELb1ELb1EEEEEEEEEvNT_6ParamsE,(.L_x_6453 - _ZN7cutlass13device_kernelIN5flash11enable_sm90INS1_16FlashAttnFwdSm90INS1_25CollectiveMainloopFwdSm90ILi2EN4cute5tupleIJNS5_1CILi1EEES8_S8_EEENS6_IJNS7_ILi128EEENS7_ILi96EEENS7_ILi64EEEEEELi256ENS_10bfloat16_tEfNS_4arch4Sm90ELb0ELb0ELb0ELb1ELb1ELb1ELb1ELb1ELb0ELb1ELb0ELb0EEENS1_21CollectiveEpilogueFwdINS6_IJSA_NS7_ILi256EEESB_EEES9_SE_SG_Li256ELb1ELb1ELb0ELb0EEENS1_36VarlenDynamicPersistentTileSchedulerILi128ELi96ELi256ELi128ELb0ELb1ELb1ELb0ELb1ELb1EEEEEEEEEvNT_6ParamsE)
        .other          _ZN7cutlass13device_kernelIN5flash11enable_sm90INS1_16FlashAttnFwdSm90INS1_25CollectiveMainloopFwdSm90ILi2EN4cute5tupleIJNS5_1CILi1EEES8_S8_EEENS6_IJNS7_ILi128EEENS7_ILi96EEENS7_ILi64EEEEEELi256ENS_10bfloat16_tEfNS_4arch4Sm90ELb0ELb0ELb0ELb1ELb1ELb1ELb1ELb1ELb0ELb1ELb0ELb0EEENS1_21CollectiveEpilogueFwdINS6_IJSA_NS7_ILi256EEESB_EEES9_SE_SG_Li256ELb1ELb1ELb0ELb0EEENS1_36VarlenDynamicPersistentTileSchedulerILi128ELi96ELi256ELi128ELb0ELb1ELb1ELb0ELb1ELb1EEEEEEEEEvNT_6ParamsE,@"STO_CUDA_ENTRY STV_DEFAULT"
_ZN7cutlass13device_kernelIN5flash11enable_sm90INS1_16FlashAttnFwdSm90INS1_25CollectiveMainloopFwdSm90ILi2EN4cute5tupleIJNS5_1CILi1EEES8_S8_EEENS6_IJNS7_ILi128EEENS7_ILi96EEENS7_ILi64EEEEEELi256ENS_10bfloat16_tEfNS_4arch4Sm90ELb0ELb0ELb0ELb1ELb1ELb1ELb1ELb1ELb0ELb1ELb0ELb0EEENS1_21CollectiveEpilogueFwdINS6_IJSA_NS7_ILi256EEESB_EEES9_SE_SG_Li256ELb1ELb1ELb0ELb0EEENS1_36VarlenDynamicPersistentTileSchedulerILi128ELi96ELi256ELi128ELb0ELb1ELb1ELb0ELb1ELb1EEEEEEEEEvNT_6ParamsE:
        /* <DEDUP_REMOVED lines=17> */
.L_x_1381:
[----:B------:R-:W-:Y:S05]  /*0110*/  BSYNC B0 ;  /* 0x0000000000007941 */ /* 0x000fea0003800000 */
.L_x_1380:
[----:B------:R-:W-:Y:S01]  /*0120*/  VOTEU.ANY UP0, P0 ;  /* 0x00000000003f7886 */ /* 0x000fe20000000100 */
[----:B------:R-:W0:Y:S01]  /*0130*/  SHFL.IDX PT, R2, R0, RZ, 0x1f ;  /* 0x00001fff00027589 */ /* 0x000e2200000e0000 */
[----:B------:R-:W-:Y:S01]  /*0140*/  UMOV UR4, 0x80 ;  /* 0x0000008000047882 */ /* 0x000fe20000000000 */
[----:B------:R-:W-:Y:S01]  /*0150*/  UMOV UR7, 0x100 ;  /* 0x0000010000077882 */ /* 0x000fe20000000000 */
[----:B------:R-:W-:Y:S01]  /*0160*/  VOTEU.ANY UP1, P0 ;  /* 0x00000000003f7886 */ /* 0x000fe20000020100 */
[----:B------:R-:W1:Y:S01]  /*0170*/  @UP0 S2UR UR8, SR_CgaCtaId ;  /* 0x00000000000809c3 */ /* 0x000e620000008800 */
[----:B------:R-:W-:Y:S01]  /*0180*/  @UP0 UMOV UR6, 0x400 ;  /* 0x0000040000060882 */ /* 0x000fe20000000000 */
[----:B------:R-:W-:-:S04]  /*0190*/  @UP0 UIADD3 UR4, -UR4, 0x100000, URZ ;  /* 0x0010000004040890 */ /* 0x000fc8000fffe13f */
[----:B------:R-:W-:Y:S02]  /*01a0*/  @UP0 USHF.L.U32 UR5, UR4, 0xb, URZ ;  /* 0x0000000b04050899 */ /* 0x000fe4000800063f */
[----:B------:R-:W-:Y:S01]  /*01b0*/  @UP0 USHF.L.U32 UR4, UR4, 0x1, URZ ;  /* 0x0000000104040899 */ /* 0x000fe2000800063f */
[----:B------:R-:W-:Y:S01]  /*01c0*/  SHF.R.U32.HI R3, RZ, 0x7, R3 ;  /* 0x00000007ff037819 */ /* 0x000fe20000011603 */
[----:B------:R-:W-:Y:S01]  /*01d0*/  VOTEU.ANY UP2, P0 ;  /* 0x00000000003f7886 */ /* 0x000fe20000040100 */
[----:B0-----:R-:W-:-:S03]  /*01e0*/  ISETP.NE.AND P1, PT, R2, RZ, PT ;  /* 0x000000ff0200720c */ /* 0x001fc60003f25270 */
[----:B------:R0:W2:Y:S01]  /*01f0*/  SHFL.IDX PT, R2, R3, RZ, 0x1f ;  /* 0x00001fff03027589 */ /* 0x0000a200000e0000 */
[----:B-1----:R-:W-:Y:S02]  /*0200*/  @UP0 ULEA UR8, UR8, UR6, 0x18 ;  /* 0x0000000608080291 */ /* 0x002fe4000f8ec03f */
[----:B------:R-:W-:-:S04]  /*0210*/  @UP0 UIADD3 UR6, -UR7, 0x100000, URZ ;  /* 0x0010000007060890 */ /* 0x000fc8000fffe13f */
[----:B------:R-:W-:Y:S02]  /*0220*/  @UP0 USHF.L.U32 UR7, UR6, 0xb, URZ ;  /* 0x0000000b06070899 */ /* 0x000fe4000800063f */
[----:B------:R-:W-:Y:S01]  /*0230*/  @UP0 USHF.L.U32 UR6, UR6, 0x1, URZ ;  /* 0x0000000106060899 */ /* 0x000fe2000800063f */
[----:B------:R-:W-:Y:S01]  /*0240*/  VOTEU.ANY UP0, P0 ;  /* 0x00000000003f7886 */ /* 0x000fe20000000100 */
[----:B------:R-:W1:Y:S04]  /*0250*/  FENCE.VIEW.ASYNC.S ;  /* 0x00000000000073c6 */ /* 0x000e680000000000 */
[----:B-1----:R0:W1:Y:S01]  /*0260*/  @UP0 SYNCS.EXCH.64 URZ, [UR8+0x32400], UR4 ;  /* 0x03240004083f05b2 */ /* 0x0020620008000100 */
[----:B------:R0:W3:Y:S05]  /*0270*/  @UP1 SYNCS.EXCH.64 URZ, [UR8+0x32410], UR4 ;  /* 0x03241004083f15b2 */ /* 0x0000ea0008000100 */
[----:B------:R0:W4:Y:S02]  /*0280*/  @UP2 SYNCS.EXCH.64 URZ, [UR8+0x32420], UR6 ;  /* 0x03242006083f25b2 */ /* 0x0001240008000100 */
        /* <DEDUP_REMOVED lines=19> */
.L_x_1382:
        /* <DEDUP_REMOVED lines=22> */
.L_x_1383:
        /* <DEDUP_REMOVED lines=18> */
.L_x_1384:
        /* <DEDUP_REMOVED lines=22> */
.L_x_1385:
        /* <DEDUP_REMOVED lines=22> */
.L_x_1386:
[----:B--2---:R-:W-:Y:S01]  /*0900*/  ISETP.NE.AND P0, PT, R2, RZ, PT ;  /* 0x000000ff0200720c */ /* 0x004fe20003f05270 */
[----:B------:R-:W-:Y:S01]  /*0910*/  IMAD.MOV.U32 R2, RZ, RZ, 0x1 ;  /* 0x00000001ff027424 */ /* 0x000fe200078e00ff */
[----:B------:R-:W-:Y:S01]  /*0920*/  NOP ;  /* 0x0000000000007918 */ /* 0x000fe20000000000 */
[----:B------:R-:W-:Y:S01]  /*0930*/  ULDC.64 UR60, c[0x0][0x208] ;  /* 0x00008200003c7ab9 */ /* 0x000fe20000000a00 */
[----:B------:R-:W-:Y:S02]  /*0940*/  BSSY B9, `(.L_x_1387) ;  /* 0x00017e6000097945 */ /* 0x000fe40003800000 */
[----:B------:R-:W-:-:S05]  /*0950*/  SEL R2, R2, 0x2, !P0 ;  /* 0x0000000202027807 */ /* 0x000fca0004000000 */
[----:B------:R2:W-:Y:S01]  /*0960*/  STL [R1+0x8], R2 ;  /* 0x0000080201007387 */ /* 0x0005e20000100800 */
[----:B01-34-:R-:W-:Y:S06]  /*0970*/  BAR.SYNC.DEFER_BLOCKING 0x0 ;  /* 0x0000000000007b1d */ /* 0x01bfec0000010000 */
[----:B------:R-:W-:Y:S05]  /*0980*/  @!P0 BRA `(.L_x_1388) ;  /* 0x0000010800dc8947 */ /* 0x000fea0003800000 */
.L_x_1389:
[----:B------:R-:W-:-:S08]  /*0990*/  NOP ;  /* 0x0000000000007918 */ /* 0x000fd00000000000 */
[----:B------:R-:W0:Y:S02]  /*09a0*/  USETMAXREG.TRY_ALLOC.CTAPOOL UP0, 0xe8 ;  /* 0x000000e8000079c8 */ /* 0x000e240008000600 */
[----:B0-----:R-:W-:-:S13]  /*09b0*/  PLOP3.LUT P0, PT, PT, PT, UP0, 0x80, 0x0 ;  /* 0x000000000000781c */ /* 0x001fda0003f0f008 */
[----:B------:R-:W-:Y:S05]  /*09c0*/  @!P0 BRA `(.L_x_1389) ;  /* 0xfffffffc00f08947 */ /* 0x000fea000383ffff */
[----:B------:R-:W2:Y:S01]  /*09d0*/  S2R R0, SR_TID.X ;  /* 0x0000000000007919 */ /* 0x000ea20000002100 */
[----:B------:R-:W-:Y:S01]  /*09e0*/  MOV R19, 0x400 ;  /* 0x0000040000137802 */ /* 0x000fe20000000f00 */
[----:B------:R-:W-:Y:S01]  /*09f0*/  ULDC UR4, c[0x0][0xd3c] ;  /* 0x00034f0000047ab9 */ /* 0x000fe20000000800 */
[----:B--2---:R-:W-:Y:S02]  /*0a00*/  SHF.R.U32.HI R2, RZ, 0x7, R0 ;  /* 0x00000007ff027819 */ /* 0x004fe40000011600 */
[----:B------:R-:W0:Y:S01]  /*0a10*/  S2R R0, SR_CgaCtaId ;  /* 0x0000000000007919 */ /* 0x000e220000008800 */
        /* <DEDUP_REMOVED lines=9> */
[----:B------:R-:W2:Y:S01]  /*0ab0*/  LDL.LU R13, [R1+0x8] ;  /* 0x00000800010d7983 */ /* 0x000ea20000300800 */
[----:B------:R-:W0:Y:S02]  /*0ac0*/  S2R R0, SR_TID.X ;  /* 0x0000000000007919 */ /* 0x000e240000002100 */
[----:B0-----:R-:W-:-:S05]  /*0ad0*/  VIADD R12, R0, 0xffffff80 ;  /* 0xffffff80000c7836 */ /* 0x001fca0000000000 */
[----:B------:R-:W-:-:S04]  /*0ae0*/  SHF.R.S32.HI R0, RZ, 0x1f, R12 ;  /* 0x0000001fff007819 */ /* 0x000fc8000001140c */
[----:B------:R-:W-:-:S04]  /*0af0*/  LEA.HI R2, R0, R12, RZ, 0x7 ;  /* 0x0000000c00027211 */ /* 0x000fc800078f38ff */
[----:B------:R-:W-:-:S05]  /*0b00*/  LOP3.LUT R3, R2, 0xffffff80, RZ, 0xc0, !PT ;  /* 0xffffff8002037812 */ /* 0x000fca00078ec0ff */
[----:B------:R-:W-:-:S05]  /*0b10*/  IMAD.IADD R11, R12, 0x1, -R3 ;  /* 0x000000010c0b7824 */ /* 0x000fca00078e0a03 */
[----:B------:R-:W-:-:S04]  /*0b20*/  SHF.R.S32.HI R7, RZ, 0x1f, R11 ;  /* 0x0000001fff077819 */ /* 0x000fc8000001140b */
[----:B------:R-:W-:-:S04]  /*0b30*/  LEA.HI R8, R7, R11, RZ, 0x2 ;  /* 0x0000000b07087211 */ /* 0x000fc800078f10ff */
[--C-:B------:R-:W-:Y:S02]  /*0b40*/  SHF.R.S32.HI R4, RZ, 0x2, R8.reuse ;  /* 0x00000002ff047819 */ /* 0x100fe40000011408 */
[----:B------:R-:W-:-:S04]  /*0b50*/  SHF.R.S32.HI R3, RZ, 0x1f, R8 ;  /* 0x0000001fff037819 */ /* 0x000fc80000011408 */
[----:B------:R-:W-:Y:S02]  /*0b60*/  LEA.HI R5, R3, R4, RZ, 0x3 ;  /* 0x0000000403057211 */ /* 0x000fe400078f18ff */
[----:B------:R-:W-:Y:S02]  /*0b70*/  LEA.HI R3, R0, R12, RZ, 0x4 ;  /* 0x0000000c00037211 */ /* 0x000fe400078f20ff */
[----:B------:R-:W-:Y:S02]  /*0b80*/  LOP3.LUT R9, R5, 0xfffffff8, RZ, 0xc0, !PT ;  /* 0xfffffff805097812 */ /* 0x000fe400078ec0ff */
[----:B------:R-:W-:Y:S02]  /*0b90*/  SHF.R.S32.HI R14, RZ, 0x7, R2 ;  /* 0x00000007ff0e7819 */ /* 0x000fe40000011402 */
[----:B------:R-:W-:Y:S01]  /*0ba0*/  SHF.R.S32.HI R6, RZ, 0x4, R3 ;  /* 0x00000004ff067819 */ /* 0x000fe20000011403 */
[----:B------:R-:W-:Y:S01]  /*0bb0*/  IMAD.IADD R10, R4, 0x1, -R9 ;  /* 0x00000001040a7824 */ /* 0x000fe200078e0a09 */
[----:B------:R-:W-:-:S02]  /*0bc0*/  LEA.HI R7, R7, R11, RZ, 0x5 ;  /* 0x0000000b07077211 */ /* 0x000fc400078f28ff */
[----:B------:R-:W-:Y:S02]  /*0bd0*/  LEA.HI R2, R2, R14, RZ, 0x1 ;  /* 0x0000000e02027211 */ /* 0x000fe400078f08ff */
[C---:B------:R-:W-:Y:S02]  /*0be0*/  LOP3.LUT R4, R3.reuse, 0x3fffff0, RZ, 0xc0, !PT ;  /* 0x03fffff003047812 */ /* 0x040fe400078ec0ff */
[----:B------:R-:W-:Y:S02]  /*0bf0*/  LEA.HI R3, R3, R6, RZ, 0x1 ;  /* 0x0000000603037211 */ /* 0x000fe400078f08ff */
[----:B------:R-:W-:Y:S02]  /*0c00*/  SHF.R.S32.HI R7, RZ, 0x5, R7 ;  /* 0x00000005ff077819 */ /* 0x000fe40000011407 */
[----:B------:R-:W-:Y:S02]  /*0c10*/  LOP3.LUT R2, R2, 0x3fffffe, RZ, 0xc0, !PT ;  /* 0x03fffffe02027812 */ /* 0x000fe400078ec0ff */
[----:B------:R-:W-:Y:S01]  /*0c20*/  LOP3.LUT R3, R3, 0x1ffffffe, RZ, 0xc0, !PT ;  /* 0x1ffffffe03037812 */ /* 0x000fe200078ec0ff */
[----:B------:R-:W-:Y:S01]  /*0c30*/  IMAD R7, R7, 0x10, R10 ;  /* 0x0000001007077824 */ /* 0x000fe200078e020a */
[----:B------:R-:W-:Y:S01]  /*0c40*/  LEA.HI R5, R0, R12, RZ, 0x5 ;  /* 0x0000000c00057211 */ /* 0x000fe200078f28ff */
[----:B------:R-:W-:-:S02]  /*0c50*/  IMAD.IADD R2, R14, 0x1, -R2 ;  /* 0x000000010e027824 */ /* 0x000fc400078e0a02 */
[----:B------:R-:W-:Y:S01]  /*0c60*/  IMAD.IADD R3, R6, 0x1, -R3 ;  /* 0x0000000106037824 */ /* 0x000fe200078e0a03 */
[----:B------:R-:W-:Y:S01]  /*0c70*/  SHF.R.S32.HI R15, RZ, 0x5, R5 ;  /* 0x00000005ff0f7819 */ /* 0x000fe20000011405 */
[----:B------:R-:W-:Y:S02]  /*0c80*/  IMAD.IADD R4, R12, 0x1, -R4 ;  /* 0x000000010c047824 */ /* 0x000fe400078e0a04 */
[----:B------:R-:W-:Y:S01]  /*0c90*/  IMAD R6, R2, 0x40, R7 ;  /* 0x0000004002067824 */ /* 0x000fe200078e0207 */
[----:B------:R-:W-:Y:S01]  /*0ca0*/  LEA.HI R2, R0, R12, RZ, 0x2 ;  /* 0x0000000c00027211 */ /* 0x000fe200078f10ff */
[----:B------:R-:W-:-:S03]  /*0cb0*/  IMAD R4, R15, 0x10, R4 ;  /* 0x000000100f047824 */ /* 0x000fc600078e0204 */
[--C-:B------:R-:W-:Y:S01]  /*0cc0*/  SHF.R.S32.HI R204, RZ, 0x2, R2.reuse ;  /* 0x00000002ffcc7819 */ /* 0x100fe20000011402 */
[----:B------:R-:W-:Y:S01]  /*0cd0*/  IMAD R5, R4, 0x8, R3 ;  /* 0x0000000804057824 */ /* 0x000fe200078e0203 */
[----:B------:R-:W-:Y:S02]  /*0ce0*/  LEA.HI R0, R0, R12, RZ, 0x3 ;  /* 0x0000000c00007211 */ /* 0x000fe400078f18ff */
[----:B------:R-:W-:Y:S01]  /*0cf0*/  SHF.R.S32.HI R3, RZ, 0x1f, R2 ;  /* 0x0000001fff037819 */ /* 0x000fe20000011402 */
[----:B------:R-:W-:Y:S01]  /*0d00*/  VIADD R9, R204, 0x40 ;  /* 0x00000040cc097836 */ /* 0x000fe20000000000 */
[----:B------:R-:W-:Y:S02]  /*0d10*/  LOP3.LUT R2, R2, 0xfffffffc, RZ, 0xc0, !PT ;  /* 0xfffffffc02027812 */ /* 0x000fe400078ec0ff */
[----:B------:R-:W-:Y:S02]  /*0d20*/  SHF.R.S32.HI R4, RZ, 0x3, R0 ;  /* 0x00000003ff047819 */ /* 0x000fe40000011400 */
[----:B------:R-:W-:Y:S01]  /*0d30*/  LOP3.LUT R0, R0, 0xfffffff8, RZ, 0xc0, !PT ;  /* 0xfffffff800007812 */ /* 0x000fe200078ec0ff */
[----:B------:R-:W-:Y:S01]  /*0d40*/  IMAD.IADD R7, R12, 0x1, -R2 ;  /* 0x000000010c077824 */ /* 0x000fe200078e0a02 */
[----:B------:R-:W-:-:S02]  /*0d50*/  SHF.R.S32.HI R4, RZ, 0x1f, R9 ;  /* 0x0000001fff047819 */ /* 0x000fc40000011409 */
[----:B------:R-:W-:Y:S01]  /*0d60*/  LEA.HI R3, R3, R204, RZ, 0x3 ;  /* 0x000000cc03037211 */ /* 0x000fe200078f18ff */
[----:B------:R-:W-:Y:S01]  /*0d70*/  IMAD.IADD R0, R12, 0x1, -R0 ;  /* 0x000000010c007824 */ /* 0x000fe200078e0a00 */
[----:B------:R-:W-:Y:S01]  /*0d80*/  LEA.HI R4, R4, R9, RZ, 0x3 ;  /* 0x0000000904047211 */ /* 0x000fe200078f18ff */
[----:B------:R-:W-:Y:S01]  /*0d90*/  IMAD.SHL.U32 R2, R9, 0x40, RZ ;  /* 0x0000004009027824 */ /* 0x000fe200078e00ff */
[----:B------:R-:W-:Y:S02]  /*0da0*/  LOP3.LUT R3, R3, 0xfffffff8, RZ, 0xc0, !PT ;  /* 0xfffffff803037812 */ /* 0x000fe400078ec0ff */
[C---:B------:R-:W-:Y:S01]  /*0db0*/  LEA.HI R0, R7.reuse, R7, RZ, 0x1 ;  /* 0x0000000707007211 */ /* 0x040fe200078f08ff */
[----:B------:R-:W-:Y:S02]  /*0dc0*/  IMAD.SHL.U32 R4, R4, 0x40, RZ ;  /* 0x0000004004047824 */ /* 0x000fe400078e00ff */
[----:B------:R-:W-:Y:S01]  /*0dd0*/  IMAD.IADD R10, R204, 0x1, -R3 ;  /* 0x00000001cc0a7824 */ /* 0x000fe200078e0a03 */
[----:B------:R-:W-:Y:S01]  /*0de0*/  LOP3.LUT R0, R0, 0x1ffffffe, RZ, 0xc0, !PT ;  /* 0x1ffffffe00007812 */ /* 0x000fe200078ec0ff */
[C---:B------:R-:W-:Y:S01]  /*0df0*/  IMAD.SHL.U32 R16, R7.reuse, 0x8, RZ ;  /* 0x0000000807107824 */ /* 0x040fe200078e00ff */
[----:B------:R-:W-:Y:S01]  /*0e00*/  LOP3.LUT R3, R2, 0x1c0, RZ, 0xc0, !PT ;  /* 0x000001c002037812 */ /* 0x000fe200078ec0ff */
[C---:B------:R-:W-:Y:S01]  /*0e10*/  IMAD.SHL.U32 R22, R7.reuse, 0x4, RZ ;  /* 0x0000000407167824 */ /* 0x040fe200078e00ff */
[----:B------:R-:W-:Y:S01]  /*0e20*/  LOP3.LUT R4, R4, 0xfffffe00, RZ, 0xc0, !PT ;  /* 0xfffffe0004047812 */ /* 0x000fe200078ec0ff */
[----:B------:R-:W-:Y:S01]  /*0e30*/  IMAD.IADD R0, R7, 0x1, -R0 ;  /* 0x0000000107007824 */ /* 0x000fe200078e0a00 */
[----:B------:R-:W-:Y:S01]  /*0e40*/  SHF.R.U32.HI R7, RZ, 0x3, R3 ;  /* 0x00000003ff077819 */ /* 0x000fe20000011603 */
[----:B------:R-:W-:Y:S01]  /*0e50*/  STL [R1+0x78], R6 ;  /* 0x0000780601007387 */ /* 0x000fe20000100800 */
[----:B------:R-:W-:-:S02]  /*0e60*/  LOP3.LUT R3, R3, 0x38, R16, 0xf8, !PT ;  /* 0x0000003803037812 */ /* 0x000fc400078ef810 */
[----:B------:R-:W-:Y:S01]  /*0e70*/  LOP3.LUT R8, R8, 0x7ffffffc, RZ, 0xc0, !PT ;  /* 0x7ffffffc08087812 */ /* 0x000fe200078ec0ff */
[----:B------:R-:W-:Y:S04]  /*0e80*/  STL [R1+0x68], RZ ;  /* 0x000068ff01007387 */ /* 0x000fe80000100800 */
[----:B------:R-:W-:Y:S04]  /*0e90*/  STL [R1+0x70], R10 ;  /* 0x0000700a01007387 */ /* 0x000fe80000100800 */
[----:B------:R0:W-:Y:S01]  /*0ea0*/  STL [R1+0x58], R4 ;  /* 0x0000580401007387 */ /* 0x0001e20000100800 */
[----:B------:R-:W-:-:S02]  /*0eb0*/  IMAD.SHL.U32 R5, R5, 0x8, RZ ;  /* 0x0000000805057824 */ /* 0x000fc400078e00ff */
[----:B------:R-:W-:Y:S01]  /*0ec0*/  IMAD R0, R0, 0x8, R6 ;  /* 0x0000000800007824 */ /* 0x000fe200078e0206 */
[----:B0-----:R-:W-:Y:S01]  /*0ed0*/  LOP3.LUT R4, R4, R3, R7, 0xf6, !PT ;  /* 0x0000000304047212 */ /* 0x001fe200078ef607 */
[----:B------:R-:W-:-:S04]  /*0ee0*/  IMAD.IADD R7, R11, 0x1, -R8 ;  /* 0x000000010b077824 */ /* 0x000fc800078e0a08 */
[----:B------:R-:W-:Y:S01]  /*0ef0*/  IMAD R3, R4, 0x2, R19 ;  /* 0x0000000204037824 */ /* 0x000fe200078e0213 */
[----:B------:R0:W-:Y:S04]  /*0f00*/  STL [R1+0x7c], R7 ;  /* 0x00007c0701007387 */ /* 0x0001e80000100800 */
[----:B------:R0:W-:Y:S04]  /*0f10*/  STL [R1+0x84], R5 ;  /* 0x0000840501007387 */ /* 0x0001e80000100800 */
[----:B------:R0:W-:Y:S04]  /*0f20*/  STL [R1+0x80], R0 ;  /* 0x0000800001007387 */ /* 0x0001e80000100800 */
[----:B------:R0:W-:Y:S01]  /*0f30*/  STL [R1+0x74], R3 ;  /* 0x0000740301007387 */ /* 0x0001e20000100800 */
[----:B------:R-:W-:-:S02]  /*0f40*/  VIADD R2, R16, 0x20 ;  /* 0x0000002010027836 */ /* 0x000fc40000000000 */
[C---:B------:R-:W-:Y:S02]  /*0f50*/  VIADD R213, R16.reuse, 0x40 ;  /* 0x0000004010d57836 */ /* 0x040fe40000000000 */
[C---:B------:R-:W-:Y:S02]  /*0f60*/  VIADD R212, R16.reuse, 0x60 ;  /* 0x0000006010d47836 */ /* 0x040fe40000000000 */
[C---:B------:R-:W-:Y:S02]  /*0f70*/  VIADD R211, R16.reuse, 0x80 ;  /* 0x0000008010d37836 */ /* 0x040fe40000000000 */
[C---:B------:R-:W-:Y:S02]  /*0f80*/  VIADD R210, R16.reuse, 0xa0 ;  /* 0x000000a010d27836 */ /* 0x040fe40000000000 */
[C---:B------:R-:W-:Y:S02]  /*0f90*/  VIADD R215, R16.reuse, 0xc0 ;  /* 0x000000c010d77836 */ /* 0x040fe40000000000 */
[----:B------:R-:W-:Y:S01]  /*0fa0*/  VIADD R214, R16, 0xe0 ;  /* 0x000000e010d67836 */ /* 0x000fe20000000000 */
[----:B------:R-:W-:Y:S01]  /*0fb0*/  SHF.R.S32.HI R17, RZ, 0x1f, R16 ;  /* 0x0000001fff117819 */ /* 0x000fe20000011410 */
[----:B------:R-:W-:Y:S01]  /*0fc0*/  IMAD.MOV.U32 R18, RZ, RZ, RZ ;  /* 0x000000ffff127224 */ /* 0x000fe200078e00ff */
[----:B------:R-:W-:Y:S01]  /*0fd0*/  SHF.R.S32.HI R206, RZ, 0x1f, R2 ;  /* 0x0000001fffce7819 */ /* 0x000fe20000011402 */
[----:B------:R-:W-:Y:S01]  /*0fe0*/  IMAD.MOV.U32 R207, RZ, RZ, RZ ;  /* 0x000000ffffcf7224 */ /* 0x000fe200078e00ff */
[----:B------:R-:W-:Y:S01]  /*0ff0*/  SHF.R.S32.HI R222, RZ, 0x1f, R213 ;  /* 0x0000001fffde7819 */ /* 0x000fe200000114d5 */
[----:B------:R-:W-:Y:S01]  /*1000*/  IMAD.MOV.U32 R216, RZ, RZ, RZ ;  /* 0x000000ffffd87224 */ /* 0x000fe200078e00ff */
[----:B------:R-:W-:Y:S01]  /*1010*/  SHF.R.S32.HI R221, RZ, 0x1f, R212 ;  /* 0x0000001fffdd7819 */ /* 0x000fe200000114d4 */
[----:B------:R-:W-:Y:S01]  /*1020*/  IMAD.MOV.U32 R205, RZ, RZ, RZ ;  /* 0x000000ffffcd7224 */ /* 0x000fe200078e00ff */
[----:B------:R-:W-:Y:S01]  /*1030*/  SHF.R.S32.HI R220, RZ, 0x1f, R211 ;  /* 0x0000001fffdc7819 */ /* 0x000fe200000114d3 */
[----:B------:R-:W-:Y:S01]  /*1040*/  VIADD R208, R22, 0x10 ;  /* 0x0000001016d07836 */ /* 0x000fe20000000000 */
[----:B------:R-:W-:-:S02]  /*1050*/  SHF.R.S32.HI R219, RZ, 0x1f, R210 ;  /* 0x0000001fffdb7819 */ /* 0x000fc400000114d2 */
[----:B------:R-:W-:Y:S02]  /*1060*/  SHF.R.S32.HI R218, RZ, 0x1f, R215 ;  /* 0x0000001fffda7819 */ /* 0x000fe400000114d7 */
[----:B------:R-:W-:Y:S02]  /*1070*/  SHF.R.S32.HI R217, RZ, 0x1f, R214 ;  /* 0x0000001fffd97819 */ /* 0x000fe400000114d6 */
[----:B0-2---:R-:W-:-:S07]  /*1080*/  LOP3.LUT R209, R13, 0x1, RZ, 0xfc, !PT ;  /* 0x000000010dd17812 */ /* 0x005fce00078efcff */
.L_x_1533:
[----:B0-----:R-:W0:Y:S02]  /*1090*/  LDC.64 R4, c[0x0][0xd88] ;  /* 0x00036200ff047b82 */ /* 0x001e240000000a00 */
[----:B0-----:R-:W-:-:S05]  /*10a0*/  IMAD.WIDE R4, R35, 0x4, R4 ;  /* 0x0000000423047825 */ /* 0x001fca00078e0204 */
[----:B--2---:R-:W2:Y:S01]  /*10b0*/  LDG.E R3, desc[UR60][R4.64] ;  /* 0x0000003c04037981 */ /* 0x004ea2000c1e1900 */
        /* <DEDUP_REMOVED lines=10> */
[----:B---3--:R-:W-:-:S08]  /*1160*/  IMAD.SHL.U32 R32, R3, 0x4, RZ ;  /* 0x0000000403207824 */ /* 0x008fd000078e00ff */
[C---:B------:R-:W-:Y:S01]  /*1170*/  @P1 LEA R6, P2, R3.reuse, UR4, 0x2 ;  /* 0x0000000403061c11 */ /* 0x040fe2000f8410ff */
[----:B------:R0:W-:Y:S01]  /*1180*/  STL [R1+0x5c], R3 ;  /* 0x00005c0301007387 */ /* 0x0001e20000100800 */
[C-C-:B------:R-:W-:Y:S02]  /*1190*/  SHF.L.U64.HI R35, R3.reuse, 0x2, R0.reuse ;  /* 0x0000000203237819 */ /* 0x140fe40000010200 */
[----:B------:R-:W-:Y:S01]  /*11a0*/  @P1 LEA.HI.X R7, R3, UR5, R0, 0x2, P2 ;  /* 0x0000000503071c11 */ /* 0x000fe200090f1400 */
[----:B------:R-:W-:Y:S01]  /*11b0*/  IMAD.MOV.U32 R0, RZ, RZ, RZ ;  /* 0x000000ffff007224 */ /* 0x000fe200078e00ff */
[----:B------:R-:W-:Y:S02]  /*11c0*/  ISETP.NE.U32.AND P2, PT, RZ, UR8, PT ;  /* 0x00000008ff007c0c */ /* 0x000fe4000bf45070 */
[----:B------:R-:W-:Y:S02]  /*11d0*/  IADD3 R8, P3, R32, UR6, RZ ;  /* 0x0000000620087c10 */ /* 0x000fe4000ff7e0ff */
[----:B------:R-:W-:Y:S01]  /*11e0*/  ISETP.NE.AND.EX P2, PT, RZ, UR9, PT, P2 ;  /* 0x00000009ff007c0c */ /* 0x000fe2000bf45320 */
[----:B------:R0:W5:Y:S01]  /*11f0*/  @P1 LDG.E R0, desc[UR60][R6.64] ;  /* 0x0000003c06001981 */ /* 0x000162000c1e1900 */
[----:B------:R-:W-:Y:S01]  /*1200*/  ULDC UR4, c[0x0][0x288] ;  /* 0x0000a20000047ab9 */ /* 0x000fe20000000800 */
[----:B------:R-:W-:Y:S01]  /*1210*/  IADD3.X R9, R35, UR7, RZ, P3, !PT ;  /* 0x0000000723097c10 */ /* 0x000fe20009ffe4ff */
[----:B------:R-:W-:Y:S01]  /*1220*/  IMAD.U32 R90, RZ, RZ, UR4 ;  /* 0x00000004ff5a7e24 */ /* 0x000fe2000f8e00ff */
[----:B------:R-:W-:-:S03]  /*1230*/  ULDC.64 UR4, c[0x0][0x418] ;  /* 0x0001060000047ab9 */ /* 0x000fc60000000a00 */
[----:B------:R0:W5:Y:S05]  /*1240*/  @P0 LDG.E R88, desc[UR60][R8.64] ;  /* 0x0000003c08580981 */ /* 0x00016a000c1e1900 */
[----:B------:R-:W-:-:S04]  /*1250*/  @P2 IADD3 R4, P1, R32, UR8, RZ ;  /* 0x0000000820042c10 */ /* 0x000fc8000ff3e0ff */
[----:B------:R-:W-:-:S05]  /*1260*/  @P2 IADD3.X R5, R35, UR9, RZ, P1, !PT ;  /* 0x0000000923052c10 */ /* 0x000fca0008ffe4ff */
[----:B------:R0:W5:Y:S01]  /*1270*/  @P2 LDG.E R90, desc[UR60][R4.64] ;  /* 0x0000003c045a2981 */ /* 0x000162000c1e1900 */
[----:B------:R-:W-:-:S03]  /*1280*/  UISETP.NE.U32.AND UP0, UPT, UR4, URZ, UPT ;  /* 0x0000003f0400728c */ /* 0x000fc6000bf05070 */
[----:B------:R-:W-:Y:S01]  /*1290*/  ULDC UR4, c[0x0][0x424] ;  /* 0x0001090000047ab9 */ /* 0x000fe20000000800 */
[----:B------:R-:W-:-:S03]  /*12a0*/  UISETP.NE.AND.EX UP0, UPT, UR5, URZ, UPT, UP0 ;  /* 0x0000003f0500728c */ /* 0x000fc6000bf05300 */
[----:B------:R-:W-:Y:S01]  /*12b0*/  ULDC UR5, c[0x0][0x2f0] ;  /* 0x0000bc0000057ab9 */ /* 0x000fe20000000800 */
[----:B------:R-:W-:-:S04]  /*12c0*/  USEL UR4, UR4, 0x1, UP0 ;  /* 0x0000000104047887 */ /* 0x000fc80008000000 */
[----:B------:R-:W-:-:S03]  /*12d0*/  UIMAD UR4, UR4, UR5, URZ ;  /* 0x00000005040472a4 */ /* 0x000fc6000f8e023f */
[----:B------:R-:W-:Y:S02]  /*12e0*/  ULDC UR5, c[0x0][0x348] ;  /* 0x0000d20000057ab9 */ /* 0x000fe40000000800 */
[----:B----4-:R-:W-:Y:S02]  /*12f0*/  IMAD.U32 R30, RZ, RZ, UR5 ;  /* 0x00000005ff1e7e24 */ /* 0x010fe4000f8e00ff */
[----:B------:R-:W-:Y:S02]  /*1300*/  IMAD.U32 R31, RZ, RZ, UR4 ;  /* 0x00000004ff1f7e24 */ /* 0x000fe4000f8e00ff */
[----:B------:R-:W-:Y:S01]  /*1310*/  IMAD.MOV.U32 R29, RZ, RZ, R3 ;  /* 0x000000ffff1d7224 */ /* 0x000fe200078e0003 */
[----:B01----:R-:W-:Y:S06]  /*1320*/  @P2 BRA `(.L_x_1391) ;  /* 0x0000000000242947 */ /* 0x003fec0003800000 */
        /* <DEDUP_REMOVED lines=9> */
.L_x_1391:
        /* <DEDUP_REMOVED lines=10> */
.L_x_1392:
[----:B------:R-:W-:Y:S05]  /*1460*/  @!P0 BRA `(.L_x_1393) ;  /* 0x00000000000c8947 */ /* 0x000fea0003800000 */
[----:B------:R-:W2:Y:S04]  /*1470*/  LDG.E R4, desc[UR60][R8.64] ;  /* 0x0000003c08047981 */ /* 0x000ea8000c1e1900 */
[----:B------:R-:W2:Y:S02]  /*1480*/  LDG.E R31, desc[UR60][R8.64+0x4] ;  /* 0x0000043c081f7981 */ /* 0x000ea4000c1e1900 */
[----:B--2---:R-:W-:-:S07]  /*1490*/  IMAD.IADD R31, R31, 0x1, -R4 ;  /* 0x000000011f1f7824 */ /* 0x004fce00078e0a04 */
.L_x_1393:
        /* <DEDUP_REMOVED lines=56> */
.L_x_1396:
[----:B------:R-:W-:Y:S05]  /*1820*/  BSYNC B6 ;  /* 0x0000000000067941 */ /* 0x000fea0003800000 */
.L_x_1395:
        /* <DEDUP_REMOVED lines=20> */
.L_x_1398:
[----:B------:R-:W-:Y:S05]  /*1970*/  BSYNC B6 ;  /* 0x0000000000067941 */ /* 0x000fea0003800000 */
.L_x_1397:
[----:B------:R-:W-:Y:S01]  /*1980*/  ULDC.64 UR4, c[0x0][0xaf0] ;  /* 0x0002bc0000047ab9 */ /* 0x000fe20000000a00 */
[----:B------:R-:W2:Y:S01]  /*1990*/  LDL R36, [R1+0x70] ;  /* 0x0000700001247983 */ /* 0x000ea20000100800 */
[----:B------:R-:W-:Y:S01]  /*19a0*/  ISETP.NE.U32.AND P0, PT, RZ, UR4, PT ;  /* 0x00000004ff007c0c */ /* 0x000fe2000bf05070 */
[----:B------:R-:W0:Y:S03]  /*19b0*/  LDC.64 R66, c[0x0][0x408] ;  /* 0x00010200ff427b82 */ /* 0x000e260000000a00 */
[----:B------:R-:W-:-:S05]  /*19c0*/  ISETP.NE.AND.EX P0, PT, RZ, UR5, PT, P0 ;  /* 0x00000005ff007c0c */ /* 0x000fca000bf05300 */
[----:B------:R-:W1:Y:S08]  /*19d0*/  LDC.64 R60, c[0x0][0x3f8] ;  /* 0x0000fe00ff3c7b82 */ /* 0x000e700000000a00 */
[----:B------:R-:W-:Y:S01]  /*19e0*/  @P0 IADD3 R4, P1, R32, UR4, RZ ;  /* 0x0000000420040c10 */ /* 0x000fe2000ff3e0ff */
[----:B------:R-:W-:Y:S01]  /*19f0*/  ULDC UR4, c[0x0][0x320] ;  /* 0x0000c80000047ab9 */ /* 0x000fe20000000800 */
[----:B------:R-:W3:Y:S02]  /*1a00*/  LDC R89, c[0x0][0x3f4] ;  /* 0x0000fd00ff597b82 */ /* 0x000ee40000000800 */
[----:B------:R-:W-:-:S02]  /*1a10*/  @P0 IADD3.X R5, R35, UR5, RZ, P1, !PT ;  /* 0x0000000523050c10 */ /* 0x000fc40008ffe4ff */
[----:B------:R-:W-:-:S03]  /*1a20*/  ISETP.GE.AND P1, PT, R2, UR4, PT ;  /* 0x0000000402007c0c */ /* 0x000fc6000bf26270 */
[----:B------:R4:W2:Y:S01]  /*1a30*/  @P0 LDG.E R29, desc[UR60][R4.64] ;  /* 0x0000003c041d0981 */ /* 0x0008a2000c1e1900 */
[----:B------:R-:W-:Y:S01]  /*1a40*/  SEL R3, RZ, 0xffffffff, P1 ;  /* 0xffffffffff037807 */ /* 0x000fe20000800000 */
[--C-:B0-----:R-:W-:Y:S01]  /*1a50*/  IMAD.WIDE.U32 R10, R204, R66, R16.reuse ;  /* 0x00000042cc0a7225 */ /* 0x101fe200078e0010 */
[----:B------:R-:W-:Y:S01]  /*1a60*/  ISETP.GE.AND P0, PT, R16, UR4, PT ;  /* 0x0000000410007c0c */ /* 0x000fe2000bf06270 */
[----:B------:R-:W0:Y:S01]  /*1a70*/  S2R R21, SR_TID.X ;  /* 0x0000000000157919 */ /* 0x000e220000002100 */
[----:B------:R-:W-:Y:S01]  /*1a80*/  ISETP.GE.AND P1, PT, R212, UR4, PT ;  /* 0x00000004d4007c0c */ /* 0x000fe2000bf26270 */
[----:B------:R-:W-:Y:S01]  /*1a90*/  IMAD.SHL.U32 R3, R3, 0x2, RZ ;  /* 0x0000000203037824 */ /* 0x000fe200078e00ff */
[----:B------:R-:W-:Y:S01]  /*1aa0*/  SEL R0, RZ, 0x1, P0 ;  /* 0x00000001ff007807 */ /* 0x000fe20000000000 */
[----:B------:R-:W3:Y:S01]  /*1ab0*/  S2R R20, SR_TID.X ;  /* 0x0000000000147919 */ /* 0x000ee20000002100 */
[----:B------:R-:W-:Y:S01]  /*1ac0*/  ISETP.GE.AND P0, PT, R213, UR4, PT ;  /* 0x00000004d5007c0c */ /* 0x000fe2000bf06270 */
[----:B-1----:R-:W-:Y:S01]  /*1ad0*/  IMAD.WIDE.U32 R8, R204, R60, R16 ;  /* 0x0000003ccc087225 */ /* 0x002fe200078e0010 */
[----:B------:R-:W-:-:S02]  /*1ae0*/  LOP3.LUT R0, R3, 0x2, R0, 0xe2, !PT ;  /* 0x0000000203007812 */ /* 0x000fc400078ee200 */
[----:B------:R-:W-:Y:S02]  /*1af0*/  SEL R3, RZ, 0x4, P0 ;  /* 0x00000004ff037807 */ /* 0x000fe40000000000 */
[----:B------:R-:W-:Y:S02]  /*1b00*/  SHF.R.S32.HI R7, RZ, 0x1f, R204 ;  /* 0x0000001fff077819 */ /* 0x000fe400000114cc */
[----:B------:R-:W-:Y:S01]  /*1b10*/  SHF.R.S32.HI R23, RZ, 0x1f, R22 ;  /* 0x0000001fff177819 */ /* 0x000fe20000011416 */
[----:B------:R-:W-:Y:S01]  /*1b20*/  IMAD.MOV.U32 R78, RZ, RZ, 0x20 ;  /* 0x00000020ff4e7424 */ /* 0x000fe200078e00ff */
[----:B----4-:R-:W-:Y:S01]  /*1b30*/  SEL R4, RZ, 0x8, P1 ;  /* 0x00000008ff047807 */ /* 0x010fe20000800000 */
[----:B------:R-:W-:Y:S01]  /*1b40*/  IMAD.IADD R88, R88, 0x1, R31 ;  /* 0x0000000158587824 */ /* 0x000fe200078e021f */
[----:B------:R-:W-:Y:S01]  /*1b50*/  ISETP.GE.AND P0, PT, R211, UR4, PT ;  /* 0x00000004d3007c0c */ /* 0x000fe2000bf06270 */
[----:B------:R-:W-:Y:S01]  /*1b60*/  IMAD.SHL.U32 R83, R66, 0x40, RZ ;  /* 0x0000004042537824 */ /* 0x000fe200078e00ff */
[----:B------:R-:W-:Y:S01]  /*1b70*/  ISETP.GE.AND P1, PT, R210, UR4, PT ;  /* 0x00000004d2007c0c */ /* 0x000fe2000bf26270 */
[----:B------:R-:W-:Y:S01]  /*1b80*/  IMAD R77, R61, 0x60, RZ ;  /* 0x000000603d4d7824 */ /* 0x000fe200078e02ff */
[----:B------:R-:W-:Y:S01]  /*1b90*/  LOP3.LUT R0, R4, R0, R3, 0xfe, !PT ;  /* 0x0000000004007212 */ /* 0x000fe200078efe03 */
[----:B------:R-:W-:Y:S01]  /*1ba0*/  IMAD.SHL.U32 R85, R60, 0x40, RZ ;  /* 0x000000403c557824 */ /* 0x000fe200078e00ff */
[----:B------:R-:W-:-:S02]  /*1bb0*/  SEL R3, RZ, 0x10, P0 ;  /* 0x00000010ff037807 */ /* 0x000fc40000000000 */
[----:B------:R-:W-:Y:S02]  /*1bc0*/  SEL R4, RZ, 0x20, P1 ;  /* 0x00000020ff047807 */ /* 0x000fe40000800000 */
[----:B------:R-:W-:Y:S02]  /*1bd0*/  ISETP.GE.AND P0, PT, R215, UR4, PT ;  /* 0x00000004d7007c0c */ /* 0x000fe4000bf06270 */
[----:B------:R-:W-:Y:S02]  /*1be0*/  ISETP.GE.AND P1, PT, R214, UR4, PT ;  /* 0x00000004d6007c0c */ /* 0x000fe4000bf26270 */
[----:B------:R-:W-:Y:S01]  /*1bf0*/  LOP3.LUT R0, R4, R0, R3, 0xfe, !PT ;  /* 0x0000000004007212 */ /* 0x000fe200078efe03 */
[----:B------:R-:W-:Y:S01]  /*1c00*/  IMAD R4, R7, R60, RZ ;  /* 0x0000003c07047224 */ /* 0x000fe200078e02ff */
[----:B------:R-:W-:Y:S02]  /*1c10*/  SEL R87, RZ, 0x40, P0 ;  /* 0x00000040ff577807 */ /* 0x000fe40000000000 */
[----:B------:R-:W-:Y:S01]  /*1c20*/  SEL R3, RZ, 0x7fff80, P1 ;  /* 0x007fff80ff037807 */ /* 0x000fe20000800000 */
[----:B0-----:R-:W-:Y:S01]  /*1c30*/  VIADD R37, R21, 0xffffff80 ;  /* 0xffffff8015257836 */ /* 0x001fe20000000000 */
[----:B---3--:R-:W-:Y:S01]  /*1c40*/  ISETP.GE.AND P0, PT, R16, R89, PT ;  /* 0x000000591000720c */ /* 0x008fe20003f06270 */
[C---:B------:R-:W-:Y:S01]  /*1c50*/  IMAD R13, R204.reuse, R61, R4 ;  /* 0x0000003dcc0d7224 */ /* 0x040fe200078e0204 */
[----:B------:R-:W-:Y:S01]  /*1c60*/  LOP3.LUT R87, R3, R0, R87, 0xfe, !PT ;  /* 0x0000000003577212 */ /* 0x000fe200078efe57 */
[-C--:B------:R-:W-:Y:S01]  /*1c70*/  IMAD R0, R7, R66.reuse, RZ ;  /* 0x0000004207007224 */ /* 0x080fe200078e02ff */
[----:B------:R-:W-:Y:S01]  /*1c80*/  SHF.R.U32.HI R21, RZ, 0x7, R20 ;  /* 0x00000007ff157819 */ /* 0x000fe20000011614 */
[----:B------:R-:W-:Y:S01]  /*1c90*/  IMAD.WIDE.U32 R6, R204, R66, R22 ;  /* 0x00000042cc067225 */ /* 0x000fe200078e0016 */
[----:B------:R-:W-:-:S02]  /*1ca0*/  SEL R3, R89, RZ, P0 ;  /* 0x000000ff59037207 */ /* 0x000fc40000000000 */
[----:B------:R-:W-:Y:S01]  /*1cb0*/  SHF.L.U64.HI R84, R66, 0x6, R67 ;  /* 0x0000000642547819 */ /* 0x000fe20000010243 */
[C---:B------:R-:W-:Y:S01]  /*1cc0*/  IMAD R15, R204.reuse, R67, R0 ;  /* 0x00000043cc0f7224 */ /* 0x040fe200078e0200 */
[----:B------:R-:W-:Y:S01]  /*1cd0*/  ISETP.NE.AND P6, PT, R21, 0x1, PT ;  /* 0x000000011500780c */ /* 0x000fe20003fc5270 */
[----:B------:R-:W-:Y:S01]  /*1ce0*/  IMAD.WIDE.U32 R4, R204, R60, R22 ;  /* 0x0000003ccc047225 */ /* 0x000fe200078e0016 */
[----:B------:R-:W-:-:S03]  /*1cf0*/  SHF.L.U64.HI R86, R60, 0x6, R61 ;  /* 0x000000063c567819 */ /* 0x000fc6000001023d */
[----:B------:R-:W-:Y:S02]  /*1d00*/  IMAD.IADD R7, R7, 0x1, R15 ;  /* 0x0000000107077824 */ /* 0x000fe400078e020f */
[----:B------:R-:W-:Y:S02]  /*1d10*/  IMAD.IADD R5, R5, 0x1, R13 ;  /* 0x0000000105057824 */ /* 0x000fe400078e020d */
[----:B-----5:R-:W-:Y:S02]  /*1d20*/  IMAD.WIDE.U32 R62, R28, R66, R6 ;  /* 0x000000421c3e7225 */ /* 0x020fe400078e0006 */
[----:B------:R-:W3:Y:S02]  /*1d30*/  LDL R6, [R1+0x58] ;  /* 0x0000580001067983 */ /* 0x000ee40000100800 */
[----:B------:R-:W-:Y:S02]  /*1d40*/  VIADD R91, R21, 0x8 ;  /* 0x00000008155b7836 */ /* 0x000fe40000000000 */
[----:B------:R-:W-:-:S02]  /*1d50*/  IMAD.IADD R3, R16, 0x1, R3 ;  /* 0x0000000110037824 */ /* 0x000fc400078e0203 */
[C---:B------:R-:W-:Y:S02]  /*1d60*/  VIADD R21, R204.reuse, 0x40 ;  /* 0x00000040cc157836 */ /* 0x040fe40000000000 */
[----:B------:R-:W-:Y:S01]  /*1d70*/  VIADD R7, R204, 0x40 ;  /* 0x00000040cc077836 */ /* 0x000fe20000000000 */
[----:B------:R-:W-:Y:S05]  /*1d80*/  @!P6 WARPSYNC.ALL ;  /* 0x000000000000e948 */ /* 0x000fea0003800000 */
[----:B------:R-:W-:Y:S01]  /*1d90*/  IMAD.WIDE.U32 R52, R28, R60, R4 ;  /* 0x0000003c1c347225 */ /* 0x000fe200078e0004 */
[----:B------:R-:W-:Y:S01]  /*1da0*/  SHF.R.S32.HI R0, RZ, 0x1f, R3 ;  /* 0x0000001fff007819 */ /* 0x000fe20000011403 */
[----:B------:R-:W-:-:S02]  /*1db0*/  ULDC UR4, c[0x0][0x2f4] ;  /* 0x0000bd0000047ab9 */ /* 0x000fc40000000800 */
[----:B------:R-:W-:Y:S01]  /*1dc0*/  IMAD.SHL.U32 R21, R21, 0x40, RZ ;  /* 0x0000004015157824 */ /* 0x000fe200078e00ff */
[----:B------:R-:W-:Y:S01]  /*1dd0*/  LEA.HI R3, R0, R3, RZ, 0x3 ;  /* 0x0000000300037211 */ /* 0x000fe200078f18ff */
[----:B------:R-:W-:Y:S02]  /*1de0*/  IMAD.SHL.U32 R7, R7, 0x40, RZ ;  /* 0x0000004007077824 */ /* 0x000fe400078e00ff */
[----:B------:R-:W-:Y:S01]  /*1df0*/  IMAD.IADD R9, R13, 0x1, R9 ;  /* 0x000000010d097824 */ /* 0x000fe200078e0209 */
[----:B------:R-:W-:Y:S01]  /*1e00*/  SHF.R.S32.HI R13, RZ, 0x1f, R28 ;  /* 0x0000001fff0d7819 */ /* 0x000fe2000001141c */
[----:B------:R-:W-:Y:S01]  /*1e10*/  IMAD.IADD R11, R15, 0x1, R11 ;  /* 0x000000010f0b7824 */ /* 0x000fe200078e020b */
[----:B------:R-:W-:Y:S01]  /*1e20*/  LOP3.LUT R21, R21, 0x1c0, RZ, 0xc0, !PT ;  /* 0x000001c015157812 */ /* 0x000fe200078ec0ff */
[-C--:B------:R-:W-:Y:S01]  /*1e30*/  IMAD.WIDE.U32 R54, R28, R60.reuse, R8 ;  /* 0x0000003c1c367225 */ /* 0x080fe200078e0008 */
[----:B------:R-:W-:Y:S02]  /*1e40*/  LOP3.LUT R7, R7, 0x1c0, RZ, 0xc0, !PT ;  /* 0x000001c007077812 */ /* 0x000fe400078ec0ff */
[----:B------:R-:W-:Y:S01]  /*1e50*/  LOP3.LUT R0, R21, 0x38, R3, 0xf8, !PT ;  /* 0x0000003815007812 */ /* 0x000fe200078ef803 */
[C---:B------:R-:W-:Y:S01]  /*1e60*/  IMAD R12, R13.reuse, R60, RZ ;  /* 0x0000003c0d0c7224 */ /* 0x040fe200078e02ff */
[----:B------:R-:W-:Y:S01]  /*1e70*/  SHF.R.U32.HI R7, RZ, 0x3, R7 ;  /* 0x00000003ff077819 */ /* 0x000fe20000011607 */
[----:B------:R-:W-:Y:S01]  /*1e80*/  IMAD R13, R13, R66, RZ ;  /* 0x000000420d0d7224 */ /* 0x000fe200078e02ff */
[----:B------:R-:W-:Y:S01]  /*1e90*/  PRMT R4, R87, 0x8880, RZ ;  /* 0x0000888057047816 */ /* 0x000fe200000000ff */
[----:B------:R-:W-:Y:S01]  /*1ea0*/  IMAD R9, R67, 0x60, RZ ;  /* 0x0000006043097824 */ /* 0x000fe200078e02ff */
[----:B------:R-:W-:Y:S01]  /*1eb0*/  LOP3.LUT R0, R0, R7, RZ, 0x3c, !PT ;  /* 0x0000000700007212 */ /* 0x000fe200078e3cff */
[----:B------:R-:W-:-:S02]  /*1ec0*/  IMAD R13, R28, R67, R13 ;  /* 0x000000431c0d7224 */ /* 0x000fc400078e020d */
[----:B------:R-:W-:Y:S01]  /*1ed0*/  IMAD.WIDE.U32 R64, R28, R66, R10 ;  /* 0x000000421c407225 */ /* 0x000fe200078e000a */
[----:B------:R-:W-:-:S03]  /*1ee0*/  LOP3.LUT R68, R3, 0xfffffff8, RZ, 0xc0, !PT ;  /* 0xfffffff803447812 */ /* 0x000fc600078ec0ff */
[----:B------:R-:W-:Y:S01]  /*1ef0*/  IMAD.WIDE.U32 R66, R66, 0x60, RZ ;  /* 0x0000006042427825 */ /* 0x000fe200078e00ff */
[----:B------:R-:W-:-:S03]  /*1f00*/  ISETP.GE.AND P2, PT, R2, UR4, PT ;  /* 0x0000000402007c0c */ /* 0x000fc6000bf46270 */
[----:B------:R-:W-:Y:S02]  /*1f10*/  IMAD R15, R28, R61, R12 ;  /* 0x0000003d1c0f7224 */ /* 0x000fe400078e020c */
[----:B------:R-:W-:Y:S01]  /*1f20*/  IMAD.WIDE.U32 R60, R60, 0x60, RZ ;  /* 0x000000603c3c7825 */ /* 0x000fe200078e00ff */
[----:B------:R-:W-:-:S03]  /*1f30*/  SHF.R.S32.HI R69, RZ, 0x3, R3 ;  /* 0x00000003ff457819 */ /* 0x000fc60000011403 */
[----:B------:R-:W-:Y:S01]  /*1f40*/  IMAD.IADD R76, R67, 0x1, R9 ;  /* 0x00000001434c7824 */ /* 0x000fe200078e0209 */
[----:B------:R-:W-:Y:S01]  /*1f50*/  SHF.R.S32.HI R81, RZ, 0x1f, R34 ;  /* 0x0000001fff517819 */ /* 0x000fe20000011422 */
[----:B------:R-:W-:Y:S01]  /*1f60*/  IMAD.SHL.U32 R89, R89, 0x2, RZ ;  /* 0x0000000259597824 */ /* 0x000fe200078e00ff */
[----:B------:R-:W-:Y:S01]  /*1f70*/  SHF.R.S32.HI R32, RZ, 0x1f, R68 ;  /* 0x0000001fff207819 */ /* 0x000fe20000011444 */
[----:B------:R-:W-:Y:S02]  /*1f80*/  IMAD.IADD R77, R61, 0x1, R77 ;  /* 0x000000013d4d7824 */ /* 0x000fe400078e024d */
[----:B------:R-:W-:Y:S02]  /*1f90*/  IMAD.IADD R73, R53, 0x1, R15 ;  /* 0x0000000135497824 */ /* 0x000fe400078e020f */
[----:B------:R-:W-:Y:S02]  /*1fa0*/  IMAD.IADD R72, R15, 0x1, R55 ;  /* 0x000000010f487824 */ /* 0x000fe400078e0237 */
[----:B------:R-:W-:-:S02]  /*1fb0*/  IMAD.IADD R71, R63, 0x1, R13 ;  /* 0x000000013f477824 */ /* 0x000fc400078e020d */
[----:B------:R-:W-:Y:S02]  /*1fc0*/  IMAD.IADD R70, R13, 0x1, R65 ;  /* 0x000000010d467824 */ /* 0x000fe400078e0241 */
[C---:B--2---:R-:W-:Y:S01]  /*1fd0*/  IMAD.SHL.U32 R82, R36.reuse, 0x40, RZ ;  /* 0x0000004024527824 */ /* 0x044fe200078e00ff */
[----:B------:R-:W-:Y:S01]  /*1fe0*/  @!P6 BAR.SYNC.DEFER_BLOCKING 0x9, 0x100 ;  /* 0x024400000000eb1d */ /* 0x000fe20000010000 */
[----:B------:R-:W-:Y:S02]  /*1ff0*/  LOP3.LUT P1, RZ, R36, 0x4, RZ, 0xc0, !PT ;  /* 0x0000000424ff7812 */ /* 0x000fe4000782c0ff */
[----:B------:R-:W-:Y:S02]  /*2000*/  SHF.R.S32.HI R36, RZ, 0x1f, R37 ;  /* 0x0000001fff247819 */ /* 0x000fe40000011425 */
[----:B------:R-:W-:Y:S02]  /*2010*/  LOP3.LUT R82, R82, 0x1c0, RZ, 0xc0, !PT ;  /* 0x000001c052527812 */ /* 0x000fe400078ec0ff */
[----:B------:R-:W-:-:S04]  /*2020*/  LEA.HI R36, R36, R37, RZ, 0x2 ;  /* 0x0000002524247211 */ /* 0x000fc800078f10ff */
[----:B------:R-:W-:-:S05]  /*2030*/  LOP3.LUT R36, R36, 0xfffffffc, RZ, 0xc0, !PT ;  /* 0xfffffffc24247812 */ /* 0x000fca00078ec0ff */
[----:B------:R-:W-:-:S04]  /*2040*/  IMAD.IADD R36, R37, 0x1, -R36 ;  /* 0x0000000125247824 */ /* 0x000fc800078e0a24 */
[----:B------:R-:W-:Y:S02]  /*2050*/  IMAD R79, R36, 0x40, R204 ;  /* 0x00000040244f7824 */ /* 0x000fe400078e02cc */
[----:B------:R-:W-:Y:S01]  /*2060*/  VIADD R36, R20, 0xffffff80 ;  /* 0xffffff8014247836 */ /* 0x000fe20000000000 */
[----:B------:R-:W-:-:S04]  /*2070*/  SHF.R.U32.HI R80, RZ, 0x3, R82 ;  /* 0x00000003ff507819 */ /* 0x000fc80000011652 */
[----:B------:R-:W-:Y:S02]  /*2080*/  SHF.R.S32.HI R20, RZ, 0x1f, R36 ;  /* 0x0000001fff147819 */ /* 0x000fe40000011424 */
[----:B------:R-:W-:Y:S02]  /*2090*/  LOP3.LUT R5, R82, 0x18, R16, 0xf8, !PT ;  /* 0x0000001852057812 */ /* 0x000fe400078ef810 */
[----:B------:R-:W-:Y:S02]  /*20a0*/  LEA.HI R20, R20, R36, RZ, 0x5 ;  /* 0x0000002414147211 */ /* 0x000fe400078f28ff */
[----:B------:R-:W-:Y:S02]  /*20b0*/  LOP3.LUT R5, R5, R80, RZ, 0x3c, !PT ;  /* 0x0000005005057212 */ /* 0x000fe400078e3cff */
[----:B------:R-:W-:-:S05]  /*20c0*/  SHF.R.S32.HI R20, RZ, 0x5, R20 ;  /* 0x00000005ff147819 */ /* 0x000fca0000011414 */
[----:B------:R-:W-:Y:S01]  /*20d0*/  IMAD R75, R20, 0x200, R5 ;  /* 0x00000200144b7824 */ /* 0x000fe200078e0205 */
[----:B------:R-:W-:Y:S02]  /*20e0*/  LOP3.LUT R5, R82, 0x38, R3, 0xf8, !PT ;  /* 0x0000003852057812 */ /* 0x000fe400078ef803 */
[----:B------:R-:W-:Y:S02]  /*20f0*/  SEL R78, R78, 0xffffffe0, !P1 ;  /* 0xffffffe04e4e7807 */ /* 0x000fe40004800000 */
[----:B------:R-:W-:Y:S02]  /*2100*/  LOP3.LUT R31, R5, R80, RZ, 0x3c, !PT ;  /* 0x00000050051f7212 */ /* 0x000fe400078e3cff */
[----:B------:R-:W-:Y:S01]  /*2110*/  PRMT R5, R4, 0x7710, RZ ;  /* 0x0000771004057816 */ /* 0x000fe200000000ff */
[----:B------:R-:W-:Y:S02]  /*2120*/  IMAD.IADD R74, R78, 0x1, R75 ;  /* 0x000000014e4a7824 */ /* 0x000fe400078e024b */
[----:B------:R-:W-:Y:S01]  /*2130*/  IMAD R31, R20, 0x200, R31 ;  /* 0x00000200141f7824 */ /* 0x000fe200078e021f */
[----:B------:R-:W-:-:S02]  /*2140*/  LOP3.LUT R20, R5, 0x1, RZ, 0xc0, !PT ;  /* 0x0000000105147812 */ /* 0x000fc400078ec0ff */
[C---:B------:R-:W-:Y:S02]  /*2150*/  LOP3.LUT R10, R5.reuse, 0x2, RZ, 0xc0, !PT ;  /* 0x00000002050a7812 */ /* 0x040fe400078ec0ff */
[C---:B------:R-:W-:Y:S02]  /*2160*/  LOP3.LUT R9, R5.reuse, 0x4, RZ, 0xc0, !PT ;  /* 0x0000000405097812 */ /* 0x040fe400078ec0ff */
[C---:B------:R-:W-:Y:S02]  /*2170*/  LOP3.LUT R8, R5.reuse, 0x8, RZ, 0xc0, !PT ;  /* 0x0000000805087812 */ /* 0x040fe400078ec0ff */
[----:B------:R-:W-:Y:S02]  /*2180*/  LOP3.LUT R7, R5, 0x10, RZ, 0xc0, !PT ;  /* 0x0000001005077812 */ /* 0x000fe400078ec0ff */
[----:B------:R-:W-:Y:S02]  /*2190*/  ISETP.GE.AND P1, PT, R16, UR4, PT ;  /* 0x0000000410007c0c */ /* 0x000fe4000bf26270 */
[----:B------:R-:W-:-:S02]  /*21a0*/  SHF.R.S32.HI R35, RZ, 0x1f, R29 ;  /* 0x0000001fff237819 */ /* 0x000fc4000001141d */
[----:B------:R-:W-:Y:S01]  /*21b0*/  P2R R3, PR, RZ, 0x4 ;  /* 0x00000004ff037803 */ /* 0x000fe20000000000 */
[----:B---3--:R-:W-:Y:S01]  /*21c0*/  IMAD.IADD R21, R6, 0x1, R0 ;  /* 0x0000000106157824 */ /* 0x008fe200078e0200 */
[C---:B------:R-:W-:Y:S02]  /*21d0*/  LOP3.LUT R6, R5.reuse, 0x20, RZ, 0xc0, !PT ;  /* 0x0000002005067812 */ /* 0x040fe400078ec0ff */
[----:B------:R-:W-:-:S07]  /*21e0*/  LOP3.LUT R5, R5, 0x40, RZ, 0xc0, !PT ;  /* 0x0000004005057812 */ /* 0x000fce00078ec0ff */
.L_x_1452:
[----:B0-----:R-:W0:Y:S01]  /*21f0*/  LDC R97, c[0x0][0x430] ;  /* 0x00010c00ff617b82 */ /* 0x001e220000000800 */
        /* <DEDUP_REMOVED lines=12> */
[----:B----4-:R-:W4:Y:S01]  /*22c0*/  @P3 LDC R11, c[0x0][0x438] ;  /* 0x00010e00ff0b3b82 */ /* 0x010f220000000800 */
        /* <DEDUP_REMOVED lines=25> */
[C---:B------:R-:W-:Y:S01]  /*2460*/  IMAD.WIDE.U32 R12, R97.reuse, UR4, RZ ;  /* 0x00000004610c7c25 */ /* 0x040fe2000f8e00ff */
        /* <DEDUP_REMOVED lines=18> */
[----:B------:R-:W-:Y:S01]  /*2590*/  IMAD R39, R11, R60, R4 ;  /* 0x0000003c0b277224 */ /* 0x000fe200078e0204 */
[----:B------:R-:W-:Y:S01]  /*25a0*/  LEA R102, P3, R36, UR4, 0x1 ;  /* 0x0000000424667c11 */ /* 0x000fe2000f8608ff */
[----:B------:R-:W-:Y:S02]  /*25b0*/  IMAD.IADD R103, R37, 0x1, R15 ;  /* 0x0000000125677824 */ /* 0x000fe400078e020f */
[----:B------:R-:W-:Y:S02]  /*25c0*/  IMAD R11, R11, R66, R14 ;  /* 0x000000420b0b7224 */ /* 0x000fe400078e020e */
[----:B------:R-:W-:Y:S01]  /*25d0*/  IMAD R100, R26, -0x60, R30 ;  /* 0xffffffa01a647824 */ /* 0x000fe200078e021e */
[----:B------:R-:W-:Y:S01]  /*25e0*/  LEA.HI.X R103, R36, UR5, R103, 0x1, P3 ;  /* 0x0000000524677c11 */ /* 0x000fe200098f0c67 */
[----:B------:R-:W-:-:S03]  /*25f0*/  IMAD.WIDE.U32 R12, R60, R26, RZ ;  /* 0x0000001a3c0c7225 */ /* 0x000fc600078e00ff */
        /* <DEDUP_REMOVED lines=16> */
[----:B------:R-:W-:Y:S02]  /*2700*/  CS2R R50, SRZ ;  /* 0x0000000000327805 */ /* 0x000fe4000001ff00 */
[----:B------:R-:W-:Y:S02]  /*2710*/  IADD3.X R11, R57, R73, RZ, P3, !PT ;  /* 0x00000049390b7210 */ /* 0x000fe40001ffe4ff */
        /* <DEDUP_REMOVED lines=15> */
.L_x_1403:
[----:B------:R-:W-:Y:S05]  /*2810*/  BSYNC B1 ;  /* 0x0000000000017941 */ /* 0x000fea0003800000 */
.L_x_1402:
        /* <DEDUP_REMOVED lines=29> */
.L_x_1405:
[----:B------:R-:W-:Y:S05]  /*29f0*/  BSYNC B1 ;  /* 0x0000000000017941 */ /* 0x000fea0003800000 */
.L_x_1404:
[----:B------:R-:W-:Y:S01]  /*2a00*/  IMAD.MOV.U32 R4, RZ, RZ, R48 ;  /* 0x000000ffff047224 */ /* 0x000fe200078e0030 */
[----:B------:R-:W-:Y:S01]  /*2a10*/  PRMT R121, R11, 0x7610, R121 ;  /* 0x000076100b797816 */ /* 0x000fe20000000079 */
[----:B0-----:R-:W-:Y:S01]  /*2a20*/  IMAD.MOV.U32 R12, RZ, RZ, R49 ;  /* 0x000000ffff0c7224 */ /* 0x001fe200078e0031 */
[----:B------:R-:W-:Y:S01]  /*2a30*/  ISETP.NE.AND P3, PT, R209, 0x3, PT ;  /* 0x00000003d100780c */ /* 0x000fe20003f65270 */
        /* <DEDUP_REMOVED lines=29> */
.L_x_1406:
[----:B------:R-:W-:Y:S01]  /*2c10*/  IMAD R4, R18, 0x8, R19 ;  /* 0x0000000812047824 */ /* 0x000fe200078e0213 */
[----:B------:R-:W-:Y:S01]  /*2c20*/  SHF.L.U32 R101, R207, 0x1f, RZ ;  /* 0x0000001fcf657819 */ /* 0x000fe200000006ff */
[----:B------:R-:W-:Y:S03]  /*2c30*/  BSSY B1, `(.L_x_1407) ;  /* 0x0000003000017945 */ /* 0x000fe60003800000 */
[----:B------:R-:W0:Y:S02]  /*2c40*/  SYNCS.PHASECHK.TRANS64.TRYWAIT P5, [R4+URZ+0x32490], R101 ;  /* 0x03249065040075a7 */ /* 0x000e2400080a017f */
[----:B0-----:R-:W-:Y:S05]  /*2c50*/  @!P5 BRA `(.L_x_1408) ;  /* 0x0000015800d8d947 */ /* 0x001fea0003800000 */
.L_x_1660:
[----:B------:R-:W-:Y:S05]  /*2c60*/  BSYNC B1 ;  /* 0x0000000000017941 */ /* 0x000fea0003800000 */
.L_x_1407:
[----:B------:R-:W-:-:S03]  /*2c70*/  UMOV UR4, 0xffffffff ;  /* 0xffffffff00047882 */ /* 0x000fc60000000000 */
[----:B------:R-:W-:Y:S05]  /*2c80*/  BRA.DIV UR4, `(.L_x_1409) ;  /* 0x0000015a04e07947 */ /* 0x000fea000b800000 */
[----:B------:R1:W2:Y:S04]  /*2c90*/  SHFL.IDX PT, R93, R103, RZ, 0x1c1f ;  /* 0x001c1fff675d7589 */ /* 0x0002a800000e0000 */
[----:B------:R1:W3:Y:S02]  /*2ca0*/  SHFL.IDX PT, R95, R102, RZ, 0x1c1f ;  /* 0x001c1fff665f7589 */ /* 0x0002e400000e0000 */
.L_x_1664:
        /* <DEDUP_REMOVED lines=20> */
[C---:B------:R-:W-:Y:S01]  /*2df0*/  IMAD.U32 R14, R13.reuse, 0x10000, RZ ;  /* 0x000100000d0e7824 */ /* 0x040fe200078e00ff */
        /* <DEDUP_REMOVED lines=35> */
.L_x_1415:
[----:B------:R-:W-:Y:S05]  /*3030*/  BSYNC B3 ;  /* 0x0000000000037941 */ /* 0x000fea0003800000 */
.L_x_1414:
[----:B0-----:R4:W-:Y:S02]  /*3040*/  ST.E.128 desc[UR60][R56.64], R12 ;  /* 0x0000000c38007985 */ /* 0x0019e4000c101d3c */
.L_x_1413:
[----:B------:R-:W-:Y:S05]  /*3050*/  BSYNC B2 ;  /* 0x0000000000027941 */ /* 0x000fea0003800000 */
.L_x_1412:
        /* <DEDUP_REMOVED lines=54> */
.L_x_1417:
[----:B------:R-:W-:Y:S05]  /*33c0*/  BSYNC B2 ;  /* 0x0000000000027941 */ /* 0x000fea0003800000 */
.L_x_1416:
[----:B0-----:R0:W-:Y:S02]  /*33d0*/  ST.E.128 desc[UR60][R48.64], R12 ;  /* 0x0000000c30007985 */ /* 0x0011e4000c101d3c */
.L_x_1411:
[----:B------:R-:W-:Y:S05]  /*33e0*/  BSYNC B1 ;  /* 0x0000000000017941 */ /* 0x000fea0003800000 */
.L_x_1410:
[----:B------:R-:W-:-:S03]  /*33f0*/  UMOV UR4, 0xffffffff ;  /* 0xffffffff00047882 */ /* 0x000fc60000000000 */
[----:B------:R-:W-:Y:S05]  /*3400*/  BRA.DIV UR4, `(.L_x_1418) ;  /* 0x00000156044c7947 */ /* 0x000fea000b800000 */
[----:B-1----:R-:W1:Y:S04]  /*3410*/  SHFL.IDX PT, R103, R103, 0x1, 0x1c1f ;  /* 0x003c1f0067677f89 */ /* 0x002e6800000e0000 */
[----:B------:R0:W0:Y:S02]  /*3420*/  SHFL.IDX PT, R47, R102, 0x1, 0x1c1f ;  /* 0x003c1f00662f7f89 */ /* 0x00002400000e0000 */
.L_x_1668:
        /* <DEDUP_REMOVED lines=55> */
.L_x_1423:
[----:B------:R-:W-:Y:S05]  /*37a0*/  BSYNC B2 ;  /* 0x0000000000027941 */ /* 0x000fea0003800000 */
.L_x_1422:
[----:B----4-:R0:W-:Y:S02]  /*37b0*/  ST.E.128 desc[UR60][R44.64], R12 ;  /* 0x0000000c2c007985 */ /* 0x0101e4000c101d3c */
.L_x_1421:
[----:B------:R-:W-:Y:S05]  /*37c0*/  BSYNC B1 ;  /* 0x0000000000017941 */ /* 0x000fea0003800000 */
.L_x_1420:
        /* <DEDUP_REMOVED lines=22> */
[C---:B------:R-:W-:Y:S01]  /*3930*/  LOP3.LUT R43, R105.reuse, 0xffff0000, RZ, 0xc0, !PT ;  /* 0xffff0000692b7812 */ /* 0x040fe200078ec0ff */
        /* <DEDUP_REMOVED lines=29> */
[----:B------:R-:W-:-:S02]  /*3b10*/  F2FP.BF16.F32.PACK_AB R15, R37, R42 ;  /* 0x0000002a250f723e */ /* 0x000fc400000010ff */
[----:B------:R-:W-:-:S07]  /*3b20*/  MOV R14, R36 ;  /* 0x00000024000e7202 */ /* 0x000fce0000000f00 */
.L_x_1425:
[----:B------:R-:W-:Y:S05]  /*3b30*/  BSYNC B1 ;  /* 0x0000000000017941 */ /* 0x000fea0003800000 */
.L_x_1424:
[----:B----4-:R0:W-:Y:S01]  /*3b40*/  ST.E.128 desc[UR60][R40.64], R12 ;  /* 0x0000000c28007985 */ /* 0x0101e2000c101d3c */
[----:B------:R-:W-:Y:S05]  /*3b50*/  BRA `(.L_x_1419) ;  /* 0x0000001800687947 */ /* 0x000fea0003800000 */
.L_x_1401:
[----:B------:R-:W-:Y:S01]  /*3b60*/  VIADD R11, R204, 0x40 ;  /* 0x00000040cc0b7836 */ /* 0x000fe20000000000 */
[----:B------:R-:W-:Y:S02]  /*3b70*/  CS2R R38, SRZ ;  /* 0x0000000000267805 */ /* 0x000fe4000001ff00 */
[----:B------:R-:W-:Y:S02]  /*3b80*/  CS2R R36, SRZ ;  /* 0x0000000000247805 */ /* 0x000fe4000001ff00 */
[----:B------:R-:W-:Y:S02]  /*3b90*/  CS2R R42, SRZ ;  /* 0x00000000002a7805 */ /* 0x000fe4000001ff00 */
[----:B------:R-:W-:Y:S02]  /*3ba0*/  CS2R R40, SRZ ;  /* 0x0000000000287805 */ /* 0x000fe4000001ff00 */
[----:B------:R-:W-:-:S04]  /*3bb0*/  ISETP.GE.AND P2, PT, R11, R100, PT ;  /* 0x000000640b00720c */ /* 0x000fc80003f46270 */
[----:B------:R-:W-:-:S13]  /*3bc0*/  ISETP.GE.OR P2, PT, R16, R58, P2 ;  /* 0x0000003a1000720c */ /* 0x000fda0001746670 */
[----:B------:R-:W-:-:S04]  /*3bd0*/  @!P2 IADD3 R48, P3, P4, R54, R12, R85 ;  /* 0x0000000c3630a210 */ /* 0x000fc80007c7e055 */
[----:B------:R-:W-:Y:S02]  /*3be0*/  @!P2 IADD3.X R49, R72, R57, R86, P3, P4 ;  /* 0x000000394831a210 */ /* 0x000fe40001fe8456 */
[----:B------:R-:W-:-:S04]  /*3bf0*/  @!P2 IADD3 R4, P3, P4, R64, R14, R83 ;  /* 0x0000000e4004a210 */ /* 0x000fc80007c7e053 */
[----:B------:R-:W-:Y:S02]  /*3c00*/  @!P2 IADD3.X R11, R70, R93, R84, P3, P4 ;  /* 0x0000005d460ba210 */ /* 0x000fe40001fe8454 */
[----:B------:R-:W-:-:S04]  /*3c10*/  ISETP.GE.AND P3, PT, R204, R100, PT ;  /* 0x00000064cc00720c */ /* 0x000fc80003f66270 */
[----:B------:R-:W-:-:S13]  /*3c20*/  ISETP.GE.OR P3, PT, R16, R58, P3 ;  /* 0x0000003a1000720c */ /* 0x000fda0001f66670 */
[----:B------:R-:W0:Y:S01]  /*3c30*/  @!P3 LDC.64 R44, c[0x0][0x3e8] ;  /* 0x0000fa00ff2cbb82 */ /* 0x000e220000000a00 */
[----:B------:R-:W-:-:S05]  /*3c40*/  @!P3 IADD3 R12, P4, R54, R12, RZ ;  /* 0x0000000c360cb210 */ /* 0x000fca0007f9e0ff */
[----:B------:R-:W-:Y:S02]  /*3c50*/  @!P3 IMAD.X R13, R57, 0x1, R72, P4 ;  /* 0x00000001390db824 */ /* 0x000fe400020e0648 */
[----:B------:R-:W1:Y:S01]  /*3c60*/  @!P3 LDC.64 R46, c[0x0][0x400] ;  /* 0x00010000ff2ebb82 */ /* 0x000e620000000a00 */
[----:B0-----:R-:W-:-:S04]  /*3c70*/  @!P3 LEA R44, P4, R12, R44, 0x1 ;  /* 0x0000002c0c2cb211 */ /* 0x001fc800078808ff */
[----:B------:R-:W-:Y:S02]  /*3c80*/  @!P3 LEA.HI.X R45, R12, R45, R13, 0x1, P4 ;  /* 0x0000002d0c2db211 */ /* 0x000fe400020f0c0d */
[----:B------:R-:W-:-:S03]  /*3c90*/  @!P3 IADD3 R14, P4, R64, R14, RZ ;  /* 0x0000000e400eb210 */ /* 0x000fc60007f9e0ff */
[----:B------:R0:W2:Y:S02]  /*3ca0*/  @!P3 LDG.E.128 R36, desc[UR60][R44.64] ;  /* 0x0000003c2c24b981 */ /* 0x0000a4000c1e1d00 */
[----:B------:R-:W-:Y:S01]  /*3cb0*/  @!P3 IMAD.X R12, R93, 0x1, R70, P4 ;  /* 0x000000015d0cb824 */ /* 0x000fe200020e0646 */
[----:B-1----:R-:W-:-:S04]  /*3cc0*/  @!P3 LEA R46, P4, R14, R46, 0x1 ;  /* 0x0000002e0e2eb211 */ /* 0x002fc800078808ff */
[----:B------:R-:W-:Y:S02]  /*3cd0*/  @!P3 LEA.HI.X R47, R14, R47, R12, 0x1, P4 ;  /* 0x0000002f0e2fb211 */ /* 0x000fe400020f0c0c */
[----:B------:R-:W1:Y:S03]  /*3ce0*/  @!P2 LDC.64 R14, c[0x0][0x3e8] ;  /* 0x0000fa00ff0eab82 */ /* 0x000e660000000a00 */
[----:B------:R3:W4:Y:S05]  /*3cf0*/  @!P3 LDG.E.128 R40, desc[UR60][R46.64] ;  /* 0x0000003c2e28b981 */ /* 0x00072a000c1e1d00 */
[----:B------:R-:W5:Y:S01]  /*3d00*/  @!P2 LDC.64 R12, c[0x0][0x400] ;  /* 0x00010000ff0cab82 */ /* 0x000f620000000a00 */
[----:B0-----:R-:W-:-:S02]  /*3d10*/  CS2R R44, SRZ ;  /* 0x00000000002c7805 */ /* 0x001fc4000001ff00 */
[----:B---3--:R-:W-:Y:S02]  /*3d20*/  CS2R R46, SRZ ;  /* 0x00000000002e7805 */ /* 0x008fe4000001ff00 */
[----:B------:R-:W-:Y:S02]  /*3d30*/  CS2R R50, SRZ ;  /* 0x0000000000327805 */ /* 0x000fe4000001ff00 */
[----:B-1----:R-:W-:-:S04]  /*3d40*/  @!P2 LEA R14, P3, R48, R14, 0x1 ;  /* 0x0000000e300ea211 */ /* 0x002fc800078608ff */
[----:B------:R-:W-:Y:S02]  /*3d50*/  @!P2 LEA.HI.X R15, R48, R15, R49, 0x1, P3 ;  /* 0x0000000f300fa211 */ /* 0x000fe400018f0c31 */
[----:B------:R-:W-:Y:S02]  /*3d60*/  CS2R R48, SRZ ;  /* 0x0000000000307805 */ /* 0x000fe4000001ff00 */
[C---:B-----5:R-:W-:Y:S01]  /*3d70*/  @!P2 LEA R12, P3, R4.reuse, R12, 0x1 ;  /* 0x0000000c040ca211 */ /* 0x060fe200078608ff */
[----:B------:R-:W3:Y:S03]  /*3d80*/  @!P2 LDG.E.128 R44, desc[UR60][R14.64] ;  /* 0x0000003c0e2ca981 */ /* 0x000ee6000c1e1d00 */
[----:B------:R-:W-:-:S05]  /*3d90*/  @!P2 LEA.HI.X R13, R4, R13, R11, 0x1, P3 ;  /* 0x0000000d040da211 */ /* 0x000fca00018f0c0b */
[----:B------:R0:W5:Y:S01]  /*3da0*/  @!P2 LDG.E.128 R48, desc[UR60][R12.64] ;  /* 0x0000003c0c30a981 */ /* 0x000162000c1e1d00 */
[----:B------:R-:W-:Y:S02]  /*3db0*/  ISETP.NE.AND P3, PT, R209, 0x3, PT ;  /* 0x00000003d100780c */ /* 0x000fe40003f65270 */
[----:B------:R-:W-:Y:S01]  /*3dc0*/  ISETP.GE.AND P2, PT, R16, R58, PT ;  /* 0x0000003a1000720c */ /* 0x000fe20003f46270 */
[----:B--2---:R-:W-:Y:S02]  /*3dd0*/  IMAD.MOV.U32 R4, RZ, RZ, R38 ;  /* 0x000000ffff047224 */ /* 0x004fe400078e0026 */
[----:B------:R-:W-:-:S03]  /*3de0*/  IMAD.MOV.U32 R11, RZ, RZ, R39 ;  /* 0x000000ffff0b7224 */ /* 0x000fc600078e0027 */
[----:B------:R-:W-:Y:S02]  /*3df0*/  PRMT R105, R105, 0x5410, R4 ;  /* 0x0000541069697816 */ /* 0x000fe40000000004 */
[----:B------:R-:W-:Y:S01]  /*3e00*/  PRMT R107, R107, 0x5410, R11 ;  /* 0x000054106b6b7816 */ /* 0x000fe2000000000b */
[----:B------:R-:W-:Y:S02]  /*3e10*/  IMAD.MOV.U32 R57, RZ, RZ, R37 ;  /* 0x000000ffff397224 */ /* 0x000fe400078e0025 */
[----:B----4-:R-:W-:Y:S02]  /*3e20*/  IMAD.MOV.U32 R4, RZ, RZ, R42 ;  /* 0x000000ffff047224 */ /* 0x010fe400078e002a */
[----:B------:R-:W-:Y:S02]  /*3e30*/  IMAD.MOV.U32 R11, RZ, RZ, R43 ;  /* 0x000000ffff0b7224 */ /* 0x000fe400078e002b */
[----:B0-----:R-:W-:Y:S02]  /*3e40*/  IMAD.MOV.U32 R12, RZ, RZ, R40 ;  /* 0x000000ffff0c7224 */ /* 0x001fe400078e0028 */
[----:B------:R-:W-:Y:S01]  /*3e50*/  IMAD.MOV.U32 R13, RZ, RZ, R41 ;  /* 0x000000ffff0d7224 */ /* 0x000fe200078e0029 */
[----:B------:R-:W-:-:S02]  /*3e60*/  PRMT R126, R4, 0x7610, R126 ;  /* 0x00007610047e7816 */ /* 0x000fc4000000007e */
[----:B------:R-:W-:Y:S02]  /*3e70*/  PRMT R109, R109, 0x5410, R11 ;  /* 0x000054106d6d7816 */ /* 0x000fe4000000000b */
[----:B------:R-:W-:Y:S02]  /*3e80*/  PRMT R127, R12, 0x7610, R127 ;  /* 0x000076100c7f7816 */ /* 0x000fe4000000007f */
[----:B------:R-:W-:Y:S02]  /*3e90*/  PRMT R128, R13, 0x7610, R128 ;  /* 0x000076100d807816 */ /* 0x000fe40000000080 */
[----:B------:R-:W-:Y:S01]  /*3ea0*/  PRMT R108, R108, 0x5410, R57 ;  /* 0x000054106c6c7816 */ /* 0x000fe20000000039 */
[----:B------:R-:W-:Y:S02]  /*3eb0*/  IMAD.MOV.U32 R56, RZ, RZ, R36 ;  /* 0x000000ffff387224 */ /* 0x000fe400078e0024 */
[----:B---3--:R-:W-:Y:S02]  /*3ec0*/  IMAD.MOV.U32 R4, RZ, RZ, R46 ;  /* 0x000000ffff047224 */ /* 0x008fe400078e002e */
[----:B------:R-:W-:-:S02]  /*3ed0*/  IMAD.MOV.U32 R11, RZ, RZ, R47 ;  /* 0x000000ffff0b7224 */ /* 0x000fc400078e002f */
[----:B------:R-:W-:Y:S02]  /*3ee0*/  IMAD.MOV.U32 R12, RZ, RZ, R44 ;  /* 0x000000ffff0c7224 */ /* 0x000fe400078e002c */
        /* <DEDUP_REMOVED lines=12> */
[----:B------:R-:W-:Y:S02]  /*3fb0*/  PRMT R112, R12, 0x7610, R112 ;  /* 0x000076100c707816 */ /* 0x000fe40000000070 */
[----:B------:R-:W-:Y:S01]  /*3fc0*/  PRMT R113, R13, 0x7610, R113 ;  /* 0x000076100d717816 */ /* 0x000fe20000000071 */
[----:B------:R-:W-:Y:S06]  /*3fd0*/  @!P3 BRA `(.L_x_1426) ;  /* 0x000000000004b947 */ /* 0x000fec0003800000 */
[----:B------:R-:W-:Y:S01]  /*3fe0*/  BPT.TRAP 0x1 ;  /* 0x000000040000795c */ /* 0x000fe20000300000 */
.L_x_1426:
[----:B------:R-:W-:Y:S01]  /*3ff0*/  IMAD R4, R18, 0x8, R19 ;  /* 0x0000000812047824 */ /* 0x000fe200078e0213 */
[----:B------:R-:W-:Y:S01]  /*4000*/  SHF.L.U32 R101, R207, 0x1f, RZ ;  /* 0x0000001fcf657819 */ /* 0x000fe200000006ff */
[----:B------:R-:W0:Y:S01]  /*4010*/  LDC R104, c[0x0][0x2f4] ;  /* 0x0000bd00ff687b82 */ /* 0x000e220000000800 */
[----:B------:R-:W-:Y:S02]  /*4020*/  BSSY B1, `(.L_x_1427) ;  /* 0x0000003000017945 */ /* 0x000fe40003800000 */
[----:B------:R-:W1:Y:S02]  /*4030*/  SYNCS.PHASECHK.TRANS64.TRYWAIT P4, [R4+URZ+0x32490], R101 ;  /* 0x03249065040075a7 */ /* 0x000e64000808017f */
[----:B-1----:R-:W-:Y:S05]  /*4040*/  @!P4 BRA `(.L_x_1428) ;  /* 0x000001480088c947 */ /* 0x002fea0003800000 */
.L_x_1669:
[----:B------:R-:W-:Y:S05]  /*4050*/  BSYNC B1 ;  /* 0x0000000000017941 */ /* 0x000fea0003800000 */
.L_x_1427:
[----:B------:R-:W-:Y:S01]  /*4060*/  UMOV UR4, 0xffffffff ;  /* 0xffffffff00047882 */ /* 0x000fe20000000000 */
[----:B0-----:R-:W-:Y:S02]  /*4070*/  IMAD.IADD R106, R104, 0x1, -R89 ;  /* 0x00000001686a7824 */ /* 0x001fe400078e0a59 */
[----:B------:R-:W-:Y:S05]  /*4080*/  BRA.DIV UR4, `(.L_x_1429) ;  /* 0x0000014a048c7947 */ /* 0x000fea000b800000 */
[----:B------:R0:W2:Y:S04]  /*4090*/  SHFL.IDX PT, R95, R103, RZ, 0x1c1f ;  /* 0x001c1fff675f7589 */ /* 0x0000a800000e0000 */
[----:B------:R0:W3:Y:S02]  /*40a0*/  SHFL.IDX PT, R94, R102, RZ, 0x1c1f ;  /* 0x001c1fff665e7589 */ /* 0x0000e400000e0000 */
.L_x_1673:
[----:B------:R-:W-:Y:S01]  /*40b0*/  ISETP.GE.OR P4, PT, R204, R100, P1 ;  /* 0x00000064cc00720c */ /* 0x000fe20000f86670 */
[----:B------:R-:W-:-:S12]  /*40c0*/  BSSY B1, `(.L_x_1430) ;  /* 0x000007a000017945 */ /* 0x000fd80003800000 */
[----:B------:R-:W-:Y:S05]  /*40d0*/  @P4 BRA `(.L_x_1431) ;  /* 0x0000000400e04947 */ /* 0x000fea0003800000 */
[----:B------:R-:W4:Y:S01]  /*40e0*/  S2R R12, SR_TID.X ;  /* 0x00000000000c7919 */ /* 0x000f220000002100 */
[----:B------:R-:W-:Y:S01]  /*40f0*/  SEL R11, R89, R106, !P0 ;  /* 0x0000006a590b7207 */ /* 0x000fe20004000000 */
[----:B------:R-:W-:Y:S01]  /*4100*/  BSSY B2, `(.L_x_1432) ;  /* 0x0000071000027945 */ /* 0x000fe20003800000 */
[----:B---3--:R-:W-:-:S04]  /*4110*/  LEA R92, P4, R68, R94, 0x1 ;  /* 0x0000005e445c7211 */ /* 0x008fc800078808ff */
[----:B--2---:R-:W-:Y:S01]  /*4120*/  LEA.HI.X R93, R68, R95, R32, 0x1, P4 ;  /* 0x0000005f445d7211 */ /* 0x004fe200020f0c20 */
[----:B----4-:R-:W-:Y:S01]  /*4130*/  VIADD R13, R12, 0xffffff80 ;  /* 0xffffff800c0d7836 */ /* 0x010fe20000000000 */
[----:B------:R-:W-:-:S04]  /*4140*/  SHF.R.S32.HI R12, RZ, 0x1f, R11 ;  /* 0x0000001fff0c7819 */ /* 0x000fc8000001140b */
[----:B------:R-:W-:Y:S02]  /*4150*/  LEA.HI R12, R12, R11, RZ, 0x4 ;  /* 0x0000000b0c0c7211 */ /* 0x000fe400078f20ff */
[----:B------:R-:W-:Y:S02]  /*4160*/  SHF.R.S32.HI R14, RZ, 0x1f, R13 ;  /* 0x0000001fff0e7819 */ /* 0x000fe4000001140d */
[----:B------:R-:W-:Y:S01]  /*4170*/  LEA.HI.SX32 R11, R12, R69, 0x1c ;  /* 0x000000450c0b7211 */ /* 0x000fe200078fe2ff */
[----:B------:R-:W-:Y:S01]  /*4180*/  IMAD R12, R18, 0x1800, R31 ;  /* 0x00001800120c7824 */ /* 0x000fe200078e021f */
[----:B------:R-:W-:-:S03]  /*4190*/  LEA.HI R14, R14, R13, RZ, 0x5 ;  /* 0x0000000d0e0e7211 */ /* 0x000fc600078f28ff */
[----:B------:R-:W-:Y:S01]  /*41a0*/  IMAD.SHL.U32 R11, R11, 0x8, RZ ;  /* 0x000000080b0b7824 */ /* 0x000fe200078e00ff */
[----:B------:R-:W-:Y:S01]  /*41b0*/  SHF.R.S32.HI R14, RZ, 0x5, R14 ;  /* 0x00000005ff0e7819 */ /* 0x000fe2000001140e */
[----:B------:R-:W-:-:S03]  /*41c0*/  IMAD R12, R12, 0x2, R19 ;  /* 0x000000020c0c7824 */ /* 0x000fc600078e0213 */
[----:B------:R-:W-:-:S04]  /*41d0*/  LOP3.LUT R13, R82, 0x38, R11, 0xf8, !PT ;  /* 0x00000038520d7812 */ /* 0x000fc800078ef80b */
[----:B------:R-:W-:-:S05]  /*41e0*/  LOP3.LUT R13, R13, R80, RZ, 0x3c, !PT ;  /* 0x000000500d0d7212 */ /* 0x000fca00078e3cff */
[----:B------:R-:W-:-:S04]  /*41f0*/  IMAD R13, R14, 0x200, R13 ;  /* 0x000002000e0d7824 */ /* 0x000fc800078e020d */
[----:B------:R-:W-:-:S04]  /*4200*/  IMAD R14, R18, 0x1800, R13 ;  /* 0x00001800120e7824 */ /* 0x000fc800078e020d */
[----:B------:R-:W-:Y:S02]  /*4210*/  IMAD R56, R14, 0x2, R19 ;  /* 0x000000020e387824 */ /* 0x000fe400078e0213 */
[----:B------:R-:W2:Y:S04]  /*4220*/  LDS.128 R12, [R12+0x1c400] ;  /* 0x01c400000c0c7984 */ /* 0x000ea80000000c00 */
[----:B------:R-:W3:Y:S01]  /*4230*/  LDS.128 R56, [R56+0x1c400] ;  /* 0x01c4000038387984 */ /* 0x000ee20000000c00 */
[----:B------:R-:W-:Y:S05]  /*4240*/  @P2 BRA `(.L_x_1433) ;  /* 0x0000000400702947 */ /* 0x000fea0003800000 */
[----:B------:R-:W-:Y:S01]  /*4250*/  SHF.R.U32.HI R119, RZ, 0x10, R41 ;  /* 0x00000010ff777819 */ /* 0x000fe20000011629 */
[----:B--2---:R-:W-:Y:S01]  /*4260*/  IMAD.U32 R115, R15, 0x10000, RZ ;  /* 0x000100000f737824 */ /* 0x004fe200078e00ff */
[----:B------:R-:W-:Y:S01]  /*4270*/  SHF.R.U32.HI R118, RZ, 0x10, R37 ;  /* 0x00000010ff767819 */ /* 0x000fe20000011625 */
[----:B---3--:R-:W-:Y:S01]  /*4280*/  IMAD.U32 R117, R59, 0x10000, RZ ;  /* 0x000100003b757824 */ /* 0x008fe200078e00ff */
[----:B------:R-:W-:Y:S01]  /*4290*/  SHF.R.U64 R122, R38, 0x10, R39 ;  /* 0x00000010267a7819 */ /* 0x000fe20000001227 */
[----:B------:R-:W-:Y:S01]  /*42a0*/  IMAD.U32 R38, R12, 0x10000, RZ ;  /* 0x000100000c267824 */ /* 0x000fe200078e00ff */
[----:B------:R-:W-:Y:S02]  /*42b0*/  PRMT R119, R128, 0x5410, R119 ;  /* 0x0000541080777816 */ /* 0x000fe40000000077 */
[----:B------:R-:W-:Y:S02]  /*42c0*/  SHF.R.U32.HI R120, RZ, 0x10, R39 ;  /* 0x00000010ff787819 */ /* 0x000fe40000011627 */
[----:B------:R-:W-:Y:S01]  /*42d0*/  SHF.R.U64 R121, R40, 0x10, R41 ;  /* 0x0000001028797819 */ /* 0x000fe20000001229 */
[----:B------:R-:W-:Y:S01]  /*42e0*/  IMAD.U32 R40, R57, 0x10000, RZ ;  /* 0x0001000039287824 */ /* 0x000fe200078e00ff */
[----:B------:R-:W-:-:S02]  /*42f0*/  PRMT R118, R108, 0x5432, R118 ;  /* 0x000054326c767816 */ /* 0x000fc40000000076 */
[--C-:B------:R-:W-:Y:S01]  /*4300*/  SHF.R.U64 R41, R42, 0x10, R43.reuse ;  /* 0x000000102a297819 */ /* 0x100fe2000000122b */
[----:B------:R-:W-:Y:S01]  /*4310*/  IMAD.U32 R42, R56, 0x10000, RZ ;  /* 0x00010000382a7824 */ /* 0x000fe200078e00ff */
[----:B------:R-:W-:Y:S01]  /*4320*/  PRMT R39, R105, 0x5432, R122 ;  /* 0x0000543269277816 */ /* 0x000fe2000000007a */
[----:B------:R-:W-:Y:S01]  /*4330*/  IMAD.U32 R122, R119, 0x10000, RZ ;  /* 0x00010000777a7824 */ /* 0x000fe200078e00ff */
[----:B------:R-:W-:Y:S02]  /*4340*/  SHF.R.U32.HI R124, RZ, 0x10, R43 ;  /* 0x00000010ff7c7819 */ /* 0x000fe4000001162b */
[----:B------:R-:W-:Y:S01]  /*4350*/  SHF.R.U64 R123, R36, 0x10, R37 ;  /* 0x00000010247b7819 */ /* 0x000fe20000001225 */
[----:B------:R-:W-:Y:S01]  /*4360*/  IMAD.U32 R37, R13, 0x10000, RZ ;  /* 0x000100000d257824 */ /* 0x000fe200078e00ff */
[----:B------:R-:W-:Y:S01]  /*4370*/  LOP3.LUT R43, R15, 0xffff0000, RZ, 0xc0, !PT ;  /* 0xffff00000f2b7812 */ /* 0x000fe200078ec0ff */
[----:B------:R-:W-:Y:S01]  /*4380*/  IMAD.U32 R15, R118, 0x10000, RZ ;  /* 0x00010000760f7824 */ /* 0x000fe200078e00ff */
[----:B------:R-:W-:Y:S01]  /*4390*/  LOP3.LUT R116, R57, 0xffff0000, RZ, 0xc0, !PT ;  /* 0xffff000039747812 */ /* 0x000fe200078ec0ff */
[----:B------:R-:W-:Y:S01]  /*43a0*/  IMAD.U32 R36, R58, 0x10000, RZ ;  /* 0x000100003a247824 */ /* 0x000fe200078e00ff */
[----:B------:R-:W-:Y:S01]  /*43b0*/  PRMT R41, R126, 0x5410, R41 ;  /* 0x000054107e297816 */ /* 0x000fe20000000029 */
[CC--:B------:R-:W-:Y:S01]  /*43c0*/  FMUL.FTZ R126, R40.reuse, R122.reuse ;  /* 0x0000007a287e7220 */ /* 0x0c0fe20000410000 */
[----:B------:R-:W-:Y:S01]  /*43d0*/  LOP3.LUT R57, R59, 0xffff0000, RZ, 0xc0, !PT ;  /* 0xffff00003b397812 */ /* 0x000fe200078ec0ff */
[-C--:B------:R-:W-:Y:S01]  /*43e0*/  FMUL.FTZ R40, R40, R15.reuse ;  /* 0x0000000f28287220 */ /* 0x080fe20000410000 */
[----:B------:R-:W-:Y:S01]  /*43f0*/  PRMT R124, R109, 0x5432, R124 ;  /* 0x000054326d7c7816 */ /* 0x000fe2000000007c */
[----:B------:R-:W-:Y:S01]  /*4400*/  FFMA.FTZ R15, R37, R15, -R126 ;  /* 0x0000000f250f7223 */ /* 0x000fe2000001087e */
[----:B------:R-:W-:Y:S01]  /*4410*/  PRMT R59, R125, 0x5410, R123 ;  /* 0x000054107d3b7816 */ /* 0x000fe2000000007b */
[----:B------:R-:W-:Y:S01]  /*4420*/  FFMA.FTZ R37, R37, R122, R40 ;  /* 0x0000007a25257223 */ /* 0x000fe20000010028 */
[----:B------:R-:W-:Y:S01]  /*4430*/  PRMT R120, R107, 0x5432, R120 ;  /* 0x000054326b787816 */ /* 0x000fe20000000078 */
[----:B------:R-:W-:Y:S01]  /*4440*/  IMAD.U32 R126, R124, 0x10000, RZ ;  /* 0x000100007c7e7824 */ /* 0x000fe200078e00ff */
[----:B------:R-:W-:-:S02]  /*4450*/  LOP3.LUT R123, R119, 0xffff0000, RZ, 0xc0, !PT ;  /* 0xffff0000777b7812 */ /* 0x000fc400078ec0ff */
[----:B------:R-:W-:Y:S01]  /*4460*/  LOP3.LUT R119, R118, 0xffff0000, RZ, 0xc0, !PT ;  /* 0xffff000076777812 */ /* 0x000fe200078ec0ff */
[----:B------:R-:W-:Y:S01]  /*4470*/  IMAD.U32 R118, R120, 0x10000, RZ ;  /* 0x0001000078767824 */ /* 0x000fe200078e00ff */
[----:B------:R-:W-:Y:S01]  /*4480*/  PRMT R121, R127, 0x5410, R121 ;  /* 0x000054107f797816 */ /* 0x000fe20000000079 */
[----:B------:R-:W-:Y:S01]  /*4490*/  FMUL.FTZ R125, R116, R123 ;  /* 0x0000007b747d7220 */ /* 0x000fe20000410000 */
[----:B------:R-:W-:Y:S01]  /*44a0*/  LOP3.LUT R124, R124, 0xffff0000, RZ, 0xc0, !PT ;  /* 0xffff00007c7c7812 */ /* 0x000fe200078ec0ff */
[----:B------:R-:W-:Y:S01]  /*44b0*/  FMUL.FTZ R127, R116, R119 ;  /* 0x00000077747f7220 */ /* 0x000fe20000410000 */
[C---:B------:R-:W-:Y:S01]  /*44c0*/  FMUL.FTZ R116, R117.reuse, R126 ;  /* 0x0000007e75747220 */ /* 0x040fe20000410000 */
[-C--:B------:R-:W-:Y:S01]  /*44d0*/  FMUL.FTZ R117, R117, R118.reuse ;  /* 0x0000007675757220 */ /* 0x080fe20000410000 */
[----:B------:R-:W-:Y:S02]  /*44e0*/  LOP3.LUT R120, R120, 0xffff0000, RZ, 0xc0, !PT ;  /* 0xffff000078787812 */ /* 0x000fe400078ec0ff */
[C---:B------:R-:W-:Y:S01]  /*44f0*/  FFMA.FTZ R118, R115.reuse, R118, -R116 ;  /* 0x0000007673767223 */ /* 0x040fe20000010874 */
[----:B------:R-:W-:Y:S01]  /*4500*/  FFMA.FTZ R126, R115, R126, R117 ;  /* 0x0000007e737e7223 */ /* 0x000fe20000010075 */
[----:B------:R-:W-:Y:S01]  /*4510*/  IMAD.U32 R117, R121, 0x10000, RZ ;  /* 0x0001000079757824 */ /* 0x000fe200078e00ff */
[----:B------:R-:W-:Y:S01]  /*4520*/  LOP3.LUT R114, R13, 0xffff0000, RZ, 0xc0, !PT ;  /* 0xffff00000d727812 */ /* 0x000fe200078ec0ff */
[----:B------:R-:W-:-:S02]  /*4530*/  IMAD.U32 R115, R59, 0x10000, RZ ;  /* 0x000100003b737824 */ /* 0x000fc400078e00ff */
[C---:B------:R-:W-:Y:S01]  /*4540*/  FMUL.FTZ R116, R57.reuse, R124 ;  /* 0x0000007c39747220 */ /* 0x040fe20000410000 */
[-C--:B------:R-:W-:Y:S01]  /*4550*/  FMUL.FTZ R122, R57, R120.reuse ;  /* 0x00000078397a7220 */ /* 0x080fe20000410000 */
[C---:B------:R-:W-:Y:S01]  /*4560*/  FMUL.FTZ R57, R42.reuse, R117 ;  /* 0x000000752a397220 */ /* 0x040fe20000410000 */
[----:B------:R-:W-:Y:S01]  /*4570*/  FMUL.FTZ R42, R42, R115 ;  /* 0x000000732a2a7220 */ /* 0x000fe20000410000 */
[----:B------:R-:W-:Y:S01]  /*4580*/  LOP3.LUT R56, R56, 0xffff0000, RZ, 0xc0, !PT ;  /* 0xffff000038387812 */ /* 0x000fe200078ec0ff */
[C---:B------:R-:W-:Y:S01]  /*4590*/  FFMA.FTZ R40, R114.reuse, R119, -R125 ;  /* 0x0000007772287223 */ /* 0x040fe2000001087d */
[----:B------:R-:W-:Y:S01]  /*45a0*/  LOP3.LUT R121, R121, 0xffff0000, RZ, 0xc0, !PT ;  /* 0xffff000079797812 */ /* 0x000fe200078ec0ff */
[----:B------:R-:W-:Y:S01]  /*45b0*/  FFMA.FTZ R114, R114, R123, R127 ;  /* 0x0000007b72727223 */ /* 0x000fe2000001007f */
[----:B------:R-:W-:Y:S01]  /*45c0*/  LOP3.LUT R59, R59, 0xffff0000, RZ, 0xc0, !PT ;  /* 0xffff00003b3b7812 */ /* 0x000fe200078ec0ff */
[----:B------:R-:W-:Y:S01]  /*45d0*/  FFMA.FTZ R117, R38, R117, R42 ;  /* 0x0000007526757223 */ /* 0x000fe2000001002a */
[----:B------:R-:W-:Y:S01]  /*45e0*/  LOP3.LUT R12, R12, 0xffff0000, RZ, 0xc0, !PT ;  /* 0xffff00000c0c7812 */ /* 0x000fe200078ec0ff */
[C---:B------:R-:W-:Y:S01]  /*45f0*/  FFMA.FTZ R119, R43.reuse, R120, -R116 ;  /* 0x000000782b777223 */ /* 0x040fe20000010874 */
[----:B------:R-:W-:Y:S01]  /*4600*/  FFMA.FTZ R123, R43, R124, R122 ;  /* 0x0000007c2b7b7223 */ /* 0x000fe2000001007a */
[----:B------:R-:W-:Y:S01]  /*4610*/  FFMA.FTZ R57, R38, R115, -R57 ;  /* 0x0000007326397223 */ /* 0x000fe20000010839 */
[----:B------:R-:W-:Y:S01]  /*4620*/  IMAD.U32 R42, R41, 0x10000, RZ ;  /* 0x00010000292a7824 */ /* 0x000fe200078e00ff */
[----:B------:R-:W-:Y:S01]  /*4630*/  LOP3.LUT R58, R58, 0xffff0000, RZ, 0xc0, !PT ;  /* 0xffff00003a3a7812 */ /* 0x000fe200078ec0ff */
[C---:B------:R-:W-:Y:S01]  /*4640*/  FMUL.FTZ R43, R56.reuse, R121 ;  /* 0x00000079382b7220 */ /* 0x040fe20000410000 */
[----:B------:R-:W-:Y:S01]  /*4650*/  IMAD.U32 R38, R39, 0x10000, RZ ;  /* 0x0001000027267824 */ /* 0x000fe200078e00ff */
[----:B------:R-:W-:Y:S01]  /*4660*/  LOP3.LUT R41, R41, 0xffff0000, RZ, 0xc0, !PT ;  /* 0xffff000029297812 */ /* 0x000fe200078ec0ff */
[-C--:B------:R-:W-:Y:S01]  /*4670*/  FMUL.FTZ R115, R56, R59.reuse ;  /* 0x0000003b38737220 */ /* 0x080fe20000410000 */
[----:B------:R-:W-:Y:S01]  /*4680*/  LOP3.LUT R39, R39, 0xffff0000, RZ, 0xc0, !PT ;  /* 0xffff000027277812 */ /* 0x000fe200078ec0ff */
[C---:B------:R-:W-:Y:S01]  /*4690*/  IMAD.U32 R13, R14.reuse, 0x10000, RZ ;  /* 0x000100000e0d7824 */ /* 0x040fe200078e00ff */
[----:B------:R-:W-:Y:S01]  /*46a0*/  LOP3.LUT R14, R14, 0xffff0000, RZ, 0xc0, !PT ;  /* 0xffff00000e0e7812 */ /* 0x000fe200078ec0ff */
[C---:B------:R-:W-:Y:S01]  /*46b0*/  FFMA.FTZ R56, R12.reuse, R59, -R43 ;  /* 0x0000003b0c387223 */ /* 0x040fe2000001082b */
[----:B------:R-:W-:Y:S01]  /*46c0*/  FFMA.FTZ R12, R12, R121, R115 ;  /* 0x000000790c0c7223 */ /* 0x000fe20000010073 */
[----:B------:R-:W-:Y:S01]  /*46d0*/  FMUL.FTZ R116, R36, R42 ;  /* 0x0000002a24747220 */ /* 0x000fe20000410000 */
[----:B------:R-:W-:Y:S01]  /*46e0*/  FMUL.FTZ R59, R58, R41 ;  /* 0x000000293a3b7220 */ /* 0x000fe20000410000 */
[-C--:B------:R-:W-:Y:S01]  /*46f0*/  FMUL.FTZ R43, R36, R38.reuse ;  /* 0x00000026242b7220 */ /* 0x080fe20000410000 */
[-C--:B------:R-:W-:Y:S01]  /*4700*/  FMUL.FTZ R58, R58, R39.reuse ;  /* 0x000000273a3a7220 */ /* 0x080fe20000410000 */
[C---:B------:R-:W-:Y:S01]  /*4710*/  FFMA.FTZ R116, R13.reuse, R38, -R116 ;  /* 0x000000260d747223 */ /* 0x040fe20000010874 */
[----:B------:R-:W-:Y:S01]  /*4720*/  FFMA.FTZ R59, R14, R39, -R59 ;  /* 0x000000270e3b7223 */ /* 0x000fe2000001083b */
[----:B------:R-:W-:Y:S01]  /*4730*/  F2FP.BF16.F32.PACK_AB R56, R56, R57 ;  /* 0x000000393838723e */ /* 0x000fe200000010ff */
[----:B------:R-:W-:Y:S01]  /*4740*/  FFMA.FTZ R43, R13, R42, R43 ;  /* 0x0000002a0d2b7223 */ /* 0x000fe2000001002b */
[----:B------:R-:W-:Y:S01]  /*4750*/  FFMA.FTZ R58, R14, R41, R58 ;  /* 0x000000290e3a7223 */ /* 0x000fe2000001003a */
[----:B------:R-:W-:-:S02]  /*4760*/  F2FP.BF16.F32.PACK_AB R37, R114, R37 ;  /* 0x000000257225723e */ /* 0x000fc400000010ff */
[----:B------:R-:W-:Y:S02]  /*4770*/  F2FP.BF16.F32.PACK_AB R123, R123, R126 ;  /* 0x0000007e7b7b723e */ /* 0x000fe400000010ff */
[----:B------:R-:W-:Y:S01]  /*4780*/  F2FP.BF16.F32.PACK_AB R36, R12, R117 ;  /* 0x000000750c24723e */ /* 0x000fe200000010ff */
[----:B------:R-:W-:Y:S01]  /*4790*/  IMAD.MOV.U32 R12, RZ, RZ, R56 ;  /* 0x000000ffff0c7224 */ /* 0x000fe200078e0038 */
[----:B------:R-:W-:Y:S01]  /*47a0*/  F2FP.BF16.F32.PACK_AB R13, R40, R15 ;  /* 0x0000000f280d723e */ /* 0x000fe200000010ff */
[----:B------:R-:W-:Y:S01]  /*47b0*/  IMAD.MOV.U32 R57, RZ, RZ, R37 ;  /* 0x000000ffff397224 */ /* 0x000fe200078e0025 */
[----:B------:R-:W-:Y:S01]  /*47c0*/  F2FP.BF16.F32.PACK_AB R14, R59, R116 ;  /* 0x000000743b0e723e */ /* 0x000fe200000010ff */
[----:B------:R-:W-:Y:S01]  /*47d0*/  IMAD.MOV.U32 R56, RZ, RZ, R36 ;  /* 0x000000ffff387224 */ /* 0x000fe200078e0024 */
[----:B------:R-:W-:Y:S01]  /*47e0*/  F2FP.BF16.F32.PACK_AB R15, R119, R118 ;  /* 0x00000076770f723e */ /* 0x000fe200000010ff */
[----:B------:R-:W-:Y:S01]  /*47f0*/  IMAD.MOV.U32 R59, RZ, RZ, R123 ;  /* 0x000000ffff3b7224 */ /* 0x000fe200078e007b */
[----:B------:R-:W-:-:S07]  /*4800*/  F2FP.BF16.F32.PACK_AB R58, R58, R43 ;  /* 0x0000002b3a3a723e */ /* 0x000fce00000010ff */
.L_x_1433:
[----:B------:R-:W-:Y:S05]  /*4810*/  BSYNC B2 ;  /* 0x0000000000027941 */ /* 0x000fea0003800000 */
.L_x_1432:
[----:B------:R-:W-:Y:S01]  /*4820*/  ISETP.GE.AND P4, PT, R11, R104, PT ;  /* 0x000000680b00720c */ /* 0x000fe20003f86270 */
[----:B--2---:R4:W-:-:S12]  /*4830*/  ST.E.128 desc[UR60][R92.64], R12 ;  /* 0x0000000c5c007985 */ /* 0x0049d8000c101d3c */
[----:B------:R-:W-:-:S05]  /*4840*/  @!P4 IMAD.WIDE R94, R11, 0x2, R94 ;  /* 0x000000020b5ec825 */ /* 0x000fca00078e025e */
[----:B---3--:R4:W-:Y:S02]  /*4850*/  @!P4 ST.E.128 desc[UR60][R94.64], R56 ;  /* 0x000000385e00c985 */ /* 0x0089e4000c101d3c */
.L_x_1431:
[----:B------:R-:W-:Y:S05]  /*4860*/  BSYNC B1 ;  /* 0x0000000000017941 */ /* 0x000fea0003800000 */
.L_x_1430:
[----:B------:R-:W-:-:S03]  /*4870*/  UMOV UR4, 0xffffffff ;  /* 0xffffffff00047882 */ /* 0x000fc60000000000 */
[----:B------:R-:W-:Y:S05]  /*4880*/  BRA.DIV UR4, `(.L_x_1434) ;  /* 0x0000014204d87947 */ /* 0x000fea000b800000 */
[----:B0-----:R-:W0:Y:S04]  /*4890*/  SHFL.IDX PT, R103, R103, 0x1, 0x1c1f ;  /* 0x003c1f0067677f89 */ /* 0x001e2800000e0000 */
[----:B------:R-:W0:Y:S02]  /*48a0*/  SHFL.IDX PT, R102, R102, 0x1, 0x1c1f ;  /* 0x003c1f0066667f89 */ /* 0x000e2400000e0000 */
.L_x_1677:
[----:B------:R-:W-:-:S05]  /*48b0*/  VIADD R11, R204, 0x40 ;  /* 0x00000040cc0b7836 */ /* 0x000fca0000000000 */
[----:B------:R-:W-:-:S13]  /*48c0*/  ISETP.GE.OR P4, PT, R11, R100, P1 ;  /* 0x000000640b00720c */ /* 0x000fda0000f86670 */
[----:B------:R-:W-:Y:S05]  /*48d0*/  @P4 BRA `(.L_x_1419) ;  /* 0x0000000c00084947 */ /* 0x000fea0003800000 */
[----:B----4-:R-:W4:Y:S01]  /*48e0*/  LDL R13, [R1+0x58] ;  /* 0x00005800010d7983 */ /* 0x010f220000100800 */
[----:B------:R-:W-:Y:S01]  /*48f0*/  SEL R106, R89, R106, !P0 ;  /* 0x0000006a596a7207 */ /* 0x000fe20004000000 */
[----:B------:R-:W-:Y:S01]  /*4900*/  VIADD R14, R204, 0x40 ;  /* 0x00000040cc0e7836 */ /* 0x000fe20000000000 */
[----:B0-----:R-:W-:Y:S01]  /*4910*/  LEA R40, P4, R68, R102, 0x1 ;  /* 0x0000006644287211 */ /* 0x001fe200078808ff */
[----:B------:R-:W-:Y:S01]  /*4920*/  VIADD R12, R204, 0x40 ;  /* 0x00000040cc0c7836 */ /* 0x000fe20000000000 */
[----:B------:R-:W-:Y:S01]  /*4930*/  SHF.R.S32.HI R11, RZ, 0x1f, R106 ;  /* 0x0000001fff0b7819 */ /* 0x000fe2000001146a */
[----:B------:R-:W-:Y:S01]  /*4940*/  IMAD.SHL.U32 R14, R14, 0x40, RZ ;  /* 0x000000400e0e7824 */ /* 0x000fe200078e00ff */
[----:B------:R-:W-:Y:S01]  /*4950*/  BSSY B1, `(.L_x_1435) ;  /* 0x000006e000017945 */ /* 0x000fe20003800000 */
[----:B------:R-:W-:Y:S01]  /*4960*/  IMAD.SHL.U32 R12, R12, 0x40, RZ ;  /* 0x000000400c0c7824 */ /* 0x000fe200078e00ff */
[----:B------:R-:W-:Y:S02]  /*4970*/  LEA.HI R106, R11, R106, RZ, 0x4 ;  /* 0x0000006a0b6a7211 */ /* 0x000fe400078f20ff */
[----:B------:R-:W-:-:S02]  /*4980*/  LOP3.LUT R14, R14, 0x1c0, RZ, 0xc0, !PT ;  /* 0x000001c00e0e7812 */ /* 0x000fc400078ec0ff */
[----:B------:R-:W-:Y:S02]  /*4990*/  LEA.HI.SX32 R11, R106, R69, 0x1c ;  /* 0x000000456a0b7211 */ /* 0x000fe400078fe2ff */
[----:B------:R-:W-:Y:S02]  /*49a0*/  LOP3.LUT R12, R12, 0x1c0, RZ, 0xc0, !PT ;  /* 0x000001c00c0c7812 */ /* 0x000fe400078ec0ff */
[----:B------:R-:W-:Y:S01]  /*49b0*/  SHF.R.U32.HI R14, RZ, 0x3, R14 ;  /* 0x00000003ff0e7819 */ /* 0x000fe2000001160e */
[----:B------:R-:W-:Y:S01]  /*49c0*/  IMAD.SHL.U32 R11, R11, 0x8, RZ ;  /* 0x000000080b0b7824 */ /* 0x000fe200078e00ff */
[----:B------:R-:W-:-:S04]  /*49d0*/  LEA.HI.X R41, R68, R103, R32, 0x1, P4 ;  /* 0x0000006744297211 */ /* 0x000fc800020f0c20 */
        /* <DEDUP_REMOVED lines=8> */
[----:B------:R-:W4:Y:S01]  /*4a60*/  LDS.128 R36, [R36+0x1c400] ;  /* 0x01c4000024247984 */ /* 0x000f220000000c00 */
[----:B------:R-:W-:Y:S05]  /*4a70*/  @P2 BRA `(.L_x_1436) ;  /* 0x00000004006c2947 */ /* 0x000fea0003800000 */
[----:B------:R-:W-:Y:S01]  /*4a80*/  SHF.R.U32.HI R106, RZ, 0x10, R45 ;  /* 0x00000010ff6a7819 */ /* 0x000fe2000001162d */
[----:B0-----:R-:W-:Y:S01]  /*4a90*/  IMAD.U32 R43, R13, 0x10000, RZ ;  /* 0x000100000d2b7824 */ /* 0x001fe200078e00ff */
[----:B------:R-:W-:Y:S02]  /*4aa0*/  SHF.R.U32.HI R56, RZ, 0x10, R49 ;  /* 0x00000010ff387819 */ /* 0x000fe40000011631 */
[----:B------:R-:W-:Y:S02]  /*4ab0*/  PRMT R109, R109, 0x5410, R106 ;  /* 0x000054106d6d7816 */ /* 0x000fe4000000006a */
[----:B------:R-:W-:Y:S02]  /*4ac0*/  PRMT R113, R113, 0x5410, R56 ;  /* 0x0000541071717816 */ /* 0x000fe40000000038 */
[----:B------:R-:W-:Y:S02]  /*4ad0*/  SHF.R.U32.HI R92, RZ, 0x10, R51 ;  /* 0x00000010ff5c7819 */ /* 0x000fe40000011633 */
[--C-:B---3--:R-:W-:Y:S01]  /*4ae0*/  SHF.R.U64 R94, R46, 0x10, R47.reuse ;  /* 0x000000102e5e7819 */ /* 0x108fe2000000122f */
[----:B------:R-:W-:Y:S01]  /*4af0*/  IMAD.U32 R56, R113, 0x10000, RZ ;  /* 0x0001000071387824 */ /* 0x000fe200078e00ff */
[----:B------:R-:W-:Y:S01]  /*4b00*/  SHF.R.U32.HI R58, RZ, 0x10, R47 ;  /* 0x00000010ff3a7819 */ /* 0x000fe2000001162f */
[----:B----4-:R-:W-:Y:S01]  /*4b10*/  IMAD.U32 R47, R37, 0x10000, RZ ;  /* 0x00010000252f7824 */ /* 0x010fe200078e00ff */
[----:B------:R-:W-:Y:S01]  /*4b20*/  SHF.R.U64 R57, R50, 0x10, R51 ;  /* 0x0000001032397819 */ /* 0x000fe20000001233 */
[----:B------:R-:W-:Y:S01]  /*4b30*/  IMAD.U32 R50, R109, 0x10000, RZ ;  /* 0x000100006d327824 */ /* 0x000fe200078e00ff */
[----:B------:R-:W-:-:S02]  /*4b40*/  PRMT R111, R111, 0x5410, R92 ;  /* 0x000054106f6f7816 */ /* 0x000fc4000000005c */
[----:B------:R-:W-:Y:S01]  /*4b50*/  SHF.R.U64 R59, R48, 0x10, R49 ;  /* 0x00000010303b7819 */ /* 0x000fe20000001231 */
[----:B------:R-:W-:Y:S01]  /*4b60*/  FMUL.FTZ R92, R47, R50 ;  /* 0x000000322f5c7220 */ /* 0x000fe20000410000 */
[----:B------:R-:W-:Y:S01]  /*4b70*/  LOP3.LUT R48, R37, 0xffff0000, RZ, 0xc0, !PT ;  /* 0xffff000025307812 */ /* 0x000fe200078ec0ff */
[----:B------:R-:W-:Y:S01]  /*4b80*/  IMAD.U32 R49, R39, 0x10000, RZ ;  /* 0x0001000027317824 */ /* 0x000fe200078e00ff */
[----:B------:R-:W-:Y:S01]  /*4b90*/  PRMT R107, R107, 0x5410, R58 ;  /* 0x000054106b6b7816 */ /* 0x000fe2000000003a */
[----:B------:R-:W-:Y:S01]  /*4ba0*/  FMUL.FTZ R58, R47, R56 ;  /* 0x000000382f3a7220 */ /* 0x000fe20000410000 */
[----:B------:R-:W-:Y:S01]  /*4bb0*/  LOP3.LUT R113, R113, 0xffff0000, RZ, 0xc0, !PT ;  /* 0xffff000071717812 */ /* 0x000fe200078ec0ff */
[----:B------:R-:W-:Y:S01]  /*4bc0*/  IMAD.U32 R47, R111, 0x10000, RZ ;  /* 0x000100006f2f7824 */ /* 0x000fe200078e00ff */
[----:B------:R-:W-:Y:S01]  /*4bd0*/  LOP3.LUT R109, R109, 0xffff0000, RZ, 0xc0, !PT ;  /* 0xffff00006d6d7812 */ /* 0x000fe200078ec0ff */
[----:B------:R-:W-:Y:S01]  /*4be0*/  FFMA.FTZ R58, R43, R50, -R58 ;  /* 0x000000322b3a7223 */ /* 0x000fe2000001083a */
[----:B------:R-:W-:Y:S01]  /*4bf0*/  SHF.R.U64 R93, R44, 0x10, R45 ;  /* 0x000000102c5d7819 */ /* 0x000fe2000000122d */
[----:B------:R-:W-:Y:S01]  /*4c00*/  FMUL.FTZ R51, R48, R113 ;  /* 0x0000007130337220 */ /* 0x000fe20000410000 */
[----:B------:R-:W-:Y:S01]  /*4c10*/  LOP3.LUT R44, R13, 0xffff0000, RZ, 0xc0, !PT ;  /* 0xffff00000d2c7812 */ /* 0x000fe200078ec0ff */
[----:B------:R-:W-:Y:S01]  /*4c20*/  FFMA.FTZ R92, R43, R56, R92 ;  /* 0x000000382b5c7223 */ /* 0x000fe2000001005c */
[----:B------:R-:W-:Y:S01]  /*4c30*/  PRMT R110, R110, 0x5410, R57 ;  /* 0x000054106e6e7816 */ /* 0x000fe20000000039 */
[----:B------:R-:W-:Y:S01]  /*4c40*/  FMUL.FTZ R57, R48, R109 ;  /* 0x0000006d30397220 */ /* 0x000fe20000410000 */
[C---:B------:R-:W-:Y:S01]  /*4c50*/  IMAD.U32 R45, R36.reuse, 0x10000, RZ ;  /* 0x00010000242d7824 */ /* 0x040fe200078e00ff */
[----:B------:R-:W-:Y:S01]  /*4c60*/  LOP3.LUT R46, R36, 0xffff0000, RZ, 0xc0, !PT ;  /* 0xffff0000242e7812 */ /* 0x000fe200078ec0ff */
[----:B------:R-:W-:Y:S01]  /*4c70*/  IMAD.U32 R43, R107, 0x10000, RZ ;  /* 0x000100006b2b7824 */ /* 0x000fe200078e00ff */
[----:B------:R-:W-:Y:S01]  /*4c80*/  PRMT R112, R112, 0x5410, R59 ;  /* 0x0000541070707816 */ /* 0x000fe2000000003b */
[----:B------:R-:W-:-:S02]  /*4c90*/  IMAD.U32 R36, R15, 0x10000, RZ ;  /* 0x000100000f247824 */ /* 0x000fc400078e00ff */
[----:B------:R-:W-:Y:S01]  /*4ca0*/  FMUL.FTZ R59, R49, R47 ;  /* 0x0000002f313b7220 */ /* 0x000fe20000410000 */
[C---:B------:R-:W-:Y:S01]  /*4cb0*/  FFMA.FTZ R51, R44.reuse, R109, -R51 ;  /* 0x0000006d2c337223 */ /* 0x040fe20000010833 */
[----:B------:R-:W-:Y:S01]  /*4cc0*/  FFMA.FTZ R57, R44, R113, R57 ;  /* 0x000000712c397223 */ /* 0x000fe20000010039 */
[----:B------:R-:W-:Y:S01]  /*4cd0*/  LOP3.LUT R39, R39, 0xffff0000, RZ, 0xc0, !PT ;  /* 0xffff000027277812 */ /* 0x000fe200078ec0ff */
[-C--:B------:R-:W-:Y:S01]  /*4ce0*/  FMUL.FTZ R50, R49, R43.reuse ;  /* 0x0000002b31327220 */ /* 0x080fe20000410000 */
[----:B------:R-:W-:Y:S01]  /*4cf0*/  LOP3.LUT R48, R111, 0xffff0000, RZ, 0xc0, !PT ;  /* 0xffff00006f307812 */ /* 0x000fe200078ec0ff */
[----:B------:R-:W-:Y:S01]  /*4d00*/  FFMA.FTZ R59, R36, R43, -R59 ;  /* 0x0000002b243b7223 */ /* 0x000fe2000001083b */
[----:B------:R-:W-:Y:S01]  /*4d10*/  LOP3.LUT R44, R107, 0xffff0000, RZ, 0xc0, !PT ;  /* 0xffff00006b2c7812 */ /* 0x000fe200078ec0ff */
[----:B------:R-:W-:Y:S01]  /*4d20*/  IMAD.U32 R43, R112, 0x10000, RZ ;  /* 0x00010000702b7824 */ /* 0x000fe200078e00ff */
[----:B------:R-:W-:Y:S01]  /*4d30*/  PRMT R108, R108, 0x5410, R93 ;  /* 0x000054106c6c7816 */ /* 0x000fe2000000005d */
[----:B------:R-:W-:Y:S01]  /*4d40*/  FFMA.FTZ R47, R36, R47, R50 ;  /* 0x0000002f242f7223 */ /* 0x000fe20000010032 */
[----:B------:R-:W-:Y:S01]  /*4d50*/  LOP3.LUT R37, R15, 0xffff0000, RZ, 0xc0, !PT ;  /* 0xffff00000f257812 */ /* 0x000fe200078ec0ff */
[----:B------:R-:W-:Y:S01]  /*4d60*/  FMUL.FTZ R50, R39, R48 ;  /* 0x0000003027327220 */ /* 0x000fe20000410000 */
[----:B------:R-:W-:Y:S01]  /*4d70*/  PRMT R105, R105, 0x5410, R94 ;  /* 0x0000541069697816 */ /* 0x000fe2000000005e */
[----:B------:R-:W-:Y:S01]  /*4d80*/  FMUL.FTZ R94, R39, R44 ;  /* 0x0000002c275e7220 */ /* 0x000fe20000410000 */
[----:B------:R-:W-:Y:S01]  /*4d90*/  SHF.L.U32 R42, R12, 0x10, RZ ;  /* 0x000000100c2a7819 */ /* 0x000fe200000006ff */
[----:B------:R-:W-:-:S02]  /*4da0*/  IMAD.U32 R36, R108, 0x10000, RZ ;  /* 0x000100006c247824 */ /* 0x000fc400078e00ff */
[-C--:B------:R-:W-:Y:S01]  /*4db0*/  FMUL.FTZ R39, R45, R43.reuse ;  /* 0x0000002b2d277220 */ /* 0x080fe20000410000 */
[----:B------:R-:W-:Y:S01]  /*4dc0*/  LOP3.LUT R112, R112, 0xffff0000, RZ, 0xc0, !PT ;  /* 0xffff000070707812 */ /* 0x000fe200078ec0ff */
[----:B------:R-:W-:Y:S01]  /*4dd0*/  FFMA.FTZ R56, R37, R44, -R50 ;  /* 0x0000002c25387223 */ /* 0x000fe20000010832 */
[----:B------:R-:W-:Y:S02]  /*4de0*/  IMAD.U32 R15, R38, 0x10000, RZ ;  /* 0x00010000260f7824 */ /* 0x000fe400078e00ff */
[----:B------:R-:W-:Y:S01]  /*4df0*/  FMUL.FTZ R50, R45, R36 ;  /* 0x000000242d327220 */ /* 0x000fe20000410000 */
[----:B------:R-:W-:Y:S01]  /*4e00*/  FFMA.FTZ R94, R37, R48, R94 ;  /* 0x00000030255e7223 */ /* 0x000fe2000001005e */
[----:B------:R-:W-:Y:S01]  /*4e10*/  FFMA.FTZ R44, R42, R36, -R39 ;  /* 0x000000242a2c7223 */ /* 0x000fe20000010827 */
[----:B------:R-:W-:Y:S01]  /*4e20*/  LOP3.LUT R38, R38, 0xffff0000, RZ, 0xc0, !PT ;  /* 0xffff000026267812 */ /* 0x000fe200078ec0ff */
[C---:B------:R-:W-:Y:S01]  /*4e30*/  IMAD.U32 R37, R110.reuse, 0x10000, RZ ;  /* 0x000100006e257824 */ /* 0x040fe200078e00ff */
[----:B------:R-:W-:Y:S01]  /*4e40*/  LOP3.LUT R39, R110, 0xffff0000, RZ, 0xc0, !PT ;  /* 0xffff00006e277812 */ /* 0x000fe200078ec0ff */
[C---:B------:R-:W-:Y:S01]  /*4e50*/  IMAD.U32 R36, R105.reuse, 0x10000, RZ ;  /* 0x0001000069247824 */ /* 0x040fe200078e00ff */
[----:B------:R-:W-:Y:S01]  /*4e60*/  LOP3.LUT R13, R12, 0xffff0000, RZ, 0xc0, !PT ;  /* 0xffff00000c0d7812 */ /* 0x000fe200078ec0ff */
[----:B------:R-:W-:Y:S01]  /*4e70*/  FMUL.FTZ R48, R46, R112 ;  /* 0x000000702e307220 */ /* 0x000fe20000410000 */
[----:B------:R-:W-:Y:S01]  /*4e80*/  LOP3.LUT R108, R108, 0xffff0000, RZ, 0xc0, !PT ;  /* 0xffff00006c6c7812 */ /* 0x000fe200078ec0ff */
[----:B------:R-:W-:Y:S01]  /*4e90*/  FFMA.FTZ R50, R42, R43, R50 ;  /* 0x0000002b2a327223 */ /* 0x000fe20000010032 */
[----:B------:R-:W-:Y:S01]  /*4ea0*/  LOP3.LUT R105, R105, 0xffff0000, RZ, 0xc0, !PT ;  /* 0xffff000069697812 */ /* 0x000fe200078ec0ff */
[----:B------:R-:W-:-:S02]  /*4eb0*/  IMAD.U32 R12, R14, 0x10000, RZ ;  /* 0x000100000e0c7824 */ /* 0x000fc400078e00ff */
[C---:B------:R-:W-:Y:S01]  /*4ec0*/  FMUL.FTZ R45, R15.reuse, R37 ;  /* 0x000000250f2d7220 */ /* 0x040fe20000410000 */
[----:B------:R-:W-:Y:S01]  /*4ed0*/  FMUL.FTZ R42, R15, R36 ;  /* 0x000000240f2a7220 */ /* 0x000fe20000410000 */
[----:B------:R-:W-:Y:S01]  /*4ee0*/  LOP3.LUT R14, R14, 0xffff0000, RZ, 0xc0, !PT ;  /* 0xffff00000e0e7812 */ /* 0x000fe200078ec0ff */
[----:B------:R-:W-:Y:S01]  /*4ef0*/  FMUL.FTZ R15, R38, R39 ;  /* 0x00000027260f7220 */ /* 0x000fe20000410000 */
[-C--:B------:R-:W-:Y:S01]  /*4f00*/  FMUL.FTZ R46, R46, R108.reuse ;  /* 0x0000006c2e2e7220 */ /* 0x080fe20000410000 */
[C---:B------:R-:W-:Y:S01]  /*4f10*/  FFMA.FTZ R43, R13.reuse, R108, -R48 ;  /* 0x0000006c0d2b7223 */ /* 0x040fe20000010830 */
[----:B------:R-:W-:Y:S01]  /*4f20*/  FMUL.FTZ R38, R38, R105 ;  /* 0x0000006926267220 */ /* 0x000fe20000410000 */
[C---:B------:R-:W-:Y:S01]  /*4f30*/  FFMA.FTZ R45, R12.reuse, R36, -R45 ;  /* 0x000000240c2d7223 */ /* 0x040fe2000001082d */
[----:B------:R-:W-:Y:S01]  /*4f40*/  FFMA.FTZ R42, R12, R37, R42 ;  /* 0x000000250c2a7223 */ /* 0x000fe2000001002a */
[----:B------:R-:W-:Y:S01]  /*4f50*/  FFMA.FTZ R13, R13, R112, R46 ;  /* 0x000000700d0d7223 */ /* 0x000fe2000001002e */
[C---:B------:R-:W-:Y:S01]  /*4f60*/  FFMA.FTZ R12, R14.reuse, R105, -R15 ;  /* 0x000000690e0c7223 */ /* 0x040fe2000001080f */
[----:B------:R-:W-:Y:S01]  /*4f70*/  FFMA.FTZ R39, R14, R39, R38 ;  /* 0x000000270e277223 */ /* 0x000fe20000010026 */
[----:B------:R-:W-:-:S02]  /*4f80*/  F2FP.BF16.F32.PACK_AB R51, R51, R58 ;  /* 0x0000003a3333723e */ /* 0x000fc400000010ff */
        /* <DEDUP_REMOVED lines=8> */
[----:B------:R-:W-:-:S02]  /*5010*/  F2FP.BF16.F32.PACK_AB R15, R56, R59 ;  /* 0x0000003b380f723e */ /* 0x000fc400000010ff */
[----:B------:R-:W-:-:S07]  /*5020*/  F2FP.BF16.F32.PACK_AB R37, R57, R92 ;  /* 0x0000005c3925723e */ /* 0x000fce00000010ff */
.L_x_1436:
[----:B------:R-:W-:Y:S05]  /*5030*/  BSYNC B1 ;  /* 0x0000000000017941 */ /* 0x000fea0003800000 */
.L_x_1435:
[----:B------:R-:W-:Y:S01]  /*5040*/  ISETP.GE.AND P2, PT, R11, R104, PT ;  /* 0x000000680b00720c */ /* 0x000fe20003f46270 */
[----:B0-----:R0:W-:Y:S02]  /*5050*/  ST.E.128 desc[UR60][R40.64], R12 ;  /* 0x0000000c28007985 */ /* 0x0011e4000c101d3c */
[----:B0-----:R-:W-:Y:S02]  /*5060*/  IMAD.MOV.U32 R12, RZ, RZ, R102 ;  /* 0x000000ffff0c7224 */ /* 0x001fe400078e0066 */
[----:B------:R-:W-:-:S08]  /*5070*/  IMAD.MOV.U32 R13, RZ, RZ, R103 ;  /* 0x000000ffff0d7224 */ /* 0x000fd000078e0067 */
[----:B------:R-:W-:Y:S05]  /*5080*/  @P2 BRA `(.L_x_1419) ;  /* 0x00000004001c2947 */ /* 0x000fea0003800000 */
[----:B------:R-:W-:-:S05]  /*5090*/  IMAD.WIDE R12, R11, 0x2, R12 ;  /* 0x000000020b0c7825 */ /* 0x000fca00078e020c */
[----:B----4-:R0:W-:Y:S01]  /*50a0*/  ST.E.128 desc[UR60][R12.64], R36 ;  /* 0x000000240c007985 */ /* 0x0101e2000c101d3c */
[----:B------:R-:W-:Y:S05]  /*50b0*/  BRA `(.L_x_1419) ;  /* 0x0000000400107947 */ /* 0x000fea0003800000 */
.L_x_1400:
[----:B------:R-:W-:-:S13]  /*50c0*/  ISETP.NE.AND P3, PT, R209, 0x3, PT ;  /* 0x00000003d100780c */ /* 0x000fda0003f65270 */
[----:B------:R-:W-:Y:S05]  /*50d0*/  @!P3 BRA `(.L_x_1437) ;  /* 0x000000000004b947 */ /* 0x000fea0003800000 */
[----:B------:R-:W-:Y:S01]  /*50e0*/  BPT.TRAP 0x1 ;  /* 0x000000040000795c */ /* 0x000fe20000300000 */
.L_x_1437:
[----:B------:R-:W-:Y:S01]  /*50f0*/  IMAD R4, R18, 0x8, R19 ;  /* 0x0000000812047824 */ /* 0x000fe200078e0213 */
[----:B------:R-:W-:Y:S01]  /*5100*/  SHF.L.U32 R101, R207, 0x1f, RZ ;  /* 0x0000001fcf657819 */ /* 0x000fe200000006ff */
[----:B------:R-:W-:Y:S01]  /*5110*/  BSSY B1, `(.L_x_1438) ;  /* 0x0000004000017945 */ /* 0x000fe20003800000 */
[----:B------:R-:W-:Y:S02]  /*5120*/  SHF.R.S32.HI R98, RZ, 0x1f, R97 ;  /* 0x0000001fff627819 */ /* 0x000fe40000011461 */
[----:B------:R-:W0:Y:S02]  /*5130*/  SYNCS.PHASECHK.TRANS64.TRYWAIT P2, [R4+URZ+0x32490], R101 ;  /* 0x03249065040075a7 */ /* 0x000e24000804017f */
[----:B0-----:R-:W-:Y:S05]  /*5140*/  @!P2 BRA `(.L_x_1439) ;  /* 0x0000013800f4a947 */ /* 0x001fea0003800000 */
.L_x_1678:
[----:B------:R-:W-:Y:S05]  /*5150*/  BSYNC B1 ;  /* 0x0000000000017941 */ /* 0x000fea0003800000 */
.L_x_1438:
        /* <DEDUP_REMOVED lines=27> */
.L_x_1682:
        /* <DEDUP_REMOVED lines=13> */
.L_x_1442:
[----:B------:R-:W-:Y:S05]  /*53e0*/  BSYNC B1 ;  /* 0x0000000000017941 */ /* 0x000fea0003800000 */
.L_x_1441:
[----:B------:R-:W-:-:S03]  /*53f0*/  UMOV UR4, 0xffffffff ;  /* 0xffffffff00047882 */ /* 0x000fc60000000000 */
[----:B------:R-:W-:Y:S05]  /*5400*/  BRA.DIV UR4, `(.L_x_1443) ;  /* 0x0000013a04a07947 */ /* 0x000fea000b800000 */
[----:B--2-4-:R2:W4:Y:S04]  /*5410*/  SHFL.IDX PT, R37, R41, 0x1, 0x1c1f ;  /* 0x003c1f0029257f89 */ /* 0x01452800000e0000 */
[----:B---3--:R2:W3:Y:S02]  /*5420*/  SHFL.IDX PT, R14, R40, 0x1, 0x1c1f ;  /* 0x003c1f00280e7f89 */ /* 0x0084e400000e0000 */
.L_x_1686:
        /* <DEDUP_REMOVED lines=13> */
.L_x_1419:
[----:B------:R-:W-:Y:S05]  /*5500*/  BSYNC B0 ;  /* 0x0000000000007941 */ /* 0x000fea0003800000 */
.L_x_1399:
        /* <DEDUP_REMOVED lines=9> */
[----:B--2---:R2:W-:Y:S01]  /*55a0*/  BAR.SYNC.DEFER_BLOCKING R91, 0x80 ;  /* 0x0002005b0000751d */ /* 0x0045e20000010000 */
[----:B-----5:R-:W-:-:S13]  /*55b0*/  LOP3.LUT P2, RZ, R11, 0x7f, RZ, 0xc0, !PT ;  /* 0x0000007f0bff7812 */ /* 0x020fda000784c0ff */
[----:B------:R-:W-:-:S05]  /*55c0*/  @!P2 VIADD R11, R4, 0x324a0 ;  /* 0x000324a0040ba836 */ /* 0x000fca0000000000 */
[----:B------:R-:W-:-:S04]  /*55d0*/  @!P2 PRMT R11, RZ, 0x654, R11 ;  /* 0x00000654ff0ba816 */ /* 0x000fc8000000000b */
[----:B------:R2:W-:Y:S01]  /*55e0*/  @!P2 SYNCS.ARRIVE.TRANS64.RED.A1T0 RZ, [R11+URZ], RZ ;  /* 0x000000ff0bffa9a7 */ /* 0x0005e2000810043f */
[----:B------:R-:W-:Y:S05]  /*55f0*/  @!P3 BRA `(.L_x_1445) ;  /* 0x000000000004b947 */ /* 0x000fea0003800000 */
[----:B------:R-:W-:Y:S01]  /*5600*/  BPT.TRAP 0x1 ;  /* 0x000000040000795c */ /* 0x000fe20000300000 */
.L_x_1445:
[----:B------:R-:W-:Y:S05]  /*5610*/  BSYNC B0 ;  /* 0x0000000000007941 */ /* 0x000fea0003800000 */
.L_x_1444:
[----:B------:R-:W5:Y:S01]  /*5620*/  SYNCS.PHASECHK.TRANS64.TRYWAIT P3, [R4+URZ+0x324b0], R101 ;  /* 0x0324b065040075a7 */ /* 0x000f62000806017f */
[----:B------:R-:W-:Y:S04]  /*5630*/  BSSY B0, `(.L_x_1446) ;  /* 0x0000002000007945 */ /* 0x000fe80003800000 */
[----:B-----5:R-:W-:Y:S05]  /*5640*/  @!P3 BRA `(.L_x_1447) ;  /* 0x000001380058b947 */ /* 0x020fea0003800000 */
.L_x_1687:
[----:B------:R-:W-:Y:S05]  /*5650*/  BSYNC B0 ;  /* 0x0000000000007941 */ /* 0x000fea0003800000 */
.L_x_1446:
        /* <DEDUP_REMOVED lines=18> */
[----:B------:R-:W-:Y:S01]  /*5780*/  LEA R44, P3, R12, UR4, 0x1 ;  /* 0x000000040c2c7c11 */ /* 0x000fe2000f8608ff */
[----:B------:R-:W-:-:S03]  /*5790*/  IMAD R11, R18, 0x6000, R75 ;  /* 0x00006000120b7824 */ /* 0x000fc600078e024b */
[----:B------:R-:W-:Y:S01]  /*57a0*/  LEA.HI.X R45, R12, UR5, R13, 0x1, P3 ;  /* 0x000000050c2d7c11 */ /* 0x000fe200098f0c0d */
[----:B------:R-:W-:Y:S01]  /*57b0*/  IMAD.IADD R13, R78, 0x1, R11 ;  /* 0x000000014e0d7824 */ /* 0x000fe200078e020b */
[----:B------:R-:W-:Y:S01]  /*57c0*/  ISETP.GE.AND P3, PT, R100, 0x1, PT ;  /* 0x000000016400780c */ /* 0x000fe20003f66270 */
[----:B------:R0:W2:Y:S01]  /*57d0*/  SHFL.IDX PT, R49, R44, RZ, 0x1c1f ;  /* 0x001c1fff2c317589 */ /* 0x0000a200000e0000 */
[--C-:B------:R-:W-:Y:S02]  /*57e0*/  IMAD R42, R11, 0x2, R24.reuse ;  /* 0x000000020b2a7824 */ /* 0x100fe400078e0218 */
[----:B------:R-:W-:Y:S01]  /*57f0*/  IMAD R11, R13, 0x2, R24 ;  /* 0x000000020d0b7824 */ /* 0x000fe200078e0218 */
[----:B------:R0:W3:Y:S08]  /*5800*/  SHFL.IDX PT, R47, R45, RZ, 0x1c1f ;  /* 0x001c1fff2d2f7589 */ /* 0x0000f000000e0000 */
[----:B0-----:R-:W-:Y:S05]  /*5810*/  @!P3 BRA `(.L_x_1449) ;  /* 0x0000000000a4b947 */ /* 0x001fea0003800000 */
[----:B------:R-:W-:Y:S02]  /*5820*/  ISETP.NE.AND P5, PT, R20, RZ, PT ;  /* 0x000000ff1400720c */ /* 0x000fe40003fa5270 */
[----:B------:R-:W-:Y:S02]  /*5830*/  ISETP.NE.AND P4, PT, R10, RZ, PT ;  /* 0x000000ff0a00720c */ /* 0x000fe40003f85270 */
[----:B------:R-:W-:-:S09]  /*5840*/  PRMT R43, R87, 0x8880, RZ ;  /* 0x00008880572b7816 */ /* 0x000fd200000000ff */
[----:B------:R-:W0:Y:S01]  /*5850*/  @P5 LDS.128 R12, [R42] ;  /* 0x000000002a0c5984 */ /* 0x000e220000000c00 */
[----:B-12---:R-:W-:-:S04]  /*5860*/  @P5 LEA R40, P3, R16, R49, 0x1 ;  /* 0x0000003110285211 */ /* 0x006fc800078608ff */
        /* <DEDUP_REMOVED lines=36> */
.L_x_1449:
[----:B------:R-:W-:Y:S05]  /*5ab0*/  BSYNC B0 ;  /* 0x0000000000007941 */ /* 0x000fea0003800000 */
.L_x_1448:
[----:B------:R-:W-:Y:S01]  /*5ac0*/  ISETP.GE.AND P3, PT, R100, 0x41, PT ;  /* 0x000000416400780c */ /* 0x000fe20003f66270 */
[----:B------:R-:W4:Y:S01]  /*5ad0*/  SHFL.IDX PT, R45, R45, 0x1, 0x1c1f ;  /* 0x003c1f002d2d7f89 */ /* 0x000f2200000e0000 */
[----:B------:R-:W-:Y:S03]  /*5ae0*/  BSSY B0, `(.L_x_1450) ;  /* 0x000002c000007945 */ /* 0x000fe60003800000 */
[----:B------:R0:W0:Y:S08]  /*5af0*/  SHFL.IDX PT, R43, R44, 0x1, 0x1c1f ;  /* 0x003c1f002c2b7f89 */ /* 0x00003000000e0000 */
[----:B------:R-:W-:Y:S05]  /*5b00*/  @!P3 BRA `(.L_x_1451) ;  /* 0x0000000000a4b947 */ /* 0x000fea0003800000 */
[----:B------:R-:W-:Y:S02]  /*5b10*/  ISETP.NE.AND P5, PT, R20, RZ, PT ;  /* 0x000000ff1400720c */ /* 0x000fe40003fa5270 */
[----:B------:R-:W-:Y:S02]  /*5b20*/  ISETP.NE.AND P4, PT, R10, RZ, PT ;  /* 0x000000ff0a00720c */ /* 0x000fe40003f85270 */
[----:B0-----:R-:W-:-:S09]  /*5b30*/  PRMT R44, R87, 0x8880, RZ ;  /* 0x00008880572c7816 */ /* 0x001fd200000000ff */
[----:B------:R-:W0:Y:S01]  /*5b40*/  @P5 LDS.128 R12, [R42+0x2000] ;  /* 0x002000002a0c5984 */ /* 0x000e220000000c00 */
[----:B-1----:R-:W-:-:S04]  /*5b50*/  @P5 LEA R40, P3, R16, R43, 0x1 ;  /* 0x0000002b10285211 */ /* 0x002fc800078608ff */
[----:B----4-:R-:W-:Y:S02]  /*5b60*/  @P5 LEA.HI.X R41, R16, R45, R17, 0x1, P3 ;  /* 0x0000002d10295211 */ /* 0x010fe400018f0c11 */
[----:B------:R-:W-:-:S04]  /*5b70*/  @P4 LEA R38, P3, R2, R43, 0x1 ;  /* 0x0000002b02264211 */ /* 0x000fc800078608ff */
[----:B------:R-:W-:Y:S02]  /*5b80*/  @P4 LEA.HI.X R39, R2, R45, R206, 0x1, P3 ;  /* 0x0000002d02274211 */ /* 0x000fe400018f0cce */
[----:B------:R-:W-:-:S13]  /*5b90*/  ISETP.NE.AND P3, PT, R9, RZ, PT ;  /* 0x000000ff0900720c */ /* 0x000fda0003f65270 */
[----:B------:R-:W-:-:S04]  /*5ba0*/  @P3 LEA R36, P6, R213, R43, 0x1 ;  /* 0x0000002bd5243211 */ /* 0x000fc800078c08ff */
[----:B------:R-:W-:Y:S01]  /*5bb0*/  @P3 LEA.HI.X R37, R213, R45, R222, 0x1, P6 ;  /* 0x0000002dd5253211 */ /* 0x000fe200030f0cde */
[----:B0-----:R0:W-:Y:S01]  /*5bc0*/  @P5 ST.E.128 desc[UR60][R40.64], R12 ;  /* 0x0000000c28005985 */ /* 0x0011e2000c101d3c */
        /* <DEDUP_REMOVED lines=29> */
.L_x_1451:
[----:B------:R-:W-:Y:S05]  /*5da0*/  BSYNC B0 ;  /* 0x0000000000007941 */ /* 0x000fea0003800000 */
.L_x_1450:
[----:B------:R-:W-:Y:S01]  /*5db0*/  @!PT LDS RZ, [RZ] ;  /* 0x00000000fffff984 */ /* 0x000fe20000000800 */
[----:B------:R-:W-:Y:S01]  /*5dc0*/  @!PT LDS RZ, [RZ] ;  /* 0x00000000fffff984 */ /* 0x000fe20000000800 */
[----:B------:R-:W-:Y:S01]  /*5dd0*/  @!PT LDS RZ, [RZ] ;  /* 0x00000000fffff984 */ /* 0x000fe20000000800 */
[----:B------:R-:W-:Y:S01]  /*5de0*/  @!PT LDS RZ, [RZ] ;  /* 0x00000000fffff984 */ /* 0x000fe20000000800 */
[----:B------:R5:W-:Y:S06]  /*5df0*/  MEMBAR.ALL.CTA ;  /* 0x0000000000007992 */ /* 0x000bec0000008000 */
[----:B-----5:R-:W5:Y:S01]  /*5e00*/  FENCE.VIEW.ASYNC.S ;  /* 0x00000000000073c6 */ /* 0x020f620000000000 */
[----:B-1----:R-:W-:Y:S01]  /*5e10*/  @!P2 VIADD R4, R4, 0x324c0 ;  /* 0x000324c00404a836 */ /* 0x002fe20000000000 */
[----:B-----5:R1:W-:Y:S01]  /*5e20*/  BAR.SYNC.DEFER_BLOCKING R91, 0x80 ;  /* 0x0002005b0000751d */ /* 0x0203e20000010000 */
[----:B------:R-:W-:Y:S01]  /*5e30*/  ISETP.NE.AND P3, PT, R0, RZ, PT ;  /* 0x000000ff0000720c */ /* 0x000fe20003f65270 */
[----:B------:R-:W-:-:S02]  /*5e40*/  VIADD R18, R18, 0x1 ;  /* 0x0000000112127836 */ /* 0x000fc40000000000 */
[----:B------:R-:W-:-:S04]  /*5e50*/  @!P2 PRMT R4, RZ, 0x654, R4 ;  /* 0x00000654ff04a816 */ /* 0x000fc80000000004 */
[----:B------:R1:W-:Y:S01]  /*5e60*/  @!P2 SYNCS.ARRIVE.TRANS64.RED.A1T0 RZ, [R4+URZ], RZ ;  /* 0x000000ff04ffa9a7 */ /* 0x0003e2000810043f */
[----:B------:R-:W-:-:S04]  /*5e70*/  ISETP.NE.AND P2, PT, R18, 0x2, PT ;  /* 0x000000021200780c */ /* 0x000fc80003f45270 */
[----:B------:R-:W-:Y:S02]  /*5e80*/  SEL R0, RZ, 0x1, P2 ;  /* 0x00000001ff007807 */ /* 0x000fe40001000000 */
[----:B------:R-:W-:Y:S02]  /*5e90*/  SEL R18, R18, RZ, P2 ;  /* 0x000000ff12127207 */ /* 0x000fe40001000000 */
[----:B------:R-:W-:Y:S01]  /*5ea0*/  LOP3.LUT R207, R207, R0, RZ, 0x3c, !PT ;  /* 0x00000000cfcf7212 */ /* 0x000fe200078e3cff */
[----:B-1----:R-:W-:Y:S06]  /*5eb0*/  @P3 BRA `(.L_x_1452) ;  /* 0xffffffc000cc3947 */ /* 0x002fec000383ffff */
[----:B------:R-:W1:Y:S01]  /*5ec0*/  S2R R11, SR_TID.X ;  /* 0x00000000000b7919 */ /* 0x000e620000002100 */
[----:B------:R-:W-:Y:S02]  /*5ed0*/  PLOP3.LUT P0, PT, PT, PT, PT, 0x8, 0x0 ;  /* 0x000000000000781c */ /* 0x000fe40003f0e170 */
[----:B-1----:R-:W-:-:S04]  /*5ee0*/  SHF.R.U32.HI R11, RZ, 0x7, R11 ;  /* 0x00000007ff0b7819 */ /* 0x002fc8000001160b */
[----:B------:R-:W-:-:S13]  /*5ef0*/  ISETP.NE.AND P3, PT, R11, 0x1, PT ;  /* 0x000000010b00780c */ /* 0x000fda0003f65270 */
[----:B------:R-:W-:Y:S06]  /*5f00*/  @!P3 BAR.ARV 0x9, 0x100 ;  /* 0x024400000000bb1d */ /* 0x000fec0000002000 */
.L_x_1394:
[----:B------:R-:W-:Y:S02]  /*5f10*/  ISETP.GE.AND P2, PT, R188, 0x1, PT ;  /* 0x00000001bc00780c */ /* 0x000fe40003f46270 */
[----:B------:R-:W-:Y:S02]  /*5f20*/  CS2R R4, SRZ ;  /* 0x0000000000047805 */ /* 0x000fe4000001ff00 */
[----:B------:R-:W-:Y:S01]  /*5f30*/  PLOP3.LUT P1, PT, PT, PT, PT, 0x80, 0x0 ;  /* 0x000000000000781c */ /* 0x000fe20003f2f070 */
[----:B------:R-:W-:Y:S01]  /*5f40*/  IMAD.MOV.U32 R0, RZ, RZ, RZ ;  /* 0x000000ffff007224 */ /* 0x000fe200078e00ff */
[----:B------:R-:W-:Y:S01]  /*5f50*/  CS2R R148, SRZ ;  /* 0x0000000000947805 */ /* 0x000fe2000001ff00 */
[----:B------:R-:W-:Y:S01]  /*5f60*/  IMAD.MOV.U32 R3, RZ, RZ, RZ ;  /* 0x000000ffff037224 */ /* 0x000fe200078e00ff */
        /* <DEDUP_REMOVED lines=29> */
[----:B------:R-:W-:Y:S01]  /*6140*/  CS2R R166, SRZ ;  /* 0x0000000000a67805 */ /* 0x000fe2000001ff00 */
[----:B------:R-:W-:Y:S01]  /*6150*/  IMAD.MOV.U32 R186, RZ, RZ, RZ ;  /* 0x000000ffffba7224 */ /* 0x000fe200078e00ff */
[----:B------:R-:W-:Y:S01]  /*6160*/  CS2R R184, SRZ ;  /* 0x0000000000b87805 */ /* 0x000fe2000001ff00 */
[----:B------:R-:W-:Y:S01]  /*6170*/  IMAD.MOV.U32 R91, RZ, RZ, RZ ;  /* 0x000000ffff5b7224 */ /* 0x000fe200078e00ff */
        /* <DEDUP_REMOVED lines=25> */
[----:B0-----:R-:W-:Y:S01]  /*6310*/  CS2R R14, SRZ ;  /* 0x00000000000e7805 */ /* 0x001fe2000001ff00 */
[----:B------:R-:W-:Y:S01]  /*6320*/  IMAD.MOV.U32 R46, RZ, RZ, RZ ;  /* 0x000000ffff2e7224 */ /* 0x000fe200078e00ff */
[----:B------:R-:W-:Y:S01]  /*6330*/  CS2R R12, SRZ ;  /* 0x00000000000c7805 */ /* 0x000fe2000001ff00 */
[----:B------:R-:W-:Y:S01]  /*6340*/  IMAD.MOV.U32 R42, RZ, RZ, RZ ;  /* 0x000000ffff2a7224 */ /* 0x000fe200078e00ff */
[----:B------:R-:W-:-:S02]  /*6350*/  CS2R R154, SRZ ;  /* 0x00000000009a7805 */ /* 0x000fc4000001ff00 */
[----:B------:R-:W-:Y:S02]  /*6360*/  CS2R R172, SRZ ;  /* 0x0000000000ac7805 */ /* 0x000fe4000001ff00 */
[----:B------:R-:W-:Y:S02]  /*6370*/  CS2R R38, SRZ ;  /* 0x0000000000267805 */ /* 0x000fe4000001ff00 */
[----:B------:R-:W-:Y:S02]  /*6380*/  CS2R R152, SRZ ;  /* 0x0000000000987805 */ /* 0x000fe4000001ff00 */
[----:B------:R-:W-:Y:S01]  /*6390*/  CS2R R170, SRZ ;  /* 0x0000000000aa7805 */ /* 0x000fe2000001ff00 */
[----:B------:R-:W-:Y:S01]  /*63a0*/  IMAD.MOV.U32 R10, RZ, RZ, RZ ;  /* 0x000000ffff0a7224 */ /* 0x000fe200078e00ff */
[----:B------:R-:W-:Y:S06]  /*63b0*/  @P0 BRA `(.L_x_1453) ;  /* 0x00000000000c0947 */ /* 0x000fec0003800000 */
[----:B------:R-:W0:Y:S01]  /*63c0*/  FENCE.VIEW.ASYNC.G ;  /* 0x00000000000073c6 */ /* 0x000e220000000100 */
[----:B------:R-:W-:Y:S05]  /*63d0*/  WARPSYNC.ALL ;  /* 0x0000000000007948 */ /* 0x000fea0003800000 */
[----:B0-----:R-:W-:Y:S06]  /*63e0*/  BAR.ARV 0xc, 0x180 ;  /* 0x0306000000007b1d */ /* 0x001fec0000002000 */
.L_x_1453:
[----:B------:R-:W-:Y:S02]  /*63f0*/  IMAD.MOV.U32 R24, RZ, RZ, RZ ;  /* 0x000000ffff187224 */ /* 0x000fe400078e00ff */
[----:B------:R-:W-:Y:S01]  /*6400*/  IMAD.MOV.U32 R169, RZ, RZ, RZ ;  /* 0x000000ffffa97224 */ /* 0x000fe200078e00ff */
        /* <DEDUP_REMOVED lines=9> */
.L_x_1690:
[----:B------:R-:W-:Y:S01]  /*64a0*/  VIADD R24, R19, 0x18400 ;  /* 0x0001840013187836 */ /* 0x000fe20000000000 */
[----:B01----:R-:W-:Y:S01]  /*64b0*/  LEA.HI R0, R14, R14, RZ, 0x1 ;  /* 0x0000000e0e007211 */ /* 0x003fe200078f08ff */
[----:B------:R-:W-:Y:S03]  /*64c0*/  BSSY B6, `(.L_x_1456) ;  /* 0x0000015000067945 */ /* 0x000fe60003800000 */
[----:B------:R-:W-:Y:S02]  /*64d0*/  LOP3.LUT P0, RZ, R24, 0x1bf, RZ, 0xc0, !PT ;  /* 0x000001bf18ff7812 */ /* 0x000fe4000780c0ff */
[----:B------:R-:W-:-:S05]  /*64e0*/  LOP3.LUT R3, R0, 0xffffe, RZ, 0xc0, !PT ;  /* 0x000ffffe00037812 */ /* 0x000fca00078ec0ff */
[----:B------:R-:W-:-:S06]  /*64f0*/  IMAD.IADD R30, R14, 0x1, -R3 ;  /* 0x000000010e1e7824 */ /* 0x000fcc00078e0a03 */
        /* <DEDUP_REMOVED lines=8> */
[----:B------:R-:W-:Y:S01]  /*6580*/  MOV R6, UR6 ;  /* 0x0000000600067c02 */ /* 0x000fe20008000f00 */
[----:B------:R-:W-:Y:S02]  /*6590*/  IMAD.U32 R7, RZ, RZ, UR7 ;  /* 0x00000007ff077e24 */ /* 0x000fe4000f8e00ff */
[----:B------:R-:W-:-:S02]  /*65a0*/  IMAD.U32 R10, RZ, RZ, UR4 ;  /* 0x00000004ff0a7e24 */ /* 0x000fc4000f8e00ff */
[----:B------:R-:W-:Y:S02]  /*65b0*/  IMAD.U32 R11, RZ, RZ, UR5 ;  /* 0x00000005ff0b7e24 */ /* 0x000fe4000f8e00ff */
[----:B------:R-:W-:Y:S02]  /*65c0*/  IMAD.MOV.U32 R8, RZ, RZ, 0x70 ;  /* 0x00000070ff087424 */ /* 0x000fe400078e00ff */
[----:B------:R-:W-:Y:S02]  /*65d0*/  IMAD.MOV.U32 R12, RZ, RZ, 0x1 ;  /* 0x00000001ff0c7424 */ /* 0x000fe400078e00ff */
[----:B0-----:R-:W-:-:S07]  /*65e0*/  IMAD.MOV.U32 R13, RZ, RZ, RZ ;  /* 0x000000ffff0d7224 */ /* 0x001fce00078e00ff */
[----:B------:R-:W-:-:S07]  /*65f0*/  LEPC R20, `(.L_x_1457) ;  /* 0x000000001014794e */ /* 0x000fce0000000000 */
[----:B-12345:R-:W-:Y:S05]  /*6600*/  CALL.ABS.NOINC R14 ;  /* 0x000000000e007343 */ /* 0x03efea0003c00000 */
.L_x_1457:
[----:B------:R-:W-:Y:S05]  /*6610*/  BSYNC B6 ;  /* 0x0000000000067941 */ /* 0x000fea0003800000 */
.L_x_1456:
        /* <DEDUP_REMOVED lines=13> */
.L_x_1461:
[----:B-1----:R1:W2:Y:S02]  /*66f0*/  SYNCS.PHASECHK.TRANS64.TRYWAIT P0, [R19+URZ+0x32400], R0 ;  /* 0x03240000130075a7 */ /* 0x0022a4000800017f */
[----:B--2---:R-:W-:Y:S05]  /*6700*/  @!P0 NANOSLEEP.SYNCS 0x989680 ;  /* 0x009896800000895d */ /* 0x004fea0003900000 */
[----:B------:R-:W2:Y:S02]  /*6710*/  @!P0 SYNCS.PHASECHK.TRANS64 P0, [R19+URZ+0x32400], R0 ;  /* 0x03240000130085a7 */ /* 0x000ea4000800007f */
[----:B--2---:R-:W-:Y:S05]  /*6720*/  @!P0 BRA `(.L_x_1461) ;  /* 0xfffffffc00f08947 */ /* 0x004fea000383ffff */
.L_x_1460:
[----:B------:R-:W-:Y:S05]  /*6730*/  BSYNC B0 ;  /* 0x0000000000007941 */ /* 0x000fea0003800000 */
.L_x_1459:
[----:B------:R-:W-:Y:S05]  /*6740*/  BRA `(.L_x_1462) ;  /* 0x0000002000e87947 */ /* 0x000fea0003800000 */
.L_x_1458:
        /* <DEDUP_REMOVED lines=35> */
[----:B-1234-:R-:W-:Y:S05]  /*6980*/  CALL.ABS.NOINC R14 ;  /* 0x000000000e007343 */ /* 0x01efea0003c00000 */
.L_x_1464:
[----:B------:R-:W-:Y:S05]  /*6990*/  BSYNC B6 ;  /* 0x0000000000067941 */ /* 0x000fea0003800000 */
.L_x_1463:
        /* <DEDUP_REMOVED lines=8> */
[----:B------:R0:W0:Y:S04]  /*6a20*/  SHFL.IDX PT, R0, R24, RZ, 0x1c1f ;  /* 0x001c1fff18007589 */ /* 0x00002800000e0000 */
[----:B------:R0:W0:Y:S04]  /*6a30*/  SHFL.IDX PT, R5, R27, RZ, 0x1c1f ;  /* 0x001c1fff1b057589 */ /* 0x00002800000e0000 */
[----:B------:R0:W0:Y:S02]  /*6a40*/  SHFL.IDX PT, R14, R26, RZ, 0x1c1f ;  /* 0x001c1fff1a0e7589 */ /* 0x00002400000e0000 */
.L_x_1696:
[----:B------:R-:W5:Y:S01]  /*6a50*/  LDL R10, [R1+0x68] ;  /* 0x00006800010a7983 */ /* 0x000f620000100800 */
[----:B------:R-:W-:-:S03]  /*6a60*/  ULDC UR4, c[0x0][0x448] ;  /* 0x0001120000047ab9 */ /* 0x000fc60000000800 */
[----:B------:R-:W2:Y:S01]  /*6a70*/  LDL R31, [R1+0x70] ;  /* 0x00007000011f7983 */ /* 0x000ea20000100800 */
[----:B------:R-:W-:Y:S01]  /*6a80*/  IMAD R90, R90, UR4, RZ ;  /* 0x000000045a5a7c24 */ /* 0x000fe2000f8e02ff */
[----:B------:R-:W-:Y:S01]  /*6a90*/  BSSY B1, `(.L_x_1468) ;  /* 0x0000022000017945 */ /* 0x000fe20003800000 */
[----:B------:R-:W-:Y:S02]  /*6aa0*/  CS2R R8, SRZ ;  /* 0x0000000000087805 */ /* 0x000fe4000001ff00 */
[----:B------:R-:W-:Y:S02]  /*6ab0*/  CS2R R12, SRZ ;  /* 0x00000000000c7805 */ /* 0x000fe4000001ff00 */
[----:B------:R-:W-:Y:S02]  /*6ac0*/  CS2R R20, SRZ ;  /* 0x0000000000147805 */ /* 0x000fe4000001ff00 */
[----:B------:R-:W-:Y:S02]  /*6ad0*/  ISETP.GE.AND P0, PT, R6, R90, PT ;  /* 0x0000005a0600720c */ /* 0x000fe40003f06270 */
[----:B-----5:R-:W-:-:S04]  /*6ae0*/  LEA.HI R4, R10, R10, RZ, 0x1 ;  /* 0x0000000a0a047211 */ /* 0x020fc800078f08ff */
[----:B------:R-:W-:Y:S01]  /*6af0*/  LOP3.LUT R4, R4, 0xfffffffe, RZ, 0xc0, !PT ;  /* 0xfffffffe04047812 */ /* 0x000fe200078ec0ff */
[----:B--2---:R-:W-:-:S04]  /*6b00*/  IMAD.SHL.U32 R7, R31, 0x40, RZ ;  /* 0x000000401f077824 */ /* 0x004fc800078e00ff */
[----:B------:R-:W-:Y:S01]  /*6b10*/  IMAD.IADD R6, R10, 0x1, -R4 ;  /* 0x000000010a067824 */ /* 0x000fe200078e0a04 */
[----:B------:R-:W-:Y:S02]  /*6b20*/  CS2R R10, SRZ ;  /* 0x00000000000a7805 */ /* 0x000fe4000001ff00 */
[----:B------:R-:W-:Y:S02]  /*6b30*/  LOP3.LUT R7, R7, 0x1c0, RZ, 0xc0, !PT ;  /* 0x000001c007077812 */ /* 0x000fe400078ec0ff */
[----:B------:R-:W-:Y:S01]  /*6b40*/  SHF.L.U32 R28, R6, 0x1f, RZ ;  /* 0x0000001f061c7819 */ /* 0x000fe200000006ff */
[----:B------:R-:W-:Y:S06]  /*6b50*/  @P0 BRA `(.L_x_1469) ;  /* 0x0000000000540947 */ /* 0x000fec0003800000 */
[----:B------:R-:W-:Y:S01]  /*6b60*/  ULDC UR4, c[0x0][0x3f4] ;  /* 0x0000fd0000047ab9 */ /* 0x000fe20000000800 */
[----:B------:R-:W-:Y:S01]  /*6b70*/  IMAD.SHL.U32 R15, R208, 0x2, RZ ;  /* 0x00000002d00f7824 */ /* 0x000fe200078e00ff */
[----:B------:R-:W-:Y:S01]  /*6b80*/  ISETP.GE.AND P2, PT, R22, UR4, PT ;  /* 0x0000000416007c0c */ /* 0x000fe2000bf46270 */
[----:B0-----:R-:W-:Y:S01]  /*6b90*/  IMAD.MOV.U32 R8, RZ, RZ, R0 ;  /* 0x000000ffff087224 */ /* 0x001fe200078e0000 */
[----:B------:R-:W-:Y:S01]  /*6ba0*/  ISETP.GE.AND P3, PT, R208, UR4, PT ;  /* 0x00000004d0007c0c */ /* 0x000fe2000bf66270 */
[----:B-1----:R-:W-:Y:S01]  /*6bb0*/  IMAD.MOV.U32 R9, RZ, RZ, R3 ;  /* 0x000000ffff097224 */ /* 0x002fe200078e0003 */
[----:B------:R-:W-:-:S09]  /*6bc0*/  SHF.R.S32.HI R21, RZ, 0x1f, R208 ;  /* 0x0000001fff157819 */ /* 0x000fd200000114d0 */
[----:B------:R-:W-:Y:S01]  /*6bd0*/  @!P2 IMAD.WIDE R24, R22, 0x2, R8 ;  /* 0x000000021618a825 */ /* 0x000fe200078e0208 */
[----:B------:R-:W-:Y:S02]  /*6be0*/  SHF.L.U64.HI R8, R208, 0x1, R21 ;  /* 0x00000001d0087819 */ /* 0x000fe40000010215 */
[-C--:B------:R-:W-:Y:S02]  /*6bf0*/  @!P3 IADD3 R26, P0, R0, R15.reuse, RZ ;  /* 0x0000000f001ab210 */ /* 0x080fe40007f1e0ff */
[----:B------:R-:W-:Y:S01]  /*6c00*/  @!P3 IADD3 R4, P1, R14, R15, RZ ;  /* 0x0000000f0e04b210 */ /* 0x000fe20007f3e0ff */
[----:B------:R-:W-:Y:S01]  /*6c10*/  IMAD.MOV.U32 R15, RZ, RZ, R5 ;  /* 0x000000ffff0f7224 */ /* 0x000fe200078e0005 */
[----:B------:R-:W-:Y:S01]  /*6c20*/  CS2R R20, SRZ ;  /* 0x0000000000147805 */ /* 0x000fe2000001ff00 */
[--C-:B------:R-:W-:Y:S01]  /*6c30*/  @!P3 IMAD.X R27, R3, 0x1, R8.reuse, P0 ;  /* 0x00000001031bb824 */ /* 0x100fe200000e0608 */
[----:B------:R2:W5:Y:S01]  /*6c40*/  @!P2 LD.E.64 R12, desc[UR60][R24.64] ;  /* 0x0000003c180ca980 */ /* 0x000562000c101b00 */
[----:B------:R-:W-:Y:S01]  /*6c50*/  @!P3 IMAD.X R5, R5, 0x1, R8, P1 ;  /* 0x000000010505b824 */ /* 0x000fe200008e0608 */
[----:B------:R-:W-:Y:S01]  /*6c60*/  CS2R R8, SRZ ;  /* 0x0000000000087805 */ /* 0x000fe2000001ff00 */
[----:B------:R-:W-:Y:S01]  /*6c70*/  @!P2 IMAD.WIDE R14, R22, 0x2, R14 ;  /* 0x00000002160ea825 */ /* 0x000fe200078e020e */
[----:B------:R2:W5:Y:S04]  /*6c80*/  @!P3 LD.E.64 R20, desc[UR60][R26.64] ;  /* 0x0000003c1a14b980 */ /* 0x000568000c101b00 */
[----:B------:R2:W5:Y:S04]  /*6c90*/  @!P2 LD.E.64 R10, desc[UR60][R14.64] ;  /* 0x0000003c0e0aa980 */ /* 0x000568000c101b00 */
[----:B------:R2:W5:Y:S02]  /*6ca0*/  @!P3 LD.E.64 R8, desc[UR60][R4.64] ;  /* 0x0000003c0408b980 */ /* 0x000564000c101b00 */
.L_x_1469:
[----:B------:R-:W-:Y:S05]  /*6cb0*/  BSYNC B1 ;  /* 0x0000000000017941 */ /* 0x000fea0003800000 */
.L_x_1468:
[----:B0-2---:R-:W0:Y:S01]  /*6cc0*/  S2R R5, SR_TID.X ;  /* 0x0000000000057919 */ /* 0x005e220000002100 */
[----:B------:R-:W2:Y:S01]  /*6cd0*/  SYNCS.PHASECHK.TRANS64.TRYWAIT P0, [R19+URZ+0x32400], R28 ;  /* 0x0324001c130075a7 */ /* 0x000ea2000800017f */
[----:B-1----:R-:W-:Y:S01]  /*6ce0*/  LOP3.LUT R3, R7, 0x18, R16, 0xf8, !PT ;  /* 0x0000001807037812 */ /* 0x002fe200078ef810 */
[----:B------:R-:W-:Y:S01]  /*6cf0*/  IMAD R0, R33, -0x80, R90 ;  /* 0xffffff8021007824 */ /* 0x000fe200078e025a */
[----:B------:R-:W-:Y:S01]  /*6d00*/  SHF.R.U32.HI R4, RZ, 0x3, R7 ;  /* 0x00000003ff047819 */ /* 0x000fe20000011607 */
[----:B-----5:R-:W-:Y:S01]  /*6d10*/  IMAD.MOV.U32 R14, RZ, RZ, R20 ;  /* 0x000000ffff0e7224 */ /* 0x020fe200078e0014 */
[----:B------:R-:W-:Y:S01]  /*6d20*/  SHF.R.U64 R26, R12, 0x10, R13 ;  /* 0x000000100c1a7819 */ /* 0x000fe2000000120d */
[----:B------:R-:W-:Y:S01]  /*6d30*/  IMAD.MOV.U32 R15, RZ, RZ, R21 ;  /* 0x000000ffff0f7224 */ /* 0x000fe200078e0015 */
[----:B------:R-:W-:Y:S01]  /*6d40*/  LOP3.LUT R29, R3, R4, RZ, 0x3c, !PT ;  /* 0x00000004031d7212 */ /* 0x000fe200078e3cff */
[----:B------:R-:W-:Y:S01]  /*6d50*/  IMAD.MOV.U32 R3, RZ, RZ, R12 ;  /* 0x000000ffff037224 */ /* 0x000fe200078e000c */
[----:B------:R-:W-:Y:S01]  /*6d60*/  VIMNMX R37, R0, 0x80, PT ;  /* 0x0000008000257848 */ /* 0x000fe20003fe0100 */
[--C-:B------:R-:W-:Y:S01]  /*6d70*/  IMAD.MOV.U32 R4, RZ, RZ, R13.reuse ;  /* 0x000000ffff047224 */ /* 0x100fe200078e000d */
[----:B------:R-:W-:Y:S01]  /*6d80*/  SHF.R.U32.HI R27, RZ, 0x10, R13 ;  /* 0x00000010ff1b7819 */ /* 0x000fe2000001160d */
[----:B------:R-:W-:Y:S01]  /*6d90*/  IMAD.MOV.U32 R12, RZ, RZ, R10 ;  /* 0x000000ffff0c7224 */ /* 0x000fe200078e000a */
[--C-:B------:R-:W-:Y:S01]  /*6da0*/  SHF.R.U64 R25, R20, 0x10, R21.reuse ;  /* 0x0000001014197819 */ /* 0x100fe20000001215 */
[----:B------:R-:W-:Y:S01]  /*6db0*/  BSSY B1, `(.L_x_1470) ;  /* 0x0000019000017945 */ /* 0x000fe20003800000 */
[----:B------:R-:W-:Y:S01]  /*6dc0*/  SHF.R.U32.HI R24, RZ, 0x10, R21 ;  /* 0x00000010ff187819 */ /* 0x000fe20000011615 */
[--C-:B------:R-:W-:Y:S01]  /*6dd0*/  IMAD.MOV.U32 R13, RZ, RZ, R11.reuse ;  /* 0x000000ffff0d7224 */ /* 0x100fe200078e000b */
[----:B------:R-:W-:Y:S01]  /*6de0*/  SHF.R.U64 R21, R10, 0x10, R11 ;  /* 0x000000100a157819 */ /* 0x000fe2000000120b */
[--C-:B------:R-:W-:Y:S01]  /*6df0*/  IMAD.MOV.U32 R7, RZ, RZ, R9.reuse ;  /* 0x000000ffff077224 */ /* 0x100fe200078e0009 */
[----:B------:R-:W-:-:S02]  /*6e00*/  SHF.R.U64 R10, R8, 0x10, R9 ;  /* 0x00000010080a7819 */ /* 0x000fc40000001209 */
[----:B------:R-:W-:Y:S02]  /*6e10*/  LOP3.LUT P2, RZ, R31, 0x4, RZ, 0xc0, !PT ;  /* 0x000000041fff7812 */ /* 0x000fe4000784c0ff */
[----:B------:R-:W-:Y:S02]  /*6e20*/  PRMT R27, R4, 0x5410, R27 ;  /* 0x00005410041b7816 */ /* 0x000fe4000000001b */
[----:B------:R-:W-:Y:S02]  /*6e30*/  SHF.R.U32.HI R20, RZ, 0x10, R11 ;  /* 0x00000010ff147819 */ /* 0x000fe4000001160b */
[----:B------:R-:W-:Y:S02]  /*6e40*/  ISETP.GE.AND P1, PT, R204, R37, PT ;  /* 0x00000025cc00720c */ /* 0x000fe40003f26270 */
[----:B------:R-:W-:Y:S01]  /*6e50*/  PRMT R31, R14, 0x5410, R25 ;  /* 0x000054100e1f7816 */ /* 0x000fe20000000019 */
[----:B0-----:R-:W-:Y:S01]  /*6e60*/  VIADD R34, R5, 0xffffff80 ;  /* 0xffffff8005227836 */ /* 0x001fe20000000000 */
[----:B------:R-:W-:Y:S01]  /*6e70*/  PRMT R33, R12, 0x5410, R21 ;  /* 0x000054100c217816 */ /* 0x000fe20000000015 */
[----:B------:R-:W-:Y:S01]  /*6e80*/  IMAD.MOV.U32 R5, RZ, RZ, R8 ;  /* 0x000000ffff057224 */ /* 0x000fe200078e0008 */
[----:B------:R-:W-:-:S02]  /*6e90*/  SHF.R.U32.HI R8, RZ, 0x10, R9 ;  /* 0x00000010ff087819 */ /* 0x000fc40000011609 */
[----:B------:R-:W-:-:S04]  /*6ea0*/  SHF.R.S32.HI R32, RZ, 0x1f, R34 ;  /* 0x0000001fff207819 */ /* 0x000fc80000011422 */
[----:B------:R-:W-:-:S04]  /*6eb0*/  LEA.HI R32, R32, R34, RZ, 0x5 ;  /* 0x0000002220207211 */ /* 0x000fc800078f28ff */
[----:B------:R-:W-:-:S05]  /*6ec0*/  SHF.R.S32.HI R32, RZ, 0x5, R32 ;  /* 0x00000005ff207819 */ /* 0x000fca0000011420 */
[----:B------:R-:W-:Y:S01]  /*6ed0*/  IMAD R0, R32, 0x200, R29 ;  /* 0x0000020020007824 */ /* 0x000fe200078e021d */
[----:B------:R-:W-:Y:S02]  /*6ee0*/  PRMT R29, R3, 0x5410, R26 ;  /* 0x00005410031d7816 */ /* 0x000fe4000000001a */
[----:B------:R-:W-:Y:S01]  /*6ef0*/  PRMT R32, R15, 0x5410, R24 ;  /* 0x000054100f207816 */ /* 0x000fe20000000018 */
[----:B------:R-:W-:-:S04]  /*6f00*/  IMAD R3, R0, 0x2, R19 ;  /* 0x0000000200037824 */ /* 0x000fc800078e0213 */
[C---:B------:R-:W-:Y:S02]  /*6f10*/  VIADD R4, R3.reuse, 0x18400 ;  /* 0x0001840003047836 */ /* 0x040fe40000000000 */
[----:B------:R-:W-:Y:S01]  /*6f20*/  VIADD R0, R3, 0x18440 ;  /* 0x0001844003007836 */ /* 0x000fe20000000000 */
[----:B--2---:R-:W-:Y:S06]  /*6f30*/  @!P0 BRA `(.L_x_1471) ;  /* 0x0000012000dc8947 */ /* 0x004fec0003800000 */
.L_x_1697:
[----:B------:R-:W-:Y:S05]  /*6f40*/  BSYNC B1 ;  /* 0x0000000000017941 */ /* 0x000fea0003800000 */
.L_x_1470:
        /* <DEDUP_REMOVED lines=13> */
[----:B------:R-:W-:Y:S01]  /*7020*/  LOP3.LUT R20, R33, 0xffff0000, RZ, 0xc0, !PT ;  /* 0xffff000021147812 */ /* 0x000fe200078ec0ff */
[C---:B------:R-:W-:Y:S01]  /*7030*/  IMAD.U32 R13, R29.reuse, 0x10000, RZ ;  /* 0x000100001d0d7824 */ /* 0x040fe200078e00ff */
[----:B------:R-:W-:Y:S02]  /*7040*/  LOP3.LUT R14, R29, 0xffff0000, RZ, 0xc0, !PT ;  /* 0xffff00001d0e7812 */ /* 0x000fe400078ec0ff */
[C---:B-1----:R-:W-:Y:S01]  /*7050*/  LOP3.LUT R5, R8.reuse, 0xffff0000, RZ, 0xc0, !PT ;  /* 0xffff000008057812 */ /* 0x042fe200078ec0ff */
[----:B------:R-:W-:Y:S01]  /*7060*/  IMAD.U32 R4, R8, 0x10000, RZ ;  /* 0x0001000008047824 */ /* 0x000fe200078e00ff */
[C---:B------:R-:W-:Y:S01]  /*7070*/  LOP3.LUT R8, R9.reuse, 0xffff0000, RZ, 0xc0, !PT ;  /* 0xffff000009087812 */ /* 0x040fe200078ec0ff */
[----:B------:R-:W-:Y:S02]  /*7080*/  IMAD.U32 R7, R9, 0x10000, RZ ;  /* 0x0001000009077824 */ /* 0x000fe400078e00ff */
[C---:B------:R-:W-:Y:S01]  /*7090*/  FMUL.FTZ R21, R5.reuse, R15 ;  /* 0x0000000f05157220 */ /* 0x040fe20000410000 */
[----:B------:R-:W-:Y:S01]  /*70a0*/  FMUL.FTZ R24, R5, R13 ;  /* 0x0000000d05187220 */ /* 0x000fe20000410000 */
[----:B------:R-:W-:-:S02]  /*70b0*/  IMAD.U32 R9, R10, 0x10000, RZ ;  /* 0x000100000a097824 */ /* 0x000fc400078e00ff */
[----:B------:R-:W-:Y:S01]  /*70c0*/  FMUL.FTZ R26, R8, R20 ;  /* 0x00000014081a7220 */ /* 0x000fe20000410000 */
[C---:B------:R-:W-:Y:S02]  /*70d0*/  IMAD.U32 R12, R11.reuse, 0x10000, RZ ;  /* 0x000100000b0c7824 */ /* 0x040fe400078e00ff */
[----:B------:R-:W-:Y:S01]  /*70e0*/  FFMA.FTZ R21, R4, R13, -R21 ;  /* 0x0000000d04157223 */ /* 0x000fe20000010815 */
[----:B------:R-:W-:Y:S01]  /*70f0*/  LOP3.LUT R10, R10, 0xffff0000, RZ, 0xc0, !PT ;  /* 0xffff00000a0a7812 */ /* 0x000fe200078ec0ff */
[----:B------:R-:W-:Y:S01]  /*7100*/  FFMA.FTZ R24, R4, R15, R24 ;  /* 0x0000000f04187223 */ /* 0x000fe20000010018 */
[----:B------:R-:W-:Y:S01]  /*7110*/  LOP3.LUT R11, R11, 0xffff0000, RZ, 0xc0, !PT ;  /* 0xffff00000b0b7812 */ /* 0x000fe200078ec0ff */
[----:B0-----:R-:W-:Y:S01]  /*7120*/  FMUL.FTZ R28, R8, R14 ;  /* 0x0000000e081c7220 */ /* 0x001fe20000410000 */
[C---:B------:R-:W-:Y:S01]  /*7130*/  LOP3.LUT R13, R34.reuse, 0xffff0000, RZ, 0xc0, !PT ;  /* 0xffff0000220d7812 */ /* 0x040fe200078ec0ff */
[----:B------:R-:W-:Y:S01]  /*7140*/  IMAD.U32 R8, R34, 0x10000, RZ ;  /* 0x0001000022087824 */ /* 0x000fe200078e00ff */
[C---:B------:R-:W-:Y:S01]  /*7150*/  LOP3.LUT R5, R27.reuse, 0xffff0000, RZ, 0xc0, !PT ;  /* 0xffff00001b057812 */ /* 0x040fe200078ec0ff */
[----:B------:R-:W-:-:S02]  /*7160*/  IMAD.U32 R4, R27, 0x10000, RZ ;  /* 0x000100001b047824 */ /* 0x000fc400078e00ff */
[C---:B------:R-:W-:Y:S01]  /*7170*/  FFMA.FTZ R26, R7.reuse, R14, -R26 ;  /* 0x0000000e071a7223 */ /* 0x040fe2000001081a */
[----:B------:R-:W-:Y:S01]  /*7180*/  FFMA.FTZ R7, R7, R20, R28 ;  /* 0x0000001407077223 */ /* 0x000fe2000001001c */
[C---:B------:R-:W-:Y:S01]  /*7190*/  FMUL.FTZ R14, R10.reuse, R8 ;  /* 0x000000080a0e7220 */ /* 0x040fe20000410000 */
[-C--:B------:R-:W-:Y:S01]  /*71a0*/  FMUL.FTZ R15, R10, R4.reuse ;  /* 0x000000040a0f7220 */ /* 0x080fe20000410000 */
[C---:B------:R-:W-:Y:S01]  /*71b0*/  FMUL.FTZ R25, R11.reuse, R13 ;  /* 0x0000000d0b197220 */ /* 0x040fe20000410000 */
[-C--:B------:R-:W-:Y:S01]  /*71c0*/  FMUL.FTZ R20, R11, R5.reuse ;  /* 0x000000050b147220 */ /* 0x080fe20000410000 */
        /* <DEDUP_REMOVED lines=9> */
.L_x_1475:
[----:B------:R-:W-:Y:S05]  /*7260*/  BSYNC B2 ;  /* 0x0000000000027941 */ /* 0x000fea0003800000 */
.L_x_1474:
[----:B------:R-:W-:Y:S05]  /*7270*/  @P1 BRA `(.L_x_1473) ;  /* 0x0000000000981947 */ /* 0x000fea0003800000 */
[----:B-1----:R-:W1:Y:S01]  /*7280*/  LDS.128 R8, [R0] ;  /* 0x0000000000087984 */ /* 0x002e620000000c00 */
        /* <DEDUP_REMOVED lines=37> */
.L_x_1473:
[----:B------:R-:W-:Y:S05]  /*74e0*/  BSYNC B1 ;  /* 0x0000000000017941 */ /* 0x000fea0003800000 */
.L_x_1472:
[----:B------:R-:W-:-:S04]  /*74f0*/  IADD3 R4, R204, 0x40, RZ ;  /* 0x00000040cc047810 */ /* 0x000fc80007ffe0ff */
[----:B------:R-:W-:-:S13]  /*7500*/  ISETP.GE.AND P0, PT, R4, R37, PT ;  /* 0x000000250400720c */ /* 0x000fda0003f06270 */
[----:B------:R-:W-:Y:S05]  /*7510*/  @P0 BRA `(.L_x_1476) ;  /* 0x0000001400500947 */ /* 0x000fea0003800000 */
[----:B------:R-:W5:Y:S01]  /*7520*/  LDC R5, c[0x0][0x3f4] ;  /* 0x0000fd00ff057b82 */ /* 0x000f620000000800 */
[----:B------:R-:W-:Y:S01]  /*7530*/  BSSY B1, `(.L_x_1477) ;  /* 0x000002a000017945 */ /* 0x000fe20003800000 */
[-C--:B-----5:R-:W-:Y:S02]  /*7540*/  ISETP.GE.AND P0, PT, R22, R5.reuse, PT ;  /* 0x000000051600720c */ /* 0x0a0fe40003f06270 */
[----:B------:R-:W-:-:S11]  /*7550*/  ISETP.GE.AND P1, PT, R208, R5, PT ;  /* 0x00000005d000720c */ /* 0x000fd60003f26270 */
[----:B------:R-:W-:Y:S05]  /*7560*/  @P0 BRA `(.L_x_1478) ;  /* 0x0000000000980947 */ /* 0x000fea0003800000 */
[----:B-12---:R-:W1:Y:S01]  /*7570*/  LDS.128 R8, [R3+0x1a400] ;  /* 0x01a4000003087984 */ /* 0x006e620000000c00 */
[C---:B------:R-:W-:Y:S01]  /*7580*/  IMAD.U32 R24, R33.reuse, 0x10000, RZ ;  /* 0x0001000021187824 */ /* 0x040fe200078e00ff */
[----:B------:R-:W-:Y:S01]  /*7590*/  LOP3.LUT R33, R33, 0xffff0000, RZ, 0xc0, !PT ;  /* 0xffff000021217812 */ /* 0x000fe200078ec0ff */
[C---:B------:R-:W-:Y:S01]  /*75a0*/  IMAD.U32 R20, R29.reuse, 0x10000, RZ ;  /* 0x000100001d147824 */ /* 0x040fe200078e00ff */
[----:B------:R-:W-:Y:S01]  /*75b0*/  LOP3.LUT R29, R29, 0xffff0000, RZ, 0xc0, !PT ;  /* 0xffff00001d1d7812 */ /* 0x000fe200078ec0ff */
[C---:B------:R-:W-:Y:S01]  /*75c0*/  IMAD.U32 R25, R34.reuse, 0x10000, RZ ;  /* 0x0001000022197824 */ /* 0x040fe200078e00ff */
[----:B------:R-:W-:Y:S02]  /*75d0*/  LOP3.LUT R34, R34, 0xffff0000, RZ, 0xc0, !PT ;  /* 0xffff000022227812 */ /* 0x000fe400078ec0ff */
[C---:B-1----:R-:W-:Y:S01]  /*75e0*/  LOP3.LUT R5, R8.reuse, 0xffff0000, RZ, 0xc0, !PT ;  /* 0xffff000008057812 */ /* 0x042fe200078ec0ff */
[----:B------:R-:W-:Y:S01]  /*75f0*/  IMAD.U32 R4, R8, 0x10000, RZ ;  /* 0x0001000008047824 */ /* 0x000fe200078e00ff */
[C---:B------:R-:W-:Y:S01]  /*7600*/  LOP3.LUT R8, R9.reuse, 0xffff0000, RZ, 0xc0, !PT ;  /* 0xffff000009087812 */ /* 0x040fe200078ec0ff */
[----:B------:R-:W-:-:S02]  /*7610*/  IMAD.U32 R7, R9, 0x10000, RZ ;  /* 0x0001000009077824 */ /* 0x000fc400078e00ff */
[-C--:B------:R-:W-:Y:S01]  /*7620*/  FMUL.FTZ R13, R24, R5.reuse ;  /* 0x00000005180d7220 */ /* 0x080fe20000410000 */
[----:B------:R-:W-:Y:S01]  /*7630*/  FMUL.FTZ R5, R20, R5 ;  /* 0x0000000514057220 */ /* 0x000fe20000410000 */
[----:B------:R-:W-:Y:S02]  /*7640*/  IMAD.U32 R9, R10, 0x10000, RZ ;  /* 0x000100000a097824 */ /* 0x000fe400078e00ff */
[----:B------:R-:W-:Y:S01]  /*7650*/  FMUL.FTZ R14, R33, R8 ;  /* 0x00000008210e7220 */ /* 0x000fe20000410000 */
[C---:B------:R-:W-:Y:S02]  /*7660*/  IMAD.U32 R12, R11.reuse, 0x10000, RZ ;  /* 0x000100000b0c7824 */ /* 0x040fe400078e00ff */
[-C--:B------:R-:W-:Y:S01]  /*7670*/  FFMA.FTZ R13, R20, R4.reuse, -R13 ;  /* 0x00000004140d7223 */ /* 0x080fe2000001080d */
[----:B------:R-:W-:Y:S01]  /*7680*/  LOP3.LUT R10, R10, 0xffff0000, RZ, 0xc0, !PT ;  /* 0xffff00000a0a7812 */ /* 0x000fe200078ec0ff */
[----:B------:R-:W-:Y:S01]  /*7690*/  FFMA.FTZ R4, R24, R4, R5 ;  /* 0x0000000418047223 */ /* 0x000fe20000010005 */
[----:B------:R-:W-:Y:S01]  /*76a0*/  LOP3.LUT R11, R11, 0xffff0000, RZ, 0xc0, !PT ;  /* 0xffff00000b0b7812 */ /* 0x000fe200078ec0ff */
[----:B------:R-:W-:Y:S01]  /*76b0*/  FMUL.FTZ R8, R29, R8 ;  /* 0x000000081d087220 */ /* 0x000fe20000410000 */
[C---:B------:R-:W-:Y:S01]  /*76c0*/  LOP3.LUT R24, R27.reuse, 0xffff0000, RZ, 0xc0, !PT ;  /* 0xffff00001b187812 */ /* 0x040fe200078ec0ff */
[----:B------:R-:W-:-:S02]  /*76d0*/  IMAD.U32 R5, R27, 0x10000, RZ ;  /* 0x000100001b057824 */ /* 0x000fc400078e00ff */
[-C--:B------:R-:W-:Y:S01]  /*76e0*/  FFMA.FTZ R14, R29, R7.reuse, -R14 ;  /* 0x000000071d0e7223 */ /* 0x080fe2000001080e */
[----:B------:R-:W-:Y:S01]  /*76f0*/  FFMA.FTZ R7, R33, R7, R8 ;  /* 0x0000000721077223 */ /* 0x000fe20000010008 */
[-C--:B------:R-:W-:Y:S01]  /*7700*/  FMUL.FTZ R8, R25, R10.reuse ;  /* 0x0000000a19087220 */ /* 0x080fe20000410000 */
        /* <DEDUP_REMOVED lines=12> */
.L_x_1478:
[----:B------:R-:W-:Y:S05]  /*77d0*/  BSYNC B1 ;  /* 0x0000000000017941 */ /* 0x000fea0003800000 */
.L_x_1477:
        /* <DEDUP_REMOVED lines=11> */
[----:B------:R-:W-:Y:S01]  /*7890*/  IMAD.U32 R5, R9, 0x10000, RZ ;  /* 0x0001000009057824 */ /* 0x000fe200078e00ff */
[C---:B------:R-:W-:Y:S01]  /*78a0*/  LOP3.LUT R9, R10.reuse, 0xffff0000, RZ, 0xc0, !PT ;  /* 0xffff00000a097812 */ /* 0x040fe200078ec0ff */
[-C--:B------:R-:W-:Y:S01]  /*78b0*/  FMUL.FTZ R12, R15, R4.reuse ;  /* 0x000000040f0c7220 */ /* 0x080fe20000410000 */
[----:B------:R-:W-:Y:S01]  /*78c0*/  FMUL.FTZ R4, R13, R4 ;  /* 0x000000040d047220 */ /* 0x000fe20000410000 */
[----:B------:R-:W-:-:S02]  /*78d0*/  IMAD.U32 R7, R10, 0x10000, RZ ;  /* 0x000100000a077824 */ /* 0x000fc400078e00ff */
[-C--:B------:R-:W-:Y:S01]  /*78e0*/  FMUL.FTZ R14, R35, R8.reuse ;  /* 0x00000008230e7220 */ /* 0x080fe20000410000 */
[-C--:B------:R-:W-:Y:S01]  /*78f0*/  FFMA.FTZ R12, R13, R3.reuse, -R12 ;  /* 0x000000030d0c7223 */ /* 0x080fe2000001080c */
[----:B------:R-:W-:Y:S01]  /*7900*/  FFMA.FTZ R3, R15, R3, R4 ;  /* 0x000000030f037223 */ /* 0x000fe20000010004 */
[----:B------:R-:W-:Y:S02]  /*7910*/  IMAD.U32 R10, R11, 0x10000, RZ ;  /* 0x000100000b0a7824 */ /* 0x000fe400078e00ff */
[----:B------:R-:W-:Y:S01]  /*7920*/  FMUL.FTZ R8, R31, R8 ;  /* 0x000000081f087220 */ /* 0x000fe20000410000 */
[C---:B------:R-:W-:Y:S01]  /*7930*/  IMAD.U32 R15, R32.reuse, 0x10000, RZ ;  /* 0x00010000200f7824 */ /* 0x040fe200078e00ff */
[----:B------:R-:W-:Y:S01]  /*7940*/  LOP3.LUT R11, R11, 0xffff0000, RZ, 0xc0, !PT ;  /* 0xffff00000b0b7812 */ /* 0x000fe200078ec0ff */
[-C--:B------:R-:W-:Y:S01]  /*7950*/  FFMA.FTZ R14, R31, R5.reuse, -R14 ;  /* 0x000000051f0e7223 */ /* 0x080fe2000001080e */
[----:B------:R-:W-:Y:S01]  /*7960*/  LOP3.LUT R32, R32, 0xffff0000, RZ, 0xc0, !PT ;  /* 0xffff000020207812 */ /* 0x000fe200078ec0ff */
[----:B------:R-:W-:Y:S01]  /*7970*/  FFMA.FTZ R5, R35, R5, R8 ;  /* 0x0000000523057223 */ /* 0x000fe20000010008 */
[-C--:B------:R-:W-:Y:S01]  /*7980*/  FMUL.FTZ R4, R21, R9.reuse ;  /* 0x0000000915047220 */ /* 0x080fe20000410000 */
[C---:B------:R-:W-:Y:S01]  /*7990*/  FMUL.FTZ R8, R15.reuse, R9 ;  /* 0x000000090f087220 */ /* 0x040fe20000410000 */
[-C--:B------:R-:W-:Y:S01]  /*79a0*/  FMUL.FTZ R9, R20, R11.reuse ;  /* 0x0000000b14097220 */ /* 0x080fe20000410000 */
[C---:B------:R-:W-:Y:S01]  /*79b0*/  FMUL.FTZ R13, R32.reuse, R11 ;  /* 0x0000000b200d7220 */ /* 0x040fe20000410000 */
[-C--:B------:R-:W-:Y:S01]  /*79c0*/  FFMA.FTZ R4, R15, R7.reuse, -R4 ;  /* 0x000000070f047223 */ /* 0x080fe20000010804 */
[----:B------:R-:W-:Y:S01]  /*79d0*/  FFMA.FTZ R7, R21, R7, R8 ;  /* 0x0000000715077223 */ /* 0x000fe20000010008 */
[-C--:B------:R-:W-:Y:S01]  /*79e0*/  FFMA.FTZ R11, R32, R10.reuse, -R9 ;  /* 0x0000000a200b7223 */ /* 0x080fe20000010809 */
[----:B------:R-:W-:Y:S01]  /*79f0*/  FFMA.FTZ R20, R20, R10, R13 ;  /* 0x0000000a14147223 */ /* 0x000fe2000001000d */
[----:B------:R-:W-:-:S02]  /*7a00*/  F2FP.BF16.F32.PACK_AB R8, R3, R12 ;  /* 0x0000000c0308723e */ /* 0x000fc400000010ff */
[----:B------:R-:W-:Y:S02]  /*7a10*/  F2FP.BF16.F32.PACK_AB R9, R5, R14 ;  /* 0x0000000e0509723e */ /* 0x000fe400000010ff */
[----:B------:R-:W-:Y:S02]  /*7a20*/  F2FP.BF16.F32.PACK_AB R10, R7, R4 ;  /* 0x00000004070a723e */ /* 0x000fe400000010ff */
[----:B------:R-:W-:-:S05]  /*7a30*/  F2FP.BF16.F32.PACK_AB R11, R20, R11 ;  /* 0x0000000b140b723e */ /* 0x000fca00000010ff */
[----:B------:R1:W-:Y:S01]  /*7a40*/  STS.128 [R0+0x2000], R8 ;  /* 0x0020000800007388 */ /* 0x0003e20000000c00 */
[----:B------:R-:W-:Y:S05]  /*7a50*/  BRA `(.L_x_1476) ;  /* 0x0000001000007947 */ /* 0x000fea0003800000 */
.L_x_1466:
[----:B------:R-:W-:-:S03]  /*7a60*/  UMOV UR4, 0xffffffff ;  /* 0xffffffff00047882 */ /* 0x000fc60000000000 */
[----:B------:R-:W-:Y:S05]  /*7a70*/  BRA.DIV UR4, `(.L_x_1479) ;  /* 0x0000011a04207947 */ /* 0x000fea000b800000 */
[----:B------:R0:W1:Y:S04]  /*7a80*/  SHFL.IDX PT, R0, R25, RZ, 0x1c1f ;  /* 0x001c1fff19007589 */ /* 0x00006800000e0000 */
[----:B------:R0:W0:Y:S04]  /*7a90*/  SHFL.IDX PT, R3, R24, RZ, 0x1c1f ;  /* 0x001c1fff18037589 */ /* 0x00002800000e0000 */
[----:B------:R0:W0:Y:S04]  /*7aa0*/  SHFL.IDX PT, R4, R27, RZ, 0x1c1f ;  /* 0x001c1fff1b047589 */ /* 0x00002800000e0000 */
[----:B------:R0:W0:Y:S02]  /*7ab0*/  SHFL.IDX PT, R5, R26, RZ, 0x1c1f ;  /* 0x001c1fff1a057589 */ /* 0x00002400000e0000 */
.L_x_1703:
[----:B------:R-:W5:Y:S01]  /*7ac0*/  LDL R8, [R1+0x68] ;  /* 0x0000680001087983 */ /* 0x000f620000100800 */
[----:B------:R-:W-:Y:S01]  /*7ad0*/  ULDC UR4, c[0x0][0x448] ;  /* 0x0001120000047ab9 */ /* 0x000fe20000000800 */
[----:B----4-:R-:W4:Y:S01]  /*7ae0*/  LDC R45, c[0x0][0x3f4] ;  /* 0x0000fd00ff2d7b82 */ /* 0x010f220000000800 */
[----:B------:R-:W-:Y:S01]  /*7af0*/  IMAD R90, R90, UR4, RZ ;  /* 0x000000045a5a7c24 */ /* 0x000fe2000f8e02ff */
[----:B------:R-:W-:Y:S01]  /*7b00*/  BSSY B1, `(.L_x_1480) ;  /* 0x0000017000017945 */ /* 0x000fe20003800000 */
[----:B------:R-:W-:Y:S02]  /*7b10*/  CS2R R10, SRZ ;  /* 0x00000000000a7805 */ /* 0x000fe4000001ff00 */
[----:B------:R-:W-:Y:S02]  /*7b20*/  CS2R R14, SRZ ;  /* 0x00000000000e7805 */ /* 0x000fe4000001ff00 */
[----:B------:R-:W-:Y:S02]  /*7b30*/  CS2R R12, SRZ ;  /* 0x00000000000c7805 */ /* 0x000fe4000001ff00 */
[----:B------:R-:W-:-:S02]  /*7b40*/  ISETP.GE.AND P0, PT, R6, R90, PT ;  /* 0x0000005a0600720c */ /* 0x000fc40003f06270 */
[----:B-----5:R-:W-:-:S04]  /*7b50*/  LEA.HI R7, R8, R8, RZ, 0x1 ;  /* 0x0000000808077211 */ /* 0x020fc800078f08ff */
[----:B------:R-:W-:-:S05]  /*7b60*/  LOP3.LUT R7, R7, 0xfffffffe, RZ, 0xc0, !PT ;  /* 0xfffffffe07077812 */ /* 0x000fca00078ec0ff */
[----:B------:R-:W-:Y:S01]  /*7b70*/  IMAD.IADD R6, R8, 0x1, -R7 ;  /* 0x0000000108067824 */ /* 0x000fe200078e0a07 */
[----:B------:R-:W-:-:S04]  /*7b80*/  CS2R R8, SRZ ;  /* 0x0000000000087805 */ /* 0x000fc8000001ff00 */
[----:B0-----:R-:W-:Y:S01]  /*7b90*/  SHF.L.U32 R26, R6, 0x1f, RZ ;  /* 0x0000001f061a7819 */ /* 0x001fe200000006ff */
[----:B----4-:R-:W-:Y:S06]  /*7ba0*/  @P0 BRA `(.L_x_1481) ;  /* 0x0000000000300947 */ /* 0x010fec0003800000 */
[----:B------:R-:W-:Y:S01]  /*7bb0*/  ULDC UR4, c[0x0][0x3f4] ;  /* 0x0000fd0000047ab9 */ /* 0x000fe20000000800 */
[C---:B------:R-:W-:Y:S01]  /*7bc0*/  IMAD.SHL.U32 R24, R16.reuse, 0x2, RZ ;  /* 0x0000000210187824 */ /* 0x040fe200078e00ff */
[C---:B------:R-:W-:Y:S02]  /*7bd0*/  ISETP.GE.AND P2, PT, R16.reuse, UR4, PT ;  /* 0x0000000410007c0c */ /* 0x040fe4000bf46270 */
[----:B------:R-:W-:Y:S02]  /*7be0*/  CS2R R10, SRZ ;  /* 0x00000000000a7805 */ /* 0x000fe4000001ff00 */
[----:B------:R-:W-:Y:S02]  /*7bf0*/  SHF.L.U64.HI R7, R16, 0x1, R17 ;  /* 0x0000000110077819 */ /* 0x000fe40000010211 */
[-C--:B------:R-:W-:Y:S02]  /*7c00*/  IADD3 R20, P0, R3, R24.reuse, RZ ;  /* 0x0000001803147210 */ /* 0x080fe40007f1e0ff */
[----:B------:R-:W-:-:S03]  /*7c10*/  IADD3 R24, P1, R5, R24, RZ ;  /* 0x0000001805187210 */ /* 0x000fc60007f3e0ff */
[--C-:B-1----:R-:W-:Y:S02]  /*7c20*/  IMAD.X R21, R0, 0x1, R7.reuse, P0 ;  /* 0x0000000100157824 */ /* 0x102fe400000e0607 */
[----:B------:R-:W-:Y:S01]  /*7c30*/  IMAD.X R25, R4, 0x1, R7, P1 ;  /* 0x0000000104197824 */ /* 0x000fe200008e0607 */
[----:B------:R-:W-:Y:S07]  /*7c40*/  @P2 BRA `(.L_x_1481) ;  /* 0x0000000000082947 */ /* 0x000fee0003800000 */
[----:B------:R0:W5:Y:S04]  /*7c50*/  LD.E.128 R12, desc[UR60][R20.64] ;  /* 0x0000003c140c7980 */ /* 0x000168000c101d00 */
[----:B------:R0:W5:Y:S02]  /*7c60*/  LD.E.128 R8, desc[UR60][R24.64] ;  /* 0x0000003c18087980 */ /* 0x000164000c101d00 */
.L_x_1481:
[----:B------:R-:W-:Y:S05]  /*7c70*/  BSYNC B1 ;  /* 0x0000000000017941 */ /* 0x000fea0003800000 */
.L_x_1480:
[----:B------:R-:W4:Y:S01]  /*7c80*/  SYNCS.PHASECHK.TRANS64.TRYWAIT P1, [R19+URZ+0x32400], R26 ;  /* 0x0324001a130075a7 */ /* 0x000f22000802017f */
[----:B-1----:R-:W-:Y:S01]  /*7c90*/  IMAD R0, R33, -0x80, R90 ;  /* 0xffffff8021007824 */ /* 0x002fe200078e025a */
[--C-:B0----5:R-:W-:Y:S01]  /*7ca0*/  SHF.R.U64 R25, R12, 0x10, R13.reuse ;  /* 0x000000100c197819 */ /* 0x121fe2000000120d */
[--C-:B------:R-:W-:Y:S01]  /*7cb0*/  IMAD.MOV.U32 R21, RZ, RZ, R13.reuse ;  /* 0x000000ffff157224 */ /* 0x100fe200078e000d */
[----:B------:R-:W-:Y:S01]  /*7cc0*/  SHF.R.U32.HI R32, RZ, 0x10, R13 ;  /* 0x00000010ff207819 */ /* 0x000fe2000001160d */
[----:B------:R-:W-:Y:S01]  /*7cd0*/  IMAD.MOV.U32 R20, RZ, RZ, R12 ;  /* 0x000000ffff147224 */ /* 0x000fe200078e000c */
[--C-:B------:R-:W-:Y:S01]  /*7ce0*/  SHF.R.U64 R28, R14, 0x10, R15.reuse ;  /* 0x000000100e1c7819 */ /* 0x100fe2000000120f */
[----:B------:R-:W-:Y:S01]  /*7cf0*/  IMAD.MOV.U32 R3, RZ, RZ, R14 ;  /* 0x000000ffff037224 */ /* 0x000fe200078e000e */
        /* <DEDUP_REMOVED lines=24> */
[----:B----4-:R-:W-:Y:S06]  /*7e80*/  @!P1 BRA `(.L_x_1483) ;  /* 0x0000011400909947 */ /* 0x010fec0003800000 */
.L_x_1704:
[----:B------:R-:W-:Y:S05]  /*7e90*/  BSYNC B1 ;  /* 0x0000000000017941 */ /* 0x000fea0003800000 */
.L_x_1482:
[----:B------:R-:W-:Y:S04]  /*7ea0*/  BSSY B1, `(.L_x_1484) ;  /* 0x0000060000017945 */ /* 0x000fe80003800000 */
[----:B------:R-:W-:Y:S05]  /*7eb0*/  @P2 BRA `(.L_x_1485) ;  /* 0x0000000400782947 */ /* 0x000fea0003800000 */
[----:B------:R-:W4:Y:S01]  /*7ec0*/  LDL R4, [R1+0x70] ;  /* 0x0000700001047983 */ /* 0x000f220000100800 */
[C---:B------:R-:W-:Y:S01]  /*7ed0*/  IMAD.U32 R28, R41.reuse, 0x10000, RZ ;  /* 0x00010000291c7824 */ /* 0x040fe200078e00ff */
[----:B------:R-:W-:Y:S01]  /*7ee0*/  LOP3.LUT R29, R41, 0xffff0000, RZ, 0xc0, !PT ;  /* 0xffff0000291d7812 */ /* 0x000fe200078ec0ff */
[----:B------:R-:W-:Y:S01]  /*7ef0*/  IMAD.U32 R27, R39, 0x10000, RZ ;  /* 0x00010000271b7824 */ /* 0x000fe200078e00ff */
[----:B------:R-:W1:Y:S01]  /*7f00*/  S2R R5, SR_TID.X ;  /* 0x0000000000057919 */ /* 0x000e620000002100 */
[----:B------:R-:W-:Y:S02]  /*7f10*/  IMAD.U32 R32, R43, 0x10000, RZ ;  /* 0x000100002b207824 */ /* 0x000fe400078e00ff */
[----:B-1----:R-:W-:-:S05]  /*7f20*/  VIADD R5, R5, 0xffffff80 ;  /* 0xffffff8005057836 */ /* 0x002fca0000000000 */
[----:B------:R-:W-:-:S04]  /*7f30*/  SHF.R.S32.HI R9, RZ, 0x1f, R5 ;  /* 0x0000001fff097819 */ /* 0x000fc80000011405 */
[----:B------:R-:W-:Y:S01]  /*7f40*/  LEA.HI R9, R9, R5, RZ, 0x5 ;  /* 0x0000000509097211 */ /* 0x000fe200078f28ff */
[----:B------:R-:W-:-:S03]  /*7f50*/  IMAD.IADD R5, R16, 0x1, R45 ;  /* 0x0000000110057824 */ /* 0x000fc600078e022d */
[----:B------:R-:W-:Y:S01]  /*7f60*/  SHF.R.S32.HI R9, RZ, 0x5, R9 ;  /* 0x00000005ff097819 */ /* 0x000fe20000011409 */
[----:B----4-:R-:W-:-:S05]  /*7f70*/  IMAD.SHL.U32 R4, R4, 0x40, RZ ;  /* 0x0000004004047824 */ /* 0x010fca00078e00ff */
[----:B------:R-:W-:-:S04]  /*7f80*/  LOP3.LUT R7, R4, 0x1c0, RZ, 0xc0, !PT ;  /* 0x000001c004077812 */ /* 0x000fc800078ec0ff */
[C---:B------:R-:W-:Y:S02]  /*7f90*/  LOP3.LUT R4, R7.reuse, 0x38, R16, 0xf8, !PT ;  /* 0x0000003807047812 */ /* 0x040fe400078ef810 */
[----:B------:R-:W-:Y:S02]  /*7fa0*/  SHF.R.U32.HI R8, RZ, 0x3, R7 ;  /* 0x00000003ff087819 */ /* 0x000fe40000011607 */
[----:B------:R-:W-:Y:S02]  /*7fb0*/  LOP3.LUT R5, R7, 0x38, R5, 0xf8, !PT ;  /* 0x0000003807057812 */ /* 0x000fe400078ef805 */
[-C--:B------:R-:W-:Y:S02]  /*7fc0*/  LOP3.LUT R4, R4, R8.reuse, RZ, 0x3c, !PT ;  /* 0x0000000804047212 */ /* 0x080fe400078e3cff */
[----:B------:R-:W-:-:S03]  /*7fd0*/  LOP3.LUT R5, R5, R8, RZ, 0x3c, !PT ;  /* 0x0000000805057212 */ /* 0x000fc600078e3cff */
[----:B------:R-:W-:-:S04]  /*7fe0*/  IMAD R4, R9, 0x200, R4 ;  /* 0x0000020009047824 */ /* 0x000fc800078e0204 */
[----:B------:R-:W-:Y:S02]  /*7ff0*/  IMAD R37, R4, 0x2, R19 ;  /* 0x0000000204257824 */ /* 0x000fe400078e0213 */
[----:B------:R-:W-:-:S03]  /*8000*/  IMAD R4, R9, 0x200, R5 ;  /* 0x0000020009047824 */ /* 0x000fc600078e0205 */
[----:B------:R-:W1:Y:S01]  /*8010*/  LDS.128 R8, [R37+0x18400] ;  /* 0x0184000025087984 */ /* 0x000e620000000c00 */
[----:B------:R-:W-:-:S05]  /*8020*/  IMAD R38, R4, 0x2, R19 ;  /* 0x0000000204267824 */ /* 0x000fca00078e0213 */
[----:B------:R-:W4:Y:S01]  /*8030*/  LDS.128 R12, [R38+0x18400] ;  /* 0x01840000260c7984 */ /* 0x000f220000000c00 */
[C---:B-1----:R-:W-:Y:S01]  /*8040*/  IMAD.U32 R4, R8.reuse, 0x10000, RZ ;  /* 0x0001000008047824 */ /* 0x042fe200078e00ff */
[----:B------:R-:W-:Y:S01]  /*8050*/  LOP3.LUT R5, R8, 0xffff0000, RZ, 0xc0, !PT ;  /* 0xffff000008057812 */ /* 0x000fe200078ec0ff */
[C---:B------:R-:W-:Y:S01]  /*8060*/  IMAD.U32 R7, R9.reuse, 0x10000, RZ ;  /* 0x0001000009077824 */ /* 0x040fe200078e00ff */
[----:B------:R-:W-:Y:S01]  /*8070*/  LOP3.LUT R8, R9, 0xffff0000, RZ, 0xc0, !PT ;  /* 0xffff000009087812 */ /* 0x000fe200078ec0ff */
[C---:B------:R-:W-:Y:S01]  /*8080*/  IMAD.U32 R9, R10.reuse, 0x10000, RZ ;  /* 0x000100000a097824 */ /* 0x040fe200078e00ff */
[----:B------:R-:W-:Y:S01]  /*8090*/  LOP3.LUT R10, R10, 0xffff0000, RZ, 0xc0, !PT ;  /* 0xffff00000a0a7812 */ /* 0x000fe200078ec0ff */
[C---:B----4-:R-:W-:Y:S01]  /*80a0*/  IMAD.U32 R21, R12.reuse, 0x10000, RZ ;  /* 0x000100000c157824 */ /* 0x050fe200078e00ff */
[----:B------:R-:W-:Y:S01]  /*80b0*/  LOP3.LUT R12, R12, 0xffff0000, RZ, 0xc0, !PT ;  /* 0xffff00000c0c7812 */ /* 0x000fe200078ec0ff */
[C---:B------:R-:W-:Y:S01]  /*80c0*/  IMAD.U32 R25, R14.reuse, 0x10000, RZ ;  /* 0x000100000e197824 */ /* 0x040fe200078e00ff */
[----:B------:R-:W-:Y:S01]  /*80d0*/  LOP3.LUT R14, R14, 0xffff0000, RZ, 0xc0, !PT ;  /* 0xffff00000e0e7812 */ /* 0x000fe200078ec0ff */
[CC--:B------:R-:W-:Y:S01]  /*80e0*/  FMUL.FTZ R31, R21.reuse, R28.reuse ;  /* 0x0000001c151f7220 */ /* 0x0c0fe20000410000 */
[----:B------:R-:W-:Y:S01]  /*80f0*/  FMUL.FTZ R33, R21, R27 ;  /* 0x0000001b15217220 */ /* 0x000fe20000410000 */
[----:B------:R-:W-:Y:S01]  /*8100*/  LOP3.LUT R21, R39, 0xffff0000, RZ, 0xc0, !PT ;  /* 0xffff000027157812 */ /* 0x000fe200078ec0ff */
[----:B------:R-:W-:Y:S01]  /*8110*/  FMUL.FTZ R34, R12, R29 ;  /* 0x0000001d0c227220 */ /* 0x000fe20000410000 */
[C---:B------:R-:W-:Y:S01]  /*8120*/  FFMA.FTZ R31, R4.reuse, R27, -R31 ;  /* 0x0000001b041f7223 */ /* 0x040fe2000001081f */
[----:B------:R-:W-:Y:S01]  /*8130*/  FFMA.FTZ R33, R4, R28, R33 ;  /* 0x0000001c04217223 */ /* 0x000fe20000010021 */
[----:B------:R-:W-:-:S02]  /*8140*/  IMAD.U32 R4, R40, 0x10000, RZ ;  /* 0x0001000028047824 */ /* 0x000fc400078e00ff */
[-C--:B------:R-:W-:Y:S01]  /*8150*/  FMUL.FTZ R12, R12, R21.reuse ;  /* 0x000000150c0c7220 */ /* 0x080fe20000410000 */
[----:B------:R-:W-:Y:S01]  /*8160*/  FFMA.FTZ R34, R5, R21, -R34 ;  /* 0x0000001505227223 */ /* 0x000fe20000010822 */
[----:B------:R-:W-:Y:S01]  /*8170*/  FMUL.FTZ R36, R25, R32 ;  /* 0x0000002019247220 */ /* 0x000fe20000410000 */
[----:B------:R-:W-:Y:S01]  /*8180*/  LOP3.LUT R21, R43, 0xffff0000, RZ, 0xc0, !PT ;  /* 0xffff00002b157812 */ /* 0x000fe200078ec0ff */
[-C--:B------:R-:W-:Y:S01]  /*8190*/  FMUL.FTZ R25, R25, R4.reuse ;  /* 0x0000000419197220 */ /* 0x080fe20000410000 */
[----:B------:R-:W-:Y:S01]  /*81a0*/  FFMA.FTZ R28, R5, R29, R12 ;  /* 0x0000001d051c7223 */ /* 0x000fe2000001000c */
[----:B------:R-:W-:Y:S01]  /*81b0*/  LOP3.LUT R5, R40, 0xffff0000, RZ, 0xc0, !PT ;  /* 0xffff000028057812 */ /* 0x000fe200078ec0ff */
[C---:B------:R-:W-:Y:S01]  /*81c0*/  FFMA.FTZ R36, R9.reuse, R4, -R36 ;  /* 0x0000000409247223 */ /* 0x040fe20000010824 */
[----:B------:R-:W-:Y:S01]  /*81d0*/  FFMA.FTZ R32, R9, R32, R25 ;  /* 0x0000002009207223 */ /* 0x000fe20000010019 */
[----:B------:R-:W-:Y:S01]  /*81e0*/  FMUL.FTZ R25, R14, R21 ;  /* 0x000000150e197220 */ /* 0x000fe20000410000 */
[----:B------:R-:W-:-:S02]  /*81f0*/  IMAD.U32 R24, R13, 0x10000, RZ ;  /* 0x000100000d187824 */ /* 0x000fc400078e00ff */
[-C--:B------:R-:W-:Y:S01]  /*8200*/  FMUL.FTZ R29, R14, R5.reuse ;  /* 0x000000050e1d7220 */ /* 0x080fe20000410000 */
[----:B------:R-:W-:Y:S02]  /*8210*/  IMAD.U32 R9, R42, 0x10000, RZ ;  /* 0x000100002a097824 */ /* 0x000fe400078e00ff */
[----:B------:R-:W-:Y:S01]  /*8220*/  FFMA.FTZ R27, R10, R5, -R25 ;  /* 0x000000050a1b7223 */ /* 0x000fe20000010819 */
[----:B------:R-:W-:Y:S02]  /*8230*/  IMAD.U32 R4, R0, 0x10000, RZ ;  /* 0x0001000000047824 */ /* 0x000fe400078e00ff */
[----:B------:R-:W-:Y:S01]  /*8240*/  FFMA.FTZ R29, R10, R21, R29 ;  /* 0x000000150a1d7223 */ /* 0x000fe2000001001d */
[----:B0-----:R-:W-:Y:S02]  /*8250*/  IMAD.U32 R26, R15, 0x10000, RZ ;  /* 0x000100000f1a7824 */ /* 0x001fe400078e00ff */
[----:B------:R-:W-:Y:S01]  /*8260*/  FMUL.FTZ R12, R24, R9 ;  /* 0x00000009180c7220 */ /* 0x000fe20000410000 */
[----:B------:R-:W-:-:S02]  /*8270*/  IMAD.U32 R25, R44, 0x10000, RZ ;  /* 0x000100002c197824 */ /* 0x000fc400078e00ff */
[-C--:B------:R-:W-:Y:S01]  /*8280*/  FMUL.FTZ R24, R24, R4.reuse ;  /* 0x0000000418187220 */ /* 0x080fe20000410000 */
[----:B------:R-:W-:Y:S02]  /*8290*/  IMAD.U32 R20, R11, 0x10000, RZ ;  /* 0x000100000b147824 */ /* 0x000fe400078e00ff */
[----:B------:R-:W-:Y:S01]  /*82a0*/  FFMA.FTZ R21, R7, R4, -R12 ;  /* 0x0000000407157223 */ /* 0x000fe2000001080c */
[----:B------:R-:W-:Y:S02]  /*82b0*/  IMAD.U32 R5, R3, 0x10000, RZ ;  /* 0x0001000003057824 */ /* 0x000fe400078e00ff */
[C---:B------:R-:W-:Y:S01]  /*82c0*/  FMUL.FTZ R35, R26.reuse, R25 ;  /* 0x000000191a237220 */ /* 0x040fe20000410000 */
[----:B------:R-:W-:Y:S01]  /*82d0*/  FFMA.FTZ R24, R7, R9, R24 ;  /* 0x0000000907187223 */ /* 0x000fe20000010018 */
[----:B------:R-:W-:Y:S01]  /*82e0*/  LOP3.LUT R13, R13, 0xffff0000, RZ, 0xc0, !PT ;  /* 0xffff00000d0d7812 */ /* 0x000fe200078ec0ff */
[-C--:B------:R-:W-:Y:S01]  /*82f0*/  FMUL.FTZ R7, R26, R5.reuse ;  /* 0x000000051a077220 */ /* 0x080fe20000410000 */
[----:B------:R-:W-:Y:S01]  /*8300*/  FFMA.FTZ R35, R20, R5, -R35 ;  /* 0x0000000514237223 */ /* 0x000fe20000010823 */
[----:B------:R-:W-:-:S02]  /*8310*/  LOP3.LUT R15, R15, 0xffff0000, RZ, 0xc0, !PT ;  /* 0xffff00000f0f7812 */ /* 0x000fc400078ec0ff */
[----:B------:R-:W-:Y:S01]  /*8320*/  LOP3.LUT R5, R42, 0xffff0000, RZ, 0xc0, !PT ;  /* 0xffff00002a057812 */ /* 0x000fe200078ec0ff */
[----:B------:R-:W-:Y:S01]  /*8330*/  FFMA.FTZ R20, R20, R25, R7 ;  /* 0x0000001914147223 */ /* 0x000fe20000010007 */
[----:B------:R-:W-:Y:S02]  /*8340*/  LOP3.LUT R12, R44, 0xffff0000, RZ, 0xc0, !PT ;  /* 0xffff00002c0c7812 */ /* 0x000fe400078ec0ff */
[----:B------:R-:W-:Y:S01]  /*8350*/  LOP3.LUT R4, R0, 0xffff0000, RZ, 0xc0, !PT ;  /* 0xffff000000047812 */ /* 0x000fe200078ec0ff */
[----:B------:R-:W-:Y:S01]  /*8360*/  FMUL.FTZ R7, R13, R5 ;  /* 0x000000050d077220 */ /* 0x000fe20000410000 */
[----:B------:R-:W-:Y:S01]  /*8370*/  LOP3.LUT R10, R3, 0xffff0000, RZ, 0xc0, !PT ;  /* 0xffff0000030a7812 */ /* 0x000fe200078ec0ff */
[----:B------:R-:W-:Y:S01]  /*8380*/  FMUL.FTZ R26, R15, R12 ;  /* 0x0000000c0f1a7220 */ /* 0x000fe20000410000 */
[----:B------:R-:W-:Y:S01]  /*8390*/  LOP3.LUT R11, R11, 0xffff0000, RZ, 0xc0, !PT ;  /* 0xffff00000b0b7812 */ /* 0x000fe200078ec0ff */
[-C--:B------:R-:W-:Y:S01]  /*83a0*/  FMUL.FTZ R14, R13, R4.reuse ;  /* 0x000000040d0e7220 */ /* 0x080fe20000410000 */
[----:B------:R-:W-:Y:S01]  /*83b0*/  FFMA.FTZ R4, R8, R4, -R7 ;  /* 0x0000000408047223 */ /* 0x000fe20000010807 */
[----:B------:R-:W-:-:S02]  /*83c0*/  FMUL.FTZ R15, R15, R10 ;  /* 0x0000000a0f0f7220 */ /* 0x000fc40000410000 */
[C---:B------:R-:W-:Y:S01]  /*83d0*/  FFMA.FTZ R26, R11.reuse, R10, -R26 ;  /* 0x0000000a0b1a7223 */ /* 0x040fe2000001081a */
[----:B------:R-:W-:Y:S01]  /*83e0*/  FFMA.FTZ R13, R8, R5, R14 ;  /* 0x00000005080d7223 */ /* 0x000fe2000001000e */
[----:B------:R-:W-:Y:S01]  /*83f0*/  FFMA.FTZ R15, R11, R12, R15 ;  /* 0x0000000c0b0f7223 */ /* 0x000fe2000001000f */
[----:B------:R-:W-:Y:S02]  /*8400*/  F2FP.BF16.F32.PACK_AB R8, R34, R31 ;  /* 0x0000001f2208723e */ /* 0x000fe400000010ff */
[----:B------:R-:W-:Y:S02]  /*8410*/  F2FP.BF16.F32.PACK_AB R10, R27, R36 ;  /* 0x000000241b0a723e */ /* 0x000fe400000010ff */
[----:B------:R-:W-:Y:S02]  /*8420*/  F2FP.BF16.F32.PACK_AB R9, R4, R21 ;  /* 0x000000150409723e */ /* 0x000fe400000010ff */
[----:B------:R-:W-:Y:S02]  /*8430*/  F2FP.BF16.F32.PACK_AB R11, R26, R35 ;  /* 0x000000231a0b723e */ /* 0x000fe400000010ff */
[----:B------:R-:W-:-:S02]  /*8440*/  F2FP.BF16.F32.PACK_AB R12, R28, R33 ;  /* 0x000000211c0c723e */ /* 0x000fc400000010ff */
[----:B------:R-:W-:Y:S01]  /*8450*/  F2FP.BF16.F32.PACK_AB R14, R29, R32 ;  /* 0x000000201d0e723e */ /* 0x000fe200000010ff */
[----:B------:R1:W-:Y:S01]  /*8460*/  STS.128 [R37+0x18400], R8 ;  /* 0x0184000825007388 */ /* 0x0003e20000000c00 */
[----:B------:R-:W-:Y:S02]  /*8470*/  F2FP.BF16.F32.PACK_AB R13, R13, R24 ;  /* 0x000000180d0d723e */ /* 0x000fe400000010ff */
[----:B------:R-:W-:-:S05]  /*8480*/  F2FP.BF16.F32.PACK_AB R15, R15, R20 ;  /* 0x000000140f0f723e */ /* 0x000fca00000010ff */
[----:B------:R1:W-:Y:S02]  /*8490*/  STS.128 [R38+0x18400], R12 ;  /* 0x0184000c26007388 */ /* 0x0003e40000000c00 */
.L_x_1485:
[----:B------:R-:W-:Y:S05]  /*84a0*/  BSYNC B1 ;  /* 0x0000000000017941 */ /* 0x000fea0003800000 */
.L_x_1484:
[----:B------:R-:W-:Y:S05]  /*84b0*/  @P0 BRA `(.L_x_1476) ;  /* 0x0000000400680947 */ /* 0x000fea0003800000 */
[----:B------:R-:W4:Y:S01]  /*84c0*/  LDL R5, [R1+0x58] ;  /* 0x0000580001057983 */ /* 0x000f220000100800 */
[C---:B------:R-:W-:Y:S02]  /*84d0*/  VIADD R7, R204.reuse, 0x40 ;  /* 0x00000040cc077836 */ /* 0x040fe40000000000 */
[----:B-1----:R-:W-:Y:S01]  /*84e0*/  VIADD R8, R204, 0x40 ;  /* 0x00000040cc087836 */ /* 0x002fe20000000000 */
[----:B------:R-:W5:Y:S01]  /*84f0*/  LDL R38, [R1+0x74] ;  /* 0x0000740001267983 */ /* 0x000f620000100800 */
[----:B------:R-:W-:Y:S02]  /*8500*/  IMAD.SHL.U32 R7, R7, 0x40, RZ ;  /* 0x0000004007077824 */ /* 0x000fe400078e00ff */
[----:B------:R-:W-:Y:S02]  /*8510*/  IMAD.SHL.U32 R8, R8, 0x40, RZ ;  /* 0x0000004008087824 */ /* 0x000fe400078e00ff */
[----:B------:R-:W-:Y:S01]  /*8520*/  IMAD.IADD R4, R16, 0x1, R45 ;  /* 0x0000000110047824 */ /* 0x000fe200078e022d */
[----:B------:R-:W-:-:S02]  /*8530*/  LOP3.LUT R7, R7, 0x1c0, RZ, 0xc0, !PT ;  /* 0x000001c007077812 */ /* 0x000fc400078ec0ff */
[----:B------:R-:W-:Y:S02]  /*8540*/  LOP3.LUT R8, R8, 0x1c0, RZ, 0xc0, !PT ;  /* 0x000001c008087812 */ /* 0x000fe400078ec0ff */
[----:B------:R-:W-:Y:S02]  /*8550*/  SHF.R.U32.HI R7, RZ, 0x3, R7 ;  /* 0x00000003ff077819 */ /* 0x000fe40000011607 */
[----:B------:R-:W-:-:S04]  /*8560*/  LOP3.LUT R4, R8, 0x38, R4, 0xf8, !PT ;  /* 0x0000003808047812 */ /* 0x000fc800078ef804 */
[----:B------:R-:W-:Y:S01]  /*8570*/  LOP3.LUT R4, R4, R7, RZ, 0x3c, !PT ;  /* 0x0000000704047212 */ /* 0x000fe200078e3cff */
[C---:B------:R-:W-:Y:S01]  /*8580*/  IMAD.U32 R31, R41.reuse, 0x10000, RZ ;  /* 0x00010000291f7824 */ /* 0x040fe200078e00ff */
[----:B------:R-:W-:Y:S01]  /*8590*/  LOP3.LUT R41, R41, 0xffff0000, RZ, 0xc0, !PT ;  /* 0xffff000029297812 */ /* 0x000fe200078ec0ff */
[C---:B------:R-:W-:Y:S01]  /*85a0*/  IMAD.U32 R29, R39.reuse, 0x10000, RZ ;  /* 0x00010000271d7824 */ /* 0x040fe200078e00ff */
[----:B------:R-:W-:Y:S01]  /*85b0*/  LOP3.LUT R39, R39, 0xffff0000, RZ, 0xc0, !PT ;  /* 0xffff000027277812 */ /* 0x000fe200078ec0ff */
[----:B------:R-:W-:Y:S02]  /*85c0*/  IMAD.U32 R36, R42, 0x10000, RZ ;  /* 0x000100002a247824 */ /* 0x000fe400078e00ff */
[----:B------:R-:W-:Y:S01]  /*85d0*/  IMAD.U32 R34, R0, 0x10000, RZ ;  /* 0x0001000000227824 */ /* 0x000fe200078e00ff */
[----:B----4-:R-:W-:Y:S01]  /*85e0*/  IADD3 R4, R5, R4, RZ ;  /* 0x0000000405047210 */ /* 0x010fe20007ffe0ff */
[----:B-----5:R-:W1:Y:S04]  /*85f0*/  LDS.128 R8, [R38+0x18400] ;  /* 0x0184000026087984 */ /* 0x020e680000000c00 */
[----:B------:R-:W-:-:S05]  /*8600*/  IMAD R4, R4, 0x2, R19 ;  /* 0x0000000204047824 */ /* 0x000fca00078e0213 */
[----:B------:R-:W4:Y:S01]  /*8610*/  LDS.128 R12, [R4+0x18400] ;  /* 0x01840000040c7984 */ /* 0x000f220000000c00 */
[----:B-1----:R-:W-:Y:S02]  /*8620*/  IMAD.U32 R5, R8, 0x10000, RZ ;  /* 0x0001000008057824 */ /* 0x002fe400078e00ff */
[C---:B----4-:R-:W-:Y:S01]  /*8630*/  IMAD.U32 R24, R12.reuse, 0x10000, RZ ;  /* 0x000100000c187824 */ /* 0x050fe200078e00ff */
[----:B------:R-:W-:Y:S01]  /*8640*/  LOP3.LUT R12, R12, 0xffff0000, RZ, 0xc0, !PT ;  /* 0xffff00000c0c7812 */ /* 0x000fe200078ec0ff */
[----:B------:R-:W-:Y:S02]  /*8650*/  IMAD.U32 R25, R13, 0x10000, RZ ;  /* 0x000100000d197824 */ /* 0x000fe400078e00ff */
[-C--:B------:R-:W-:Y:S01]  /*8660*/  FMUL.FTZ R28, R31, R24.reuse ;  /* 0x000000181f1c7220 */ /* 0x080fe20000410000 */
[----:B------:R-:W-:Y:S01]  /*8670*/  LOP3.LUT R7, R8, 0xffff0000, RZ, 0xc0, !PT ;  /* 0xffff000008077812 */ /* 0x000fe200078ec0ff */
[----:B------:R-:W-:Y:S01]  /*8680*/  FMUL.FTZ R24, R29, R24 ;  /* 0x000000181d187220 */ /* 0x000fe20000410000 */
[-C--:B------:R-:W-:Y:S01]  /*8690*/  FMUL.FTZ R32, R41, R12.reuse ;  /* 0x0000000c29207220 */ /* 0x080fe20000410000 */
[----:B------:R-:W-:Y:S01]  /*86a0*/  FFMA.FTZ R28, R29, R5, -R28 ;  /* 0x000000051d1c7223 */ /* 0x000fe2000001081c */
[----:B------:R-:W-:Y:S01]  /*86b0*/  FMUL.FTZ R12, R39, R12 ;  /* 0x0000000c270c7220 */ /* 0x000fe20000410000 */
[----:B------:R-:W-:-:S02]  /*86c0*/  IMAD.U32 R8, R9, 0x10000, RZ ;  /* 0x0001000009087824 */ /* 0x000fc400078e00ff */
[----:B------:R-:W-:Y:S01]  /*86d0*/  FMUL.FTZ R29, R36, R25 ;  /* 0x00000019241d7220 */ /* 0x000fe20000410000 */
[----:B------:R-:W-:Y:S01]  /*86e0*/  FFMA.FTZ R24, R31, R5, R24 ;  /* 0x000000051f187223 */ /* 0x000fe20000010018 */
[-C--:B------:R-:W-:Y:S01]  /*86f0*/  FFMA.FTZ R5, R39, R7.reuse, -R32 ;  /* 0x0000000727057223 */ /* 0x080fe20000010820 */
[----:B------:R-:W-:Y:S01]  /*8700*/  FFMA.FTZ R7, R41, R7, R12 ;  /* 0x0000000729077223 */ /* 0x000fe2000001000c */
[----:B0-----:R-:W-:Y:S02]  /*8710*/  IMAD.U32 R26, R14, 0x10000, RZ ;  /* 0x000100000e1a7824 */ /* 0x001fe400078e00ff */
[C---:B------:R-:W-:Y:S01]  /*8720*/  FMUL.FTZ R25, R34.reuse, R25 ;  /* 0x0000001922197220 */ /* 0x040fe20000410000 */
[----:B------:R-:W-:Y:S01]  /*8730*/  FFMA.FTZ R29, R34, R8, -R29 ;  /* 0x00000008221d7223 */ /* 0x000fe2000001081d */
[----:B------:R-:W-:Y:S01]  /*8740*/  IMAD.U32 R12, R40, 0x10000, RZ ;  /* 0x00010000280c7824 */ /* 0x000fe200078e00ff */
[----:B------:R-:W-:Y:S01]  /*8750*/  LOP3.LUT R14, R14, 0xffff0000, RZ, 0xc0, !PT ;  /* 0xffff00000e0e7812 */ /* 0x000fe200078ec0ff */
[----:B------:R-:W-:Y:S01]  /*8760*/  IMAD.U32 R32, R43, 0x10000, RZ ;  /* 0x000100002b207824 */ /* 0x000fe200078e00ff */
[----:B------:R-:W-:-:S02]  /*8770*/  LOP3.LUT R40, R40, 0xffff0000, RZ, 0xc0, !PT ;  /* 0xffff000028287812 */ /* 0x000fc400078ec0ff */
[----:B------:R-:W-:Y:S01]  /*8780*/  LOP3.LUT R34, R43, 0xffff0000, RZ, 0xc0, !PT ;  /* 0xffff00002b227812 */ /* 0x000fe200078ec0ff */
[C---:B------:R-:W-:Y:S01]  /*8790*/  IMAD.U32 R20, R10.reuse, 0x10000, RZ ;  /* 0x000100000a147824 */ /* 0x040fe200078e00ff */
[----:B------:R-:W-:Y:S01]  /*87a0*/  LOP3.LUT R10, R10, 0xffff0000, RZ, 0xc0, !PT ;  /* 0xffff00000a0a7812 */ /* 0x000fe200078ec0ff */
[-C--:B------:R-:W-:Y:S01]  /*87b0*/  FMUL.FTZ R31, R32, R26.reuse ;  /* 0x0000001a201f7220 */ /* 0x080fe20000410000 */
[----:B------:R-:W-:Y:S02]  /*87c0*/  IMAD.U32 R27, R15, 0x10000, RZ ;  /* 0x000100000f1b7824 */ /* 0x000fe400078e00ff */
[----:B------:R-:W-:Y:S01]  /*87d0*/  FMUL.FTZ R33, R12, R26 ;  /* 0x0000001a0c217220 */ /* 0x000fe20000410000 */
[----:B------:R-:W-:Y:S02]  /*87e0*/  IMAD.U32 R41, R44, 0x10000, RZ ;  /* 0x000100002c297824 */ /* 0x000fe400078e00ff */
[-C--:B------:R-:W-:Y:S01]  /*87f0*/  FMUL.FTZ R35, R34, R14.reuse ;  /* 0x0000000e22237220 */ /* 0x080fe20000410000 */
[----:B------:R-:W-:Y:S01]  /*8800*/  FMUL.FTZ R37, R40, R14 ;  /* 0x0000000e28257220 */ /* 0x000fe20000410000 */
[----:B------:R-:W-:-:S02]  /*8810*/  IMAD.U32 R39, R3, 0x10000, RZ ;  /* 0x0001000003277824 */ /* 0x000fc400078e00ff */
[----:B------:R-:W-:Y:S01]  /*8820*/  FFMA.FTZ R25, R36, R8, R25 ;  /* 0x0000000824197223 */ /* 0x000fe20000010019 */
[-C--:B------:R-:W-:Y:S01]  /*8830*/  FFMA.FTZ R31, R12, R20.reuse, -R31 ;  /* 0x000000140c1f7223 */ /* 0x080fe2000001081f */
[----:B------:R-:W-:Y:S02]  /*8840*/  IMAD.U32 R21, R11, 0x10000, RZ ;  /* 0x000100000b157824 */ /* 0x000fe400078e00ff */
[----:B------:R-:W-:Y:S01]  /*8850*/  FFMA.FTZ R14, R32, R20, R33 ;  /* 0x00000014200e7223 */ /* 0x000fe20000010021 */
[-C--:B------:R-:W-:Y:S01]  /*8860*/  FMUL.FTZ R8, R41, R27.reuse ;  /* 0x0000001b29087220 */ /* 0x080fe20000410000 */
[-C--:B------:R-:W-:Y:S01]  /*8870*/  FFMA.FTZ R12, R40, R10.reuse, -R35 ;  /* 0x0000000a280c7223 */ /* 0x080fe20000010823 */
[----:B------:R-:W-:Y:S01]  /*8880*/  FFMA.FTZ R37, R34, R10, R37 ;  /* 0x0000000a22257223 */ /* 0x000fe20000010025 */
[----:B------:R-:W-:Y:S01]  /*8890*/  LOP3.LUT R13, R13, 0xffff0000, RZ, 0xc0, !PT ;  /* 0xffff00000d0d7812 */ /* 0x000fe200078ec0ff */
[----:B------:R-:W-:Y:S01]  /*88a0*/  FMUL.FTZ R10, R39, R27 ;  /* 0x0000001b270a7220 */ /* 0x000fe20000410000 */
[----:B------:R-:W-:-:S02]  /*88b0*/  LOP3.LUT R15, R15, 0xffff0000, RZ, 0xc0, !PT ;  /* 0xffff00000f0f7812 */ /* 0x000fc400078ec0ff */
[----:B------:R-:W-:Y:S02]  /*88c0*/  LOP3.LUT R33, R42, 0xffff0000, RZ, 0xc0, !PT ;  /* 0xffff00002a217812 */ /* 0x000fe400078ec0ff */
[----:B------:R-:W-:Y:S02]  /*88d0*/  LOP3.LUT R35, R44, 0xffff0000, RZ, 0xc0, !PT ;  /* 0xffff00002c237812 */ /* 0x000fe400078ec0ff */
[----:B------:R-:W-:Y:S02]  /*88e0*/  LOP3.LUT R27, R0, 0xffff0000, RZ, 0xc0, !PT ;  /* 0xffff0000001b7812 */ /* 0x000fe400078ec0ff */
[----:B------:R-:W-:Y:S01]  /*88f0*/  LOP3.LUT R3, R3, 0xffff0000, RZ, 0xc0, !PT ;  /* 0xffff000003037812 */ /* 0x000fe200078ec0ff */
[-C--:B------:R-:W-:Y:S01]  /*8900*/  FFMA.FTZ R26, R39, R21.reuse, -R8 ;  /* 0x00000015271a7223 */ /* 0x080fe20000010808 */
[----:B------:R-:W-:Y:S01]  /*8910*/  LOP3.LUT R9, R9, 0xffff0000, RZ, 0xc0, !PT ;  /* 0xffff000009097812 */ /* 0x000fe200078ec0ff */
[----:B------:R-:W-:Y:S01]  /*8920*/  FFMA.FTZ R21, R41, R21, R10 ;  /* 0x0000001529157223 */ /* 0x000fe2000001000a */
[----:B------:R-:W-:Y:S01]  /*8930*/  LOP3.LUT R11, R11, 0xffff0000, RZ, 0xc0, !PT ;  /* 0xffff00000b0b7812 */ /* 0x000fe200078ec0ff */
        /* <DEDUP_REMOVED lines=13> */
[----:B------:R-:W-:Y:S02]  /*8a10*/  F2FP.BF16.F32.PACK_AB R12, R7, R24 ;  /* 0x00000018070c723e */ /* 0x000fe400000010ff */
[----:B------:R-:W-:-:S02]  /*8a20*/  F2FP.BF16.F32.PACK_AB R13, R20, R25 ;  /* 0x00000019140d723e */ /* 0x000fc400000010ff */
[----:B------:R-:W-:Y:S01]  /*8a30*/  F2FP.BF16.F32.PACK_AB R15, R32, R21 ;  /* 0x00000015200f723e */ /* 0x000fe200000010ff */
[----:B------:R0:W-:Y:S04]  /*8a40*/  STS.128 [R38+0x18400], R8 ;  /* 0x0184000826007388 */ /* 0x0001e80000000c00 */
[----:B------:R0:W-:Y:S02]  /*8a50*/  STS.128 [R4+0x18400], R12 ;  /* 0x0184000c04007388 */ /* 0x0001e40000000c00 */
.L_x_1476:
[----:B------:R-:W-:Y:S05]  /*8a60*/  BSYNC B0 ;  /* 0x0000000000007941 */ /* 0x000fea0003800000 */
.L_x_1465:
[----:B------:R-:W-:Y:S01]  /*8a70*/  @!PT LDS RZ, [RZ] ;  /* 0x00000000fffff984 */ /* 0x000fe20000000800 */
[----:B------:R-:W-:Y:S01]  /*8a80*/  @!PT LDS RZ, [RZ] ;  /* 0x00000000fffff984 */ /* 0x000fe20000000800 */
[----:B------:R-:W-:Y:S01]  /*8a90*/  @!PT LDS RZ, [RZ] ;  /* 0x00000000fffff984 */ /* 0x000fe20000000800 */
[----:B------:R-:W-:Y:S01]  /*8aa0*/  @!PT LDS RZ, [RZ] ;  /* 0x00000000fffff984 */ /* 0x000fe20000000800 */
[----:B------:R5:W-:Y:S06]  /*8ab0*/  MEMBAR.ALL.CTA ;  /* 0x0000000000007992 */ /* 0x000bec0000008000 */
[----:B-----5:R-:W5:Y:S01]  /*8ac0*/  FENCE.VIEW.ASYNC.S ;  /* 0x00000000000073c6 */ /* 0x020f620000000000 */
[----:B------:R-:W-:Y:S05]  /*8ad0*/  WARPSYNC.ALL ;  /* 0x0000000000007948 */ /* 0x000fea0003800000 */
[----:B-----5:R-:W-:Y:S06]  /*8ae0*/  BAR.SYNC.DEFER_BLOCKING 0xd, 0x100 ;  /* 0x0344000000007b1d */ /* 0x020fec0000010000 */
.L_x_1462:
[----:B012---:R-:W0:Y:S01]  /*8af0*/  S2R R0, SR_TID.X ;  /* 0x0000000000007919 */ /* 0x007e220000002100 */
[----:B------:R-:W-:Y:S01]  /*8b00*/  ISETP.NE.AND P0, PT, R209, 0x3, PT ;  /* 0x00000003d100780c */ /* 0x000fe20003f05270 */
[----:B------:R-:W-:Y:S05]  /*8b10*/  WARPSYNC.ALL ;  /* 0x0000000000007948 */ /* 0x000fea0003800000 */
[----:B0-----:R-:W-:-:S05]  /*8b20*/  SHF.R.U32.HI R0, RZ, 0x7, R0 ;  /* 0x00000007ff007819 */ /* 0x001fca0000011600 */
[----:B------:R-:W-:-:S05]  /*8b30*/  VIADD R72, R0, 0x8 ;  /* 0x0000000800487836 */ /* 0x000fca0000000000 */
[----:B------:R0:W-:Y:S06]  /*8b40*/  BAR.SYNC.DEFER_BLOCKING R72, 0x100 ;  /* 0x000400480000751d */ /* 0x0001ec0000010000 */
[----:B------:R-:W-:Y:S05]  /*8b50*/  @!P0 BRA `(.L_x_1486) ;  /* 0x0000000000048947 */ /* 0x000fea0003800000 */
[----:B------:R-:W-:Y:S01]  /*8b60*/  BPT.TRAP 0x1 ;  /* 0x000000040000795c */ /* 0x000fe20000300000 */
.L_x_1486:
[----:B------:R-:W-:Y:S01]  /*8b70*/  IMAD R3, R205, 0x8, R19 ;  /* 0x00000008cd037824 */ /* 0x000fe200078e0213 */
[----:B------:R-:W-:-:S04]  /*8b80*/  SHF.L.U32 R8, R216, 0x1f, RZ ;  /* 0x0000001fd8087819 */ /* 0x000fc800000006ff */
[----:B------:R1:W2:Y:S01]  /*8b90*/  SYNCS.PHASECHK.TRANS64.TRYWAIT P1, [R3+URZ+0x32430], R8 ;  /* 0x03243008030075a7 */ /* 0x0002a2000802017f */
[----:B------:R-:W-:Y:S05]  /*8ba0*/  @!P0 BRA `(.L_x_1487) ;  /* 0x0000000000048947 */ /* 0x000fea0003800000 */
[----:B------:R-:W-:Y:S01]  /*8bb0*/  BPT.TRAP 0x1 ;  /* 0x000000040000795c */ /* 0x000fe20000300000 */
.L_x_1487:
[----:B------:R-:W-:-:S05]  /*8bc0*/  VIADD R0, R19, 0x1c400 ;  /* 0x0001c40013007836 */ /* 0x000fca0000000000 */
[----:B------:R-:W-:-:S04]  /*8bd0*/  SHF.R.U32.HI R0, RZ, 0x4, R0 ;  /* 0x00000004ff007819 */ /* 0x000fc80000011600 */
[----:B------:R-:W-:Y:S01]  /*8be0*/  LOP3.LUT R0, R0, 0x3fff, RZ, 0xc0, !PT ;  /* 0x00003fff00007812 */ /* 0x000fe200078ec0ff */
[----:B--2---:R-:W-:Y:S06]  /*8bf0*/  @P1 BRA `(.L_x_1488) ;  /* 0x0000000000081947 */ /* 0x004fec0003800000 */
[----:B------:R-:W2:Y:S02]  /*8c00*/  SYNCS.PHASECHK.TRANS64.TRYWAIT P1, [R3+URZ+0x32430], R8 ;  /* 0x03243008030075a7 */ /* 0x000ea4000802017f */
[----:B--2---:R-:W-:Y:S05]  /*8c10*/  @!P1 BRA `(.L_x_1489) ;  /* 0x0000010800409947 */ /* 0x004fea0003800000 */
.L_x_1488:
[----:B------:R-:W-:Y:S05]  /*8c20*/  WARPSYNC.ALL ;  /* 0x0000000000007948 */ /* 0x000fea0003800000 */
[----:B------:R-:W-:Y:S01]  /*8c30*/  LOP3.LUT R21, R0, 0x10000, RZ, 0xfc, !PT ;  /* 0x0001000000157812 */ /* 0x000fe200078efcff */
[----:B------:R-:W-:Y:S01]  /*8c40*/  IMAD R30, R30, 0x2000, R19 ;  /* 0x000020001e1e7824 */ /* 0x000fe200078e0213 */
[----:B------:R-:W-:-:S03]  /*8c50*/  UMOV UR9, 0x40000040 ;  /* 0x4000004000097882 */ /* 0x000fc60000000000 */
[----:B------:R-:W-:Y:S01]  /*8c60*/  IMAD R4, R205, 0x300, R21 ;  /* 0x00000300cd047824 */ /* 0x000fe200078e0215 */
[----:B------:R-:W-:Y:S01]  /*8c70*/  SHF.L.U32 R6, R6, 0x1f, RZ ;  /* 0x0000001f06067819 */ /* 0x000fe200000006ff */
[----:B------:R-:W-:Y:S01]  /*8c80*/  IMAD.MOV.U32 R5, RZ, RZ, 0x40000040 ;  /* 0x40000040ff057424 */ /* 0x000fe200078e00ff */
[----:B------:R-:W-:Y:S01]  /*8c90*/  R2UR UR4, R30 ;  /* 0x000000001e0472ca */ /* 0x000fe200000e0000 */
[C---:B------:R-:W-:Y:S01]  /*8ca0*/  VIADD R10, R4.reuse, 0x2 ;  /* 0x00000002040a7836 */ /* 0x040fe20000000000 */
[----:B------:R-:W-:Y:S01]  /*8cb0*/  R2UR UR10, R4 ;  /* 0x00000000040a72ca */ /* 0x000fe200000e0000 */
[----:B---345:R-:W-:Y:S01]  /*8cc0*/  WARPGROUP.ARRIVE ;  /* 0x00000000000079c5 */ /* 0x038fe20000000000 */
[----:B------:R-:W-:Y:S01]  /*8cd0*/  R2UR UR11, R5 ;  /* 0x00000000050b72ca */ /* 0x000fe200000e0000 */
[----:B------:R-:W-:Y:S01]  /*8ce0*/  IMAD.MOV.U32 R11, RZ, RZ, 0x40000040 ;  /* 0x40000040ff0b7424 */ /* 0x000fe200078e00ff */
[----:B------:R-:W-:Y:S01]  /*8cf0*/  BSSY B0, `(.L_x_1490) ;  /* 0x0000032000007945 */ /* 0x000fe20003800000 */
[----:B------:R-:W-:-:S02]  /*8d00*/  IMAD.U32 R13, RZ, RZ, UR9 ;  /* 0x00000009ff0d7e24 */ /* 0x000fc4000f8e00ff */
[----:B------:R-:W-:-:S04]  /*8d10*/  IMAD.MOV.U32 R5, RZ, RZ, 0x40000040 ;  /* 0x40000040ff057424 */ /* 0x000fc800078e00ff */
[----:B------:R-:W-:-:S04]  /*8d20*/  UIADD3 UR5, UR4, 0x18400, URZ ;  /* 0x0001840004057890 */ /* 0x000fc8000fffe03f */
[----:B------:R-:W-:-:S04]  /*8d30*/  USHF.R.U32.HI UR5, URZ, 0x4, UR5 ;  /* 0x000000043f057899 */ /* 0x000fc80008011605 */
[----:B------:R-:W-:-:S04]  /*8d40*/  ULOP3.LUT UR5, UR5, 0x3fff, URZ, 0xc0, !UPT ;  /* 0x00003fff05057892 */ /* 0x000fc8000f8ec03f */
[----:B------:R-:W-:-:S04]  /*8d50*/  ULOP3.LUT UR6, UR5, 0x10000, URZ, 0xfc, !UPT ;  /* 0x0001000005067892 */ /* 0x000fc8000f8efc3f */
[----:B------:R-:W-:-:S03]  /*8d60*/  UIADD3 UR5, UR6, 0x2, URZ ;  /* 0x0000000206057890 */ /* 0x000fc6000fffe03f */
[----:B------:R-:W-:Y:S02]  /*8d70*/  UMOV UR8, UR6 ;  /* 0x0000000600087c82 */ /* 0x000fe40008000000 */
[----:B------:R-:W-:Y:S01]  /*8d80*/  HGMMA.64x96x16.F32.BF16 R24, gdesc[UR8], RZ, !UPT, gsb0 ;  /* 0x01600000081879f0 */ /* 0x000fe2000c0018ff */
[----:B------:R-:W-:Y:S01]  /*8d90*/  R2UR UR10, R10 ;  /* 0x000000000a0a72ca */ /* 0x000fe200000e0000 */
[----:B------:R-:W-:Y:S01]  /*8da0*/  IMAD.U32 R12, RZ, RZ, UR8 ;  /* 0x00000008ff0c7e24 */ /* 0x000fe2000f8e00ff */
[----:B------:R-:W-:Y:S01]  /*8db0*/  R2UR UR11, R11 ;  /* 0x000000000b0b72ca */ /* 0x000fe200000e0000 */
[----:B------:R-:W-:Y:S01]  /*8dc0*/  UMOV UR8, UR5 ;  /* 0x0000000500087c82 */ /* 0x000fe20008000000 */
[----:B------:R-:W-:Y:S01]  /*8dd0*/  UMOV UR9, 0x40000040 ;  /* 0x4000004000097882 */ /* 0x000fe20000000000 */
[C---:B------:R-:W-:Y:S01]  /*8de0*/  VIADD R10, R4.reuse, 0x4 ;  /* 0x00000004040a7836 */ /* 0x040fe20000000000 */
[----:B------:R-:W-:Y:S01]  /*8df0*/  UIADD3 UR5, UR6, 0x4, URZ ;  /* 0x0000000406057890 */ /* 0x000fe2000fffe03f */
[----:B------:R-:W-:Y:S01]  /*8e00*/  IMAD.MOV.U32 R11, RZ, RZ, 0x40000040 ;  /* 0x40000040ff0b7424 */ /* 0x000fe200078e00ff */
[----:B------:R3:W-:Y:S01]  /*8e10*/  STL.64 [R1+0x50], R12 ;  /* 0x0000500c01007387 */ /* 0x0007e20000100a00 */
[----:B------:R-:W-:-:S02]  /*8e20*/  VIADD R4, R4, 0x6 ;  /* 0x0000000604047836 */ /* 0x000fc40000000000 */
[----:B---3--:R-:W-:Y:S02]  /*8e30*/  IMAD.U32 R12, RZ, RZ, UR8 ;  /* 0x00000008ff0c7e24 */ /* 0x008fe4000f8e00ff */
[----:B------:R-:W-:-:S05]  /*8e40*/  IMAD.U32 R13, RZ, RZ, UR9 ;  /* 0x00000009ff0d7e24 */ /* 0x000fca000f8e00ff */
[----:B------:R3:W-:Y:S01]  /*8e50*/  STL.64 [R1+0x48], R12 ;  /* 0x0000480c01007387 */ /* 0x0007e20000100a00 */
[----:B------:R-:W-:Y:S02]  /*8e60*/  WARPGROUP.DEPBAR.LE gsb0, 0x0 ;  /* 0x00008000000079c5 */ /* 0x000fe40000010000 */
[----:B------:R-:W-:-:S06]  /*8e70*/  WARPGROUP.ARRIVE ;  /* 0x00000000000079c5 */ /* 0x000fcc0000000000 */
[----:B------:R-:W-:Y:S01]  /*8e80*/  HGMMA.64x96x16.F32.BF16 R24, gdesc[UR8], R24, gsb0 ;  /* 0x01600000081879f0 */ /* 0x000fe20008001818 */
[----:B------:R-:W-:Y:S01]  /*8e90*/  R2UR UR10, R10 ;  /* 0x000000000a0a72ca */ /* 0x000fe200000e0000 */
[----:B------:R-:W-:Y:S01]  /*8ea0*/  UMOV UR8, UR5 ;  /* 0x0000000500087c82 */ /* 0x000fe20008000000 */
[----:B------:R-:W-:Y:S01]  /*8eb0*/  R2UR UR11, R11 ;  /* 0x000000000b0b72ca */ /* 0x000fe200000e0000 */
[----:B------:R-:W-:Y:S01]  /*8ec0*/  UMOV UR9, 0x40000040 ;  /* 0x4000004000097882 */ /* 0x000fe20000000000 */
[----:B------:R-:W-:Y:S01]  /*8ed0*/  UIADD3 UR5, UR6, 0x6, URZ ;  /* 0x0000000606057890 */ /* 0x000fe2000fffe03f */
[----:B------:R-:W-:Y:S02]  /*8ee0*/  IMAD.U32 R10, RZ, RZ, UR8 ;  /* 0x00000008ff0a7e24 */ /* 0x000fe4000f8e00ff */
        /* <DEDUP_REMOVED lines=9> */
[----:B------:R-:W-:Y:S02]  /*8f80*/  IMAD.U32 R4, RZ, RZ, UR8 ;  /* 0x00000008ff047e24 */ /* 0x000fe4000f8e00ff */
[----:B------:R-:W-:-:S05]  /*8f90*/  IMAD.U32 R5, RZ, RZ, UR9 ;  /* 0x00000009ff057e24 */ /* 0x000fca000f8e00ff */
[----:B------:R3:W-:Y:S01]  /*8fa0*/  STL.64 [R1+0x38], R4 ;  /* 0x0000380401007387 */ /* 0x0007e20000100a00 */
[----:B------:R-:W-:Y:S02]  /*8fb0*/  WARPGROUP.DEPBAR.LE gsb0, 0x0 ;  /* 0x00008000000079c5 */ /* 0x000fe40000010000 */
[----:B------:R-:W-:-:S06]  /*8fc0*/  WARPGROUP.ARRIVE ;  /* 0x00000000000079c5 */ /* 0x000fcc0000000000 */
[----:B------:R-:W-:Y:S03]  /*8fd0*/  HGMMA.64x96x16.F32.BF16 R24, gdesc[UR8], R24, gsb0 ;  /* 0x01600000081879f0 */ /* 0x000fe60008001818 */
[----:B------:R-:W-:Y:S02]  /*8fe0*/  WARPGROUP.DEPBAR.LE gsb0, 0x0 ;  /* 0x00008000000079c5 */ /* 0x000fe40000010000 */
[----:B------:R-:W4:Y:S02]  /*8ff0*/  SYNCS.PHASECHK.TRANS64.TRYWAIT P1, [R19+URZ+0x32410], R6 ;  /* 0x03241006130075a7 */ /* 0x000f24000802017f */
[----:B---34-:R-:W-:Y:S05]  /*9000*/  @!P1 BRA `(.L_x_1491) ;  /* 0x0000010400589947 */ /* 0x018fea0003800000 */
.L_x_1705:
[----:B------:R-:W-:Y:S05]  /*9010*/  BSYNC B0 ;  /* 0x0000000000007941 */ /* 0x000fea0003800000 */
.L_x_1490:
[----:B------:R-:W-:Y:S05]  /*9020*/  @!P0 BRA `(.L_x_1492) ;  /* 0x0000000000048947 */ /* 0x000fea0003800000 */
[----:B------:R-:W-:Y:S01]  /*9030*/  BPT.TRAP 0x1 ;  /* 0x000000040000795c */ /* 0x000fe20000300000 */
.L_x_1492:
[----:B------:R4:W0:Y:S01]  /*9040*/  SYNCS.PHASECHK.TRANS64.TRYWAIT P1, [R3+URZ+0x32450], R8 ;  /* 0x03245008030075a7 */ /* 0x000822000802017f */
[----:B------:R-:W-:Y:S05]  /*9050*/  @!P0 BRA `(.L_x_1493) ;  /* 0x0000000000048947 */ /* 0x000fea0003800000 */
[----:B------:R-:W-:Y:S01]  /*9060*/  BPT.TRAP 0x1 ;  /* 0x000000040000795c */ /* 0x000fe20000300000 */
.L_x_1493:
[----:B0-----:R-:W-:Y:S05]  /*9070*/  @P1 BRA `(.L_x_1494) ;  /* 0x0000000000081947 */ /* 0x001fea0003800000 */
[----:B------:R-:W0:Y:S02]  /*9080*/  SYNCS.PHASECHK.TRANS64.TRYWAIT P1, [R3+URZ+0x32450], R8 ;  /* 0x03245008030075a7 */ /* 0x000e24000802017f */
[----:B0-----:R-:W-:Y:S05]  /*9090*/  @!P1 BRA `(.L_x_1495) ;  /* 0x0000010400489947 */ /* 0x001fea0003800000 */
.L_x_1494:
[----:B------:R-:W-:Y:S05]  /*90a0*/  WARPSYNC.ALL ;  /* 0x0000000000007948 */ /* 0x000fea0003800000 */
[----:B------:R-:W-:Y:S01]  /*90b0*/  VIADD R20, R19, 0x400 ;  /* 0x0000040013147836 */ /* 0x000fe20000000000 */
[----:B------:R-:W-:Y:S01]  /*90c0*/  UIADD3 UR4, UR4, 0x22400, URZ ;  /* 0x0002240004047890 */ /* 0x000fe2000fffe03f */
[----:B------:R-:W-:Y:S01]  /*90d0*/  IMAD.MOV.U32 R5, RZ, RZ, 0x40000040 ;  /* 0x40000040ff057424 */ /* 0x000fe200078e00ff */
[----:B------:R-:W-:Y:S01]  /*90e0*/  WARPGROUP.ARRIVE ;  /* 0x00000000000079c5 */ /* 0x000fe20000000000 */
[----:B------:R-:W-:Y:S01]  /*90f0*/  UMOV UR9, 0x40000040 ;  /* 0x4000004000097882 */ /* 0x000fe20000000000 */
[----:B------:R-:W-:Y:S01]  /*9100*/  SHF.R.U32.HI R20, RZ, 0x4, R20 ;  /* 0x00000004ff147819 */ /* 0x000fe20000011614 */
[----:B------:R-:W-:Y:S01]  /*9110*/  USHF.R.U32.HI UR4, URZ, 0x4, UR4 ;  /* 0x000000043f047899 */ /* 0x000fe20008011604 */
[----:B------:R-:W-:Y:S01]  /*9120*/  R2UR UR11, R5 ;  /* 0x00000000050b72ca */ /* 0x000fe200000e0000 */
[----:B------:R-:W-:Y:S01]  /*9130*/  IMAD.MOV.U32 R7, RZ, RZ, 0x40000040 ;  /* 0x40000040ff077424 */ /* 0x000fe200078e00ff */
[----:B------:R-:W-:Y:S01]  /*9140*/  LOP3.LUT R20, R20, 0x3fff, RZ, 0xc0, !PT ;  /* 0x00003fff14147812 */ /* 0x000fe200078ec0ff */
[----:B------:R-:W-:Y:S01]  /*9150*/  ULOP3.LUT UR4, UR4, 0x3fff, URZ, 0xc0, !UPT ;  /* 0x00003fff04047892 */ /* 0x000fe2000f8ec03f */
[----:B------:R-:W-:Y:S01]  /*9160*/  IMAD.U32 R9, RZ, RZ, UR9 ;  /* 0x00000009ff097e24 */ /* 0x000fe2000f8e00ff */
[----:B------:R-:W-:Y:S01]  /*9170*/  UMOV UR57, 0x40000040 ;  /* 0x4000004000397882 */ /* 0x000fe20000000000 */
[----:B------:R-:W-:Y:S01]  /*9180*/  LOP3.LUT R223, R20, 0x10000, RZ, 0xfc, !PT ;  /* 0x0001000014df7812 */ /* 0x000fe200078efcff */
[----:B------:R-:W-:Y:S01]  /*9190*/  ULOP3.LUT UR4, UR4, 0x10000, URZ, 0xfc, !UPT ;  /* 0x0001000004047892 */ /* 0x000fe2000f8efc3f */
[----:B------:R-:W-:Y:S01]  /*91a0*/  IMAD.MOV.U32 R5, RZ, RZ, 0x40000040 ;  /* 0x40000040ff057424 */ /* 0x000fe200078e00ff */
[----:B------:R-:W-:Y:S01]  /*91b0*/  UMOV UR53, 0x40000040 ;  /* 0x4000004000357882 */ /* 0x000fe20000000000 */
[----:B------:R-:W-:Y:S01]  /*91c0*/  UMOV UR49, 0x40000040 ;  /* 0x4000004000317882 */ /* 0x000fe20000000000 */
[----:B------:R-:W-:Y:S01]  /*91d0*/  IMAD R4, R205, 0xc00, R223 ;  /* 0x00000c00cd047824 */ /* 0x000fe200078e02df */
[----:B------:R-:W-:Y:S01]  /*91e0*/  UIADD3 UR5, UR4, 0x2, URZ ;  /* 0x0000000204057890 */ /* 0x000fe2000fffe03f */
[----:B------:R-:W-:Y:S01]  /*91f0*/  R2UR UR39, R5 ;  /* 0x00000000052772ca */ /* 0x000fe200000e0000 */
[----:B------:R-:W-:Y:S01]  /*9200*/  UMOV UR8, UR4 ;  /* 0x0000000400087c82 */ /* 0x000fe20008000000 */
[C---:B---3--:R-:W-:Y:S01]  /*9210*/  VIADD R6, R4.reuse, 0x2 ;  /* 0x0000000204067836 */ /* 0x048fe20000000000 */
[----:B------:R-:W-:Y:S01]  /*9220*/  R2UR UR10, R4 ;  /* 0x00000000040a72ca */ /* 0x000fe200000e0000 */
[----:B-12-4-:R-:W-:Y:S01]  /*9230*/  IMAD.U32 R8, RZ, RZ, UR8 ;  /* 0x00000008ff087e24 */ /* 0x016fe2000f8e00ff */
[----:B------:R-:W-:Y:S01]  /*9240*/  UIADD3 UR56, UR4, 0x804, URZ ;  /* 0x0000080404387890 */ /* 0x000fe2000fffe03f */
[----:B------:R-:W0:Y:S01]  /*9250*/  S2R R0, SR_TID.X ;  /* 0x0000000000007919 */ /* 0x000e220000002100 */
[----:B------:R-:W-:-:S02]  /*9260*/  UIADD3 UR52, UR4, 0x806, URZ ;  /* 0x0000080604347890 */ /* 0x000fc4000fffe03f */
[----:B------:R-:W-:Y:S01]  /*9270*/  UIADD3 UR48, UR4, 0xc00, URZ ;  /* 0x00000c0004307890 */ /* 0x000fe2000fffe03f */
[----:B------:R1:W-:Y:S01]  /*9280*/  STL.64 [R1+0x30], R8 ;  /* 0x0000300801007387 */ /* 0x0003e20000100a00 */
[----:B------:R-:W-:Y:S01]  /*9290*/  UIADD3 UR44, UR4, 0xc02, URZ ;  /* 0x00000c02042c7890 */ /* 0x000fe2000fffe03f */
[----:B------:R-:W-:Y:S01]  /*92a0*/  UMOV UR45, 0x40000040 ;  /* 0x40000040002d7882 */ /* 0x000fe20000000000 */
[----:B------:R-:W-:-:S03]  /*92b0*/  UIADD3 UR40, UR4, 0xc04, URZ ;  /* 0x00000c0404287890 */ /* 0x000fc6000fffe03f */
[----:B------:R-:W-:Y:S01]  /*92c0*/  HGMMA.64x96x16.F32.BF16 R24, gdesc[UR8], R24, gsb0 ;  /* 0x01600000081879f0 */ /* 0x000fe20008001818 */
[----:B------:R-:W-:Y:S01]  /*92d0*/  R2UR UR10, R6 ;  /* 0x00000000060a72ca */ /* 0x000fe200000e0000 */
[----:B------:R-:W-:Y:S01]  /*92e0*/  UMOV UR8, UR5 ;  /* 0x0000000500087c82 */ /* 0x000fe20008000000 */
[----:B------:R-:W-:Y:S01]  /*92f0*/  R2UR UR11, R7 ;  /* 0x00000000070b72ca */ /* 0x000fe200000e0000 */
[----:B------:R-:W-:Y:S01]  /*9300*/  UMOV UR9, 0x40000040 ;  /* 0x4000004000097882 */ /* 0x000fe20000000000 */
[----:B------:R-:W-:Y:S01]  /*9310*/  VIADD R6, R4, 0x4 ;  /* 0x0000000404067836 */ /* 0x000fe20000000000 */
[----:B------:R-:W-:Y:S01]  /*9320*/  UIADD3 UR5, UR4, 0x4, URZ ;  /* 0x0000000404057890 */ /* 0x000fe2000fffe03f */
[----:B------:R-:W-:Y:S01]  /*9330*/  IMAD.MOV.U32 R7, RZ, RZ, 0x40000040 ;  /* 0x40000040ff077424 */ /* 0x000fe200078e00ff */
[----:B------:R-:W-:Y:S01]  /*9340*/  UMOV UR41, 0x40000040 ;  /* 0x4000004000297882 */ /* 0x000fe20000000000 */
[----:B-1----:R-:W-:Y:S01]  /*9350*/  IMAD.U32 R8, RZ, RZ, UR8 ;  /* 0x00000008ff087e24 */ /* 0x002fe2000f8e00ff */
[----:B------:R-:W-:Y:S01]  /*9360*/  UIADD3 UR36, UR4, 0xc06, URZ ;  /* 0x00000c0604247890 */ /* 0x000fe2000fffe03f */
[----:B------:R-:W-:Y:S01]  /*9370*/  IMAD.U32 R9, RZ, RZ, UR9 ;  /* 0x00000009ff097e24 */ /* 0x000fe2000f8e00ff */
[----:B------:R-:W-:-:S04]  /*9380*/  UMOV UR37, 0x40000040 ;  /* 0x4000004000257882 */ /* 0x000fc80000000000 */
[----:B------:R1:W-:Y:S01]  /*9390*/  STL.64 [R1+0x28], R8 ;  /* 0x0000280801007387 */ /* 0x0003e20000100a00 */
[----:B0-----:R-:W-:-:S04]  /*93a0*/  SHF.R.U32.HI R0, RZ, 0x7, R0 ;  /* 0x00000007ff007819 */ /* 0x001fc80000011600 */
[----:B------:R-:W-:Y:S01]  /*93b0*/  IADD3 R0, -R0, 0xb, RZ ;  /* 0x0000000b00007810 */ /* 0x000fe20007ffe1ff */
[----:B------:R-:W-:Y:S02]  /*93c0*/  WARPGROUP.DEPBAR.LE gsb0, 0x0 ;  /* 0x00008000000079c5 */ /* 0x000fe40000010000 */
[----:B------:R-:W-:-:S06]  /*93d0*/  WARPGROUP.ARRIVE ;  /* 0x00000000000079c5 */ /* 0x000fcc0000000000 */
[----:B------:R-:W-:Y:S01]  /*93e0*/  HGMMA.64x96x16.F32.BF16 R24, gdesc[UR8], R24, gsb0 ;  /* 0x01600000081879f0 */ /* 0x000fe20008001818 */
[----:B------:R-:W-:Y:S01]  /*93f0*/  R2UR UR10, R6 ;  /* 0x00000000060a72ca */ /* 0x000fe200000e0000 */
[----:B------:R-:W-:Y:S01]  /*9400*/  UMOV UR8, UR5 ;  /* 0x0000000500087c82 */ /* 0x000fe20008000000 */
[----:B------:R-:W-:Y:S01]  /*9410*/  R2UR UR11, R7 ;  /* 0x00000000070b72ca */ /* 0x000fe200000e0000 */
[----:B------:R-:W-:Y:S01]  /*9420*/  UMOV UR9, 0x40000040 ;  /* 0x4000004000097882 */ /* 0x000fe20000000000 */
[----:B------:R-:W-:Y:S01]  /*9430*/  VIADD R6, R4, 0x6 ;  /* 0x0000000604067836 */ /* 0x000fe20000000000 */
[----:B------:R-:W-:Y:S01]  /*9440*/  UIADD3 UR5, UR4, 0x6, URZ ;  /* 0x0000000604057890 */ /* 0x000fe2000fffe03f */
[----:B------:R-:W-:Y:S02]  /*9450*/  IMAD.MOV.U32 R7, RZ, RZ, 0x40000040 ;  /* 0x40000040ff077424 */ /* 0x000fe400078e00ff */
[----:B-1----:R-:W-:Y:S02]  /*9460*/  IMAD.U32 R8, RZ, RZ, UR8 ;  /* 0x00000008ff087e24 */ /* 0x002fe4000f8e00ff */
        /* <DEDUP_REMOVED lines=12> */
[----:B0-----:R-:W-:Y:S02]  /*9530*/  IMAD.U32 R8, RZ, RZ, UR8 ;  /* 0x00000008ff087e24 */ /* 0x001fe4000f8e00ff */
        /* <DEDUP_REMOVED lines=10> */
[----:B------:R-:W-:Y:S01]  /*95e0*/  MOV R7, 0x40000040 ;  /* 0x4000004000077802 */ /* 0x000fe20000000f00 */
[----:B------:R-:W-:Y:S01]  /*95f0*/  UIADD3 UR5, UR4, 0x402, URZ ;  /* 0x0000040204057890 */ /* 0x000fe2000fffe03f */
        /* <DEDUP_REMOVED lines=28> */
[----:B------:R0:W-:Y:S01]  /*97c0*/  STL.64 [R1], R8 ;  /* 0x0000000801007387 */ /* 0x0001e20000100a00 */
        /* <DEDUP_REMOVED lines=10> */
[----:B------:R-:W-:Y:S02]  /*9870*/  IMAD.U32 R228, RZ, RZ, UR8 ;  /* 0x00000008ffe47e24 */ /* 0x000fe4000f8e00ff */
[----:B------:R-:W-:Y:S01]  /*9880*/  IMAD.U32 R229, RZ, RZ, UR9 ;  /* 0x00000009ffe57e24 */ /* 0x000fe2000f8e00ff */
[----:B------:R-:W-:-:S02]  /*9890*/  WARPGROUP.DEPBAR.LE gsb0, 0x0 ;  /* 0x00008000000079c5 */ /* 0x000fc40000010000 */
        /* <DEDUP_REMOVED lines=18> */
[----:B------:R-:W-:Y:S02]  /*99c0*/  VIADD R6, R4, 0x604 ;  /* 0x0000060404067836 */ /* 0x000fe40000000000 */
[----:B------:R-:W-:Y:S02]  /*99d0*/  IMAD.MOV.U32 R7, RZ, RZ, 0x40000040 ;  /* 0x40000040ff077424 */ /* 0x000fe400078e00ff */
[----:B------:R-:W-:Y:S01]  /*99e0*/  IMAD.U32 R224, RZ, RZ, UR8 ;  /* 0x00000008ffe07e24 */ /* 0x000fe2000f8e00ff */
[----:B------:R-:W-:Y:S01]  /*99f0*/  R2UR UR58, R6 ;  /* 0x00000000063a72ca */ /* 0x000fe200000e0000 */
[----:B------:R-:W-:Y:S01]  /*9a00*/  VIADD R6, R4, 0x606 ;  /* 0x0000060604067836 */ /* 0x000fe20000000000 */
[----:B------:R-:W-:Y:S01]  /*9a10*/  R2UR UR59, R7 ;  /* 0x00000000073b72ca */ /* 0x000fe200000e0000 */
[----:B------:R-:W-:-:S02]  /*9a20*/  IMAD.MOV.U32 R7, RZ, RZ, 0x40000040 ;  /* 0x40000040ff077424 */ /* 0x000fc400078e00ff */
[----:B------:R-:W-:Y:S01]  /*9a30*/  IMAD.U32 R225, RZ, RZ, UR9 ;  /* 0x00000009ffe17e24 */ /* 0x000fe2000f8e00ff */
[----:B------:R-:W-:Y:S01]  /*9a40*/  R2UR UR54, R6 ;  /* 0x00000000063672ca */ /* 0x000fe200000e0000 */
[----:B------:R-:W-:Y:S01]  /*9a50*/  VIADD R6, R4, 0x900 ;  /* 0x0000090004067836 */ /* 0x000fe20000000000 */
[----:B------:R-:W-:Y:S01]  /*9a60*/  R2UR UR55, R7 ;  /* 0x00000000073772ca */ /* 0x000fe200000e0000 */
[----:B------:R-:W-:-:S03]  /*9a70*/  IMAD.MOV.U32 R7, RZ, RZ, 0x40000040 ;  /* 0x40000040ff077424 */ /* 0x000fc600078e00ff */
[----:B------:R-:W-:Y:S01]  /*9a80*/  R2UR UR50, R6 ;  /* 0x00000000063272ca */ /* 0x000fe200000e0000 */
[----:B------:R-:W-:Y:S01]  /*9a90*/  VIADD R6, R4, 0x902 ;  /* 0x0000090204067836 */ /* 0x000fe20000000000 */
[----:B------:R-:W-:Y:S01]  /*9aa0*/  R2UR UR51, R7 ;  /* 0x00000000073372ca */ /* 0x000fe200000e0000 */
[----:B------:R-:W-:-:S03]  /*9ab0*/  IMAD.MOV.U32 R7, RZ, RZ, 0x40000040 ;  /* 0x40000040ff077424 */ /* 0x000fc600078e00ff */
[----:B------:R-:W-:Y:S01]  /*9ac0*/  R2UR UR46, R6 ;  /* 0x00000000062e72ca */ /* 0x000fe200000e0000 */
[C---:B------:R-:W-:Y:S01]  /*9ad0*/  VIADD R6, R4.reuse, 0x904 ;  /* 0x0000090404067836 */ /* 0x040fe20000000000 */
[----:B------:R-:W-:Y:S01]  /*9ae0*/  R2UR UR47, R7 ;  /* 0x00000000072f72ca */ /* 0x000fe200000e0000 */
[----:B------:R-:W-:Y:S02]  /*9af0*/  IMAD.MOV.U32 R7, RZ, RZ, 0x40000040 ;  /* 0x40000040ff077424 */ /* 0x000fe400078e00ff */
[----:B------:R-:W-:Y:S01]  /*9b00*/  VIADD R4, R4, 0x906 ;  /* 0x0000090604047836 */ /* 0x000fe20000000000 */
[----:B------:R-:W-:Y:S02]  /*9b10*/  R2UR UR42, R6 ;  /* 0x00000000062a72ca */ /* 0x000fe400000e0000 */
[----:B------:R-:W-:Y:S02]  /*9b20*/  R2UR UR43, R7 ;  /* 0x00000000072b72ca */ /* 0x000fe400000e0000 */
[----:B------:R-:W-:Y:S01]  /*9b30*/  R2UR UR38, R4 ;  /* 0x00000000042672ca */ /* 0x000fe200000e0000 */
        /* <DEDUP_REMOVED lines=25> */
.L_x_1496:
[----:B------:R-:W2:Y:S01]  /*9cd0*/  LDL R5, [R1+0x7c] ;  /* 0x00007c0001057983 */ /* 0x000ea20000100800 */
[----:B------:R-:W-:Y:S01]  /*9ce0*/  IMAD R4, R189, -0x60, R188 ;  /* 0xffffffa0bd047824 */ /* 0x000fe200078e02bc */
[----:B------:R-:W-:Y:S01]  /*9cf0*/  ULDC UR4, c[0x0][0xa80] ;  /* 0x0002a00000047ab9 */ /* 0x000fe20000000800 */
[----:B------:R-:W-:Y:S01]  /*9d00*/  LOP3.LUT R20, R20, 0x3000000, RZ, 0xfc, !PT ;  /* 0x0300000014147812 */ /* 0x000fe200078efcff */
[----:B------:R-:W1:Y:S01]  /*9d10*/  S2R R190, SR_CgaCtaId ;  /* 0x0000000000be7919 */ /* 0x000e620000008800 */
[----:B------:R-:W-:-:S04]  /*9d20*/  VIADD R4, R4, 0x60 ;  /* 0x0000006004047836 */ /* 0x000fc80000000000 */
[----:B--2---:R-:W-:-:S05]  /*9d30*/  IMAD R5, R5, -0x2, R4 ;  /* 0xfffffffe05057824 */ /* 0x004fca00078e0204 */
[C---:B------:R-:W-:Y:S02]  /*9d40*/  ISETP.GT.AND P2, PT, R5.reuse, RZ, PT ;  /* 0x000000ff0500720c */ /* 0x040fe40003f44270 */
[C---:B------:R-:W-:Y:S02]  /*9d50*/  ISETP.GT.AND P3, PT, R5.reuse, 0x1, PT ;  /* 0x000000010500780c */ /* 0x040fe40003f64270 */
[----:B------:R-:W-:Y:S02]  /*9d60*/  ISETP.GT.AND P4, PT, R5, 0x8, PT ;  /* 0x000000080500780c */ /* 0x000fe40003f84270 */
[----:B------:R-:W-:Y:S02]  /*9d70*/  FSEL R24, R24, -INF , P2 ;  /* 0xff80000018187808 */ /* 0x000fe40001000000 */
[----:B0-----:R-:W-:Y:S02]  /*9d80*/  FSEL R8, R25, -INF , P3 ;  /* 0xff80000019087808 */ /* 0x001fe40001800000 */
[----:B------:R-:W-:-:S02]  /*9d90*/  ISETP.GT.AND P5, PT, R5, 0x9, PT ;  /* 0x000000090500780c */ /* 0x000fc40003fa4270 */
[----:B------:R-:W-:Y:S02]  /*9da0*/  FSEL R28, R28, -INF , P4 ;  /* 0xff8000001c1c7808 */ /* 0x000fe40002000000 */
[----:B------:R-:W-:Y:S02]  /*9db0*/  FMNMX.FTZ R7, R24, R8, !PT ;  /* 0x0000000818077209 */ /* 0x000fe40007810000 */
[----:B------:R-:W-:Y:S02]  /*9dc0*/  FSEL R9, R26, -INF , P2 ;  /* 0xff8000001a097808 */ /* 0x000fe40001000000 */
[----:B------:R-:W-:Y:S02]  /*9dd0*/  ISETP.GT.AND P1, PT, R5, 0x10, PT ;  /* 0x000000100500780c */ /* 0x000fe40003f24270 */
[----:B------:R-:W-:Y:S02]  /*9de0*/  FSEL R26, R29, -INF , P5 ;  /* 0xff8000001d1a7808 */ /* 0x000fe40002800000 */
[----:B------:R-:W-:-:S02]  /*9df0*/  FMNMX.FTZ R7, R28, R7, !PT ;  /* 0x000000071c077209 */ /* 0x000fc40007810000 */
[----:B------:R-:W-:Y:S02]  /*9e00*/  ISETP.GT.AND P2, PT, R5, 0x11, PT ;  /* 0x000000110500780c */ /* 0x000fe40003f44270 */
[----:B------:R-:W-:Y:S02]  /*9e10*/  FSEL R32, R32, -INF , P1 ;  /* 0xff80000020207808 */ /* 0x000fe40000800000 */
[----:B------:R-:W-:Y:S02]  /*9e20*/  FMNMX.FTZ R7, R26, R7, !PT ;  /* 0x000000071a077209 */ /* 0x000fe40007810000 */
        /* <DEDUP_REMOVED lines=9> */
[----:B------:R-:W-:Y:S02]  /*9ec0*/  FSEL R31, R34, -INF , P1 ;  /* 0xff800000221f7808 */ /* 0x000fe40000800000 */
[----:B------:R-:W-:Y:S02]  /*9ed0*/  ISETP.GT.AND P5, PT, R5, 0x20, PT ;  /* 0x000000200500780c */ /* 0x000fe40003fa4270 */
[----:B------:R-:W-:Y:S02]  /*9ee0*/  FSEL R34, R37, -INF , P4 ;  /* 0xff80000025227808 */ /* 0x000fe40002000000 */
[----:B------:R-:W-:Y:S02]  /*9ef0*/  FMNMX.FTZ R7, R36, R7, !PT ;  /* 0x0000000724077209 */ /* 0x000fe40007810000 */
        /* <DEDUP_REMOVED lines=11> */
[----:B------:R-:W-:Y:S02]  /*9fb0*/  FMNMX.FTZ R6, R9, R27, !PT ;  /* 0x0000001b09067209 */ /* 0x000fe40007810000 */
[----:B------:R-:W-:Y:S02]  /*9fc0*/  FSEL R39, R39, -INF , P4 ;  /* 0xff80000027277808 */ /* 0x000fe40002000000 */
[----:B------:R-:W-:-:S02]  /*9fd0*/  ISETP.GT.AND P4, PT, R5, 0x30, PT ;  /* 0x000000300500780c */ /* 0x000fc40003f84270 */
[----:B------:R-:W-:Y:S02]  /*9fe0*/  FSEL R10, R45, -INF , P3 ;  /* 0xff8000002d0a7808 */ /* 0x000fe40001800000 */
[----:B------:R-:W-:Y:S02]  /*9ff0*/  FMNMX.FTZ R7, R15, R4, !PT ;  /* 0x000000040f077209 */ /* 0x000fe40007810000 */
[----:B------:R-:W-:Y:S02]  /*a000*/  FMNMX.FTZ R6, R25, R6, !PT ;  /* 0x0000000619067209 */ /* 0x000fe40007810000 */
[----:B------:R-:W-:Y:S02]  /*a010*/  FSEL R166, R42, -INF , P5 ;  /* 0xff8000002aa67808 */ /* 0x000fe40002800000 */
[----:B------:R-:W-:Y:S02]  /*a020*/  ISETP.GT.AND P5, PT, R5, 0x31, PT ;  /* 0x000000310500780c */ /* 0x000fe40003fa4270 */
[----:B------:R-:W-:-:S02]  /*a030*/  FSEL R14, R48, -INF , P4 ;  /* 0xff800000300e7808 */ /* 0x000fc40002000000 */
[----:B------:R-:W-:Y:S02]  /*a040*/  FMNMX.FTZ R7, R10, R7, !PT ;  /* 0x000000070a077209 */ /* 0x000fe40007810000 */
[----:B------:R-:W-:Y:S02]  /*a050*/  FMNMX.FTZ R6, R73, R6, !PT ;  /* 0x0000000649067209 */ /* 0x000fe40007810000 */
[----:B------:R-:W-:Y:S02]  /*a060*/  FSEL R158, R43, -INF , P1 ;  /* 0xff8000002b9e7808 */ /* 0x000fe40000800000 */
[----:B------:R-:W-:Y:S02]  /*a070*/  ISETP.GT.AND P1, PT, R5, 0x38, PT ;  /* 0x000000380500780c */ /* 0x000fe40003f24270 */
[----:B------:R-:W-:Y:S02]  /*a080*/  FSEL R4, R49, -INF , P5 ;  /* 0xff80000031047808 */ /* 0x000fe40002800000 */
[----:B------:R-:W-:-:S02]  /*a090*/  FMNMX.FTZ R11, R14, R7, !PT ;  /* 0x000000070e0b7209 */ /* 0x000fc40007810000 */
[----:B------:R-:W-:Y:S02]  /*a0a0*/  FMNMX.FTZ R6, R31, R6, !PT ;  /* 0x000000061f067209 */ /* 0x000fe40007810000 */
[----:B------:R-:W-:Y:S02]  /*a0b0*/  FSEL R156, R46, -INF , P2 ;  /* 0xff8000002e9c7808 */ /* 0x000fe40001000000 */
[----:B------:R-:W-:Y:S02]  /*a0c0*/  ISETP.GT.AND P2, PT, R5, 0x39, PT ;  /* 0x000000390500780c */ /* 0x000fe40003f44270 */
[----:B------:R-:W-:Y:S02]  /*a0d0*/  FSEL R7, R52, -INF , P1 ;  /* 0xff80000034077808 */ /* 0x000fe40000800000 */
[----:B------:R-:W-:Y:S02]  /*a0e0*/  FMNMX.FTZ R38, R4, R11, !PT ;  /* 0x0000000b04267209 */ /* 0x000fe40007810000 */
[----:B------:R-:W-:-:S02]  /*a0f0*/  FMNMX.FTZ R6, R35, R6, !PT ;  /* 0x0000000623067209 */ /* 0x000fc40007810000 */
[----:B------:R-:W-:Y:S02]  /*a100*/  FSEL R12, R53, -INF , P2 ;  /* 0xff800000350c7808 */ /* 0x000fe40001000000 */
[----:B------:R-:W-:Y:S02]  /*a110*/  FMNMX.FTZ R11, R7, R38, !PT ;  /* 0x00000026070b7209 */ /* 0x000fe40007810000 */
[----:B------:R-:W-:Y:S02]  /*a120*/  FMNMX.FTZ R6, R29, R6, !PT ;  /* 0x000000061d067209 */ /* 0x000fe40007810000 */
[----:B------:R-:W-:Y:S02]  /*a130*/  FSEL R13, R47, -INF , P3 ;  /* 0xff8000002f0d7808 */ /* 0x000fe40001800000 */
[----:B------:R-:W-:Y:S02]  /*a140*/  ISETP.GT.AND P3, PT, R5, 0x40, PT ;  /* 0x000000400500780c */ /* 0x000fe40003f64270 */
[----:B------:R-:W-:-:S02]  /*a150*/  FMNMX.FTZ R38, R12, R11, !PT ;  /* 0x0000000b0c267209 */ /* 0x000fc40007810000 */
        /* <DEDUP_REMOVED lines=16> */
[----:B------:R-:W-:Y:S02]  /*a260*/  FSEL R171, R55, -INF , P2 ;  /* 0xff80000037ab7808 */ /* 0x000fe40001000000 */
[----:B------:R-:W-:-:S02]  /*a270*/  ISETP.GT.AND P3, PT, R5, 0x50, PT ;  /* 0x000000500500780c */ /* 0x000fc40003f64270 */
[----:B------:R-:W-:Y:S02]  /*a280*/  FSEL R183, R59, -INF , P4 ;  /* 0xff8000003bb77808 */ /* 0x000fe40002000000 */
[----:B------:R-:W-:Y:S02]  /*a290*/  FSEL R172, R61, -INF , P1 ;  /* 0xff8000003dac7808 */ /* 0x000fe40000800000 */
[----:B------:R-:W-:Y:S02]  /*a2a0*/  FMNMX.FTZ R33, R178, R33, !PT ;  /* 0x00000021b2217209 */ /* 0x000fe40007810000 */
[----:B------:R-:W-:Y:S02]  /*a2b0*/  FSEL R179, R62, -INF , P5 ;  /* 0xff8000003eb37808 */ /* 0x000fe40002800000 */
[C---:B------:R-:W-:Y:S02]  /*a2c0*/  ISETP.GT.AND P2, PT, R5.reuse, 0x51, PT ;  /* 0x000000510500780c */ /* 0x040fe40003f44270 */
[----:B------:R-:W-:-:S02]  /*a2d0*/  ISETP.GT.AND P4, PT, R5, 0x58, PT ;  /* 0x000000580500780c */ /* 0x000fc40003f84270 */
[----:B------:R-:W-:Y:S02]  /*a2e0*/  ISETP.GT.AND P5, PT, R5, 0x59, PT ;  /* 0x000000590500780c */ /* 0x000fe40003fa4270 */
[----:B------:R-:W-:Y:S02]  /*a2f0*/  FMNMX.FTZ R5, R13, R6, !PT ;  /* 0x000000060d057209 */ /* 0x000fe40007810000 */
[----:B------:R-:W-:Y:S02]  /*a300*/  FSEL R184, R64, -INF , P3 ;  /* 0xff80000040b87808 */ /* 0x000fe40001800000 */
[----:B------:R-:W-:Y:S02]  /*a310*/  FMNMX.FTZ R33, R172, R33, !PT ;  /* 0x00000021ac217209 */ /* 0x000fe40007810000 */
[----:B------:R-:W-:Y:S02]  /*a320*/  FMNMX.FTZ R6, R170, R5, !PT ;  /* 0x00000005aa067209 */ /* 0x000fe40007810000 */
[----:B------:R-:W-:-:S02]  /*a330*/  FSEL R182, R65, -INF , P2 ;  /* 0xff80000041b67808 */ /* 0x000fc40001000000 */
[----:B------:R-:W-:Y:S02]  /*a340*/  FMNMX.FTZ R33, R184, R33, !PT ;  /* 0x00000021b8217209 */ /* 0x000fe40007810000 */
[----:B------:R-:W-:Y:S02]  /*a350*/  FMNMX.FTZ R5, R169, R6, !PT ;  /* 0x00000006a9057209 */ /* 0x000fe40007810000 */
[----:B------:R-:W-:Y:S02]  /*a360*/  FSEL R177, R68, -INF , P4 ;  /* 0xff80000044b17808 */ /* 0x000fe40002000000 */
[----:B------:R-:W-:Y:S02]  /*a370*/  FMNMX.FTZ R38, R182, R33, !PT ;  /* 0x00000021b6267209 */ /* 0x000fe40007810000 */
[----:B------:R-:W-:Y:S02]  /*a380*/  FMNMX.FTZ R6, R168, R5, !PT ;  /* 0x00000005a8067209 */ /* 0x000fe40007810000 */
[----:B------:R-:W-:-:S02]  /*a390*/  FSEL R176, R69, -INF , P5 ;  /* 0xff80000045b07808 */ /* 0x000fc40002800000 */
[----:B------:R-:W-:Y:S02]  /*a3a0*/  FMNMX.FTZ R11, R177, R38, !PT ;  /* 0x00000026b10b7209 */ /* 0x000fe40007810000 */
[----:B------:R-:W-:Y:S02]  /*a3b0*/  FMNMX.FTZ R6, R171, R6, !PT ;  /* 0x00000006ab067209 */ /* 0x000fe40007810000 */
[----:B------:R-:W-:Y:S02]  /*a3c0*/  FMNMX.FTZ R11, R176, R11, !PT ;  /* 0x0000000bb00b7209 */ /* 0x000fe40007810000 */
[----:B------:R-:W-:Y:S02]  /*a3d0*/  FMNMX.FTZ R6, R185, R6, !PT ;  /* 0x00000006b9067209 */ /* 0x000fe40007810000 */
[----:B------:R-:W-:Y:S01]  /*a3e0*/  FSEL R175, R63, -INF , P1 ;  /* 0xff8000003faf7808 */ /* 0x000fe20000800000 */
[----:B------:R-:W0:Y:S01]  /*a3f0*/  SHFL.BFLY PT, R38, R11, 0x2, 0x1f ;  /* 0x0c401f000b267f89 */ /* 0x000e2200000e0000 */
        /* <DEDUP_REMOVED lines=8> */
[----:B------:R-:W-:-:S04]  /*a480*/  FMNMX.FTZ R6, R173, R6, !PT ;  /* 0x00000006ad067209 */ /* 0x000fc80007810000 */
[----:B------:R-:W-:Y:S02]  /*a490*/  FMNMX.FTZ R5, R159, R6, !PT ;  /* 0x000000069f057209 */ /* 0x000fe40007810000 */
[----:B0-----:R-:W-:Y:S02]  /*a4a0*/  FMNMX.FTZ R38, R11, R38, !PT ;  /* 0x000000260b267209 */ /* 0x001fe40007810000 */
[----:B------:R-:W-:Y:S01]  /*a4b0*/  FMNMX.FTZ R11, R160, R5, !PT ;  /* 0x00000005a00b7209 */ /* 0x000fe20007810000 */
[----:B------:R-:W-:Y:S02]  /*a4c0*/  IMAD.U32 R5, RZ, RZ, UR4 ;  /* 0x00000004ff057e24 */ /* 0x000fe4000f8e00ff */
[----:B------:R-:W0:Y:S04]  /*a4d0*/  SHFL.BFLY PT, R33, R38, 0x1, 0x1f ;  /* 0x0c201f0026217f89 */ /* 0x000e2800000e0000 */
[----:B------:R-:W2:Y:S01]  /*a4e0*/  SHFL.BFLY PT, R40, R11, 0x2, 0x1f ;  /* 0x0c401f000b287f89 */ /* 0x000ea200000e0000 */
[----:B0-----:R-:W-:-:S02]  /*a4f0*/  FMNMX.FTZ R6, R38, R33, !PT ;  /* 0x0000002126067209 */ /* 0x001fc40007810000 */
[----:B--2---:R-:W-:-:S03]  /*a500*/  FMNMX.FTZ R40, R11, R40, !PT ;  /* 0x000000280b287209 */ /* 0x004fc60007810000 */
[C---:B------:R-:W-:Y:S01]  /*a510*/  FMUL.FTZ R161, R6.reuse, R5 ;  /* 0x0000000506a17220 */ /* 0x040fe20000410000 */
[----:B------:R-:W-:Y:S01]  /*a520*/  FSETP.NEU.FTZ.AND P1, PT, R6, -INF , PT ;  /* 0xff8000000600780b */ /* 0x000fe20003f3d000 */
[----:B------:R-:W0:Y:S03]  /*a530*/  SHFL.BFLY PT, R33, R40, 0x1, 0x1f ;  /* 0x0c201f0028217f89 */ /* 0x000e2600000e0000 */
[----:B------:R-:W-:-:S05]  /*a540*/  FSEL R161, R161, RZ, P1 ;  /* 0x000000ffa1a17208 */ /* 0x000fca0000800000 */
        /* <DEDUP_REMOVED lines=12> */
[----:B------:R2:W3:Y:S01]  /*a610*/  MUFU.EX2 R37, R8 ;  /* 0x0000000800257308 */ /* 0x0004e20000000800 */
[-CC-:B------:R-:W-:Y:S01]  /*a620*/  FFMA.FTZ R15, R15, R5.reuse, -R161.reuse ;  /* 0x000000050f0f7223 */ /* 0x180fe200000108a1 */
[-CC-:B------:R-:W-:Y:S01]  /*a630*/  FFMA.FTZ R7, R7, R5.reuse, -R161.reuse ;  /* 0x0000000507077223 */ /* 0x180fe200000108a1 */
[-CC-:B------:R-:W-:Y:S01]  /*a640*/  FFMA.FTZ R12, R12, R5.reuse, -R161.reuse ;  /* 0x000000050c0c7223 */ /* 0x180fe200000108a1 */
[-CC-:B------:R-:W-:Y:S01]  /*a650*/  FFMA.FTZ R184, R184, R5.reuse, -R161.reuse ;  /* 0x00000005b8b87223 */ /* 0x180fe200000108a1 */
[--C-:B------:R-:W-:Y:S01]  /*a660*/  FFMA.FTZ R182, R182, R5, -R161.reuse ;  /* 0x00000005b6b67223 */ /* 0x100fe200000108a1 */
[----:B0-----:R-:W-:Y:S01]  /*a670*/  FMNMX.FTZ R11, R40, R33, !PT ;  /* 0x00000021280b7209 */ /* 0x001fe20007810000 */
[-C--:B------:R-:W-:Y:S01]  /*a680*/  FFMA.FTZ R177, R177, R5.reuse, -R161 ;  /* 0x00000005b1b17223 */ /* 0x080fe200000108a1 */
[----:B------:R-:W-:Y:S01]  /*a690*/  MUFU.EX2 R33, R30 ;  /* 0x0000001e00217308 */ /* 0x000fe20000000800 */
[----:B--2---:R-:W-:Y:S01]  /*a6a0*/  VIADD R8, R3, 0x32440 ;  /* 0x0003244003087836 */ /* 0x004fe20000000000 */
[C---:B------:R-:W-:Y:S01]  /*a6b0*/  FSETP.NEU.FTZ.AND P1, PT, R11.reuse, -INF , PT ;  /* 0xff8000000b00780b */ /* 0x040fe20003f3d000 */
[----:B------:R-:W-:-:S05]  /*a6c0*/  FMUL.FTZ R162, R11, R5 ;  /* 0x000000050ba27220 */ /* 0x000fca0000410000 */
[----:B------:R-:W-:Y:S01]  /*a6d0*/  FSEL R162, R162, RZ, P1 ;  /* 0x000000ffa2a27208 */ /* 0x000fe20000800000 */
[----:B------:R-:W0:Y:S04]  /*a6e0*/  MUFU.EX2 R28, R28 ;  /* 0x0000001c001c7308 */ /* 0x000e280000000800 */
[-CC-:B------:R-:W-:Y:S01]  /*a6f0*/  FFMA.FTZ R24, R9, R5.reuse, -R162.reuse ;  /* 0x0000000509187223 */ /* 0x180fe200000108a2 */
[-CC-:B------:R-:W-:Y:S01]  /*a700*/  FFMA.FTZ R27, R27, R5.reuse, -R162.reuse ;  /* 0x000000051b1b7223 */ /* 0x180fe200000108a2 */
[-CC-:B------:R-:W-:Y:S01]  /*a710*/  FFMA.FTZ R25, R25, R5.reuse, -R162.reuse ;  /* 0x0000000519197223 */ /* 0x180fe200000108a2 */
[-C--:B------:R-:W-:Y:S01]  /*a720*/  FFMA.FTZ R73, R73, R5.reuse, -R162 ;  /* 0x0000000549497223 */ /* 0x080fe200000108a2 */
[----:B------:R2:W-:Y:S01]  /*a730*/  MUFU.EX2 R201, R24 ;  /* 0x0000001800c97308 */ /* 0x0005e20000000800 */
[----:B-1----:R-:W-:Y:S01]  /*a740*/  PRMT R9, R190, 0x654, R8 ;  /* 0x00000654be097816 */ /* 0x002fe20000000008 */
[----:B------:R-:W-:Y:S01]  /*a750*/  FFMA.FTZ R31, R31, R5, -R162 ;  /* 0x000000051f1f7223 */ /* 0x000fe200000108a2 */
[----:B------:R-:W-:-:S02]  /*a760*/  IMAD R8, R205, 0xc00, R20 ;  /* 0x00000c00cd087824 */ /* 0x000fc400078e0214 */
[-CC-:B------:R-:W-:Y:S01]  /*a770*/  FFMA.FTZ R35, R35, R5.reuse, -R162.reuse ;  /* 0x0000000523237223 */ /* 0x180fe200000108a2 */
[----:B------:R1:W-:Y:S01]  /*a780*/  SYNCS.ARRIVE.TRANS64.RED.A1T0 RZ, [R9+URZ], RZ ;  /* 0x000000ff09ff79a7 */ /* 0x0003e2000810043f */
[-CC-:B------:R-:W-:Y:S01]  /*a790*/  FFMA.FTZ R29, R29, R5.reuse, -R162.reuse ;  /* 0x000000051d1d7223 */ /* 0x180fe200000108a2 */
[-CC-:B------:R-:W-:Y:S01]  /*a7a0*/  FFMA.FTZ R164, R39, R5.reuse, -R162.reuse ;  /* 0x0000000527a47223 */ /* 0x180fe200000108a2 */
[----:B------:R4:W5:Y:S01]  /*a7b0*/  MUFU.EX2 R30, R27 ;  /* 0x0000001b001e7308 */ /* 0x0009620000000800 */
[C---:B--2---:R-:W-:Y:S01]  /*a7c0*/  VIADD R24, R8.reuse, 0x100 ;  /* 0x0000010008187836 */ /* 0x044fe20000000000 */
[----:B------:R-:W-:Y:S01]  /*a7d0*/  R2UR UR6, R8 ;  /* 0x00000000080672ca */ /* 0x000fe200000e0000 */
[-CC-:B------:R-:W-:Y:S01]  /*a7e0*/  FFMA.FTZ R166, R166, R5.reuse, -R162.reuse ;  /* 0x00000005a6a67223 */ /* 0x180fe200000108a2 */
[-CC-:B------:R-:W-:Y:S01]  /*a7f0*/  FFMA.FTZ R158, R158, R5.reuse, -R162.reuse ;  /* 0x000000059e9e7223 */ /* 0x180fe200000108a2 */
[----:B-1----:R-:W-:Y:S01]  /*a800*/  IMAD.MOV.U32 R9, RZ, RZ, 0x40000040 ;  /* 0x40000040ff097424 */ /* 0x002fe200078e00ff */
[----:B------:R-:W-:Y:S01]  /*a810*/  R2UR UR14, R24 ;  /* 0x00000000180e72ca */ /* 0x000fe200000e0000 */
[----:B------:R-:W-:Y:S01]  /*a820*/  VIADD R24, R8, 0x200 ;  /* 0x0000020008187836 */ /* 0x000fe20000000000 */
[----:B------:R1:W2:Y:S01]  /*a830*/  MUFU.EX2 R203, R25 ;  /* 0x0000001900cb7308 */ /* 0x0002a20000000800 */
[----:B----4-:R-:W-:Y:S01]  /*a840*/  IMAD.MOV.U32 R27, RZ, RZ, 0x40000040 ;  /* 0x40000040ff1b7424 */ /* 0x010fe200078e00ff */
[----:B------:R-:W-:Y:S01]  /*a850*/  R2UR UR7, R9 ;  /* 0x00000000090772ca */ /* 0x000fe200000e0000 */
[----:B---3--:R-:W-:Y:S01]  /*a860*/  FADD.FTZ R9, R200, R37 ;  /* 0x00000025c8097221 */ /* 0x008fe20000010000 */
[----:B------:R-:W-:Y:S01]  /*a870*/  R2UR UR22, R24 ;  /* 0x00000000181672ca */ /* 0x000fe200000e0000 */
[-C--:B------:R-:W-:Y:S01]  /*a880*/  FFMA.FTZ R156, R156, R5.reuse, -R162 ;  /* 0x000000059c9c7223 */ /* 0x080fe200000108a2 */
[----:B------:R-:W-:Y:S01]  /*a890*/  R2UR UR11, R27 ;  /* 0x000000001b0b72ca */ /* 0x000fe200000e0000 */
[----:B0-----:R-:W-:Y:S01]  /*a8a0*/  FADD.FTZ R42, R28, R9 ;  /* 0x000000091c2a7221 */ /* 0x001fe20000010000 */
[----:B------:R0:W3:Y:S01]  /*a8b0*/  MUFU.EX2 R41, R26 ;  /* 0x0000001a00297308 */ /* 0x0000e20000000800 */
[----:B-----5:R-:W-:Y:S01]  /*a8c0*/  FADD.FTZ R40, R201, R30 ;  /* 0x0000001ec9287221 */ /* 0x020fe20000010000 */
[----:B------:R-:W-:Y:S01]  /*a8d0*/  R2UR UR19, R27 ;  /* 0x000000001b1372ca */ /* 0x000fe200000e0000 */
[----:B-1----:R-:W-:Y:S01]  /*a8e0*/  IMAD.MOV.U32 R25, RZ, RZ, 0x40000040 ;  /* 0x40000040ff197424 */ /* 0x002fe200078e00ff */
[----:B------:R-:W-:Y:S01]  /*a8f0*/  F2FP.BF16.F32.PACK_AB R200, R37, R200 ;  /* 0x000000c825c8723e */ /* 0x000fe200000010ff */
[----:B------:R-:W-:Y:S01]  /*a900*/  FFMA.FTZ R10, R13, R5, -R162 ;  /* 0x000000050d0a7223 */ /* 0x000fe200000108a2 */
[----:B------:R-:W-:Y:S01]  /*a910*/  F2FP.BF16.F32.PACK_AB R201, R30, R201 ;  /* 0x000000c91ec9723e */ /* 0x000fe200000010ff */
[----:B------:R-:W-:Y:S01]  /*a920*/  FFMA.FTZ R13, R14, R5, -R161 ;  /* 0x000000050e0d7223 */ /* 0x000fe200000108a1 */
[----:B------:R-:W1:Y:S01]  /*a930*/  MUFU.EX2 R34, R73 ;  /* 0x0000004900227308 */ /* 0x000e620000000800 */
[----:B0-----:R-:W-:-:S02]  /*a940*/  VIADD R26, R8, 0x80 ;  /* 0x00000080081a7836 */ /* 0x001fc40000000000 */
[----:B--2---:R-:W-:Y:S01]  /*a950*/  FADD.FTZ R9, R203, R40 ;  /* 0x00000028cb097221 */ /* 0x004fe20000010000 */
[C---:B------:R-:W-:Y:S01]  /*a960*/  R2UR UR15, R25.reuse ;  /* 0x00000000190f72ca */ /* 0x040fe200000e0000 */
[-C--:B------:R-:W-:Y:S01]  /*a970*/  FFMA.FTZ R14, R4, R5.reuse, -R161 ;  /* 0x00000005040e7223 */ /* 0x080fe200000108a1 */
[----:B------:R-:W-:Y:S01]  /*a980*/  R2UR UR23, R25 ;  /* 0x00000000191772ca */ /* 0x000fe200000e0000 */
[-C--:B------:R-:W-:Y:S01]  /*a990*/  FFMA.FTZ R170, R170, R5.reuse, -R162 ;  /* 0x00000005aaaa7223 */ /* 0x080fe200000108a2 */
[----:B------:R-:W-:Y:S01]  /*a9a0*/  R2UR UR10, R26 ;  /* 0x000000001a0a72ca */ /* 0x000fe200000e0000 */
[----:B------:R-:W0:Y:S01]  /*a9b0*/  MUFU.EX2 R32, R32 ;  /* 0x0000002000207308 */ /* 0x000e220000000800 */
[----:B------:R-:W-:Y:S02]  /*a9c0*/  VIADD R26, R8, 0x180 ;  /* 0x00000180081a7836 */ /* 0x000fe40000000000 */
[C---:B---3--:R-:W-:Y:S01]  /*a9d0*/  FADD.FTZ R27, R41.reuse, R42 ;  /* 0x0000002a291b7221 */ /* 0x048fe20000010000 */
[----:B------:R-:W-:Y:S01]  /*a9e0*/  F2FP.BF16.F32.PACK_AB R202, R41, R28 ;  /* 0x0000001c29ca723e */ /* 0x000fe200000010ff */
[-CC-:B------:R-:W-:Y:S01]  /*a9f0*/  FFMA.FTZ R169, R169, R5.reuse, -R162.reuse ;  /* 0x00000005a9a97223 */ /* 0x180fe200000108a2 */
[-CC-:B------:R-:W-:Y:S01]  /*aa00*/  FFMA.FTZ R168, R168, R5.reuse, -R162.reuse ;  /* 0x00000005a8a87223 */ /* 0x180fe200000108a2 */
[----:B------:R-:W-:Y:S01]  /*aa10*/  R2UR UR18, R26 ;  /* 0x000000001a1272ca */ /* 0x000fe200000e0000 */
[----:B------:R-:W-:Y:S01]  /*aa20*/  FFMA.FTZ R4, R171, R5, -R162 ;  /* 0x00000005ab047223 */ /* 0x000fe200000108a2 */
[----:B------:R-:W2:Y:S01]  /*aa30*/  MUFU.EX2 R31, R31 ;  /* 0x0000001f001f7308 */ /* 0x000ea20000000800 */
[C---:B-1----:R-:W-:Y:S01]  /*aa40*/  FADD.FTZ R24, R34.reuse, R9 ;  /* 0x0000000922187221 */ /* 0x042fe20000010000 */
[----:B------:R-:W-:Y:S01]  /*aa50*/  F2FP.BF16.F32.PACK_AB R203, R34, R203 ;  /* 0x000000cb22cb723e */ /* 0x000fe200000010ff */
[----:B------:R-:W-:-:S02]  /*aa60*/  VIADD R8, R8, 0x280 ;  /* 0x0000028008087836 */ /* 0x000fc40000000000 */
[-CC-:B------:R-:W-:Y:S01]  /*aa70*/  FFMA.FTZ R171, R183, R5.reuse, -R162.reuse ;  /* 0x00000005b7ab7223 */ /* 0x180fe200000108a2 */
[-CC-:B------:R-:W-:Y:S01]  /*aa80*/  FFMA.FTZ R175, R175, R5.reuse, -R162.reuse ;  /* 0x00000005afaf7223 */ /* 0x180fe200000108a2 */
[-CC-:B------:R-:W-:Y:S01]  /*aa90*/  FFMA.FTZ R174, R174, R5.reuse, -R162.reuse ;  /* 0x00000005aeae7223 */ /* 0x180fe200000108a2 */
[-CC-:B------:R-:W-:Y:S01]  /*aaa0*/  FFMA.FTZ R173, R173, R5.reuse, -R162.reuse ;  /* 0x00000005adad7223 */ /* 0x180fe200000108a2 */
[----:B------:R-:W1:Y:S01]  /*aab0*/  MUFU.EX2 R38, R35 ;  /* 0x0000002300267308 */ /* 0x000e620000000800 */
[----:B0-----:R-:W-:Y:S01]  /*aac0*/  FADD.FTZ R26, R32, R27 ;  /* 0x0000001b201a7221 */ /* 0x001fe20000010000 */
[----:B------:R-:W-:Y:S01]  /*aad0*/  F2FP.BF16.F32.PACK_AB R152, R33, R32 ;  /* 0x000000202198723e */ /* 0x000fe200000010ff */
[-CC-:B------:R-:W-:Y:S01]  /*aae0*/  FFMA.FTZ R159, R159, R5.reuse, -R162.reuse ;  /* 0x000000059f9f7223 */ /* 0x180fe200000108a2 */
[----:B------:R-:W-:Y:S01]  /*aaf0*/  FFMA.FTZ R160, R160, R5, -R162 ;  /* 0x00000005a0a07223 */ /* 0x000fe200000108a2 */
[----:B------:R-:W-:-:S03]  /*ab00*/  FADD.FTZ R25, R33, R26 ;  /* 0x0000001a21197221 */ /* 0x000fc60000010000 */
[----:B------:R-:W0:Y:S01]  /*ab10*/  MUFU.EX2 R36, R36 ;  /* 0x0000002400247308 */ /* 0x000e220000000800 */
[----:B--2---:R-:W-:-:S07]  /*ab20*/  FADD.FTZ R9, R31, R24 ;  /* 0x000000181f097221 */ /* 0x004fce0000010000 */
[----:B------:R-:W2:Y:S01]  /*ab30*/  MUFU.EX2 R165, R165 ;  /* 0x000000a500a57308 */ /* 0x000ea20000000800 */
[C---:B-1----:R-:W-:Y:S01]  /*ab40*/  FADD.FTZ R24, R38.reuse, R9 ;  /* 0x0000000926187221 */ /* 0x042fe20000010000 */
[----:B------:R-:W-:-:S06]  /*ab50*/  F2FP.BF16.F32.PACK_AB R153, R38, R31 ;  /* 0x0000001f2699723e */ /* 0x000fcc00000010ff */
[----:B------:R-:W1:Y:S01]  /*ab60*/  MUFU.EX2 R29, R29 ;  /* 0x0000001d001d7308 */ /* 0x000e620000000800 */
[----:B0-----:R-:W-:-:S07]  /*ab70*/  FADD.FTZ R9, R36, R25 ;  /* 0x0000001924097221 */ /* 0x001fce0000010000 */
[----:B------:R-:W0:Y:S01]  /*ab80*/  MUFU.EX2 R164, R164 ;  /* 0x000000a400a47308 */ /* 0x000e220000000800 */
[C---:B--2---:R-:W-:Y:S01]  /*ab90*/  F2FP.BF16.F32.PACK_AB R154, R165.reuse, R36 ;  /* 0x00000024a59a723e */ /* 0x044fe200000010ff */
[----:B------:R-:W-:Y:S01]  /*aba0*/  FADD.FTZ R165, R165, R9 ;  /* 0x00000009a5a57221 */ /* 0x000fe20000010000 */
[----:B------:R-:W-:-:S05]  /*abb0*/  IMAD.MOV.U32 R9, RZ, RZ, 0x40000040 ;  /* 0x40000040ff097424 */ /* 0x000fca00078e00ff */
[----:B------:R-:W2:Y:S01]  /*abc0*/  MUFU.EX2 R167, R167 ;  /* 0x000000a700a77308 */ /* 0x000ea20000000800 */
[----:B-1----:R-:W-:-:S07]  /*abd0*/  FADD.FTZ R187, R29, R24 ;  /* 0x000000181dbb7221 */ /* 0x002fce0000010000 */
[----:B------:R-:W1:Y:S01]  /*abe0*/  MUFU.EX2 R157, R157 ;  /* 0x0000009d009d7308 */ /* 0x000e620000000800 */
[C---:B0-----:R-:W-:Y:S01]  /*abf0*/  F2FP.BF16.F32.PACK_AB R155, R164.reuse, R29 ;  /* 0x0000001da49b723e */ /* 0x041fe200000010ff */
[----:B------:R-:W-:Y:S01]  /*ac00*/  FADD.FTZ R187, R164, R187 ;  /* 0x000000bba4bb7221 */ /* 0x000fe20000010000 */
[----:B------:R-:W-:-:S05]  /*ac10*/  FFMA.FTZ R164, R178, R5, -R161 ;  /* 0x00000005b2a47223 */ /* 0x000fca00000108a1 */
[----:B------:R-:W-:Y:S01]  /*ac20*/  MUFU.EX2 R15, R15 ;  /* 0x0000000f000f7308 */ /* 0x000fe20000000800 */
[----:B--2---:R-:W-:Y:S01]  /*ac30*/  FADD.FTZ R186, R167, R165 ;  /* 0x000000a5a7ba7221 */ /* 0x004fe20000010000 */
[-C--:B------:R-:W-:Y:S01]  /*ac40*/  FFMA.FTZ R165, R172, R5.reuse, -R161 ;  /* 0x00000005aca57223 */ /* 0x080fe200000108a1 */
[----:B------:R-:W-:-:S05]  /*ac50*/  FFMA.FTZ R172, R179, R5, -R162 ;  /* 0x00000005b3ac7223 */ /* 0x000fca00000108a2 */
[----:B------:R-:W-:Y:S08]  /*ac60*/  MUFU.EX2 R163, R163 ;  /* 0x000000a300a37308 */ /* 0x000ff00000000800 */
[----:B------:R-:W-:Y:S08]  /*ac70*/  MUFU.EX2 R166, R166 ;  /* 0x000000a600a67308 */ /* 0x000ff00000000800 */
[----:B------:R-:W0:Y:S08]  /*ac80*/  MUFU.EX2 R158, R158 ;  /* 0x0000009e009e7308 */ /* 0x000e300000000800 */
[----:B------:R-:W-:Y:S08]  /*ac90*/  MUFU.EX2 R156, R156 ;  /* 0x0000009c009c7308 */ /* 0x000ff00000000800 */
[----:B------:R-:W2:Y:S08]  /*aca0*/  MUFU.EX2 R10, R10 ;  /* 0x0000000a000a7308 */ /* 0x000eb00000000800 */
[----:B------:R-:W-:Y:S08]  /*acb0*/  MUFU.EX2 R13, R13 ;  /* 0x0000000d000d7308 */ /* 0x000ff00000000800 */
[----:B------:R-:W-:Y:S08]  /*acc0*/  MUFU.EX2 R14, R14 ;  /* 0x0000000e000e7308 */ /* 0x000ff00000000800 */
[----:B------:R-:W-:Y:S08]  /*acd0*/  MUFU.EX2 R7, R7 ;  /* 0x0000000700077308 */ /* 0x000ff00000000800 */
[----:B------:R-:W-:Y:S08]  /*ace0*/  MUFU.EX2 R12, R12 ;  /* 0x0000000c000c7308 */ /* 0x000ff00000000800 */
[----:B------:R-:W3:Y:S08]  /*acf0*/  MUFU.EX2 R170, R170 ;  /* 0x000000aa00aa7308 */ /* 0x000ef00000000800 */
[----:B------:R-:W4:Y:S08]  /*ad00*/  MUFU.EX2 R169, R169 ;  /* 0x000000a900a97308 */ /* 0x000f300000000800 */
[----:B------:R-:W-:Y:S08]  /*ad10*/  MUFU.EX2 R168, R168 ;  /* 0x000000a800a87308 */ /* 0x000ff00000000800 */
[----:B------:R-:W5:Y:S08]  /*ad20*/  MUFU.EX2 R4, R4 ;  /* 0x0000000400047308 */ /* 0x000f700000000800 */
[----:B------:R-:W-:Y:S08]  /*ad30*/  MUFU.EX2 R164, R164 ;  /* 0x000000a400a47308 */ /* 0x000ff00000000800 */
        /* <DEDUP_REMOVED lines=9> */
[----:B------:R-:W-:Y:S01]  /*add0*/  MUFU.EX2 R160, R160 ;  /* 0x000000a000a07308 */ /* 0x000fe20000000800 */
[----:B------:R1:W-:Y:S06]  /*ade0*/  BAR.SYNC.DEFER_BLOCKING R72, 0x100 ;  /* 0x000400480000751d */ /* 0x0003ec0000010000 */
[----:B-1----:R-:W-:-:S06]  /*adf0*/  WARPGROUP.ARRIVE ;  /* 0x00000000000079c5 */ /* 0x002fcc0000000000 */
[----:B------:R-:W-:Y:S01]  /*ae00*/  HGMMA.64x256x16.F32.BF16 R24, R200, gdesc[UR4].tnspB, RZ, !UPT, gsb0 ;  /* 0x43e00004c8187df0 */ /* 0x000fe2000c0018ff */
[----:B------:R-:W-:Y:S01]  /*ae10*/  R2UR UR6, R8 ;  /* 0x00000000080672ca */ /* 0x000fe200000e0000 */
[-CC-:B------:R-:W-:Y:S01]  /*ae20*/  FFMA.FTZ R8, R181, R5.reuse, -R161.reuse ;  /* 0x00000005b5087223 */ /* 0x180fe200000108a1 */
[----:B------:R-:W-:Y:S01]  /*ae30*/  R2UR UR7, R9 ;  /* 0x00000000090772ca */ /* 0x000fe200000e0000 */
[-CC-:B------:R-:W-:Y:S01]  /*ae40*/  FFMA.FTZ R9, R180, R5.reuse, -R161.reuse ;  /* 0x00000005b4097223 */ /* 0x180fe200000108a1 */
[----:B------:R-:W-:-:S03]  /*ae50*/  FFMA.FTZ R161, R176, R5, -R161 ;  /* 0x00000005b0a17223 */ /* 0x000fc600000108a1 */
[----:B------:R-:W-:Y:S08]  /*ae60*/  MUFU.EX2 R8, R8 ;  /* 0x0000000800087308 */ /* 0x000ff00000000800 */
[----:B------:R-:W-:Y:S08]  /*ae70*/  MUFU.EX2 R9, R9 ;  /* 0x0000000900097308 */ /* 0x000ff00000000800 */
[----:B------:R-:W-:Y:S01]  /*ae80*/  MUFU.EX2 R161, R161 ;  /* 0x000000a100a17308 */ /* 0x000fe20000000800 */
[----:B------:R-:W-:-:S02]  /*ae90*/  WARPGROUP.DEPBAR.LE gsb0, 0x0 ;  /* 0x00008000000079c5 */ /* 0x000fc40000010000 */
[----:B------:R-:W-:-:S06]  /*aea0*/  WARPGROUP.ARRIVE ;  /* 0x00000000000079c5 */ /* 0x000fcc0000000000 */
[----:B------:R-:W-:Y:S03]  /*aeb0*/  HGMMA.64x256x16.F32.BF16 R24, R152, gdesc[UR8].tnspB, R24, gsb0 ;  /* 0x43e0000898187df0 */ /* 0x000fe60008001818 */
[----:B------:R-:W-:Y:S02]  /*aec0*/  WARPGROUP.DEPBAR.LE gsb0, 0x0 ;  /* 0x00008000000079c5 */ /* 0x000fe40000010000 */
[----:B------:R-:W-:Y:S01]  /*aed0*/  F2FP.BF16.F32.PACK_AB R152, R157, R167 ;  /* 0x000000a79d98723e */ /* 0x000fe200000010ff */
[----:B------:R-:W-:Y:S01]  /*aee0*/  FFMA.FTZ R167, R185, R5, -R162 ;  /* 0x00000005b9a77223 */ /* 0x000fe200000108a2 */
[----:B0-----:R-:W-:Y:S01]  /*aef0*/  F2FP.BF16.F32.PACK_AB R153, R158, R166 ;  /* 0x000000a69e99723e */ /* 0x001fe200000010ff */
[----:B------:R-:W-:Y:S01]  /*af00*/  FADD.FTZ R166, R166, R187 ;  /* 0x000000bba6a67221 */ /* 0x000fe20000010000 */
[----:B------:R-:W-:Y:S02]  /*af10*/  F2FP.BF16.F32.PACK_AB R154, R163, R15 ;  /* 0x0000000fa39a723e */ /* 0x000fe400000010ff */
[----:B--2---:R-:W-:Y:S01]  /*af20*/  F2FP.BF16.F32.PACK_AB R155, R10, R156 ;  /* 0x0000009c0a9b723e */ /* 0x004fe200000010ff */
[----:B------:R-:W0:Y:S01]  /*af30*/  MUFU.EX2 R167, R167 ;  /* 0x000000a700a77308 */ /* 0x000e220000000800 */
[----:B------:R-:W-:-:S02]  /*af40*/  FADD.FTZ R166, R158, R166 ;  /* 0x000000a69ea67221 */ /* 0x000fc40000010000 */
[----:B------:R-:W-:Y:S02]  /*af50*/  WARPGROUP.ARRIVE ;  /* 0x00000000000079c5 */ /* 0x000fe40000000000 */
[----:B------:R-:W-:-:S11]  /*af60*/  FADD.FTZ R166, R156, R166 ;  /* 0x000000a69ca67221 */ /* 0x000fd60000010000 */
[----:B------:R-:W-:Y:S01]  /*af70*/  HGMMA.64x256x16.F32.BF16 R24, R152, gdesc[UR12].tnspB, R24, gsb0 ;  /* 0x43e0000c98187df0 */ /* 0x000fe20008001818 */
[----:B------:R-:W-:-:S04]  /*af80*/  FADD.FTZ R166, R10, R166 ;  /* 0x000000a60aa67221 */ /* 0x000fc80000010000 */
[----:B---3--:R-:W-:-:S04]  /*af90*/  FADD.FTZ R166, R170, R166 ;  /* 0x000000a6aaa67221 */ /* 0x008fc80000010000 */
[C---:B----4-:R-:W-:Y:S01]  /*afa0*/  FADD.FTZ R166, R169.reuse, R166 ;  /* 0x000000a6a9a67221 */ /* 0x050fe20000010000 */
[----:B------:R-:W-:Y:S02]  /*afb0*/  WARPGROUP.DEPBAR.LE gsb0, 0x0 ;  /* 0x00008000000079c5 */ /* 0x000fe40000010000 */
[----:B------:R-:W-:Y:S02]  /*afc0*/  F2FP.BF16.F32.PACK_AB R152, R14, R13 ;  /* 0x0000000d0e98723e */ /* 0x000fe400000010ff */
[----:B------:R-:W-:Y:S02]  /*afd0*/  F2FP.BF16.F32.PACK_AB R153, R169, R170 ;  /* 0x000000aaa999723e */ /* 0x000fe400000010ff */
[----:B------:R-:W-:Y:S02]  /*afe0*/  F2FP.BF16.F32.PACK_AB R154, R12, R7 ;  /* 0x000000070c9a723e */ /* 0x000fe400000010ff */
[----:B-----5:R-:W-:Y:S01]  /*aff0*/  F2FP.BF16.F32.PACK_AB R155, R4, R168 ;  /* 0x000000a8049b723e */ /* 0x020fe200000010ff */
[----:B------:R-:W-:-:S03]  /*b000*/  FADD.FTZ R168, R168, R166 ;  /* 0x000000a6a8a87221 */ /* 0x000fc60000010000 */
[----:B------:R-:W-:Y:S01]  /*b010*/  WARPGROUP.ARRIVE ;  /* 0x00000000000079c5 */ /* 0x000fe20000000000 */
[----:B------:R-:W-:-:S04]  /*b020*/  FADD.FTZ R168, R4, R168 ;  /* 0x000000a804a87221 */ /* 0x000fc80000010000 */
[----:B0-----:R-:W-:Y:S01]  /*b030*/  FADD.FTZ R168, R167, R168 ;  /* 0x000000a8a7a87221 */ /* 0x001fe20000010000 */
[----:B------:R-:W-:Y:S03]  /*b040*/  HGMMA.64x256x16.F32.BF16 R24, R152, gdesc[UR16].tnspB, R24, gsb0 ;  /* 0x43e0001098187df0 */ /* 0x000fe60008001818 */
[----:B------:R-:W-:-:S04]  /*b050*/  FADD.FTZ R168, R171, R168 ;  /* 0x000000a8aba87221 */ /* 0x000fc80000010000 */
[----:B------:R-:W-:Y:S01]  /*b060*/  FADD.FTZ R168, R172, R168 ;  /* 0x000000a8aca87221 */ /* 0x000fe20000010000 */
[----:B------:R-:W-:Y:S02]  /*b070*/  WARPGROUP.DEPBAR.LE gsb0, 0x0 ;  /* 0x00008000000079c5 */ /* 0x000fe40000010000 */
[----:B------:R-:W-:Y:S01]  /*b080*/  FADD.FTZ R152, R157, R186 ;  /* 0x000000ba9d987221 */ /* 0x000fe20000010000 */
[----:B------:R-:W-:Y:S01]  /*b090*/  F2FP.BF16.F32.PACK_AB R153, R171, R167 ;  /* 0x000000a7ab99723e */ /* 0x000fe200000010ff */
[----:B------:R-:W0:Y:S01]  /*b0a0*/  MUFU.EX2 R157, R175 ;  /* 0x000000af009d7308 */ /* 0x000e220000000800 */
[----:B------:R-:W-:Y:S01]  /*b0b0*/  F2FP.BF16.F32.PACK_AB R154, R165, R164 ;  /* 0x000000a4a59a723e */ /* 0x000fe200000010ff */
[----:B------:R-:W-:-:S04]  /*b0c0*/  FADD.FTZ R152, R15, R152 ;  /* 0x000000980f987221 */ /* 0x000fc80000010000 */
[----:B------:R-:W-:Y:S01]  /*b0d0*/  FADD.FTZ R163, R163, R152 ;  /* 0x00000098a3a37221 */ /* 0x000fe20000010000 */
[----:B------:R-:W-:-:S03]  /*b0e0*/  F2FP.BF16.F32.PACK_AB R152, R9, R8 ;  /* 0x000000080998723e */ /* 0x000fc600000010ff */
[----:B------:R-:W-:-:S04]  /*b0f0*/  FADD.FTZ R163, R13, R163 ;  /* 0x000000a30da37221 */ /* 0x000fc80000010000 */
[----:B------:R-:W-:Y:S01]  /*b100*/  FADD.FTZ R163, R14, R163 ;  /* 0x000000a30ea37221 */ /* 0x000fe20000010000 */
[----:B0-----:R-:W-:-:S03]  /*b110*/  F2FP.BF16.F32.PACK_AB R155, R157, R172 ;  /* 0x000000ac9d9b723e */ /* 0x001fc600000010ff */
[----:B------:R-:W-:Y:S01]  /*b120*/  FADD.FTZ R163, R7, R163 ;  /* 0x000000a307a37221 */ /* 0x000fe20000010000 */
[----:B------:R-:W-:Y:S01]  /*b130*/  FADD.FTZ R157, R157, R168 ;  /* 0x000000a89d9d7221 */ /* 0x000fe20000010000 */
[----:B------:R-:W-:Y:S02]  /*b140*/  WARPGROUP.ARRIVE ;  /* 0x00000000000079c5 */ /* 0x000fe40000000000 */
[----:B------:R-:W-:-:S04]  /*b150*/  FADD.FTZ R12, R12, R163 ;  /* 0x000000a30c0c7221 */ /* 0x000fc80000010000 */
[----:B------:R-:W-:Y:S01]  /*b160*/  FADD.FTZ R12, R8, R12 ;  /* 0x0000000c080c7221 */ /* 0x000fe20000010000 */
[----:B------:R-:W-:Y:S03]  /*b170*/  HGMMA.64x256x16.F32.BF16 R24, R152, gdesc[UR20].tnspB, R24, gsb0 ;  /* 0x43e0001498187df0 */ /* 0x000fe60008001818 */
[----:B------:R-:W-:-:S04]  /*b180*/  FADD.FTZ R12, R9, R12 ;  /* 0x0000000c090c7221 */ /* 0x000fc80000010000 */
[----:B------:R-:W-:-:S04]  /*b190*/  FADD.FTZ R12, R164, R12 ;  /* 0x0000000ca40c7221 */ /* 0x000fc80000010000 */
[----:B------:R-:W-:-:S04]  /*b1a0*/  FADD.FTZ R165, R165, R12 ;  /* 0x0000000ca5a57221 */ /* 0x000fc80000010000 */
[----:B------:R-:W-:Y:S01]  /*b1b0*/  FADD.FTZ R165, R184, R165 ;  /* 0x000000a5b8a57221 */ /* 0x000fe20000010000 */
[----:B------:R-:W-:Y:S02]  /*b1c0*/  WARPGROUP.DEPBAR.LE gsb0, 0x0 ;  /* 0x00008000000079c5 */ /* 0x000fe40000010000 */
[C---:B------:R-:W-:Y:S01]  /*b1d0*/  F2FP.BF16.F32.PACK_AB R152, R182.reuse, R184 ;  /* 0x000000b8b698723e */ /* 0x040fe200000010ff */
        /* <DEDUP_REMOVED lines=9> */
[----:B------:R-:W-:-:S04]  /*b270*/  FADD.FTZ R159, R159, R174 ;  /* 0x000000ae9f9f7221 */ /* 0x000fc80000010000 */
[----:B------:R-:W-:Y:S01]  /*b280*/  FADD.FTZ R8, R160, R159 ;  /* 0x0000009fa0087221 */ /* 0x000fe20000010000 */
[----:B------:R-:W-:Y:S03]  /*b290*/  HGMMA.64x256x16.F32.BF16 R24, R152, gdesc[UR4].tnspB, R24, gsb0 ;  /* 0x43e0000498187df0 */ /* 0x000fe60008001818 */
[----:B------:R-:W-:Y:S02]  /*b2a0*/  WARPGROUP.DEPBAR.LE gsb0, 0x0 ;  /* 0x00008000000079c5 */ /* 0x000fe40000010000 */
[----:B------:R-:W-:Y:S05]  /*b2b0*/  @!P0 BRA `(.L_x_1497) ;  /* 0x0000000000048947 */ /* 0x000fea0003800000 */
[----:B------:R-:W-:Y:S01]  /*b2c0*/  BPT.TRAP 0x1 ;  /* 0x000000040000795c */ /* 0x000fe20000300000 */
.L_x_1497:
[----:B------:R-:W-:Y:S01]  /*b2d0*/  ISETP.GE.AND P1, PT, R188, 0x61, PT ;  /* 0x00000061bc00780c */ /* 0x000fe20003f26270 */
[----:B------:R-:W-:-:S05]  /*b2e0*/  VIADD R3, R3, 0x32460 ;  /* 0x0003246003037836 */ /* 0x000fca0000000000 */
[----:B------:R-:W-:-:S04]  /*b2f0*/  PRMT R3, R190, 0x654, R3 ;  /* 0x00000654be037816 */ /* 0x000fc80000000003 */
[----:B------:R0:W-:Y:S03]  /*b300*/  SYNCS.ARRIVE.TRANS64.RED.A1T0 RZ, [R3+URZ], RZ ;  /* 0x000000ff03ff79a7 */ /* 0x0001e6000810043f */
[----:B------:R-:W-:Y:S05]  /*b310*/  @!P1 BRA `(.L_x_1498) ;  /* 0x0000002400ec9947 */ /* 0x000fea0003800000 */
[----:B------:R-:W-:Y:S02]  /*b320*/  VIADD R4, R189, 0xfffffffe ;  /* 0xfffffffebd047836 */ /* 0x000fe40000000000 */
[----:B------:R-:W-:Y:S02]  /*b330*/  IMAD.MOV.U32 R9, RZ, RZ, R11 ;  /* 0x000000ffff097224 */ /* 0x000fe400078e000b */
[----:B------:R-:W-:-:S07]  /*b340*/  IMAD.MOV.U32 R10, RZ, RZ, R6 ;  /* 0x000000ffff0a7224 */ /* 0x000fce00078e0006 */
.L_x_1509:
[----:B------:R-:W-:Y:S01]  /*b350*/  VIADD R205, R205, 0x1 ;  /* 0x00000001cdcd7836 */ /* 0x000fe20000000000 */
[----:B------:R-:W-:Y:S05]  /*b360*/  YIELD ;  /* 0x0000000000007946 */ /* 0x000fea0003800000 */
[----:B------:R-:W-:Y:S02]  /*b370*/  ISETP.NE.AND P2, PT, R205, 0x2, PT ;  /* 0x00000002cd00780c */ /* 0x000fe40003f45270 */
[C---:B------:R-:W-:Y:S01]  /*b380*/  ISETP.GT.AND P1, PT, R4.reuse, RZ, PT ;  /* 0x000000ff0400720c */ /* 0x040fe20003f24270 */
[----:B------:R-:W-:Y:S01]  /*b390*/  VIADD R4, R4, 0xffffffff ;  /* 0xffffffff04047836 */ /* 0x000fe20000000000 */
[----:B01----:R-:W-:-:S02]  /*b3a0*/  SEL R3, RZ, 0x1, P2 ;  /* 0x00000001ff037807 */ /* 0x003fc40001000000 */
[----:B------:R-:W-:Y:S02]  /*b3b0*/  SEL R205, R205, RZ, P2 ;  /* 0x000000ffcdcd7207 */ /* 0x000fe40001000000 */
[----:B------:R-:W-:Y:S01]  /*b3c0*/  LOP3.LUT R216, R216, R3, RZ, 0x3c, !PT ;  /* 0x00000003d8d87212 */ /* 0x000fe200078e3cff */
[----:B------:R-:W-:Y:S06]  /*b3d0*/  @!P0 BRA `(.L_x_1499) ;  /* 0x0000000000048947 */ /* 0x000fec0003800000 */
[----:B------:R-:W-:Y:S01]  /*b3e0*/  BPT.TRAP 0x1 ;  /* 0x000000040000795c */ /* 0x000fe20000300000 */
.L_x_1499:
[----:B------:R-:W-:Y:S01]  /*b3f0*/  IMAD R3, R205, 0x8, R19 ;  /* 0x00000008cd037824 */ /* 0x000fe200078e0213 */
[----:B------:R-:W-:-:S04]  /*b400*/  SHF.L.U32 R0, R216, 0x1f, RZ ;  /* 0x0000001fd8007819 */ /* 0x000fc800000006ff */
[----:B------:R0:W1:Y:S01]  /*b410*/  SYNCS.PHASECHK.TRANS64.TRYWAIT P2, [R3+URZ+0x32430], R0 ;  /* 0x03243000030075a7 */ /* 0x000062000804017f */
[----:B------:R-:W-:Y:S05]  /*b420*/  @!P0 BRA `(.L_x_1500) ;  /* 0x0000000000048947 */ /* 0x000fea0003800000 */
[----:B------:R-:W-:Y:S01]  /*b430*/  BPT.TRAP 0x1 ;  /* 0x000000040000795c */ /* 0x000fe20000300000 */
.L_x_1500:
[----:B------:R-:W-:Y:S02]  /*b440*/  IMAD R152, R205, 0x300, R21 ;  /* 0x00000300cd987824 */ /* 0x000fe400078e0215 */
[----:B------:R-:W-:Y:S01]  /*b450*/  IMAD.MOV.U32 R153, RZ, RZ, 0x40000040 ;  /* 0x40000040ff997424 */ /* 0x000fe200078e00ff */
[----:B-1----:R-:W-:Y:S06]  /*b460*/  @P2 BRA `(.L_x_1501) ;  /* 0x0000000000082947 */ /* 0x002fec0003800000 */
[----:B------:R-:W1:Y:S02]  /*b470*/  SYNCS.PHASECHK.TRANS64.TRYWAIT P2, [R3+URZ+0x32430], R0 ;  /* 0x03243000030075a7 */ /* 0x000e64000804017f */
[----:B-1----:R-:W-:Y:S05]  /*b480*/  @!P2 BRA `(.L_x_1502) ;  /* 0x000000e00060a947 */ /* 0x002fea0003800000 */
.L_x_1501:
[----:B------:R-:W2:Y:S01]  /*b490*/  LDL.64 R154, [R1+0x50] ;  /* 0x00005000019a7983 */ /* 0x000ea20000100a00 */
[----:B------:R-:W-:Y:S02]  /*b4a0*/  VIADD R14, R152, 0x2 ;  /* 0x00000002980e7836 */ /* 0x000fe40000000000 */
[----:B------:R-:W-:Y:S01]  /*b4b0*/  IMAD.MOV.U32 R15, RZ, RZ, 0x40000040 ;  /* 0x40000040ff0f7424 */ /* 0x000fe200078e00ff */
[----:B------:R-:W-:Y:S05]  /*b4c0*/  WARPSYNC.ALL ;  /* 0x0000000000007948 */ /* 0x000fea0003800000 */
[----:B------:R-:W-:Y:S01]  /*b4d0*/  R2UR UR14, R14 ;  /* 0x000000000e0e72ca */ /* 0x000fe200000e0000 */
[----:B------:R-:W3:Y:S01]  /*b4e0*/  LDL.64 R202, [R1+0x40] ;  /* 0x0000400001ca7983 */ /* 0x000ee20000100a00 */
[----:B------:R-:W-:-:S03]  /*b4f0*/  R2UR UR15, R15 ;  /* 0x000000000f0f72ca */ /* 0x000fc600000e0000 */
[----:B------:R-:W4:Y:S01]  /*b500*/  LDL.64 R14, [R1+0x48] ;  /* 0x00004800010e7983 */ /* 0x000f220000100a00 */
[----:B------:R-:W-:-:S03]  /*b510*/  R2UR UR18, R152 ;  /* 0x00000000981272ca */ /* 0x000fc600000e0000 */
[----:B------:R-:W5:Y:S01]  /*b520*/  LDL.64 R200, [R1+0x38] ;  /* 0x0000380001c87983 */ /* 0x000f620000100a00 */
[----:B------:R-:W-:Y:S01]  /*b530*/  R2UR UR19, R153 ;  /* 0x00000000991372ca */ /* 0x000fe200000e0000 */
[C---:B------:R-:W-:Y:S02]  /*b540*/  VIADD R12, R152.reuse, 0x4 ;  /* 0x00000004980c7836 */ /* 0x040fe40000000000 */
[----:B------:R-:W-:Y:S02]  /*b550*/  VIADD R152, R152, 0x6 ;  /* 0x0000000698987836 */ /* 0x000fe40000000000 */
[----:B------:R-:W-:-:S03]  /*b560*/  IMAD.MOV.U32 R153, RZ, RZ, 0x40000040 ;  /* 0x40000040ff997424 */ /* 0x000fc600078e00ff */
[----:B------:R-:W-:Y:S02]  /*b570*/  R2UR UR6, R152 ;  /* 0x00000000980672ca */ /* 0x000fe400000e0000 */
[----:B------:R-:W-:Y:S01]  /*b580*/  R2UR UR7, R153 ;  /* 0x00000000990772ca */ /* 0x000fe200000e0000 */
[----:B------:R-:W-:Y:S01]  /*b590*/  IMAD.MOV.U32 R13, RZ, RZ, 0x40000040 ;  /* 0x40000040ff0d7424 */ /* 0x000fe200078e00ff */
[----:B------:R-:W-:-:S04]  /*b5a0*/  R2UR UR10, R12 ;  /* 0x000000000c0a72ca */ /* 0x000fc800000e0000 */
[----:B------:R-:W-:Y:S02]  /*b5b0*/  R2UR UR11, R13 ;  /* 0x000000000d0b72ca */ /* 0x000fe400000e0000 */
[----:B--2---:R-:W-:Y:S02]  /*b5c0*/  R2UR UR16, R154 ;  /* 0x000000009a1072ca */ /* 0x004fe400000e0000 */
[----:B------:R-:W-:Y:S02]  /*b5d0*/  R2UR UR17, R155 ;  /* 0x000000009b1172ca */ /* 0x000fe400000e0000 */
[----:B------:R-:W-:-:S11]  /*b5e0*/  WARPGROUP.ARRIVE ;  /* 0x00000000000079c5 */ /* 0x000fd60000000000 */
[----:B------:R-:W-:Y:S01]  /*b5f0*/  HGMMA.64x96x16.F32.BF16 R152, gdesc[UR16], RZ, !UPT, gsb0 ;  /* 0x01600000109879f0 */ /* 0x000fe2000c0018ff */
[----:B----4-:R-:W-:Y:S02]  /*b600*/  R2UR UR12, R14 ;  /* 0x000000000e0c72ca */ /* 0x010fe400000e0000 */
[----:B------:R-:W-:Y:S02]  /*b610*/  R2UR UR13, R15 ;  /* 0x000000000f0d72ca */ /* 0x000fe400000e0000 */
[----:B---3--:R-:W-:Y:S02]  /*b620*/  R2UR UR8, R202 ;  /* 0x00000000ca0872ca */ /* 0x008fe400000e0000 */
[----:B------:R-:W-:Y:S01]  /*b630*/  R2UR UR9, R203 ;  /* 0x00000000cb0972ca */ /* 0x000fe200000e0000 */
[----:B------:R-:W-:Y:S02]  /*b640*/  WARPGROUP.DEPBAR.LE gsb0, 0x0 ;  /* 0x00008000000079c5 */ /* 0x000fe40000010000 */
[----:B------:R-:W-:-:S06]  /*b650*/  WARPGROUP.ARRIVE ;  /* 0x00000000000079c5 */ /* 0x000fcc0000000000 */
[----:B------:R-:W-:Y:S01]  /*b660*/  HGMMA.64x96x16.F32.BF16 R152, gdesc[UR12], R152, gsb0 ;  /* 0x016000000c9879f0 */ /* 0x000fe20008001898 */
[----:B-----5:R-:W-:Y:S02]  /*b670*/  R2UR UR4, R200 ;  /* 0x00000000c80472ca */ /* 0x020fe400000e0000 */
[----:B------:R-:W-:Y:S01]  /*b680*/  R2UR UR5, R201 ;  /* 0x00000000c90572ca */ /* 0x000fe200000e0000 */
        /* <DEDUP_REMOVED lines=9> */
.L_x_1503:
[----:B------:R2:W3:Y:S01]  /*b720*/  SYNCS.PHASECHK.TRANS64.TRYWAIT P2, [R3+URZ+0x32450], R0 ;  /* 0x03245000030075a7 */ /* 0x0004e2000804017f */
[----:B------:R-:W-:Y:S05]  /*b730*/  @!P0 BRA `(.L_x_1504) ;  /* 0x0000000000048947 */ /* 0x000fea0003800000 */
[----:B------:R-:W-:Y:S01]  /*b740*/  BPT.TRAP 0x1 ;  /* 0x000000040000795c */ /* 0x000fe20000300000 */
.L_x_1504:
[----:B---3--:R-:W-:Y:S05]  /*b750*/  @P2 BRA `(.L_x_1505) ;  /* 0x0000000000082947 */ /* 0x008fea0003800000 */
[----:B------:R-:W3:Y:S02]  /*b760*/  SYNCS.PHASECHK.TRANS64.TRYWAIT P2, [R3+URZ+0x32450], R0 ;  /* 0x03245000030075a7 */ /* 0x000ee4000804017f */
[----:B---3--:R-:W-:Y:S05]  /*b770*/  @!P2 BRA `(.L_x_1506) ;  /* 0x000000dc00b8a947 */ /* 0x008fea0003800000 */
.L_x_1505:
[----:B------:R-:W4:Y:S04]  /*b780*/  LDL.64 R200, [R1+0x30] ;  /* 0x0000300001c87983 */ /* 0x000f280000100a00 */
[----:B------:R-:W4:Y:S04]  /*b790*/  LDL.64 R202, [R1+0x20] ;  /* 0x0000200001ca7983 */ /* 0x000f280000100a00 */
[----:B------:R0:W-:Y:S04]  /*b7a0*/  STL.64 [R1+0x88], R2 ;  /* 0x0000880201007387 */ /* 0x0001e80000100a00 */
[----:B0123--:R-:W2:Y:S01]  /*b7b0*/  LDL.64 R2, [R1+0x28] ;  /* 0x0000280001027983 */ /* 0x00fea20000100a00 */
[----:B------:R-:W-:Y:S05]  /*b7c0*/  WARPSYNC.ALL ;  /* 0x0000000000007948 */ /* 0x000fea0003800000 */
[----:B------:R-:W-:-:S02]  /*b7d0*/  IMAD R12, R205, 0xc00, R223 ;  /* 0x00000c00cd0c7824 */ /* 0x000fc400078e02df */
[----:B------:R-:W-:-:S03]  /*b7e0*/  IMAD.MOV.U32 R13, RZ, RZ, 0x40000040 ;  /* 0x40000040ff0d7424 */ /* 0x000fc600078e00ff */
[C---:B------:R-:W-:Y:S02]  /*b7f0*/  R2UR UR6, R12.reuse ;  /* 0x000000000c0672ca */ /* 0x040fe400000e0000 */
[----:B------:R-:W-:Y:S01]  /*b800*/  R2UR UR7, R13 ;  /* 0x000000000d0772ca */ /* 0x000fe200000e0000 */
[----:B------:R-:W-:Y:S01]  /*b810*/  WARPGROUP.ARRIVE ;  /* 0x00000000000079c5 */ /* 0x000fe20000000000 */
[----:B------:R-:W-:Y:S01]  /*b820*/  IMAD.MOV.U32 R15, RZ, RZ, 0x40000040 ;  /* 0x40000040ff0f7424 */ /* 0x000fe200078e00ff */
[----:B------:R-:W-:Y:S02]  /*b830*/  IADD3 R14, R12, 0x2, RZ ;  /* 0x000000020c0e7810 */ /* 0x000fe40007ffe0ff */
[----:B----4-:R-:W-:Y:S02]  /*b840*/  R2UR UR4, R200 ;  /* 0x00000000c80472ca */ /* 0x010fe400000e0000 */
[----:B------:R-:W-:Y:S02]  /*b850*/  R2UR UR5, R201 ;  /* 0x00000000c90572ca */ /* 0x000fe400000e0000 */
[----:B------:R-:W3:Y:S11]  /*b860*/  LDL.64 R200, [R1+0x18] ;  /* 0x0000180001c87983 */ /* 0x000ef60000100a00 */
[----:B------:R-:W-:Y:S01]  /*b870*/  HGMMA.64x96x16.F32.BF16 R152, gdesc[UR4], R152, gsb0 ;  /* 0x01600000049879f0 */ /* 0x000fe20008001898 */
[----:B------:R-:W-:-:S02]  /*b880*/  R2UR UR6, R14 ;  /* 0x000000000e0672ca */ /* 0x000fc400000e0000 */
[----:B------:R-:W-:Y:S02]  /*b890*/  R2UR UR7, R15 ;  /* 0x000000000f0772ca */ /* 0x000fe400000e0000 */
[----:B--2---:R-:W-:Y:S02]  /*b8a0*/  R2UR UR4, R2 ;  /* 0x00000000020472ca */ /* 0x004fe400000e0000 */
[----:B------:R-:W-:Y:S02]  /*b8b0*/  R2UR UR5, R3 ;  /* 0x00000000030572ca */ /* 0x000fe400000e0000 */
[----:B------:R-:W2:Y:S01]  /*b8c0*/  LDL.64 R2, [R1+0x10] ;  /* 0x0000100001027983 */ /* 0x000ea20000100a00 */
[----:B------:R-:W-:Y:S02]  /*b8d0*/  VIADD R14, R12, 0x4 ;  /* 0x000000040c0e7836 */ /* 0x000fe40000000000 */
[----:B------:R-:W-:Y:S01]  /*b8e0*/  IMAD.MOV.U32 R15, RZ, RZ, 0x40000040 ;  /* 0x40000040ff0f7424 */ /* 0x000fe200078e00ff */
[----:B------:R-:W-:-:S02]  /*b8f0*/  WARPGROUP.DEPBAR.LE gsb0, 0x0 ;  /* 0x00008000000079c5 */ /* 0x000fc40000010000 */
[----:B------:R-:W-:-:S06]  /*b900*/  WARPGROUP.ARRIVE ;  /* 0x00000000000079c5 */ /* 0x000fcc0000000000 */
[----:B------:R-:W-:Y:S01]  /*b910*/  HGMMA.64x96x16.F32.BF16 R152, gdesc[UR4], R152, gsb0 ;  /* 0x01600000049879f0 */ /* 0x000fe20008001898 */
[----:B------:R-:W-:Y:S02]  /*b920*/  R2UR UR4, R202 ;  /* 0x00000000ca0472ca */ /* 0x000fe400000e0000 */
[----:B------:R-:W-:Y:S02]  /*b930*/  R2UR UR5, R203 ;  /* 0x00000000cb0572ca */ /* 0x000fe400000e0000 */
[----:B------:R-:W4:Y:S01]  /*b940*/  LDL.64 R202, [R1+0x8] ;  /* 0x0000080001ca7983 */ /* 0x000f220000100a00 */
[----:B------:R-:W-:Y:S02]  /*b950*/  R2UR UR6, R14 ;  /* 0x000000000e0672ca */ /* 0x000fe400000e0000 */
[----:B------:R-:W-:Y:S01]  /*b960*/  R2UR UR7, R15 ;  /* 0x000000000f0772ca */ /* 0x000fe200000e0000 */
[----:B------:R-:W-:Y:S02]  /*b970*/  VIADD R14, R12, 0x6 ;  /* 0x000000060c0e7836 */ /* 0x000fe40000000000 */
[----:B------:R-:W-:Y:S01]  /*b980*/  IMAD.MOV.U32 R15, RZ, RZ, 0x40000040 ;  /* 0x40000040ff0f7424 */ /* 0x000fe200078e00ff */
[----:B------:R-:W-:-:S02]  /*b990*/  WARPGROUP.DEPBAR.LE gsb0, 0x0 ;  /* 0x00008000000079c5 */ /* 0x000fc40000010000 */
[----:B------:R-:W-:-:S07]  /*b9a0*/  WARPGROUP.ARRIVE ;  /* 0x00000000000079c5 */ /* 0x000fce0000000000 */
[----:B------:R-:W-:Y:S01]  /*b9b0*/  HGMMA.64x96x16.F32.BF16 R152, gdesc[UR4], R152, gsb0 ;  /* 0x01600000049879f0 */ /* 0x000fe20008001898 */
[----:B------:R-:W-:Y:S02]  /*b9c0*/  R2UR UR6, R14 ;  /* 0x000000000e0672ca */ /* 0x000fe400000e0000 */
[----:B------:R-:W-:Y:S02]  /*b9d0*/  R2UR UR7, R15 ;  /* 0x000000000f0772ca */ /* 0x000fe400000e0000 */
[----:B---3--:R-:W-:Y:S02]  /*b9e0*/  R2UR UR4, R200 ;  /* 0x00000000c80472ca */ /* 0x008fe400000e0000 */
[----:B------:R-:W-:Y:S02]  /*b9f0*/  R2UR UR5, R201 ;  /* 0x00000000c90572ca */ /* 0x000fe400000e0000 */
[----:B------:R-:W3:Y:S01]  /*ba00*/  LDL.64 R200, [R1] ;  /* 0x0000000001c87983 */ /* 0x000ee20000100a00 */
[----:B------:R-:W-:-:S02]  /*ba10*/  WARPGROUP.DEPBAR.LE gsb0, 0x0 ;  /* 0x00008000000079c5 */ /* 0x000fc40000010000 */
[----:B------:R-:W-:-:S08]  /*ba20*/  WARPGROUP.ARRIVE ;  /* 0x00000000000079c5 */ /* 0x000fd00000000000 */
[----:B------:R-:W-:Y:S01]  /*ba30*/  HGMMA.64x96x16.F32.BF16 R152, gdesc[UR4], R152, gsb0 ;  /* 0x01600000049879f0 */ /* 0x000fe20008001898 */
[----:B------:R-:W-:Y:S02]  /*ba40*/  VIADD R14, R12, 0x300 ;  /* 0x000003000c0e7836 */ /* 0x000fe40000000000 */
[----:B------:R-:W-:Y:S01]  /*ba50*/  IMAD.MOV.U32 R15, RZ, RZ, 0x40000040 ;  /* 0x40000040ff0f7424 */ /* 0x000fe200078e00ff */
[----:B--2---:R-:W-:Y:S02]  /*ba60*/  R2UR UR4, R2 ;  /* 0x00000000020472ca */ /* 0x004fe400000e0000 */
[----:B------:R-:W-:Y:S02]  /*ba70*/  R2UR UR6, R14 ;  /* 0x000000000e0672ca */ /* 0x000fe400000e0000 */
[----:B------:R-:W-:Y:S02]  /*ba80*/  R2UR UR7, R15 ;  /* 0x000000000f0772ca */ /* 0x000fe400000e0000 */
[----:B------:R-:W-:Y:S01]  /*ba90*/  R2UR UR5, R3 ;  /* 0x00000000030572ca */ /* 0x000fe200000e0000 */
[----:B------:R-:W-:Y:S01]  /*baa0*/  VIADD R14, R12, 0x302 ;  /* 0x000003020c0e7836 */ /* 0x000fe20000000000 */
[----:B------:R0:W5:Y:S01]  /*bab0*/  LDL.LU.64 R2, [R1+0x88] ;  /* 0x0000880001027983 */ /* 0x0001620000300a00 */
[----:B------:R-:W-:Y:S01]  /*bac0*/  IMAD.MOV.U32 R15, RZ, RZ, 0x40000040 ;  /* 0x40000040ff0f7424 */ /* 0x000fe200078e00ff */
[----:B------:R-:W-:-:S02]  /*bad0*/  WARPGROUP.DEPBAR.LE gsb0, 0x0 ;  /* 0x00008000000079c5 */ /* 0x000fc40000010000 */
[----:B------:R-:W-:-:S07]  /*bae0*/  WARPGROUP.ARRIVE ;  /* 0x00000000000079c5 */ /* 0x000fce0000000000 */
[----:B------:R-:W-:Y:S01]  /*baf0*/  HGMMA.64x96x16.F32.BF16 R152, gdesc[UR4], R152, gsb0 ;  /* 0x01600000049879f0 */ /* 0x000fe20008001898 */
[----:B------:R-:W-:Y:S02]  /*bb00*/  R2UR UR6, R14 ;  /* 0x000000000e0672ca */ /* 0x000fe400000e0000 */
[----:B------:R-:W-:Y:S02]  /*bb10*/  R2UR UR7, R15 ;  /* 0x000000000f0772ca */ /* 0x000fe400000e0000 */
[----:B----4-:R-:W-:Y:S02]  /*bb20*/  R2UR UR4, R202 ;  /* 0x00000000ca0472ca */ /* 0x010fe400000e0000 */
        /* <DEDUP_REMOVED lines=9> */
[----:B------:R-:W-:Y:S01]  /*bbc0*/  R2UR UR5, R201 ;  /* 0x00000000c90572ca */ /* 0x000fe200000e0000 */
[----:B------:R-:W-:Y:S02]  /*bbd0*/  WARPGROUP.DEPBAR.LE gsb0, 0x0 ;  /* 0x00008000000079c5 */ /* 0x000fe40000010000 */
[----:B------:R-:W-:-:S10]  /*bbe0*/  WARPGROUP.ARRIVE ;  /* 0x00000000000079c5 */ /* 0x000fd40000000000 */
[----:B------:R-:W-:Y:S01]  /*bbf0*/  HGMMA.64x96x16.F32.BF16 R152, gdesc[UR4], R152, gsb0 ;  /* 0x01600000049879f0 */ /* 0x000fe20008001898 */
[----:B------:R-:W-:Y:S02]  /*bc00*/  VIADD R14, R12, 0x306 ;  /* 0x000003060c0e7836 */ /* 0x000fe40000000000 */
[----:B------:R-:W-:Y:S01]  /*bc10*/  IMAD.MOV.U32 R15, RZ, RZ, 0x40000040 ;  /* 0x40000040ff0f7424 */ /* 0x000fe200078e00ff */
[----:B------:R-:W-:Y:S02]  /*bc20*/  R2UR UR4, R228 ;  /* 0x00000000e40472ca */ /* 0x000fe400000e0000 */
[----:B------:R-:W-:Y:S02]  /*bc30*/  R2UR UR6, R14 ;  /* 0x000000000e0672ca */ /* 0x000fe400000e0000 */
[----:B------:R-:W-:Y:S02]  /*bc40*/  R2UR UR7, R15 ;  /* 0x000000000f0772ca */ /* 0x000fe400000e0000 */
[----:B------:R-:W-:Y:S01]  /*bc50*/  R2UR UR5, R229 ;  /* 0x00000000e50572ca */ /* 0x000fe200000e0000 */
[----:B------:R-:W-:-:S02]  /*bc60*/  VIADD R14, R12, 0x600 ;  /* 0x000006000c0e7836 */ /* 0x000fc40000000000 */
[----:B------:R-:W-:Y:S01]  /*bc70*/  IMAD.MOV.U32 R15, RZ, RZ, 0x40000040 ;  /* 0x40000040ff0f7424 */ /* 0x000fe200078e00ff */
[----:B------:R-:W-:Y:S02]  /*bc80*/  WARPGROUP.DEPBAR.LE gsb0, 0x0 ;  /* 0x00008000000079c5 */ /* 0x000fe40000010000 */
[----:B------:R-:W-:-:S07]  /*bc90*/  WARPGROUP.ARRIVE ;  /* 0x00000000000079c5 */ /* 0x000fce0000000000 */
[----:B------:R-:W-:Y:S01]  /*bca0*/  HGMMA.64x96x16.F32.BF16 R152, gdesc[UR4], R152, gsb0 ;  /* 0x01600000049879f0 */ /* 0x000fe20008001898 */
[----:B------:R-:W-:Y:S02]  /*bcb0*/  R2UR UR6, R14 ;  /* 0x000000000e0672ca */ /* 0x000fe400000e0000 */
[----:B------:R-:W-:Y:S02]  /*bcc0*/  R2UR UR7, R15 ;  /* 0x000000000f0772ca */ /* 0x000fe400000e0000 */
        /* <DEDUP_REMOVED lines=17> */
[----:B------:R-:W-:Y:S01]  /*bde0*/  R2UR UR59, R15 ;  /* 0x000000000f3b72ca */ /* 0x000fe200000e0000 */
[----:B------:R-:W-:Y:S02]  /*bdf0*/  VIADD R14, R12, 0x606 ;  /* 0x000006060c0e7836 */ /* 0x000fe40000000000 */
[----:B------:R-:W-:-:S03]  /*be00*/  IMAD.MOV.U32 R15, RZ, RZ, 0x40000040 ;  /* 0x40000040ff0f7424 */ /* 0x000fc600078e00ff */
[----:B------:R-:W-:Y:S01]  /*be10*/  R2UR UR54, R14 ;  /* 0x000000000e3672ca */ /* 0x000fe200000e0000 */
[----:B------:R-:W-:Y:S02]  /*be20*/  WARPGROUP.DEPBAR.LE gsb0, 0x0 ;  /* 0x00008000000079c5 */ /* 0x000fe40000010000 */
[----:B------:R-:W-:-:S06]  /*be30*/  WARPGROUP.ARRIVE ;  /* 0x00000000000079c5 */ /* 0x000fcc0000000000 */
[----:B------:R-:W-:Y:S01]  /*be40*/  HGMMA.64x96x16.F32.BF16 R152, gdesc[UR56], R152, gsb0 ;  /* 0x01600000389879f0 */ /* 0x000fe20008001898 */
[----:B------:R-:W-:Y:S01]  /*be50*/  R2UR UR55, R15 ;  /* 0x000000000f3772ca */ /* 0x000fe200000e0000 */
[----:B------:R-:W-:Y:S02]  /*be60*/  VIADD R14, R12, 0x900 ;  /* 0x000009000c0e7836 */ /* 0x000fe40000000000 */
[----:B------:R-:W-:-:S03]  /*be70*/  IMAD.MOV.U32 R15, RZ, RZ, 0x40000040 ;  /* 0x40000040ff0f7424 */ /* 0x000fc600078e00ff */
[----:B------:R-:W-:Y:S02]  /*be80*/  R2UR UR50, R14 ;  /* 0x000000000e3272ca */ /* 0x000fe400000e0000 */
[----:B------:R-:W-:Y:S01]  /*be90*/  R2UR UR51, R15 ;  /* 0x000000000f3372ca */ /* 0x000fe200000e0000 */
[----:B------:R-:W-:Y:S02]  /*bea0*/  WARPGROUP.DEPBAR.LE gsb0, 0x0 ;  /* 0x00008000000079c5 */ /* 0x000fe40000010000 */
[----:B------:R-:W-:-:S06]  /*beb0*/  WARPGROUP.ARRIVE ;  /* 0x00000000000079c5 */ /* 0x000fcc0000000000 */
[----:B------:R-:W-:Y:S01]  /*bec0*/  HGMMA.64x96x16.F32.BF16 R152, gdesc[UR52], R152, gsb0 ;  /* 0x01600000349879f0 */ /* 0x000fe20008001898 */
        /* <DEDUP_REMOVED lines=20> */
[----:B------:R-:W-:Y:S03]  /*c010*/  HGMMA.64x96x16.F32.BF16 R152, gdesc[UR40], R152, gsb0 ;  /* 0x01600000289879f0 */ /* 0x000fe60008001898 */
[----:B------:R-:W1:Y:S01]  /*c020*/  S2R R5, SR_TID.X ;  /* 0x0000000000057919 */ /* 0x000e620000002100 */
[----:B------:R-:W-:Y:S02]  /*c030*/  WARPGROUP.DEPBAR.LE gsb0, 0x0 ;  /* 0x00008000000079c5 */ /* 0x000fe40000010000 */
[----:B------:R-:W-:-:S06]  /*c040*/  WARPGROUP.ARRIVE ;  /* 0x00000000000079c5 */ /* 0x000fcc0000000000 */
[----:B------:R-:W-:Y:S01]  /*c050*/  HGMMA.64x96x16.F32.BF16 R152, gdesc[UR36], R152, gsb0 ;  /* 0x01600000249879f0 */ /* 0x000fe20008001898 */
[----:B-1----:R-:W-:-:S04]  /*c060*/  SHF.R.U32.HI R203, RZ, 0x7, R5 ;  /* 0x00000007ffcb7819 */ /* 0x002fc80000011605 */
[----:B------:R-:W-:Y:S01]  /*c070*/  IADD3 R0, -R203, 0xb, RZ ;  /* 0x0000000bcb007810 */ /* 0x000fe20007ffe1ff */
[----:B------:R-:W-:-:S04]  /*c080*/  WARPGROUP.DEPBAR.LE gsb0, 0x0 ;  /* 0x00008000000079c5 */ /* 0x000fc80000010000 */
[----:B------:R0:W-:Y:S06]  /*c090*/  BAR.ARV R0, 0x100 ;  /* 0x000400000000751d */ /* 0x0001ec0000002000 */
[----:B------:R-:W-:Y:S05]  /*c0a0*/  @!P0 BRA `(.L_x_1507) ;  /* 0x0000000000048947 */ /* 0x000fea0003800000 */
[----:B------:R-:W-:Y:S01]  /*c0b0*/  BPT.TRAP 0x1 ;  /* 0x000000040000795c */ /* 0x000fe20000300000 */
.L_x_1507:
[----:B------:R-:W-:Y:S01]  /*c0c0*/  FMNMX.FTZ R5, R152, R10, !PT ;  /* 0x0000000a98057209 */ /* 0x000fe20007810000 */
[----:B------:R-:W-:Y:S01]  /*c0d0*/  IMAD.MOV.U32 R15, RZ, RZ, 0x40000040 ;  /* 0x40000040ff0f7424 */ /* 0x000fe200078e00ff */
        /* <DEDUP_REMOVED lines=46> */
[----:B------:R-:W-:-:S03]  /*c3c0*/  FMNMX.FTZ R11, R199, R11, !PT ;  /* 0x0000000bc70b7209 */ /* 0x000fc60007810000 */
[----:B------:R-:W1:Y:S04]  /*c3d0*/  SHFL.BFLY PT, R6, R5, 0x2, 0x1f ;  /* 0x0c401f0005067f89 */ /* 0x000e6800000e0000 */
[----:B------:R-:W2:Y:S01]  /*c3e0*/  SHFL.BFLY PT, R13, R11, 0x2, 0x1f ;  /* 0x0c401f000b0d7f89 */ /* 0x000ea200000e0000 */
[----:B-1----:R-:W-:Y:S02]  /*c3f0*/  FMNMX.FTZ R6, R5, R6, !PT ;  /* 0x0000000605067209 */ /* 0x002fe40007810000 */
[----:B--2---:R-:W-:-:S03]  /*c400*/  FMNMX.FTZ R11, R11, R13, !PT ;  /* 0x0000000d0b0b7209 */ /* 0x004fc60007810000 */
[----:B------:R-:W1:Y:S04]  /*c410*/  SHFL.BFLY PT, R5, R6, 0x1, 0x1f ;  /* 0x0c201f0006057f89 */ /* 0x000e6800000e0000 */
[----:B------:R-:W2:Y:S01]  /*c420*/  SHFL.BFLY PT, R13, R11, 0x1, 0x1f ;  /* 0x0c201f000b0d7f89 */ /* 0x000ea200000e0000 */
[----:B-1----:R-:W-:Y:S02]  /*c430*/  FMNMX.FTZ R6, R6, R5, !PT ;  /* 0x0000000506067209 */ /* 0x002fe40007810000 */
[----:B------:R-:W1:Y:S01]  /*c440*/  LDC R5, c[0x0][0xa80] ;  /* 0x0002a000ff057b82 */ /* 0x000e620000000800 */
[----:B--2---:R-:W-:Y:S02]  /*c450*/  FMNMX.FTZ R11, R11, R13, !PT ;  /* 0x0000000d0b0b7209 */ /* 0x004fe40007810000 */
[----:B------:R-:W-:-:S03]  /*c460*/  FADD.FTZ R10, -R6, R10 ;  /* 0x0000000a060a7221 */ /* 0x000fc60000010100 */
[----:B------:R-:W-:Y:S01]  /*c470*/  FADD.FTZ R9, -R11, R9 ;  /* 0x000000090b097221 */ /* 0x000fe20000010100 */
[----:B-1----:R-:W-:-:S03]  /*c480*/  FMUL.FTZ R12, R6, R5 ;  /* 0x00000005060c7220 */ /* 0x002fc60000410000 */
[-C--:B------:R-:W-:Y:S01]  /*c490*/  FMUL.FTZ R9, R9, R5.reuse ;  /* 0x0000000509097220 */ /* 0x080fe20000410000 */
[-C--:B------:R-:W-:Y:S01]  /*c4a0*/  FMUL.FTZ R14, R11, R5.reuse ;  /* 0x000000050b0e7220 */ /* 0x080fe20000410000 */
[-C--:B------:R-:W-:Y:S01]  /*c4b0*/  FMUL.FTZ R10, R10, R5.reuse ;  /* 0x000000050a0a7220 */ /* 0x080fe20000410000 */
[-CC-:B------:R-:W-:Y:S01]  /*c4c0*/  FFMA.FTZ R152, R152, R5.reuse, -R12.reuse ;  /* 0x0000000598987223 */ /* 0x180fe2000001080c */
        /* <DEDUP_REMOVED lines=22> */
[-C--:B------:R-:W-:Y:S01]  /*c630*/  FFMA.FTZ R12, R197, R5.reuse, -R12 ;  /* 0x00000005c50c7223 */ /* 0x080fe2000001080c */
[----:B------:R1:W-:Y:S01]  /*c640*/  MUFU.EX2 R13, R9 ;  /* 0x00000009000d7308 */ /* 0x0003e20000000800 */
[----:B------:R-:W2:Y:S01]  /*c650*/  S2R R197, SR_CgaCtaId ;  /* 0x0000000000c57919 */ /* 0x000ea20000008800 */
[-CC-:B------:R-:W-:Y:S01]  /*c660*/  FFMA.FTZ R154, R154, R5.reuse, -R14.reuse ;  /* 0x000000059a9a7223 */ /* 0x180fe2000001080e */
[-CC-:B------:R-:W-:Y:S01]  /*c670*/  FFMA.FTZ R155, R155, R5.reuse, -R14.reuse ;  /* 0x000000059b9b7223 */ /* 0x180fe2000001080e */
[-CC-:B------:R-:W-:Y:S01]  /*c680*/  FFMA.FTZ R158, R158, R5.reuse, -R14.reuse ;  /* 0x000000059e9e7223 */ /* 0x180fe2000001080e */
[-CC-:B------:R-:W-:Y:S01]  /*c690*/  FFMA.FTZ R159, R159, R5.reuse, -R14.reuse ;  /* 0x000000059f9f7223 */ /* 0x180fe2000001080e */
[-CC-:B------:R-:W-:Y:S01]  /*c6a0*/  FFMA.FTZ R162, R162, R5.reuse, -R14.reuse ;  /* 0x00000005a2a27223 */ /* 0x180fe2000001080e */
[----:B------:R-:W-:Y:S01]  /*c6b0*/  FFMA.FTZ R163, R163, R5, -R14 ;  /* 0x00000005a3a37223 */ /* 0x000fe2000001080e */
[----:B------:R-:W3:Y:S01]  /*c6c0*/  MUFU.EX2 R154, R154 ;  /* 0x0000009a009a7308 */ /* 0x000ee20000000800 */
[----:B-1----:R-:W-:-:S02]  /*c6d0*/  IMAD.MOV.U32 R9, RZ, RZ, 0x40000040 ;  /* 0x40000040ff097424 */ /* 0x002fc400078e00ff */
[-CC-:B------:R-:W-:Y:S01]  /*c6e0*/  FFMA.FTZ R166, R166, R5.reuse, -R14.reuse ;  /* 0x00000005a6a67223 */ /* 0x180fe2000001080e */
[-CC-:B------:R-:W-:Y:S01]  /*c6f0*/  FFMA.FTZ R167, R167, R5.reuse, -R14.reuse ;  /* 0x00000005a7a77223 */ /* 0x180fe2000001080e */
[-CC-:B------:R-:W-:Y:S01]  /*c700*/  FFMA.FTZ R170, R170, R5.reuse, -R14.reuse ;  /* 0x00000005aaaa7223 */ /* 0x180fe2000001080e */
[-CC-:B------:R-:W-:Y:S01]  /*c710*/  FFMA.FTZ R171, R171, R5.reuse, -R14.reuse ;  /* 0x00000005abab7223 */ /* 0x180fe2000001080e */
[----:B------:R-:W-:Y:S01]  /*c720*/  R2UR UR7, R9 ;  /* 0x00000000090772ca */ /* 0x000fe200000e0000 */
[----:B-----5:R-:W-:Y:S01]  /*c730*/  VIADD R9, R3, 0x32440 ;  /* 0x0003244003097836 */ /* 0x020fe20000000000 */
        /* <DEDUP_REMOVED lines=15> */
[----:B------:R-:W-:Y:S01]  /*c830*/  FFMA.FTZ R199, R199, R5, -R14 ;  /* 0x00000005c7c77223 */ /* 0x000fe2000001080e */
[----:B------:R-:W4:Y:S01]  /*c840*/  MUFU.EX2 R153, R153 ;  /* 0x0000009900997308 */ /* 0x000f220000000800 */
[----:B--2---:R-:W-:Y:S01]  /*c850*/  PRMT R9, R197, 0x654, R9 ;  /* 0x00000654c5097816 */ /* 0x004fe20000000009 */
[----:B---3--:R-:W-:Y:S01]  /*c860*/  FFMA.FTZ R14, R13, R8, R154 ;  /* 0x000000080d0e7223 */ /* 0x008fe2000001009a */
[----:B------:R-:W-:-:S02]  /*c870*/  IMAD R8, R205, 0xc00, R20 ;  /* 0x00000c00cd087824 */ /* 0x000fc400078e0214 */
[-C--:B-1----:R-:W-:Y:S01]  /*c880*/  FMUL.FTZ R24, R24, R10.reuse ;  /* 0x0000000a18187220 */ /* 0x082fe20000410000 */
[----:B------:R1:W-:Y:S01]  /*c890*/  SYNCS.ARRIVE.TRANS64.RED.A1T0 RZ, [R9+URZ], RZ ;  /* 0x000000ff09ff79a7 */ /* 0x0003e2000810043f */
[-C--:B------:R-:W-:Y:S01]  /*c8a0*/  FMUL.FTZ R25, R25, R10.reuse ;  /* 0x0000000a19197220 */ /* 0x080fe20000410000 */
[-C--:B------:R-:W-:Y:S01]  /*c8b0*/  FMUL.FTZ R28, R28, R10.reuse ;  /* 0x0000000a1c1c7220 */ /* 0x080fe20000410000 */
[----:B------:R-:W-:Y:S01]  /*c8c0*/  MUFU.EX2 R156, R156 ;  /* 0x0000009c009c7308 */ /* 0x000fe20000000800 */
[----:B------:R-:W-:Y:S01]  /*c8d0*/  R2UR UR6, R8 ;  /* 0x00000000080672ca */ /* 0x000fe200000e0000 */
[-C--:B------:R-:W-:Y:S01]  /*c8e0*/  FMUL.FTZ R29, R29, R10.reuse ;  /* 0x0000000a1d1d7220 */ /* 0x080fe20000410000 */
[-C--:B------:R-:W-:Y:S01]  /*c8f0*/  FMUL.FTZ R32, R32, R10.reuse ;  /* 0x0000000a20207220 */ /* 0x080fe20000410000 */
[-C--:B------:R-:W-:Y:S01]  /*c900*/  FMUL.FTZ R33, R33, R10.reuse ;  /* 0x0000000a21217220 */ /* 0x080fe20000410000 */
[----:B-1----:R-:W-:Y:S02]  /*c910*/  VIADD R9, R203, 0x8 ;  /* 0x00000008cb097836 */ /* 0x002fe40000000000 */
[-C--:B------:R-:W-:Y:S01]  /*c920*/  FMUL.FTZ R36, R36, R10.reuse ;  /* 0x0000000a24247220 */ /* 0x080fe20000410000 */
        /* <DEDUP_REMOVED lines=125> */
[----:B----4-:R-:W-:Y:S01]  /*d100*/  F2FP.BF16.F32.PACK_AB R200, R153, R152 ;  /* 0x0000009899c8723e */ /* 0x010fe200000010ff */
[----:B------:R-:W-:Y:S01]  /*d110*/  FFMA.FTZ R7, R10, R7, R152 ;  /* 0x000000070a077223 */ /* 0x000fe20000010098 */
[----:B-1----:R-:W-:Y:S01]  /*d120*/  F2FP.BF16.F32.PACK_AB R202, R157, R156 ;  /* 0x0000009c9dca723e */ /* 0x002fe200000010ff */
[----:B------:R-:W1:Y:S01]  /*d130*/  MUFU.EX2 R152, R160 ;  /* 0x000000a000987308 */ /* 0x000e620000000800 */
[----:B--2---:R-:W-:Y:S01]  /*d140*/  F2FP.BF16.F32.PACK_AB R201, R155, R154 ;  /* 0x0000009a9bc9723e */ /* 0x004fe200000010ff */
[----:B------:R-:W-:Y:S01]  /*d150*/  FADD.FTZ R7, R153, R7 ;  /* 0x0000000799077221 */ /* 0x000fe20000010000 */
[----:B---3--:R-:W-:Y:S01]  /*d160*/  F2FP.BF16.F32.PACK_AB R203, R159, R158 ;  /* 0x0000009e9fcb723e */ /* 0x008fe200000010ff */
[----:B------:R2:W-:Y:S01]  /*d170*/  BAR.SYNC.DEFER_BLOCKING R9, 0x100 ;  /* 0x000400090000751d */ /* 0x0005e20000010000 */
[----:B------:R-:W-:Y:S01]  /*d180*/  FADD.FTZ R14, R155, R14 ;  /* 0x0000000e9b0e7221 */ /* 0x000fe20000010000 */
[----:B------:R-:W-:Y:S01]  /*d190*/  FADD.FTZ R7, R156, R7 ;  /* 0x000000079c077221 */ /* 0x000fe20000010000 */
[----:B------:R-:W-:-:S03]  /*d1a0*/  IMAD.MOV.U32 R13, RZ, RZ, 0x40000040 ;  /* 0x40000040ff0d7424 */ /* 0x000fc600078e00ff */
[----:B------:R-:W3:Y:S01]  /*d1b0*/  MUFU.EX2 R161, R161 ;  /* 0x000000a100a17308 */ /* 0x000ee20000000800 */
[----:B------:R-:W-:Y:S01]  /*d1c0*/  FADD.FTZ R7, R157, R7 ;  /* 0x000000079d077221 */ /* 0x000fe20000010000 */
[----:B--2---:R-:W-:Y:S01]  /*d1d0*/  FADD.FTZ R9, R158, R14 ;  /* 0x0000000e9e097221 */ /* 0x004fe20000010000 */
[----:B------:R-:W-:-:S03]  /*d1e0*/  VIADD R14, R8, 0x80 ;  /* 0x00000080080e7836 */ /* 0x000fc60000000000 */
[----:B------:R-:W-:Y:S01]  /*d1f0*/  FADD.FTZ R9, R159, R9 ;  /* 0x000000099f097221 */ /* 0x000fe20000010000 */
[----:B-1----:R-:W-:Y:S01]  /*d200*/  FADD.FTZ R7, R152, R7 ;  /* 0x0000000798077221 */ /* 0x002fe20000010000 */
[----:B------:R-:W1:Y:S08]  /*d210*/  MUFU.EX2 R154, R164 ;  /* 0x000000a4009a7308 */ /* 0x000e700000000800 */
[----:B------:R-:W2:Y:S01]  /*d220*/  MUFU.EX2 R165, R165 ;  /* 0x000000a500a57308 */ /* 0x000ea20000000800 */
[C---:B---3--:R-:W-:Y:S01]  /*d230*/  FADD.FTZ R7, R161.reuse, R7 ;  /* 0x00000007a1077221 */ /* 0x048fe20000010000 */
[----:B------:R-:W-:Y:S01]  /*d240*/  WARPGROUP.ARRIVE ;  /* 0x00000000000079c5 */ /* 0x000fe20000000000 */
[----:B------:R-:W-:-:S05]  /*d250*/  F2FP.BF16.F32.PACK_AB R152, R161, R152 ;  /* 0x00000098a198723e */ /* 0x000fca00000010ff */
[----:B------:R-:W-:Y:S01]  /*d260*/  HGMMA.64x256x16.F32.BF16 R24, R200, gdesc[UR4].tnspB, R24, gsb0 ;  /* 0x43e00004c8187df0 */ /* 0x000fe20008001818 */
[----:B------:R-:W3:Y:S01]  /*d270*/  MUFU.EX2 R162, R162 ;  /* 0x000000a200a27308 */ /* 0x000ee20000000800 */
[----:B------:R-:W-:Y:S01]  /*d280*/  R2UR UR6, R14 ;  /* 0x000000000e0672ca */ /* 0x000fe200000e0000 */
[----:B-1----:R-:W-:Y:S01]  /*d290*/  FADD.FTZ R7, R154, R7 ;  /* 0x000000079a077221 */ /* 0x002fe20000010000 */
[----:B------:R-:W-:Y:S01]  /*d2a0*/  R2UR UR7, R15 ;  /* 0x000000000f0772ca */ /* 0x000fe200000e0000 */
[----:B------:R-:W-:Y:S02]  /*d2b0*/  VIADD R14, R8, 0x100 ;  /* 0x00000100080e7836 */ /* 0x000fe40000000000 */
[----:B------:R-:W-:Y:S02]  /*d2c0*/  IMAD.MOV.U32 R15, RZ, RZ, 0x40000040 ;  /* 0x40000040ff0f7424 */ /* 0x000fe400078e00ff */
[----:B------:R-:W1:Y:S01]  /*d2d0*/  MUFU.EX2 R163, R163 ;  /* 0x000000a300a37308 */ /* 0x000e620000000800 */
[C---:B--2---:R-:W-:Y:S01]  /*d2e0*/  F2FP.BF16.F32.PACK_AB R154, R165.reuse, R154 ;  /* 0x0000009aa59a723e */ /* 0x044fe200000010ff */
[----:B------:R-:W-:-:S06]  /*d2f0*/  FADD.FTZ R7, R165, R7 ;  /* 0x00000007a5077221 */ /* 0x000fcc0000010000 */
[----:B------:R-:W2:Y:S01]  /*d300*/  MUFU.EX2 R166, R166 ;  /* 0x000000a600a67308 */ /* 0x000ea20000000800 */
[----:B---3--:R-:W-:-:S07]  /*d310*/  FADD.FTZ R9, R162, R9 ;  /* 0x00000009a2097221 */ /* 0x008fce0000010000 */
[----:B------:R-:W3:Y:S01]  /*d320*/  MUFU.EX2 R167, R167 ;  /* 0x000000a700a77308 */ /* 0x000ee20000000800 */
[C---:B-1----:R-:W-:Y:S01]  /*d330*/  F2FP.BF16.F32.PACK_AB R153, R163.reuse, R162 ;  /* 0x000000a2a399723e */ /* 0x042fe200000010ff */
[----:B------:R-:W-:-:S06]  /*d340*/  FADD.FTZ R9, R163, R9 ;  /* 0x00000009a3097221 */ /* 0x000fcc0000010000 */
[----:B------:R-:W-:Y:S01]  /*d350*/  MUFU.EX2 R169, R169 ;  /* 0x000000a900a97308 */ /* 0x000fe20000000800 */
[----:B--2---:R-:W-:-:S07]  /*d360*/  FADD.FTZ R9, R166, R9 ;  /* 0x00000009a6097221 */ /* 0x004fce0000010000 */
[----:B------:R-:W-:Y:S01]  /*d370*/  MUFU.EX2 R173, R173 ;  /* 0x000000ad00ad7308 */ /* 0x000fe20000000800 */
[C---:B---3--:R-:W-:Y:S01]  /*d380*/  F2FP.BF16.F32.PACK_AB R155, R167.reuse, R166 ;  /* 0x000000a6a79b723e */ /* 0x048fe200000010ff */
[----:B------:R-:W-:-:S06]  /*d390*/  FADD.FTZ R9, R167, R9 ;  /* 0x00000009a7097221 */ /* 0x000fcc0000010000 */
[----:B------:R-:W1:Y:S08]  /*d3a0*/  MUFU.EX2 R170, R170 ;  /* 0x000000aa00aa7308 */ /* 0x000e700000000800 */
[----:B------:R-:W2:Y:S08]  /*d3b0*/  MUFU.EX2 R171, R171 ;  /* 0x000000ab00ab7308 */ /* 0x000eb00000000800 */
[----:B------:R-:W3:Y:S01]  /*d3c0*/  MUFU.EX2 R174, R174 ;  /* 0x000000ae00ae7308 */ /* 0x000ee20000000800 */
[----:B-1----:R-:W-:-:S07]  /*d3d0*/  FADD.FTZ R9, R170, R9 ;  /* 0x00000009aa097221 */ /* 0x002fce0000010000 */
[----:B------:R-:W1:Y:S01]  /*d3e0*/  MUFU.EX2 R175, R175 ;  /* 0x000000af00af7308 */ /* 0x000e620000000800 */
[----:B--2---:R-:W-:-:S07]  /*d3f0*/  FADD.FTZ R9, R171, R9 ;  /* 0x00000009ab097221 */ /* 0x004fce0000010000 */
[----:B------:R-:W-:Y:S01]  /*d400*/  MUFU.EX2 R177, R177 ;  /* 0x000000b100b17308 */ /* 0x000fe20000000800 */
[----:B---3--:R-:W-:-:S07]  /*d410*/  FADD.FTZ R9, R174, R9 ;  /* 0x00000009ae097221 */ /* 0x008fce0000010000 */
[----:B------:R-:W-:Y:S01]  /*d420*/  MUFU.EX2 R181, R181 ;  /* 0x000000b500b57308 */ /* 0x000fe20000000800 */
[----:B-1----:R-:W-:-:S07]  /*d430*/  FADD.FTZ R9, R175, R9 ;  /* 0x00000009af097221 */ /* 0x002fce0000010000 */
        /* <DEDUP_REMOVED lines=11> */
[----:B------:R1:W-:Y:S08]  /*d4f0*/  MUFU.EX2 R10, R12 ;  /* 0x0000000c000a7308 */ /* 0x0003f00000000800 */
[----:B------:R-:W-:Y:S01]  /*d500*/  MUFU.EX2 R194, R194 ;  /* 0x000000c200c27308 */ /* 0x000fe20000000800 */
[----:B-1----:R-:W-:-:S07]  /*d510*/  VIADD R12, R8, 0x280 ;  /* 0x00000280080c7836 */ /* 0x002fce0000000000 */
[----:B------:R-:W-:Y:S08]  /*d520*/  MUFU.EX2 R195, R195 ;  /* 0x000000c300c37308 */ /* 0x000ff00000000800 */
[----:B------:R-:W-:Y:S08]  /*d530*/  MUFU.EX2 R198, R198 ;  /* 0x000000c600c67308 */ /* 0x000ff00000000800 */
[----:B------:R-:W-:Y:S01]  /*d540*/  MUFU.EX2 R199, R199 ;  /* 0x000000c700c77308 */ /* 0x000fe20000000800 */
[----:B------:R-:W-:-:S02]  /*d550*/  WARPGROUP.DEPBAR.LE gsb0, 0x0 ;  /* 0x00008000000079c5 */ /* 0x000fc40000010000 */
[----:B------:R-:W-:-:S06]  /*d560*/  WARPGROUP.ARRIVE ;  /* 0x00000000000079c5 */ /* 0x000fcc0000000000 */
[----:B------:R-:W-:Y:S01]  /*d570*/  HGMMA.64x256x16.F32.BF16 R24, R152, gdesc[UR4].tnspB, R24, gsb0 ;  /* 0x43e0000498187df0 */ /* 0x000fe20008001818 */
[----:B------:R-:W-:Y:S01]  /*d580*/  R2UR UR6, R14 ;  /* 0x000000000e0672ca */ /* 0x000fe200000e0000 */
[----:B------:R-:W-:Y:S01]  /*d590*/  VIADD R14, R8, 0x180 ;  /* 0x00000180080e7836 */ /* 0x000fe20000000000 */
[----:B------:R-:W-:Y:S01]  /*d5a0*/  R2UR UR7, R15 ;  /* 0x000000000f0772ca */ /* 0x000fe200000e0000 */
[----:B------:R-:W-:Y:S01]  /*d5b0*/  IMAD.MOV.U32 R15, RZ, RZ, 0x40000040 ;  /* 0x40000040ff0f7424 */ /* 0x000fe200078e00ff */
[----:B------:R-:W-:Y:S02]  /*d5c0*/  WARPGROUP.DEPBAR.LE gsb0, 0x0 ;  /* 0x00008000000079c5 */ /* 0x000fe40000010000 */
[----:B------:R-:W1:Y:S01]  /*d5d0*/  MUFU.EX2 R152, R168 ;  /* 0x000000a800987308 */ /* 0x000e620000000800 */
[----:B------:R-:W-:Y:S02]  /*d5e0*/  F2FP.BF16.F32.PACK_AB R153, R171, R170 ;  /* 0x000000aaab99723e */ /* 0x000fe400000010ff */
[----:B------:R-:W-:-:S05]  /*d5f0*/  F2FP.BF16.F32.PACK_AB R155, R175, R174 ;  /* 0x000000aeaf9b723e */ /* 0x000fca00000010ff */
[----:B------:R-:W2:Y:S01]  /*d600*/  MUFU.EX2 R154, R172 ;  /* 0x000000ac009a7308 */ /* 0x000ea20000000800 */
[----:B-1----:R-:W-:Y:S01]  /*d610*/  FADD.FTZ R7, R152, R7 ;  /* 0x0000000798077221 */ /* 0x002fe20000010000 */
[----:B------:R-:W-:-:S03]  /*d620*/  F2FP.BF16.F32.PACK_AB R152, R169, R152 ;  /* 0x00000098a998723e */ /* 0x000fc600000010ff */
[----:B------:R-:W-:-:S04]  /*d630*/  FADD.FTZ R7, R169, R7 ;  /* 0x00000007a9077221 */ /* 0x000fc80000010000 */
[----:B--2---:R-:W-:Y:S01]  /*d640*/  FADD.FTZ R7, R154, R7 ;  /* 0x000000079a077221 */ /* 0x004fe20000010000 */
[----:B------:R-:W-:-:S03]  /*d650*/  F2FP.BF16.F32.PACK_AB R154, R173, R154 ;  /* 0x0000009aad9a723e */ /* 0x000fc600000010ff */
[----:B------:R-:W-:Y:S01]  /*d660*/  FADD.FTZ R7, R173, R7 ;  /* 0x00000007ad077221 */ /* 0x000fe20000010000 */
        /* <DEDUP_REMOVED lines=8> */
[----:B------:R-:W-:Y:S01]  /*d6f0*/  F2FP.BF16.F32.PACK_AB R153, R179, R178 ;  /* 0x000000b2b399723e */ /* 0x000fe200000010ff */
[----:B------:R-:W-:Y:S01]  /*d700*/  FADD.FTZ R178, R178, R9 ;  /* 0x00000009b2b27221 */ /* 0x000fe20000010000 */
[----:B------:R-:W-:-:S03]  /*d710*/  F2FP.BF16.F32.PACK_AB R155, R183, R182 ;  /* 0x000000b6b79b723e */ /* 0x000fc600000010ff */
[----:B------:R-:W-:Y:S02]  /*d720*/  FADD.FTZ R179, R179, R178 ;  /* 0x000000b2b3b37221 */ /* 0x000fe40000010000 */
[----:B------:R-:W2:Y:S02]  /*d730*/  MUFU.EX2 R154, R180 ;  /* 0x000000b4009a7308 */ /* 0x000ea40000000800 */
[----:B------:R-:W-:-:S04]  /*d740*/  FADD.FTZ R182, R182, R179 ;  /* 0x000000b3b6b67221 */ /* 0x000fc80000010000 */
[----:B------:R-:W-:Y:S01]  /*d750*/  FADD.FTZ R183, R183, R182 ;  /* 0x000000b6b7b77221 */ /* 0x000fe20000010000 */
        /* <DEDUP_REMOVED lines=8> */
[----:B------:R-:W-:Y:S02]  /*d7e0*/  R2UR UR6, R14 ;  /* 0x000000000e0672ca */ /* 0x000fe400000e0000 */
[----:B------:R-:W-:Y:S01]  /*d7f0*/  R2UR UR7, R15 ;  /* 0x000000000f0772ca */ /* 0x000fe200000e0000 */
        /* <DEDUP_REMOVED lines=35> */
[----:B------:R-:W-:Y:S03]  /*da30*/  HGMMA.64x256x16.F32.BF16 R24, R152, gdesc[UR4].tnspB, R24, gsb0 ;  /* 0x43e0000498187df0 */ /* 0x000fe60008001818 */
[----:B------:R-:W-:Y:S02]  /*da40*/  WARPGROUP.DEPBAR.LE gsb0, 0x0 ;  /* 0x00008000000079c5 */ /* 0x000fe40000010000 */
[----:B------:R-:W-:Y:S05]  /*da50*/  @!P0 BRA `(.L_x_1508) ;  /* 0x0000000000048947 */ /* 0x000fea0003800000 */
[----:B------:R-:W-:Y:S01]  /*da60*/  BPT.TRAP 0x1 ;  /* 0x000000040000795c */ /* 0x000fe20000300000 */
.L_x_1508:
[----:B------:R-:W-:Y:S02]  /*da70*/  VIADD R3, R3, 0x32460 ;  /* 0x0003246003037836 */ /* 0x000fe40000000000 */
[----:B------:R-:W-:Y:S02]  /*da80*/  IMAD.MOV.U32 R9, RZ, RZ, R11 ;  /* 0x000000ffff097224 */ /* 0x000fe400078e000b */
[----:B------:R-:W-:Y:S01]  /*da90*/  IMAD.MOV.U32 R10, RZ, RZ, R6 ;  /* 0x000000ffff0a7224 */ /* 0x000fe200078e0006 */
[----:B------:R-:W-:-:S04]  /*daa0*/  PRMT R3, R197, 0x654, R3 ;  /* 0x00000654c5037816 */ /* 0x000fc80000000003 */
[----:B------:R1:W-:Y:S01]  /*dab0*/  SYNCS.ARRIVE.TRANS64.RED.A1T0 RZ, [R3+URZ], RZ ;  /* 0x000000ff03ff79a7 */ /* 0x0003e2000810043f */
[----:B------:R-:W-:Y:S05]  /*dac0*/  @P1 BRA `(.L_x_1509) ;  /* 0xffffffd800201947 */ /* 0x000fea000383ffff */
.L_x_1498:
[----:B------:R-:W2:Y:S01]  /*dad0*/  LDL.LU R187, [R1+0x68] ;  /* 0x0000680001bb7983 */ /* 0x000ea20000300800 */
[----:B------:R-:W-:Y:S05]  /*dae0*/  WARPSYNC.ALL ;  /* 0x0000000000007948 */ /* 0x000fea0003800000 */
[----:B------:R-:W3:Y:S01]  /*daf0*/  SHFL.BFLY PT, R9, R8, 0x2, 0x1f ;  /* 0x0c401f0008097f89 */ /* 0x000ee200000e0000 */
[----:B------:R-:W-:Y:S01]  /*db00*/  VIADD R205, R205, 0x1 ;  /* 0x00000001cdcd7836 */ /* 0x000fe20000000000 */
[----:B------:R0:W-:Y:S08]  /*db10*/  BAR.ARV R0, 0x100 ;  /* 0x000400000000751d */ /* 0x0001f00000002000 */
[----:B------:R-:W-:Y:S06]  /*db20*/  BAR.ARV 0x8, 0x180 ;  /* 0x0206000000007b1d */ /* 0x000fec0000002000 */
[----:B------:R-:W-:Y:S01]  /*db30*/  ISETP.NE.AND P0, PT, R205, 0x2, PT ;  /* 0x00000002cd00780c */ /* 0x000fe20003f05270 */
[----:B0-----:R-:W-:Y:S01]  /*db40*/  IMAD.MOV.U32 R0, RZ, RZ, -0x800000 ;  /* 0xff800000ff007424 */ /* 0x001fe200078e00ff */
[----:B------:R-:W1:Y:S01]  /*db50*/  SHFL.BFLY PT, R4, R7, 0x2, 0x1f ;  /* 0x0c401f0007047f89 */ /* 0x000e6200000e0000 */
[----:B------:R-:W-:-:S02]  /*db60*/  PLOP3.LUT P1, PT, PT, PT, PT, 0x8, 0x0 ;  /* 0x000000000000781c */ /* 0x000fc40003f2e170 */
[----:B------:R-:W-:Y:S01]  /*db70*/  SEL R13, RZ, 0x1, P0 ;  /* 0x00000001ff0d7807 */ /* 0x000fe20000000000 */
[----:B---3--:R-:W-:Y:S01]  /*db80*/  FADD.FTZ R9, R9, R8 ;  /* 0x0000000809097221 */ /* 0x008fe20000010000 */
[----:B------:R-:W-:Y:S02]  /*db90*/  SEL R205, R205, RZ, P0 ;  /* 0x000000ffcdcd7207 */ /* 0x000fe40000000000 */
[----:B------:R-:W-:Y:S02]  /*dba0*/  LOP3.LUT R216, R216, R13, RZ, 0x3c, !PT ;  /* 0x0000000dd8d87212 */ /* 0x000fe400078e3cff */
[----:B------:R-:W0:Y:S01]  /*dbb0*/  SHFL.BFLY PT, R10, R9, 0x1, 0x1f ;  /* 0x0c201f00090a7f89 */ /* 0x000e2200000e0000 */
[----:B-1----:R-:W-:-:S05]  /*dbc0*/  FADD.FTZ R3, R4, R7 ;  /* 0x0000000704037221 */ /* 0x002fca0000010000 */
[----:B------:R-:W1:Y:S01]  /*dbd0*/  SHFL.BFLY PT, R4, R3, 0x1, 0x1f ;  /* 0x0c201f0003047f89 */ /* 0x000e6200000e0000 */
[----:B0-----:R-:W-:-:S05]  /*dbe0*/  FADD.FTZ R8, R9, R10 ;  /* 0x0000000a09087221 */ /* 0x001fca0000010000 */
[----:B------:R-:W-:-:S13]  /*dbf0*/  FSETP.NE.FTZ.AND P3, PT, R8, RZ, PT ;  /* 0x000000ff0800720b */ /* 0x000fda0003f75000 */
[----:B------:R-:W-:Y:S01]  /*dc00*/  @P3 FMUL.FTZ R19, R5, 0.69314718246459960938 ;  /* 0x3f31721805133820 */ /* 0x000fe20000410000 */
[----:B-1----:R-:W-:Y:S01]  /*dc10*/  FADD.FTZ R7, R3, R4 ;  /* 0x0000000403077221 */ /* 0x002fe20000010000 */
[----:B------:R-:W-:Y:S02]  /*dc20*/  IMAD.MOV.U32 R3, RZ, RZ, RZ ;  /* 0x000000ffff037224 */ /* 0x000fe400078e00ff */
[----:B------:R-:W-:Y:S02]  /*dc30*/  IMAD.MOV.U32 R4, RZ, RZ, RZ ;  /* 0x000000ffff047224 */ /* 0x000fe400078e00ff */
[----:B------:R-:W-:Y:S02]  /*dc40*/  FSETP.NE.FTZ.AND P2, PT, R7, RZ, PT ;  /* 0x000000ff0700720b */ /* 0x000fe40003f55000 */
[----:B------:R-:W0:Y:S08]  /*dc50*/  @P3 MUFU.RCP R3, R8 ;  /* 0x0000000800033308 */ /* 0x000e300000001000 */
[----:B------:R-:W1:Y:S03]  /*dc60*/  @P3 MUFU.LG2 R8, R8 ;  /* 0x0000000800083308 */ /* 0x000e660000000c00 */
[----:B------:R-:W-:-:S05]  /*dc70*/  @P2 FMUL.FTZ R20, R5, 0.69314718246459960938 ;  /* 0x3f31721805142820 */ /* 0x000fca0000410000 */
        /* <DEDUP_REMOVED lines=8> */
[----:B------:R-:W0:Y:S01]  /*dd00*/  @P2 MUFU.RCP R4, R7 ;  /* 0x0000000700042308 */ /* 0x000e220000001000 */
        /* <DEDUP_REMOVED lines=8> */
[----:B---3--:R-:W-:Y:S01]  /*dd90*/  @P2 FMUL.FTZ R9, R9, 0.69314718246459960938 ;  /* 0x3f31721809092820 */ /* 0x008fe20000410000 */
[-C--:B------:R-:W-:Y:S01]  /*dda0*/  FMUL.FTZ R27, R55, R3.reuse ;  /* 0x00000003371b7220 */ /* 0x080fe20000410000 */
[-C--:B------:R-:W-:Y:S01]  /*ddb0*/  FMUL.FTZ R58, R58, R3.reuse ;  /* 0x000000033a3a7220 */ /* 0x080fe20000410000 */
[-C--:B------:R-:W-:Y:S01]  /*ddc0*/  FMUL.FTZ R62, R62, R3.reuse ;  /* 0x000000033e3e7220 */ /* 0x080fe20000410000 */
[-C--:B------:R-:W-:Y:S01]  /*ddd0*/  FMUL.FTZ R31, R63, R3.reuse ;  /* 0x000000033f1f7220 */ /* 0x080fe20000410000 */
[-C--:B------:R-:W-:Y:S01]  /*dde0*/  FMUL.FTZ R66, R66, R3.reuse ;  /* 0x0000000342427220 */ /* 0x080fe20000410000 */
[-C--:B------:R-:W-:Y:S01]  /*ddf0*/  FMUL.FTZ R67, R67, R3.reuse ;  /* 0x0000000343437220 */ /* 0x080fe20000410000 */
[----:B------:R-:W-:Y:S01]  /*de00*/  FMUL.FTZ R70, R70, R3 ;  /* 0x0000000346467220 */ /* 0x000fe20000410000 */
[-C--:B0-----:R-:W-:Y:S01]  /*de10*/  FMUL.FTZ R169, R24, R4.reuse ;  /* 0x0000000418a97220 */ /* 0x081fe20000410000 */
        /* <DEDUP_REMOVED lines=109> */
[----:B--2---:R-:W-:-:S05]  /*e4f0*/  VIADD R187, R187, 0x1 ;  /* 0x00000001bbbb7836 */ /* 0x004fca0000000000 */
[----:B------:R0:W-:Y:S02]  /*e500*/  STL [R1+0x68], R187 ;  /* 0x000068bb01007387 */ /* 0x0001e40000100800 */
.L_x_1454:
[----:B------:R-:W-:Y:S05]  /*e510*/  WARPSYNC.ALL ;  /* 0x0000000000007948 */ /* 0x000fea0003800000 */
[----:B------:R-:W1:Y:S01]  /*e520*/  S2R R6, SR_CgaCtaId ;  /* 0x0000000000067919 */ /* 0x000e620000008800 */
[----:B------:R-:W-:Y:S01]  /*e530*/  MOV R19, 0x400 ;  /* 0x0000040000137802 */ /* 0x000fe20000000f00 */
[----:B------:R-:W-:Y:S01]  /*e540*/  BSSY B0, `(.L_x_1510) ;  /* 0x00002f7000007945 */ /* 0x000fe20003800000 */
[----:B------:R-:W-:Y:S02]  /*e550*/  BAR.SYNC.DEFER_BLOCKING 0x5, 0x180 ;  /* 0x0146000000007b1d */ /* 0x000fe40000010000 */
[----:B-1----:R-:W-:-:S05]  /*e560*/  LEA R19, R6, R19, 0x18 ;  /* 0x0000001306137211 */ /* 0x002fca00078ec0ff */
[----:B------:R1:W0:Y:S01]  /*e570*/  LDS.128 R32, [R19+0x324d0] ;  /* 0x0324d00013207984 */ /* 0x0002220000000c00 */
[----:B------:R-:W-:Y:S06]  /*e580*/  BAR.ARV 0x4, 0x180 ;  /* 0x0106000000007b1d */ /* 0x000fec0000002000 */
[----:B------:R-:W-:Y:S05]  /*e590*/  @P1 BRA `(.L_x_1511) ;  /* 0x00000020001c1947 */ /* 0x000fea0003800000 */
[----:B------:R-:W2:Y:S04]  /*e5a0*/  LDL R8, [R1+0x84] ;  /* 0x0000840001087983 */ /* 0x000ea80000100800 */
[----:B------:R-:W4:Y:S01]  /*e5b0*/  LDL R51, [R1+0x5c] ;  /* 0x00005c0001337983 */ /* 0x000f220000100800 */
[----:B------:R-:W3:Y:S01]  /*e5c0*/  S2R R6, SR_SWINHI ;  /* 0x0000000000067919 */ /* 0x000ee20000002f00 */
[----:B------:R-:W-:Y:S05]  /*e5d0*/  WARPSYNC.ALL ;  /* 0x0000000000007948 */ /* 0x000fea0003800000 */
[----:B------:R-:W-:Y:S01]  /*e5e0*/  F2FP.BF16.F32.PACK_AB R11, R14, R30 ;  /* 0x0000001e0e0b723e */ /* 0x000fe200000010ff */
[----:B------:R-:W-:Y:S01]  /*e5f0*/  ULDC.64 UR4, c[0x0][0xd00] ;  /* 0x0003400000047ab9 */ /* 0x000fe20000000a00 */
[----:B------:R-:W-:Y:S01]  /*e600*/  F2FP.BF16.F32.PACK_AB R13, R13, R42 ;  /* 0x0000002a0d0d723e */ /* 0x000fe200000010ff */
[----:B------:R-:W4:Y:S01]  /*e610*/  LDL R55, [R1+0x80] ;  /* 0x0000800001377983 */ /* 0x000f220000100800 */
[----:B------:R-:W-:Y:S01]  /*e620*/  F2FP.BF16.F32.PACK_AB R15, R15, R46 ;  /* 0x0000002e0f0f723e */ /* 0x000fe200000010ff */
[----:B0-----:R-:W0:Y:S02]  /*e630*/  LDC R32, c[0x0][0xce8] ;  /* 0x00033a00ff207b82 */ /* 0x001e240000000800 */
[----:B------:R-:W4:Y:S01]  /*e640*/  LDL R90, [R1+0x6c] ;  /* 0x00006c00015a7983 */ /* 0x000f220000100800 */
[----:B------:R-:W-:-:S02]  /*e650*/  MOV R20, R19 ;  /* 0x0000001300147202 */ /* 0x000fc40000000f00 */
[----:B---3--:R-:W-:Y:S02]  /*e660*/  MOV R21, R6 ;  /* 0x0000000600157202 */ /* 0x008fe40000000f00 */
[----:B------:R-:W-:Y:S02]  /*e670*/  F2FP.BF16.F32.PACK_AB R14, R156, R174 ;  /* 0x000000ae9c0e723e */ /* 0x000fe400000010ff */
[----:B------:R-:W-:Y:S02]  /*e680*/  F2FP.BF16.F32.PACK_AB R25, R25, R50 ;  /* 0x000000321919723e */ /* 0x000fe400000010ff */
[----:B------:R-:W-:Y:S02]  /*e690*/  F2FP.BF16.F32.PACK_AB R27, R27, R54 ;  /* 0x000000361b1b723e */ /* 0x000fe400000010ff */
[----:B-----5:R-:W-:Y:S02]  /*e6a0*/  F2FP.BF16.F32.PACK_AB R28, R159, R177 ;  /* 0x000000b19f1c723e */ /* 0x020fe400000010ff */
[----:B------:R-:W-:-:S02]  /*e6b0*/  F2FP.BF16.F32.PACK_AB R29, R29, R58 ;  /* 0x0000003a1d1d723e */ /* 0x000fc400000010ff */
[----:B------:R-:W-:Y:S02]  /*e6c0*/  F2FP.BF16.F32.PACK_AB R30, R160, R178 ;  /* 0x000000b2a01e723e */ /* 0x000fe400000010ff */
[----:B------:R-:W-:Y:S02]  /*e6d0*/  F2FP.BF16.F32.PACK_AB R31, R31, R62 ;  /* 0x0000003e1f1f723e */ /* 0x000fe400000010ff */
[----:B------:R-:W-:Y:S02]  /*e6e0*/  F2FP.BF16.F32.PACK_AB R42, R168, R186 ;  /* 0x000000baa82a723e */ /* 0x000fe400000010ff */
[----:B------:R-:W-:Y:S02]  /*e6f0*/  F2FP.BF16.F32.PACK_AB R43, R95, R94 ;  /* 0x0000005e5f2b723e */ /* 0x000fe400000010ff */
[----:B------:R-:W-:Y:S02]  /*e700*/  F2FP.BF16.F32.PACK_AB R46, R101, R100 ;  /* 0x00000064652e723e */ /* 0x000fe400000010ff */
[----:B------:R-:W-:Y:S01]  /*e710*/  F2FP.BF16.F32.PACK_AB R47, R103, R102 ;  /* 0x00000066672f723e */ /* 0x000fe200000010ff */
[----:B------:R-:W-:Y:S01]  /*e720*/  BAR.SYNC.DEFER_BLOCKING 0x1, 0x100 ;  /* 0x0044000000007b1d */ /* 0x000fe20000010000 */
[----:B--2---:R-:W-:-:S03]  /*e730*/  IMAD.WIDE R40, R8, 0x2, R20 ;  /* 0x0000000208287825 */ /* 0x004fc600078e0214 */
[----:B------:R-:W-:-:S04]  /*e740*/  IADD3 R52, P3, R40, 0x60, RZ ;  /* 0x0000006028347810 */ /* 0x000fc80007f7e0ff */
[----:B------:R-:W-:Y:S02]  /*e750*/  LOP3.LUT R53, R52, 0x380, RZ, 0xc0, !PT ;  /* 0x0000038034357812 */ /* 0x000fe400078ec0ff */
[C---:B----4-:R-:W-:Y:S02]  /*e760*/  IADD3 R45, P1, R40.reuse, 0x20, RZ ;  /* 0x00000020282d7810 */ /* 0x050fe40007f3e0ff */
[----:B------:R-:W-:Y:S02]  /*e770*/  IADD3 R48, P2, R40, 0x40, RZ ;  /* 0x0000004028307810 */ /* 0x000fe40007f5e0ff */
[----:B------:R-:W-:Y:S02]  /*e780*/  SHF.R.U64 R53, R53, 0x3, RZ ;  /* 0x0000000335357819 */ /* 0x000fe400000012ff */
[----:B------:R-:W-:Y:S02]  /*e790*/  LOP3.LUT R44, R45, 0x380, RZ, 0xc0, !PT ;  /* 0x000003802d2c7812 */ /* 0x000fe400078ec0ff */
[----:B------:R-:W-:-:S02]  /*e7a0*/  LOP3.LUT R49, R48, 0x380, RZ, 0xc0, !PT ;  /* 0x0000038030317812 */ /* 0x000fc400078ec0ff */
[----:B------:R-:W-:Y:S01]  /*e7b0*/  LOP3.LUT R52, R53, R52, RZ, 0x3c, !PT ;  /* 0x0000003435347212 */ /* 0x000fe200078e3cff */
[--C-:B------:R-:W-:Y:S01]  /*e7c0*/  IMAD.X R53, RZ, RZ, R41.reuse, P3 ;  /* 0x000000ffff357224 */ /* 0x100fe200018e0629 */
[----:B------:R-:W-:Y:S02]  /*e7d0*/  IADD3 R76, P3, R40, 0x8020, RZ ;  /* 0x00008020284c7810 */ /* 0x000fe40007f7e0ff */
[----:B------:R-:W-:Y:S02]  /*e7e0*/  SHF.R.U64 R44, R44, 0x3, RZ ;  /* 0x000000032c2c7819 */ /* 0x000fe400000012ff */
[----:B------:R-:W-:Y:S02]  /*e7f0*/  SHF.R.U64 R49, R49, 0x3, RZ ;  /* 0x0000000331317819 */ /* 0x000fe400000012ff */
[----:B------:R-:W-:Y:S02]  /*e800*/  LOP3.LUT R77, R76, 0x380, RZ, 0xc0, !PT ;  /* 0x000003804c4d7812 */ /* 0x000fe400078ec0ff */
[----:B------:R-:W-:Y:S01]  /*e810*/  LOP3.LUT R44, R44, R45, RZ, 0x3c, !PT ;  /* 0x0000002d2c2c7212 */ /* 0x000fe200078e3cff */
[--C-:B------:R-:W-:Y:S01]  /*e820*/  IMAD.X R45, RZ, RZ, R41.reuse, P1 ;  /* 0x000000ffff2d7224 */ /* 0x100fe200008e0629 */
[----:B------:R-:W-:Y:S01]  /*e830*/  LOP3.LUT R48, R49, R48, RZ, 0x3c, !PT ;  /* 0x0000003031307212 */ /* 0x000fe200078e3cff */
[----:B------:R-:W-:Y:S01]  /*e840*/  IMAD.X R49, RZ, RZ, R41, P2 ;  /* 0x000000ffff317224 */ /* 0x000fe200010e0629 */
[----:B------:R-:W-:-:S02]  /*e850*/  IADD3 R56, P4, R40, 0x4000, RZ ;  /* 0x0000400028387810 */ /* 0x000fc40007f9e0ff */
[C---:B------:R-:W-:Y:S02]  /*e860*/  IADD3 R60, P5, R40.reuse, 0x4020, RZ ;  /* 0x00004020283c7810 */ /* 0x040fe40007fbe0ff */
        /* <DEDUP_REMOVED lines=11> */
[----:B------:R-:W-:-:S02]  /*e920*/  LOP3.LUT R8, R40, 0x380, RZ, 0xc0, !PT ;  /* 0x0000038028087812 */ /* 0x000fc400078ec0ff */
[----:B------:R-:W-:Y:S02]  /*e930*/  IADD3 R6, P3, R40, 0xc060, RZ ;  /* 0x0000c06028067810 */ /* 0x000fe40007f7e0ff */
[----:B------:R-:W-:Y:S02]  /*e940*/  SHF.R.U64 R57, R57, 0x3, RZ ;  /* 0x0000000339397819 */ /* 0x000fe400000012ff */
[----:B------:R-:W-:Y:S02]  /*e950*/  SHF.R.U64 R61, R61, 0x3, RZ ;  /* 0x000000033d3d7819 */ /* 0x000fe400000012ff */
[----:B------:R-:W-:Y:S02]  /*e960*/  SHF.R.U64 R65, R65, 0x3, RZ ;  /* 0x0000000341417819 */ /* 0x000fe400000012ff */
[----:B------:R-:W-:Y:S02]  /*e970*/  SHF.R.U64 R69, R69, 0x3, RZ ;  /* 0x0000000345457819 */ /* 0x000fe400000012ff */
[----:B------:R-:W-:-:S02]  /*e980*/  SHF.R.U64 R73, R73, 0x3, RZ ;  /* 0x0000000349497819 */ /* 0x000fc400000012ff */
[----:B------:R-:W-:Y:S02]  /*e990*/  SHF.R.U64 R8, R8, 0x3, RZ ;  /* 0x0000000308087819 */ /* 0x000fe400000012ff */
[----:B------:R-:W-:Y:S02]  /*e9a0*/  LOP3.LUT R9, R6, 0x380, RZ, 0xc0, !PT ;  /* 0x0000038006097812 */ /* 0x000fe400078ec0ff */
        /* <DEDUP_REMOVED lines=9> */
[----:B------:R-:W-:Y:S02]  /*ea40*/  IADD3.X R69, RZ, R41, RZ, P1, !PT ;  /* 0x00000029ff457210 */ /* 0x000fe40000ffe4ff */
[C---:B------:R-:W-:Y:S02]  /*ea50*/  IADD3 R80, P4, R40.reuse, 0x8040, RZ ;  /* 0x0000804028507810 */ /* 0x040fe40007f9e0ff */
[C---:B------:R-:W-:Y:S02]  /*ea60*/  IADD3 R84, P5, R40.reuse, 0x8060, RZ ;  /* 0x0000806028547810 */ /* 0x040fe40007fbe0ff */
[C---:B------:R-:W-:Y:S02]  /*ea70*/  IADD3 R88, P0, R40.reuse, 0xc000, RZ ;  /* 0x0000c00028587810 */ /* 0x040fe40007f1e0ff */
[----:B------:R-:W-:-:S02]  /*ea80*/  IADD3 R92, P1, R40, 0xc020, RZ ;  /* 0x0000c020285c7810 */ /* 0x000fc40007f3e0ff */
[----:B------:R-:W-:Y:S02]  /*ea90*/  IADD3 R36, P2, R40, 0xc040, RZ ;  /* 0x0000c04028247810 */ /* 0x000fe40007f5e0ff */
[----:B------:R-:W-:Y:S02]  /*eaa0*/  LOP3.LUT R8, R8, R40, RZ, 0x3c, !PT ;  /* 0x0000002808087212 */ /* 0x000fe400078e3cff */
[----:B------:R-:W-:Y:S01]  /*eab0*/  SHF.R.U64 R40, R9, 0x3, RZ ;  /* 0x0000000309287819 */ /* 0x000fe200000012ff */
[----:B------:R-:W-:-:S03]  /*eac0*/  IMAD.MOV.U32 R9, RZ, RZ, R41 ;  /* 0x000000ffff097224 */ /* 0x000fc600078e0029 */
[----:B------:R-:W-:Y:S02]  /*ead0*/  LOP3.LUT R40, R40, R6, RZ, 0x3c, !PT ;  /* 0x0000000628287212 */ /* 0x000fe400078e3cff */
[----:B------:R-:W-:Y:S02]  /*eae0*/  MOV R6, R8 ;  /* 0x0000000800067202 */ /* 0x000fe40000000f00 */
[----:B------:R-:W-:Y:S02]  /*eaf0*/  F2FP.BF16.F32.PACK_AB R9, R10, R26 ;  /* 0x0000001a0a09723e */ /* 0x000fe400000010ff */
[----:B------:R-:W-:Y:S02]  /*eb00*/  LOP3.LUT R81, R80, 0x380, RZ, 0xc0, !PT ;  /* 0x0000038050517812 */ /* 0x000fe400078ec0ff */
[----:B------:R-:W-:Y:S02]  /*eb10*/  LOP3.LUT R85, R84, 0x380, RZ, 0xc0, !PT ;  /* 0x0000038054557812 */ /* 0x000fe400078ec0ff */
[----:B------:R-:W-:-:S02]  /*eb20*/  LOP3.LUT R89, R88, 0x380, RZ, 0xc0, !PT ;  /* 0x0000038058597812 */ /* 0x000fc400078ec0ff */
[----:B------:R-:W-:Y:S02]  /*eb30*/  LOP3.LUT R93, R92, 0x380, RZ, 0xc0, !PT ;  /* 0x000003805c5d7812 */ /* 0x000fe400078ec0ff */
[----:B------:R-:W-:Y:S02]  /*eb40*/  LOP3.LUT R37, R36, 0x380, RZ, 0xc0, !PT ;  /* 0x0000038024257812 */ /* 0x000fe400078ec0ff */
[----:B------:R-:W-:Y:S02]  /*eb50*/  F2FP.BF16.F32.PACK_AB R8, R24, R169 ;  /* 0x000000a91808723e */ /* 0x000fe400000010ff */
[----:B------:R-:W-:Y:S02]  /*eb60*/  F2FP.BF16.F32.PACK_AB R10, R152, R170 ;  /* 0x000000aa980a723e */ /* 0x000fe400000010ff */
[----:B------:R-:W-:Y:S02]  /*eb70*/  SHF.R.U64 R81, R81, 0x3, RZ ;  /* 0x0000000351517819 */ /* 0x000fe400000012ff */
[----:B------:R-:W-:Y:S01]  /*eb80*/  SHF.R.U64 R85, R85, 0x3, RZ ;  /* 0x0000000355557819 */ /* 0x000fe200000012ff */
[----:B------:R2:W-:Y:S01]  /*eb90*/  STSM.16.M88.4 [R6], R8 ;  /* 0x0000000806007844 */ /* 0x0005e20000000200 */
[----:B------:R-:W-:-:S02]  /*eba0*/  SHF.R.U64 R89, R89, 0x3, RZ ;  /* 0x0000000359597819 */ /* 0x000fc400000012ff */
[----:B------:R-:W-:Y:S02]  /*ebb0*/  SHF.R.U64 R93, R93, 0x3, RZ ;  /* 0x000000035d5d7819 */ /* 0x000fe400000012ff */
[----:B------:R-:W-:Y:S02]  /*ebc0*/  SHF.R.U64 R37, R37, 0x3, RZ ;  /* 0x0000000325257819 */ /* 0x000fe400000012ff */
[----:B------:R-:W-:Y:S02]  /*ebd0*/  MOV R44, R44 ;  /* 0x0000002c002c7202 */ /* 0x000fe40000000f00 */
[----:B------:R-:W-:Y:S02]  /*ebe0*/  MOV R48, R48 ;  /* 0x0000003000307202 */ /* 0x000fe40000000f00 */
[----:B------:R-:W-:Y:S01]  /*ebf0*/  LOP3.LUT R80, R81, R80, RZ, 0x3c, !PT ;  /* 0x0000005051507212 */ /* 0x000fe200078e3cff */
[----:B------:R-:W-:Y:S01]  /*ec00*/  IMAD.X R81, RZ, RZ, R41, P4 ;  /* 0x000000ffff517224 */ /* 0x000fe200020e0629 */
[----:B------:R-:W-:-:S02]  /*ec10*/  LOP3.LUT R84, R85, R84, RZ, 0x3c, !PT ;  /* 0x0000005455547212 */ /* 0x000fc400078e3cff */
[----:B--2---:R-:W-:Y:S02]  /*ec20*/  F2FP.BF16.F32.PACK_AB R8, R153, R171 ;  /* 0x000000ab9908723e */ /* 0x004fe400000010ff */
[----:B------:R-:W-:Y:S02]  /*ec30*/  F2FP.BF16.F32.PACK_AB R9, R12, R5 ;  /* 0x000000050c09723e */ /* 0x000fe400000010ff */
[----:B------:R-:W-:Y:S02]  /*ec40*/  F2FP.BF16.F32.PACK_AB R10, R154, R172 ;  /* 0x000000ac9a0a723e */ /* 0x000fe400000010ff */
[----:B------:R-:W-:Y:S02]  /*ec50*/  F2FP.BF16.F32.PACK_AB R11, R39, R38 ;  /* 0x00000026270b723e */ /* 0x000fe400000010ff */
[----:B------:R-:W-:Y:S01]  /*ec60*/  F2FP.BF16.F32.PACK_AB R12, R155, R173 ;  /* 0x000000ad9b0c723e */ /* 0x000fe200000010ff */
[--C-:B------:R-:W-:Y:S01]  /*ec70*/  IMAD.X R85, RZ, RZ, R41.reuse, P5 ;  /* 0x000000ffff557224 */ /* 0x100fe200028e0629 */
[----:B------:R-:W-:Y:S01]  /*ec80*/  LOP3.LUT R88, R89, R88, RZ, 0x3c, !PT ;  /* 0x0000005859587212 */ /* 0x000fe200078e3cff */
[--C-:B------:R-:W-:Y:S01]  /*ec90*/  IMAD.X R89, RZ, RZ, R41.reuse, P0 ;  /* 0x000000ffff597224 */ /* 0x100fe200000e0629 */
[----:B------:R-:W-:Y:S01]  /*eca0*/  LOP3.LUT R92, R93, R92, RZ, 0x3c, !PT ;  /* 0x0000005c5d5c7212 */ /* 0x000fe200078e3cff */
[--C-:B------:R-:W-:Y:S01]  /*ecb0*/  IMAD.X R93, RZ, RZ, R41.reuse, P1 ;  /* 0x000000ffff5d7224 */ /* 0x100fe200008e0629 */
[----:B------:R-:W-:Y:S01]  /*ecc0*/  LOP3.LUT R36, R37, R36, RZ, 0x3c, !PT ;  /* 0x0000002425247212 */ /* 0x000fe200078e3cff */
[--C-:B------:R-:W-:Y:S01]  /*ecd0*/  IMAD.X R37, RZ, RZ, R41.reuse, P2 ;  /* 0x000000ffff257224 */ /* 0x100fe200010e0629 */
[----:B------:R-:W-:Y:S01]  /*ece0*/  MOV R52, R52 ;  /* 0x0000003400347202 */ /* 0x000fe20000000f00 */
[----:B------:R-:W-:Y:S01]  /*ecf0*/  IMAD.X R41, RZ, RZ, R41, P3 ;  /* 0x000000ffff297224 */ /* 0x000fe200018e0629 */
[----:B------:R-:W-:Y:S01]  /*ed00*/  F2FP.BF16.F32.PACK_AB R24, R157, R175 ;  /* 0x000000af9d18723e */ /* 0x000fe200000010ff */
[----:B------:R2:W-:Y:S01]  /*ed10*/  STSM.16.M88.4 [R44], R8 ;  /* 0x000000082c007844 */ /* 0x0005e20000000200 */
[----:B------:R-:W-:-:S02]  /*ed20*/  F2FP.BF16.F32.PACK_AB R26, R158, R176 ;  /* 0x000000b09e1a723e */ /* 0x000fc400000010ff */
[----:B------:R-:W-:Y:S01]  /*ed30*/  MOV R56, R56 ;  /* 0x0000003800387202 */ /* 0x000fe20000000f00 */
[----:B------:R3:W-:Y:S01]  /*ed40*/  STSM.16.M88.4 [R48], R12 ;  /* 0x0000000c30007844 */ /* 0x0007e20000000200 */
[----:B------:R-:W-:Y:S02]  /*ed50*/  MOV R60, R60 ;  /* 0x0000003c003c7202 */ /* 0x000fe40000000f00 */
[----:B------:R-:W-:Y:S01]  /*ed60*/  MOV R64, R64 ;  /* 0x0000004000407202 */ /* 0x000fe20000000f00 */
[----:B------:R-:W-:Y:S01]  /*ed70*/  STSM.16.M88.4 [R52], R24 ;  /* 0x0000001834007844 */ /* 0x000fe20000000200 */
[----:B------:R-:W-:Y:S02]  /*ed80*/  MOV R5, R36 ;  /* 0x0000002400057202 */ /* 0x000fe40000000f00 */
[----:B------:R-:W-:Y:S01]  /*ed90*/  MOV R68, R68 ;  /* 0x0000004400447202 */ /* 0x000fe20000000f00 */
[----:B------:R-:W-:Y:S01]  /*eda0*/  STSM.16.M88.4 [R56], R28 ;  /* 0x0000001c38007844 */ /* 0x000fe20000000200 */
[----:B------:R-:W-:-:S02]  /*edb0*/  MOV R6, R40 ;  /* 0x0000002800067202 */ /* 0x000fc40000000f00 */
[----:B--2---:R-:W-:Y:S02]  /*edc0*/  F2FP.BF16.F32.PACK_AB R8, R161, R179 ;  /* 0x000000b3a108723e */ /* 0x004fe400000010ff */
[----:B------:R-:W-:Y:S02]  /*edd0*/  F2FP.BF16.F32.PACK_AB R9, R67, R66 ;  /* 0x000000424309723e */ /* 0x000fe400000010ff */
[----:B------:R-:W-:Y:S02]  /*ede0*/  F2FP.BF16.F32.PACK_AB R10, R162, R180 ;  /* 0x000000b4a20a723e */ /* 0x000fe400000010ff */
[----:B------:R-:W-:Y:S02]  /*edf0*/  F2FP.BF16.F32.PACK_AB R11, R71, R70 ;  /* 0x00000046470b723e */ /* 0x000fe400000010ff */
[----:B---3--:R-:W-:Y:S02]  /*ee00*/  F2FP.BF16.F32.PACK_AB R12, R163, R181 ;  /* 0x000000b5a30c723e */ /* 0x008fe400000010ff */
[----:B------:R-:W-:-:S02]  /*ee10*/  F2FP.BF16.F32.PACK_AB R13, R75, R74 ;  /* 0x0000004a4b0d723e */ /* 0x000fc400000010ff */
[----:B------:R-:W-:Y:S02]  /*ee20*/  F2FP.BF16.F32.PACK_AB R14, R164, R182 ;  /* 0x000000b6a40e723e */ /* 0x000fe400000010ff */
        /* <DEDUP_REMOVED lines=8> */
[----:B------:R-:W-:Y:S01]  /*eeb0*/  F2FP.BF16.F32.PACK_AB R41, R91, R7 ;  /* 0x000000075b29723e */ /* 0x000fe200000010ff */
[----:B------:R3:W-:Y:S01]  /*eec0*/  STSM.16.M88.4 [R64], R12 ;  /* 0x0000000c40007844 */ /* 0x0007e20000000200 */
[----:B------:R-:W-:Y:S02]  /*eed0*/  MOV R76, R76 ;  /* 0x0000004c004c7202 */ /* 0x000fe40000000f00 */
[----:B------:R-:W-:Y:S02]  /*eee0*/  F2FP.BF16.F32.PACK_AB R44, R97, R96 ;  /* 0x00000060612c723e */ /* 0x000fe400000010ff */
[----:B------:R-:W-:Y:S02]  /*eef0*/  F2FP.BF16.F32.PACK_AB R45, R99, R98 ;  /* 0x00000062632d723e */ /* 0x000fe400000010ff */
        /* <DEDUP_REMOVED lines=10> */
[----:B------:R-:W-:Y:S01]  /*efa0*/  F2FP.BF16.F32.PACK_AB R15, R119, R118 ;  /* 0x00000076770f723e */ /* 0x000fe200000010ff */
[----:B------:R-:W-:Y:S04]  /*efb0*/  STSM.16.M88.4 [R72], R40 ;  /* 0x0000002848007844 */ /* 0x000fe80000000200 */
[----:B------:R-:W-:Y:S01]  /*efc0*/  STSM.16.M88.4 [R76], R44 ;  /* 0x0000002c4c007844 */ /* 0x000fe20000000200 */
[----:B------:R-:W-:-:S03]  /*efd0*/  SHF.R.S32.HI R82, RZ, 0x1f, R51 ;  /* 0x0000001fff527819 */ /* 0x000fc60000011433 */
[----:B------:R-:W-:Y:S04]  /*efe0*/  STSM.16.M88.4 [R80], R8 ;  /* 0x0000000850007844 */ /* 0x000fe80000000200 */
[----:B------:R2:W-:Y:S01]  /*eff0*/  STSM.16.M88.4 [R84], R12 ;  /* 0x0000000c54007844 */ /* 0x0005e20000000200 */
[----:B------:R-:W-:Y:S02]  /*f000*/  MOV R88, R88 ;  /* 0x0000005800587202 */ /* 0x000fe40000000f00 */
[----:B------:R-:W-:Y:S02]  /*f010*/  F2FP.BF16.F32.PACK_AB R24, R121, R120 ;  /* 0x000000787918723e */ /* 0x000fe400000010ff */
[----:B------:R-:W-:Y:S02]  /*f020*/  F2FP.BF16.F32.PACK_AB R25, R123, R122 ;  /* 0x0000007a7b19723e */ /* 0x000fe400000010ff */
[----:B------:R-:W-:-:S02]  /*f030*/  F2FP.BF16.F32.PACK_AB R26, R125, R124 ;  /* 0x0000007c7d1a723e */ /* 0x000fc400000010ff */
[----:B------:R-:W-:Y:S02]  /*f040*/  F2FP.BF16.F32.PACK_AB R27, R127, R126 ;  /* 0x0000007e7f1b723e */ /* 0x000fe400000010ff */
[----:B------:R-:W-:Y:S01]  /*f050*/  ISETP.NE.U32.AND P0, PT, RZ, UR4, PT ;  /* 0x00000004ff007c0c */ /* 0x000fe2000bf05070 */
[C---:B--2---:R-:W-:Y:S01]  /*f060*/  IMAD.SHL.U32 R12, R51.reuse, 0x4, RZ ;  /* 0x00000004330c7824 */ /* 0x044fe200078e00ff */
[----:B------:R-:W-:Y:S02]  /*f070*/  SHF.L.U64.HI R7, R51, 0x2, R82 ;  /* 0x0000000233077819 */ /* 0x000fe40000010252 */
[----:B------:R-:W-:Y:S02]  /*f080*/  MOV R92, R92 ;  /* 0x0000005c005c7202 */ /* 0x000fe40000000f00 */
[----:B------:R-:W-:Y:S02]  /*f090*/  IADD3 R14, P1, R12, UR4, RZ ;  /* 0x000000040c0e7c10 */ /* 0x000fe4000ff3e0ff */
        /* <DEDUP_REMOVED lines=11> */
[----:B------:R-:W-:Y:S01]  /*f150*/  F2FP.BF16.F32.PACK_AB R11, R3, R150 ;  /* 0x00000096030b723e */ /* 0x000fe200000010ff */
[----:B------:R-:W-:Y:S01]  /*f160*/  STSM.16.M88.4 [R88], R24 ;  /* 0x0000001858007844 */ /* 0x000fe20000000200 */
[----:B------:R-:W-:-:S02]  /*f170*/  ISETP.NE.AND.EX P0, PT, RZ, UR5, PT, P0 ;  /* 0x00000005ff007c0c */ /* 0x000fc4000bf05300 */
[----:B------:R-:W-:Y:S01]  /*f180*/  IADD3.X R15, R7, UR5, RZ, P1, !PT ;  /* 0x00000005070f7c10 */ /* 0x000fe20008ffe4ff */
[----:B------:R-:W-:Y:S01]  /*f190*/  ULDC.64 UR4, c[0x0][0xd08] ;  /* 0x0003420000047ab9 */ /* 0x000fe20000000a00 */
[----:B------:R-:W-:Y:S01]  /*f1a0*/  STSM.16.M88.4 [R92], R28 ;  /* 0x0000001c5c007844 */ /* 0x000fe20000000200 */
[----:B------:R-:W-:-:S03]  /*f1b0*/  ISETP.NE.U32.AND P2, PT, RZ, UR4, PT ;  /* 0x00000004ff007c0c */ /* 0x000fc6000bf45070 */
[----:B------:R2:W-:Y:S01]  /*f1c0*/  STSM.16.M88.4 [R5], R36 ;  /* 0x0000002405007844 */ /* 0x0005e20000000200 */
[----:B------:R-:W-:-:S03]  /*f1d0*/  ISETP.NE.AND.EX P2, PT, RZ, UR5, PT, P2 ;  /* 0x00000005ff007c0c */ /* 0x000fc6000bf45320 */
[----:B------:R3:W-:Y:S01]  /*f1e0*/  STSM.16.M88.4 [R6], R8 ;  /* 0x0000000806007844 */ /* 0x0007e20000000200 */
[----:B------:R-:W-:Y:S01]  /*f1f0*/  IMAD.MOV.U32 R80, RZ, RZ, RZ ;  /* 0x000000ffff507224 */ /* 0x000fe200078e00ff */
[----:B------:R-:W-:Y:S08]  /*f200*/  BAR.SYNC.DEFER_BLOCKING 0x1, 0x100 ;  /* 0x0044000000007b1d */ /* 0x000ff00000010000 */
[----:B------:R-:W-:Y:S01]  /*f210*/  @P2 IADD3 R12, P3, R12, UR4, RZ ;  /* 0x000000040c0c2c10 */ /* 0x000fe2000ff7e0ff */
[----:B------:R-:W-:-:S02]  /*f220*/  ULDC UR4, c[0x0][0xb88] ;  /* 0x0002e20000047ab9 */ /* 0x000fc40000000800 */
[----:B--2---:R-:W-:Y:S01]  /*f230*/  IMAD.U32 R5, RZ, RZ, UR4 ;  /* 0x00000004ff057e24 */ /* 0x004fe2000f8e00ff */
[----:B------:R-:W-:Y:S01]  /*f240*/  @P2 IADD3.X R13, R7, UR5, RZ, P3, !PT ;  /* 0x00000005070d2c10 */ /* 0x000fe20009ffe4ff */
[----:B------:R2:W5:Y:S04]  /*f250*/  @P0 LDG.E R80, desc[UR60][R14.64] ;  /* 0x0000003c0e500981 */ /* 0x000568000c1e1900 */
[----:B------:R2:W5:Y:S01]  /*f260*/  @P2 LDG.E R5, desc[UR60][R12.64] ;  /* 0x0000003c0c052981 */ /* 0x000562000c1e1900 */
[----:B0-----:R-:W-:-:S13]  /*f270*/  ISETP.NE.AND P1, PT, R32, 0x1, PT ;  /* 0x000000012000780c */ /* 0x001fda0003f25270 */
[----:B------:R-:W0:Y:S08]  /*f280*/  @P1 LDC R3, c[0x0][0xcec] ;  /* 0x00033b00ff031b82 */ /* 0x000e300000000800 */
[----:B------:R-:W4:Y:S01]  /*f290*/  @P1 LDC R24, c[0x0][0xcf0] ;  /* 0x00033c00ff181b82 */ /* 0x000f220000000800 */
[----:B---3--:R-:W-:Y:S01]  /*f2a0*/  IMAD R8, R90, 0x80, R55 ;  /* 0x000000805a087824 */ /* 0x008fe200078e0237 */
[----:B--2---:R-:W-:Y:S06]  /*f2b0*/  @P2 BRA `(.L_x_1512) ;  /* 0x0000000000102947 */ /* 0x004fec0003800000 */
[----:B------:R-:W-:Y:S05]  /*f2c0*/  @!P0 BRA `(.L_x_1512) ;  /* 0x00000000000c8947 */ /* 0x000fea0003800000 */
[----:B------:R-:W2:Y:S04]  /*f2d0*/  LDG.E R6, desc[UR60][R14.64] ;  /* 0x0000003c0e067981 */ /* 0x000ea8000c1e1900 */
[----:B-----5:R-:W2:Y:S02]  /*f2e0*/  LDG.E R5, desc[UR60][R14.64+0x4] ;  /* 0x0000043c0e057981 */ /* 0x020ea4000c1e1900 */
[----:B--2---:R-:W-:-:S07]  /*f2f0*/  IMAD.IADD R5, R5, 0x1, -R6 ;  /* 0x0000000105057824 */ /* 0x004fce00078e0a06 */
.L_x_1512:
[----:B------:R-:W2:Y:S01]  /*f300*/  LDL.LU R89, [R1+0x64] ;  /* 0x0000640001597983 */ /* 0x000ea20000300800 */
[----:B------:R-:W3:Y:S01]  /*f310*/  S2R R6, SR_TID.X ;  /* 0x0000000000067919 */ /* 0x000ee20000002100 */
[----:B0-----:R-:W-:Y:S01]  /*f320*/  @P1 IMAD.HI.U32 R3, R8, R3, RZ ;  /* 0x0000000308031227 */ /* 0x001fe200078e00ff */
[----:B------:R-:W-:Y:S01]  /*f330*/  ULDC.64 UR4, c[0x0][0xc90] ;  /* 0x0003240000047ab9 */ /* 0x000fe20000000a00 */
[----:B-----5:R-:W-:Y:S01]  /*f340*/  SHF.R.S32.HI R81, RZ, 0x1f, R80 ;  /* 0x0000001fff517819 */ /* 0x020fe20000011450 */
[----:B------:R-:W2:Y:S01]  /*f350*/  LDL R26, [R1+0x78] ;  /* 0x00007800011a7983 */ /* 0x000ea20000100800 */
[----:B------:R-:W-:Y:S01]  /*f360*/  IMAD.MOV.U32 R11, RZ, RZ, R8 ;  /* 0x000000ffff0b7224 */ /* 0x000fe200078e0008 */
[----:B----4-:R-:W-:Y:S01]  /*f370*/  @P1 SHF.R.U32.HI R11, RZ, R24, R3 ;  /* 0x00000018ff0b1219 */ /* 0x010fe20000011603 */
[----:B------:R-:W0:Y:S01]  /*f380*/  @P1 LDC R85, c[0x0][0xcec] ;  /* 0x00033b00ff551b82 */ /* 0x000e220000000800 */
[----:B------:R-:W-:Y:S02]  /*f390*/  SEL R82, R82, RZ, !P0 ;  /* 0x000000ff52527207 */ /* 0x000fe40004000000 */
[----:B------:R-:W-:Y:S01]  /*f3a0*/  SEL R83, R51, RZ, !P0 ;  /* 0x000000ff33537207 */ /* 0x000fe20004000000 */
[----:B------:R-:W-:-:S04]  /*f3b0*/  IMAD.MOV R13, RZ, RZ, -R11 ;  /* 0x000000ffff0d7224 */ /* 0x000fc800078e0a0b */
[----:B------:R-:W4:Y:S01]  /*f3c0*/  @P1 LDC R87, c[0x0][0xcf0] ;  /* 0x00033c00ff571b82 */ /* 0x000f220000000800 */
[----:B---3--:R-:W-:-:S05]  /*f3d0*/  VIADD R30, R6, 0xffffff80 ;  /* 0xffffff80061e7836 */ /* 0x008fca0000000000 */
[----:B------:R-:W-:-:S04]  /*f3e0*/  SHF.R.S32.HI R86, RZ, 0x1f, R30 ;  /* 0x0000001fff567819 */ /* 0x000fc8000001141e */
[-C--:B------:R-:W-:Y:S02]  /*f3f0*/  LEA.HI R86, R86, R30.reuse, RZ, 0x3 ;  /* 0x0000001e56567211 */ /* 0x080fe400078f18ff */
[----:B------:R-:W-:Y:S02]  /*f400*/  SHF.R.S32.HI R88, RZ, 0x1f, R30 ;  /* 0x0000001fff587819 */ /* 0x000fe4000001141e */
[----:B------:R-:W-:Y:S02]  /*f410*/  LOP3.LUT R86, R86, 0xfffffff8, RZ, 0xc0, !PT ;  /* 0xfffffff856567812 */ /* 0x000fe400078ec0ff */
[----:B------:R-:W-:-:S03]  /*f420*/  LEA.HI R88, R88, R30, RZ, 0x3 ;  /* 0x0000001e58587211 */ /* 0x000fc600078f18ff */
[----:B------:R-:W-:Y:S01]  /*f430*/  IMAD.IADD R86, R30, 0x1, -R86 ;  /* 0x000000011e567824 */ /* 0x000fe200078e0a56 */
[----:B------:R-:W-:-:S03]  /*f440*/  SHF.R.S32.HI R88, RZ, 0x3, R88 ;  /* 0x00000003ff587819 */ /* 0x000fc60000011458 */
[----:B------:R-:W-:Y:S02]  /*f450*/  IMAD.SHL.U32 R3, R86, 0x8, RZ ;  /* 0x0000000856037824 */ /* 0x000fe400078e00ff */
[----:B------:R-:W-:Y:S02]  /*f460*/  IMAD R13, R32, R13, R8 ;  /* 0x0000000d200d7224 */ /* 0x000fe400078e0208 */
[----:B------:R-:W-:-:S03]  /*f470*/  IMAD R15, R88, 0x40, R3 ;  /* 0x00000040580f7824 */ /* 0x000fc600078e0203 */
[----:B------:R-:W-:Y:S02]  /*f480*/  SHF.R.S32.HI R12, RZ, 0x1f, R13 ;  /* 0x0000001fff0c7819 */ /* 0x000fe4000001140d */
[----:B------:R-:W-:-:S04]  /*f490*/  SHF.R.S32.HI R27, RZ, 0x1f, R30 ;  /* 0x0000001fff1b7819 */ /* 0x000fc8000001141e */
[----:B------:R-:W-:-:S04]  /*f4a0*/  LEA.HI R27, R27, R30, RZ, 0x7 ;  /* 0x0000001e1b1b7211 */ /* 0x000fc800078f38ff */
[----:B------:R-:W-:-:S05]  /*f4b0*/  LOP3.LUT R27, R27, 0xffffff80, RZ, 0xc0, !PT ;  /* 0xffffff801b1b7812 */ /* 0x000fca00078ec0ff */
[----:B------:R-:W-:Y:S02]  /*f4c0*/  IMAD.IADD R27, R30, 0x1, -R27 ;  /* 0x000000011e1b7824 */ /* 0x000fe400078e0a1b */
[C---:B------:R-:W-:Y:S02]  /*f4d0*/  VIADD R95, R3.reuse, 0x40 ;  /* 0x00000040035f7836 */ /* 0x040fe40000000000 */
[C---:B------:R-:W-:Y:S02]  /*f4e0*/  VIADD R91, R3.reuse, 0x80 ;  /* 0x00000080035b7836 */ /* 0x040fe40000000000 */
[----:B------:R-:W-:Y:S01]  /*f4f0*/  VIADD R93, R3, 0xc0 ;  /* 0x000000c0035d7836 */ /* 0x000fe20000000000 */
[----:B------:R-:W-:Y:S02]  /*f500*/  BSSY B1, `(.L_x_1513) ;  /* 0x00000cc000017945 */ /* 0x000fe40003800000 */
[----:B------:R-:W-:Y:S02]  /*f510*/  SHF.R.S32.HI R92, RZ, 0x1f, R91 ;  /* 0x0000001fff5c7819 */ /* 0x000fe4000001145b */
[----:B------:R-:W-:-:S02]  /*f520*/  SHF.R.S32.HI R94, RZ, 0x1f, R93 ;  /* 0x0000001fff5e7819 */ /* 0x000fc4000001145d */
[----:B--2---:R-:W-:-:S05]  /*f530*/  SHF.R.S32.HI R84, RZ, 0x1f, R89 ;  /* 0x0000001fff547819 */ /* 0x004fca0000011459 */
[----:B------:R-:W-:-:S04]  /*f540*/  IMAD R6, R84, UR4, RZ ;  /* 0x0000000454067c24 */ /* 0x000fc8000f8e02ff */
[C---:B------:R-:W-:Y:S02]  /*f550*/  IMAD R9, R89.reuse, UR5, R6 ;  /* 0x0000000559097c24 */ /* 0x040fe4000f8e0206 */
[----:B------:R-:W-:Y:S01]  /*f560*/  IMAD.WIDE.U32 R6, R89, UR4, R80 ;  /* 0x0000000459067c25 */ /* 0x000fe2000f8e0050 */
[----:B------:R-:W-:-:S03]  /*f570*/  ULDC.64 UR4, c[0x0][0xc98] ;  /* 0x0003260000047ab9 */ /* 0x000fc60000000a00 */
[----:B------:R-:W-:Y:S02]  /*f580*/  IMAD.IADD R7, R7, 0x1, R9 ;  /* 0x0000000107077824 */ /* 0x000fe400078e0209 */
[----:B------:R-:W-:Y:S02]  /*f590*/  IMAD R10, R82, UR4, RZ ;  /* 0x00000004520a7c24 */ /* 0x000fe4000f8e02ff */
[----:B------:R-:W-:-:S04]  /*f5a0*/  IMAD.WIDE.U32 R8, R83, UR4, R6 ;  /* 0x0000000453087c25 */ /* 0x000fc8000f8e0006 */
[----:B------:R-:W-:Y:S01]  /*f5b0*/  IMAD.WIDE R6, R15, 0x2, R20 ;  /* 0x000000020f067825 */ /* 0x000fe200078e0214 */
[----:B------:R-:W-:-:S03]  /*f5c0*/  SHF.R.S32.HI R15, RZ, 0x1f, R11 ;  /* 0x0000001fff0f7819 */ /* 0x000fc6000001140b */
[----:B------:R-:W-:Y:S01]  /*f5d0*/  IMAD R14, R83, UR5, R10 ;  /* 0x00000005530e7c24 */ /* 0x000fe2000f8e020a */
[----:B------:R-:W-:Y:S01]  /*f5e0*/  IADD3 R10, P0, R11, R8, RZ ;  /* 0x000000080b0a7210 */ /* 0x000fe20007f1e0ff */
[----:B------:R-:W-:Y:S02]  /*f5f0*/  ULDC.64 UR4, c[0x0][0xc88] ;  /* 0x0003220000047ab9 */ /* 0x000fe40000000a00 */
[----:B------:R-:W-:Y:S01]  /*f600*/  IMAD R12, R12, UR4, RZ ;  /* 0x000000040c0c7c24 */ /* 0x000fe2000f8e02ff */
[----:B------:R-:W-:-:S03]  /*f610*/  IADD3.X R11, R15, R9, R14, P0, !PT ;  /* 0x000000090f0b7210 */ /* 0x000fc600007fe40e */
[C---:B------:R-:W-:Y:S02]  /*f620*/  IMAD R9, R13.reuse, UR5, R12 ;  /* 0x000000050d097c24 */ /* 0x040fe4000f8e020c */
[----:B------:R-:W-:Y:S01]  /*f630*/  IMAD.WIDE.U32 R10, R13, UR4, R10 ;  /* 0x000000040d0a7c25 */ /* 0x000fe2000f8e000a */
[----:B------:R-:W-:-:S03]  /*f640*/  ULDC.64 UR4, c[0x0][0xc50] ;  /* 0x0003140000047ab9 */ /* 0x000fc60000000a00 */
[----:B------:R-:W-:Y:S01]  /*f650*/  IMAD.IADD R9, R11, 0x1, R9 ;  /* 0x000000010b097824 */ /* 0x000fe200078e0209 */
[----:B------:R-:W-:Y:S02]  /*f660*/  LEA R14, P0, R10, UR4, 0x2 ;  /* 0x000000040a0e7c11 */ /* 0x000fe4000f8010ff */
[----:B------:R-:W-:Y:S02]  /*f670*/  IADD3 R21, P2, R6, 0x1000, RZ ;  /* 0x0000100006157810 */ /* 0x000fe40007f5e0ff */
[----:B------:R-:W-:Y:S02]  /*f680*/  LEA.HI.X R15, R10, UR5, R9, 0x2, P0 ;  /* 0x000000050a0f7c11 */ /* 0x000fe400080f1409 */
[C---:B------:R-:W-:Y:S01]  /*f690*/  IADD3 R13, P3, R6.reuse, 0x2000, RZ ;  /* 0x00002000060d7810 */ /* 0x040fe20007f7e0ff */
[----:B------:R-:W-:Y:S01]  /*f6a0*/  SHFL.IDX PT, R54, R14, RZ, 0x1c1f ;  /* 0x001c1fff0e367589 */ /* 0x000fe200000e0000 */
[C---:B------:R-:W-:Y:S01]  /*f6b0*/  IADD3 R29, P0, R6.reuse, 0x4000, RZ ;  /* 0x00004000061d7810 */ /* 0x040fe20007f1e0ff */
[----:B------:R-:W-:Y:S01]  /*f6c0*/  IMAD.X R9, RZ, RZ, R7, P2 ;  /* 0x000000ffff097224 */ /* 0x000fe200010e0607 */
[----:B------:R-:W-:Y:S01]  /*f6d0*/  IADD3 R41, P2, R6, 0x6000, RZ ;  /* 0x0000600006297810 */ /* 0x000fe20007f5e0ff */
[----:B------:R-:W-:Y:S01]  /*f6e0*/  IMAD R11, R90, 0x80, R26 ;  /* 0x000000805a0b7824 */ /* 0x000fe200078e021a */
[----:B------:R-:W-:Y:S01]  /*f6f0*/  LOP3.LUT R28, R29, 0x380, RZ, 0xc0, !PT ;  /* 0x000003801d1c7812 */ /* 0x000fe200078ec0ff */
[----:B------:R-:W-:Y:S01]  /*f700*/  IMAD R20, R5, R32, RZ ;  /* 0x0000002005147224 */ /* 0x000fe200078e02ff */
[----:B------:R-:W-:Y:S01]  /*f710*/  LOP3.LUT R40, R41, 0x380, RZ, 0xc0, !PT ;  /* 0x0000038029287812 */ /* 0x000fe200078ec0ff */
[----:B------:R-:W-:Y:S01]  /*f720*/  ULDC.64 UR4, c[0x0][0xba0] ;  /* 0x0002e80000047ab9 */ /* 0x000fe20000000a00 */
[----:B------:R-:W-:-:S02]  /*f730*/  SHF.R.U64 R28, R28, 0x3, RZ ;  /* 0x000000031c1c7819 */ /* 0x000fc400000012ff */
[----:B------:R-:W-:Y:S02]  /*f740*/  SHF.R.U64 R40, R40, 0x3, RZ ;  /* 0x0000000328287819 */ /* 0x000fe400000012ff */
[----:B------:R-:W-:Y:S01]  /*f750*/  LOP3.LUT R28, R28, R29, RZ, 0x3c, !PT ;  /* 0x0000001d1c1c7212 */ /* 0x000fe200078e3cff */
[--C-:B------:R-:W-:Y:S01]  /*f760*/  IMAD.X R29, RZ, RZ, R7.reuse, P0 ;  /* 0x000000ffff1d7224 */ /* 0x100fe200000e0607 */
[----:B------:R-:W-:Y:S02]  /*f770*/  IADD3 R53, P0, R6, 0x9000, RZ ;  /* 0x0000900006357810 */ /* 0x000fe40007f1e0ff */
[----:B------:R-:W-:Y:S01]  /*f780*/  LOP3.LUT R40, R40, R41, RZ, 0x3c, !PT ;  /* 0x0000002928287212 */ /* 0x000fe200078e3cff */
[----:B------:R-:W-:Y:S01]  /*f790*/  IMAD.X R41, RZ, RZ, R7, P2 ;  /* 0x000000ffff297224 */ /* 0x000fe200010e0607 */
[----:B------:R-:W-:Y:S02]  /*f7a0*/  LOP3.LUT R52, R53, 0x380, RZ, 0xc0, !PT ;  /* 0x0000038035347812 */ /* 0x000fe400078ec0ff */
[----:B------:R-:W-:Y:S01]  /*f7b0*/  IADD3 R61, P2, R6, 0xb000, RZ ;  /* 0x0000b000063d7810 */ /* 0x000fe20007f5e0ff */
[----:B------:R-:W2:Y:S01]  /*f7c0*/  SHFL.IDX PT, R55, R15, RZ, 0x1c1f ;  /* 0x001c1fff0f377589 */ /* 0x000ea200000e0000 */
[----:B------:R-:W-:-:S02]  /*f7d0*/  LOP3.LUT R12, R13, 0x380, RZ, 0xc0, !PT ;  /* 0x000003800d0c7812 */ /* 0x000fc400078ec0ff */
[----:B------:R-:W-:Y:S02]  /*f7e0*/  SHF.R.U64 R52, R52, 0x3, RZ ;  /* 0x0000000334347819 */ /* 0x000fe400000012ff */
[----:B------:R-:W-:Y:S02]  /*f7f0*/  LOP3.LUT R60, R61, 0x380, RZ, 0xc0, !PT ;  /* 0x000003803d3c7812 */ /* 0x000fe400078ec0ff */
[----:B------:R-:W-:Y:S02]  /*f800*/  SHF.R.U64 R12, R12, 0x3, RZ ;  /* 0x000000030c0c7819 */ /* 0x000fe400000012ff */
[----:B------:R-:W-:Y:S01]  /*f810*/  LOP3.LUT R52, R52, R53, RZ, 0x3c, !PT ;  /* 0x0000003534347212 */ /* 0x000fe200078e3cff */
[----:B------:R-:W-:Y:S01]  /*f820*/  IMAD.X R53, RZ, RZ, R7, P0 ;  /* 0x000000ffff357224 */ /* 0x000fe200000e0607 */
[----:B------:R-:W-:Y:S02]  /*f830*/  SHF.R.U64 R60, R60, 0x3, RZ ;  /* 0x000000033c3c7819 */ /* 0x000fe400000012ff */
[----:B------:R-:W-:-:S02]  /*f840*/  LOP3.LUT P0, RZ, R27, 0x3, RZ, 0xc0, !PT ;  /* 0x000000031bff7812 */ /* 0x000fc4000780c0ff */
[----:B------:R-:W-:Y:S01]  /*f850*/  LOP3.LUT R12, R12, R13, RZ, 0x3c, !PT ;  /* 0x0000000d0c0c7212 */ /* 0x000fe200078e3cff */
[--C-:B------:R-:W-:Y:S01]  /*f860*/  IMAD.X R13, RZ, RZ, R7.reuse, P3 ;  /* 0x000000ffff0d7224 */ /* 0x100fe200018e0607 */
[----:B------:R-:W-:Y:S01]  /*f870*/  LOP3.LUT R60, R60, R61, RZ, 0x3c, !PT ;  /* 0x0000003d3c3c7212 */ /* 0x000fe200078e3cff */
[----:B------:R-:W-:Y:S01]  /*f880*/  IMAD.X R61, RZ, RZ, R7, P2 ;  /* 0x000000ffff3d7224 */ /* 0x000fe200010e0607 */
[----:B------:R-:W-:Y:S02]  /*f890*/  LOP3.LUT R8, R21, 0x380, RZ, 0xc0, !PT ;  /* 0x0000038015087812 */ /* 0x000fe400078ec0ff */
[C---:B------:R-:W-:Y:S02]  /*f8a0*/  IADD3 R25, P5, R6.reuse, 0x3000, RZ ;  /* 0x0000300006197810 */ /* 0x040fe40007fbe0ff */
[C---:B------:R-:W-:Y:S02]  /*f8b0*/  IADD3 R37, P4, R6.reuse, 0x5000, RZ ;  /* 0x0000500006257810 */ /* 0x040fe40007f9e0ff */
[----:B------:R-:W-:-:S02]  /*f8c0*/  IADD3 R45, P3, R6, 0x7000, RZ ;  /* 0x00007000062d7810 */ /* 0x000fc40007f7e0ff */
[----:B------:R-:W-:Y:S02]  /*f8d0*/  ISETP.GE.OR P2, PT, R11, R20, P0 ;  /* 0x000000140b00720c */ /* 0x000fe40000746670 */
[----:B------:R-:W-:Y:S02]  /*f8e0*/  SHF.R.U64 R8, R8, 0x3, RZ ;  /* 0x0000000308087819 */ /* 0x000fe400000012ff */
[----:B------:R-:W-:Y:S02]  /*f8f0*/  LOP3.LUT R24, R25, 0x380, RZ, 0xc0, !PT ;  /* 0x0000038019187812 */ /* 0x000fe400078ec0ff */
[----:B------:R-:W-:Y:S02]  /*f900*/  LOP3.LUT R36, R37, 0x380, RZ, 0xc0, !PT ;  /* 0x0000038025247812 */ /* 0x000fe400078ec0ff */
[----:B------:R-:W-:Y:S02]  /*f910*/  LOP3.LUT R44, R45, 0x380, RZ, 0xc0, !PT ;  /* 0x000003802d2c7812 */ /* 0x000fe400078ec0ff */
[----:B------:R-:W-:Y:S01]  /*f920*/  LOP3.LUT R8, R8, R21, RZ, 0x3c, !PT ;  /* 0x0000001508087212 */ /* 0x000fe200078e3cff */
[----:B------:R-:W-:Y:S01]  /*f930*/  IMAD R21, R81, UR4, RZ ;  /* 0x0000000451157c24 */ /* 0x000fe2000f8e02ff */
[----:B------:R-:W-:-:S02]  /*f940*/  SHF.R.U64 R24, R24, 0x3, RZ ;  /* 0x0000000318187819 */ /* 0x000fc400000012ff */
[----:B------:R-:W-:Y:S02]  /*f950*/  SHF.R.U64 R36, R36, 0x3, RZ ;  /* 0x0000000324247819 */ /* 0x000fe400000012ff */
[----:B------:R-:W-:Y:S01]  /*f960*/  SHF.R.U64 R44, R44, 0x3, RZ ;  /* 0x000000032c2c7819 */ /* 0x000fe200000012ff */
[----:B------:R-:W-:Y:S01]  /*f970*/  IMAD R21, R80, UR5, R21 ;  /* 0x0000000550157c24 */ /* 0x000fe2000f8e0215 */
[----:B------:R-:W-:Y:S01]  /*f980*/  LOP3.LUT R24, R24, R25, RZ, 0x3c, !PT ;  /* 0x0000001918187212 */ /* 0x000fe200078e3cff */
[--C-:B------:R-:W-:Y:S01]  /*f990*/  IMAD.X R25, RZ, RZ, R7.reuse, P5 ;  /* 0x000000ffff197224 */ /* 0x100fe200028e0607 */
[----:B------:R-:W-:Y:S01]  /*f9a0*/  LOP3.LUT R36, R36, R37, RZ, 0x3c, !PT ;  /* 0x0000002524247212 */ /* 0x000fe200078e3cff */
[--C-:B------:R-:W-:Y:S01]  /*f9b0*/  IMAD.X R37, RZ, RZ, R7.reuse, P4 ;  /* 0x000000ffff257224 */ /* 0x100fe200020e0607 */
[----:B------:R-:W-:Y:S01]  /*f9c0*/  LOP3.LUT R44, R44, R45, RZ, 0x3c, !PT ;  /* 0x0000002d2c2c7212 */ /* 0x000fe200078e3cff */
[----:B------:R-:W-:Y:S01]  /*f9d0*/  IMAD.X R45, RZ, RZ, R7, P3 ;  /* 0x000000ffff2d7224 */ /* 0x000fe200018e0607 */
[C---:B------:R-:W-:Y:S01]  /*f9e0*/  IADD3 R49, P5, R6.reuse, 0x8000, RZ ;  /* 0x0000800006317810 */ /* 0x040fe20007fbe0ff */
[----:B--2---:R2:W-:Y:S01]  /*f9f0*/  @!P2 ST.E desc[UR60][R54.64], R0 ;  /* 0x000000003600a985 */ /* 0x0045e2000c10193c */
[----:B------:R-:W-:Y:S01]  /*fa00*/  IADD3 R57, P4, R6, 0xa000, RZ ;  /* 0x0000a00006397810 */ /* 0x000fe20007f9e0ff */
[----:B------:R-:W-:Y:S01]  /*fa10*/  IMAD.WIDE.U32 R80, R80, UR4, RZ ;  /* 0x0000000450507c25 */ /* 0x000fe2000f8e00ff */
[----:B------:R-:W-:Y:S01]  /*fa20*/  IADD3 R65, P3, R6, 0xc000, RZ ;  /* 0x0000c00006417810 */ /* 0x000fe20007f7e0ff */
[----:B------:R-:W-:Y:S01]  /*fa30*/  ULDC.64 UR4, c[0x0][0xbe8] ;  /* 0x0002fa0000047ab9 */ /* 0x000fe20000000a00 */
[----:B------:R-:W-:Y:S01]  /*fa40*/  LOP3.LUT R48, R49, 0x380, RZ, 0xc0, !PT ;  /* 0x0000038031307812 */ /* 0x000fe200078ec0ff */
[----:B------:R-:W-:Y:S01]  /*fa50*/  IMAD.IADD R81, R81, 0x1, R21 ;  /* 0x0000000151517824 */ /* 0x000fe200078e0215 */
[----:B------:R-:W-:Y:S01]  /*fa60*/  LOP3.LUT R56, R57, 0x380, RZ, 0xc0, !PT ;  /* 0x0000038039387812 */ /* 0x000fe200078ec0ff */
[----:B------:R-:W-:-:S02]  /*fa70*/  IMAD R84, R84, UR4, RZ ;  /* 0x0000000454547c24 */ /* 0x000fc4000f8e02ff */
[----:B--2---:R-:W-:Y:S01]  /*fa80*/  IMAD R0, R86, 0x20, R88 ;  /* 0x0000002056007824 */ /* 0x004fe200078e0258 */
[----:B------:R-:W-:-:S03]  /*fa90*/  LOP3.LUT R64, R65, 0x380, RZ, 0xc0, !PT ;  /* 0x0000038041407812 */ /* 0x000fc600078ec0ff */
[----:B------:R-:W-:Y:S01]  /*faa0*/  IMAD R86, R90, 0x80, R0 ;  /* 0x000000805a567824 */ /* 0x000fe200078e0200 */
[----:B------:R-:W-:Y:S01]  /*fab0*/  SHF.R.U64 R48, R48, 0x3, RZ ;  /* 0x0000000330307819 */ /* 0x000fe200000012ff */
[----:B------:R-:W-:Y:S01]  /*fac0*/  SHFL.IDX PT, R58, R14, 0x1, 0x1c1f ;  /* 0x003c1f000e3a7f89 */ /* 0x000fe200000e0000 */
[----:B------:R-:W-:Y:S01]  /*fad0*/  SHF.R.U64 R56, R56, 0x3, RZ ;  /* 0x0000000338387819 */ /* 0x000fe200000012ff */
[C---:B------:R-:W-:Y:S01]  /*fae0*/  IMAD R21, R89.reuse, UR5, R84 ;  /* 0x0000000559157c24 */ /* 0x040fe2000f8e0254 */
[----:B------:R-:W-:Y:S01]  /*faf0*/  SHF.R.U64 R64, R64, 0x3, RZ ;  /* 0x0000000340407819 */ /* 0x000fe200000012ff */
[----:B------:R-:W2:Y:S01]  /*fb00*/  SHFL.IDX PT, R59, R15, 0x1, 0x1c1f ;  /* 0x003c1f000f3b7f89 */ /* 0x000ea200000e0000 */
[----:B------:R-:W-:Y:S01]  /*fb10*/  IMAD.WIDE.U32 R80, R89, UR4, R80 ;  /* 0x0000000459507c25 */ /* 0x000fe2000f8e0050 */
[----:B------:R-:W-:Y:S01]  /*fb20*/  LOP3.LUT R48, R48, R49, RZ, 0x3c, !PT ;  /* 0x0000003130307212 */ /* 0x000fe200078e3cff */
[----:B------:R-:W-:Y:S02]  /*fb30*/  ULDC.64 UR4, c[0x0][0xbf0] ;  /* 0x0002fc0000047ab9 */ /* 0x000fe40000000a00 */
[----:B0-----:R-:W-:Y:S01]  /*fb40*/  @P1 IMAD.HI.U32 R0, R86, R85, RZ ;  /* 0x0000005556001227 */ /* 0x001fe200078e00ff */
[----:B------:R-:W-:-:S02]  /*fb50*/  LOP3.LUT R56, R56, R57, RZ, 0x3c, !PT ;  /* 0x0000003938387212 */ /* 0x000fc400078e3cff */
[----:B------:R-:W-:Y:S01]  /*fb60*/  LOP3.LUT R64, R64, R65, RZ, 0x3c, !PT ;  /* 0x0000004140407212 */ /* 0x000fe200078e3cff */
[----:B------:R-:W-:Y:S02]  /*fb70*/  IMAD.IADD R81, R81, 0x1, R21 ;  /* 0x0000000151517824 */ /* 0x000fe400078e0215 */
[--C-:B------:R-:W-:Y:S01]  /*fb80*/  IMAD.X R49, RZ, RZ, R7.reuse, P5 ;  /* 0x000000ffff317224 */ /* 0x100fe200028e0607 */
[C---:B------:R-:W-:Y:S01]  /*fb90*/  IADD3 R69, P5, R6.reuse, 0xd000, RZ ;  /* 0x0000d00006457810 */ /* 0x040fe20007fbe0ff */
[--C-:B------:R-:W-:Y:S01]  /*fba0*/  IMAD.X R57, RZ, RZ, R7.reuse, P4 ;  /* 0x000000ffff397224 */ /* 0x100fe200020e0607 */
[C---:B------:R-:W-:Y:S01]  /*fbb0*/  IADD3 R73, P4, R6.reuse, 0xe000, RZ ;  /* 0x0000e00006497810 */ /* 0x040fe20007f9e0ff */
[----:B------:R-:W-:Y:S02]  /*fbc0*/  VIADD R5, R11, 0x8 ;  /* 0x000000080b057836 */ /* 0x000fe40000000000 */
[----:B------:R-:W-:Y:S01]  /*fbd0*/  IMAD.MOV.U32 R21, RZ, RZ, R86 ;  /* 0x000000ffff157224 */ /* 0x000fe200078e0056 */
[----:B----4-:R-:W-:Y:S01]  /*fbe0*/  @P1 SHF.R.U32.HI R21, RZ, R87, R0 ;  /* 0x00000057ff151219 */ /* 0x010fe20000011600 */
[----:B------:R-:W-:Y:S01]  /*fbf0*/  IMAD.X R65, RZ, RZ, R7, P3 ;  /* 0x000000ffff417224 */ /* 0x000fe200018e0607 */
[----:B------:R-:W-:Y:S01]  /*fc00*/  IADD3 R10, P3, R6, 0xf000, RZ ;  /* 0x0000f000060a7810 */ /* 0x000fe20007f7e0ff */
[----:B------:R-:W-:Y:S01]  /*fc10*/  IMAD R82, R82, UR4, RZ ;  /* 0x0000000452527c24 */ /* 0x000fe2000f8e02ff */
[----:B------:R-:W-:Y:S01]  /*fc20*/  LOP3.LUT R68, R69, 0x380, RZ, 0xc0, !PT ;  /* 0x0000038045447812 */ /* 0x000fe200078ec0ff */
[----:B------:R-:W-:Y:S01]  /*fc30*/  IMAD.WIDE.U32 R80, R83, UR4, R80 ;  /* 0x0000000453507c25 */ /* 0x000fe2000f8e0050 */
[----:B------:R-:W-:-:S02]  /*fc40*/  LOP3.LUT R72, R73, 0x380, RZ, 0xc0, !PT ;  /* 0x0000038049487812 */ /* 0x000fc400078ec0ff */
[----:B------:R-:W-:Y:S01]  /*fc50*/  ISETP.GE.OR P0, PT, R5, R20, P0 ;  /* 0x000000140500720c */ /* 0x000fe20000706670 */
[----:B------:R-:W-:Y:S01]  /*fc60*/  IMAD R85, R83, UR5, R82 ;  /* 0x0000000553557c24 */ /* 0x000fe2000f8e0252 */
[--C-:B------:R-:W-:Y:S01]  /*fc70*/  SHF.R.S32.HI R0, RZ, 0x1f, R21.reuse ;  /* 0x0000001fff007819 */ /* 0x100fe20000011415 */
[----:B------:R-:W-:Y:S01]  /*fc80*/  IMAD.MOV R83, RZ, RZ, -R21 ;  /* 0x000000ffff537224 */ /* 0x000fe200078e0a15 */
[----:B------:R-:W-:Y:S01]  /*fc90*/  LOP3.LUT R11, R6, 0x380, RZ, 0xc0, !PT ;  /* 0x00000380060b7812 */ /* 0x000fe200078ec0ff */
[----:B------:R-:W-:Y:S01]  /*fca0*/  ULDC.64 UR4, c[0x0][0xbe0] ;  /* 0x0002f80000047ab9 */ /* 0x000fe20000000a00 */
[----:B------:R-:W-:Y:S01]  /*fcb0*/  LOP3.LUT R5, R10, 0x380, RZ, 0xc0, !PT ;  /* 0x000003800a057812 */ /* 0x000fe200078ec0ff */
[----:B------:R-:W-:Y:S01]  /*fcc0*/  IMAD R0, R0, UR4, RZ ;  /* 0x0000000400007c24 */ /* 0x000fe2000f8e02ff */
[----:B------:R-:W-:Y:S01]  /*fcd0*/  SHF.R.U64 R68, R68, 0x3, RZ ;  /* 0x0000000344447819 */ /* 0x000fe200000012ff */
[----:B------:R-:W-:Y:S01]  /*fce0*/  IMAD R83, R32, R83, R86 ;  /* 0x0000005320537224 */ /* 0x000fe200078e0256 */
[----:B------:R-:W-:-:S02]  /*fcf0*/  SHF.R.U64 R72, R72, 0x3, RZ ;  /* 0x0000000348487819 */ /* 0x000fc400000012ff */
[----:B------:R-:W-:Y:S02]  /*fd00*/  SHF.R.U64 R11, R11, 0x3, RZ ;  /* 0x000000030b0b7819 */ /* 0x000fe400000012ff */
[----:B------:R-:W-:Y:S01]  /*fd10*/  SHF.R.U64 R5, R5, 0x3, RZ ;  /* 0x0000000305057819 */ /* 0x000fe200000012ff */
[----:B------:R-:W-:Y:S01]  /*fd20*/  IMAD.IADD R81, R81, 0x1, R85 ;  /* 0x0000000151517824 */ /* 0x000fe200078e0255 */
[----:B------:R-:W-:Y:S01]  /*fd30*/  LOP3.LUT R68, R68, R69, RZ, 0x3c, !PT ;  /* 0x0000004544447212 */ /* 0x000fe200078e3cff */
[--C-:B------:R-:W-:Y:S01]  /*fd40*/  IMAD.X R69, RZ, RZ, R7.reuse, P5 ;  /* 0x000000ffff457224 */ /* 0x100fe200028e0607 */
[----:B------:R-:W-:Y:S01]  /*fd50*/  LOP3.LUT R72, R72, R73, RZ, 0x3c, !PT ;  /* 0x0000004948487212 */ /* 0x000fe200078e3cff */
[--C-:B------:R-:W-:Y:S01]  /*fd60*/  IMAD.X R73, RZ, RZ, R7.reuse, P4 ;  /* 0x000000ffff497224 */ /* 0x100fe200020e0607 */
[----:B------:R-:W-:Y:S01]  /*fd70*/  LOP3.LUT R6, R11, R6, RZ, 0x3c, !PT ;  /* 0x000000060b067212 */ /* 0x000fe200078e3cff */
[----:B------:R-:W-:Y:S01]  /*fd80*/  IMAD.X R77, RZ, RZ, R7, P3 ;  /* 0x000000ffff4d7224 */ /* 0x000fe200018e0607 */
[----:B------:R-:W-:Y:S01]  /*fd90*/  LOP3.LUT R76, R5, R10, RZ, 0x3c, !PT ;  /* 0x0000000a054c7212 */ /* 0x000fe200078e3cff */
[C---:B------:R-:W-:Y:S01]  /*fda0*/  IMAD R85, R21.reuse, UR5, R0 ;  /* 0x0000000515557c24 */ /* 0x040fe2000f8e0200 */
[----:B------:R-:W-:Y:S01]  /*fdb0*/  SHF.R.S32.HI R0, RZ, 0x1f, R83 ;  /* 0x0000001fff007819 */ /* 0x000fe20000011453 */
[----:B------:R-:W-:Y:S01]  /*fdc0*/  IMAD.WIDE.U32 R80, R21, UR4, R80 ;  /* 0x0000000415507c25 */ /* 0x000fe2000f8e0050 */
[----:B------:R-:W-:Y:S01]  /*fdd0*/  ULDC.64 UR4, c[0x0][0xbd8] ;  /* 0x0002f60000047ab9 */ /* 0x000fe20000000a00 */
[----:B--2---:R0:W-:Y:S02]  /*fde0*/  @!P0 ST.E desc[UR60][R58.64], R4 ;  /* 0x000000043a008985 */ /* 0x0041e4000c10193c */
[----:B------:R-:W-:-:S02]  /*fdf0*/  IMAD.IADD R81, R81, 0x1, R85 ;  /* 0x0000000151517824 */ /* 0x000fc400078e0255 */
[----:B------:R-:W5:Y:S01]  /*fe00*/  LD.E.128 R8, desc[UR60][R8.64] ;  /* 0x0000003c08087980 */ /* 0x000f62000c101d00 */
[----:B------:R-:W-:-:S03]  /*fe10*/  IMAD R0, R0, UR4, RZ ;  /* 0x0000000400007c24 */ /* 0x000fc6000f8e02ff */
[----:B------:R-:W5:Y:S01]  /*fe20*/  LD.E.128 R12, desc[UR60][R12.64] ;  /* 0x0000003c0c0c7980 */ /* 0x000f62000c101d00 */
[----:B------:R-:W-:-:S03]  /*fe30*/  IMAD R89, R90, 0x80, R88 ;  /* 0x000000805a597824 */ /* 0x000fc600078e0258 */
[----:B0-----:R-:W5:Y:S04]  /*fe40*/  LD.E.128 R4, desc[UR60][R6.64] ;  /* 0x0000003c06047980 */ /* 0x001f68000c101d00 */
[----:B------:R-:W5:Y:S04]  /*fe50*/  LD.E.128 R24, desc[UR60][R24.64] ;  /* 0x0000003c18187980 */ /* 0x000f68000c101d00 */
        /* <DEDUP_REMOVED lines=11> */
[----:B------:R-:W5:Y:S01]  /*ff10*/  LD.E.128 R76, desc[UR60][R76.64] ;  /* 0x0000003c4c4c7980 */ /* 0x000f62000c101d00 */
[C---:B------:R-:W-:Y:S01]  /*ff20*/  IMAD R85, R83.reuse, UR5, R0 ;  /* 0x0000000553557c24 */ /* 0x040fe2000f8e0200 */
        /* <DEDUP_REMOVED lines=8> */
[----:B------:R-:W-:Y:S01]  /*ffb0*/  VIADD R21, R89, 0x20 ;  /* 0x0000002059157836 */ /* 0x000fe20000000000 */
[----:B------:R-:W-:Y:S01]  /*ffc0*/  LEA R32, P2, R80, UR4, 0x1 ;  /* 0x0000000450207c11 */ /* 0x000fe2000f8408ff */
[----:B------:R-:W-:-:S03]  /*ffd0*/  IMAD.IADD R81, R81, 0x1, R85 ;  /* 0x0000000151517824 */ /* 0x000fc600078e0255 */
[-C--:B------:R-:W-:Y:S02]  /*ffe0*/  ISETP.GE.AND P1, PT, R21, R20.reuse, PT ;  /* 0x000000141500720c */ /* 0x080fe40003f26270 */
[----:B------:R-:W-:Y:S01]  /*fff0*/  LEA.HI.X R21, R80, UR5, R81, 0x1, P2 ;  /* 0x0000000550157c11 */ /* 0x000fe200090f0c51 */
[----:B------:R-:W-:Y:S01]  /*10000*/  VIADD R0, R19, 0x32420 ;  /* 0x0003242013007836 */ /* 0x000fe20000000000 */
[----:B------:R-:W-:-:S04]  /*10010*/  ISETP.GE.AND P2, PT, R89, R20, PT ;  /* 0x000000145900720c */ /* 0x000fc80003f46270 */
[----:B------:R-:W-:Y:S01]  /*10020*/  PRMT R0, RZ, 0x654, R0 ;  /* 0x00000654ff007816 */ /* 0x000fe20000000000 */
[----:B------:R-:W-:Y:S01]  /*10030*/  VIADD R83, R89, 0x40 ;  /* 0x0000004059537836 */ /* 0x000fe20000000000 */
[----:B0-----:R0:W2:Y:S02]  /*10040*/  SHFL.IDX PT, R86, R32, RZ, 0x181f ;  /* 0x00181fff20567589 */ /* 0x0010a400000e0000 */
[----:B------:R3:W-:Y:S02]  /*10050*/  SYNCS.ARRIVE.TRANS64.RED.A1T0 RZ, [R0+URZ], RZ ;  /* 0x000000ff00ff79a7 */ /* 0x0007e4000810043f */
[----:B------:R-:W-:Y:S02]  /*10060*/  ISETP.GE.AND P0, PT, R83, R20, PT ;  /* 0x000000145300720c */ /* 0x000fe40003f06270 */
[----:B------:R-:W-:Y:S02]  /*10070*/  SHF.R.S32.HI R88, RZ, 0x1f, R3 ;  /* 0x0000001fff587819 */ /* 0x000fe40000011403 */
[----:B------:R-:W-:Y:S01]  /*10080*/  SHF.R.S32.HI R90, RZ, 0x1f, R95 ;  /* 0x0000001fff5a7819 */ /* 0x000fe2000001145f */
[----:B---3--:R0:W3:Y:S01]  /*10090*/  SHFL.IDX PT, R0, R21, RZ, 0x181f ;  /* 0x00181fff15007589 */ /* 0x0080e200000e0000 */
[----:B------:R-:W-:Y:S07]  /*100a0*/  @P2 BRA `(.L_x_1514) ;  /* 0x0000000000442947 */ /* 0x000fee0003800000 */
[----:B------:R-:W-:Y:S02]  /*100b0*/  ULDC UR4, c[0x0][0xbc8] ;  /* 0x0002f20000047ab9 */ /* 0x000fe40000000800 */
[----:B------:R-:W-:Y:S02]  /*100c0*/  ISETP.GE.AND P2, PT, R3, UR4, PT ;  /* 0x0000000403007c0c */ /* 0x000fe4000bf46270 */
[----:B------:R-:W-:Y:S02]  /*100d0*/  ISETP.GE.AND P3, PT, R95, UR4, PT ;  /* 0x000000045f007c0c */ /* 0x000fe4000bf66270 */
[----:B------:R-:W-:-:S09]  /*100e0*/  ISETP.GE.AND P4, PT, R91, UR4, PT ;  /* 0x000000045b007c0c */ /* 0x000fd2000bf86270 */
[----:B--2---:R-:W-:-:S04]  /*100f0*/  @!P2 LEA R80, P5, R3, R86, 0x1 ;  /* 0x000000560350a211 */ /* 0x004fc800078a08ff */
[----:B---3--:R-:W-:Y:S02]  /*10100*/  @!P2 LEA.HI.X R81, R3, R0, R88, 0x1, P5 ;  /* 0x000000000351a211 */ /* 0x008fe400028f0c58 */
        /* <DEDUP_REMOVED lines=11> */
.L_x_1514:
[----:B------:R-:W-:Y:S05]  /*101c0*/  BSYNC B1 ;  /* 0x0000000000017941 */ /* 0x000fea0003800000 */
.L_x_1513:
[----:B---3--:R3:W0:Y:S01]  /*101d0*/  SHFL.IDX PT, R0, R21, 0x1, 0x181f ;  /* 0x00381f0015007f89 */ /* 0x00862200000e0000 */
[----:B------:R-:W-:Y:S03]  /*101e0*/  BSSY B1, `(.L_x_1515) ;  /* 0x0000014000017945 */ /* 0x000fe60003800000 */
[----:B----45:R3:W4:Y:S01]  /*101f0*/  SHFL.IDX PT, R30, R32, 0x1, 0x181f ;  /* 0x00381f00201e7f89 */ /* 0x03072200000e0000 */
[----:B------:R-:W-:Y:S05]  /*10200*/  @P1 BRA `(.L_x_1516) ;  /* 0x0000000000441947 */ /* 0x000fea0003800000 */
[----:B------:R-:W-:Y:S02]  /*10210*/  ULDC UR4, c[0x0][0xbc8] ;  /* 0x0002f20000047ab9 */ /* 0x000fe40000000800 */
[----:B------:R-:W-:Y:S02]  /*10220*/  ISETP.GE.AND P4, PT, R3, UR4, PT ;  /* 0x0000000403007c0c */ /* 0x000fe4000bf86270 */
[----:B------:R-:W-:Y:S02]  /*10230*/  ISETP.GE.AND P3, PT, R95, UR4, PT ;  /* 0x000000045f007c0c */ /* 0x000fe4000bf66270 */
[----:B------:R-:W-:Y:S02]  /*10240*/  ISETP.GE.AND P2, PT, R91, UR4, PT ;  /* 0x000000045b007c0c */ /* 0x000fe4000bf46270 */
[----:B------:R-:W-:-:S07]  /*10250*/  ISETP.GE.AND P1, PT, R93, UR4, PT ;  /* 0x000000045d007c0c */ /* 0x000fce000bf26270 */
[----:B----4-:R-:W-:-:S04]  /*10260*/  @!P4 LEA R4, P5, R3, R30, 0x1 ;  /* 0x0000001e0304c211 */ /* 0x010fc800078a08ff */
[----:B0-----:R-:W-:Y:S02]  /*10270*/  @!P4 LEA.HI.X R5, R3, R0, R88, 0x1, P5 ;  /* 0x000000000305c211 */ /* 0x001fe400028f0c58 */
        /* <DEDUP_REMOVED lines=10> */
.L_x_1516:
[----:B------:R-:W-:Y:S05]  /*10320*/  BSYNC B1 ;  /* 0x0000000000017941 */ /* 0x000fea0003800000 */
.L_x_1515:
        /* <DEDUP_REMOVED lines=21> */
.L_x_1518:
[----:B------:R-:W-:Y:S05]  /*10480*/  BSYNC B1 ;  /* 0x0000000000017941 */ /* 0x000fea0003800000 */
.L_x_1517:
[----:B0-----:R-:W-:Y:S01]  /*10490*/  VIADD R5, R89, 0x60 ;  /* 0x0000006059057836 */ /* 0x001fe20000000000 */
[----:B------:R0:W0:Y:S04]  /*104a0*/  SHFL.IDX PT, R0, R21, 0x3, 0x181f ;  /* 0x00781f0015007f89 */ /* 0x00002800000e0000 */
[----:B------:R-:W-:Y:S01]  /*104b0*/  ISETP.GE.AND P0, PT, R5, R20, PT ;  /* 0x000000140500720c */ /* 0x000fe20003f06270 */
[----:B---3--:R-:W3:-:S12]  /*104c0*/  SHFL.IDX PT, R32, R32, 0x3, 0x181f ;  /* 0x00781f0020207f89 */ /* 0x008ed800000e0000 */
[----:B------:R-:W-:Y:S05]  /*104d0*/  @P0 BRA `(.L_x_1519) ;  /* 0x0000000c00f40947 */ /* 0x000fea0003800000 */
[----:B------:R-:W-:Y:S02]  /*104e0*/  ULDC UR4, c[0x0][0xbc8] ;  /* 0x0002f20000047ab9 */ /* 0x000fe40000000800 */
[----:B------:R-:W-:Y:S02]  /*104f0*/  ISETP.GE.AND P3, PT, R3, UR4, PT ;  /* 0x0000000403007c0c */ /* 0x000fe4000bf66270 */
[----:B------:R-:W-:Y:S02]  /*10500*/  ISETP.GE.AND P4, PT, R95, UR4, PT ;  /* 0x000000045f007c0c */ /* 0x000fe4000bf86270 */
[----:B------:R-:W-:-:S09]  /*10510*/  ISETP.GE.AND P5, PT, R91, UR4, PT ;  /* 0x000000045b007c0c */ /* 0x000fd2000bfa6270 */
[-C--:B---3--:R-:W-:Y:S02]  /*10520*/  @!P3 LEA R4, P0, R3, R32.reuse, 0x1 ;  /* 0x000000200304b211 */ /* 0x088fe400078008ff */
[-C--:B------:R-:W-:Y:S02]  /*10530*/  @!P4 LEA R6, P1, R95, R32.reuse, 0x1 ;  /* 0x000000205f06c211 */ /* 0x080fe400078208ff */
[----:B------:R-:W-:Y:S02]  /*10540*/  @!P5 LEA R8, P2, R91, R32, 0x1 ;  /* 0x000000205b08d211 */ /* 0x000fe400078408ff */
[-C--:B0-----:R-:W-:Y:S02]  /*10550*/  @!P3 LEA.HI.X R5, R3, R0.reuse, R88, 0x1, P0 ;  /* 0x000000000305b211 */ /* 0x081fe400000f0c58 */
        /* <DEDUP_REMOVED lines=11> */
.L_x_1511:
[----:B------:R-:W2:Y:S01]  /*10610*/  LDL R11, [R1+0x5c] ;  /* 0x00005c00010b7983 */ /* 0x000ea20000100800 */
[----:B------:R-:W-:Y:S01]  /*10620*/  ULDC.64 UR4, c[0x0][0xd00] ;  /* 0x0003400000047ab9 */ /* 0x000fe20000000a00 */
[----:B------:R-:W-:Y:S01]  /*10630*/  IMAD.MOV.U32 R0, RZ, RZ, RZ ;  /* 0x000000ffff007224 */ /* 0x000fe200078e00ff */
[----:B------:R-:W-:Y:S01]  /*10640*/  ISETP.NE.U32.AND P0, PT, RZ, UR4, PT ;  /* 0x00000004ff007c0c */ /* 0x000fe2000bf05070 */
[----:B------:R-:W3:Y:S03]  /*10650*/  LDC R21, c[0x0][0xce8] ;  /* 0x00033a00ff157b82 */ /* 0x000ee60000000800 */
[----:B------:R-:W-:Y:S02]  /*10660*/  ISETP.NE.AND.EX P0, PT, RZ, UR5, PT, P0 ;  /* 0x00000005ff007c0c */ /* 0x000fe4000bf05300 */
[----:B--2---:R-:W-:Y:S02]  /*10670*/  SHF.L.U32 R6, R11, 0x2, RZ ;  /* 0x000000020b067819 */ /* 0x004fe400000006ff */
[----:B------:R-:W-:-:S02]  /*10680*/  SHF.R.S32.HI R12, RZ, 0x1f, R11 ;  /* 0x0000001fff0c7819 */ /* 0x000fc4000001140b */
[----:B------:R-:W-:Y:S02]  /*10690*/  IADD3 R4, P1, R6, UR4, RZ ;  /* 0x0000000406047c10 */ /* 0x000fe4000ff3e0ff */
[----:B------:R-:W-:-:S04]  /*106a0*/  SHF.L.U64.HI R3, R11, 0x2, R12 ;  /* 0x000000020b037819 */ /* 0x000fc8000001020c */
[----:B------:R-:W-:Y:S01]  /*106b0*/  IADD3.X R5, R3, UR5, RZ, P1, !PT ;  /* 0x0000000503057c10 */ /* 0x000fe20008ffe4ff */
[----:B------:R-:W-:Y:S02]  /*106c0*/  ULDC.64 UR4, c[0x0][0xd08] ;  /* 0x0003420000047ab9 */ /* 0x000fe40000000a00 */
[----:B------:R-:W-:Y:S02]  /*106d0*/  ISETP.NE.U32.AND P1, PT, RZ, UR4, PT ;  /* 0x00000004ff007c0c */ /* 0x000fe4000bf25070 */
[----:B------:R2:W5:Y:S02]  /*106e0*/  @P0 LDG.E R0, desc[UR60][R4.64] ;  /* 0x0000003c04000981 */ /* 0x000564000c1e1900 */
[----:B------:R-:W-:Y:S01]  /*106f0*/  ISETP.NE.AND.EX P1, PT, RZ, UR5, PT, P1 ;  /* 0x00000005ff007c0c */ /* 0x000fe2000bf25310 */
[----:B------:R-:W4:-:S12]  /*10700*/  S2R R9, SR_TID.X ;  /* 0x0000000000097919 */ /* 0x000f180000002100 */
[----:B------:R-:W-:Y:S01]  /*10710*/  @P1 IADD3 R6, P2, R6, UR4, RZ ;  /* 0x0000000406061c10 */ /* 0x000fe2000ff5e0ff */
[----:B------:R-:W-:Y:S02]  /*10720*/  ULDC UR4, c[0x0][0xb88] ;  /* 0x0002e20000047ab9 */ /* 0x000fe40000000800 */
[----:B------:R-:W-:Y:S01]  /*10730*/  IMAD.U32 R8, RZ, RZ, UR4 ;  /* 0x00000004ff087e24 */ /* 0x000fe2000f8e00ff */
[----:B------:R-:W-:-:S05]  /*10740*/  @P1 IADD3.X R7, R3, UR5, RZ, P2, !PT ;  /* 0x0000000503071c10 */ /* 0x000fca00097fe4ff */
[----:B------:R2:W5:Y:S01]  /*10750*/  @P1 LDG.E R8, desc[UR60][R6.64] ;  /* 0x0000003c06081981 */ /* 0x000562000c1e1900 */
[----:B---3--:R-:W-:Y:S01]  /*10760*/  ISETP.NE.AND P2, PT, R21, 0x1, PT ;  /* 0x000000011500780c */ /* 0x008fe20003f45270 */
[----:B----4-:R-:W-:-:S12]  /*10770*/  VIADD R24, R9, 0xffffff80 ;  /* 0xffffff8009187836 */ /* 0x010fd80000000000 */
[----:B------:R-:W3:Y:S01]  /*10780*/  @P2 LDC R25, c[0x0][0xcec] ;  /* 0x00033b00ff192b82 */ /* 0x000ee20000000800 */
[----:B------:R-:W-:Y:S01]  /*10790*/  ISETP.GE.AND P3, PT, R24, 0x80, PT ;  /* 0x000000801800780c */ /* 0x000fe20003f66270 */
[----:B--2---:R-:W-:-:S12]  /*107a0*/  @P1 BRA `(.L_x_1520) ;  /* 0x0000000000101947 */ /* 0x004fd80003800000 */
[----:B------:R-:W-:Y:S05]  /*107b0*/  @!P0 BRA `(.L_x_1520) ;  /* 0x00000000000c8947 */ /* 0x000fea0003800000 */
[----:B------:R-:W2:Y:S04]  /*107c0*/  LDG.E R3, desc[UR60][R4.64] ;  /* 0x0000003c04037981 */ /* 0x000ea8000c1e1900 */
[----:B-----5:R-:W2:Y:S02]  /*107d0*/  LDG.E R8, desc[UR60][R4.64+0x4] ;  /* 0x0000043c04087981 */ /* 0x020ea4000c1e1900 */
[----:B--2---:R-:W-:-:S07]  /*107e0*/  IMAD.IADD R8, R8, 0x1, -R3 ;  /* 0x0000000108087824 */ /* 0x004fce00078e0a03 */
.L_x_1520:
[----:B------:R-:W2:Y:S04]  /*107f0*/  LDL R20, [R1+0x64] ;  /* 0x0000640001147983 */ /* 0x000ea80000100800 */
[----:B------:R4:W5:Y:S01]  /*10800*/  LDL R26, [R1+0x6c] ;  /* 0x00006c00011a7983 */ /* 0x0009620000100800 */
[----:B------:R-:W-:Y:S01]  /*10810*/  BSSY B1, `(.L_x_1521) ;  /* 0x000002d000017945 */ /* 0x000fe20003800000 */
[----:B------:R-:W-:Y:S02]  /*10820*/  SEL R13, R11, RZ, !P0 ;  /* 0x000000ff0b0d7207 */ /* 0x000fe40004000000 */
[----:B------:R-:W-:Y:S02]  /*10830*/  SEL R12, R12, RZ, !P0 ;  /* 0x000000ff0c0c7207 */ /* 0x000fe40004000000 */
[----:B-----5:R-:W-:-:S02]  /*10840*/  SHF.R.S32.HI R11, RZ, 0x1f, R0 ;  /* 0x0000001fff0b7819 */ /* 0x020fc40000011400 */
[----:B--2---:R-:W-:Y:S01]  /*10850*/  SHF.R.S32.HI R10, RZ, 0x1f, R20 ;  /* 0x0000001fff0a7819 */ /* 0x004fe20000011414 */
[----:B----4-:R-:W-:Y:S06]  /*10860*/  @P3 BRA `(.L_x_1522) ;  /* 0x00000000009c3947 */ /* 0x010fec0003800000 */
[----:B------:R-:W2:Y:S01]  /*10870*/  LDC R14, c[0x0][0xce8] ;  /* 0x00033a00ff0e7b82 */ /* 0x000ea20000000800 */
[----:B------:R-:W-:-:S04]  /*10880*/  IMAD R3, R26, 0x80, R9 ;  /* 0x000000801a037824 */ /* 0x000fc800078e0209 */
[----:B------:R-:W-:Y:S02]  /*10890*/  VIADD R9, R3, 0xffffff80 ;  /* 0xffffff8003097836 */ /* 0x000fe40000000000 */
[----:B--2---:R-:W-:-:S05]  /*108a0*/  IMAD R4, R8, R14, RZ ;  /* 0x0000000e08047224 */ /* 0x004fca00078e02ff */
        /* <DEDUP_REMOVED lines=9> */
[----:B------:R-:W2:Y:S01]  /*10940*/  @P0 LDC R6, c[0x0][0xcec] ;  /* 0x00033b00ff060b82 */ /* 0x000ea20000000800 */
[----:B------:R-:W-:Y:S01]  /*10950*/  IMAD R7, R20, UR5, R7 ;  /* 0x0000000514077c24 */ /* 0x000fe2000f8e0207 */
[----:B------:R-:W-:-:S03]  /*10960*/  ULDC.64 UR4, c[0x0][0xc98] ;  /* 0x0003260000047ab9 */ /* 0x000fc60000000a00 */
[----:B------:R-:W-:-:S03]  /*10970*/  IMAD.IADD R5, R5, 0x1, R7 ;  /* 0x0000000105057824 */ /* 0x000fc600078e0207 */
[----:B------:R-:W4:Y:S01]  /*10980*/  @P0 LDC R15, c[0x0][0xcf0] ;  /* 0x00033c00ff0f0b82 */ /* 0x000f220000000800 */
[----:B------:R-:W-:-:S04]  /*10990*/  IMAD.WIDE.U32 R4, R13, UR4, R4 ;  /* 0x000000040d047c25 */ /* 0x000fc8000f8e0004 */
[----:B--2---:R-:W-:-:S05]  /*109a0*/  @P0 IMAD.HI.U32 R6, R9, R6, RZ ;  /* 0x0000000609060227 */ /* 0x004fca00078e00ff */
[----:B----4-:R-:W-:Y:S01]  /*109b0*/  @P0 SHF.R.U32.HI R3, RZ, R15, R6 ;  /* 0x0000000fff030219 */ /* 0x010fe20000011606 */
        /* <DEDUP_REMOVED lines=18> */
.L_x_1522:
[----:B------:R-:W-:Y:S05]  /*10ae0*/  BSYNC B1 ;  /* 0x0000000000017941 */ /* 0x000fea0003800000 */
.L_x_1521:
[--C-:B------:R-:W-:Y:S01]  /*10af0*/  SHF.R.S32.HI R14, RZ, 0x1f, R24.reuse ;  /* 0x0000001fff0e7819 */ /* 0x100fe20000011418 */
[----:B------:R-:W4:Y:S01]  /*10b00*/  @P2 LDC R9, c[0x0][0xcf0] ;  /* 0x00033c00ff092b82 */ /* 0x000f220000000800 */
[----:B------:R-:W-:Y:S01]  /*10b10*/  SHF.R.S32.HI R28, RZ, 0x1f, R24 ;  /* 0x0000001fff1c7819 */ /* 0x000fe20000011418 */
[----:B------:R-:W-:Y:S01]  /*10b20*/  ULDC.64 UR4, c[0x0][0xba0] ;  /* 0x0002e80000047ab9 */ /* 0x000fe20000000a00 */
[-C--:B------:R-:W-:Y:S01]  /*10b30*/  LEA.HI R14, R14, R24.reuse, RZ, 0x3 ;  /* 0x000000180e0e7211 */ /* 0x080fe200078f18ff */
[----:B--2---:R-:W-:Y:S01]  /*10b40*/  IMAD R3, R11, UR4, RZ ;  /* 0x000000040b037c24 */ /* 0x004fe2000f8e02ff */
[----:B------:R-:W-:Y:S01]  /*10b50*/  LEA.HI R28, R28, R24, RZ, 0x3 ;  /* 0x000000181c1c7211 */ /* 0x000fe200078f18ff */
[----:B------:R-:W-:Y:S01]  /*10b60*/  IMAD.WIDE.U32 R4, R0, UR4, RZ ;  /* 0x0000000400047c25 */ /* 0x000fe2000f8e00ff */
[----:B------:R-:W-:Y:S02]  /*10b70*/  LOP3.LUT R14, R14, 0xfffffff8, RZ, 0xc0, !PT ;  /* 0xfffffff80e0e7812 */ /* 0x000fe400078ec0ff */
[----:B------:R-:W-:Y:S01]  /*10b80*/  SHF.R.S32.HI R28, RZ, 0x3, R28 ;  /* 0x00000003ff1c7819 */ /* 0x000fe2000001141c */
[----:B------:R-:W-:Y:S01]  /*10b90*/  IMAD R3, R0, UR5, R3 ;  /* 0x0000000500037c24 */ /* 0x000fe2000f8e0203 */
[----:B------:R-:W-:Y:S01]  /*10ba0*/  ULDC.64 UR4, c[0x0][0xbe8] ;  /* 0x0002fa0000047ab9 */ /* 0x000fe20000000a00 */
[----:B------:R-:W-:-:S02]  /*10bb0*/  IMAD.IADD R14, R24, 0x1, -R14 ;  /* 0x00000001180e7824 */ /* 0x000fc400078e0a0e */
[----:B------:R-:W-:Y:S02]  /*10bc0*/  IMAD R0, R10, UR4, RZ ;  /* 0x000000040a007c24 */ /* 0x000fe4000f8e02ff */
[----:B------:R-:W-:Y:S02]  /*10bd0*/  IMAD R6, R14, 0x20, R28 ;  /* 0x000000200e067824 */ /* 0x000fe400078e021c */
[----:B------:R-:W-:Y:S02]  /*10be0*/  IMAD R7, R20, UR5, R0 ;  /* 0x0000000514077c24 */ /* 0x000fe4000f8e0200 */
[----:B------:R-:W-:Y:S02]  /*10bf0*/  IMAD R10, R26, 0x80, R6 ;  /* 0x000000801a0a7824 */ /* 0x000fe400078e0206 */
[----:B------:R-:W-:Y:S02]  /*10c00*/  IMAD.IADD R5, R5, 0x1, R3 ;  /* 0x0000000105057824 */ /* 0x000fe400078e0203 */
[----:B---3--:R-:W-:-:S04]  /*10c10*/  @P2 IMAD.HI.U32 R0, R10, R25, RZ ;  /* 0x000000190a002227 */ /* 0x008fc800078e00ff */
[----:B------:R-:W-:Y:S01]  /*10c20*/  IMAD.WIDE.U32 R4, R20, UR4, R4 ;  /* 0x0000000414047c25 */ /* 0x000fe2000f8e0004 */
[----:B------:R-:W-:-:S03]  /*10c30*/  ULDC.64 UR4, c[0x0][0xbf0] ;  /* 0x0002fc0000047ab9 */ /* 0x000fc60000000a00 */
[----:B------:R-:W-:Y:S01]  /*10c40*/  IMAD.MOV.U32 R3, RZ, RZ, R10 ;  /* 0x000000ffff037224 */ /* 0x000fe200078e000a */
[----:B----4-:R-:W-:Y:S01]  /*10c50*/  @P2 SHF.R.U32.HI R3, RZ, R9, R0 ;  /* 0x00000009ff032219 */ /* 0x010fe20000011600 */
[----:B------:R-:W-:Y:S02]  /*10c60*/  IMAD.IADD R5, R5, 0x1, R7 ;  /* 0x0000000105057824 */ /* 0x000fe400078e0207 */
[----:B------:R-:W-:Y:S01]  /*10c70*/  IMAD R6, R12, UR4, RZ ;  /* 0x000000040c067c24 */ /* 0x000fe2000f8e02ff */
[--C-:B------:R-:W-:Y:S01]  /*10c80*/  SHF.R.S32.HI R0, RZ, 0x1f, R3.reuse ;  /* 0x0000001fff007819 */ /* 0x100fe20000011403 */
[----:B------:R-:W-:Y:S02]  /*10c90*/  IMAD.MOV R7, RZ, RZ, -R3 ;  /* 0x000000ffff077224 */ /* 0x000fe400078e0a03 */
[C---:B------:R-:W-:Y:S02]  /*10ca0*/  IMAD R9, R13.reuse, UR5, R6 ;  /* 0x000000050d097c24 */ /* 0x040fe4000f8e0206 */
[----:B------:R-:W-:Y:S01]  /*10cb0*/  IMAD.WIDE.U32 R4, R13, UR4, R4 ;  /* 0x000000040d047c25 */ /* 0x000fe2000f8e0004 */
[----:B------:R-:W-:-:S03]  /*10cc0*/  ULDC.64 UR4, c[0x0][0xbe0] ;  /* 0x0002f80000047ab9 */ /* 0x000fc60000000a00 */
[----:B------:R-:W-:Y:S02]  /*10cd0*/  IMAD R7, R21, R7, R10 ;  /* 0x0000000715077224 */ /* 0x000fe400078e020a */
[----:B------:R-:W-:Y:S02]  /*10ce0*/  IMAD R6, R0, UR4, RZ ;  /* 0x0000000400067c24 */ /* 0x000fe4000f8e02ff */
[----:B------:R-:W-:Y:S01]  /*10cf0*/  IMAD.IADD R5, R5, 0x1, R9 ;  /* 0x0000000105057824 */ /* 0x000fe200078e0209 */
[----:B------:R-:W-:Y:S01]  /*10d00*/  SHF.R.S32.HI R0, RZ, 0x1f, R7 ;  /* 0x0000001fff007819 */ /* 0x000fe20000011407 */
        /* <DEDUP_REMOVED lines=8> */
[----:B------:R-:W-:Y:S02]  /*10d90*/  IMAD.SHL.U32 R9, R14, 0x8, RZ ;  /* 0x000000080e097824 */ /* 0x000fe400078e00ff */
[----:B------:R-:W-:Y:S01]  /*10da0*/  IMAD.IADD R5, R5, 0x1, R3 ;  /* 0x0000000105057824 */ /* 0x000fe200078e0203 */
[C---:B------:R-:W-:Y:S01]  /*10db0*/  LEA R3, P0, R4.reuse, UR4, 0x1 ;  /* 0x0000000404037c11 */ /* 0x040fe2000f8008ff */
[C---:B------:R-:W-:Y:S01]  /*10dc0*/  VIADD R25, R9.reuse, 0x80 ;  /* 0x0000008009197836 */ /* 0x040fe20000000000 */
[----:B------:R-:W-:Y:S01]  /*10dd0*/  UMOV UR4, 0xffffffff ;  /* 0xffffffff00047882 */ /* 0x000fe20000000000 */
[C---:B------:R-:W-:Y:S01]  /*10de0*/  VIADD R27, R9.reuse, 0x40 ;  /* 0x00000040091b7836 */ /* 0x040fe20000000000 */
[----:B------:R-:W-:Y:S01]  /*10df0*/  LEA.HI.X R4, R4, UR5, R5, 0x1, P0 ;  /* 0x0000000504047c11 */ /* 0x000fe200080f0c05 */
[----:B------:R-:W-:Y:S01]  /*10e00*/  VIADD R29, R9, 0xc0 ;  /* 0x000000c0091d7836 */ /* 0x000fe20000000000 */
[----:B------:R-:W-:Y:S02]  /*10e10*/  SHF.R.S32.HI R10, RZ, 0x1f, R9 ;  /* 0x0000001fff0a7819 */ /* 0x000fe40000011409 */
[----:B------:R-:W-:-:S02]  /*10e20*/  SHF.R.S32.HI R6, RZ, 0x1f, R25 ;  /* 0x0000001fff067819 */ /* 0x000fc40000011419 */
[----:B------:R-:W-:Y:S02]  /*10e30*/  SHF.R.S32.HI R20, RZ, 0x1f, R27 ;  /* 0x0000001fff147819 */ /* 0x000fe4000001141b */
[----:B------:R-:W-:Y:S01]  /*10e40*/  SHF.R.S32.HI R24, RZ, 0x1f, R29 ;  /* 0x0000001fff187819 */ /* 0x000fe2000001141d */
[----:B------:R-:W-:Y:S06]  /*10e50*/  BRA.DIV UR4, `(.L_x_1523) ;  /* 0x0000008a04147947 */ /* 0x000fec000b800000 */
[----:B------:R2:W3:Y:S04]  /*10e60*/  SHFL.IDX PT, R0, R4, RZ, 0x181f ;  /* 0x00181fff04007589 */ /* 0x0004e800000e0000 */
[----:B------:R2:W4:Y:S02]  /*10e70*/  SHFL.IDX PT, R14, R3, RZ, 0x181f ;  /* 0x00181fff030e7589 */ /* 0x00052400000e0000 */
.L_x_1708:
[----:B------:R-:W-:Y:S01]  /*10e80*/  IMAD R8, R8, R21, RZ ;  /* 0x0000001508087224 */ /* 0x000fe200078e02ff */
[----:B------:R-:W-:Y:S01]  /*10e90*/  BSSY B1, `(.L_x_1524) ;  /* 0x0000015000017945 */ /* 0x000fe20003800000 */
[----:B------:R-:W-:-:S05]  /*10ea0*/  IMAD R7, R26, 0x80, R28 ;  /* 0x000000801a077824 */ /* 0x000fca00078e021c */
[----:B------:R-:W-:-:S13]  /*10eb0*/  ISETP.GE.AND P0, PT, R7, R8, PT ;  /* 0x000000080700720c */ /* 0x000fda0003f06270 */
[----:B------:R-:W-:Y:S05]  /*10ec0*/  @P0 BRA `(.L_x_1525) ;  /* 0x0000000000440947 */ /* 0x000fea0003800000 */
[----:B------:R-:W-:Y:S02]  /*10ed0*/  ULDC UR4, c[0x0][0xbc8] ;  /* 0x0002f20000047ab9 */ /* 0x000fe40000000800 */
[----:B------:R-:W-:Y:S02]  /*10ee0*/  ISETP.GE.AND P3, PT, R9, UR4, PT ;  /* 0x0000000409007c0c */ /* 0x000fe4000bf66270 */
[----:B------:R-:W-:Y:S02]  /*10ef0*/  ISETP.GE.AND P2, PT, R27, UR4, PT ;  /* 0x000000041b007c0c */ /* 0x000fe4000bf46270 */
[----:B------:R-:W-:Y:S02]  /*10f00*/  ISETP.GE.AND P1, PT, R25, UR4, PT ;  /* 0x0000000419007c0c */ /* 0x000fe4000bf26270 */
[----:B------:R-:W-:-:S07]  /*10f10*/  ISETP.GE.AND P0, PT, R29, UR4, PT ;  /* 0x000000041d007c0c */ /* 0x000fce000bf06270 */
[-C--:B----4-:R-:W-:Y:S02]  /*10f20*/  @!P3 LEA R12, P5, R9, R14.reuse, 0x1 ;  /* 0x0000000e090cb211 */ /* 0x090fe400078a08ff */
[----:B------:R-:W-:Y:S02]  /*10f30*/  @!P2 LEA R30, P4, R27, R14, 0x1 ;  /* 0x0000000e1b1ea211 */ /* 0x000fe400078808ff */
        /* <DEDUP_REMOVED lines=10> */
.L_x_1525:
[----:B------:R-:W-:Y:S05]  /*10fe0*/  BSYNC B1 ;  /* 0x0000000000017941 */ /* 0x000fea0003800000 */
.L_x_1524:
[----:B------:R-:W-:-:S03]  /*10ff0*/  UMOV UR4, 0xffffffff ;  /* 0xffffffff00047882 */ /* 0x000fc60000000000 */
[----:B------:R-:W-:Y:S05]  /*11000*/  BRA.DIV UR4, `(.L_x_1526) ;  /* 0x0000008604dc7947 */ /* 0x000fea000b800000 */
[----:B---3--:R3:W0:Y:S04]  /*11010*/  SHFL.IDX PT, R0, R4, 0x1, 0x181f ;  /* 0x00381f0004007f89 */ /* 0x00862800000e0000 */
[----:B----4-:R3:W4:Y:S02]  /*11020*/  SHFL.IDX PT, R14, R3, 0x1, 0x181f ;  /* 0x00381f00030e7f89 */ /* 0x01072400000e0000 */
.L_x_1712:
[----:B------:R-:W-:Y:S01]  /*11030*/  VIADD R5, R7, 0x20 ;  /* 0x0000002007057836 */ /* 0x000fe20000000000 */
[----:B------:R-:W-:Y:S04]  /*11040*/  BSSY B1, `(.L_x_1527) ;  /* 0x0000014000017945 */ /* 0x000fe80003800000 */
        /* <DEDUP_REMOVED lines=9> */
[----:B0-----:R-:W-:Y:S02]  /*110e0*/  @!P3 LEA.HI.X R13, R9, R0, R10, 0x1, P5 ;  /* 0x00000000090db211 */ /* 0x001fe400028f0c0a */
        /* <DEDUP_REMOVED lines=9> */
.L_x_1528:
[----:B------:R-:W-:Y:S05]  /*11180*/  BSYNC B1 ;  /* 0x0000000000017941 */ /* 0x000fea0003800000 */
.L_x_1527:
[----:B------:R-:W-:-:S03]  /*11190*/  UMOV UR4, 0xffffffff ;  /* 0xffffffff00047882 */ /* 0x000fc60000000000 */
[----:B------:R-:W-:Y:S05]  /*111a0*/  BRA.DIV UR4, `(.L_x_1529) ;  /* 0x0000008604bc7947 */ /* 0x000fea000b800000 */
[----:B0-----:R0:W0:Y:S04]  /*111b0*/  SHFL.IDX PT, R0, R4, 0x2, 0x181f ;  /* 0x00581f0004007f89 */ /* 0x00102800000e0000 */
[----:B----4-:R4:W0:Y:S02]  /*111c0*/  SHFL.IDX PT, R14, R3, 0x2, 0x181f ;  /* 0x00581f00030e7f89 */ /* 0x01082400000e0000 */
.L_x_1716:
        /* <DEDUP_REMOVED lines=21> */
.L_x_1531:
[----:B------:R-:W-:Y:S05]  /*11320*/  BSYNC B1 ;  /* 0x0000000000017941 */ /* 0x000fea0003800000 */
.L_x_1530:
[----:B------:R-:W-:-:S03]  /*11330*/  UMOV UR4, 0xffffffff ;  /* 0xffffffff00047882 */ /* 0x000fc60000000000 */
[----:B------:R-:W-:Y:S05]  /*11340*/  BRA.DIV UR4, `(.L_x_1532) ;  /* 0x00000086049c7947 */ /* 0x000fea000b800000 */
[----:B0-----:R0:W0:Y:S04]  /*11350*/  SHFL.IDX PT, R0, R4, 0x3, 0x181f ;  /* 0x00781f0004007f89 */ /* 0x00102800000e0000 */
[----:B------:R0:W0:Y:S02]  /*11360*/  SHFL.IDX PT, R14, R3, 0x3, 0x181f ;  /* 0x00781f00030e7f89 */ /* 0x00002400000e0000 */
.L_x_1720:
[----:B0-234-:R-:W-:-:S05]  /*11370*/  VIADD R3, R7, 0x60 ;  /* 0x0000006007037836 */ /* 0x01dfca0000000000 */
[----:B------:R-:W-:-:S13]  /*11380*/  ISETP.GE.AND P0, PT, R3, R8, PT ;  /* 0x000000080300720c */ /* 0x000fda0003f06270 */
[----:B------:R-:W-:Y:S05]  /*11390*/  @P0 BRA `(.L_x_1519) ;  /* 0x0000000000440947 */ /* 0x000fea0003800000 */
[----:B------:R-:W-:Y:S02]  /*113a0*/  ULDC UR4, c[0x0][0xbc8] ;  /* 0x0002f20000047ab9 */ /* 0x000fe40000000800 */
[----:B------:R-:W-:Y:S02]  /*113b0*/  ISETP.GE.AND P3, PT, R9, UR4, PT ;  /* 0x0000000409007c0c */ /* 0x000fe4000bf66270 */
[----:B------:R-:W-:Y:S02]  /*113c0*/  ISETP.GE.AND P2, PT, R27, UR4, PT ;  /* 0x000000041b007c0c */ /* 0x000fe4000bf46270 */
[----:B------:R-:W-:Y:S02]  /*113d0*/  ISETP.GE.AND P1, PT, R25, UR4, PT ;  /* 0x0000000419007c0c */ /* 0x000fe4000bf26270 */
[----:B------:R-:W-:-:S07]  /*113e0*/  ISETP.GE.AND P0, PT, R29, UR4, PT ;  /* 0x000000041d007c0c */ /* 0x000fce000bf06270 */
[-C--:B------:R-:W-:Y:S02]  /*113f0*/  @!P3 LEA R4, P4, R9, R14.reuse, 0x1 ;  /* 0x0000000e0904b211 */ /* 0x080fe400078808ff */
[----:B------:R-:W-:Y:S02]  /*11400*/  @!P2 LEA R8, P5, R27, R14, 0x1 ;  /* 0x0000000e1b08a211 */ /* 0x000fe400078a08ff */
[-C--:B------:R-:W-:Y:S02]  /*11410*/  @!P3 LEA.HI.X R5, R9, R0.reuse, R10, 0x1, P4 ;  /* 0x000000000905b211 */ /* 0x080fe400020f0c0a */
[----:B------:R-:W-:Y:S02]  /*11420*/  @!P2 LEA.HI.X R9, R27, R0, R20, 0x1, P5 ;  /* 0x000000001b09a211 */ /* 0x000fe400028f0c14 */
[-C--:B------:R-:W-:Y:S01]  /*11430*/  @!P1 LEA R10, P4, R25, R14.reuse, 0x1 ;  /* 0x0000000e190a9211 */ /* 0x080fe200078808ff */
[----:B------:R0:W-:Y:S01]  /*11440*/  @!P3 ST.E.128 desc[UR60][R4.64], RZ ;  /* 0x000000ff0400b985 */ /* 0x0001e2000c101d3c */
[----:B------:R-:W-:-:S02]  /*11450*/  @!P0 LEA R14, P5, R29, R14, 0x1 ;  /* 0x0000000e1d0e8211 */ /* 0x000fc400078a08ff */
[-C--:B------:R-:W-:Y:S01]  /*11460*/  @!P1 LEA.HI.X R11, R25, R0.reuse, R6, 0x1, P4 ;  /* 0x00000000190b9211 */ /* 0x080fe200020f0c06 */
[----:B------:R0:W-:Y:S01]  /*11470*/  @!P2 ST.E.128 desc[UR60][R8.64], RZ ;  /* 0x000000ff0800a985 */ /* 0x0001e2000c101d3c */
[----:B------:R-:W-:-:S03]  /*11480*/  @!P0 LEA.HI.X R15, R29, R0, R24, 0x1, P5 ;  /* 0x000000001d0f8211 */ /* 0x000fc600028f0c18 */
[----:B------:R0:W-:Y:S04]  /*11490*/  @!P1 ST.E.128 desc[UR60][R10.64], RZ ;  /* 0x000000ff0a009985 */ /* 0x0001e8000c101d3c */
[----:B------:R0:W-:Y:S02]  /*114a0*/  @!P0 ST.E.128 desc[UR60][R14.64], RZ ;  /* 0x000000ff0e008985 */ /* 0x0001e4000c101d3c */
.L_x_1519:
[----:B------:R-:W-:Y:S05]  /*114b0*/  BSYNC B0 ;  /* 0x0000000000007941 */ /* 0x000fea0003800000 */
.L_x_1510:
[----:B------:R-:W-:Y:S02]  /*114c0*/  ULDC UR4, c[0x0][0xd3c] ;  /* 0x00034f0000047ab9 */ /* 0x000fe40000000800 */
[----:B------:R-:W-:-:S13]  /*114d0*/  ISETP.GE.AND P0, PT, R35, UR4, PT ;  /* 0x0000000423007c0c */ /* 0x000fda000bf06270 */
[----:B------:R-:W-:Y:S05]  /*114e0*/  @!P0 BRA `(.L_x_1533) ;  /* 0xfffffef800e88947 */ /* 0x000fea000383ffff */
[----:B------:R-:W-:Y:S05]  /*114f0*/  BRA `(.L_x_1390) ;  /* 0x0000007000a87947 */ /* 0x000fea0003800000 */
.L_x_1388:
[----:B------:R-:W-:-:S08]  /*11500*/  NOP ;  /* 0x0000000000007918 */ /* 0x000fd00000000000 */
[----:B--2---:R-:W0:-:S00]  /*11510*/  USETMAXREG.DEALLOC.CTAPOOL 0x28 ;  /* 0x00000028000079c8 */ /* 0x004e0000080e0500 */
        /* <DEDUP_REMOVED lines=14> */
.L_x_1534:
        /* <DEDUP_REMOVED lines=37> */
[----:B------:R-:W0:Y:S01]  /*11850*/  LDC R10, c[0x0][0xd3c] ;  /* 0x00034f00ff0a7b82 */ /* 0x000e220000000800 */
[----:B------:R-:W-:Y:S01]  /*11860*/  IMAD.MOV.U32 R4, RZ, RZ, R3 ;  /* 0x000000ffff047224 */ /* 0x000fe200078e0003 */
[----:B------:R-:W-:Y:S01]  /*11870*/  UMOV UR4, URZ ;  /* 0x0000003f00047c82 */ /* 0x000fe20008000000 */
[----:B------:R-:W-:Y:S01]  /*11880*/  ULDC UR7, c[0x0][0xd3c] ;  /* 0x00034f0000077ab9 */ /* 0x000fe20000000800 */
[----:B------:R-:W-:-:S05]  /*11890*/  ULDC UR5, c[0x0][0xd38] ;  /* 0x00034e0000057ab9 */ /* 0x000fca0000000800 */
.L_x_1540:
        /* <DEDUP_REMOVED lines=12> */
.L_x_1539:
[----:B------:R-:W-:Y:S05]  /*11960*/  BSYNC B0 ;  /* 0x0000000000007941 */ /* 0x000fea0003800000 */
.L_x_1538:
        /* <DEDUP_REMOVED lines=21> */
.L_x_1536:
        /* <DEDUP_REMOVED lines=15> */
.L_x_1541:
        /* <DEDUP_REMOVED lines=10> */
[----:B------:R-:W-:Y:S01]  /*11c50*/  IMAD.MOV.U32 R3, RZ, RZ, R4 ;  /* 0x000000ffff037224 */ /* 0x000fe200078e0004 */
[----:B------:R-:W-:-:S03]  /*11c60*/  MOV R4, R6 ;  /* 0x0000000600047202 */ /* 0x000fc60000000f00 */
        /* <DEDUP_REMOVED lines=16> */
.L_x_1537:
[----:B------:R-:W-:Y:S02]  /*11d70*/  IMAD.MOV.U32 R17, RZ, RZ, RZ ;  /* 0x000000ffff117224 */ /* 0x000fe400078e00ff */
[----:B------:R-:W-:Y:S02]  /*11d80*/  IMAD.U32 R16, RZ, RZ, UR6 ;  /* 0x00000006ff107e24 */ /* 0x000fe4000f8e00ff */
[----:B------:R-:W-:-:S07]  /*11d90*/  IMAD.MOV.U32 R18, RZ, RZ, RZ ;  /* 0x000000ffff127224 */ /* 0x000fce00078e00ff */
.L_x_1542:
[----:B------:R-:W-:-:S13]  /*11da0*/  ISETP.NE.AND P0, PT, R5, RZ, PT ;  /* 0x000000ff0500720c */ /* 0x000fda0003f05270 */
[----:B------:R-:W0:Y:S01]  /*11db0*/  @!P0 S2R R3, SR_CgaCtaId ;  /* 0x0000000000038919 */ /* 0x000e220000008800 */
[----:B------:R-:W-:-:S04]  /*11dc0*/  @!P0 MOV R0, 0x400 ;  /* 0x0000040000008802 */ /* 0x000fc80000000f00 */
[----:B0-----:R-:W-:-:S05]  /*11dd0*/  @!P0 LEA R0, R3, R0, 0x18 ;  /* 0x0000000003008211 */ /* 0x001fca00078ec0ff */
[----:B------:R1:W-:Y:S01]  /*11de0*/  @!P0 STS.128 [R0+0x324d0], R16 ;  /* 0x0324d01000008388 */ /* 0x0003e20000000c00 */
[----:B------:R-:W-:Y:S06]  /*11df0*/  BAR.ARV 0x5, 0x180 ;  /* 0x0146000000007b1d */ /* 0x000fec0000002000 */
.L_x_1535:
[----:B------:R2:W-:Y:S01]  /*11e00*/  STL [R1+0x40], RZ ;  /* 0x000040ff01007387 */ /* 0x0005e20000100800 */
[----:B------:R-:W-:Y:S01]  /*11e10*/  ULDC UR4, c[0x0][0xd3c] ;  /* 0x00034f0000047ab9 */ /* 0x000fe20000000800 */
[----:B------:R-:W-:Y:S01]  /*11e20*/  IMAD.MOV.U32 R27, RZ, RZ, 0x1 ;  /* 0x00000001ff1b7424 */ /* 0x000fe200078e00ff */
[----:B0-----:R-:W-:Y:S01]  /*11e30*/  ISETP.GE.AND P0, PT, R19, UR4, PT ;  /* 0x0000000413007c0c */ /* 0x001fe2000bf06270 */
[----:B------:R-:W-:-:S12]  /*11e40*/  IMAD.MOV.U32 R25, RZ, RZ, RZ ;  /* 0x000000ffff197224 */ /* 0x000fd800078e00ff */
[----:B--2---:R-:W-:Y:S05]  /*11e50*/  @P0 BRA `(.L_x_1543) ;  /* 0x0000006400740947 */ /* 0x004fea0003800000 */
[----:B------:R-:W2:Y:S01]  /*11e60*/  LDL R4, [R1+0x8] ;  /* 0x0000080001047983 */ /* 0x000ea20000100800 */
[----:B------:R-:W1:Y:S01]  /*11e70*/  S2R R5, SR_TID.X ;  /* 0x0000000000057919 */ /* 0x000e620000002100 */
[----:B------:R-:W0:Y:S01]  /*11e80*/  S2UR UR5, SR_CgaCtaId ;  /* 0x00000000000579c3 */ /* 0x000e220000008800 */
[----:B------:R-:W-:Y:S01]  /*11e90*/  UMOV UR4, 0x400 ;  /* 0x0000040000047882 */ /* 0x000fe20000000000 */
[----:B------:R-:W-:Y:S01]  /*11ea0*/  BSSY B8, `(.L_x_1543) ;  /* 0x0000658000087945 */ /* 0x000fe20003800000 */
[----:B------:R-:W-:Y:S01]  /*11eb0*/  IMAD.MOV.U32 R28, RZ, RZ, 0x1 ;  /* 0x00000001ff1c7424 */ /* 0x000fe200078e00ff */
[----:B------:R-:W-:Y:S01]  /*11ec0*/  CS2R R24, SRZ ;  /* 0x0000000000187805 */ /* 0x000fe2000001ff00 */
[----:B------:R-:W-:Y:S01]  /*11ed0*/  IMAD.MOV.U32 R27, RZ, RZ, 0x1 ;  /* 0x00000001ff1b7424 */ /* 0x000fe200078e00ff */
[----:B------:R-:W-:Y:S01]  /*11ee0*/  ULDC.64 UR38, c[0x0][0x198] ;  /* 0x0000660000267ab9 */ /* 0x000fe20000000a00 */
[----:B------:R-:W-:Y:S01]  /*11ef0*/  ULDC UR36, c[0x0][0xc] ;  /* 0x0000030000247ab9 */ /* 0x000fe20000000800 */
[C---:B-1----:R-:W-:Y:S01]  /*11f00*/  IMAD.SHL.U32 R0, R5.reuse, 0x8, RZ ;  /* 0x0000000805007824 */ /* 0x042fe200078e00ff */
[----:B------:R-:W-:-:S04]  /*11f10*/  LOP3.LUT R3, R5, 0x7f, RZ, 0xc0, !PT ;  /* 0x0000007f05037812 */ /* 0x000fc800078ec0ff */
[----:B------:R-:W-:Y:S01]  /*11f20*/  LOP3.LUT R2, R0, 0x1f8, RZ, 0xc0, !PT ;  /* 0x000001f800027812 */ /* 0x000fe200078ec0ff */
[----:B------:R-:W-:Y:S01]  /*11f30*/  IMAD.SHL.U32 R33, R3, 0x8, RZ ;  /* 0x0000000803217824 */ /* 0x000fe200078e00ff */
[----:B0-----:R-:W-:Y:S02]  /*11f40*/  ULEA UR4, UR5, UR4, 0x18 ;  /* 0x0000000405047291 */ /* 0x001fe4000f8ec03f */
[----:B------:R-:W-:Y:S02]  /*11f50*/  LOP3.LUT R2, R2, 0x38, R5, 0x78, !PT ;  /* 0x0000003802027812 */ /* 0x000fe400078e7805 */
[----:B------:R-:W-:Y:S02]  /*11f60*/  SHF.R.U32.HI R3, RZ, 0x3, R3 ;  /* 0x00000003ff037819 */ /* 0x000fe40000011603 */
[----:B------:R-:W-:Y:S01]  /*11f70*/  LOP3.LUT R33, R2, 0x200, R33, 0xf8, !PT ;  /* 0x0000020002217812 */ /* 0x000fe200078ef821 */
[----:B------:R-:W-:Y:S01]  /*11f80*/  IMAD.SHL.U32 R2, R5, 0x10, RZ ;  /* 0x0000001005027824 */ /* 0x000fe200078e00ff */
[----:B------:R-:W-:Y:S01]  /*11f90*/  LOP3.LUT R0, R0, 0x38, RZ, 0xc0, !PT ;  /* 0x0000003800007812 */ /* 0x000fe200078ec0ff */
[----:B------:R-:W-:-:S03]  /*11fa0*/  IMAD.U32 R23, RZ, RZ, UR4 ;  /* 0x00000004ff177e24 */ /* 0x000fc6000f8e00ff */
[----:B------:R-:W-:Y:S01]  /*11fb0*/  LOP3.LUT R2, R3, 0x70, R2, 0xf8, !PT ;  /* 0x0000007003027812 */ /* 0x000fe200078ef802 */
[----:B------:R-:W-:Y:S01]  /*11fc0*/  IMAD R26, R33, 0x2, R23 ;  /* 0x00000002211a7824 */ /* 0x000fe200078e0217 */
[C---:B------:R-:W-:Y:S02]  /*11fd0*/  LOP3.LUT R3, R0.reuse, 0x40, RZ, 0xfc, !PT ;  /* 0x0000004000037812 */ /* 0x040fe400078efcff */
[C---:B------:R-:W-:Y:S02]  /*11fe0*/  LOP3.LUT R2, R0.reuse, 0x80, RZ, 0xfc, !PT ;  /* 0x0000008000027812 */ /* 0x040fe400078efcff */
[----:B------:R-:W-:Y:S02]  /*11ff0*/  LOP3.LUT R0, R0, 0xc0, RZ, 0xfc, !PT ;  /* 0x000000c000007812 */ /* 0x000fe400078efcff */
[----:B--2---:R-:W-:-:S05]  /*12000*/  LOP3.LUT R4, R4, 0x2, RZ, 0xfc, !PT ;  /* 0x0000000204047812 */ /* 0x004fca00078efcff */
[----:B------:R0:W-:Y:S04]  /*12010*/  STL [R1+0x64], R4 ;  /* 0x0000640401007387 */ /* 0x0001e80000100800 */
[----:B------:R0:W-:Y:S02]  /*12020*/  STL [R1+0x40], RZ ;  /* 0x000040ff01007387 */ /* 0x0001e40000100800 */
.L_x_1648:
[----:B------:R-:W1:Y:S02]  /*12030*/  LDC.64 R36, c[0x0][0xd88] ;  /* 0x00036200ff247b82 */ /* 0x000e640000000a00 */
[----:B-1----:R-:W-:-:S06]  /*12040*/  IMAD.WIDE R36, R19, 0x4, R36 ;  /* 0x0000000413247825 */ /* 0x002fcc00078e0224 */
[----:B--2---:R1:W2:Y:S01]  /*12050*/  LDG.E R36, desc[UR60][R36.64] ;  /* 0x0000003c24247981 */ /* 0x0042a2000c1e1900 */
[----:B------:R-:W-:Y:S05]  /*12060*/  YIELD ;  /* 0x0000000000007946 */ /* 0x000fea0003800000 */
[----:B------:R-:W-:Y:S01]  /*12070*/  ULDC.64 UR4, c[0x0][0xb20] ;  /* 0x0002c80000047ab9 */ /* 0x000fe20000000a00 */
[----:B------:R-:W-:Y:S01]  /*12080*/  ULDC.64 UR8, c[0x0][0xb10] ;  /* 0x0002c40000087ab9 */ /* 0x000fe20000000a00 */
[----:B------:R-:W-:Y:S01]  /*12090*/  ISETP.NE.U32.AND P0, PT, RZ, UR4, PT ;  /* 0x00000004ff007c0c */ /* 0x000fe2000bf05070 */
[----:B------:R-:W-:Y:S01]  /*120a0*/  IMAD.MOV.U32 R34, RZ, RZ, RZ ;  /* 0x000000ffff227224 */ /* 0x000fe200078e00ff */
[----:B------:R-:W-:-:S02]  /*120b0*/  ULDC.64 UR6, c[0x0][0xb08] ;  /* 0x0002c20000067ab9 */ /* 0x000fc40000000a00 */
[----:B------:R-:W-:Y:S02]  /*120c0*/  ISETP.NE.AND.EX P0, PT, RZ, UR5, PT, P0 ;  /* 0x00000005ff007c0c */ /* 0x000fe4000bf05300 */
[----:B------:R-:W-:-:S04]  /*120d0*/  ISETP.NE.U32.AND P2, PT, RZ, UR8, PT ;  /* 0x00000008ff007c0c */ /* 0x000fc8000bf45070 */
[----:B------:R-:W-:Y:S01]  /*120e0*/  ISETP.NE.AND.EX P2, PT, RZ, UR9, PT, P2 ;  /* 0x00000009ff007c0c */ /* 0x000fe2000bf45320 */
[----:B-1----:R-:W-:Y:S01]  /*120f0*/  IMAD.MOV.U32 R37, RZ, RZ, RZ ;  /* 0x000000ffff257224 */ /* 0x002fe200078e00ff */
[----:B--2---:R-:W-:-:S05]  /*12100*/  SHF.R.S32.HI R0, RZ, 0x1f, R36 ;  /* 0x0000001fff007819 */ /* 0x004fca0000011424 */
        /* <DEDUP_REMOVED lines=9> */
[----:B-1----:R-:W-:Y:S01]  /*121a0*/  IMAD.MOV.U32 R0, RZ, RZ, RZ ;  /* 0x000000ffff007224 */ /* 0x002fe200078e00ff */
[----:B------:R-:W-:Y:S02]  /*121b0*/  ISETP.NE.AND.EX P0, PT, RZ, UR5, PT, P0 ;  /* 0x00000005ff007c0c */ /* 0x000fe4000bf05300 */
[----:B------:R-:W-:Y:S02]  /*121c0*/  ISETP.NE.AND.EX P1, PT, RZ, UR7, PT, P1 ;  /* 0x00000007ff007c0c */ /* 0x000fe4000bf25310 */
[C---:B0--3--:R-:W-:Y:S02]  /*121d0*/  IADD3 R4, P4, R29.reuse, UR6, RZ ;  /* 0x000000061d047c10 */ /* 0x049fe4000ff9e0ff */
[----:B--2---:R-:W-:Y:S01]  /*121e0*/  IADD3 R2, P3, R29, UR4, RZ ;  /* 0x000000041d027c10 */ /* 0x004fe2000ff7e0ff */
[----:B------:R-:W-:Y:S01]  /*121f0*/  ULDC UR4, c[0x0][0x288] ;  /* 0x0000a20000047ab9 */ /* 0x000fe20000000800 */
[----:B------:R-:W-:-:S02]  /*12200*/  IADD3.X R5, R30, UR7, RZ, P4, !PT ;  /* 0x000000071e057c10 */ /* 0x000fc4000a7fe4ff */
[C---:B------:R-:W-:Y:S02]  /*12210*/  IADD3.X R3, R30.reuse, UR5, RZ, P3, !PT ;  /* 0x000000051e037c10 */ /* 0x040fe40009ffe4ff */
[----:B------:R-:W-:Y:S01]  /*12220*/  @P2 IADD3 R6, P3, R29, UR8, RZ ;  /* 0x000000081d062c10 */ /* 0x000fe2000ff7e0ff */
[----:B------:R-:W-:Y:S01]  /*12230*/  IMAD.U32 R8, RZ, RZ, UR4 ;  /* 0x00000004ff087e24 */ /* 0x000fe2000f8e00ff */
[----:B------:R-:W-:Y:S01]  /*12240*/  ULDC.64 UR4, c[0x0][0x418] ;  /* 0x0001060000047ab9 */ /* 0x000fe20000000a00 */
[----:B------:R-:W5:Y:S01]  /*12250*/  @P0 LDG.E R37, desc[UR60][R2.64] ;  /* 0x0000003c02250981 */ /* 0x000f62000c1e1900 */
[----:B------:R-:W-:-:S03]  /*12260*/  @P2 IADD3.X R7, R30, UR9, RZ, P3, !PT ;  /* 0x000000091e072c10 */ /* 0x000fc60009ffe4ff */
[----:B------:R-:W5:Y:S04]  /*12270*/  @P1 LDG.E R0, desc[UR60][R4.64] ;  /* 0x0000003c04001981 */ /* 0x000f68000c1e1900 */
        /* <DEDUP_REMOVED lines=17> */
.L_x_1544:
        /* <DEDUP_REMOVED lines=9> */
.L_x_1545:
        /* <DEDUP_REMOVED lines=9> */
.L_x_1546:
        /* <DEDUP_REMOVED lines=34> */
.L_x_1723:
[----:B-1----:R-:W-:Y:S02]  /*126d0*/  ISETP.NE.AND P0, PT, R14, RZ, PT ;  /* 0x000000ff0e00720c */ /* 0x002fe40003f05270 */
[----:B------:R-:W-:-:S11]  /*126e0*/  PLOP3.LUT P6, PT, PT, PT, PT, 0x8, 0x0 ;  /* 0x000000000000781c */ /* 0x000fd60003fce170 */
[----:B------:R-:W-:Y:S05]  /*126f0*/  @P0 BRA `(.L_x_1550) ;  /* 0x00000000000c0947 */ /* 0x000fea0003800000 */
[----:B------:R-:W-:-:S03]  /*12700*/  UMOV UR4, 0xffffffff ;  /* 0xffffffff00047882 */ /* 0x000fc60000000000 */
[----:B------:R-:W-:Y:S05]  /*12710*/  BRA.DIV UR4, `(.L_x_1551) ;  /* 0x0000007604247947 */ /* 0x000fea000b800000 */
[----:B------:R-:W-:-:S13]  /*12720*/  ELECT P6, URZ, PT ;  /* 0x00000000003f782f */ /* 0x000fda00038c0000 */
.L_x_1550:
        /* <DEDUP_REMOVED lines=9> */
.L_x_1726:
[----:B------:R-:W-:Y:S05]  /*127c0*/  BSYNC B1 ;  /* 0x0000000000017941 */ /* 0x000fea0003800000 */
.L_x_1552:
[----:B------:R-:W-:Y:S04]  /*127d0*/  BSSY B1, `(.L_x_1554) ;  /* 0x000007b000017945 */ /* 0x000fe80003800000 */
[----:B------:R-:W-:Y:S05]  /*127e0*/  @!P6 BRA `(.L_x_1555) ;  /* 0x0000000400e4e947 */ /* 0x000fea0003800000 */
[----:B------:R-:W1:Y:S01]  /*127f0*/  S2R R6, SR_TID.X ;  /* 0x0000000000067919 */ /* 0x000e620000002100 */
[----:B0-----:R-:W-:Y:S01]  /*12800*/  IMAD R3, R24, 0x8, R23 ;  /* 0x0000000818037824 */ /* 0x001fe200078e0217 */
[----:B------:R-:W-:Y:S01]  /*12810*/  BSSY B2, `(.L_x_1556) ;  /* 0x0000006000027945 */ /* 0x000fe20003800000 */
[----:B-1----:R-:W-:Y:S02]  /*12820*/  LOP3.LUT R7, R6, 0x7f, RZ, 0xc0, !PT ;  /* 0x0000007f06077812 */ /* 0x002fe400078ec0ff */
[----:B------:R-:W-:Y:S02]  /*12830*/  SHF.L.U32 R6, R28, 0x1f, RZ ;  /* 0x0000001f1c067819 */ /* 0x000fe400000006ff */
[----:B------:R-:W-:Y:S02]  /*12840*/  ISETP.NE.AND P1, PT, R7, RZ, PT ;  /* 0x000000ff0700720c */ /* 0x000fe40003f25270 */
[----:B------:R-:W0:Y:S02]  /*12850*/  SYNCS.PHASECHK.TRANS64.TRYWAIT P0, [R3+URZ+0x324a0], R6 ;  /* 0x0324a006030075a7 */ /* 0x000e24000800017f */
[----:B0-----:R-:W-:Y:S09]  /*12860*/  @!P0 BRA `(.L_x_1557) ;  /* 0x0000007400048947 */ /* 0x001ff20003800000 */
.L_x_1727:
[----:B------:R-:W-:Y:S05]  /*12870*/  BSYNC B2 ;  /* 0x0000000000027941 */ /* 0x000fea0003800000 */
.L_x_1556:
[----:B------:R-:W-:Y:S04]  /*12880*/  BSSY B2, `(.L_x_1558) ;  /* 0x0000009000027945 */ /* 0x000fe80003800000 */
[----:B------:R-:W-:Y:S05]  /*12890*/  @P1 BRA `(.L_x_1559) ;  /* 0x00000000001c1947 */ /* 0x000fea0003800000 */
[----:B------:R-:W1:Y:S02]  /*128a0*/  S2R R7, SR_TID.X ;  /* 0x0000000000077919 */ /* 0x000e640000002100 */
[----:B-1----:R-:W-:Y:S01]  /*128b0*/  LOP3.LUT R8, R7, 0x1f, RZ, 0xc0, !PT ;  /* 0x0000001f07087812 */ /* 0x002fe200078ec0ff */
[----:B------:R-:W-:-:S03]  /*128c0*/  IMAD.MOV.U32 R7, RZ, RZ, 0x3000 ;  /* 0x00003000ff077424 */ /* 0x000fc600078e00ff */
[----:B------:R-:W-:Y:S01]  /*128d0*/  ISETP.NE.AND P0, PT, R8, RZ, PT ;  /* 0x000000ff0800720c */ /* 0x000fe20003f05270 */
[----:B------:R1:W-:-:S12]  /*128e0*/  SYNCS.ARRIVE.TRANS64 RZ, [R3+URZ+0x32490], R7 ;  /* 0x0324900703ff79a7 */ /* 0x0003d8000800003f */
[----:B-1----:R-:W-:Y:S05]  /*128f0*/  @!P0 BRA `(.L_x_1559) ;  /* 0x0000000000048947 */ /* 0x002fea0003800000 */
[----:B------:R-:W-:Y:S01]  /*12900*/  BPT.TRAP 0x1 ;  /* 0x000000040000795c */ /* 0x000fe20000300000 */
.L_x_1559:
[----:B------:R-:W-:Y:S05]  /*12910*/  BSYNC B2 ;  /* 0x0000000000027941 */ /* 0x000fea0003800000 */
.L_x_1558:
        /* <DEDUP_REMOVED lines=12> */
.L_x_1560:
        /* <DEDUP_REMOVED lines=13> */
.L_x_1728:
[----:B------:R-:W-:Y:S05]  /*12ab0*/  BSYNC B2 ;  /* 0x0000000000027941 */ /* 0x000fea0003800000 */
.L_x_1561:
        /* <DEDUP_REMOVED lines=11> */
.L_x_1564:
[----:B------:R-:W-:Y:S05]  /*12b70*/  BSYNC B2 ;  /* 0x0000000000027941 */ /* 0x000fea0003800000 */
.L_x_1563:
        /* <DEDUP_REMOVED lines=9> */
.L_x_1565:
        /* <DEDUP_REMOVED lines=15> */
.L_x_1566:
        /* <DEDUP_REMOVED lines=15> */
.L_x_1567:
        /* <DEDUP_REMOVED lines=15> */
.L_x_1568:
        /* <DEDUP_REMOVED lines=10> */
.L_x_1555:
[----:B------:R-:W-:Y:S05]  /*12f80*/  BSYNC B1 ;  /* 0x0000000000017941 */ /* 0x000fea0003800000 */
.L_x_1554:
        /* <DEDUP_REMOVED lines=9> */
.L_x_1584:
[----:B------:R-:W-:Y:S05]  /*13020*/  YIELD ;  /* 0x0000000000007946 */ /* 0x000fea0003800000 */
[----:B------:R-:W-:Y:S04]  /*13030*/  BSSY B1, `(.L_x_1569) ;  /* 0x000007a000017945 */ /* 0x000fe80003800000 */
[----:B------:R-:W-:Y:S05]  /*13040*/  @!P6 BRA `(.L_x_1570) ;  /* 0x0000000400e0e947 */ /* 0x000fea0003800000 */
[----:B------:R-:W0:Y:S01]  /*13050*/  S2R R2, SR_TID.X ;  /* 0x0000000000027919 */ /* 0x000e220000002100 */
[----:B------:R-:W-:Y:S01]  /*13060*/  IMAD R6, R24, 0x8, R23 ;  /* 0x0000000818067824 */ /* 0x000fe200078e0217 */
[----:B------:R-:W-:Y:S01]  /*13070*/  BSSY B2, `(.L_x_1571) ;  /* 0x0000006000027945 */ /* 0x000fe20003800000 */
[----:B0-----:R-:W-:Y:S02]  /*13080*/  LOP3.LUT R3, R2, 0x7f, RZ, 0xc0, !PT ;  /* 0x0000007f02037812 */ /* 0x001fe400078ec0ff */
[----:B------:R-:W-:Y:S02]  /*13090*/  SHF.L.U32 R2, R28, 0x1f, RZ ;  /* 0x0000001f1c027819 */ /* 0x000fe400000006ff */
[----:B------:R-:W-:Y:S02]  /*130a0*/  ISETP.NE.AND P2, PT, R3, RZ, PT ;  /* 0x000000ff0300720c */ /* 0x000fe40003f45270 */
[----:B------:R-:W0:Y:S02]  /*130b0*/  SYNCS.PHASECHK.TRANS64.TRYWAIT P1, [R6+URZ+0x324a0], R2 ;  /* 0x0324a002060075a7 */ /* 0x000e24000802017f */
[----:B0-----:R-:W-:Y:S09]  /*130c0*/  @!P1 BRA `(.L_x_1572) ;  /* 0x0000006c00149947 */ /* 0x001ff20003800000 */
.L_x_1729:
[----:B------:R-:W-:Y:S05]  /*130d0*/  BSYNC B2 ;  /* 0x0000000000027941 */ /* 0x000fea0003800000 */
.L_x_1571:
        /* <DEDUP_REMOVED lines=9> */
.L_x_1574:
[----:B------:R-:W-:Y:S05]  /*13170*/  BSYNC B2 ;  /* 0x0000000000027941 */ /* 0x000fea0003800000 */
.L_x_1573:
[----:B------:R-:W-:Y:S01]  /*13180*/  IMAD.MOV.U32 R10, RZ, RZ, RZ ;  /* 0x000000ffff0a7224 */ /* 0x000fe200078e00ff */
[----:B------:R-:W-:Y:S01]  /*13190*/  UIADD3 UR4, UP0, UR38, 0x570, URZ ;  /* 0x0000057026047890 */ /* 0x000fe2000ff1e03f */
[----:B------:R-:W-:Y:S01]  /*131a0*/  IMAD R3, R24, 0x3000, R23 ;  /* 0x0000300018037824 */ /* 0x000fe200078e0217 */
[----:B------:R-:W-:Y:S01]  /*131b0*/  PLOP3.LUT P1, PT, PT, PT, PT, 0x80, 0x0 ;  /* 0x000000000000781c */ /* 0x000fe20003f2f070 */
[----:B------:R-:W-:Y:S01]  /*131c0*/  IMAD R8, R9, 0x60, R0 ;  /* 0x0000006009087824 */ /* 0x000fe200078e0200 */
[----:B------:R-:W-:Y:S01]  /*131d0*/  R2UR UR10, R10 ;  /* 0x000000000a0a72ca */ /* 0x000fe200000e0000 */
[----:B------:R-:W-:Y:S01]  /*131e0*/  VIADD R7, R6, 0x32490 ;  /* 0x0003249006077836 */ /* 0x000fe20000000000 */
[----:B------:R-:W-:Y:S01]  /*131f0*/  IADD3 R3, R3, 0x1c400, RZ ;  /* 0x0001c40003037810 */ /* 0x000fe20007ffe0ff */
[----:B------:R-:W-:Y:S01]  /*13200*/  UIADD3.X UR5, URZ, UR39, URZ, UP0, !UPT ;  /* 0x000000273f057290 */ /* 0x000fe200087fe43f */
[----:B------:R-:W-:Y:S01]  /*13210*/  UMOV UR6, 0x0 ;  /* 0x0000000000067882 */ /* 0x000fe20000000000 */
[----:B------:R-:W-:-:S10]  /*13220*/  UMOV UR7, 0x12f00000 ;  /* 0x12f0000000077882 */ /* 0x000fd40000000000 */
.L_x_1575:
        /* <DEDUP_REMOVED lines=13> */
.L_x_1730:
[----:B------:R-:W-:Y:S05]  /*13300*/  BSYNC B2 ;  /* 0x0000000000027941 */ /* 0x000fea0003800000 */
.L_x_1576:
[----:B------:R-:W-:Y:S01]  /*13310*/  BSSY B2, `(.L_x_1578) ;  /* 0x000000b000027945 */ /* 0x000fe20003800000 */
[----:B01----:R-:W-:Y:S02]  /*13320*/  IMAD.MOV.U32 R2, RZ, RZ, 0x0 ;  /* 0x00000000ff027424 */ /* 0x003fe400078e00ff */
[----:B------:R-:W-:Y:S01]  /*13330*/  IMAD.MOV.U32 R3, RZ, RZ, 0x12f00000 ;  /* 0x12f00000ff037424 */ /* 0x000fe200078e00ff */
[----:B------:R-:W-:Y:S06]  /*13340*/  @P2 BRA `(.L_x_1579) ;  /* 0x00000000001c2947 */ /* 0x000fec0003800000 */
[----:B------:R-:W0:Y:S02]  /*13350*/  S2R R7, SR_TID.X ;  /* 0x0000000000077919 */ /* 0x000e240000002100 */
[----:B0-----:R-:W-:Y:S01]  /*13360*/  LOP3.LUT R11, R7, 0x1f, RZ, 0xc0, !PT ;  /* 0x0000001f070b7812 */ /* 0x001fe200078ec0ff */
[----:B------:R-:W-:-:S03]  /*13370*/  IMAD.MOV.U32 R7, RZ, RZ, 0xc000 ;  /* 0x0000c000ff077424 */ /* 0x000fc600078e00ff */
[----:B------:R-:W-:Y:S01]  /*13380*/  ISETP.NE.AND P1, PT, R11, RZ, PT ;  /* 0x000000ff0b00720c */ /* 0x000fe20003f25270 */
[----:B------:R0:W-:-:S12]  /*13390*/  SYNCS.ARRIVE.TRANS64 RZ, [R6+URZ+0x324b0], R7 ;  /* 0x0324b00706ff79a7 */ /* 0x0001d8000800003f */
[----:B0-----:R-:W-:Y:S05]  /*133a0*/  @!P1 BRA `(.L_x_1579) ;  /* 0x0000000000049947 */ /* 0x001fea0003800000 */
[----:B------:R-:W-:Y:S01]  /*133b0*/  BPT.TRAP 0x1 ;  /* 0x000000040000795c */ /* 0x000fe20000300000 */
.L_x_1579:
[----:B------:R-:W-:Y:S05]  /*133c0*/  BSYNC B2 ;  /* 0x0000000000027941 */ /* 0x000fea0003800000 */
.L_x_1578:
        /* <DEDUP_REMOVED lines=9> */
.L_x_1580:
        /* <DEDUP_REMOVED lines=15> */
.L_x_1581:
        /* <DEDUP_REMOVED lines=15> */
.L_x_1582:
        /* <DEDUP_REMOVED lines=15> */
.L_x_1583:
        /* <DEDUP_REMOVED lines=10> */
.L_x_1570:
[----:B------:R-:W-:Y:S05]  /*137d0*/  BSYNC B1 ;  /* 0x0000000000017941 */ /* 0x000fea0003800000 */
.L_x_1569:
        /* <DEDUP_REMOVED lines=8> */
.L_x_1548:
[----:B------:R-:W-:Y:S05]  /*13860*/  BSYNC B0 ;  /* 0x0000000000007941 */ /* 0x000fea0003800000 */
.L_x_1547:
        /* <DEDUP_REMOVED lines=23> */
.L_x_1586:
        /* <DEDUP_REMOVED lines=20> */
.L_x_1589:
[----:B------:R-:W-:Y:S05]  /*13b20*/  BSYNC B6 ;  /* 0x0000000000067941 */ /* 0x000fea0003800000 */
.L_x_1588:
        /* <DEDUP_REMOVED lines=20> */
.L_x_1592:
        /* <DEDUP_REMOVED lines=15> */
.L_x_1591:
[----:B------:R-:W-:Y:S05]  /*13d60*/  BSYNC B6 ;  /* 0x0000000000067941 */ /* 0x000fea0003800000 */
.L_x_1590:
        /* <DEDUP_REMOVED lines=9> */
[----:B------:R-:W-:Y:S01]  /*13e00*/  LOP3.LUT R22, R22, 0xffffffdf, RZ, 0xc0, !PT ;  /* 0xffffffdf16167812 */ /* 0x000fe200078ec0ff */
[----:B------:R-:W-:Y:S01]  /*13e10*/  ULDC UR4, c[0x0][0x320] ;  /* 0x0000c80000047ab9 */ /* 0x000fe20000000800 */
[----:B0-----:R-:W-:-:S05]  /*13e20*/  @P0 IADD3.X R3, R30, UR5, RZ, P1, !PT ;  /* 0x000000051e030c10 */ /* 0x001fca0008ffe4ff */
[----:B------:R0:W5:Y:S01]  /*13e30*/  @P0 LDG.E R32, desc[UR60][R2.64] ;  /* 0x0000003c02200981 */ /* 0x000162000c1e1900 */
[----:B-1----:R-:W-:Y:S02]  /*13e40*/  ISETP.NE.AND P1, PT, R10, 0x1, PT ;  /* 0x000000010a00780c */ /* 0x002fe40003f25270 */
[C---:B----4-:R-:W-:Y:S01]  /*13e50*/  LOP3.LUT R0, R31.reuse, 0x7f, RZ, 0xc0, !PT ;  /* 0x0000007f1f007812 */ /* 0x050fe200078ec0ff */
[----:B------:R-:W-:-:S10]  /*13e60*/  IMAD.SHL.U32 R31, R31, 0x10, RZ ;  /* 0x000000101f1f7824 */ /* 0x000fd400078e00ff */
[----:B------:R-:W1:Y:S01]  /*13e70*/  @P1 LDC R5, c[0x0][0x434] ;  /* 0x00010d00ff051b82 */ /* 0x000e620000000800 */
[----:B------:R-:W-:-:S04]  /*13e80*/  SHF.R.U32.HI R0, RZ, 0x3, R0 ;  /* 0x00000003ff007819 */ /* 0x000fc80000011600 */
[----:B------:R-:W-:-:S03]  /*13e90*/  LOP3.LUT R31, R0, 0x70, R31, 0xf8, !PT ;  /* 0x00000070001f7812 */ /* 0x000fc600078ef81f */
[----:B0-----:R-:W0:Y:S01]  /*13ea0*/  @P1 LDC R2, c[0x0][0x438] ;  /* 0x00010e00ff021b82 */ /* 0x001e220000000800 */
        /* <DEDUP_REMOVED lines=12> */
[----:B-----5:R-:W-:-:S03]  /*13f70*/  SHF.R.S32.HI R35, RZ, 0x1f, R32 ;  /* 0x0000001fff237819 */ /* 0x020fc60000011420 */
[----:B0-----:R-:W-:-:S04]  /*13f80*/  @!P0 IMAD.WIDE.U32 R6, R32, R2, R6 ;  /* 0x0000000220068225 */ /* 0x001fc800078e0006 */
[----:B------:R-:W-:-:S04]  /*13f90*/  @!P0 IMAD R2, R35, R2, RZ ;  /* 0x0000000223028224 */ /* 0x000fc800078e02ff */
[----:B------:R-:W-:Y:S01]  /*13fa0*/  @!P0 IMAD R3, R32, R3, R2 ;  /* 0x0000000320038224 */ /* 0x000fe200078e0202 */
[----:B-1----:R-:W-:-:S03]  /*13fb0*/  @!P0 LEA R4, P1, R6, R4, 0x2 ;  /* 0x0000000406048211 */ /* 0x002fc600078210ff */
[----:B------:R-:W-:-:S05]  /*13fc0*/  @!P0 IMAD.IADD R3, R7, 0x1, R3 ;  /* 0x0000000107038824 */ /* 0x000fca00078e0203 */
[----:B------:R-:W-:-:S05]  /*13fd0*/  @!P0 LEA.HI.X R5, R6, R5, R3, 0x2, P1 ;  /* 0x0000000506058211 */ /* 0x000fca00008f1403 */
[----:B------:R-:W2:Y:S01]  /*13fe0*/  @!P0 LDG.E R11, desc[UR60][R4.64] ;  /* 0x0000003c040b8981 */ /* 0x000ea2000c1e1900 */
[----:B------:R-:W0:Y:S01]  /*13ff0*/  S2R R20, SR_TID.X ;  /* 0x0000000000147919 */ /* 0x000e220000002100 */
[----:B------:R-:W-:Y:S01]  /*14000*/  IMAD.MOV R2, RZ, RZ, -R9 ;  /* 0x000000ffff027224 */ /* 0x000fe200078e0a09 */
[----:B------:R-:W-:-:S03]  /*14010*/  ISETP.GT.U32.AND P1, PT, R31, 0x5f, PT ;  /* 0x0000005f1f00780c */ /* 0x000fc60003f24070 */
[----:B------:R-:W-:Y:S01]  /*14020*/  IMAD R0, R10, R2, R0 ;  /* 0x000000020a007224 */ /* 0x000fe200078e0200 */
[----:B---3--:R-:W-:-:S04]  /*14030*/  ISETP.NE.AND P0, PT, R21, 0x3, PT ;  /* 0x000000031500780c */ /* 0x008fc80003f05270 */
[----:B------:R-:W-:Y:S05]  /*14040*/  STL [R1+0x4], R0 ;  /* 0x0000040001007387 */ /* 0x000fea0000100800 */
[----:B------:R-:W-:-:S04]  /*14050*/  @P1 LOP3.LUT R22, R22, 0x20, RZ, 0xfc, !PT ;  /* 0x0000002016161812 */ /* 0x000fc800078efcff */
[----:B------:R-:W-:-:S04]  /*14060*/  LOP3.LUT R22, R22, 0xffffffbf, RZ, 0xc0, !PT ;  /* 0xffffffbf16167812 */ /* 0x000fc800078ec0ff */
[----:B------:R-:W-:-:S04]  /*14070*/  @P0 LOP3.LUT R22, R22, 0x40, RZ, 0xfc, !PT ;  /* 0x0000004016160812 */ /* 0x000fc800078efcff */
[----:B------:R-:W-:Y:S01]  /*14080*/  LOP3.LUT R22, R22, 0xfffffffe, RZ, 0xc0, !PT ;  /* 0xfffffffe16167812 */ /* 0x000fe200078ec0ff */
[----:B------:R-:W-:Y:S01]  /*14090*/  UMOV UR5, 0xffffffff ;  /* 0xffffffff00057882 */ /* 0x000fe20000000000 */
[----:B--2---:R0:W-:Y:S02]  /*140a0*/  STL [R1], R11 ;  /* 0x0000000b01007387 */ /* 0x0041e40000100800 */
[C---:B0-----:R-:W-:Y:S02]  /*140b0*/  IMAD.SHL.U32 R11, R20.reuse, 0x8, RZ ;  /* 0x00000008140b7824 */ /* 0x041fe400078e00ff */
[----:B------:R-:W-:-:S03]  /*140c0*/  IMAD.SHL.U32 R20, R20, 0x8, RZ ;  /* 0x0000000814147824 */ /* 0x000fc600078e00ff */
[----:B------:R-:W-:Y:S02]  /*140d0*/  LOP3.LUT R11, R11, 0x38, RZ, 0xc0, !PT ;  /* 0x000000380b0b7812 */ /* 0x000fe400078ec0ff */
[----:B------:R-:W-:Y:S02]  /*140e0*/  LOP3.LUT R20, R20, 0x38, RZ, 0xc0, !PT ;  /* 0x0000003814147812 */ /* 0x000fe400078ec0ff */
[----:B------:R-:W-:Y:S02]  /*140f0*/  ISETP.GE.AND P1, PT, R11, UR4, PT ;  /* 0x000000040b007c0c */ /* 0x000fe4000bf26270 */
[----:B------:R-:W-:-:S04]  /*14100*/  LOP3.LUT R12, R20, 0x40, RZ, 0xfc, !PT ;  /* 0x00000040140c7812 */ /* 0x000fc800078efcff */
[----:B------:R-:W-:Y:S02]  /*14110*/  ISETP.GE.AND P2, PT, R12, UR4, PT ;  /* 0x000000040c007c0c */ /* 0x000fe4000bf46270 */
[----:B------:R-:W-:-:S05]  /*14120*/  LOP3.LUT R12, R11, 0x80, RZ, 0xfc, !PT ;  /* 0x000000800b0c7812 */ /* 0x000fca00078efcff */
[----:B------:R-:W-:-:S04]  /*14130*/  @P1 LOP3.LUT R22, R22, 0x1, RZ, 0xfc, !PT ;  /* 0x0000000116161812 */ /* 0x000fc800078efcff */
[----:B------:R-:W-:Y:S02]  /*14140*/  LOP3.LUT R22, R22, 0xffffffef, RZ, 0xc0, !PT ;  /* 0xffffffef16167812 */ /* 0x000fe400078ec0ff */
[----:B------:R-:W-:Y:S02]  /*14150*/  LOP3.LUT R11, R11, 0xc0, RZ, 0xfc, !PT ;  /* 0x000000c00b0b7812 */ /* 0x000fe400078efcff */
[----:B------:R-:W-:Y:S02]  /*14160*/  ISETP.GE.AND P3, PT, R12, UR4, PT ;  /* 0x000000040c007c0c */ /* 0x000fe4000bf66270 */
[----:B------:R-:W-:Y:S02]  /*14170*/  @P2 LOP3.LUT R22, R22, 0x10, RZ, 0xfc, !PT ;  /* 0x0000001016162812 */ /* 0x000fe400078efcff */
[----:B------:R-:W-:Y:S02]  /*14180*/  ISETP.GE.AND P2, PT, R11, UR4, PT ;  /* 0x000000040b007c0c */ /* 0x000fe4000bf46270 */
[----:B------:R-:W-:-:S04]  /*14190*/  LOP3.LUT R22, R22, 0xfffffffb, RZ, 0xc0, !PT ;  /* 0xfffffffb16167812 */ /* 0x000fc800078ec0ff */
[----:B------:R-:W-:-:S04]  /*141a0*/  LOP3.LUT R22, R22, 0xfffffff7, RZ, 0xc0, !PT ;  /* 0xfffffff716167812 */ /* 0x000fc800078ec0ff */
[----:B------:R-:W-:-:S04]  /*141b0*/  @P3 LOP3.LUT R22, R22, 0x8, RZ, 0xfc, !PT ;  /* 0x0000000816163812 */ /* 0x000fc800078efcff */
[----:B------:R-:W-:Y:S01]  /*141c0*/  @P2 LOP3.LUT R22, R22, 0x4, RZ, 0xfc, !PT ;  /* 0x0000000416162812 */ /* 0x000fe200078efcff */
[----:B------:R-:W-:Y:S06]  /*141d0*/  BRA.DIV UR5, `(.L_x_1593) ;  /* 0x0000005a05f87947 */ /* 0x000fec000b800000 */
.L_x_1733:
[----:B------:R-:W-:Y:S02]  /*141e0*/  SEL R0, RZ, 0x1, P1 ;  /* 0x00000001ff007807 */ /* 0x000fe40000800000 */
[----:B------:R-:W-:-:S03]  /*141f0*/  SHF.R.S32.HI R29, RZ, 0x1f, R18 ;  /* 0x0000001fff1d7819 */ /* 0x000fc60000011412 */
[----:B------:R0:W-:Y:S01]  /*14200*/  STL [R1+0x60], R0 ;  /* 0x0000600001007387 */ /* 0x0001e20000100800 */
[----:B------:R-:W-:Y:S05]  /*14210*/  @!P0 BRA `(.L_x_1594) ;  /* 0x0000000000048947 */ /* 0x000fea0003800000 */
[----:B------:R-:W-:Y:S01]  /*14220*/  BPT.TRAP 0x1 ;  /* 0x000000040000795c */ /* 0x000fe20000300000 */
.L_x_1594:
[----:B------:R-:W-:Y:S01]  /*14230*/  IMAD R30, R25, 0x8, R23 ;  /* 0x00000008191e7824 */ /* 0x000fe200078e0217 */
[----:B0-----:R-:W-:Y:S01]  /*14240*/  SHF.L.U32 R0, R27, 0x1f, RZ ;  /* 0x0000001f1b007819 */ /* 0x001fe200000006ff */
[----:B------:R-:W-:Y:S03]  /*14250*/  BSSY B0, `(.L_x_1595) ;  /* 0x0000003000007945 */ /* 0x000fe60003800000 */
[----:B------:R-:W0:Y:S02]  /*14260*/  SYNCS.PHASECHK.TRANS64.TRYWAIT P0, [R30+URZ+0x32440], R0 ;  /* 0x032440001e0075a7 */ /* 0x000e24000800017f */
[----:B0-----:R-:W-:Y:S05]  /*14270*/  @!P0 BRA `(.L_x_1596) ;  /* 0x0000005c00048947 */ /* 0x001fea0003800000 */
.L_x_1734:
[----:B------:R-:W-:Y:S05]  /*14280*/  BSYNC B0 ;  /* 0x0000000000007941 */ /* 0x000fea0003800000 */
.L_x_1595:
[----:B------:R-:W0:Y:S01]  /*14290*/  LDL R2, [R1+0x4] ;  /* 0x0000040001027983 */ /* 0x000e220000100800 */
[----:B------:R-:W-:-:S03]  /*142a0*/  ULDC.64 UR4, c[0x0][0x300] ;  /* 0x0000c00000047ab9 */ /* 0x000fc60000000a00 */
[----:B------:R-:W2:Y:S04]  /*142b0*/  LDL R4, [R1] ;  /* 0x0000000001047983 */ /* 0x000ea80000100800 */
[----:B------:R-:W3:Y:S01]  /*142c0*/  LDL R7, [R1+0x14] ;  /* 0x0000140001077983 */ /* 0x000ee20000100800 */
[----:B------:R-:W-:Y:S02]  /*142d0*/  LOP3.LUT R22, R22, 0xfffffffd, RZ, 0xc0, !PT ;  /* 0xfffffffd16167812 */ /* 0x000fe400078ec0ff */
[----:B0-----:R-:W-:Y:S02]  /*142e0*/  SHF.R.S32.HI R0, RZ, 0x1f, R2 ;  /* 0x0000001fff007819 */ /* 0x001fe40000011402 */
[----:B--2---:R-:W-:-:S03]  /*142f0*/  SHF.R.S32.HI R5, RZ, 0x1f, R4 ;  /* 0x0000001fff057819 */ /* 0x004fc60000011404 */
[----:B------:R0:W-:Y:S01]  /*14300*/  STL [R1+0x4c], R0 ;  /* 0x00004c0001007387 */ /* 0x0001e20000100800 */
[----:B---3--:R-:W-:-:S03]  /*14310*/  IMAD R31, R8, -0x60, R7 ;  /* 0xffffffa0081f7824 */ /* 0x008fc600078e0207 */
[----:B------:R1:W-:Y:S01]  /*14320*/  STL [R1+0x54], R5 ;  /* 0x0000540501007387 */ /* 0x0003e20000100800 */
[----:B0-----:R-:W-:-:S04]  /*14330*/  IMAD R0, R0, UR4, RZ ;  /* 0x0000000400007c24 */ /* 0x001fc8000f8e02ff */
[C---:B------:R-:W-:Y:S02]  /*14340*/  IMAD R0, R2.reuse, UR5, R0 ;  /* 0x0000000502007c24 */ /* 0x040fe4000f8e0200 */
[----:B------:R-:W-:Y:S01]  /*14350*/  IMAD.WIDE.U32 R2, R2, UR4, RZ ;  /* 0x0000000402027c25 */ /* 0x000fe2000f8e00ff */
[----:B------:R-:W-:-:S03]  /*14360*/  ULDC.64 UR4, c[0x0][0x310] ;  /* 0x0000c40000047ab9 */ /* 0x000fc60000000a00 */
[----:B------:R-:W-:Y:S02]  /*14370*/  IMAD.IADD R3, R3, 0x1, R0 ;  /* 0x0000000103037824 */ /* 0x000fe400078e0200 */
[----:B------:R-:W-:Y:S02]  /*14380*/  IMAD R0, R5, UR4, RZ ;  /* 0x0000000405007c24 */ /* 0x000fe4000f8e02ff */
[----:B------:R-:W-:-:S04]  /*14390*/  IMAD.WIDE.U32 R2, R4, UR4, R2 ;  /* 0x0000000404027c25 */ /* 0x000fc8000f8e0002 */
[----:B------:R-:W-:Y:S01]  /*143a0*/  IMAD R0, R4, UR5, R0 ;  /* 0x0000000504007c24 */ /* 0x000fe2000f8e0200 */
[----:B------:R-:W-:Y:S01]  /*143b0*/  ULDC.64 UR4, c[0x0][0x308] ;  /* 0x0000c20000047ab9 */ /* 0x000fe20000000a00 */
[----:B------:R-:W1:Y:S02]  /*143c0*/  S2R R4, SR_TID.X ;  /* 0x0000000000047919 */ /* 0x000e640000002100 */
[----:B------:R-:W-:Y:S02]  /*143d0*/  IMAD.IADD R3, R3, 0x1, R0 ;  /* 0x0000000103037824 */ /* 0x000fe400078e0200 */
[----:B------:R-:W-:Y:S02]  /*143e0*/  IMAD R0, R29, UR4, RZ ;  /* 0x000000041d007c24 */ /* 0x000fe4000f8e02ff */
[----:B------:R-:W-:-:S04]  /*143f0*/  IMAD.WIDE.U32 R2, R18, UR4, R2 ;  /* 0x0000000412027c25 */ /* 0x000fc8000f8e0002 */
[----:B------:R-:W-:Y:S01]  /*14400*/  IMAD R0, R18, UR5, R0 ;  /* 0x0000000512007c24 */ /* 0x000fe2000f8e0200 */
[----:B------:R-:W-:Y:S01]  /*14410*/  ULDC.64 UR4, c[0x0][0x2e8] ;  /* 0x0000ba0000047ab9 */ /* 0x000fe20000000a00 */
[----:B-1----:R-:W-:Y:S02]  /*14420*/  LOP3.LUT R5, R4, 0x7f, RZ, 0xc0, !PT ;  /* 0x0000007f04057812 */ /* 0x002fe400078ec0ff */
        /* <DEDUP_REMOVED lines=16> */
[----:B------:R-:W-:-:S03]  /*14530*/  @P0 LEA R6, R5, R23, 0x1 ;  /* 0x0000001705060211 */ /* 0x000fc600078e08ff */
        /* <DEDUP_REMOVED lines=50> */
.L_x_1748:
        /* <DEDUP_REMOVED lines=10> */
.L_x_1598:
        /* <DEDUP_REMOVED lines=11> */
.L_x_1599:
[----:B------:R1:W5:Y:S01]  /*149b0*/  LDL.LU R0, [R1+0x20] ;  /* 0x0000200001007983 */ /* 0x0003620000300800 */
[----:B------:R1:W-:Y:S02]  /*149c0*/  SYNCS.ARRIVE.TRANS64.A1T0 RZ, [R30+URZ+0x32430], RZ ;  /* 0x032430ff1eff79a7 */ /* 0x0003e4000810003f */
[----:B------:R-:W-:Y:S05]  /*149d0*/  WARPSYNC.ALL ;  /* 0x0000000000007948 */ /* 0x000fea0003800000 */
[----:B------:R-:W-:Y:S01]  /*149e0*/  ULDC.64 UR4, c[0x0][0xaf8] ;  /* 0x0002be0000047ab9 */ /* 0x000fe20000000a00 */
[----:B------:R-:W-:Y:S01]  /*149f0*/  BSSY B6, `(.L_x_1600) ;  /* 0x000001d000067945 */ /* 0x000fe20003800000 */
[----:B------:R-:W-:Y:S01]  /*14a00*/  BAR.SYNC.DEFER_BLOCKING 0x8, 0x180 ;  /* 0x0206000000007b1d */ /* 0x000fe20000010000 */
[----:B------:R-:W-:-:S04]  /*14a10*/  ISETP.NE.U32.AND P0, PT, RZ, UR4, PT ;  /* 0x00000004ff007c0c */ /* 0x000fc8000bf05070 */
[----:B------:R-:W-:-:S04]  /*14a20*/  ISETP.NE.AND.EX P0, PT, RZ, UR5, PT, P0 ;  /* 0x00000005ff007c0c */ /* 0x000fc8000bf05300 */
[----:B0-----:R-:W-:-:S05]  /*14a30*/  SEL R3, R36, RZ, !P0 ;  /* 0x000000ff24037207 */ /* 0x001fca0004000000 */
[----:B------:R0:W-:Y:S01]  /*14a40*/  STL [R1+0x10], R3 ;  /* 0x0000100301007387 */ /* 0x0001e20000100800 */
[----:B-----5:R-:W-:Y:S01]  /*14a50*/  SEL R2, R0, RZ, !P0 ;  /* 0x000000ff00027207 */ /* 0x020fe20004000000 */
[----:B------:R-:W-:-:S04]  /*14a60*/  VIADD R0, R23, 0x18400 ;  /* 0x0001840017007836 */ /* 0x000fc80000000000 */
[----:B------:R0:W-:Y:S01]  /*14a70*/  STL [R1+0x3c], R2 ;  /* 0x00003c0201007387 */ /* 0x0001e20000100800 */
        /* <DEDUP_REMOVED lines=20> */
.L_x_1601:
[----:B------:R-:W-:Y:S05]  /*14bc0*/  BSYNC B6 ;  /* 0x0000000000067941 */ /* 0x000fea0003800000 */
.L_x_1600:
[----:B0-----:R-:W2:Y:S01]  /*14bd0*/  LDL R0, [R1+0x34] ;  /* 0x0000340001007983 */ /* 0x001ea20000100800 */
[----:B------:R-:W0:Y:S03]  /*14be0*/  LDC R6, c[0x0][0x448] ;  /* 0x00011200ff067b82 */ /* 0x000e260000000800 */
[----:B------:R-:W3:Y:S04]  /*14bf0*/  LDL R21, [R1+0x3c] ;  /* 0x00003c0001157983 */ /* 0x000ee80000100800 */
[----:B------:R-:W4:Y:S01]  /*14c00*/  LDL R20, [R1+0x10] ;  /* 0x0000100001147983 */ /* 0x000f220000100800 */
[----:B------:R-:W1:Y:S01]  /*14c10*/  S2R R2, SR_TID.X ;  /* 0x0000000000027919 */ /* 0x000e620000002100 */
[----:B------:R-:W-:Y:S01]  /*14c20*/  IMAD.SHL.U32 R17, R17, 0x80, RZ ;  /* 0x0000008011117824 */ /* 0x000fe200078e00ff */
[----:B------:R-:W-:Y:S01]  /*14c30*/  ULDC.64 UR4, c[0x0][0x298] ;  /* 0x0000a60000047ab9 */ /* 0x000fe20000000a00 */
[----:B------:R0:W5:Y:S02]  /*14c40*/  LDL R9, [R1+0x18] ;  /* 0x0000180001097983 */ /* 0x0001640000100800 */
[----:B0-----:R-:W-:-:S13]  /*14c50*/  ISETP.NE.AND P0, PT, R6, 0x1, PT ;  /* 0x000000010600780c */ /* 0x001fda0003f05270 */
[----:B------:R-:W0:Y:S01]  /*14c60*/  @P0 LDC R3, c[0x0][0x450] ;  /* 0x00011400ff030b82 */ /* 0x000e220000000800 */
[----:B-1----:R-:W-:-:S04]  /*14c70*/  LOP3.LUT R2, R2, 0x7f, RZ, 0xc0, !PT ;  /* 0x0000007f02027812 */ /* 0x002fc800078ec0ff */
[----:B------:R-:W-:Y:S01]  /*14c80*/  SHF.R.U32.HI R2, RZ, 0x3, R2 ;  /* 0x00000003ff027819 */ /* 0x000fe20000011602 */
[----:B------:R-:W1:Y:S02]  /*14c90*/  S2R R5, SR_TID.X ;  /* 0x0000000000057919 */ /* 0x000e640000002100 */
[----:B-1----:R-:W-:-:S05]  /*14ca0*/  IMAD.SHL.U32 R7, R5, 0x8, RZ ;  /* 0x0000000805077824 */ /* 0x002fca00078e00ff */
[----:B------:R-:W-:Y:S01]  /*14cb0*/  LOP3.LUT R7, R7, 0x38, RZ, 0xc0, !PT ;  /* 0x0000003807077812 */ /* 0x000fe200078ec0ff */
[----:B--2---:R-:W-:Y:S02]  /*14cc0*/  IMAD.MOV.U32 R4, RZ, RZ, R0 ;  /* 0x000000ffff047224 */ /* 0x004fe400078e0000 */
[----:B------:R-:W1:Y:S02]  /*14cd0*/  S2R R0, SR_TID.X ;  /* 0x0000000000007919 */ /* 0x000e640000002100 */
[----:B-1----:R-:W-:-:S05]  /*14ce0*/  IMAD.SHL.U32 R0, R0, 0x10, RZ ;  /* 0x0000001000007824 */ /* 0x002fca00078e00ff */
[----:B------:R-:W-:Y:S02]  /*14cf0*/  LOP3.LUT R0, R2, 0x70, R0, 0xf8, !PT ;  /* 0x0000007002007812 */ /* 0x000fe400078ef800 */
[----:B------:R-:W1:Y:S02]  /*14d00*/  @P0 LDC R2, c[0x0][0x44c] ;  /* 0x00011300ff020b82 */ /* 0x000e640000000800 */
[----:B------:R-:W-:Y:S01]  /*14d10*/  LOP3.LUT R36, R0, R17, RZ, 0xfc, !PT ;  /* 0x0000001100247212 */ /* 0x000fe200078efcff */
[----:B------:R-:W-:-:S04]  /*14d20*/  IMAD R4, R4, UR4, RZ ;  /* 0x0000000404047c24 */ /* 0x000fc8000f8e02ff */
[----:B------:R-:W-:Y:S02]  /*14d30*/  IMAD.MOV.U32 R0, RZ, RZ, R36 ;  /* 0x000000ffff007224 */ /* 0x000fe400078e0024 */
[----:B------:R-:W-:Y:S02]  /*14d40*/  IMAD R4, R37, UR5, R4 ;  /* 0x0000000525047c24 */ /* 0x000fe4000f8e0204 */
[----:B-1----:R-:W-:-:S05]  /*14d50*/  @P0 IMAD.HI.U32 R2, R36, R2, RZ ;  /* 0x0000000224020227 */ /* 0x002fca00078e00ff */
[----:B0-----:R-:W-:Y:S01]  /*14d60*/  @P0 SHF.R.U32.HI R0, RZ, R3, R2 ;  /* 0x00000003ff000219 */ /* 0x001fe20000011602 */
        /* <DEDUP_REMOVED lines=9> */
[----:B----4-:R-:W-:-:S04]  /*14e00*/  IMAD.WIDE.U32 R2, R20, UR4, R2 ;  /* 0x0000000414027c25 */ /* 0x010fc8000f8e0002 */
[----:B------:R-:W-:Y:S01]  /*14e10*/  IMAD R4, R20, UR5, R4 ;  /* 0x0000000514047c24 */ /* 0x000fe2000f8e0204 */
[----:B------:R-:W-:-:S03]  /*14e20*/  ULDC.64 UR4, c[0x0][0x2d0] ;  /* 0x0000b40000047ab9 */ /* 0x000fc60000000a00 */
[----:B------:R-:W-:Y:S01]  /*14e30*/  IMAD.IADD R3, R3, 0x1, R4 ;  /* 0x0000000103037824 */ /* 0x000fe200078e0204 */
[----:B------:R-:W-:-:S05]  /*14e40*/  SHF.R.S32.HI R4, RZ, 0x1f, R0 ;  /* 0x0000001fff047819 */ /* 0x000fca0000011400 */
[----:B------:R-:W-:Y:S02]  /*14e50*/  IMAD R4, R4, UR4, RZ ;  /* 0x0000000404047c24 */ /* 0x000fe4000f8e02ff */
[----:B------:R-:W-:-:S04]  /*14e60*/  IMAD.WIDE.U32 R2, R0, UR4, R2 ;  /* 0x0000000400027c25 */ /* 0x000fc8000f8e0002 */
[----:B------:R-:W-:Y:S01]  /*14e70*/  IMAD R4, R0, UR5, R4 ;  /* 0x0000000500047c24 */ /* 0x000fe2000f8e0204 */
[----:B------:R-:W-:Y:S01]  /*14e80*/  ULDC.64 UR4, c[0x0][0x2c8] ;  /* 0x0000b20000047ab9 */ /* 0x000fe20000000a00 */
[----:B------:R-:W-:-:S04]  /*14e90*/  IMAD.MOV R0, RZ, RZ, -R0 ;  /* 0x000000ffff007224 */ /* 0x000fc800078e0a00 */
[----:B------:R-:W-:Y:S02]  /*14ea0*/  IMAD R0, R6, R0, R36 ;  /* 0x0000000006007224 */ /* 0x000fe400078e0224 */
[----:B------:R-:W-:-:S03]  /*14eb0*/  IMAD.IADD R3, R3, 0x1, R4 ;  /* 0x0000000103037824 */ /* 0x000fc600078e0204 */
[----:B------:R-:W-:Y:S01]  /*14ec0*/  SHF.R.S32.HI R4, RZ, 0x1f, R0 ;  /* 0x0000001fff047819 */ /* 0x000fe20000011400 */
[----:B------:R-:W-:-:S04]  /*14ed0*/  IMAD.WIDE.U32 R2, R0, UR4, R2 ;  /* 0x0000000400027c25 */ /* 0x000fc8000f8e0002 */
[----:B------:R-:W-:-:S04]  /*14ee0*/  IMAD R4, R4, UR4, RZ ;  /* 0x0000000404047c24 */ /* 0x000fc8000f8e02ff */
        /* <DEDUP_REMOVED lines=14> */
[----:B------:R-:W1:Y:S03]  /*14fd0*/  SHFL.IDX PT, R4, R3, RZ, 0x181f ;  /* 0x00181fff03047589 */ /* 0x000e6600000e0000 */
[C---:B------:R-:W-:Y:S01]  /*14fe0*/  VIADD R6, R17.reuse, 0x10 ;  /* 0x0000001011067836 */ /* 0x040fe20000000000 */
[C---:B------:R-:W-:Y:S01]  /*14ff0*/  ISETP.GE.AND P0, PT, R17.reuse, R2, PT ;  /* 0x000000021100720c */ /* 0x040fe20003f06270 */
[----:B------:R-:W-:-:S03]  /*15000*/  VIADD R8, R17, 0x30 ;  /* 0x0000003011087836 */ /* 0x000fc60000000000 */
[----:B------:R2:W-:Y:S09]  /*15010*/  STL [R1+0x20], R6 ;  /* 0x0000200601007387 */ /* 0x0005f20000100800 */
        /* <DEDUP_REMOVED lines=8> */
[----:B--2---:R-:W-:-:S05]  /*150a0*/  VIADD R6, R17, 0x20 ;  /* 0x0000002011067836 */ /* 0x004fca0000000000 */
[----:B------:R-:W-:Y:S04]  /*150b0*/  STL [R1+0x24], R6 ;  /* 0x0000240601007387 */ /* 0x000fe80000100800 */
[----:B------:R-:W-:Y:S04]  /*150c0*/  STL [R1+0x28], R8 ;  /* 0x0000280801007387 */ /* 0x000fe80000100800 */
[----:B0-----:R-:W0:Y:S04]  /*150d0*/  SHFL.IDX PT, R5, R0, 0x1, 0x181f ;  /* 0x00381f0000057f89 */ /* 0x001e2800000e0000 */
[----:B------:R-:W1:Y:S01]  /*150e0*/  SHFL.IDX PT, R4, R3, 0x1, 0x181f ;  /* 0x00381f0003047f89 */ /* 0x000e6200000e0000 */
[----:B0-----:R-:W-:-:S05]  /*150f0*/  @!P0 LEA R5, P2, R7, R5, 0x1 ;  /* 0x0000000507058211 */ /* 0x001fca00078408ff */
[----:B-1----:R-:W-:-:S05]  /*15100*/  @!P0 IMAD.X R4, RZ, RZ, R4, P2 ;  /* 0x000000ffff048224 */ /* 0x002fca00010e0604 */
[----:B------:R-:W-:-:S04]  /*15110*/  @!P0 LOP3.LUT R5, R5, R4, RZ, 0x3c, !PT ;  /* 0x0000000405058212 */ /* 0x000fc800078e3cff */
[----:B------:R-:W-:-:S04]  /*15120*/  @!P0 LOP3.LUT R4, R5, R4, RZ, 0x3c, !PT ;  /* 0x0000000405048212 */ /* 0x000fc800078e3cff */
[----:B------:R-:W-:-:S05]  /*15130*/  @!P0 LOP3.LUT R5, R5, R4, RZ, 0x3c, !PT ;  /* 0x0000000405058212 */ /* 0x000fca00078e3cff */
[----:B------:R0:W-:Y:S01]  /*15140*/  @!P0 LDGSTS.E.BYPASS.LTC128B.128 [R26+0x18c00], desc[UR60][R4.64], !P1 ;  /* 0x18c00000041a8fae */ /* 0x0001e2000c901d7c */
[----:B------:R-:W-:-:S03]  /*15150*/  ISETP.GE.AND P0, PT, R6, R2, PT ;  /* 0x000000020600720c */ /* 0x000fc60003f06270 */
[----:B------:R-:W-:Y:S04]  /*15160*/  SHFL.IDX PT, R6, R3, 0x3, 0x181f ;  /* 0x00781f0003067f89 */ /* 0x000fe800000e0000 */
[----:B0-----:R-:W0:Y:S04]  /*15170*/  SHFL.IDX PT, R5, R0, 0x2, 0x181f ;  /* 0x00581f0000057f89 */ /* 0x001e2800000e0000 */
[----:B------:R-:W1:Y:S02]  /*15180*/  SHFL.IDX PT, R4, R3, 0x2, 0x181f ;  /* 0x00581f0003047f89 */ /* 0x000e6400000e0000 */
[----:B0-----:R-:W-:-:S05]  /*15190*/  @!P0 LEA R5, P2, R7, R5, 0x1 ;  /* 0x0000000507058211 */ /* 0x001fca00078408ff */
[----:B-1----:R-:W-:-:S05]  /*151a0*/  @!P0 IMAD.X R4, RZ, RZ, R4, P2 ;  /* 0x000000ffff048224 */ /* 0x002fca00010e0604 */
[----:B------:R-:W-:-:S04]  /*151b0*/  @!P0 LOP3.LUT R5, R5, R4, RZ, 0x3c, !PT ;  /* 0x0000000405058212 */ /* 0x000fc800078e3cff */
[----:B------:R-:W-:-:S04]  /*151c0*/  @!P0 LOP3.LUT R4, R5, R4, RZ, 0x3c, !PT ;  /* 0x0000000405048212 */ /* 0x000fc800078e3cff */
[----:B------:R-:W-:-:S05]  /*151d0*/  @!P0 LOP3.LUT R5, R5, R4, RZ, 0x3c, !PT ;  /* 0x0000000405058212 */ /* 0x000fca00078e3cff */
[----:B------:R0:W-:Y:S01]  /*151e0*/  @!P0 LDGSTS.E.BYPASS.LTC128B.128 [R26+0x19400], desc[UR60][R4.64], !P1 ;  /* 0x19400000041a8fae */ /* 0x0001e2000c901d7c */
[----:B------:R-:W-:Y:S01]  /*151f0*/  ISETP.GE.AND P0, PT, R8, R2, PT ;  /* 0x000000020800720c */ /* 0x000fe20003f06270 */
[----:B------:R-:W-:-:S05]  /*15200*/  VIADD R8, R17, 0x40 ;  /* 0x0000004011087836 */ /* 0x000fca0000000000 */
[----:B------:R-:W-:Y:S04]  /*15210*/  STL [R1+0x2c], R8 ;  /* 0x00002c0801007387 */ /* 0x000fe80000100800 */
[----:B0-----:R-:W0:Y:S03]  /*15220*/  SHFL.IDX PT, R4, R0, 0x3, 0x181f ;  /* 0x00781f0000047f89 */ /* 0x001e2600000e0000 */
[----:B0-----:R-:W-:-:S05]  /*15230*/  @!P0 LEA R5, P2, R7, R4, 0x1 ;  /* 0x0000000407058211 */ /* 0x001fca00078408ff */
[----:B------:R-:W-:Y:S02]  /*15240*/  @!P0 IMAD.X R4, RZ, RZ, R6, P2 ;  /* 0x000000ffff048224 */ /* 0x000fe400010e0606 */
[----:B------:R-:W-:Y:S03]  /*15250*/  SHFL.IDX PT, R6, R3, 0x4, 0x181f ;  /* 0x00981f0003067f89 */ /* 0x000fe600000e0000 */
        /* <DEDUP_REMOVED lines=22> */
[-C--:B------:R-:W-:Y:S01]  /*153c0*/  @!P0 LOP3.LUT R5, R5, R4.reuse, RZ, 0x3c, !PT ;  /* 0x0000000405058212 */ /* 0x080fe200078e3cff */
[----:B------:R-:W-:Y:S03]  /*153d0*/  SHFL.IDX PT, R3, R3, 0x7, 0x181f ;  /* 0x00f81f0003037f89 */ /* 0x000fe600000e0000 */
[----:B------:R-:W-:-:S04]  /*153e0*/  @!P0 LOP3.LUT R4, R5, R4, RZ, 0x3c, !PT ;  /* 0x0000000405048212 */ /* 0x000fc800078e3cff */
[----:B------:R-:W-:-:S05]  /*153f0*/  @!P0 LOP3.LUT R5, R5, R4, RZ, 0x3c, !PT ;  /* 0x0000000405058212 */ /* 0x000fca00078e3cff */
[----:B------:R0:W-:Y:S01]  /*15400*/  @!P0 LDGSTS.E.BYPASS.LTC128B.128 [R26+0x1ac00], desc[UR60][R4.64], !P1 ;  /* 0x1ac00000041a8fae */ /* 0x0001e2000c901d7c */
[----:B------:R-:W-:-:S03]  /*15410*/  ISETP.GE.AND P0, PT, R8, R2, PT ;  /* 0x000000020800720c */ /* 0x000fc60003f06270 */
[----:B0-----:R-:W0:Y:S04]  /*15420*/  SHFL.IDX PT, R4, R0, 0x6, 0x181f ;  /* 0x00d81f0000047f89 */ /* 0x001e2800000e0000 */
[----:B------:R-:W1:Y:S06]  /*15430*/  SHFL.IDX PT, R0, R0, 0x7, 0x181f ;  /* 0x00f81f0000007f89 */ /* 0x000e6c00000e0000 */
[----:B0-----:R-:W-:-:S05]  /*15440*/  @!P0 LEA R5, P2, R7, R4, 0x1 ;  /* 0x0000000407058211 */ /* 0x001fca00078408ff */
[----:B------:R-:W-:-:S05]  /*15450*/  @!P0 IMAD.X R4, RZ, RZ, R6, P2 ;  /* 0x000000ffff048224 */ /* 0x000fca00010e0606 */
[----:B------:R-:W-:-:S04]  /*15460*/  @!P0 LOP3.LUT R5, R5, R4, RZ, 0x3c, !PT ;  /* 0x0000000405058212 */ /* 0x000fc800078e3cff */
[----:B------:R-:W-:-:S04]  /*15470*/  @!P0 LOP3.LUT R4, R5, R4, RZ, 0x3c, !PT ;  /* 0x0000000405048212 */ /* 0x000fc800078e3cff */
[----:B------:R-:W-:-:S05]  /*15480*/  @!P0 LOP3.LUT R5, R5, R4, RZ, 0x3c, !PT ;  /* 0x0000000405058212 */ /* 0x000fca00078e3cff */
[----:B-1----:R2:W-:Y:S02]  /*15490*/  @!P0 LDGSTS.E.BYPASS.LTC128B.128 [R26+0x1b400], desc[UR60][R4.64], !P1 ;  /* 0x1b400000041a8fae */ /* 0x0025e4000c901d7c */
.L_x_1765:
[----:B0-2---:R-:W-:-:S05]  /*154a0*/  VIADD R4, R17, 0x70 ;  /* 0x0000007011047836 */ /* 0x005fca0000000000 */
[----:B------:R-:W-:Y:S01]  /*154b0*/  ISETP.GE.AND P0, PT, R4, R2, PT ;  /* 0x000000020400720c */ /* 0x000fe20003f06270 */
[----:B------:R0:W-:-:S12]  /*154c0*/  STL [R1+0x44], R4 ;  /* 0x0000440401007387 */ /* 0x0001d80000100800 */
[----:B------:R-:W-:-:S05]  /*154d0*/  @!P0 LEA R2, P2, R7, R0, 0x1 ;  /* 0x0000000007028211 */ /* 0x000fca00078408ff */
[----:B------:R-:W-:-:S05]  /*154e0*/  @!P0 IMAD.X R3, RZ, RZ, R3, P2 ;  /* 0x000000ffff038224 */ /* 0x000fca00010e0603 */
[----:B------:R-:W-:Y:S01]  /*154f0*/  @!PT LDS RZ, [RZ] ;  /* 0x00000000fffff984 */ /* 0x000fe20000000800 */
[----:B------:R-:W-:Y:S01]  /*15500*/  @!PT LDS RZ, [RZ] ;  /* 0x00000000fffff984 */ /* 0x000fe20000000800 */
[----:B------:R-:W-:Y:S01]  /*15510*/  @!PT LDS RZ, [RZ] ;  /* 0x00000000fffff984 */ /* 0x000fe20000000800 */
[----:B------:R0:W-:Y:S01]  /*15520*/  @!P0 LDGSTS.E.BYPASS.LTC128B.128 [R26+0x1bc00], desc[UR60][R2.64], !P1 ;  /* 0x1bc00000021a8fae */ /* 0x0001e2000c901d7c */
[----:B------:R-:W-:Y:S01]  /*15530*/  PLOP3.LUT P0, PT, PT, PT, PT, 0x80, 0x0 ;  /* 0x000000000000781c */ /* 0x000fe20003f0f070 */
[----:B------:R-:W-:-:S12]  /*15540*/  NOP ;  /* 0x0000000000007918 */ /* 0x000fd80000000000 */
.L_x_1603:
        /* <DEDUP_REMOVED lines=28> */
.L_x_1605:
[----:B------:R-:W-:Y:S05]  /*15710*/  BSYNC B6 ;  /* 0x0000000000067941 */ /* 0x000fea0003800000 */
.L_x_1604:
[----:B0-----:R-:W2:Y:S01]  /*15720*/  LDL.LU R2, [R1+0x34] ;  /* 0x0000340001027983 */ /* 0x001ea20000300800 */
[----:B------:R-:W0:Y:S01]  /*15730*/  LDC R6, c[0x0][0x448] ;  /* 0x00011200ff067b82 */ /* 0x000e220000000800 */
[----:B------:R-:W-:Y:S02]  /*15740*/  ULDC.64 UR4, c[0x0][0x398] ;  /* 0x0000e60000047ab9 */ /* 0x000fe40000000a00 */
[----:B------:R-:W3:Y:S04]  /*15750*/  LDL.LU R21, [R1+0x3c] ;  /* 0x00003c0001157983 */ /* 0x000ee80000300800 */
[----:B------:R-:W4:Y:S01]  /*15760*/  LDL.LU R20, [R1+0x10] ;  /* 0x0000100001147983 */ /* 0x000f220000300800 */
[----:B------:R-:W-:Y:S01]  /*15770*/  IMAD.MOV.U32 R4, RZ, RZ, R36 ;  /* 0x000000ffff047224 */ /* 0x000fe200078e0024 */
[----:B------:R-:W1:Y:S01]  /*15780*/  S2R R8, SR_TID.X ;  /* 0x0000000000087919 */ /* 0x000e620000002100 */
[----:B0-----:R-:W-:-:S13]  /*15790*/  ISETP.NE.AND P0, PT, R6, 0x1, PT ;  /* 0x000000010600780c */ /* 0x001fda0003f05270 */
[----:B------:R-:W0:Y:S01]  /*157a0*/  @P0 LDC R5, c[0x0][0x450] ;  /* 0x00011400ff050b82 */ /* 0x000e220000000800 */
[----:B-1----:R-:W-:-:S05]  /*157b0*/  IMAD.SHL.U32 R7, R8, 0x8, RZ ;  /* 0x0000000808077824 */ /* 0x002fca00078e00ff */
[----:B------:R-:W-:Y:S01]  /*157c0*/  LOP3.LUT R7, R7, 0x38, RZ, 0xc0, !PT ;  /* 0x0000003807077812 */ /* 0x000fe200078ec0ff */
[----:B--2---:R-:W-:Y:S02]  /*157d0*/  IMAD R0, R2, UR4, RZ ;  /* 0x0000000402007c24 */ /* 0x004fe4000f8e02ff */
[----:B------:R-:W-:-:S04]  /*157e0*/  IMAD.WIDE.U32 R2, R37, UR4, RZ ;  /* 0x0000000425027c25 */ /* 0x000fc8000f8e00ff */
[----:B------:R-:W-:Y:S01]  /*157f0*/  IMAD R0, R37, UR5, R0 ;  /* 0x0000000525007c24 */ /* 0x000fe2000f8e0200 */
[----:B------:R-:W-:-:S04]  /*15800*/  ULDC.64 UR4, c[0x0][0x3d8] ;  /* 0x0000f60000047ab9 */ /* 0x000fc80000000a00 */
[----:B------:R-:W-:Y:S01]  /*15810*/  IADD3 R3, R3, R0, RZ ;  /* 0x0000000003037210 */ /* 0x000fe20007ffe0ff */
[----:B------:R-:W-:-:S04]  /*15820*/  IMAD R0, R29, UR4, RZ ;  /* 0x000000041d007c24 */ /* 0x000fc8000f8e02ff */
[C---:B------:R-:W-:Y:S02]  /*15830*/  IMAD R0, R18.reuse, UR5, R0 ;  /* 0x0000000512007c24 */ /* 0x040fe4000f8e0200 */
[----:B------:R-:W-:Y:S01]  /*15840*/  IMAD.WIDE.U32 R2, R18, UR4, R2 ;  /* 0x0000000412027c25 */ /* 0x000fe2000f8e0002 */
[----:B------:R-:W-:-:S03]  /*15850*/  ULDC.64 UR4, c[0x0][0x3e0] ;  /* 0x0000f80000047ab9 */ /* 0x000fc60000000a00 */
[----:B------:R-:W-:Y:S02]  /*15860*/  IMAD.IADD R3, R3, 0x1, R0 ;  /* 0x0000000103037824 */ /* 0x000fe400078e0200 */
[----:B---3--:R-:W-:Y:S02]  /*15870*/  IMAD R0, R21, UR4, RZ ;  /* 0x0000000415007c24 */ /* 0x008fe4000f8e02ff */
[----:B----4-:R-:W-:-:S04]  /*15880*/  IMAD.WIDE.U32 R2, R20, UR4, R2 ;  /* 0x0000000414027c25 */ /* 0x010fc8000f8e0002 */
[----:B------:R-:W-:Y:S01]  /*15890*/  IMAD R0, R20, UR5, R0 ;  /* 0x0000000514007c24 */ /* 0x000fe2000f8e0200 */
[----:B------:R-:W-:Y:S01]  /*158a0*/  ULDC.64 UR4, c[0x0][0x3d0] ;  /* 0x0000f40000047ab9 */ /* 0x000fe20000000a00 */
[----:B------:R-:W-:Y:S02]  /*158b0*/  IMAD.SHL.U32 R20, R8, 0x8, RZ ;  /* 0x0000000808147824 */ /* 0x000fe400078e00ff */
[----:B------:R-:W-:Y:S02]  /*158c0*/  IMAD.IADD R3, R3, 0x1, R0 ;  /* 0x0000000103037824 */ /* 0x000fe400078e0200 */
[----:B------:R-:W1:Y:S01]  /*158d0*/  @P0 LDC R0, c[0x0][0x44c] ;  /* 0x00011300ff000b82 */ /* 0x000e620000000800 */
[----:B------:R-:W-:-:S04]  /*158e0*/  LOP3.LUT R20, R20, 0x38, RZ, 0xc0, !PT ;  /* 0x0000003814147812 */ /* 0x000fc800078ec0ff */
[C---:B------:R-:W-:Y:S02]  /*158f0*/  LOP3.LUT R10, R20.reuse, 0x40, RZ, 0xfc, !PT ;  /* 0x00000040140a7812 */ /* 0x040fe400078efcff */
[C---:B------:R-:W-:Y:S02]  /*15900*/  LOP3.LUT R9, R20.reuse, 0x80, RZ, 0xfc, !PT ;  /* 0x0000008014097812 */ /* 0x040fe400078efcff */
[----:B------:R-:W-:Y:S01]  /*15910*/  LOP3.LUT R8, R20, 0xc0, RZ, 0xfc, !PT ;  /* 0x000000c014087812 */ /* 0x000fe200078efcff */
[----:B-1----:R-:W-:-:S05]  /*15920*/  @P0 IMAD.HI.U32 R0, R36, R0, RZ ;  /* 0x0000000024000227 */ /* 0x002fca00078e00ff */
[----:B0-----:R-:W-:-:S04]  /*15930*/  @P0 SHF.R.U32.HI R4, RZ, R5, R0 ;  /* 0x00000005ff040219 */ /* 0x001fc80000011600 */
[--C-:B------:R-:W-:Y:S01]  /*15940*/  SHF.R.S32.HI R5, RZ, 0x1f, R4.reuse ;  /* 0x0000001fff057819 */ /* 0x100fe20000011404 */
[----:B------:R-:W-:Y:S02]  /*15950*/  IMAD.MOV R0, RZ, RZ, -R4 ;  /* 0x000000ffff007224 */ /* 0x000fe400078e0a04 */
[----:B------:R-:W-:-:S04]  /*15960*/  IMAD.WIDE.U32 R2, R4, UR4, R2 ;  /* 0x0000000404027c25 */ /* 0x000fc8000f8e0002 */
[----:B------:R-:W-:Y:S02]  /*15970*/  IMAD R0, R6, R0, R36 ;  /* 0x0000000006007224 */ /* 0x000fe400078e0224 */
        /* <DEDUP_REMOVED lines=9> */
[C---:B------:R-:W-:Y:S01]  /*15a10*/  LEA R4, P0, R2.reuse, UR4, 0x1 ;  /* 0x0000000402047c11 */ /* 0x040fe2000f8008ff */
[----:B------:R-:W-:Y:S01]  /*15a20*/  IMAD.IADD R0, R3, 0x1, R0 ;  /* 0x0000000103007824 */ /* 0x000fe200078e0200 */
[----:B------:R-:W-:Y:S02]  /*15a30*/  ULDC UR4, c[0x0][0x3b8] ;  /* 0x0000ee0000047ab9 */ /* 0x000fe40000000800 */
[----:B------:R-:W-:Y:S02]  /*15a40*/  ISETP.GE.AND P4, PT, R7, UR4, PT ;  /* 0x0000000407007c0c */ /* 0x000fe4000bf86270 */
[----:B------:R-:W-:Y:S01]  /*15a50*/  LEA.HI.X R0, R2, UR5, R0, 0x1, P0 ;  /* 0x0000000502007c11 */ /* 0x000fe200080f0c00 */
[----:B------:R-:W-:Y:S01]  /*15a60*/  UMOV UR5, 0xffffffff ;  /* 0xffffffff00057882 */ /* 0x000fe20000000000 */
[----:B------:R-:W-:-:S02]  /*15a70*/  ISETP.GE.AND P3, PT, R10, UR4, PT ;  /* 0x000000040a007c0c */ /* 0x000fc4000bf66270 */
[----:B------:R-:W-:Y:S02]  /*15a80*/  ISETP.GE.AND P2, PT, R9, UR4, PT ;  /* 0x0000000409007c0c */ /* 0x000fe4000bf46270 */
[----:B------:R-:W-:Y:S01]  /*15a90*/  ISETP.GE.AND P1, PT, R8, UR4, PT ;  /* 0x0000000408007c0c */ /* 0x000fe2000bf26270 */
[----:B------:R-:W-:-:S12]  /*15aa0*/  BRA.DIV UR5, `(.L_x_1606) ;  /* 0x0000005605c87947 */ /* 0x000fd8000b800000 */
[----:B------:R-:W2:Y:S04]  /*15ab0*/  LDL.LU R3, [R1+0x28] ;  /* 0x0000280001037983 */ /* 0x000ea80000300800 */
[----:B------:R-:W3:Y:S04]  /*15ac0*/  LDL.LU R10, [R1+0x20] ;  /* 0x00002000010a7983 */ /* 0x000ee80000300800 */
[----:B------:R-:W4:Y:S04]  /*15ad0*/  LDL.LU R9, [R1+0x2c] ;  /* 0x00002c0001097983 */ /* 0x000f280000300800 */
[----:B------:R-:W5:Y:S04]  /*15ae0*/  LDL.LU R8, [R1+0x24] ;  /* 0x0000240001087983 */ /* 0x000f680000300800 */
[----:B------:R-:W2:Y:S04]  /*15af0*/  LDL.LU R11, [R1+0x18] ;  /* 0x00001800010b7983 */ /* 0x000ea80000300800 */
[----:B------:R-:W-:Y:S01]  /*15b00*/  SHFL.IDX PT, R2, R0, RZ, 0x181f ;  /* 0x00181fff00027589 */ /* 0x000fe200000e0000 */
[----:B--2---:R-:W-:-:S02]  /*15b10*/  IMAD R5, R11, R6, RZ ;  /* 0x000000060b057224 */ /* 0x004fc400078e02ff */
[----:B------:R-:W-:Y:S01]  /*15b20*/  IMAD.MOV.U32 R11, RZ, RZ, R3 ;  /* 0x000000ffff0b7224 */ /* 0x000fe200078e0003 */
[----:B------:R-:W-:Y:S02]  /*15b30*/  SHFL.IDX PT, R6, R0, 0x1, 0x181f ;  /* 0x00381f0000067f89 */ /* 0x000fe400000e0000 */
[----:B------:R-:W-:Y:S02]  /*15b40*/  ISETP.GE.AND P0, PT, R17, R5, PT ;  /* 0x000000051100720c */ /* 0x000fe40003f06270 */
[----:B------:R-:W0:Y:S11]  /*15b50*/  SHFL.IDX PT, R3, R4, RZ, 0x181f ;  /* 0x00181fff04037589 */ /* 0x000e3600000e0000 */
[----:B0-----:R-:W-:-:S05]  /*15b60*/  @!P0 LEA R3, P6, R7, R3, 0x1 ;  /* 0x0000000307038211 */ /* 0x001fca00078c08ff */
[----:B------:R-:W-:-:S05]  /*15b70*/  @!P0 IMAD.X R2, RZ, RZ, R2, P6 ;  /* 0x000000ffff028224 */ /* 0x000fca00030e0602 */
[----:B------:R-:W-:-:S04]  /*15b80*/  @!P0 LOP3.LUT R3, R3, R2, RZ, 0x3c, !PT ;  /* 0x0000000203038212 */ /* 0x000fc800078e3cff */
[----:B------:R-:W-:-:S04]  /*15b90*/  @!P0 LOP3.LUT R2, R3, R2, RZ, 0x3c, !PT ;  /* 0x0000000203028212 */ /* 0x000fc800078e3cff */
[----:B------:R-:W-:-:S05]  /*15ba0*/  @!P0 LOP3.LUT R3, R3, R2, RZ, 0x3c, !PT ;  /* 0x0000000203038212 */ /* 0x000fca00078e3cff */
[----:B------:R-:W-:Y:S04]  /*15bb0*/  @!P0 LDGSTS.E.BYPASS.LTC128B.128 [R26+0x22400], desc[UR60][R2.64], !P4 ;  /* 0x22400000021a8fae */ /* 0x000fe8000e101d7c */
[----:B------:R-:W-:Y:S04]  /*15bc0*/  @!P0 LDGSTS.E.BYPASS.LTC128B.128 [R26+0x26400], desc[UR60][R2.64+0x80], !P3 ;  /* 0x26400080021a8fae */ /* 0x000fe8000d901d7c */
[----:B------:R-:W-:Y:S04]  /*15bd0*/  @!P0 LDGSTS.E.BYPASS.LTC128B.128 [R26+0x2a400], desc[UR60][R2.64+0x100], !P2 ;  /* 0x2a400100021a8fae */ /* 0x000fe8000d101d7c */
[----:B------:R0:W-:Y:S01]  /*15be0*/  @!P0 LDGSTS.E.BYPASS.LTC128B.128 [R26+0x2e400], desc[UR60][R2.64+0x180], !P1 ;  /* 0x2e400180021a8fae */ /* 0x0001e2000c901d7c */
[----:B---3--:R-:W-:Y:S01]  /*15bf0*/  ISETP.GE.AND P0, PT, R10, R5, PT ;  /* 0x000000050a00720c */ /* 0x008fe20003f06270 */
[----:B----4-:R-:W-:-:S02]  /*15c00*/  IMAD.MOV.U32 R10, RZ, RZ, R9 ;  /* 0x000000ffff0a7224 */ /* 0x010fc400078e0009 */
[----:B------:R-:W2:Y:S04]  /*15c10*/  LDL.LU R9, [R1+0x30] ;  /* 0x0000300001097983 */ /* 0x000ea80000300800 */
[----:B0-----:R-:W0:Y:S06]  /*15c20*/  SHFL.IDX PT, R2, R4, 0x1, 0x181f ;  /* 0x00381f0004027f89 */ /* 0x001e2c00000e0000 */
[----:B0-----:R-:W-:-:S05]  /*15c30*/  @!P0 LEA R2, P6, R7, R2, 0x1 ;  /* 0x0000000207028211 */ /* 0x001fca00078c08ff */
[----:B------:R-:W-:Y:S02]  /*15c40*/  @!P0 IMAD.X R3, RZ, RZ, R6, P6 ;  /* 0x000000ffff038224 */ /* 0x000fe400030e0606 */
[----:B------:R-:W-:Y:S04]  /*15c50*/  SHFL.IDX PT, R6, R0, 0x2, 0x181f ;  /* 0x00581f0000067f89 */ /* 0x000fe800000e0000 */
[----:B------:R-:W-:Y:S04]  /*15c60*/  @!P0 LDGSTS.E.BYPASS.LTC128B.128 [R26+0x22c00], desc[UR60][R2.64], !P4 ;  /* 0x22c00000021a8fae */ /* 0x000fe8000e101d7c */
[----:B------:R-:W-:Y:S04]  /*15c70*/  @!P0 LDGSTS.E.BYPASS.LTC128B.128 [R26+0x26c00], desc[UR60][R2.64+0x80], !P3 ;  /* 0x26c00080021a8fae */ /* 0x000fe8000d901d7c */
[----:B------:R-:W-:Y:S04]  /*15c80*/  @!P0 LDGSTS.E.BYPASS.LTC128B.128 [R26+0x2ac00], desc[UR60][R2.64+0x100], !P2 ;  /* 0x2ac00100021a8fae */ /* 0x000fe8000d101d7c */
[----:B------:R0:W-:Y:S01]  /*15c90*/  @!P0 LDGSTS.E.BYPASS.LTC128B.128 [R26+0x2ec00], desc[UR60][R2.64+0x180], !P1 ;  /* 0x2ec00180021a8fae */ /* 0x0001e2000c901d7c */
[----:B-----5:R-:W-:-:S03]  /*15ca0*/  ISETP.GE.AND P0, PT, R8, R5, PT ;  /* 0x000000050800720c */ /* 0x020fc60003f06270 */
[----:B------:R-:W3:Y:S04]  /*15cb0*/  LDL.LU R8, [R1+0x38] ;  /* 0x0000380001087983 */ /* 0x000ee80000300800 */
[----:B0-----:R-:W0:Y:S06]  /*15cc0*/  SHFL.IDX PT, R2, R4, 0x2, 0x181f ;  /* 0x00581f0004027f89 */ /* 0x001e2c00000e0000 */
[----:B0-----:R-:W-:-:S05]  /*15cd0*/  @!P0 LEA R2, P6, R7, R2, 0x1 ;  /* 0x0000000207028211 */ /* 0x001fca00078c08ff */
[----:B------:R-:W-:-:S05]  /*15ce0*/  @!P0 IMAD.X R3, RZ, RZ, R6, P6 ;  /* 0x000000ffff038224 */ /* 0x000fca00030e0606 */
[----:B------:R-:W-:Y:S04]  /*15cf0*/  @!P0 LDGSTS.E.BYPASS.LTC128B.128 [R26+0x23400], desc[UR60][R2.64], !P4 ;  /* 0x23400000021a8fae */ /* 0x000fe8000e101d7c */
[----:B------:R-:W-:Y:S04]  /*15d00*/  @!P0 LDGSTS.E.BYPASS.LTC128B.128 [R26+0x27400], desc[UR60][R2.64+0x80], !P3 ;  /* 0x27400080021a8fae */ /* 0x000fe8000d901d7c */
[----:B------:R-:W-:Y:S04]  /*15d10*/  @!P0 LDGSTS.E.BYPASS.LTC128B.128 [R26+0x2b400], desc[UR60][R2.64+0x100], !P2 ;  /* 0x2b400100021a8fae */ /* 0x000fe8000d101d7c */
[----:B------:R0:W-:Y:S04]  /*15d20*/  @!P0 LDGSTS.E.BYPASS.LTC128B.128 [R26+0x2f400], desc[UR60][R2.64+0x180], !P1 ;  /* 0x2f400180021a8fae */ /* 0x0001e8000c901d7c */
[----:B------:R-:W-:Y:S04]  /*15d30*/  SHFL.IDX PT, R6, R0, 0x3, 0x181f ;  /* 0x00781f0000067f89 */ /* 0x000fe800000e0000 */
[----:B0-----:R-:W0:Y:S01]  /*15d40*/  SHFL.IDX PT, R2, R4, 0x3, 0x181f ;  /* 0x00781f0004027f89 */ /* 0x001e2200000e0000 */
[----:B------:R-:W-:-:S13]  /*15d50*/  ISETP.GE.AND P0, PT, R11, R5, PT ;  /* 0x000000050b00720c */ /* 0x000fda0003f06270 */
        /* <DEDUP_REMOVED lines=17> */
[----:B--2---:R-:W-:-:S13]  /*15e70*/  ISETP.GE.AND P0, PT, R9, R5, PT ;  /* 0x000000050900720c */ /* 0x004fda0003f06270 */
        /* <DEDUP_REMOVED lines=8> */
[----:B---3--:R-:W-:-:S13]  /*15f00*/  ISETP.GE.AND P0, PT, R8, R5, PT ;  /* 0x000000050800720c */ /* 0x008fda0003f06270 */
[----:B0-----:R-:W-:-:S05]  /*15f10*/  @!P0 LEA R2, P5, R7, R2, 0x1 ;  /* 0x0000000207028211 */ /* 0x001fca00078a08ff */
[----:B------:R-:W-:-:S05]  /*15f20*/  @!P0 IMAD.X R3, RZ, RZ, R6, P5 ;  /* 0x000000ffff038224 */ /* 0x000fca00028e0606 */
[----:B------:R-:W-:Y:S04]  /*15f30*/  @!P0 LDGSTS.E.BYPASS.LTC128B.128 [R26+0x25400], desc[UR60][R2.64], !P4 ;  /* 0x25400000021a8fae */ /* 0x000fe8000e101d7c */
[----:B------:R-:W-:Y:S04]  /*15f40*/  @!P0 LDGSTS.E.BYPASS.LTC128B.128 [R26+0x29400], desc[UR60][R2.64+0x80], !P3 ;  /* 0x29400080021a8fae */ /* 0x000fe8000d901d7c */
[----:B------:R-:W-:Y:S04]  /*15f50*/  @!P0 LDGSTS.E.BYPASS.LTC128B.128 [R26+0x2d400], desc[UR60][R2.64+0x100], !P2 ;  /* 0x2d400100021a8fae */ /* 0x000fe8000d101d7c */
[----:B------:R0:W-:Y:S04]  /*15f60*/  @!P0 LDGSTS.E.BYPASS.LTC128B.128 [R26+0x31400], desc[UR60][R2.64+0x180], !P1 ;  /* 0x31400180021a8fae */ /* 0x0001e8000c901d7c */
[----:B------:R1:W2:Y:S04]  /*15f70*/  SHFL.IDX PT, R6, R0, 0x7, 0x181f ;  /* 0x00f81f0000067f89 */ /* 0x0002a800000e0000 */
[----:B0-----:R1:W0:Y:S02]  /*15f80*/  SHFL.IDX PT, R2, R4, 0x7, 0x181f ;  /* 0x00f81f0004027f89 */ /* 0x00122400000e0000 */
.L_x_1783:
[----:B-1----:R-:W3:Y:S01]  /*15f90*/  LDL.LU R0, [R1+0x44] ;  /* 0x0000440001007983 */ /* 0x002ee20000300800 */
[----:B------:R-:W-:Y:S01]  /*15fa0*/  BSSY B0, `(.L_x_1607) ;  /* 0x000000c000007945 */ /* 0x000fe20003800000 */
[----:B---3--:R-:W-:-:S13]  /*15fb0*/  ISETP.GE.AND P0, PT, R0, R5, PT ;  /* 0x000000050000720c */ /* 0x008fda0003f06270 */
[----:B------:R-:W-:Y:S05]  /*15fc0*/  @P0 BRA `(.L_x_1608) ;  /* 0x0000000000240947 */ /* 0x000fea0003800000 */
[----:B0-----:R-:W-:-:S05]  /*15fd0*/  LEA R2, P0, R7, R2, 0x1 ;  /* 0x0000000207027211 */ /* 0x001fca00078008ff */
[----:B--2---:R-:W-:-:S05]  /*15fe0*/  IMAD.X R3, RZ, RZ, R6, P0 ;  /* 0x000000ffff037224 */ /* 0x004fca00000e0606 */
[----:B------:R-:W-:Y:S01]  /*15ff0*/  @!PT LDS RZ, [RZ] ;  /* 0x00000000fffff984 */ /* 0x000fe20000000800 */
[----:B------:R-:W-:Y:S01]  /*16000*/  @!PT LDS RZ, [RZ] ;  /* 0x00000000fffff984 */ /* 0x000fe20000000800 */
[----:B------:R-:W-:Y:S01]  /*16010*/  @!PT LDS RZ, [RZ] ;  /* 0x00000000fffff984 */ /* 0x000fe20000000800 */
[----:B------:R1:W-:Y:S04]  /*16020*/  LDGSTS.E.BYPASS.LTC128B.128 [R26+0x25c00], desc[UR60][R2.64], !P4 ;  /* 0x25c00000021a7fae */ /* 0x0003e8000e101d7c */
[----:B------:R1:W-:Y:S04]  /*16030*/  LDGSTS.E.BYPASS.LTC128B.128 [R26+0x29c00], desc[UR60][R2.64+0x80], !P3 ;  /* 0x29c00080021a7fae */ /* 0x0003e8000d901d7c */
[----:B------:R1:W-:Y:S04]  /*16040*/  LDGSTS.E.BYPASS.LTC128B.128 [R26+0x2dc00], desc[UR60][R2.64+0x100], !P2 ;  /* 0x2dc00100021a7fae */ /* 0x0003e8000d101d7c */
[----:B------:R1:W-:Y:S02]  /*16050*/  LDGSTS.E.BYPASS.LTC128B.128 [R26+0x31c00], desc[UR60][R2.64+0x180], !P1 ;  /* 0x31c00180021a7fae */ /* 0x0003e4000c901d7c */
.L_x_1608:
[----:B------:R-:W-:Y:S05]  /*16060*/  BSYNC B0 ;  /* 0x0000000000007941 */ /* 0x000fea0003800000 */
.L_x_1607:
[----:B------:R-:W-:Y:S01]  /*16070*/  NOP ;  /* 0x0000000000007918 */ /* 0x000fe20000000000 */
[----:B------:R-:W-:-:S13]  /*16080*/  PLOP3.LUT P0, PT, PT, PT, PT, 0x80, 0x0 ;  /* 0x000000000000781c */ /* 0x000fda0003f0f070 */
.L_x_1609:
[----:B------:R-:W-:Y:S02]  /*16090*/  PLOP3.LUT P1, PT, P1, P0, PT, 0xa2, 0x0 ;  /* 0x000000000000781c */ /* 0x000fe40000f21472 */
[----:B------:R-:W-:-:S08]  /*160a0*/  @P0 R2UR P1, UR4, R23 ;  /* 0x00000000170402ca */ /* 0x000fd00000020000 */
[----:B------:R-:W-:-:S05]  /*160b0*/  @P0 PLOP3.LUT P0, PT, P1, PT, PT, 0x80, 0x0 ;  /* 0x000000000000081c */ /* 0x000fca0000f0f070 */
[----:B------:R-:W-:Y:S01]  /*160c0*/  @!P1 SYNCS.ARRIVE.TRANS64.RED.A0T1 RZ, [UR4+0x32410], RZ ;  /* 0x032410ffffff99a7 */ /* 0x000fe20008200404 */
[----:B------:R-:W-:Y:S07]  /*160d0*/  @!P1 ARRIVES.LDGSTSBAR.64.TRANSCNT [UR4+0x32410] ;  /* 0x03241000ff0099b0 */ /* 0x000fee0008000a84 */
[----:B------:R-:W-:Y:S05]  /*160e0*/  @P0 BRA.U.ANY `(.L_x_1609) ;  /* 0xfffffffd00e80947 */ /* 0x000fea000393ffff */
[----:B01----:R-:W3:Y:S02]  /*160f0*/  LDL.LU R2, [R1+0x40] ;  /* 0x0000400001027983 */ /* 0x003ee40000300800 */
[----:B---3--:R-:W-:-:S05]  /*16100*/  VIADD R2, R2, 0x1 ;  /* 0x0000000102027836 */ /* 0x008fca0000000000 */
        /* <DEDUP_REMOVED lines=10> */
.L_x_1784:
[----:B------:R-:W-:Y:S05]  /*161b0*/  BSYNC B0 ;  /* 0x0000000000007941 */ /* 0x000fea0003800000 */
.L_x_1610:
[----:B------:R-:W3:Y:S02]  /*161c0*/  LDL R2, [R1+0x64] ;  /* 0x0000640001027983 */ /* 0x000ee40000100800 */
[----:B---3--:R-:W-:-:S13]  /*161d0*/  ISETP.NE.AND P0, PT, R2, 0x3, PT ;  /* 0x000000030200780c */ /* 0x008fda0003f05270 */
[----:B------:R-:W-:Y:S05]  /*161e0*/  @!P0 BRA `(.L_x_1612) ;  /* 0x0000000000048947 */ /* 0x000fea0003800000 */
[----:B------:R-:W-:Y:S01]  /*161f0*/  BPT.TRAP 0x1 ;  /* 0x000000040000795c */ /* 0x000fe20000300000 */
.L_x_1612:
[----:B------:R-:W3:Y:S01]  /*16200*/  LDL.LU R2, [R1+0x60] ;  /* 0x0000600001027983 */ /* 0x000ee20000300800 */
[C---:B------:R-:W-:Y:S01]  /*16210*/  LOP3.LUT P0, RZ, R22.reuse, 0x8, RZ, 0xc0, !PT ;  /* 0x0000000816ff7812 */ /* 0x040fe2000780c0ff */
[----:B------:R-:W-:Y:S01]  /*16220*/  BSSY B0, `(.L_x_1613) ;  /* 0x0000008000007945 */ /* 0x000fe20003800000 */
[----:B------:R-:W-:Y:S02]  /*16230*/  SHF.L.U32 R3, R27, 0x1f, RZ ;  /* 0x0000001f1b037819 */ /* 0x000fe400000006ff */
[----:B0-----:R-:W-:Y:S02]  /*16240*/  SEL R0, RZ, 0x4, P0 ;  /* 0x00000004ff007807 */ /* 0x001fe40000000000 */
[----:B------:R-:W-:-:S04]  /*16250*/  LOP3.LUT P1, RZ, R22, 0x10, RZ, 0xc0, !PT ;  /* 0x0000001016ff7812 */ /* 0x000fc8000782c0ff */
[----:B------:R-:W-:Y:S02]  /*16260*/  SEL R7, RZ, 0x2, P1 ;  /* 0x00000002ff077807 */ /* 0x000fe40000800000 */
[----:B------:R-:W0:Y:S02]  /*16270*/  SYNCS.PHASECHK.TRANS64.TRYWAIT P0, [R30+URZ+0x32460], R3 ;  /* 0x032460031e0075a7 */ /* 0x000e24000800017f */
[----:B---3--:R-:W-:Y:S01]  /*16280*/  IADD3 R7, R0, R7, R2 ;  /* 0x0000000700077210 */ /* 0x008fe20007ffe002 */
[----:B0-----:R-:W-:Y:S06]  /*16290*/  @!P0 BRA `(.L_x_1614) ;  /* 0x0000005c00348947 */ /* 0x001fec0003800000 */
.L_x_1785:
[----:B------:R-:W-:Y:S05]  /*162a0*/  BSYNC B0 ;  /* 0x0000000000007941 */ /* 0x000fea0003800000 */
.L_x_1613:
[----:B------:R-:W3:Y:S01]  /*162b0*/  LDL.LU R0, [R1+0x4c] ;  /* 0x00004c0001007983 */ /* 0x000ee20000300800 */
[----:B------:R-:W-:-:S03]  /*162c0*/  ULDC.64 UR4, c[0x0][0x328] ;  /* 0x0000ca0000047ab9 */ /* 0x000fc60000000a00 */
[----:B------:R-:W4:Y:S04]  /*162d0*/  LDL.LU R2, [R1+0x4] ;  /* 0x0000040001027983 */ /* 0x000f280000300800 */
[----:B------:R-:W5:Y:S04]  /*162e0*/  LDL.LU R5, [R1+0x54] ;  /* 0x0000540001057983 */ /* 0x000f680000300800 */
[----:B------:R-:W2:Y:S01]  /*162f0*/  LDL.LU R4, [R1] ;  /* 0x0000000001047983 */ /* 0x000ea20000300800 */
[C---:B------:R-:W-:Y:S02]  /*16300*/  LOP3.LUT P1, RZ, R22.reuse, 0x4, RZ, 0xc0, !PT ;  /* 0x0000000416ff7812 */ /* 0x040fe4000782c0ff */
[----:B------:R-:W-:Y:S01]  /*16310*/  LOP3.LUT P4, RZ, R22, 0x1, RZ, 0xc0, !PT ;  /* 0x0000000116ff7812 */ /* 0x000fe2000788c0ff */
[----:B---3--:R-:W-:-:S04]  /*16320*/  IMAD R0, R0, UR4, RZ ;  /* 0x0000000400007c24 */ /* 0x008fc8000f8e02ff */
[C---:B----4-:R-:W-:Y:S02]  /*16330*/  IMAD R0, R2.reuse, UR5, R0 ;  /* 0x0000000502007c24 */ /* 0x050fe4000f8e0200 */
[----:B0-----:R-:W-:Y:S01]  /*16340*/  IMAD.WIDE.U32 R2, R2, UR4, RZ ;  /* 0x0000000402027c25 */ /* 0x001fe2000f8e00ff */
[----:B------:R-:W-:-:S03]  /*16350*/  ULDC.64 UR4, c[0x0][0x338] ;  /* 0x0000ce0000047ab9 */ /* 0x000fc60000000a00 */
[----:B------:R-:W-:Y:S02]  /*16360*/  IMAD.IADD R3, R3, 0x1, R0 ;  /* 0x0000000103037824 */ /* 0x000fe400078e0200 */
[----:B-----5:R-:W-:Y:S02]  /*16370*/  IMAD R0, R5, UR4, RZ ;  /* 0x0000000405007c24 */ /* 0x020fe4000f8e02ff */
[----:B--2---:R-:W-:-:S04]  /*16380*/  IMAD.WIDE.U32 R2, R4, UR4, R2 ;  /* 0x0000000404027c25 */ /* 0x004fc8000f8e0002 */
[----:B------:R-:W-:Y:S01]  /*16390*/  IMAD R5, R4, UR5, R0 ;  /* 0x0000000504057c24 */ /* 0x000fe2000f8e0200 */
[----:B------:R-:W-:Y:S01]  /*163a0*/  ULDC.64 UR4, c[0x0][0x330] ;  /* 0x0000cc0000047ab9 */ /* 0x000fe20000000a00 */
[----:B------:R-:W-:Y:S01]  /*163b0*/  SEL R0, RZ, 0x8, P1 ;  /* 0x00000008ff007807 */ /* 0x000fe20000800000 */
[----:B------:R-:W-:Y:S02]  /*163c0*/  IMAD R4, R25, 0x6000, R33 ;  /* 0x0000600019047824 */ /* 0x000fe400078e0221 */
[----:B------:R-:W-:Y:S02]  /*163d0*/  IMAD.IADD R3, R3, 0x1, R5 ;  /* 0x0000000103037824 */ /* 0x000fe400078e0205 */
[----:B------:R-:W-:Y:S02]  /*163e0*/  IMAD R5, R29, UR4, RZ ;  /* 0x000000041d057c24 */ /* 0x000fe4000f8e02ff */
[----:B------:R-:W-:-:S04]  /*163f0*/  IMAD.WIDE.U32 R2, R18, UR4, R2 ;  /* 0x0000000412027c25 */ /* 0x000fc8000f8e0002 */
[----:B------:R-:W-:Y:S01]  /*16400*/  IMAD R5, R18, UR5, R5 ;  /* 0x0000000512057c24 */ /* 0x000fe2000f8e0205 */
[----:B------:R-:W-:Y:S01]  /*16410*/  ULDC.64 UR4, c[0x0][0x318] ;  /* 0x0000c60000047ab9 */ /* 0x000fe20000000a00 */
[----:B------:R-:W-:Y:S02]  /*16420*/  IMAD.IADD R7, R7, 0x1, R0 ;  /* 0x0000000107077824 */ /* 0x000fe400078e0200 */
        /* <DEDUP_REMOVED lines=8> */
[----:B------:R-:W-:Y:S01]  /*164b0*/  SHFL.IDX PT, R3, R6, RZ, 0x181f ;  /* 0x00181fff06037589 */ /* 0x000fe200000e0000 */
[----:B------:R-:W-:-:S03]  /*164c0*/  LOP3.LUT P1, RZ, R7, 0x4, RZ, 0xc0, !PT ;  /* 0x0000000407ff7812 */ /* 0x000fc6000782c0ff */
[----:B------:R-:W-:Y:S01]  /*164d0*/  SHFL.IDX PT, R14, R5, 0x1, 0x181f ;  /* 0x00381f00050e7f89 */ /* 0x000fe200000e0000 */
[----:B------:R-:W-:Y:S01]  /*164e0*/  ISETP.LT.OR P3, PT, R31, 0x1, !P1 ;  /* 0x000000011f00780c */ /* 0x000fe20004f61670 */
[----:B0-----:R-:W-:Y:S02]  /*164f0*/  IMAD.SHL.U32 R8, R2, 0x8, RZ ;  /* 0x0000000802087824 */ /* 0x001fe400078e00ff */
[----:B------:R-:W0:Y:S03]  /*16500*/  SHFL.IDX PT, R2, R5, RZ, 0x181f ;  /* 0x00181fff05027589 */ /* 0x000e2600000e0000 */
[----:B------:R-:W-:-:S05]  /*16510*/  LOP3.LUT R8, R8, 0x38, RZ, 0xc0, !PT ;  /* 0x0000003808087812 */ /* 0x000fca00078ec0ff */
[----:B------:R-:W-:-:S05]  /*16520*/  IMAD.SHL.U32 R0, R8, 0x2, RZ ;  /* 0x0000000208007824 */ /* 0x000fca00078e00ff */
[----:B0-----:R-:W-:-:S05]  /*16530*/  IADD3 R2, P0, R2, R0, RZ ;  /* 0x0000000002027210 */ /* 0x001fca0007f1e0ff */
[----:B------:R-:W-:Y:S01]  /*16540*/  IMAD.X R3, RZ, RZ, R3, P0 ;  /* 0x000000ffff037224 */ /* 0x000fe200000e0603 */
        /* <DEDUP_REMOVED lines=8> */
[----:B------:R-:W-:-:S03]  /*165d0*/  IADD3 R8, P3, R14, R0, RZ ;  /* 0x000000000e087210 */ /* 0x000fc60007f7e0ff */
        /* <DEDUP_REMOVED lines=48> */
.L_x_1799:
        /* <DEDUP_REMOVED lines=15> */
.L_x_1616:
        /* <DEDUP_REMOVED lines=11> */
.L_x_1617:
[----:B------:R-:W2:Y:S01]  /*16a80*/  LDL.LU R2, [R1+0x14] ;  /* 0x0000140001027983 */ /* 0x000ea20000300800 */
[----:B------:R0:W-:Y:S01]  /*16a90*/  SYNCS.ARRIVE.TRANS64.A1T0 RZ, [R30+URZ+0x32450], RZ ;  /* 0x032450ff1eff79a7 */ /* 0x0001e2000810003f */
[----:B------:R-:W-:Y:S01]  /*16aa0*/  BSSY B0, `(.L_x_1618) ;  /* 0x00000e1000007945 */ /* 0x000fe20003800000 */
[----:B--2---:R-:W-:-:S13]  /*16ab0*/  ISETP.GE.AND P0, PT, R2, 0x61, PT ;  /* 0x000000610200780c */ /* 0x004fda0003f06270 */
[----:B0-----:R-:W-:Y:S05]  /*16ac0*/  @!P0 BRA `(.L_x_1619) ;  /* 0x0000000c00788947 */ /* 0x001fea0003800000 */
[----:B------:R-:W2:Y:S02]  /*16ad0*/  LDL.LU R2, [R1+0x48] ;  /* 0x0000480001027983 */ /* 0x000ea40000300800 */
[----:B--2---:R-:W-:-:S07]  /*16ae0*/  VIADD R10, R2, 0xfffffffe ;  /* 0xfffffffe020a7836 */ /* 0x004fce0000000000 */
.L_x_1632:
[----:B--2---:R-:W2:Y:S01]  /*16af0*/  LDL R12, [R1+0x64] ;  /* 0x00006400010c7983 */ /* 0x004ea20000100800 */
[----:B0-----:R-:W0:Y:S01]  /*16b00*/  LDC R6, c[0x0][0x430] ;  /* 0x00010c00ff067b82 */ /* 0x001e220000000800 */
[----:B------:R-:W1:Y:S01]  /*16b10*/  S2R R2, SR_TID.X ;  /* 0x0000000000027919 */ /* 0x000e620000002100 */
[----:B---3--:R-:W3:Y:S01]  /*16b20*/  S2R R3, SR_TID.X ;  /* 0x0000000000037919 */ /* 0x008ee20000002100 */
[----:B0-----:R-:W-:Y:S02]  /*16b30*/  ISETP.NE.AND P0, PT, R6, 0x1, PT ;  /* 0x000000010600780c */ /* 0x001fe40003f05270 */
[----:B-1----:R-:W-:Y:S01]  /*16b40*/  LOP3.LUT R2, R2, 0x7f, RZ, 0xc0, !PT ;  /* 0x0000007f02027812 */ /* 0x002fe200078ec0ff */
[----:B---3--:R-:W-:-:S03]  /*16b50*/  IMAD.SHL.U32 R4, R3, 0x10, RZ ;  /* 0x0000001003047824 */ /* 0x008fc600078e00ff */
[----:B------:R-:W-:-:S07]  /*16b60*/  SHF.R.U32.HI R2, RZ, 0x3, R2 ;  /* 0x00000003ff027819 */ /* 0x000fce0000011602 */
[----:B------:R-:W0:Y:S01]  /*16b70*/  @P0 LDC R3, c[0x0][0x438] ;  /* 0x00010e00ff030b82 */ /* 0x000e220000000800 */
[----:B------:R-:W-:-:S04]  /*16b80*/  LOP3.LUT R4, R2, 0x70, R4, 0xf8, !PT ;  /* 0x0000007002047812 */ /* 0x000fc800078ef804 */
[----:B------:R-:W-:-:S03]  /*16b90*/  ISETP.GT.U32.AND P1, PT, R4, 0x5f, PT ;  /* 0x0000005f0400780c */ /* 0x000fc60003f24070 */
[----:B------:R-:W1:Y:S01]  /*16ba0*/  @P0 LDC R2, c[0x0][0x434] ;  /* 0x00010d00ff020b82 */ /* 0x000e620000000800 */
[----:B------:R-:W-:-:S04]  /*16bb0*/  IMAD R7, R10, 0x60, R34 ;  /* 0x000000600a077824 */ /* 0x000fc800078e0222 */
[----:B------:R-:W-:-:S05]  /*16bc0*/  IMAD.IADD R7, R4, 0x1, R7 ;  /* 0x0000000104077824 */ /* 0x000fca00078e0207 */
        /* <DEDUP_REMOVED lines=16> */
[----:B------:R-:W-:-:S04]  /*16cd0*/  ISETP.NE.AND P0, PT, R25, 0x2, PT ;  /* 0x000000021900780c */ /* 0x000fc80003f05270 */
[----:B------:R-:W-:Y:S01]  /*16ce0*/  SEL R2, RZ, 0x1, P0 ;  /* 0x00000001ff027807 */ /* 0x000fe20000000000 */
[----:B------:R-:W-:-:S03]  /*16cf0*/  IMAD.MOV R3, RZ, RZ, -R11 ;  /* 0x000000ffff037224 */ /* 0x000fc600078e0a0b */
[----:B------:R-:W-:Y:S01]  /*16d00*/  LOP3.LUT R27, R27, R2, RZ, 0x3c, !PT ;  /* 0x000000021b1b7212 */ /* 0x000fe200078e3cff */
[----:B------:R-:W-:Y:S01]  /*16d10*/  IMAD.MOV.U32 R2, RZ, RZ, R10 ;  /* 0x000000ffff027224 */ /* 0x000fe200078e000a */
[----:B------:R-:W-:Y:S05]  /*16d20*/  YIELD ;  /* 0x0000000000007946 */ /* 0x000fea0003800000 */
[----:B------:R-:W-:Y:S01]  /*16d30*/  SEL R25, R25, RZ, P0 ;  /* 0x000000ff19197207 */ /* 0x000fe20000000000 */
[----:B------:R-:W-:Y:S01]  /*16d40*/  IMAD R6, R6, R3, R7 ;  /* 0x0000000306067224 */ /* 0x000fe200078e0207 */
[----:B------:R-:W-:Y:S01]  /*16d50*/  ISETP.GT.AND P2, PT, R2, RZ, PT ;  /* 0x000000ff0200720c */ /* 0x000fe20003f44270 */
[----:B------:R-:W-:Y:S01]  /*16d60*/  VIADD R10, R10, 0xffffffff ;  /* 0xffffffff0a0a7836 */ /* 0x000fe20000000000 */
[----:B--2---:R-:W-:-:S13]  /*16d70*/  ISETP.NE.AND P1, PT, R12, 0x3, PT ;  /* 0x000000030c00780c */ /* 0x004fda0003f25270 */
[----:B0-----:R-:W-:Y:S05]  /*16d80*/  @!P1 BRA `(.L_x_1620) ;  /* 0x0000000000049947 */ /* 0x001fea0003800000 */
[----:B------:R-:W-:Y:S01]  /*16d90*/  BPT.TRAP 0x1 ;  /* 0x000000040000795c */ /* 0x000fe20000300000 */
.L_x_1620:
[----:B------:R-:W-:Y:S01]  /*16da0*/  IMAD R4, R25, 0x8, R23 ;  /* 0x0000000819047824 */ /* 0x000fe200078e0217 */
[----:B------:R-:W-:Y:S01]  /*16db0*/  SHF.L.U32 R21, R27, 0x1f, RZ ;  /* 0x0000001f1b157819 */ /* 0x000fe200000006ff */
[----:B------:R-:W-:Y:S01]  /*16dc0*/  BSSY B1, `(.L_x_1621) ;  /* 0x0000004000017945 */ /* 0x000fe20003800000 */
[----:B------:R-:W-:Y:S02]  /*16dd0*/  SHF.R.S32.HI R17, RZ, 0x1f, R6 ;  /* 0x0000001fff117819 */ /* 0x000fe40000011406 */
[----:B------:R-:W0:Y:S02]  /*16de0*/  SYNCS.PHASECHK.TRANS64.TRYWAIT P0, [R4+URZ+0x32440], R21 ;  /* 0x03244015040075a7 */ /* 0x000e24000800017f */
[----:B0-----:R-:W-:Y:S05]  /*16df0*/  @!P0 BRA `(.L_x_1622) ;  /* 0x0000005800b48947 */ /* 0x001fea0003800000 */
.L_x_1800:
[----:B------:R-:W-:Y:S05]  /*16e00*/  BSYNC B1 ;  /* 0x0000000000017941 */ /* 0x000fea0003800000 */
.L_x_1621:
        /* <DEDUP_REMOVED lines=52> */
.L_x_1814:
        /* <DEDUP_REMOVED lines=8> */
.L_x_1624:
        /* <DEDUP_REMOVED lines=11> */
.L_x_1625:
[----:B------:R2:W-:Y:S01]  /*17280*/  SYNCS.ARRIVE.TRANS64.A1T0 RZ, [R4+URZ+0x32430], RZ ;  /* 0x032430ff04ff79a7 */ /* 0x0005e2000810003f */
[----:B------:R-:W-:Y:S05]  /*17290*/  @!P3 BRA `(.L_x_1626) ;  /* 0x000000000004b947 */ /* 0x000fea0003800000 */
[----:B------:R-:W-:Y:S01]  /*172a0*/  BPT.TRAP 0x1 ;  /* 0x000000040000795c */ /* 0x000fe20000300000 */
.L_x_1626:
[----:B------:R-:W3:Y:S01]  /*172b0*/  SYNCS.PHASECHK.TRANS64.TRYWAIT P0, [R4+URZ+0x32460], R21 ;  /* 0x03246015040075a7 */ /* 0x000ee2000800017f */
[----:B------:R-:W-:Y:S04]  /*172c0*/  BSSY B1, `(.L_x_1627) ;  /* 0x0000002000017945 */ /* 0x000fe80003800000 */
[----:B---3--:R-:W-:Y:S05]  /*172d0*/  @!P0 BRA `(.L_x_1628) ;  /* 0x0000005c00348947 */ /* 0x008fea0003800000 */
.L_x_1815:
[----:B------:R-:W-:Y:S05]  /*172e0*/  BSYNC B1 ;  /* 0x0000000000017941 */ /* 0x000fea0003800000 */
.L_x_1627:
[----:B------:R-:W-:Y:S01]  /*172f0*/  ULDC.64 UR4, c[0x0][0x328] ;  /* 0x0000ca0000047ab9 */ /* 0x000fe20000000a00 */
[C---:B------:R-:W-:Y:S01]  /*17300*/  LOP3.LUT P5, RZ, R22.reuse, 0x1, RZ, 0xc0, !PT ;  /* 0x0000000116ff7812 */ /* 0x040fe200078ac0ff */
[----:B------:R-:W-:Y:S01]  /*17310*/  IMAD R17, R17, UR4, RZ ;  /* 0x0000000411117c24 */ /* 0x000fe2000f8e02ff */
[----:B------:R-:W-:Y:S01]  /*17320*/  LOP3.LUT P4, RZ, R22, 0x10, RZ, 0xc0, !PT ;  /* 0x0000001016ff7812 */ /* 0x000fe2000788c0ff */
[----:B------:R-:W-:Y:S01]  /*17330*/  IMAD.WIDE.U32 R2, R6, UR4, RZ ;  /* 0x0000000406027c25 */ /* 0x000fe2000f8e00ff */
[C---:B------:R-:W-:Y:S02]  /*17340*/  LOP3.LUT P3, RZ, R22.reuse, 0x8, RZ, 0xc0, !PT ;  /* 0x0000000816ff7812 */ /* 0x040fe4000786c0ff */
[----:B------:R-:W-:Y:S01]  /*17350*/  LOP3.LUT P1, RZ, R22, 0x4, RZ, 0xc0, !PT ;  /* 0x0000000416ff7812 */ /* 0x000fe2000782c0ff */
[----:B------:R-:W-:Y:S01]  /*17360*/  IMAD R17, R6, UR5, R17 ;  /* 0x0000000506117c24 */ /* 0x000fe2000f8e0211 */
[----:B------:R-:W-:Y:S01]  /*17370*/  ULDC.64 UR4, c[0x0][0x338] ;  /* 0x0000ce0000047ab9 */ /* 0x000fe20000000a00 */
[----:B------:R-:W-:-:S02]  /*17380*/  IMAD R6, R25, 0x6000, R33 ;  /* 0x0000600019067824 */ /* 0x000fc400078e0221 */
        /* <DEDUP_REMOVED lines=9> */
[----:B------:R-:W-:-:S04]  /*17420*/  ULDC.64 UR4, c[0x0][0x318] ;  /* 0x0000c60000047ab9 */ /* 0x000fc80000000a00 */
[----:B------:R-:W-:Y:S02]  /*17430*/  IADD3 R7, R5, R3, RZ ;  /* 0x0000000305077210 */ /* 0x000fe40007ffe0ff */
[----:B------:R-:W-:Y:S01]  /*17440*/  LEA R5, P0, R2, UR4, 0x1 ;  /* 0x0000000402057c11 */ /* 0x000fe2000f8008ff */
[----:B------:R-:W-:-:S03]  /*17450*/  UMOV UR4, 0xffffffff ;  /* 0xffffffff00047882 */ /* 0x000fc60000000000 */
[----:B------:R-:W-:Y:S01]  /*17460*/  LEA.HI.X R7, R2, UR5, R7, 0x1, P0 ;  /* 0x0000000502077c11 */ /* 0x000fe200080f0c07 */
[----:B------:R-:W-:Y:S08]  /*17470*/  BRA.DIV UR4, `(.L_x_1629) ;  /* 0x0000005a04e07947 */ /* 0x000ff0000b800000 */
        /* <DEDUP_REMOVED lines=43> */
.L_x_1829:
        /* <DEDUP_REMOVED lines=11> */
.L_x_1630:
        /* <DEDUP_REMOVED lines=11> */
.L_x_1631:
[----:B------:R0:W-:Y:S01]  /*17890*/  SYNCS.ARRIVE.TRANS64.A1T0 RZ, [R4+URZ+0x32450], RZ ;  /* 0x032450ff04ff79a7 */ /* 0x0001e2000810003f */
[----:B------:R-:W-:Y:S05]  /*178a0*/  @P2 BRA `(.L_x_1632) ;  /* 0xfffffff000902947 */ /* 0x000fea000383ffff */
.L_x_1619:
[----:B------:R-:W-:Y:S05]  /*178b0*/  BSYNC B0 ;  /* 0x0000000000007941 */ /* 0x000fea0003800000 */
.L_x_1618:
        /* <DEDUP_REMOVED lines=21> */
.L_x_1634:
[----:B------:R-:W-:Y:S05]  /*17a10*/  BSYNC B0 ;  /* 0x0000000000007941 */ /* 0x000fea0003800000 */
.L_x_1633:
[----:B------:R-:W-:-:S07]  /*17a20*/  SEL R25, R25, RZ, P0 ;  /* 0x000000ff19197207 */ /* 0x000fce0000000000 */
.L_x_1587:
[----:B------:R-:W-:Y:S05]  /*17a30*/  BSYNC B7 ;  /* 0x0000000000077941 */ /* 0x000fea0003800000 */
.L_x_1585:
        /* <DEDUP_REMOVED lines=8> */
[----:B------:R0:W1:Y:S01]  /*17ac0*/  LDS.128 R16, [R23+0x324d0] ;  /* 0x0324d00017107984 */ /* 0x0000620000000c00 */
[----:B------:R-:W-:Y:S06]  /*17ad0*/  BAR.ARV 0x4, 0x180 ;  /* 0x0106000000007b1d */ /* 0x000fec0000002000 */
[----:B------:R-:W-:Y:S05]  /*17ae0*/  BRA `(.L_x_1636) ;  /* 0x0000000800407947 */ /* 0x000fea0003800000 */
.L_x_1635:
        /* <DEDUP_REMOVED lines=36> */
.L_x_1839:
[----:B------:R-:W-:Y:S02]  /*17d30*/  ULDC UR4, c[0x0][0xd38] ;  /* 0x00034e0000047ab9 */ /* 0x000fe40000000800 */
[----:B------:R-:W-:-:S04]  /*17d40*/  IMAD.U32 R7, RZ, RZ, UR4 ;  /* 0x00000004ff077e24 */ /* 0x000fc8000f8e00ff */
[----:B-1----:R-:W-:-:S04]  /*17d50*/  IMAD R14, R14, R7, RZ ;  /* 0x000000070e0e7224 */ /* 0x002fc800078e02ff */
[----:B------:R-:W-:-:S05]  /*17d60*/  IMAD.IADD R9, R4, 0x1, R14 ;  /* 0x0000000104097824 */ /* 0x000fca00078e020e */
[----:B------:R-:W-:-:S13]  /*17d70*/  ISETP.GT.AND P6, PT, R9, R0, PT ;  /* 0x000000000900720c */ /* 0x000fda0003fc4270 */
[----:B------:R-:W-:Y:S05]  /*17d80*/  @P6 BRA `(.L_x_1638) ;  /* 0x00000000009c6947 */ /* 0x000fea0003800000 */
.L_x_1643:
        /* <DEDUP_REMOVED lines=14> */
.L_x_1641:
[----:B------:R-:W-:Y:S05]  /*17e70*/  BSYNC B0 ;  /* 0x0000000000007941 */ /* 0x000fea0003800000 */
.L_x_1640:
        /* <DEDUP_REMOVED lines=18> */
.L_x_1847:
[----:B------:R-:W-:Y:S02]  /*17fa0*/  ULDC UR4, c[0x0][0xd38] ;  /* 0x00034e0000047ab9 */ /* 0x000fe40000000800 */
[----:B------:R-:W-:-:S04]  /*17fb0*/  IMAD.U32 R7, RZ, RZ, UR4 ;  /* 0x00000004ff077e24 */ /* 0x000fc8000f8e00ff */
[----:B-1----:R-:W-:-:S04]  /*17fc0*/  IMAD R14, R14, R7, RZ ;  /* 0x000000070e0e7224 */ /* 0x002fc800078e02ff */
[----:B------:R-:W-:-:S05]  /*17fd0*/  IMAD.IADD R9, R14, 0x1, R9 ;  /* 0x000000010e097824 */ /* 0x000fca00078e0209 */
[----:B------:R-:W-:-:S13]  /*17fe0*/  ISETP.GT.AND P6, PT, R9, R0, PT ;  /* 0x000000000900720c */ /* 0x000fda0003fc4270 */
[----:B------:R-:W-:Y:S05]  /*17ff0*/  @!P6 BRA `(.L_x_1643) ;  /* 0xfffffffc0064e947 */ /* 0x000fea000383ffff */
.L_x_1638:
        /* <DEDUP_REMOVED lines=8> */
.L_x_1851:
[----:B------:R-:W-:Y:S01]  /*18080*/  ISETP.NE.AND P0, PT, R3, RZ, PT ;  /* 0x000000ff0300720c */ /* 0x000fe20003f05270 */
[----:B------:R-:W-:-:S12]  /*18090*/  IMAD.MOV.U32 R14, RZ, RZ, RZ ;  /* 0x000000ffff0e7224 */ /* 0x000fd800078e00ff */
[----:B------:R-:W-:Y:S05]  /*180a0*/  @!P0 BRA `(.L_x_1645) ;  /* 0x0000000000108947 */ /* 0x000fea0003800000 */
[----:B------:R-:W-:Y:S01]  /*180b0*/  UMOV UR4, 0xffffffff ;  /* 0xffffffff00047882 */ /* 0x000fe20000000000 */
[----:B------:R-:W-:Y:S02]  /*180c0*/  VIADD R12, R4, 0xffffffff ;  /* 0xffffffff040c7836 */ /* 0x000fe40000000000 */
[----:B------:R-:W-:Y:S05]  /*180d0*/  BRA.DIV UR4, `(.L_x_1646) ;  /* 0x0000005e04b87947 */ /* 0x000fea000b800000 */
[----:B------:R3:W4:Y:S02]  /*180e0*/  SHFL.IDX PT, R14, R2, R12, 0x1f ;  /* 0x00001f0c020e7589 */ /* 0x00072400000e0000 */
.L_x_1645:
        /* <DEDUP_REMOVED lines=31> */
.L_x_1639:
[----:B------:R-:W-:Y:S01]  /*182e0*/  UMOV UR4, URZ ;  /* 0x0000003f00047c82 */ /* 0x000fe20008000000 */
[----:B------:R-:W-:Y:S01]  /*182f0*/  UMOV UR5, URZ ;  /* 0x0000003f00057c82 */ /* 0x000fe20008000000 */
[----:B------:R-:W-:Y:S01]  /*18300*/  ULDC UR6, c[0x0][0xd3c] ;  /* 0x00034f0000067ab9 */ /* 0x000fe20000000800 */
[----:B------:R-:W-:Y:S02]  /*18310*/  IMAD.MOV.U32 R16, RZ, RZ, R0 ;  /* 0x000000ffff107224 */ /* 0x000fe400078e0000 */
[----:B------:R-:W-:Y:S02]  /*18320*/  IMAD.U32 R17, RZ, RZ, UR4 ;  /* 0x00000004ff117e24 */ /* 0x000fe4000f8e00ff */
[----:B------:R-:W-:Y:S02]  /*18330*/  IMAD.U32 R18, RZ, RZ, UR5 ;  /* 0x00000005ff127e24 */ /* 0x000fe4000f8e00ff */
[----:B------:R-:W-:-:S07]  /*18340*/  IMAD.U32 R19, RZ, RZ, UR6 ;  /* 0x00000006ff137e24 */ /* 0x000fce000f8e00ff */
.L_x_1647:
        /* <DEDUP_REMOVED lines=10> */
.L_x_1636:
[----:B------:R-:W-:Y:S02]  /*183f0*/  ULDC UR4, c[0x0][0xd3c] ;  /* 0x00034f0000047ab9 */ /* 0x000fe40000000800 */
[----:B-1----:R-:W-:-:S13]  /*18400*/  ISETP.GE.AND P0, PT, R19, UR4, PT ;  /* 0x0000000413007c0c */ /* 0x002fda000bf06270 */
[----:B------:R-:W-:Y:S05]  /*18410*/  @!P0 BRA `(.L_x_1648) ;  /* 0xffffff9c00048947 */ /* 0x000fea000383ffff */
[----:B------:R-:W-:Y:S05]  /*18420*/  BSYNC B8 ;  /* 0x0000000000087941 */ /* 0x000fea0003800000 */
.L_x_1543:
[----:B-1----:R-:W5:Y:S01]  /*18430*/  LDL.LU R0, [R1+0x40] ;  /* 0x0000400001007983 */ /* 0x002f620000300800 */
[----:B------:R-:W-:Y:S01]  /*18440*/  BSSY B0, `(.L_x_1649) ;  /* 0x000000b000007945 */ /* 0x000fe20003800000 */
[----:B------:R-:W1:Y:S01]  /*18450*/  S2R R5, SR_CgaCtaId ;  /* 0x0000000000057919 */ /* 0x000e620000008800 */
[----:B-----5:R-:W-:-:S05]  /*18460*/  VIADD R0, R0, 0x1 ;  /* 0x0000000100007836 */ /* 0x020fca0000000000 */
[----:B------:R-:W-:-:S04]  /*18470*/  LEA.HI R2, R0, R0, RZ, 0x1 ;  /* 0x0000000000027211 */ /* 0x000fc800078f08ff */
[----:B------:R-:W-:Y:S02]  /*18480*/  LOP3.LUT R3, R2, 0xfffffffe, RZ, 0xc0, !PT ;  /* 0xfffffffe02037812 */ /* 0x000fe400078ec0ff */
[----:B------:R-:W-:-:S03]  /*18490*/  MOV R2, 0x400 ;  /* 0x0000040000027802 */ /* 0x000fc60000000f00 */
[----:B------:R-:W-:Y:S01]  /*184a0*/  IMAD.IADD R0, R0, 0x1, -R3 ;  /* 0x0000000100007824 */ /* 0x000fe200078e0a03 */
[----:B-1----:R-:W-:-:S04]  /*184b0*/  LEA R5, R5, R2, 0x18 ;  /* 0x0000000205057211 */ /* 0x002fc800078ec0ff */
[----:B------:R-:W-:-:S04]  /*184c0*/  SHF.L.U32 R0, R0, 0x1f, RZ ;  /* 0x0000001f00007819 */ /* 0x000fc800000006ff */
[----:B------:R-:W1:Y:S02]  /*184d0*/  SYNCS.PHASECHK.TRANS64.TRYWAIT P0, [R5+URZ+0x32420], R0 ;  /* 0x03242000050075a7 */ /* 0x000e64000800017f */
[----:B-1----:R-:W-:Y:S05]  /*184e0*/  @!P0 BRA `(.L_x_1650) ;  /* 0x0000005800d88947 */ /* 0x002fea0003800000 */
.L_x_1854:
[----:B------:R-:W-:Y:S05]  /*184f0*/  BSYNC B0 ;  /* 0x0000000000007941 */ /* 0x000fea0003800000 */
.L_x_1649:
[----:B------:R-:W-:-:S03]  /*18500*/  UMOV UR4, 0xffffffff ;  /* 0xffffffff00047882 */ /* 0x000fc60000000000 */
[----:B------:R-:W-:Y:S05]  /*18510*/  BRA.DIV UR4, `(.L_x_1651) ;  /* 0x0000005a04e07947 */ /* 0x000fea000b800000 */
[----:B-1----:R-:W1:Y:S02]  /*18520*/  S2R R0, SR_TID.X ;  /* 0x0000000000007919 */ /* 0x002e640000002100 */
[----:B-1----:R-:W-:-:S04]  /*18530*/  SHF.R.U32.HI R0, RZ, 0x5, R0 ;  /* 0x00000005ff007819 */ /* 0x002fc80000011600 */
[----:B------:R-:W-:-:S05]  /*18540*/  LOP3.LUT R0, R0, 0x3, RZ, 0xc0, !PT ;  /* 0x0000000300007812 */ /* 0x000fca00078ec0ff */
[----:B------:R1:W0:Y:S02]  /*18550*/  SHFL.IDX PT, R14, R0, RZ, 0x1f ;  /* 0x00001fff000e7589 */ /* 0x00022400000e0000 */
.L_x_1857:
[----:B0-----:R-:W-:-:S13]  /*18560*/  ISETP.NE.AND P0, PT, R14, RZ, PT ;  /* 0x000000ff0e00720c */ /* 0x001fda0003f05270 */
[----:B------:R-:W-:Y:S05]  /*18570*/  @P0 BRA `(.L_x_1390) ;  /* 0x0000000000880947 */ /* 0x000fea0003800000 */
[----:B------:R-:W-:-:S03]  /*18580*/  UMOV UR4, 0xffffffff ;  /* 0xffffffff00047882 */ /* 0x000fc60000000000 */
[----:B------:R-:W-:Y:S05]  /*18590*/  BRA.DIV UR4, `(.L_x_1652) ;  /* 0x0000005a04f47947 */ /* 0x000fea000b800000 */
[----:B------:R-:W-:-:S13]  /*185a0*/  ELECT P6, URZ, PT ;  /* 0x00000000003f782f */ /* 0x000fda00038c0000 */
.L_x_1860:
[----:B------:R-:W-:Y:S05]  /*185b0*/  @!P6 BRA `(.L_x_1390) ;  /* 0x000000000078e947 */ /* 0x000fea0003800000 */
[----:B-1----:R-:W5:Y:S02]  /*185c0*/  LDL.LU R0, [R1+0x8] ;  /* 0x0000080001007983 */ /* 0x002f640000300800 */
[----:B-----5:R-:W-:-:S04]  /*185d0*/  LOP3.LUT R0, R0, 0x2, RZ, 0xfc, !PT ;  /* 0x0000000200007812 */ /* 0x020fc800078efcff */
[----:B------:R-:W-:-:S13]  /*185e0*/  ISETP.NE.AND P0, PT, R0, 0x3, PT ;  /* 0x000000030000780c */ /* 0x000fda0003f05270 */
[----:B------:R-:W-:Y:S05]  /*185f0*/  @!P0 BRA `(.L_x_1653) ;  /* 0x0000000000048947 */ /* 0x000fea0003800000 */
[----:B------:R-:W-:Y:S01]  /*18600*/  BPT.TRAP 0x1 ;  /* 0x000000040000795c */ /* 0x000fe20000300000 */
.L_x_1653:
[----:B------:R-:W-:Y:S01]  /*18610*/  IMAD R3, R25, 0x8, R5 ;  /* 0x0000000819037824 */ /* 0x000fe200078e0205 */
[----:B------:R-:W-:Y:S01]  /*18620*/  SHF.L.U32 R2, R27, 0x1f, RZ ;  /* 0x0000001f1b027819 */ /* 0x000fe200000006ff */
[----:B------:R-:W-:-:S03]  /*18630*/  VIADD R25, R25, 0x1 ;  /* 0x0000000119197836 */ /* 0x000fc60000000000 */
[----:B------:R-:W0:Y:S02]  /*18640*/  SYNCS.PHASECHK.TRANS64.TRYWAIT P1, [R3+URZ+0x32440], R2 ;  /* 0x03244002030075a7 */ /* 0x000e24000802017f */
[----:B------:R-:W-:-:S04]  /*18650*/  ISETP.NE.AND P2, PT, R25, 0x2, PT ;  /* 0x000000021900780c */ /* 0x000fc80003f45270 */
[----:B------:R-:W-:Y:S01]  /*18660*/  SEL R0, RZ, 0x1, P2 ;  /* 0x00000001ff007807 */ /* 0x000fe20001000000 */
[----:B0-----:R-:W-:Y:S08]  /*18670*/  @!P1 BRA `(.L_x_1654) ;  /* 0x0000005800dc9947 */ /* 0x001ff00003800000 */
.L_x_1861:
[----:B------:R-:W-:Y:S02]  /*18680*/  SEL R25, R25, RZ, P2 ;  /* 0x000000ff19197207 */ /* 0x000fe40001000000 */
[----:B------:R-:W-:Y:S01]  /*18690*/  LOP3.LUT R0, R27, R0, RZ, 0x3c, !PT ;  /* 0x000000001b007212 */ /* 0x000fe200078e3cff */
[----:B------:R-:W-:Y:S06]  /*186a0*/  @!P0 BRA `(.L_x_1655) ;  /* 0x0000000000048947 */ /* 0x000fec0003800000 */
[----:B------:R-:W-:Y:S01]  /*186b0*/  BPT.TRAP 0x1 ;  /* 0x000000040000795c */ /* 0x000fe20000300000 */
.L_x_1655:
[----:B------:R-:W-:Y:S01]  /*186c0*/  IMAD R25, R25, 0x8, R5 ;  /* 0x0000000819197824 */ /* 0x000fe200078e0205 */
[----:B------:R-:W-:-:S04]  /*186d0*/  SHF.L.U32 R0, R0, 0x1f, RZ ;  /* 0x0000001f00007819 */ /* 0x000fc800000006ff */
[----:B------:R-:W1:Y:S02]  /*186e0*/  SYNCS.PHASECHK.TRANS64.TRYWAIT P1, [R25+URZ+0x32440], R0 ;  /* 0x03244000190075a7 */ /* 0x000e64000802017f */
[----:B-1----:R-:W-:Y:S05]  /*186f0*/  @!P1 BRA `(.L_x_1656) ;  /* 0x0000005800d09947 */ /* 0x002fea0003800000 */
.L_x_1862:
[----:B------:R-:W-:Y:S05]  /*18700*/  @!P0 BRA `(.L_x_1657) ;  /* 0x0000000000048947 */ /* 0x000fea0003800000 */
[----:B------:R-:W-:Y:S01]  /*18710*/  BPT.TRAP 0x1 ;  /* 0x000000040000795c */ /* 0x000fe20000300000 */
.L_x_1657:
[----:B------:R-:W5:Y:S02]  /*18720*/  SYNCS.PHASECHK.TRANS64.TRYWAIT P1, [R3+URZ+0x32460], R2 ;  /* 0x03246002030075a7 */ /* 0x000f64000802017f */
[----:B-----5:R-:W-:Y:S05]  /*18730*/  @!P1 BRA `(.L_x_1658) ;  /* 0x0000005800d49947 */ /* 0x020fea0003800000 */
.L_x_1863:
[----:B------:R-:W-:Y:S05]  /*18740*/  @!P0 BRA `(.L_x_1659) ;  /* 0x0000000000048947 */ /* 0x000fea0003800000 */
[----:B------:R-:W-:Y:S01]  /*18750*/  BPT.TRAP 0x1 ;  /* 0x000000040000795c */ /* 0x000fe20000300000 */
.L_x_1659:
[----:B------:R0:W0:Y:S02]  /*18760*/  SYNCS.PHASECHK.TRANS64.TRYWAIT P0, [R25+URZ+0x32460], R0 ;  /* 0x03246000190075a7 */ /* 0x000024000800017f */
[----:B0-----:R-:W-:Y:S05]  /*18770*/  @!P0 NANOSLEEP.SYNCS 0x989680 ;  /* 0x009896800000895d */ /* 0x001fea0003900000 */
[----:B------:R-:W0:Y:S02]  /*18780*/  @!P0 SYNCS.PHASECHK.TRANS64 P0, [R25+URZ+0x32460], R0 ;  /* 0x03246000190085a7 */ /* 0x000e24000800007f */
[----:B0-----:R-:W-:Y:S05]  /*18790*/  @!P0 BRA `(.L_x_1659) ;  /* 0xfffffffc00f08947 */ /* 0x001fea000383ffff */
.L_x_1390:
[----:B------:R-:W-:Y:S05]  /*187a0*/  BSYNC B9 ;  /* 0x0000000000097941 */ /* 0x000fea0003800000 */
.L_x_1387:
[----:B------:R-:W-:Y:S05]  /*187b0*/  EXIT ;  /* 0x000000000000794d */ /* 0x000fea0003800000 */
.L_x_1408:
[----:B0-----:R0:W1:Y:S02]  /*187c0*/  SYNCS.PHASECHK.TRANS64.TRYWAIT P5, [R4+URZ+0x32490], R101 ;  /* 0x03249065040075a7 */ /* 0x00106400080a017f */
[----:B-1----:R-:W-:Y:S05]  /*187d0*/  @!P5 NANOSLEEP.SYNCS 0x989680 ;  /* 0x009896800000d95d */ /* 0x002fea0003900000 */
[----:B------:R-:W1:Y:S02]  /*187e0*/  @!P5 SYNCS.PHASECHK.TRANS64 P5, [R4+URZ+0x32490], R101 ;  /* 0x032490650400d5a7 */ /* 0x000e6400080a007f */
[----:B-1----:R-:W-:Y:S05]  /*187f0*/  @!P5 BRA `(.L_x_1408) ;  /* 0xfffffffc00f0d947 */ /* 0x002fea000383ffff */
[----:B------:R-:W-:Y:S05]  /*18800*/  BRA `(.L_x_1660) ;  /* 0xfffffea400147947 */ /* 0x000fea000383ffff */
.L_x_1409:
        /* <DEDUP_REMOVED lines=8> */
.L_x_1662:
[----:B------:R-:W-:Y:S05]  /*18890*/  BSYNC B1 ;  /* 0x0000000000017941 */ /* 0x000fea0003800000 */
.L_x_1661:
[----:B------:R-:W-:Y:S01]  /*188a0*/  IMAD.MOV.U32 R13, RZ, RZ, R102 ;  /* 0x000000ffff0d7224 */ /* 0x000fe200078e0066 */
[----:B------:R-:W-:Y:S01]  /*188b0*/  MOV R93, R14 ;  /* 0x0000000e005d7202 */ /* 0x000fe20000000f00 */
[----:B------:R-:W-:Y:S02]  /*188c0*/  IMAD.MOV.U32 R12, RZ, RZ, RZ ;  /* 0x000000ffff0c7224 */ /* 0x000fe400078e00ff */
[----:B------:R-:W-:Y:S02]  /*188d0*/  IMAD.MOV.U32 R11, RZ, RZ, 0x1c1f ;  /* 0x00001c1fff0b7424 */ /* 0x000fe400078e00ff */
[----:B------:R-:W-:-:S07]  /*188e0*/  IMAD.MOV.U32 R15, RZ, RZ, -0x1 ;  /* 0xffffffffff0f7424 */ /* 0x000fce00078e00ff */
[----:B------:R-:W-:Y:S05]  /*188f0*/  WARPSYNC.COLLECTIVE R15, `(.L_x_1663) ;  /* 0x000000000f087348 */ /* 0x000fea0003c00000 */
[----:B------:R0:W1:Y:S02]  /*18900*/  SHFL.IDX P6, R14, R13, R12, R11 ;  /* 0x0000000c0d0e7389 */ /* 0x00006400000c000b */
[----:B01----:R-:W-:Y:S01]  /*18910*/  ENDCOLLECTIVE ;  /* 0x000000000000791b */ /* 0x003fe20003800000 */
.L_x_1663:
[----:B------:R-:W-:Y:S01]  /*18920*/  IMAD.MOV.U32 R95, RZ, RZ, R14 ;  /* 0x000000ffff5f7224 */ /* 0x000fe200078e000e */
[----:B------:R-:W-:Y:S06]  /*18930*/  BRA `(.L_x_1664) ;  /* 0xfffffea000dc7947 */ /* 0x000fec000383ffff */
.L_x_1418:
        /* <DEDUP_REMOVED lines=8> */
.L_x_1666:
[----:B------:R-:W-:Y:S05]  /*189c0*/  BSYNC B1 ;  /* 0x0000000000017941 */ /* 0x000fea0003800000 */
.L_x_1665:
        /* <DEDUP_REMOVED lines=8> */
.L_x_1667:
[----:B------:R-:W-:Y:S01]  /*18a50*/  IMAD.MOV.U32 R47, RZ, RZ, R14 ;  /* 0x000000ffff2f7224 */ /* 0x000fe200078e000e */
[----:B------:R-:W-:Y:S06]  /*18a60*/  BRA `(.L_x_1668) ;  /* 0xfffffea800707947 */ /* 0x000fec000383ffff */
.L_x_1428:
[----:B-1----:R1:W2:Y:S02]  /*18a70*/  SYNCS.PHASECHK.TRANS64.TRYWAIT P4, [R4+URZ+0x32490], R101 ;  /* 0x03249065040075a7 */ /* 0x0022a4000808017f */
[----:B--2---:R-:W-:Y:S05]  /*18a80*/  @!P4 NANOSLEEP.SYNCS 0x989680 ;  /* 0x009896800000c95d */ /* 0x004fea0003900000 */
[----:B------:R-:W2:Y:S02]  /*18a90*/  @!P4 SYNCS.PHASECHK.TRANS64 P4, [R4+URZ+0x32490], R101 ;  /* 0x032490650400c5a7 */ /* 0x000ea4000808007f */
[----:B--2---:R-:W-:Y:S05]  /*18aa0*/  @!P4 BRA `(.L_x_1428) ;  /* 0xfffffffc00f0c947 */ /* 0x004fea000383ffff */
[----:B------:R-:W-:Y:S05]  /*18ab0*/  BRA `(.L_x_1669) ;  /* 0xfffffeb400647947 */ /* 0x000fea000383ffff */
.L_x_1429:
        /* <DEDUP_REMOVED lines=8> */
.L_x_1671:
[----:B------:R-:W-:Y:S05]  /*18b40*/  BSYNC B1 ;  /* 0x0000000000017941 */ /* 0x000fea0003800000 */
.L_x_1670:
        /* <DEDUP_REMOVED lines=8> */
.L_x_1672:
[----:B------:R-:W-:Y:S01]  /*18bd0*/  IMAD.MOV.U32 R94, RZ, RZ, R14 ;  /* 0x000000ffff5e7224 */ /* 0x000fe200078e000e */
[----:B------:R-:W-:Y:S06]  /*18be0*/  BRA `(.L_x_1673) ;  /* 0xfffffeb400307947 */ /* 0x000fec000383ffff */
.L_x_1434:
        /* <DEDUP_REMOVED lines=8> */
.L_x_1675:
[----:B------:R-:W-:Y:S05]  /*18c70*/  BSYNC B1 ;  /* 0x0000000000017941 */ /* 0x000fea0003800000 */
.L_x_1674:
        /* <DEDUP_REMOVED lines=8> */
.L_x_1676:
[----:B------:R-:W-:Y:S01]  /*18d00*/  IMAD.MOV.U32 R102, RZ, RZ, R14 ;  /* 0x000000ffff667224 */ /* 0x000fe200078e000e */
[----:B------:R-:W-:Y:S06]  /*18d10*/  BRA `(.L_x_1677) ;  /* 0xfffffeb800e47947 */ /* 0x000fec000383ffff */
.L_x_1439:
[----:B0-----:R0:W1:Y:S02]  /*18d20*/  SYNCS.PHASECHK.TRANS64.TRYWAIT P2, [R4+URZ+0x32490], R101 ;  /* 0x03249065040075a7 */ /* 0x001064000804017f */
[----:B-1----:R-:W-:Y:S05]  /*18d30*/  @!P2 NANOSLEEP.SYNCS 0x989680 ;  /* 0x009896800000a95d */ /* 0x002fea0003900000 */
[----:B------:R-:W1:Y:S02]  /*18d40*/  @!P2 SYNCS.PHASECHK.TRANS64 P2, [R4+URZ+0x32490], R101 ;  /* 0x032490650400a5a7 */ /* 0x000e64000804007f */
[----:B-1----:R-:W-:Y:S05]  /*18d50*/  @!P2 BRA `(.L_x_1439) ;  /* 0xfffffffc00f0a947 */ /* 0x002fea000383ffff */
[----:B------:R-:W-:Y:S05]  /*18d60*/  BRA `(.L_x_1678) ;  /* 0xfffffec000f87947 */ /* 0x000fea000383ffff */
.L_x_1440:
        /* <DEDUP_REMOVED lines=8> */
.L_x_1680:
[----:B------:R-:W-:Y:S05]  /*18df0*/  BSYNC B1 ;  /* 0x0000000000017941 */ /* 0x000fea0003800000 */
.L_x_1679:
        /* <DEDUP_REMOVED lines=8> */
.L_x_1681:
[----:B------:R-:W-:Y:S05]  /*18e80*/  BRA `(.L_x_1682) ;  /* 0xfffffec400207947 */ /* 0x000fea000383ffff */
.L_x_1443:
        /* <DEDUP_REMOVED lines=8> */
.L_x_1684:
[----:B------:R-:W-:Y:S05]  /*18f10*/  BSYNC B1 ;  /* 0x0000000000017941 */ /* 0x000fea0003800000 */
.L_x_1683:
        /* <DEDUP_REMOVED lines=8> */
.L_x_1685:
[----:B------:R-:W-:Y:S05]  /*18fa0*/  BRA `(.L_x_1686) ;  /* 0xfffffec400207947 */ /* 0x000fea000383ffff */
.L_x_1447:
[----:B------:R0:W0:Y:S02]  /*18fb0*/  SYNCS.PHASECHK.TRANS64.TRYWAIT P3, [R4+URZ+0x324b0], R101 ;  /* 0x0324b065040075a7 */ /* 0x000024000806017f */
[----:B0-----:R-:W-:Y:S05]  /*18fc0*/  @!P3 NANOSLEEP.SYNCS 0x989680 ;  /* 0x009896800000b95d */ /* 0x001fea0003900000 */
[----:B------:R-:W0:Y:S02]  /*18fd0*/  @!P3 SYNCS.PHASECHK.TRANS64 P3, [R4+URZ+0x324b0], R101 ;  /* 0x0324b0650400b5a7 */ /* 0x000e24000806007f */
[----:B0-----:R-:W-:Y:S05]  /*18fe0*/  @!P3 BRA `(.L_x_1447) ;  /* 0xfffffffc00f0b947 */ /* 0x001fea000383ffff */
[----:B------:R-:W-:Y:S05]  /*18ff0*/  BRA `(.L_x_1687) ;  /* 0xfffffec400947947 */ /* 0x000fea000383ffff */
.L_x_1455:
[----:B------:R-:W0:Y:S01]  /*19000*/  S2R R6, SR_TID.X ;  /* 0x0000000000067919 */ /* 0x000e220000002100 */
[----:B------:R-:W-:Y:S01]  /*19010*/  BSSY B0, `(.L_x_1688) ;  /* 0x000000c000007945 */ /* 0x000fe20003800000 */
[----:B------:R-:W-:Y:S01]  /*19020*/  IMAD.MOV.U32 R12, RZ, RZ, RZ ;  /* 0x000000ffff0c7224 */ /* 0x000fe200078e00ff */
[----:B------:R-:W-:Y:S01]  /*19030*/  MOV R15, 0xffffffff ;  /* 0xffffffff000f7802 */ /* 0x000fe20000000f00 */
[----:B------:R-:W-:Y:S02]  /*19040*/  IMAD.MOV.U32 R11, RZ, RZ, 0x1f ;  /* 0x0000001fff0b7424 */ /* 0x000fe400078e00ff */
[----:B0-----:R-:W-:-:S05]  /*19050*/  VIADD R8, R6, 0xffffff80 ;  /* 0xffffff8006087836 */ /* 0x001fca0000000000 */
[----:B------:R-:W-:-:S04]  /*19060*/  SHF.R.S32.HI R6, RZ, 0x1f, R8 ;  /* 0x0000001fff067819 */ /* 0x000fc80000011408 */
[----:B------:R-:W-:-:S04]  /*19070*/  LEA.HI R6, R6, R8, RZ, 0x7 ;  /* 0x0000000806067211 */ /* 0x000fc800078f38ff */
[----:B------:R-:W-:-:S05]  /*19080*/  SHF.R.S32.HI R6, RZ, 0x7, R6 ;  /* 0x00000007ff067819 */ /* 0x000fca0000011406 */
[----:B------:R-:W-:-:S07]  /*19090*/  IMAD.MOV.U32 R13, RZ, RZ, R6 ;  /* 0x000000ffff0d7224 */ /* 0x000fce00078e0006 */
[----:B--2345:R-:W-:Y:S05]  /*190a0*/  WARPSYNC.COLLECTIVE R15, `(.L_x_1689) ;  /* 0x000000000f087348 */ /* 0x03cfea0003c00000 */
[----:B------:R0:W1:Y:S02]  /*190b0*/  SHFL.IDX P6, R14, R13, R12, R11 ;  /* 0x0000000c0d0e7389 */ /* 0x00006400000c000b */
[----:B012345:R-:W-:Y:S01]  /*190c0*/  ENDCOLLECTIVE ;  /* 0x000000000000791b */ /* 0x03ffe20003800000 */
.L_x_1689:
[----:B------:R-:W-:Y:S05]  /*190d0*/  BSYNC B0 ;  /* 0x0000000000007941 */ /* 0x000fea0003800000 */
.L_x_1688:
[----:B------:R-:W-:Y:S05]  /*190e0*/  BRA `(.L_x_1690) ;  /* 0xfffffed000ec7947 */ /* 0x000fea000383ffff */
.L_x_1467:
[----:B------:R-:W-:Y:S01]  /*190f0*/  BSSY B1, `(.L_x_1691) ;  /* 0x0000008000017945 */ /* 0x000fe20003800000 */
[----:B------:R-:W-:Y:S02]  /*19100*/  IMAD.MOV.U32 R13, RZ, RZ, R25 ;  /* 0x000000ffff0d7224 */ /* 0x000fe400078e0019 */
[----:B------:R-:W-:Y:S02]  /*19110*/  IMAD.MOV.U32 R12, RZ, RZ, RZ ;  /* 0x000000ffff0c7224 */ /* 0x000fe400078e00ff */
[----:B------:R-:W-:Y:S02]  /*19120*/  IMAD.MOV.U32 R11, RZ, RZ, 0x1c1f ;  /* 0x00001c1fff0b7424 */ /* 0x000fe400078e00ff */
[----:B------:R-:W-:-:S07]  /*19130*/  IMAD.MOV.U32 R15, RZ, RZ, -0x1 ;  /* 0xffffffffff0f7424 */ /* 0x000fce00078e00ff */
[----:B--234-:R-:W-:Y:S05]  /*19140*/  WARPSYNC.COLLECTIVE R15, `(.L_x_1692) ;  /* 0x000000000f087348 */ /* 0x01cfea0003c00000 */
[----:B------:R0:W1:Y:S02]  /*19150*/  SHFL.IDX P6, R14, R13, R12, R11 ;  /* 0x0000000c0d0e7389 */ /* 0x00006400000c000b */
[----:B01234-:R-:W-:Y:S01]  /*19160*/  ENDCOLLECTIVE ;  /* 0x000000000000791b */ /* 0x01ffe20003800000 */
.L_x_1692:
[----:B------:R-:W-:Y:S05]  /*19170*/  BSYNC B1 ;  /* 0x0000000000017941 */ /* 0x000fea0003800000 */
.L_x_1691:
        /* <DEDUP_REMOVED lines=8> */
.L_x_1693:
[----:B------:R-:W-:Y:S02]  /*19200*/  IMAD.MOV.U32 R13, RZ, RZ, R27 ;  /* 0x000000ffff0d7224 */ /* 0x000fe400078e001b */
[----:B------:R-:W-:-:S07]  /*19210*/  IMAD.MOV.U32 R0, RZ, RZ, R14 ;  /* 0x000000ffff007224 */ /* 0x000fce00078e000e */
[----:B------:R-:W-:Y:S05]  /*19220*/  WARPSYNC.COLLECTIVE R15, `(.L_x_1694) ;  /* 0x000000000f087348 */ /* 0x000fea0003c00000 */
[----:B------:R0:W1:Y:S02]  /*19230*/  SHFL.IDX P6, R14, R13, R12, R11 ;  /* 0x0000000c0d0e7389 */ /* 0x00006400000c000b */
[----:B01----:R-:W-:Y:S01]  /*19240*/  ENDCOLLECTIVE ;  /* 0x000000000000791b */ /* 0x003fe20003800000 */
.L_x_1694:
[----:B------:R-:W-:Y:S02]  /*19250*/  IMAD.MOV.U32 R13, RZ, RZ, R26 ;  /* 0x000000ffff0d7224 */ /* 0x000fe400078e001a */
[----:B------:R-:W-:-:S07]  /*19260*/  IMAD.MOV.U32 R5, RZ, RZ, R14 ;  /* 0x000000ffff057224 */ /* 0x000fce00078e000e */
[----:B------:R-:W-:Y:S05]  /*19270*/  WARPSYNC.COLLECTIVE R15, `(.L_x_1695) ;  /* 0x000000000f087348 */ /* 0x000fea0003c00000 */
[----:B------:R0:W1:Y:S02]  /*19280*/  SHFL.IDX P6, R14, R13, R12, R11 ;  /* 0x0000000c0d0e7389 */ /* 0x00006400000c000b */
[----:B01----:R-:W-:Y:S01]  /*19290*/  ENDCOLLECTIVE ;  /* 0x000000000000791b */ /* 0x003fe20003800000 */
.L_x_1695:
[----:B------:R-:W-:Y:S05]  /*192a0*/  BRA `(.L_x_1696) ;  /* 0xfffffed400e87947 */ /* 0x000fea000383ffff */
.L_x_1471:
[----:B0-----:R0:W1:Y:S02]  /*192b0*/  SYNCS.PHASECHK.TRANS64.TRYWAIT P0, [R19+URZ+0x32400], R28 ;  /* 0x0324001c130075a7 */ /* 0x001064000800017f */
[----:B-1----:R-:W-:Y:S05]  /*192c0*/  @!P0 NANOSLEEP.SYNCS 0x989680 ;  /* 0x009896800000895d */ /* 0x002fea0003900000 */
[----:B------:R-:W1:Y:S02]  /*192d0*/  @!P0 SYNCS.PHASECHK.TRANS64 P0, [R19+URZ+0x32400], R28 ;  /* 0x0324001c130085a7 */ /* 0x000e64000800007f */
[----:B-1----:R-:W-:Y:S05]  /*192e0*/  @!P0 BRA `(.L_x_1471) ;  /* 0xfffffffc00f08947 */ /* 0x002fea000383ffff */
[----:B------:R-:W-:Y:S05]  /*192f0*/  BRA `(.L_x_1697) ;  /* 0xfffffedc00107947 */ /* 0x000fea000383ffff */
.L_x_1479:
        /* <DEDUP_REMOVED lines=8> */
.L_x_1699:
[----:B------:R-:W-:Y:S05]  /*19380*/  BSYNC B1 ;  /* 0x0000000000017941 */ /* 0x000fea0003800000 */
.L_x_1698:
        /* <DEDUP_REMOVED lines=8> */
.L_x_1700:
[----:B------:R-:W-:Y:S02]  /*19410*/  IMAD.MOV.U32 R13, RZ, RZ, R27 ;  /* 0x000000ffff0d7224 */ /* 0x000fe400078e001b */
[----:B------:R-:W-:-:S07]  /*19420*/  IMAD.MOV.U32 R3, RZ, RZ, R14 ;  /* 0x000000ffff037224 */ /* 0x000fce00078e000e */
[----:B------:R-:W-:Y:S05]  /*19430*/  WARPSYNC.COLLECTIVE R15, `(.L_x_1701) ;  /* 0x000000000f087348 */ /* 0x000fea0003c00000 */
[----:B------:R0:W1:Y:S02]  /*19440*/  SHFL.IDX P6, R14, R13, R12, R11 ;  /* 0x0000000c0d0e7389 */ /* 0x00006400000c000b */
[----:B01----:R-:W-:Y:S01]  /*19450*/  ENDCOLLECTIVE ;  /* 0x000000000000791b */ /* 0x003fe20003800000 */
.L_x_1701:
[----:B------:R-:W-:Y:S02]  /*19460*/  IMAD.MOV.U32 R13, RZ, RZ, R26 ;  /* 0x000000ffff0d7224 */ /* 0x000fe400078e001a */
[----:B------:R-:W-:-:S07]  /*19470*/  IMAD.MOV.U32 R4, RZ, RZ, R14 ;  /* 0x000000ffff047224 */ /* 0x000fce00078e000e */
[----:B------:R-:W-:Y:S05]  /*19480*/  WARPSYNC.COLLECTIVE R15, `(.L_x_1702) ;  /* 0x000000000f087348 */ /* 0x000fea0003c00000 */
[----:B------:R0:W1:Y:S02]  /*19490*/  SHFL.IDX P6, R14, R13, R12, R11 ;  /* 0x0000000c0d0e7389 */ /* 0x00006400000c000b */
[----:B01----:R-:W-:Y:S01]  /*194a0*/  ENDCOLLECTIVE ;  /* 0x000000000000791b */ /* 0x003fe20003800000 */
.L_x_1702:
[----:B------:R-:W-:Y:S01]  /*194b0*/  IMAD.MOV.U32 R5, RZ, RZ, R14 ;  /* 0x000000ffff057224 */ /* 0x000fe200078e000e */
[----:B------:R-:W-:Y:S06]  /*194c0*/  BRA `(.L_x_1703) ;  /* 0xfffffee4007c7947 */ /* 0x000fec000383ffff */
.L_x_1483:
[----:B0-----:R0:W1:Y:S02]  /*194d0*/  SYNCS.PHASECHK.TRANS64.TRYWAIT P1, [R19+URZ+0x32400], R26 ;  /* 0x0324001a130075a7 */ /* 0x001064000802017f */
[----:B-1----:R-:W-:Y:S05]  /*194e0*/  @!P1 NANOSLEEP.SYNCS 0x989680 ;  /* 0x009896800000995d */ /* 0x002fea0003900000 */
[----:B------:R-:W1:Y:S02]  /*194f0*/  @!P1 SYNCS.PHASECHK.TRANS64 P1, [R19+URZ+0x32400], R26 ;  /* 0x0324001a130095a7 */ /* 0x000e64000802007f */
[----:B-1----:R-:W-:Y:S05]  /*19500*/  @!P1 BRA `(.L_x_1483) ;  /* 0xfffffffc00f09947 */ /* 0x002fea000383ffff */
[----:B------:R-:W-:Y:S05]  /*19510*/  BRA `(.L_x_1704) ;  /* 0xfffffee8005c7947 */ /* 0x000fea000383ffff */
.L_x_1489:
[----:B--2---:R2:W0:Y:S02]  /*19520*/  SYNCS.PHASECHK.TRANS64.TRYWAIT P1, [R3+URZ+0x32430], R8 ;  /* 0x03243008030075a7 */ /* 0x004424000802017f */
[----:B0-----:R-:W-:Y:S05]  /*19530*/  @!P1 NANOSLEEP.SYNCS 0x989680 ;  /* 0x009896800000995d */ /* 0x001fea0003900000 */
[----:B------:R-:W0:Y:S02]  /*19540*/  @!P1 SYNCS.PHASECHK.TRANS64 P1, [R3+URZ+0x32430], R8 ;  /* 0x03243008030095a7 */ /* 0x000e24000802007f */
[----:B0-----:R-:W-:Y:S05]  /*19550*/  @!P1 BRA `(.L_x_1489) ;  /* 0xfffffffc00f09947 */ /* 0x001fea000383ffff */
[----:B------:R-:W-:Y:S05]  /*19560*/  BRA `(.L_x_1488) ;  /* 0xfffffef400ac7947 */ /* 0x000fea000383ffff */
.L_x_1491:
[----:B---3--:R3:W4:Y:S02]  /*19570*/  SYNCS.PHASECHK.TRANS64.TRYWAIT P1, [R19+URZ+0x32410], R6 ;  /* 0x03241006130075a7 */ /* 0x008724000802017f */
[----:B----4-:R-:W-:Y:S05]  /*19580*/  @!P1 NANOSLEEP.SYNCS 0x989680 ;  /* 0x009896800000995d */ /* 0x010fea0003900000 */
[----:B------:R-:W4:Y:S02]  /*19590*/  @!P1 SYNCS.PHASECHK.TRANS64 P1, [R19+URZ+0x32410], R6 ;  /* 0x03241006130095a7 */ /* 0x000f24000802007f */
[----:B----4-:R-:W-:Y:S05]  /*195a0*/  @!P1 BRA `(.L_x_1491) ;  /* 0xfffffffc00f09947 */ /* 0x010fea000383ffff */
[----:B------:R-:W-:Y:S05]  /*195b0*/  BRA `(.L_x_1705) ;  /* 0xfffffef800947947 */ /* 0x000fea000383ffff */
.L_x_1495:
[----:B------:R0:W0:Y:S02]  /*195c0*/  SYNCS.PHASECHK.TRANS64.TRYWAIT P1, [R3+URZ+0x32450], R8 ;  /* 0x03245008030075a7 */ /* 0x000024000802017f */
[----:B0-----:R-:W-:Y:S05]  /*195d0*/  @!P1 NANOSLEEP.SYNCS 0x989680 ;  /* 0x009896800000995d */ /* 0x001fea0003900000 */
[----:B------:R-:W0:Y:S02]  /*195e0*/  @!P1 SYNCS.PHASECHK.TRANS64 P1, [R3+URZ+0x32450], R8 ;  /* 0x03245008030095a7 */ /* 0x000e24000802007f */
[----:B0-----:R-:W-:Y:S05]  /*195f0*/  @!P1 BRA `(.L_x_1495) ;  /* 0xfffffffc00f09947 */ /* 0x001fea000383ffff */
[----:B------:R-:W-:Y:S05]  /*19600*/  BRA `(.L_x_1494) ;  /* 0xfffffef800a47947 */ /* 0x000fea000383ffff */
.L_x_1502:
[----:B-1----:R1:W2:Y:S02]  /*19610*/  SYNCS.PHASECHK.TRANS64.TRYWAIT P2, [R3+URZ+0x32430], R0 ;  /* 0x03243000030075a7 */ /* 0x0022a4000804017f */
[----:B--2---:R-:W-:Y:S05]  /*19620*/  @!P2 NANOSLEEP.SYNCS 0x989680 ;  /* 0x009896800000a95d */ /* 0x004fea0003900000 */
[----:B------:R-:W2:Y:S02]  /*19630*/  @!P2 SYNCS.PHASECHK.TRANS64 P2, [R3+URZ+0x32430], R0 ;  /* 0x032430000300a5a7 */ /* 0x000ea4000804007f */
[----:B--2---:R-:W-:Y:S05]  /*19640*/  @!P2 BRA `(.L_x_1502) ;  /* 0xfffffffc00f0a947 */ /* 0x004fea000383ffff */
[----:B------:R-:W-:Y:S05]  /*19650*/  BRA `(.L_x_1501) ;  /* 0xffffff1c008c7947 */ /* 0x000fea000383ffff */
.L_x_1506:
[----:B---3--:R3:W4:Y:S02]  /*19660*/  SYNCS.PHASECHK.TRANS64.TRYWAIT P2, [R3+URZ+0x32450], R0 ;  /* 0x03245000030075a7 */ /* 0x008724000804017f */
[----:B----4-:R-:W-:Y:S05]  /*19670*/  @!P2 NANOSLEEP.SYNCS 0x989680 ;  /* 0x009896800000a95d */ /* 0x010fea0003900000 */
[----:B------:R-:W4:Y:S02]  /*19680*/  @!P2 SYNCS.PHASECHK.TRANS64 P2, [R3+URZ+0x32450], R0 ;  /* 0x032450000300a5a7 */ /* 0x000f24000804007f */
[----:B----4-:R-:W-:Y:S05]  /*19690*/  @!P2 BRA `(.L_x_1506) ;  /* 0xfffffffc00f0a947 */ /* 0x010fea000383ffff */
[----:B------:R-:W-:Y:S05]  /*196a0*/  BRA `(.L_x_1505) ;  /* 0xffffff2000347947 */ /* 0x000fea000383ffff */
.L_x_1523:
[----:B------:R-:W-:Y:S02]  /*196b0*/  IMAD.MOV.U32 R13, RZ, RZ, R4 ;  /* 0x000000ffff0d7224 */ /* 0x000fe400078e0004 */
[----:B------:R-:W-:Y:S02]  /*196c0*/  IMAD.MOV.U32 R12, RZ, RZ, RZ ;  /* 0x000000ffff0c7224 */ /* 0x000fe400078e00ff */
[----:B------:R-:W-:Y:S02]  /*196d0*/  IMAD.MOV.U32 R11, RZ, RZ, 0x181f ;  /* 0x0000181fff0b7424 */ /* 0x000fe400078e00ff */
[----:B------:R-:W-:-:S07]  /*196e0*/  IMAD.MOV.U32 R15, RZ, RZ, -0x1 ;  /* 0xffffffffff0f7424 */ /* 0x000fce00078e00ff */
[----:B01----:R-:W-:Y:S05]  /*196f0*/  WARPSYNC.COLLECTIVE R15, `(.L_x_1706) ;  /* 0x000000000f087348 */ /* 0x003fea0003c00000 */
[----:B------:R2:W3:Y:S02]  /*19700*/  SHFL.IDX P6, R14, R13, R12, R11 ;  /* 0x0000000c0d0e7389 */ /* 0x0004e400000c000b */
[----:B0123--:R-:W-:Y:S01]  /*19710*/  ENDCOLLECTIVE ;  /* 0x000000000000791b */ /* 0x00ffe20003800000 */
.L_x_1706:
[----:B------:R-:W-:Y:S02]  /*19720*/  IMAD.MOV.U32 R13, RZ, RZ, R3 ;  /* 0x000000ffff0d7224 */ /* 0x000fe400078e0003 */
[----:B------:R-:W-:-:S07]  /*19730*/  IMAD.MOV.U32 R0, RZ, RZ, R14 ;  /* 0x000000ffff007224 */ /* 0x000fce00078e000e */
[----:B------:R-:W-:Y:S05]  /*19740*/  WARPSYNC.COLLECTIVE R15, `(.L_x_1707) ;  /* 0x000000000f087348 */ /* 0x000fea0003c00000 */
[----:B------:R0:W1:Y:S02]  /*19750*/  SHFL.IDX P6, R14, R13, R12, R11 ;  /* 0x0000000c0d0e7389 */ /* 0x00006400000c000b */
[----:B01----:R-:W-:Y:S01]  /*19760*/  ENDCOLLECTIVE ;  /* 0x000000000000791b */ /* 0x003fe20003800000 */
.L_x_1707:
[----:B------:R-:W-:Y:S05]  /*19770*/  BRA `(.L_x_1708) ;  /* 0xffffff7400c07947 */ /* 0x000fea000383ffff */
.L_x_1526:
[----:B------:R-:W-:Y:S01]  /*19780*/  BSSY B1, `(.L_x_1709) ;  /* 0x0000008000017945 */ /* 0x000fe20003800000 */
[----:B---3--:R-:W-:Y:S02]  /*19790*/  IMAD.MOV.U32 R13, RZ, RZ, R4 ;  /* 0x000000ffff0d7224 */ /* 0x008fe400078e0004 */
[----:B------:R-:W-:Y:S02]  /*197a0*/  IMAD.MOV.U32 R12, RZ, RZ, 0x1 ;  /* 0x00000001ff0c7424 */ /* 0x000fe400078e00ff */
[----:B------:R-:W-:Y:S02]  /*197b0*/  IMAD.MOV.U32 R11, RZ, RZ, 0x181f ;  /* 0x0000181fff0b7424 */ /* 0x000fe400078e00ff */
[----:B------:R-:W-:-:S07]  /*197c0*/  IMAD.MOV.U32 R15, RZ, RZ, -0x1 ;  /* 0xffffffffff0f7424 */ /* 0x000fce00078e00ff */
[----:B012-4-:R-:W-:Y:S05]  /*197d0*/  WARPSYNC.COLLECTIVE R15, `(.L_x_1710) ;  /* 0x000000000f087348 */ /* 0x017fea0003c00000 */
[----:B----4-:R3:W4:Y:S02]  /*197e0*/  SHFL.IDX P6, R14, R13, R12, R11 ;  /* 0x0000000c0d0e7389 */ /* 0x01072400000c000b */
[----:B01234-:R-:W-:Y:S01]  /*197f0*/  ENDCOLLECTIVE ;  /* 0x000000000000791b */ /* 0x01ffe20003800000 */
.L_x_1710:
[----:B------:R-:W-:Y:S05]  /*19800*/  BSYNC B1 ;  /* 0x0000000000017941 */ /* 0x000fea0003800000 */
.L_x_1709:
        /* <DEDUP_REMOVED lines=8> */
.L_x_1711:
[----:B------:R-:W-:Y:S05]  /*19890*/  BRA `(.L_x_1712) ;  /* 0xffffff7400e47947 */ /* 0x000fea000383ffff */
.L_x_1529:
        /* <DEDUP_REMOVED lines=8> */
.L_x_1714:
[----:B------:R-:W-:Y:S05]  /*19920*/  BSYNC B1 ;  /* 0x0000000000017941 */ /* 0x000fea0003800000 */
.L_x_1713:
        /* <DEDUP_REMOVED lines=8> */
.L_x_1715:
[----:B------:R-:W-:Y:S05]  /*199b0*/  BRA `(.L_x_1716) ;  /* 0xffffff7800047947 */ /* 0x000fea000383ffff */
.L_x_1532:
[----:B------:R-:W-:Y:S01]  /*199c0*/  BSSY B1, `(.L_x_1717) ;  /* 0x0000008000017945 */ /* 0x000fe20003800000 */
[----:B0-----:R-:W-:Y:S02]  /*199d0*/  IMAD.MOV.U32 R13, RZ, RZ, R4 ;  /* 0x000000ffff0d7224 */ /* 0x001fe400078e0004 */
[----:B------:R-:W-:Y:S02]  /*199e0*/  IMAD.MOV.U32 R12, RZ, RZ, 0x3 ;  /* 0x00000003ff0c7424 */ /* 0x000fe400078e00ff */
[----:B------:R-:W-:Y:S02]  /*199f0*/  IMAD.MOV.U32 R11, RZ, RZ, 0x181f ;  /* 0x0000181fff0b7424 */ /* 0x000fe400078e00ff */
[----:B------:R-:W-:-:S07]  /*19a00*/  IMAD.MOV.U32 R15, RZ, RZ, -0x1 ;  /* 0xffffffffff0f7424 */ /* 0x000fce00078e00ff */
[----:B-1234-:R-:W-:Y:S05]  /*19a10*/  WARPSYNC.COLLECTIVE R15, `(.L_x_1718) ;  /* 0x000000000f087348 */ /* 0x01efea0003c00000 */
[----:B------:R0:W0:Y:S02]  /*19a20*/  SHFL.IDX P6, R14, R13, R12, R11 ;  /* 0x0000000c0d0e7389 */ /* 0x00002400000c000b */
[----:B01234-:R-:W-:Y:S01]  /*19a30*/  ENDCOLLECTIVE ;  /* 0x000000000000791b */ /* 0x01ffe20003800000 */
.L_x_1718:
[----:B------:R-:W-:Y:S05]  /*19a40*/  BSYNC B1 ;  /* 0x0000000000017941 */ /* 0x000fea0003800000 */
.L_x_1717:
[----:B------:R-:W-:Y:S01]  /*19a50*/  IMAD.MOV.U32 R13, RZ, RZ, R3 ;  /* 0x000000ffff0d7224 */ /* 0x000fe200078e0003 */
[----:B------:R-:W-:Y:S01]  /*19a60*/  MOV R12, 0x3 ;  /* 0x00000003000c7802 */ /* 0x000fe20000000f00 */
[----:B------:R-:W-:Y:S02]  /*19a70*/  IMAD.MOV.U32 R11, RZ, RZ, 0x181f ;  /* 0x0000181fff0b7424 */ /* 0x000fe400078e00ff */
[----:B------:R-:W-:Y:S02]  /*19a80*/  IMAD.MOV.U32 R15, RZ, RZ, -0x1 ;  /* 0xffffffffff0f7424 */ /* 0x000fe400078e00ff */
[----:B------:R-:W-:-:S07]  /*19a90*/  IMAD.MOV.U32 R0, RZ, RZ, R14 ;  /* 0x000000ffff007224 */ /* 0x000fce00078e000e */
[----:B------:R-:W-:Y:S05]  /*19aa0*/  WARPSYNC.COLLECTIVE R15, `(.L_x_1719) ;  /* 0x000000000f087348 */ /* 0x000fea0003c00000 */
[----:B------:R0:W1:Y:S02]  /*19ab0*/  SHFL.IDX P6, R14, R13, R12, R11 ;  /* 0x0000000c0d0e7389 */ /* 0x00006400000c000b */
[----:B01----:R-:W-:Y:S01]  /*19ac0*/  ENDCOLLECTIVE ;  /* 0x000000000000791b */ /* 0x003fe20003800000 */
.L_x_1719:
[----:B------:R-:W-:Y:S05]  /*19ad0*/  BRA `(.L_x_1720) ;  /* 0xffffff7800247947 */ /* 0x000fea000383ffff */
.L_x_1549:
        /* <DEDUP_REMOVED lines=11> */
.L_x_1722:
[----:B------:R-:W-:Y:S05]  /*19b90*/  BSYNC B1 ;  /* 0x0000000000017941 */ /* 0x000fea0003800000 */
.L_x_1721:
[----:B------:R-:W-:Y:S05]  /*19ba0*/  BRA `(.L_x_1723) ;  /* 0xffffff8800c87947 */ /* 0x000fea000383ffff */
.L_x_1551:
[----:B------:R-:W-:Y:S01]  /*19bb0*/  BSSY B1, `(.L_x_1724) ;  /* 0x0000006000017945 */ /* 0x000fe20003800000 */
[----:B------:R-:W-:-:S07]  /*19bc0*/  IMAD.MOV.U32 R15, RZ, RZ, -0x1 ;  /* 0xffffffffff0f7424 */ /* 0x000fce00078e00ff */
[----:B0-----:R-:W-:Y:S05]  /*19bd0*/  WARPSYNC.COLLECTIVE R15, `(.L_x_1725) ;  /* 0x000000000f0c7348 */ /* 0x001fea0003c00000 */
[----:B------:R-:W-:Y:S02]  /*19be0*/  ELECT P6, UR62, PT ;  /* 0x00000000003e782f */ /* 0x000fe400038c0000 */
[----:B------:R-:W-:Y:S01]  /*19bf0*/  MOV R14, UR62 ;  /* 0x0000003e000e7c02 */ /* 0x000fe20008000f00 */
[----:B0-----:R-:W-:Y:S10]  /*19c00*/  ENDCOLLECTIVE ;  /* 0x000000000000791b */ /* 0x001ff40003800000 */
.L_x_1725:
[----:B------:R-:W-:Y:S05]  /*19c10*/  BSYNC B1 ;  /* 0x0000000000017941 */ /* 0x000fea0003800000 */
.L_x_1724:
[----:B------:R-:W-:Y:S05]  /*19c20*/  BRA `(.L_x_1550) ;  /* 0xffffff8800c07947 */ /* 0x000fea000383ffff */
.L_x_1553:
[----:B0-----:R0:W1:Y:S02]  /*19c30*/  SYNCS.PHASECHK.TRANS64.TRYWAIT P0, [R23+URZ+0x32420], R3 ;  /* 0x03242003170075a7 */ /* 0x001064000800017f */
[----:B-1----:R-:W-:Y:S05]  /*19c40*/  @!P0 NANOSLEEP.SYNCS 0x989680 ;  /* 0x009896800000895d */ /* 0x002fea0003900000 */
[----:B------:R-:W1:Y:S02]  /*19c50*/  @!P0 SYNCS.PHASECHK.TRANS64 P0, [R23+URZ+0x32420], R3 ;  /* 0x03242003170085a7 */ /* 0x000e64000800007f */
[----:B-1----:R-:W-:Y:S05]  /*19c60*/  @!P0 BRA `(.L_x_1553) ;  /* 0xfffffffc00f08947 */ /* 0x002fea000383ffff */
[----:B------:R-:W-:Y:S05]  /*19c70*/  BRA `(.L_x_1726) ;  /* 0xffffff8800d07947 */ /* 0x000fea000383ffff */
.L_x_1557:
[----:B0-----:R0:W1:Y:S02]  /*19c80*/  SYNCS.PHASECHK.TRANS64.TRYWAIT P0, [R3+URZ+0x324a0], R6 ;  /* 0x0324a006030075a7 */ /* 0x001064000800017f */
[----:B-1----:R-:W-:Y:S05]  /*19c90*/  @!P0 NANOSLEEP.SYNCS 0x989680 ;  /* 0x009896800000895d */ /* 0x002fea0003900000 */
[----:B------:R-:W1:Y:S02]  /*19ca0*/  @!P0 SYNCS.PHASECHK.TRANS64 P0, [R3+URZ+0x324a0], R6 ;  /* 0x0324a006030085a7 */ /* 0x000e64000800007f */
[----:B-1----:R-:W-:Y:S05]  /*19cb0*/  @!P0 BRA `(.L_x_1557) ;  /* 0xfffffffc00f08947 */ /* 0x002fea000383ffff */
[----:B------:R-:W-:Y:S05]  /*19cc0*/  BRA `(.L_x_1727) ;  /* 0xffffff8800e87947 */ /* 0x000fea000383ffff */
.L_x_1562:
[----:B-1----:R1:W2:Y:S02]  /*19cd0*/  SYNCS.PHASECHK.TRANS64.TRYWAIT P0, [R3+URZ+0x324c0], R6 ;  /* 0x0324c006030075a7 */ /* 0x0022a4000800017f */
[----:B--2---:R-:W-:Y:S05]  /*19ce0*/  @!P0 NANOSLEEP.SYNCS 0x989680 ;  /* 0x009896800000895d */ /* 0x004fea0003900000 */
[----:B------:R-:W2:Y:S02]  /*19cf0*/  @!P0 SYNCS.PHASECHK.TRANS64 P0, [R3+URZ+0x324c0], R6 ;  /* 0x0324c006030085a7 */ /* 0x000ea4000800007f */
[----:B--2---:R-:W-:Y:S05]  /*19d00*/  @!P0 BRA `(.L_x_1562) ;  /* 0xfffffffc00f08947 */ /* 0x004fea000383ffff */
[----:B------:R-:W-:Y:S05]  /*19d10*/  BRA `(.L_x_1728) ;  /* 0xffffff8c00647947 */ /* 0x000fea000383ffff */
.L_x_1572:
[----:B0-----:R0:W1:Y:S02]  /*19d20*/  SYNCS.PHASECHK.TRANS64.TRYWAIT P1, [R6+URZ+0x324a0], R2 ;  /* 0x0324a002060075a7 */ /* 0x001064000802017f */
[----:B-1----:R-:W-:Y:S05]  /*19d30*/  @!P1 NANOSLEEP.SYNCS 0x989680 ;  /* 0x009896800000995d */ /* 0x002fea0003900000 */
[----:B------:R-:W1:Y:S02]  /*19d40*/  @!P1 SYNCS.PHASECHK.TRANS64 P1, [R6+URZ+0x324a0], R2 ;  /* 0x0324a002060095a7 */ /* 0x000e64000802007f */
[----:B-1----:R-:W-:Y:S05]  /*19d50*/  @!P1 BRA `(.L_x_1572) ;  /* 0xfffffffc00f09947 */ /* 0x002fea000383ffff */
[----:B------:R-:W-:Y:S05]  /*19d60*/  BRA `(.L_x_1729) ;  /* 0xffffff9000d87947 */ /* 0x000fea000383ffff */
.L_x_1577:
[----:B-1----:R1:W2:Y:S02]  /*19d70*/  SYNCS.PHASECHK.TRANS64.TRYWAIT P1, [R6+URZ+0x324c0], R2 ;  /* 0x0324c002060075a7 */ /* 0x0022a4000802017f */
[----:B--2---:R-:W-:Y:S05]  /*19d80*/  @!P1 NANOSLEEP.SYNCS 0x989680 ;  /* 0x009896800000995d */ /* 0x004fea0003900000 */
[----:B------:R-:W2:Y:S02]  /*19d90*/  @!P1 SYNCS.PHASECHK.TRANS64 P1, [R6+URZ+0x324c0], R2 ;  /* 0x0324c002060095a7 */ /* 0x000ea4000802007f */
[----:B--2---:R-:W-:Y:S05]  /*19da0*/  @!P1 BRA `(.L_x_1577) ;  /* 0xfffffffc00f09947 */ /* 0x004fea000383ffff */
[----:B------:R-:W-:Y:S05]  /*19db0*/  BRA `(.L_x_1730) ;  /* 0xffffff9400507947 */ /* 0x000fea000383ffff */
.L_x_1593:
[----:B------:R-:W0:Y:S01]  /*19dc0*/  S2R R20, SR_TID.X ;  /* 0x0000000000147919 */ /* 0x000e220000002100 */
[----:B------:R-:W-:Y:S01]  /*19dd0*/  BSSY B0, `(.L_x_1731) ;  /* 0x000000a000007945 */ /* 0x000fe20003800000 */
[----:B------:R-:W-:Y:S02]  /*19de0*/  IMAD.MOV.U32 R12, RZ, RZ, RZ ;  /* 0x000000ffff0c7224 */ /* 0x000fe400078e00ff */
[----:B------:R-:W-:Y:S01]  /*19df0*/  IMAD.MOV.U32 R15, RZ, RZ, -0x1 ;  /* 0xffffffffff0f7424 */ /* 0x000fe200078e00ff */
[----:B0-----:R-:W-:-:S04]  /*19e00*/  SHF.R.U32.HI R11, RZ, 0x5, R20 ;  /* 0x00000005ff0b7819 */ /* 0x001fc80000011614 */
[----:B------:R-:W-:-:S05]  /*19e10*/  LOP3.LUT R11, R11, 0x3, RZ, 0xc0, !PT ;  /* 0x000000030b0b7812 */ /* 0x000fca00078ec0ff */
[----:B------:R-:W-:Y:S02]  /*19e20*/  IMAD.MOV.U32 R13, RZ, RZ, R11 ;  /* 0x000000ffff0d7224 */ /* 0x000fe400078e000b */
[----:B------:R-:W-:-:S07]  /*19e30*/  IMAD.MOV.U32 R11, RZ, RZ, 0x1f ;  /* 0x0000001fff0b7424 */ /* 0x000fce00078e00ff */
[----:B------:R-:W-:Y:S05]  /*19e40*/  WARPSYNC.COLLECTIVE R15, `(.L_x_1732) ;  /* 0x000000000f087348 */ /* 0x000fea0003c00000 */
[----:B------:R0:W1:Y:S02]  /*19e50*/  SHFL.IDX P6, R14, R13, R12, R11 ;  /* 0x0000000c0d0e7389 */ /* 0x00006400000c000b */
[----:B01----:R-:W-:Y:S01]  /*19e60*/  ENDCOLLECTIVE ;  /* 0x000000000000791b */ /* 0x003fe20003800000 */
.L_x_1732:
[----:B------:R-:W-:Y:S05]  /*19e70*/  BSYNC B0 ;  /* 0x0000000000007941 */ /* 0x000fea0003800000 */
.L_x_1731:
[----:B------:R-:W-:Y:S05]  /*19e80*/  BRA `(.L_x_1733) ;  /* 0xffffffa000d47947 */ /* 0x000fea000383ffff */
.L_x_1596:
[----:B0-----:R0:W1:Y:S02]  /*19e90*/  SYNCS.PHASECHK.TRANS64.TRYWAIT P0, [R30+URZ+0x32440], R0 ;  /* 0x032440001e0075a7 */ /* 0x001064000800017f */
[----:B-1----:R-:W-:Y:S05]  /*19ea0*/  @!P0 NANOSLEEP.SYNCS 0x989680 ;  /* 0x009896800000895d */ /* 0x002fea0003900000 */
[----:B------:R-:W1:Y:S02]  /*19eb0*/  @!P0 SYNCS.PHASECHK.TRANS64 P0, [R30+URZ+0x32440], R0 ;  /* 0x032440001e0085a7 */ /* 0x000e64000800007f */
[----:B-1----:R-:W-:Y:S05]  /*19ec0*/  @!P0 BRA `(.L_x_1596) ;  /* 0xfffffffc00f08947 */ /* 0x002fea000383ffff */
[----:B------:R-:W-:Y:S05]  /*19ed0*/  BRA `(.L_x_1734) ;  /* 0xffffffa000e87947 */ /* 0x000fea000383ffff */
.L_x_1597:
        /* <DEDUP_REMOVED lines=8> */
.L_x_1736:
[----:B------:R-:W-:Y:S05]  /*19f60*/  BSYNC B0 ;  /* 0x0000000000007941 */ /* 0x000fea0003800000 */
.L_x_1735:
        /* <DEDUP_REMOVED lines=9> */
.L_x_1737:
[----:B------:R-:W-:Y:S02]  /*1a000*/  IMAD.MOV.U32 R13, RZ, RZ, R4 ;  /* 0x000000ffff0d7224 */ /* 0x000fe400078e0004 */
[----:B------:R-:W-:Y:S02]  /*1a010*/  IMAD.MOV.U32 R12, RZ, RZ, 0x1 ;  /* 0x00000001ff0c7424 */ /* 0x000fe400078e00ff */
[----:B------:R-:W-:-:S07]  /*1a020*/  IMAD.MOV.U32 R3, RZ, RZ, R14 ;  /* 0x000000ffff037224 */ /* 0x000fce00078e000e */
[----:B------:R-:W-:Y:S05]  /*1a030*/  WARPSYNC.COLLECTIVE R15, `(.L_x_1738) ;  /* 0x000000000f087348 */ /* 0x000fea0003c00000 */
[----:B------:R0:W1:Y:S02]  /*1a040*/  SHFL.IDX P6, R14, R13, R12, R11 ;  /* 0x0000000c0d0e7389 */ /* 0x00006400000c000b */
[----:B01----:R-:W-:Y:S01]  /*1a050*/  ENDCOLLECTIVE ;  /* 0x000000000000791b */ /* 0x003fe20003800000 */
.L_x_1738:
        /* <DEDUP_REMOVED lines=15> */
.L_x_1739:
[----:B------:R-:W-:Y:S02]  /*1a150*/  @P0 IMAD R6, R5, 0x2, R23 ;  /* 0x0000000205060824 */ /* 0x000fe400078e0217 */
[----:B------:R-:W-:Y:S02]  /*1a160*/  IMAD.MOV.U32 R13, RZ, RZ, R4 ;  /* 0x000000ffff0d7224 */ /* 0x000fe400078e0004 */
[----:B------:R-:W-:Y:S02]  /*1a170*/  IMAD.MOV.U32 R12, RZ, RZ, 0x2 ;  /* 0x00000002ff0c7424 */ /* 0x000fe400078e00ff */
[----:B------:R-:W-:-:S07]  /*1a180*/  IMAD.MOV.U32 R3, RZ, RZ, R14 ;  /* 0x000000ffff037224 */ /* 0x000fce00078e000e */
[----:B------:R-:W-:Y:S05]  /*1a190*/  WARPSYNC.COLLECTIVE R15, `(.L_x_1740) ;  /* 0x000000000f087348 */ /* 0x000fea0003c00000 */
[----:B------:R0:W1:Y:S02]  /*1a1a0*/  SHFL.IDX P6, R14, R13, R12, R11 ;  /* 0x0000000c0d0e7389 */ /* 0x00006400000c000b */
[----:B01----:R-:W-:Y:S01]  /*1a1b0*/  ENDCOLLECTIVE ;  /* 0x000000000000791b */ /* 0x003fe20003800000 */
.L_x_1740:
        /* <DEDUP_REMOVED lines=15> */
.L_x_1741:
[----:B------:R-:W-:Y:S02]  /*1a2b0*/  @P0 IMAD R6, R5, 0x2, R23 ;  /* 0x0000000205060824 */ /* 0x000fe400078e0217 */
[----:B------:R-:W-:Y:S02]  /*1a2c0*/  IMAD.MOV.U32 R13, RZ, RZ, R4 ;  /* 0x000000ffff0d7224 */ /* 0x000fe400078e0004 */
[----:B------:R-:W-:Y:S02]  /*1a2d0*/  IMAD.MOV.U32 R12, RZ, RZ, 0x3 ;  /* 0x00000003ff0c7424 */ /* 0x000fe400078e00ff */
[----:B------:R-:W-:-:S07]  /*1a2e0*/  IMAD.MOV.U32 R3, RZ, RZ, R14 ;  /* 0x000000ffff037224 */ /* 0x000fce00078e000e */
[----:B------:R-:W-:Y:S05]  /*1a2f0*/  WARPSYNC.COLLECTIVE R15, `(.L_x_1742) ;  /* 0x000000000f087348 */ /* 0x000fea0003c00000 */
[----:B------:R0:W1:Y:S02]  /*1a300*/  SHFL.IDX P6, R14, R13, R12, R11 ;  /* 0x0000000c0d0e7389 */ /* 0x00006400000c000b */
[----:B01----:R-:W-:Y:S01]  /*1a310*/  ENDCOLLECTIVE ;  /* 0x000000000000791b */ /* 0x003fe20003800000 */
.L_x_1742:
        /* <DEDUP_REMOVED lines=15> */
.L_x_1743:
[----:B------:R-:W-:Y:S02]  /*1a410*/  @P0 IMAD R6, R5, 0x2, R23 ;  /* 0x0000000205060824 */ /* 0x000fe400078e0217 */
[----:B------:R-:W-:Y:S02]  /*1a420*/  IMAD.MOV.U32 R13, RZ, RZ, R4 ;  /* 0x000000ffff0d7224 */ /* 0x000fe400078e0004 */
[----:B------:R-:W-:Y:S02]  /*1a430*/  IMAD.MOV.U32 R12, RZ, RZ, 0x4 ;  /* 0x00000004ff0c7424 */ /* 0x000fe400078e00ff */
[----:B------:R-:W-:-:S07]  /*1a440*/  IMAD.MOV.U32 R3, RZ, RZ, R14 ;  /* 0x000000ffff037224 */ /* 0x000fce00078e000e */
[----:B------:R-:W-:Y:S05]  /*1a450*/  WARPSYNC.COLLECTIVE R15, `(.L_x_1744) ;  /* 0x000000000f087348 */ /* 0x000fea0003c00000 */
[----:B------:R0:W1:Y:S02]  /*1a460*/  SHFL.IDX P6, R14, R13, R12, R11 ;  /* 0x0000000c0d0e7389 */ /* 0x00006400000c000b */
[----:B01----:R-:W-:Y:S01]  /*1a470*/  ENDCOLLECTIVE ;  /* 0x000000000000791b */ /* 0x003fe20003800000 */
.L_x_1744:
        /* <DEDUP_REMOVED lines=15> */
.L_x_1745:
[----:B------:R-:W-:Y:S02]  /*1a570*/  @P0 IMAD R6, R5, 0x2, R23 ;  /* 0x0000000205060824 */ /* 0x000fe400078e0217 */
[----:B------:R-:W-:Y:S02]  /*1a580*/  IMAD.MOV.U32 R13, RZ, RZ, R4 ;  /* 0x000000ffff0d7224 */ /* 0x000fe400078e0004 */
[----:B------:R-:W-:Y:S02]  /*1a590*/  IMAD.MOV.U32 R12, RZ, RZ, 0x5 ;  /* 0x00000005ff0c7424 */ /* 0x000fe400078e00ff */
[----:B------:R-:W-:-:S07]  /*1a5a0*/  IMAD.MOV.U32 R3, RZ, RZ, R14 ;  /* 0x000000ffff037224 */ /* 0x000fce00078e000e */
[----:B------:R-:W-:Y:S05]  /*1a5b0*/  WARPSYNC.COLLECTIVE R15, `(.L_x_1746) ;  /* 0x000000000f087348 */ /* 0x000fea0003c00000 */
[----:B------:R0:W1:Y:S02]  /*1a5c0*/  SHFL.IDX P6, R14, R13, R12, R11 ;  /* 0x0000000c0d0e7389 */ /* 0x00006400000c000b */
[----:B01----:R-:W-:Y:S01]  /*1a5d0*/  ENDCOLLECTIVE ;  /* 0x000000000000791b */ /* 0x003fe20003800000 */
.L_x_1746:
        /* <DEDUP_REMOVED lines=10> */
.L_x_1747:
[----:B------:R-:W-:Y:S01]  /*1a680*/  @!PT LDS RZ, [RZ] ;  /* 0x00000000fffff984 */ /* 0x000fe20000000800 */
[----:B------:R-:W-:Y:S01]  /*1a690*/  @!PT LDS RZ, [RZ] ;  /* 0x00000000fffff984 */ /* 0x000fe20000000800 */
[----:B------:R-:W-:Y:S01]  /*1a6a0*/  @!PT LDS RZ, [RZ] ;  /* 0x00000000fffff984 */ /* 0x000fe20000000800 */
[----:B------:R0:W-:Y:S01]  /*1a6b0*/  @P0 LDGSTS.E.BYPASS.LTC128B.128 [R6+0x1e400], desc[UR60][R2.64], !P2 ;  /* 0x1e40000002060fae */ /* 0x0001e2000d101d7c */
[----:B------:R-:W-:Y:S01]  /*1a6c0*/  IMAD.MOV.U32 R0, RZ, RZ, R14 ;  /* 0x000000ffff007224 */ /* 0x000fe200078e000e */
[----:B------:R-:W-:Y:S06]  /*1a6d0*/  BRA `(.L_x_1748) ;  /* 0xffffffa000607947 */ /* 0x000fec000383ffff */
.L_x_1602:
[----:B------:R-:W-:Y:S01]  /*1a6e0*/  IMAD.MOV.U32 R13, RZ, RZ, R3 ;  /* 0x000000ffff0d7224 */ /* 0x000fe200078e0003 */
[----:B------:R-:W-:Y:S01]  /*1a6f0*/  MOV R12, RZ ;  /* 0x000000ff000c7202 */ /* 0x000fe20000000f00 */
[----:B------:R-:W-:Y:S02]  /*1a700*/  IMAD.MOV.U32 R11, RZ, RZ, 0x181f ;  /* 0x0000181fff0b7424 */ /* 0x000fe400078e00ff */
[----:B------:R-:W-:Y:S02]  /*1a710*/  IMAD.MOV.U32 R15, RZ, RZ, -0x1 ;  /* 0xffffffffff0f7424 */ /* 0x000fe400078e00ff */
[----:B-----5:R-:W-:Y:S02]  /*1a720*/  IMAD R2, R9, R6, RZ ;  /* 0x0000000609027224 */ /* 0x020fe400078e02ff */
[----:B------:R-:W-:-:S07]  /*1a730*/  IMAD.IADD R17, R8, 0x1, R17 ;  /* 0x0000000108117824 */ /* 0x000fce00078e0211 */
[----:B------:R-:W-:Y:S05]  /*1a740*/  WARPSYNC.COLLECTIVE R15, `(.L_x_1749) ;  /* 0x000000000f087348 */ /* 0x000fea0003c00000 */
[----:B------:R0:W1:Y:S02]  /*1a750*/  SHFL.IDX P6, R14, R13, R12, R11 ;  /* 0x0000000c0d0e7389 */ /* 0x00006400000c000b */
[----:B01----:R-:W-:Y:S01]  /*1a760*/  ENDCOLLECTIVE ;  /* 0x000000000000791b */ /* 0x003fe20003800000 */
.L_x_1749:
[C---:B------:R-:W-:Y:S01]  /*1a770*/  VIADD R10, R17.reuse, 0x10 ;  /* 0x00000010110a7836 */ /* 0x040fe20000000000 */
[C---:B------:R-:W-:Y:S01]  /*1a780*/  ISETP.GE.AND P0, PT, R17.reuse, R2, PT ;  /* 0x000000021100720c */ /* 0x040fe20003f06270 */
[C---:B------:R-:W-:Y:S02]  /*1a790*/  VIADD R6, R17.reuse, 0x20 ;  /* 0x0000002011067836 */ /* 0x040fe40000000000 */
[----:B------:R-:W-:Y:S01]  /*1a7a0*/  VIADD R8, R17, 0x30 ;  /* 0x0000003011087836 */ /* 0x000fe20000000000 */
[----:B------:R0:W-:Y:S04]  /*1a7b0*/  STL [R1+0x20], R10 ;  /* 0x0000200a01007387 */ /* 0x0001e80000100800 */
[----:B------:R0:W-:Y:S01]  /*1a7c0*/  STL [R1+0x24], R6 ;  /* 0x0000240601007387 */ /* 0x0001e20000100800 */
[----:B------:R-:W-:-:S03]  /*1a7d0*/  IMAD.MOV.U32 R13, RZ, RZ, R0 ;  /* 0x000000ffff0d7224 */ /* 0x000fc600078e0000 */
[----:B------:R0:W-:Y:S01]  /*1a7e0*/  STL [R1+0x28], R8 ;  /* 0x0000280801007387 */ /* 0x0001e20000100800 */
[----:B------:R-:W-:-:S07]  /*1a7f0*/  IMAD.MOV.U32 R4, RZ, RZ, R14 ;  /* 0x000000ffff047224 */ /* 0x000fce00078e000e */
[----:B0-----:R-:W-:Y:S05]  /*1a800*/  WARPSYNC.COLLECTIVE R15, `(.L_x_1750) ;  /* 0x000000000f087348 */ /* 0x001fea0003c00000 */
[----:B------:R1:W2:Y:S02]  /*1a810*/  SHFL.IDX P6, R14, R13, R12, R11 ;  /* 0x0000000c0d0e7389 */ /* 0x0002a400000c000b */
[----:B012---:R-:W-:Y:S01]  /*1a820*/  ENDCOLLECTIVE ;  /* 0x000000000000791b */ /* 0x007fe20003800000 */
.L_x_1750:
[----:B------:R-:W-:Y:S02]  /*1a830*/  IMAD.MOV.U32 R13, RZ, RZ, R3 ;  /* 0x000000ffff0d7224 */ /* 0x000fe400078e0003 */
[----:B------:R-:W-:Y:S02]  /*1a840*/  IMAD.MOV.U32 R12, RZ, RZ, 0x1 ;  /* 0x00000001ff0c7424 */ /* 0x000fe400078e00ff */
[----:B------:R-:W-:-:S07]  /*1a850*/  IMAD.MOV.U32 R5, RZ, RZ, R14 ;  /* 0x000000ffff057224 */ /* 0x000fce00078e000e */
[----:B------:R-:W-:Y:S05]  /*1a860*/  WARPSYNC.COLLECTIVE R15, `(.L_x_1751) ;  /* 0x000000000f087348 */ /* 0x000fea0003c00000 */
[----:B------:R0:W1:Y:S02]  /*1a870*/  SHFL.IDX P6, R14, R13, R12, R11 ;  /* 0x0000000c0d0e7389 */ /* 0x00006400000c000b */
[----:B01----:R-:W-:Y:S01]  /*1a880*/  ENDCOLLECTIVE ;  /* 0x000000000000791b */ /* 0x003fe20003800000 */
.L_x_1751:
        /* <DEDUP_REMOVED lines=15> */
.L_x_1752:
[----:B------:R-:W-:Y:S02]  /*1a980*/  IMAD.MOV.U32 R13, RZ, RZ, R3 ;  /* 0x000000ffff0d7224 */ /* 0x000fe400078e0003 */
[----:B------:R-:W-:Y:S02]  /*1a990*/  IMAD.MOV.U32 R12, RZ, RZ, 0x2 ;  /* 0x00000002ff0c7424 */ /* 0x000fe400078e00ff */
[----:B------:R-:W-:-:S07]  /*1a9a0*/  IMAD.MOV.U32 R5, RZ, RZ, R14 ;  /* 0x000000ffff057224 */ /* 0x000fce00078e000e */
[----:B------:R-:W-:Y:S05]  /*1a9b0*/  WARPSYNC.COLLECTIVE R15, `(.L_x_1753) ;  /* 0x000000000f087348 */ /* 0x000fea0003c00000 */
[----:B------:R0:W1:Y:S02]  /*1a9c0*/  SHFL.IDX P6, R14, R13, R12, R11 ;  /* 0x0000000c0d0e7389 */ /* 0x00006400000c000b */
[----:B01----:R-:W-:Y:S01]  /*1a9d0*/  ENDCOLLECTIVE ;  /* 0x000000000000791b */ /* 0x003fe20003800000 */
.L_x_1753:
        /* <DEDUP_REMOVED lines=15> */
.L_x_1754:
[----:B------:R-:W-:Y:S02]  /*1aad0*/  IMAD.MOV.U32 R13, RZ, RZ, R3 ;  /* 0x000000ffff0d7224 */ /* 0x000fe400078e0003 */
[----:B------:R-:W-:Y:S02]  /*1aae0*/  IMAD.MOV.U32 R12, RZ, RZ, 0x3 ;  /* 0x00000003ff0c7424 */ /* 0x000fe400078e00ff */
[----:B------:R-:W-:-:S07]  /*1aaf0*/  IMAD.MOV.U32 R5, RZ, RZ, R14 ;  /* 0x000000ffff057224 */ /* 0x000fce00078e000e */
[----:B------:R-:W-:Y:S05]  /*1ab00*/  WARPSYNC.COLLECTIVE R15, `(.L_x_1755) ;  /* 0x000000000f087348 */ /* 0x000fea0003c00000 */
[----:B------:R0:W1:Y:S02]  /*1ab10*/  SHFL.IDX P6, R14, R13, R12, R11 ;  /* 0x0000000c0d0e7389 */ /* 0x00006400000c000b */
[----:B01----:R-:W-:Y:S01]  /*1ab20*/  ENDCOLLECTIVE ;  /* 0x000000000000791b */ /* 0x003fe20003800000 */
.L_x_1755:
        /* <DEDUP_REMOVED lines=10> */
.L_x_1756:
[----:B------:R-:W-:Y:S01]  /*1abd0*/  @!PT LDS RZ, [RZ] ;  /* 0x00000000fffff984 */ /* 0x000fe20000000800 */
[----:B------:R-:W-:Y:S01]  /*1abe0*/  @!PT LDS RZ, [RZ] ;  /* 0x00000000fffff984 */ /* 0x000fe20000000800 */
[----:B------:R-:W-:Y:S01]  /*1abf0*/  @!PT LDS RZ, [RZ] ;  /* 0x00000000fffff984 */ /* 0x000fe20000000800 */
[----:B------:R0:W-:Y:S01]  /*1ac00*/  @!P0 LDGSTS.E.BYPASS.LTC128B.128 [R26+0x19400], desc[UR60][R4.64], !P1 ;  /* 0x19400000041a8fae */ /* 0x0001e2000c901d7c */
[----:B------:R-:W-:Y:S01]  /*1ac10*/  ISETP.GE.AND P0, PT, R8, R2, PT ;  /* 0x000000020800720c */ /* 0x000fe20003f06270 */
[----:B------:R-:W-:-:S05]  /*1ac20*/  VIADD R8, R17, 0x40 ;  /* 0x0000004011087836 */ /* 0x000fca0000000000 */
[----:B------:R1:W-:Y:S01]  /*1ac30*/  STL [R1+0x2c], R8 ;  /* 0x00002c0801007387 */ /* 0x0003e20000100800 */
[----:B------:R-:W-:Y:S02]  /*1ac40*/  IMAD.MOV.U32 R13, RZ, RZ, R3 ;  /* 0x000000ffff0d7224 */ /* 0x000fe400078e0003 */
[----:B------:R-:W-:Y:S02]  /*1ac50*/  IMAD.MOV.U32 R12, RZ, RZ, 0x4 ;  /* 0x00000004ff0c7424 */ /* 0x000fe400078e00ff */
[----:B0-----:R-:W-:-:S07]  /*1ac60*/  IMAD.MOV.U32 R4, RZ, RZ, R14 ;  /* 0x000000ffff047224 */ /* 0x001fce00078e000e */
[----:B-1----:R-:W-:Y:S05]  /*1ac70*/  WARPSYNC.COLLECTIVE R15, `(.L_x_1757) ;  /* 0x000000000f087348 */ /* 0x002fea0003c00000 */
[----:B------:R0:W2:Y:S02]  /*1ac80*/  SHFL.IDX P6, R14, R13, R12, R11 ;  /* 0x0000000c0d0e7389 */ /* 0x0000a400000c000b */
[----:B012---:R-:W-:Y:S01]  /*1ac90*/  ENDCOLLECTIVE ;  /* 0x000000000000791b */ /* 0x007fe20003800000 */
.L_x_1757:
        /* <DEDUP_REMOVED lines=10> */
.L_x_1758:
        /* <DEDUP_REMOVED lines=13> */
.L_x_1759:
        /* <DEDUP_REMOVED lines=10> */
.L_x_1760:
        /* <DEDUP_REMOVED lines=13> */
.L_x_1761:
        /* <DEDUP_REMOVED lines=10> */
.L_x_1762:
[----:B------:R-:W-:Y:S01]  /*1b020*/  @!PT LDS RZ, [RZ] ;  /* 0x00000000fffff984 */ /* 0x000fe20000000800 */
[----:B------:R-:W-:Y:S01]  /*1b030*/  @!PT LDS RZ, [RZ] ;  /* 0x00000000fffff984 */ /* 0x000fe20000000800 */
[----:B------:R-:W-:Y:S01]  /*1b040*/  @!PT LDS RZ, [RZ] ;  /* 0x00000000fffff984 */ /* 0x000fe20000000800 */
[----:B------:R0:W-:Y:S01]  /*1b050*/  @!P0 LDGSTS.E.BYPASS.LTC128B.128 [R26+0x1ac00], desc[UR60][R4.64], !P1 ;  /* 0x1ac00000041a8fae */ /* 0x0001e2000c901d7c */
[----:B------:R-:W-:Y:S01]  /*1b060*/  ISETP.GE.AND P0, PT, R8, R2, PT ;  /* 0x000000020800720c */ /* 0x000fe20003f06270 */
[----:B------:R-:W-:Y:S02]  /*1b070*/  IMAD.MOV.U32 R13, RZ, RZ, R3 ;  /* 0x000000ffff0d7224 */ /* 0x000fe400078e0003 */
[----:B------:R-:W-:Y:S02]  /*1b080*/  IMAD.MOV.U32 R12, RZ, RZ, 0x7 ;  /* 0x00000007ff0c7424 */ /* 0x000fe400078e00ff */
[----:B0-----:R-:W-:-:S08]  /*1b090*/  IMAD.MOV.U32 R4, RZ, RZ, R14 ;  /* 0x000000ffff047224 */ /* 0x001fd000078e000e */
[----:B------:R-:W-:Y:S05]  /*1b0a0*/  WARPSYNC.COLLECTIVE R15, `(.L_x_1763) ;  /* 0x000000000f087348 */ /* 0x000fea0003c00000 */
[----:B------:R0:W1:Y:S02]  /*1b0b0*/  SHFL.IDX P6, R14, R13, R12, R11 ;  /* 0x0000000c0d0e7389 */ /* 0x00006400000c000b */
[----:B01----:R-:W-:Y:S01]  /*1b0c0*/  ENDCOLLECTIVE ;  /* 0x000000000000791b */ /* 0x003fe20003800000 */
.L_x_1763:
        /* <DEDUP_REMOVED lines=10> */
.L_x_1764:
[----:B------:R-:W-:Y:S01]  /*1b170*/  @!PT LDS RZ, [RZ] ;  /* 0x00000000fffff984 */ /* 0x000fe20000000800 */
[----:B------:R-:W-:Y:S01]  /*1b180*/  @!PT LDS RZ, [RZ] ;  /* 0x00000000fffff984 */ /* 0x000fe20000000800 */
[----:B------:R-:W-:Y:S01]  /*1b190*/  @!PT LDS RZ, [RZ] ;  /* 0x00000000fffff984 */ /* 0x000fe20000000800 */
[----:B------:R0:W-:Y:S01]  /*1b1a0*/  @!P0 LDGSTS.E.BYPASS.LTC128B.128 [R26+0x1b400], desc[UR60][R4.64], !P1 ;  /* 0x1b400000041a8fae */ /* 0x0001e2000c901d7c */
[----:B------:R-:W-:Y:S01]  /*1b1b0*/  IMAD.MOV.U32 R0, RZ, RZ, R14 ;  /* 0x000000ffff007224 */ /* 0x000fe200078e000e */
[----:B------:R-:W-:Y:S06]  /*1b1c0*/  BRA `(.L_x_1765) ;  /* 0xffffffa000b47947 */ /* 0x000fec000383ffff */
.L_x_1606:
[----:B------:R-:W2:Y:S04]  /*1b1d0*/  LDL.LU R14, [R1+0x18] ;  /* 0x00001800010e7983 */ /* 0x000ea80000300800 */
[----:B------:R-:W3:Y:S04]  /*1b1e0*/  LDL.LU R13, [R1+0x20] ;  /* 0x00002000010d7983 */ /* 0x000ee80000300800 */
[----:B------:R-:W4:Y:S04]  /*1b1f0*/  LDL.LU R12, [R1+0x24] ;  /* 0x00002400010c7983 */ /* 0x000f280000300800 */
[----:B------:R-:W5:Y:S04]  /*1b200*/  LDL.LU R11, [R1+0x28] ;  /* 0x00002800010b7983 */ /* 0x000f680000300800 */
[----:B------:R-:W5:Y:S04]  /*1b210*/  LDL.LU R10, [R1+0x2c] ;  /* 0x00002c00010a7983 */ /* 0x000f680000300800 */
[----:B------:R-:W5:Y:S04]  /*1b220*/  LDL.LU R9, [R1+0x30] ;  /* 0x0000300001097983 */ /* 0x000f680000300800 */
[----:B------:R-:W5:Y:S01]  /*1b230*/  LDL.LU R8, [R1+0x38] ;  /* 0x0000380001087983 */ /* 0x000f620000300800 */
[----:B------:R-:W-:Y:S01]  /*1b240*/  LOP3.LUT R22, R22, 0xfffff7ff, RZ, 0xc0, !PT ;  /* 0xfffff7ff16167812 */ /* 0x000fe200078ec0ff */
[----:B------:R-:W-:Y:S01]  /*1b250*/  BSSY B0, `(.L_x_1766) ;  /* 0x0000019000007945 */ /* 0x000fe20003800000 */
[----:B------:R-:W-:Y:S01]  /*1b260*/  MOV R15, 0xffffffff ;  /* 0xffffffff000f7802 */ /* 0x000fe20000000f00 */
[----:B--2---:R-:W-:-:S05]  /*1b270*/  IMAD R5, R14, R6, RZ ;  /* 0x000000060e057224 */ /* 0x004fca00078e02ff */
[-C--:B------:R-:W-:Y:S02]  /*1b280*/  ISETP.GE.AND P0, PT, R17, R5.reuse, PT ;  /* 0x000000051100720c */ /* 0x080fe40003f06270 */
[-C--:B---3--:R-:W-:Y:S01]  /*1b290*/  ISETP.GE.AND P6, PT, R13, R5.reuse, PT ;  /* 0x000000050d00720c */ /* 0x088fe20003fc6270 */
[----:B------:R-:W-:Y:S01]  /*1b2a0*/  IMAD.MOV.U32 R13, RZ, RZ, R0 ;  /* 0x000000ffff0d7224 */ /* 0x000fe200078e0000 */
[----:B----4-:R-:W-:Y:S01]  /*1b2b0*/  ISETP.GE.AND P5, PT, R12, R5, PT ;  /* 0x000000050c00720c */ /* 0x010fe20003fa6270 */
[----:B------:R-:W-:-:S08]  /*1b2c0*/  IMAD.MOV.U32 R12, RZ, RZ, RZ ;  /* 0x000000ffff0c7224 */ /* 0x000fd000078e00ff */
[----:B------:R-:W-:Y:S02]  /*1b2d0*/  @P0 LOP3.LUT R22, R22, 0x800, RZ, 0xfc, !PT ;  /* 0x0000080016160812 */ /* 0x000fe400078efcff */
[----:B-----5:R-:W-:Y:S01]  /*1b2e0*/  ISETP.GE.AND P0, PT, R11, R5, PT ;  /* 0x000000050b00720c */ /* 0x020fe20003f06270 */
[----:B------:R-:W-:Y:S01]  /*1b2f0*/  IMAD.MOV.U32 R11, RZ, RZ, 0x181f ;  /* 0x0000181fff0b7424 */ /* 0x000fe200078e00ff */
[----:B------:R-:W-:-:S04]  /*1b300*/  LOP3.LUT R22, R22, 0xfffffbff, RZ, 0xc0, !PT ;  /* 0xfffffbff16167812 */ /* 0x000fc800078ec0ff */
[----:B------:R-:W-:Y:S02]  /*1b310*/  @P6 LOP3.LUT R22, R22, 0x400, RZ, 0xfc, !PT ;  /* 0x0000040016166812 */ /* 0x000fe400078efcff */
[----:B------:R-:W-:Y:S02]  /*1b320*/  ISETP.GE.AND P6, PT, R10, R5, PT ;  /* 0x000000050a00720c */ /* 0x000fe40003fc6270 */
[----:B------:R-:W-:-:S04]  /*1b330*/  LOP3.LUT R22, R22, 0xfffffdff, RZ, 0xc0, !PT ;  /* 0xfffffdff16167812 */ /* 0x000fc800078ec0ff */
[----:B------:R-:W-:Y:S02]  /*1b340*/  @P5 LOP3.LUT R22, R22, 0x200, RZ, 0xfc, !PT ;  /* 0x0000020016165812 */ /* 0x000fe400078efcff */
[----:B------:R-:W-:Y:S02]  /*1b350*/  ISETP.GE.AND P5, PT, R9, R5, PT ;  /* 0x000000050900720c */ /* 0x000fe40003fa6270 */
[----:B------:R-:W-:-:S04]  /*1b360*/  LOP3.LUT R22, R22, 0xfffffeff, RZ, 0xc0, !PT ;  /* 0xfffffeff16167812 */ /* 0x000fc800078ec0ff */
[----:B------:R-:W-:Y:S02]  /*1b370*/  @P0 LOP3.LUT R22, R22, 0x100, RZ, 0xfc, !PT ;  /* 0x0000010016160812 */ /* 0x000fe400078efcff */
[----:B------:R-:W-:Y:S02]  /*1b380*/  ISETP.GE.AND P0, PT, R8, R5, PT ;  /* 0x000000050800720c */ /* 0x000fe40003f06270 */
[----:B------:R-:W-:-:S04]  /*1b390*/  LOP3.LUT R22, R22, 0xffffff7f, RZ, 0xc0, !PT ;  /* 0xffffff7f16167812 */ /* 0x000fc800078ec0ff */
[----:B------:R-:W-:-:S07]  /*1b3a0*/  @P6 LOP3.LUT R22, R22, 0x80, RZ, 0xfc, !PT ;  /* 0x0000008016166812 */ /* 0x000fce00078efcff */
[----:B------:R-:W-:Y:S05]  /*1b3b0*/  WARPSYNC.COLLECTIVE R15, `(.L_x_1767) ;  /* 0x000000000f087348 */ /* 0x000fea0003c00000 */
[----:B------:R0:W1:Y:S02]  /*1b3c0*/  SHFL.IDX P6, R14, R13, R12, R11 ;  /* 0x0000000c0d0e7389 */ /* 0x00006400000c000b */
[----:B01----:R-:W-:Y:S01]  /*1b3d0*/  ENDCOLLECTIVE ;  /* 0x000000000000791b */ /* 0x003fe20003800000 */
.L_x_1767:
[----:B------:R-:W-:Y:S05]  /*1b3e0*/  BSYNC B0 ;  /* 0x0000000000007941 */ /* 0x000fea0003800000 */
.L_x_1766:
[----:B------:R-:W-:Y:S01]  /*1b3f0*/  IMAD.MOV.U32 R13, RZ, RZ, R4 ;  /* 0x000000ffff0d7224 */ /* 0x000fe200078e0004 */
[----:B------:R-:W-:Y:S01]  /*1b400*/  LOP3.LUT R22, R22, 0xffffbfff, RZ, 0xc0, !PT ;  /* 0xffffbfff16167812 */ /* 0x000fe200078ec0ff */
[----:B------:R-:W-:Y:S02]  /*1b410*/  IMAD.MOV.U32 R12, RZ, RZ, RZ ;  /* 0x000000ffff0c7224 */ /* 0x000fe400078e00ff */
[----:B------:R-:W-:Y:S01]  /*1b420*/  IMAD.MOV.U32 R11, RZ, RZ, 0x181f ;  /* 0x0000181fff0b7424 */ /* 0x000fe200078e00ff */
[----:B------:R-:W-:Y:S01]  /*1b430*/  @P5 LOP3.LUT R22, R22, 0x4000, RZ, 0xfc, !PT ;  /* 0x0000400016165812 */ /* 0x000fe200078efcff */
[----:B------:R-:W-:Y:S02]  /*1b440*/  IMAD.MOV.U32 R15, RZ, RZ, -0x1 ;  /* 0xffffffffff0f7424 */ /* 0x000fe400078e00ff */
[----:B------:R-:W-:Y:S01]  /*1b450*/  IMAD.MOV.U32 R2, RZ, RZ, R14 ;  /* 0x000000ffff027224 */ /* 0x000fe200078e000e */
[----:B------:R-:W-:-:S13]  /*1b460*/  LOP3.LUT P5, RZ, R22, 0x400, RZ, 0xc0, !PT ;  /* 0x0000040016ff7812 */ /* 0x000fda00078ac0ff */
[----:B------:R-:W-:Y:S05]  /*1b470*/  WARPSYNC.COLLECTIVE R15, `(.L_x_1768) ;  /* 0x000000000f087348 */ /* 0x000fea0003c00000 */
[----:B------:R0:W1:Y:S02]  /*1b480*/  SHFL.IDX P6, R14, R13, R12, R11 ;  /* 0x0000000c0d0e7389 */ /* 0x00006400000c000b */
[----:B01----:R-:W-:Y:S01]  /*1b490*/  ENDCOLLECTIVE ;  /* 0x000000000000791b */ /* 0x003fe20003800000 */
.L_x_1768:
[----:B------:R-:W-:-:S04]  /*1b4a0*/  LOP3.LUT R22, R22, 0xffffdfff, RZ, 0xc0, !PT ;  /* 0xffffdfff16167812 */ /* 0x000fc800078ec0ff */
[----:B------:R-:W-:-:S04]  /*1b4b0*/  @P0 LOP3.LUT R22, R22, 0x2000, RZ, 0xfc, !PT ;  /* 0x0000200016160812 */ /* 0x000fc800078efcff */
[----:B------:R-:W-:Y:S01]  /*1b4c0*/  LOP3.LUT P0, RZ, R22, 0x800, RZ, 0xc0, !PT ;  /* 0x0000080016ff7812 */ /* 0x000fe2000780c0ff */
[----:B------:R-:W-:Y:S02]  /*1b4d0*/  IMAD.MOV.U32 R13, RZ, RZ, R0 ;  /* 0x000000ffff0d7224 */ /* 0x000fe400078e0000 */
[----:B------:R-:W-:Y:S02]  /*1b4e0*/  IMAD.MOV.U32 R12, RZ, RZ, 0x1 ;  /* 0x00000001ff0c7424 */ /* 0x000fe400078e00ff */
[----:B------:R-:W-:-:S08]  /*1b4f0*/  IMAD.MOV.U32 R3, RZ, RZ, R14 ;  /* 0x000000ffff037224 */ /* 0x000fd000078e000e */
[----:B------:R-:W-:-:S05]  /*1b500*/  @!P0 LEA R3, P6, R7, R3, 0x1 ;  /* 0x0000000307038211 */ /* 0x000fca00078c08ff */
[----:B------:R-:W-:-:S05]  /*1b510*/  @!P0 IMAD.X R2, RZ, RZ, R2, P6 ;  /* 0x000000ffff028224 */ /* 0x000fca00030e0602 */
[----:B------:R-:W-:-:S07]  /*1b520*/  @!P0 LOP3.LUT R3, R3, R2, RZ, 0x3c, !PT ;  /* 0x0000000203038212 */ /* 0x000fce00078e3cff */
[----:B------:R-:W-:Y:S05]  /*1b530*/  WARPSYNC.COLLECTIVE R15, `(.L_x_1769) ;  /* 0x000000000f087348 */ /* 0x000fea0003c00000 */
[----:B------:R0:W1:Y:S02]  /*1b540*/  SHFL.IDX P6, R14, R13, R12, R11 ;  /* 0x0000000c0d0e7389 */ /* 0x00006400000c000b */
[----:B01----:R-:W-:Y:S01]  /*1b550*/  ENDCOLLECTIVE ;  /* 0x000000000000791b */ /* 0x003fe20003800000 */
.L_x_1769:
[----:B------:R-:W-:-:S04]  /*1b560*/  @!P0 LOP3.LUT R2, R3, R2, RZ, 0x3c, !PT ;  /* 0x0000000203028212 */ /* 0x000fc800078e3cff */
[----:B------:R-:W-:-:S05]  /*1b570*/  @!P0 LOP3.LUT R3, R3, R2, RZ, 0x3c, !PT ;  /* 0x0000000203038212 */ /* 0x000fca00078e3cff */
        /* <DEDUP_REMOVED lines=13> */
.L_x_1770:
[----:B------:R-:W-:Y:S02]  /*1b650*/  IMAD.MOV.U32 R13, RZ, RZ, R0 ;  /* 0x000000ffff0d7224 */ /* 0x000fe400078e0000 */
[----:B------:R-:W-:Y:S02]  /*1b660*/  IMAD.MOV.U32 R12, RZ, RZ, 0x2 ;  /* 0x00000002ff0c7424 */ /* 0x000fe400078e00ff */
[----:B------:R-:W-:-:S05]  /*1b670*/  IMAD.MOV.U32 R2, RZ, RZ, R14 ;  /* 0x000000ffff027224 */ /* 0x000fca00078e000e */
[----:B------:R-:W-:-:S05]  /*1b680*/  @!P5 LEA R2, P6, R7, R2, 0x1 ;  /* 0x000000020702d211 */ /* 0x000fca00078c08ff */
[----:B------:R-:W-:-:S05]  /*1b690*/  @!P5 IMAD.X R3, RZ, RZ, R6, P6 ;  /* 0x000000ffff03d224 */ /* 0x000fca00030e0606 */
[----:B------:R-:W-:Y:S01]  /*1b6a0*/  @!PT LDS RZ, [RZ] ;  /* 0x00000000fffff984 */ /* 0x000fe20000000800 */
[----:B------:R-:W-:Y:S01]  /*1b6b0*/  @!PT LDS RZ, [RZ] ;  /* 0x00000000fffff984 */ /* 0x000fe20000000800 */
[----:B------:R-:W-:Y:S01]  /*1b6c0*/  @!PT LDS RZ, [RZ] ;  /* 0x00000000fffff984 */ /* 0x000fe20000000800 */
[----:B------:R0:W-:Y:S03]  /*1b6d0*/  @!P5 LDGSTS.E.BYPASS.LTC128B.128 [R26+0x22c00], desc[UR60][R2.64], !P4 ;  /* 0x22c00000021adfae */ /* 0x0001e6000e101d7c */
[----:B0-----:R-:W-:Y:S05]  /*1b6e0*/  WARPSYNC.COLLECTIVE R15, `(.L_x_1771) ;  /* 0x000000000f087348 */ /* 0x001fea0003c00000 */
[----:B------:R1:W2:Y:S02]  /*1b6f0*/  SHFL.IDX P6, R14, R13, R12, R11 ;  /* 0x0000000c0d0e7389 */ /* 0x0002a400000c000b */
[----:B012---:R-:W-:Y:S01]  /*1b700*/  ENDCOLLECTIVE ;  /* 0x000000000000791b */ /* 0x007fe20003800000 */
.L_x_1771:
[----:B------:R-:W-:Y:S01]  /*1b710*/  @!PT LDS RZ, [RZ] ;  /* 0x00000000fffff984 */ /* 0x000fe20000000800 */
[----:B------:R-:W-:Y:S01]  /*1b720*/  @!PT LDS RZ, [RZ] ;  /* 0x00000000fffff984 */ /* 0x000fe20000000800 */
[----:B------:R-:W-:Y:S01]  /*1b730*/  @!PT LDS RZ, [RZ] ;  /* 0x00000000fffff984 */ /* 0x000fe20000000800 */
[----:B------:R0:W-:Y:S04]  /*1b740*/  @!P5 LDGSTS.E.BYPASS.LTC128B.128 [R26+0x26c00], desc[UR60][R2.64+0x80], !P3 ;  /* 0x26c00080021adfae */ /* 0x0001e8000d901d7c */
[----:B------:R0:W-:Y:S04]  /*1b750*/  @!P5 LDGSTS.E.BYPASS.LTC128B.128 [R26+0x2ac00], desc[UR60][R2.64+0x100], !P2 ;  /* 0x2ac00100021adfae */ /* 0x0001e8000d101d7c */
[----:B------:R0:W-:Y:S01]  /*1b760*/  @!P5 LDGSTS.E.BYPASS.LTC128B.128 [R26+0x2ec00], desc[UR60][R2.64+0x180], !P1 ;  /* 0x2ec00180021adfae */ /* 0x0001e2000c901d7c */
[----:B------:R-:W-:Y:S01]  /*1b770*/  LOP3.LUT P5, RZ, R22, 0x100, RZ, 0xc0, !PT ;  /* 0x0000010016ff7812 */ /* 0x000fe200078ac0ff */
[----:B------:R-:W-:-:S02]  /*1b780*/  IMAD.MOV.U32 R13, RZ, RZ, R4 ;  /* 0x000000ffff0d7224 */ /* 0x000fc400078e0004 */
[----:B------:R-:W-:-:S10]  /*1b790*/  IMAD.MOV.U32 R6, RZ, RZ, R14 ;  /* 0x000000ffff067224 */ /* 0x000fd400078e000e */
[----:B0-----:R-:W-:Y:S05]  /*1b7a0*/  WARPSYNC.COLLECTIVE R15, `(.L_x_1772) ;  /* 0x000000000f087348 */ /* 0x001fea0003c00000 */
[----:B------:R1:W2:Y:S02]  /*1b7b0*/  SHFL.IDX P6, R14, R13, R12, R11 ;  /* 0x0000000c0d0e7389 */ /* 0x0002a400000c000b */
[----:B012---:R-:W-:Y:S01]  /*1b7c0*/  ENDCOLLECTIVE ;  /* 0x000000000000791b */ /* 0x007fe20003800000 */
.L_x_1772:
        /* <DEDUP_REMOVED lines=12> */
.L_x_1773:
        /* <DEDUP_REMOVED lines=12> */
.L_x_1774:
        /* <DEDUP_REMOVED lines=12> */
.L_x_1775:
        /* <DEDUP_REMOVED lines=12> */
.L_x_1776:
        /* <DEDUP_REMOVED lines=12> */
.L_x_1777:
        /* <DEDUP_REMOVED lines=12> */
.L_x_1778:
        /* <DEDUP_REMOVED lines=12> */
.L_x_1779:
[----:B------:R-:W-:Y:S01]  /*1bd10*/  @!PT LDS RZ, [RZ] ;  /* 0x00000000fffff984 */ /* 0x000fe20000000800 */
[----:B------:R-:W-:Y:S01]  /*1bd20*/  @!PT LDS RZ, [RZ] ;  /* 0x00000000fffff984 */ /* 0x000fe20000000800 */
[----:B------:R-:W-:Y:S01]  /*1bd30*/  @!PT LDS RZ, [RZ] ;  /* 0x00000000fffff984 */ /* 0x000fe20000000800 */
[----:B------:R0:W-:Y:S04]  /*1bd40*/  @!P5 LDGSTS.E.BYPASS.LTC128B.128 [R26+0x28c00], desc[UR60][R2.64+0x80], !P3 ;  /* 0x28c00080021adfae */ /* 0x0001e8000d901d7c */
[----:B------:R0:W-:Y:S04]  /*1bd50*/  @!P5 LDGSTS.E.BYPASS.LTC128B.128 [R26+0x2cc00], desc[UR60][R2.64+0x100], !P2 ;  /* 0x2cc00100021adfae */ /* 0x0001e8000d101d7c */
[----:B------:R0:W-:Y:S01]  /*1bd60*/  @!P5 LDGSTS.E.BYPASS.LTC128B.128 [R26+0x30c00], desc[UR60][R2.64+0x180], !P1 ;  /* 0x30c00180021adfae */ /* 0x0001e2000c901d7c */
[----:B------:R-:W-:Y:S02]  /*1bd70*/  IMAD.MOV.U32 R13, RZ, RZ, R4 ;  /* 0x000000ffff0d7224 */ /* 0x000fe400078e0004 */
[----:B------:R-:W-:-:S07]  /*1bd80*/  IMAD.MOV.U32 R6, RZ, RZ, R14 ;  /* 0x000000ffff067224 */ /* 0x000fce00078e000e */
[----:B0-----:R-:W-:Y:S05]  /*1bd90*/  WARPSYNC.COLLECTIVE R15, `(.L_x_1780) ;  /* 0x000000000f087348 */ /* 0x001fea0003c00000 */
[----:B------:R1:W2:Y:S02]  /*1bda0*/  SHFL.IDX P6, R14, R13, R12, R11 ;  /* 0x0000000c0d0e7389 */ /* 0x0002a400000c000b */
[----:B012---:R-:W-:Y:S01]  /*1bdb0*/  ENDCOLLECTIVE ;  /* 0x000000000000791b */ /* 0x007fe20003800000 */
.L_x_1780:
[----:B------:R-:W-:Y:S02]  /*1bdc0*/  IMAD.MOV.U32 R13, RZ, RZ, R0 ;  /* 0x000000ffff0d7224 */ /* 0x000fe400078e0000 */
[----:B------:R-:W-:Y:S02]  /*1bdd0*/  IMAD.MOV.U32 R12, RZ, RZ, 0x7 ;  /* 0x00000007ff0c7424 */ /* 0x000fe400078e00ff */
[----:B------:R-:W-:-:S07]  /*1bde0*/  IMAD.MOV.U32 R2, RZ, RZ, R14 ;  /* 0x000000ffff027224 */ /* 0x000fce00078e000e */
[----:B------:R-:W-:Y:S05]  /*1bdf0*/  WARPSYNC.COLLECTIVE R15, `(.L_x_1781) ;  /* 0x000000000f087348 */ /* 0x000fea0003c00000 */
[----:B------:R0:W1:Y:S02]  /*1be00*/  SHFL.IDX P6, R14, R13, R12, R11 ;  /* 0x0000000c0d0e7389 */ /* 0x00006400000c000b */
[----:B01----:R-:W-:Y:S01]  /*1be10*/  ENDCOLLECTIVE ;  /* 0x000000000000791b */ /* 0x003fe20003800000 */
.L_x_1781:
        /* <DEDUP_REMOVED lines=14> */
.L_x_1782:
[----:B------:R-:W-:Y:S01]  /*1bf00*/  IMAD.MOV.U32 R2, RZ, RZ, R14 ;  /* 0x000000ffff027224 */ /* 0x000fe200078e000e */
[----:B------:R-:W-:Y:S06]  /*1bf10*/  BRA `(.L_x_1783) ;  /* 0xffffffa0001c7947 */ /* 0x000fec000383ffff */
.L_x_1611:
[----:B0-----:R0:W1:Y:S02]  /*1bf20*/  SYNCS.PHASECHK.TRANS64.TRYWAIT P0, [R23+URZ+0x32420], R0 ;  /* 0x03242000170075a7 */ /* 0x001064000800017f */
[----:B-1----:R-:W-:Y:S05]  /*1bf30*/  @!P0 NANOSLEEP.SYNCS 0x989680 ;  /* 0x009896800000895d */ /* 0x002fea0003900000 */
[----:B------:R-:W1:Y:S02]  /*1bf40*/  @!P0 SYNCS.PHASECHK.TRANS64 P0, [R23+URZ+0x32420], R0 ;  /* 0x03242000170085a7 */ /* 0x000e64000800007f */
[----:B-1----:R-:W-:Y:S05]  /*1bf50*/  @!P0 BRA `(.L_x_1611) ;  /* 0xfffffffc00f08947 */ /* 0x002fea000383ffff */
[----:B------:R-:W-:Y:S05]  /*1bf60*/  BRA `(.L_x_1784) ;  /* 0xffffffa000907947 */ /* 0x000fea000383ffff */
.L_x_1614:
[----:B0-----:R0:W1:Y:S02]  /*1bf70*/  SYNCS.PHASECHK.TRANS64.TRYWAIT P0, [R30+URZ+0x32460], R3 ;  /* 0x032460031e0075a7 */ /* 0x001064000800017f */
[----:B-1----:R-:W-:Y:S05]  /*1bf80*/  @!P0 NANOSLEEP.SYNCS 0x989680 ;  /* 0x009896800000895d */ /* 0x002fea0003900000 */
[----:B------:R-:W1:Y:S02]  /*1bf90*/  @!P0 SYNCS.PHASECHK.TRANS64 P0, [R30+URZ+0x32460], R3 ;  /* 0x032460031e0085a7 */ /* 0x000e64000800007f */
[----:B-1----:R-:W-:Y:S05]  /*1bfa0*/  @!P0 BRA `(.L_x_1614) ;  /* 0xfffffffc00f08947 */ /* 0x002fea000383ffff */
[----:B------:R-:W-:Y:S05]  /*1bfb0*/  BRA `(.L_x_1785) ;  /* 0xffffffa000b87947 */ /* 0x000fea000383ffff */
.L_x_1615:
        /* <DEDUP_REMOVED lines=8> */
.L_x_1787:
[----:B------:R-:W-:Y:S05]  /*1c040*/  BSYNC B0 ;  /* 0x0000000000007941 */ /* 0x000fea0003800000 */
.L_x_1786:
[----:B------:R-:W0:Y:S01]  /*1c050*/  S2R R8, SR_TID.X ;  /* 0x0000000000087919 */ /* 0x000e220000002100 */
[----:B------:R-:W-:Y:S01]  /*1c060*/  IMAD.MOV.U32 R13, RZ, RZ, R5 ;  /* 0x000000ffff0d7224 */ /* 0x000fe200078e0005 */
[----:B------:R-:W-:Y:S01]  /*1c070*/  MOV R15, 0xffffffff ;  /* 0xffffffff000f7802 */ /* 0x000fe20000000f00 */
[----:B------:R-:W-:Y:S01]  /*1c080*/  IMAD.MOV.U32 R12, RZ, RZ, RZ ;  /* 0x000000ffff0c7224 */ /* 0x000fe200078e00ff */
[C---:B------:R-:W-:Y:S01]  /*1c090*/  LOP3.LUT P2, RZ, R7.reuse, 0x2, RZ, 0xc0, !PT ;  /* 0x0000000207ff7812 */ /* 0x040fe2000784c0ff */
[----:B------:R-:W-:Y:S01]  /*1c0a0*/  IMAD.MOV.U32 R11, RZ, RZ, 0x181f ;  /* 0x0000181fff0b7424 */ /* 0x000fe200078e00ff */
[----:B------:R-:W-:Y:S01]  /*1c0b0*/  LOP3.LUT P1, RZ, R7, 0x4, RZ, 0xc0, !PT ;  /* 0x0000000407ff7812 */ /* 0x000fe2000782c0ff */
[----:B------:R-:W-:Y:S02]  /*1c0c0*/  IMAD.MOV.U32 R3, RZ, RZ, R14 ;  /* 0x000000ffff037224 */ /* 0x000fe400078e000e */
[----:B------:R-:W-:-:S10]  /*1c0d0*/  IMAD R4, R4, 0x2, R23 ;  /* 0x0000000204047824 */ /* 0x000fd400078e0217 */
[----:B0-----:R-:W-:Y:S05]  /*1c0e0*/  WARPSYNC.COLLECTIVE R15, `(.L_x_1788) ;  /* 0x000000000f087348 */ /* 0x001fea0003c00000 */
[----:B------:R1:W2:Y:S02]  /*1c0f0*/  SHFL.IDX P6, R14, R13, R12, R11 ;  /* 0x0000000c0d0e7389 */ /* 0x0002a400000c000b */
[----:B012---:R-:W-:Y:S01]  /*1c100*/  ENDCOLLECTIVE ;  /* 0x000000000000791b */ /* 0x007fe20003800000 */
.L_x_1788:
[----:B------:R-:W-:Y:S01]  /*1c110*/  ISETP.LT.OR P3, PT, R31, 0x1, !P1 ;  /* 0x000000011f00780c */ /* 0x000fe20004f61670 */
[----:B------:R-:W-:Y:S02]  /*1c120*/  IMAD.MOV.U32 R13, RZ, RZ, R6 ;  /* 0x000000ffff0d7224 */ /* 0x000fe400078e0006 */
[----:B------:R-:W-:Y:S02]  /*1c130*/  IMAD.MOV.U32 R12, RZ, RZ, 0x1 ;  /* 0x00000001ff0c7424 */ /* 0x000fe400078e00ff */
[----:B------:R-:W-:Y:S02]  /*1c140*/  IMAD.SHL.U32 R8, R8, 0x8, RZ ;  /* 0x0000000808087824 */ /* 0x000fe400078e00ff */
[----:B------:R-:W-:-:S07]  /*1c150*/  IMAD.MOV.U32 R2, RZ, RZ, R14 ;  /* 0x000000ffff027224 */ /* 0x000fce00078e000e */
[----:B------:R-:W-:Y:S05]  /*1c160*/  WARPSYNC.COLLECTIVE R15, `(.L_x_1789) ;  /* 0x000000000f087348 */ /* 0x000fea0003c00000 */
[----:B------:R0:W1:Y:S02]  /*1c170*/  SHFL.IDX P6, R14, R13, R12, R11 ;  /* 0x0000000c0d0e7389 */ /* 0x00006400000c000b */
[----:B01----:R-:W-:Y:S01]  /*1c180*/  ENDCOLLECTIVE ;  /* 0x000000000000791b */ /* 0x003fe20003800000 */
.L_x_1789:
[----:B------:R-:W-:-:S05]  /*1c190*/  LOP3.LUT R8, R8, 0x38, RZ, 0xc0, !PT ;  /* 0x0000003808087812 */ /* 0x000fca00078ec0ff */
[----:B------:R-:W-:-:S05]  /*1c1a0*/  IMAD.SHL.U32 R0, R8, 0x2, RZ ;  /* 0x0000000208007824 */ /* 0x000fca00078e00ff */
[----:B------:R-:W-:Y:S01]  /*1c1b0*/  IADD3 R2, P0, R2, R0, RZ ;  /* 0x0000000002027210 */ /* 0x000fe20007f1e0ff */
[----:B------:R-:W-:-:S04]  /*1c1c0*/  IMAD.MOV.U32 R13, RZ, RZ, R5 ;  /* 0x000000ffff0d7224 */ /* 0x000fc800078e0005 */
[----:B------:R-:W-:Y:S01]  /*1c1d0*/  IMAD.X R3, RZ, RZ, R3, P0 ;  /* 0x000000ffff037224 */ /* 0x000fe200000e0603 */
[----:B------:R-:W-:-:S13]  /*1c1e0*/  ISETP.LT.OR P0, PT, R31, 0x1, P4 ;  /* 0x000000011f00780c */ /* 0x000fda0002701670 */
        /* <DEDUP_REMOVED lines=14> */
.L_x_1790:
[----:B------:R-:W-:Y:S02]  /*1c2d0*/  IMAD.MOV.U32 R13, RZ, RZ, R6 ;  /* 0x000000ffff0d7224 */ /* 0x000fe400078e0006 */
[----:B------:R-:W-:Y:S01]  /*1c2e0*/  IMAD.MOV.U32 R12, RZ, RZ, 0x2 ;  /* 0x00000002ff0c7424 */ /* 0x000fe200078e00ff */
[----:B------:R-:W-:-:S13]  /*1c2f0*/  IADD3 R2, P3, R14, R0, RZ ;  /* 0x000000000e027210 */ /* 0x000fda0007f7e0ff */
[----:B------:R-:W-:Y:S05]  /*1c300*/  WARPSYNC.COLLECTIVE R15, `(.L_x_1791) ;  /* 0x000000000f087348 */ /* 0x000fea0003c00000 */
[----:B------:R0:W1:Y:S02]  /*1c310*/  SHFL.IDX P6, R14, R13, R12, R11 ;  /* 0x0000000c0d0e7389 */ /* 0x00006400000c000b */
[----:B01----:R-:W-:Y:S01]  /*1c320*/  ENDCOLLECTIVE ;  /* 0x000000000000791b */ /* 0x003fe20003800000 */
.L_x_1791:
        /* <DEDUP_REMOVED lines=17> */
.L_x_1792:
[----:B------:R-:W-:Y:S02]  /*1c440*/  IMAD.MOV.U32 R13, RZ, RZ, R6 ;  /* 0x000000ffff0d7224 */ /* 0x000fe400078e0006 */
[----:B------:R-:W-:Y:S01]  /*1c450*/  IMAD.MOV.U32 R12, RZ, RZ, 0x3 ;  /* 0x00000003ff0c7424 */ /* 0x000fe200078e00ff */
[----:B------:R-:W-:-:S13]  /*1c460*/  IADD3 R2, P3, R14, R0, RZ ;  /* 0x000000000e027210 */ /* 0x000fda0007f7e0ff */
[----:B------:R-:W-:Y:S05]  /*1c470*/  WARPSYNC.COLLECTIVE R15, `(.L_x_1793) ;  /* 0x000000000f087348 */ /* 0x000fea0003c00000 */
[----:B------:R0:W1:Y:S02]  /*1c480*/  SHFL.IDX P6, R14, R13, R12, R11 ;  /* 0x0000000c0d0e7389 */ /* 0x00006400000c000b */
[----:B01----:R-:W-:Y:S01]  /*1c490*/  ENDCOLLECTIVE ;  /* 0x000000000000791b */ /* 0x003fe20003800000 */
.L_x_1793:
        /* <DEDUP_REMOVED lines=17> */
.L_x_1794:
[----:B------:R-:W-:Y:S02]  /*1c5b0*/  IMAD.MOV.U32 R13, RZ, RZ, R6 ;  /* 0x000000ffff0d7224 */ /* 0x000fe400078e0006 */
[----:B------:R-:W-:Y:S01]  /*1c5c0*/  IMAD.MOV.U32 R12, RZ, RZ, 0x4 ;  /* 0x00000004ff0c7424 */ /* 0x000fe200078e00ff */
[----:B------:R-:W-:-:S13]  /*1c5d0*/  IADD3 R2, P3, R14, R0, RZ ;  /* 0x000000000e027210 */ /* 0x000fda0007f7e0ff */
[----:B------:R-:W-:Y:S05]  /*1c5e0*/  WARPSYNC.COLLECTIVE R15, `(.L_x_1795) ;  /* 0x000000000f087348 */ /* 0x000fea0003c00000 */
[----:B------:R0:W1:Y:S02]  /*1c5f0*/  SHFL.IDX P6, R14, R13, R12, R11 ;  /* 0x0000000c0d0e7389 */ /* 0x00006400000c000b */
[----:B01----:R-:W-:Y:S01]  /*1c600*/  ENDCOLLECTIVE ;  /* 0x000000000000791b */ /* 0x003fe20003800000 */
.L_x_1795:
        /* <DEDUP_REMOVED lines=17> */
.L_x_1796:
[----:B------:R-:W-:Y:S02]  /*1c720*/  IMAD.MOV.U32 R13, RZ, RZ, R6 ;  /* 0x000000ffff0d7224 */ /* 0x000fe400078e0006 */
[----:B------:R-:W-:Y:S01]  /*1c730*/  IMAD.MOV.U32 R12, RZ, RZ, 0x5 ;  /* 0x00000005ff0c7424 */ /* 0x000fe200078e00ff */
[----:B------:R-:W-:-:S13]  /*1c740*/  IADD3 R2, P3, R14, R0, RZ ;  /* 0x000000000e027210 */ /* 0x000fda0007f7e0ff */
[----:B------:R-:W-:Y:S05]  /*1c750*/  WARPSYNC.COLLECTIVE R15, `(.L_x_1797) ;  /* 0x000000000f087348 */ /* 0x000fea0003c00000 */
[----:B------:R0:W1:Y:S02]  /*1c760*/  SHFL.IDX P6, R14, R13, R12, R11 ;  /* 0x0000000c0d0e7389 */ /* 0x00006400000c000b */
[----:B01----:R-:W-:Y:S01]  /*1c770*/  ENDCOLLECTIVE ;  /* 0x000000000000791b */ /* 0x003fe20003800000 */
.L_x_1797:
        /* <DEDUP_REMOVED lines=12> */
.L_x_1798:
        /* <DEDUP_REMOVED lines=9> */
.L_x_1622:
[----:B0-----:R0:W1:Y:S02]  /*1c8d0*/  SYNCS.PHASECHK.TRANS64.TRYWAIT P0, [R4+URZ+0x32440], R21 ;  /* 0x03244015040075a7 */ /* 0x001064000800017f */
[----:B-1----:R-:W-:Y:S05]  /*1c8e0*/  @!P0 NANOSLEEP.SYNCS 0x989680 ;  /* 0x009896800000895d */ /* 0x002fea0003900000 */
[----:B------:R-:W1:Y:S02]  /*1c8f0*/  @!P0 SYNCS.PHASECHK.TRANS64 P0, [R4+URZ+0x32440], R21 ;  /* 0x03244015040085a7 */ /* 0x000e64000800007f */
[----:B-1----:R-:W-:Y:S05]  /*1c900*/  @!P0 BRA `(.L_x_1622) ;  /* 0xfffffffc00f08947 */ /* 0x002fea000383ffff */
[----:B------:R-:W-:Y:S05]  /*1c910*/  BRA `(.L_x_1800) ;  /* 0xffffffa400387947 */ /* 0x000fea000383ffff */
.L_x_1623:
        /* <DEDUP_REMOVED lines=8> */
.L_x_1802:
[----:B------:R-:W-:Y:S05]  /*1c9a0*/  BSYNC B1 ;  /* 0x0000000000017941 */ /* 0x000fea0003800000 */
.L_x_1801:
        /* <DEDUP_REMOVED lines=9> */
.L_x_1803:
[----:B------:R-:W-:Y:S02]  /*1ca40*/  IMAD.MOV.U32 R13, RZ, RZ, R9 ;  /* 0x000000ffff0d7224 */ /* 0x000fe400078e0009 */
[----:B------:R-:W-:Y:S02]  /*1ca50*/  IMAD.MOV.U32 R12, RZ, RZ, 0x1 ;  /* 0x00000001ff0c7424 */ /* 0x000fe400078e00ff */
[----:B------:R-:W-:-:S07]  /*1ca60*/  IMAD.MOV.U32 R2, RZ, RZ, R14 ;  /* 0x000000ffff027224 */ /* 0x000fce00078e000e */
[----:B------:R-:W-:Y:S05]  /*1ca70*/  WARPSYNC.COLLECTIVE R15, `(.L_x_1804) ;  /* 0x000000000f087348 */ /* 0x000fea0003c00000 */
[----:B------:R0:W1:Y:S02]  /*1ca80*/  SHFL.IDX P6, R14, R13, R12, R11 ;  /* 0x0000000c0d0e7389 */ /* 0x00006400000c000b */
[----:B01----:R-:W-:Y:S01]  /*1ca90*/  ENDCOLLECTIVE ;  /* 0x000000000000791b */ /* 0x003fe20003800000 */
.L_x_1804:
        /* <DEDUP_REMOVED lines=11> */
.L_x_1805:
[----:B------:R-:W-:Y:S02]  /*1cb50*/  IMAD.MOV.U32 R13, RZ, RZ, R9 ;  /* 0x000000ffff0d7224 */ /* 0x000fe400078e0009 */
[----:B------:R-:W-:Y:S02]  /*1cb60*/  IMAD.MOV.U32 R12, RZ, RZ, 0x2 ;  /* 0x00000002ff0c7424 */ /* 0x000fe400078e00ff */
[----:B------:R-:W-:-:S07]  /*1cb70*/  IMAD.MOV.U32 R2, RZ, RZ, R14 ;  /* 0x000000ffff027224 */ /* 0x000fce00078e000e */
[----:B------:R-:W-:Y:S05]  /*1cb80*/  WARPSYNC.COLLECTIVE R15, `(.L_x_1806) ;  /* 0x000000000f087348 */ /* 0x000fea0003c00000 */
[----:B------:R0:W1:Y:S02]  /*1cb90*/  SHFL.IDX P6, R14, R13, R12, R11 ;  /* 0x0000000c0d0e7389 */ /* 0x00006400000c000b */
[----:B01----:R-:W-:Y:S01]  /*1cba0*/  ENDCOLLECTIVE ;  /* 0x000000000000791b */ /* 0x003fe20003800000 */
.L_x_1806:
        /* <DEDUP_REMOVED lines=11> */
.L_x_1807:
[----:B------:R-:W-:Y:S02]  /*1cc60*/  IMAD.MOV.U32 R13, RZ, RZ, R9 ;  /* 0x000000ffff0d7224 */ /* 0x000fe400078e0009 */
[----:B------:R-:W-:Y:S02]  /*1cc70*/  IMAD.MOV.U32 R12, RZ, RZ, 0x3 ;  /* 0x00000003ff0c7424 */ /* 0x000fe400078e00ff */
[----:B------:R-:W-:-:S07]  /*1cc80*/  IMAD.MOV.U32 R2, RZ, RZ, R14 ;  /* 0x000000ffff027224 */ /* 0x000fce00078e000e */
[----:B------:R-:W-:Y:S05]  /*1cc90*/  WARPSYNC.COLLECTIVE R15, `(.L_x_1808) ;  /* 0x000000000f087348 */ /* 0x000fea0003c00000 */
[----:B------:R0:W1:Y:S02]  /*1cca0*/  SHFL.IDX P6, R14, R13, R12, R11 ;  /* 0x0000000c0d0e7389 */ /* 0x00006400000c000b */
[----:B01----:R-:W-:Y:S01]  /*1ccb0*/  ENDCOLLECTIVE ;  /* 0x000000000000791b */ /* 0x003fe20003800000 */
.L_x_1808:
        /* <DEDUP_REMOVED lines=11> */
.L_x_1809:
[----:B------:R-:W-:Y:S02]  /*1cd70*/  IMAD.MOV.U32 R13, RZ, RZ, R9 ;  /* 0x000000ffff0d7224 */ /* 0x000fe400078e0009 */
[----:B------:R-:W-:Y:S02]  /*1cd80*/  IMAD.MOV.U32 R12, RZ, RZ, 0x4 ;  /* 0x00000004ff0c7424 */ /* 0x000fe400078e00ff */
[----:B------:R-:W-:-:S07]  /*1cd90*/  IMAD.MOV.U32 R2, RZ, RZ, R14 ;  /* 0x000000ffff027224 */ /* 0x000fce00078e000e */
[----:B------:R-:W-:Y:S05]  /*1cda0*/  WARPSYNC.COLLECTIVE R15, `(.L_x_1810) ;  /* 0x000000000f087348 */ /* 0x000fea0003c00000 */
[----:B------:R0:W1:Y:S02]  /*1cdb0*/  SHFL.IDX P6, R14, R13, R12, R11 ;  /* 0x0000000c0d0e7389 */ /* 0x00006400000c000b */
[----:B01----:R-:W-:Y:S01]  /*1cdc0*/  ENDCOLLECTIVE ;  /* 0x000000000000791b */ /* 0x003fe20003800000 */
.L_x_1810:
[----:B------:R-:W-:-:S04]  /*1cdd0*/  IADD3 R2, P0, R2, R0, RZ ;  /* 0x0000000002027210 */ /* 0x000fc80007f1e0ff */
[----:B------:R-:W-:-:S05]  /*1cde0*/  IADD3.X R3, RZ, R3, RZ, P0, !PT ;  /* 0x00000003ff037210 */ /* 0x000fca00007fe4ff */
        /* <DEDUP_REMOVED lines=9> */
.L_x_1811:
[----:B------:R-:W-:Y:S02]  /*1ce80*/  IMAD.MOV.U32 R13, RZ, RZ, R9 ;  /* 0x000000ffff0d7224 */ /* 0x000fe400078e0009 */
[----:B------:R-:W-:Y:S02]  /*1ce90*/  IMAD.MOV.U32 R12, RZ, RZ, 0x5 ;  /* 0x00000005ff0c7424 */ /* 0x000fe400078e00ff */
[----:B------:R-:W-:-:S07]  /*1cea0*/  IMAD.MOV.U32 R2, RZ, RZ, R14 ;  /* 0x000000ffff027224 */ /* 0x000fce00078e000e */
[----:B------:R-:W-:Y:S05]  /*1ceb0*/  WARPSYNC.COLLECTIVE R15, `(.L_x_1812) ;  /* 0x000000000f087348 */ /* 0x000fea0003c00000 */
[----:B------:R0:W1:Y:S02]  /*1cec0*/  SHFL.IDX P6, R14, R13, R12, R11 ;  /* 0x0000000c0d0e7389 */ /* 0x00006400000c000b */
[----:B01----:R-:W-:Y:S01]  /*1ced0*/  ENDCOLLECTIVE ;  /* 0x000000000000791b */ /* 0x003fe20003800000 */
.L_x_1812:
        /* <DEDUP_REMOVED lines=11> */
.L_x_1813:
[----:B------:R-:W-:Y:S01]  /*1cf90*/  IMAD.MOV.U32 R2, RZ, RZ, R14 ;  /* 0x000000ffff027224 */ /* 0x000fe200078e000e */
[----:B------:R-:W-:Y:S06]  /*1cfa0*/  BRA `(.L_x_1814) ;  /* 0xffffffa000687947 */ /* 0x000fec000383ffff */
.L_x_1628:
[----:B---3--:R3:W4:Y:S02]  /*1cfb0*/  SYNCS.PHASECHK.TRANS64.TRYWAIT P0, [R4+URZ+0x32460], R21 ;  /* 0x03246015040075a7 */ /* 0x008724000800017f */
[----:B----4-:R-:W-:Y:S05]  /*1cfc0*/  @!P0 NANOSLEEP.SYNCS 0x989680 ;  /* 0x009896800000895d */ /* 0x010fea0003900000 */
[----:B------:R-:W4:Y:S02]  /*1cfd0*/  @!P0 SYNCS.PHASECHK.TRANS64 P0, [R4+URZ+0x32460], R21 ;  /* 0x03246015040085a7 */ /* 0x000f24000800007f */
[----:B----4-:R-:W-:Y:S05]  /*1cfe0*/  @!P0 BRA `(.L_x_1628) ;  /* 0xfffffffc00f08947 */ /* 0x010fea000383ffff */
[----:B------:R-:W-:Y:S05]  /*1cff0*/  BRA `(.L_x_1815) ;  /* 0xffffffa000b87947 */ /* 0x000fea000383ffff */
.L_x_1629:
        /* <DEDUP_REMOVED lines=8> */
.L_x_1817:
[----:B------:R-:W-:Y:S05]  /*1d080*/  BSYNC B1 ;  /* 0x0000000000017941 */ /* 0x000fea0003800000 */
.L_x_1816:
        /* <DEDUP_REMOVED lines=9> */
.L_x_1818:
[----:B------:R-:W-:Y:S02]  /*1d120*/  IMAD.MOV.U32 R13, RZ, RZ, R7 ;  /* 0x000000ffff0d7224 */ /* 0x000fe400078e0007 */
[----:B------:R-:W-:Y:S01]  /*1d130*/  IMAD.MOV.U32 R12, RZ, RZ, 0x1 ;  /* 0x00000001ff0c7424 */ /* 0x000fe200078e00ff */
[----:B------:R-:W-:-:S13]  /*1d140*/  IADD3 R2, P0, R14, R0, RZ ;  /* 0x000000000e027210 */ /* 0x000fda0007f1e0ff */
[----:B------:R-:W-:Y:S05]  /*1d150*/  WARPSYNC.COLLECTIVE R15, `(.L_x_1819) ;  /* 0x000000000f087348 */ /* 0x000fea0003c00000 */
[----:B------:R0:W1:Y:S02]  /*1d160*/  SHFL.IDX P6, R14, R13, R12, R11 ;  /* 0x0000000c0d0e7389 */ /* 0x00006400000c000b */
[----:B01----:R-:W-:Y:S01]  /*1d170*/  ENDCOLLECTIVE ;  /* 0x000000000000791b */ /* 0x003fe20003800000 */
.L_x_1819:
        /* <DEDUP_REMOVED lines=13> */
.L_x_1820:
[----:B------:R-:W-:Y:S02]  /*1d250*/  IMAD.MOV.U32 R13, RZ, RZ, R7 ;  /* 0x000000ffff0d7224 */ /* 0x000fe400078e0007 */
[----:B------:R-:W-:Y:S01]  /*1d260*/  IMAD.MOV.U32 R12, RZ, RZ, 0x2 ;  /* 0x00000002ff0c7424 */ /* 0x000fe200078e00ff */
[----:B------:R-:W-:-:S13]  /*1d270*/  IADD3 R2, P0, R14, R0, RZ ;  /* 0x000000000e027210 */ /* 0x000fda0007f1e0ff */
[----:B------:R-:W-:Y:S05]  /*1d280*/  WARPSYNC.COLLECTIVE R15, `(.L_x_1821) ;  /* 0x000000000f087348 */ /* 0x000fea0003c00000 */
[----:B------:R0:W1:Y:S02]  /*1d290*/  SHFL.IDX P6, R14, R13, R12, R11 ;  /* 0x0000000c0d0e7389 */ /* 0x00006400000c000b */
[----:B01----:R-:W-:Y:S01]  /*1d2a0*/  ENDCOLLECTIVE ;  /* 0x000000000000791b */ /* 0x003fe20003800000 */
.L_x_1821:
        /* <DEDUP_REMOVED lines=13> */
.L_x_1822:
[----:B------:R-:W-:Y:S02]  /*1d380*/  IMAD.MOV.U32 R13, RZ, RZ, R7 ;  /* 0x000000ffff0d7224 */ /* 0x000fe400078e0007 */
[----:B------:R-:W-:Y:S01]  /*1d390*/  IMAD.MOV.U32 R12, RZ, RZ, 0x3 ;  /* 0x00000003ff0c7424 */ /* 0x000fe200078e00ff */
[----:B------:R-:W-:-:S13]  /*1d3a0*/  IADD3 R2, P0, R14, R0, RZ ;  /* 0x000000000e027210 */ /* 0x000fda0007f1e0ff */
[----:B------:R-:W-:Y:S05]  /*1d3b0*/  WARPSYNC.COLLECTIVE R15, `(.L_x_1823) ;  /* 0x000000000f087348 */ /* 0x000fea0003c00000 */
[----:B------:R0:W1:Y:S02]  /*1d3c0*/  SHFL.IDX P6, R14, R13, R12, R11 ;  /* 0x0000000c0d0e7389 */ /* 0x00006400000c000b */
[----:B01----:R-:W-:Y:S01]  /*1d3d0*/  ENDCOLLECTIVE ;  /* 0x000000000000791b */ /* 0x003fe20003800000 */
.L_x_1823:
        /* <DEDUP_REMOVED lines=13> */
.L_x_1824:
[----:B------:R-:W-:Y:S02]  /*1d4b0*/  IMAD.MOV.U32 R13, RZ, RZ, R7 ;  /* 0x000000ffff0d7224 */ /* 0x000fe400078e0007 */
[----:B------:R-:W-:Y:S01]  /*1d4c0*/  IMAD.MOV.U32 R12, RZ, RZ, 0x4 ;  /* 0x00000004ff0c7424 */ /* 0x000fe200078e00ff */
[----:B------:R-:W-:-:S13]  /*1d4d0*/  IADD3 R2, P0, R14, R0, RZ ;  /* 0x000000000e027210 */ /* 0x000fda0007f1e0ff */
[----:B------:R-:W-:Y:S05]  /*1d4e0*/  WARPSYNC.COLLECTIVE R15, `(.L_x_1825) ;  /* 0x000000000f087348 */ /* 0x000fea0003c00000 */
[----:B------:R0:W1:Y:S02]  /*1d4f0*/  SHFL.IDX P6, R14, R13, R12, R11 ;  /* 0x0000000c0d0e7389 */ /* 0x00006400000c000b */
[----:B01----:R-:W-:Y:S01]  /*1d500*/  ENDCOLLECTIVE ;  /* 0x000000000000791b */ /* 0x003fe20003800000 */
.L_x_1825:
        /* <DEDUP_REMOVED lines=13> */
.L_x_1826:
[----:B------:R-:W-:Y:S02]  /*1d5e0*/  IMAD.MOV.U32 R13, RZ, RZ, R7 ;  /* 0x000000ffff0d7224 */ /* 0x000fe400078e0007 */
[----:B------:R-:W-:Y:S01]  /*1d5f0*/  IMAD.MOV.U32 R12, RZ, RZ, 0x5 ;  /* 0x00000005ff0c7424 */ /* 0x000fe200078e00ff */
[----:B------:R-:W-:-:S13]  /*1d600*/  IADD3 R2, P0, R14, R0, RZ ;  /* 0x000000000e027210 */ /* 0x000fda0007f1e0ff */
[----:B------:R-:W-:Y:S05]  /*1d610*/  WARPSYNC.COLLECTIVE R15, `(.L_x_1827) ;  /* 0x000000000f087348 */ /* 0x000fea0003c00000 */
[----:B------:R0:W1:Y:S02]  /*1d620*/  SHFL.IDX P6, R14, R13, R12, R11 ;  /* 0x0000000c0d0e7389 */ /* 0x00006400000c000b */
[----:B01----:R-:W-:Y:S01]  /*1d630*/  ENDCOLLECTIVE ;  /* 0x000000000000791b */ /* 0x003fe20003800000 */
.L_x_1827:
        /* <DEDUP_REMOVED lines=13> */
.L_x_1828:
[----:B------:R-:W-:Y:S05]  /*1d710*/  BRA `(.L_x_1829) ;  /* 0xffffffa000047947 */ /* 0x000fea000383ffff */
.L_x_1637:
        /* <DEDUP_REMOVED lines=8> */
.L_x_1831:
[----:B------:R-:W-:Y:S05]  /*1d7a0*/  BSYNC B0 ;  /* 0x0000000000007941 */ /* 0x000fea0003800000 */
.L_x_1830:
        /* <DEDUP_REMOVED lines=9> */
.L_x_1832:
[----:B------:R-:W-:Y:S02]  /*1d840*/  ULDC UR4, c[0x0][0xd3c] ;  /* 0x00034f0000047ab9 */ /* 0x000fe40000000800 */
[----:B------:R-:W-:-:S13]  /*1d850*/  ISETP.GE.OR P1, PT, R5, UR4, !P0 ;  /* 0x0000000405007c0c */ /* 0x000fda000c726670 */
[----:B------:R-:W0:Y:S01]  /*1d860*/  @!P1 LDC.64 R2, c[0x0][0xd80] ;  /* 0x00036000ff029b82 */ /* 0x000e220000000a00 */
[----:B------:R-:W-:Y:S02]  /*1d870*/  IMAD.MOV.U32 R11, RZ, RZ, RZ ;  /* 0x000000ffff0b7224 */ /* 0x000fe400078e00ff */
[----:B------:R-:W-:Y:S02]  /*1d880*/  IMAD.MOV.U32 R4, RZ, RZ, R14 ;  /* 0x000000ffff047224 */ /* 0x000fe400078e000e */
[----:B0-----:R-:W-:-:S06]  /*1d890*/  @!P1 IMAD.WIDE R2, R5, 0x4, R2 ;  /* 0x0000000405029825 */ /* 0x001fcc00078e0202 */
[----:B------:R-:W2:Y:S01]  /*1d8a0*/  @!P1 LDG.E R2, desc[UR60][R2.64] ;  /* 0x0000003c02029981 */ /* 0x000ea2000c1e1900 */
[----:B------:R-:W-:Y:S02]  /*1d8b0*/  MOV R5, RZ ;  /* 0x000000ff00057202 */ /* 0x000fe40000000f00 */
        /* <DEDUP_REMOVED lines=10> */
.L_x_1833:
[----:B------:R-:W-:Y:S01]  /*1d960*/  IMAD.MOV.U32 R12, RZ, RZ, 0x2 ;  /* 0x00000002ff0c7424 */ /* 0x000fe200078e00ff */
[----:B------:R-:W-:-:S05]  /*1d970*/  SEL R6, R14, RZ, P1 ;  /* 0x000000ff0e067207 */ /* 0x000fca0000800000 */
[----:B------:R-:W-:-:S04]  /*1d980*/  IMAD.IADD R6, R5, 0x1, R6 ;  /* 0x0000000105067824 */ /* 0x000fc800078e0206 */
[----:B------:R-:W-:-:S07]  /*1d990*/  IMAD.MOV.U32 R13, RZ, RZ, R6 ;  /* 0x000000ffff0d7224 */ /* 0x000fce00078e0006 */
[----:B------:R-:W-:Y:S05]  /*1d9a0*/  WARPSYNC.COLLECTIVE R15, `(.L_x_1834) ;  /* 0x000000000f087348 */ /* 0x000fea0003c00000 */
[----:B------:R0:W1:Y:S02]  /*1d9b0*/  SHFL.UP P6, R14, R13, R12, R11 ;  /* 0x0400000c0d0e7389 */ /* 0x00006400000c000b */
[----:B01----:R-:W-:Y:S01]  /*1d9c0*/  ENDCOLLECTIVE ;  /* 0x000000000000791b */ /* 0x003fe20003800000 */
.L_x_1834:
[----:B------:R-:W-:Y:S01]  /*1d9d0*/  IMAD.MOV.U32 R12, RZ, RZ, 0x4 ;  /* 0x00000004ff0c7424 */ /* 0x000fe200078e00ff */
[----:B------:R-:W-:-:S05]  /*1d9e0*/  SEL R7, R14, RZ, P2 ;  /* 0x000000ff0e077207 */ /* 0x000fca0001000000 */
[----:B------:R-:W-:-:S04]  /*1d9f0*/  IMAD.IADD R7, R6, 0x1, R7 ;  /* 0x0000000106077824 */ /* 0x000fc800078e0207 */
[----:B------:R-:W-:-:S07]  /*1da00*/  IMAD.MOV.U32 R13, RZ, RZ, R7 ;  /* 0x000000ffff0d7224 */ /* 0x000fce00078e0007 */
[----:B------:R-:W-:Y:S05]  /*1da10*/  WARPSYNC.COLLECTIVE R15, `(.L_x_1835) ;  /* 0x000000000f087348 */ /* 0x000fea0003c00000 */
[----:B------:R0:W1:Y:S02]  /*1da20*/  SHFL.UP P6, R14, R13, R12, R11 ;  /* 0x0400000c0d0e7389 */ /* 0x00006400000c000b */
[----:B01----:R-:W-:Y:S01]  /*1da30*/  ENDCOLLECTIVE ;  /* 0x000000000000791b */ /* 0x003fe20003800000 */
.L_x_1835:
[----:B------:R-:W-:Y:S01]  /*1da40*/  IMAD.MOV.U32 R12, RZ, RZ, 0x8 ;  /* 0x00000008ff0c7424 */ /* 0x000fe200078e00ff */
[----:B------:R-:W-:-:S05]  /*1da50*/  SEL R2, R14, RZ, P3 ;  /* 0x000000ff0e027207 */ /* 0x000fca0001800000 */
[----:B------:R-:W-:-:S04]  /*1da60*/  IMAD.IADD R2, R7, 0x1, R2 ;  /* 0x0000000107027824 */ /* 0x000fc800078e0202 */
[----:B------:R-:W-:-:S07]  /*1da70*/  IMAD.MOV.U32 R13, RZ, RZ, R2 ;  /* 0x000000ffff0d7224 */ /* 0x000fce00078e0002 */
[----:B------:R-:W-:Y:S05]  /*1da80*/  WARPSYNC.COLLECTIVE R15, `(.L_x_1836) ;  /* 0x000000000f087348 */ /* 0x000fea0003c00000 */
[----:B------:R0:W1:Y:S02]  /*1da90*/  SHFL.UP P6, R14, R13, R12, R11 ;  /* 0x0400000c0d0e7389 */ /* 0x00006400000c000b */
[----:B01----:R-:W-:Y:S01]  /*1daa0*/  ENDCOLLECTIVE ;  /* 0x000000000000791b */ /* 0x003fe20003800000 */
.L_x_1836:
[----:B------:R-:W-:Y:S01]  /*1dab0*/  IMAD.MOV.U32 R12, RZ, RZ, 0x10 ;  /* 0x00000010ff0c7424 */ /* 0x000fe200078e00ff */
[----:B------:R-:W-:-:S05]  /*1dac0*/  SEL R3, R14, RZ, P4 ;  /* 0x000000ff0e037207 */ /* 0x000fca0002000000 */
[----:B------:R-:W-:-:S04]  /*1dad0*/  IMAD.IADD R3, R2, 0x1, R3 ;  /* 0x0000000102037824 */ /* 0x000fc800078e0203 */
[----:B------:R-:W-:-:S07]  /*1dae0*/  IMAD.MOV.U32 R13, RZ, RZ, R3 ;  /* 0x000000ffff0d7224 */ /* 0x000fce00078e0003 */
[----:B------:R-:W-:Y:S05]  /*1daf0*/  WARPSYNC.COLLECTIVE R15, `(.L_x_1837) ;  /* 0x000000000f087348 */ /* 0x000fea0003c00000 */
[----:B------:R0:W1:Y:S02]  /*1db00*/  SHFL.UP P6, R14, R13, R12, R11 ;  /* 0x0400000c0d0e7389 */ /* 0x00006400000c000b */
[----:B01----:R-:W-:Y:S01]  /*1db10*/  ENDCOLLECTIVE ;  /* 0x000000000000791b */ /* 0x003fe20003800000 */
.L_x_1837:
        /* <DEDUP_REMOVED lines=8> */
.L_x_1838:
[----:B------:R-:W-:Y:S05]  /*1dba0*/  BRA `(.L_x_1839) ;  /* 0xffffffa000607947 */ /* 0x000fea000383ffff */
.L_x_1642:
        /* <DEDUP_REMOVED lines=8> */
.L_x_1841:
[----:B------:R-:W-:Y:S05]  /*1dc30*/  BSYNC B0 ;  /* 0x0000000000007941 */ /* 0x000fea0003800000 */
.L_x_1840:
        /* <DEDUP_REMOVED lines=8> */
.L_x_1842:
[----:B------:R-:W-:Y:S01]  /*1dcc0*/  IMAD.MOV.U32 R12, RZ, RZ, 0x4 ;  /* 0x00000004ff0c7424 */ /* 0x000fe200078e00ff */
[----:B------:R-:W-:-:S05]  /*1dcd0*/  SEL R2, R14, RZ, P2 ;  /* 0x000000ff0e027207 */ /* 0x000fca0001000000 */
[----:B------:R-:W-:-:S04]  /*1dce0*/  IMAD.IADD R2, R13, 0x1, R2 ;  /* 0x000000010d027824 */ /* 0x000fc800078e0202 */
[----:B------:R-:W-:-:S07]  /*1dcf0*/  IMAD.MOV.U32 R13, RZ, RZ, R2 ;  /* 0x000000ffff0d7224 */ /* 0x000fce00078e0002 */
[----:B------:R-:W-:Y:S05]  /*1dd00*/  WARPSYNC.COLLECTIVE R15, `(.L_x_1843) ;  /* 0x000000000f087348 */ /* 0x000fea0003c00000 */
[----:B------:R0:W1:Y:S02]  /*1dd10*/  SHFL.UP P6, R14, R13, R12, R11 ;  /* 0x0400000c0d0e7389 */ /* 0x00006400000c000b */
[----:B01----:R-:W-:Y:S01]  /*1dd20*/  ENDCOLLECTIVE ;  /* 0x000000000000791b */ /* 0x003fe20003800000 */
.L_x_1843:
[----:B------:R-:W-:Y:S01]  /*1dd30*/  IMAD.MOV.U32 R12, RZ, RZ, 0x8 ;  /* 0x00000008ff0c7424 */ /* 0x000fe200078e00ff */
[----:B------:R-:W-:-:S05]  /*1dd40*/  SEL R3, R14, RZ, P3 ;  /* 0x000000ff0e037207 */ /* 0x000fca0001800000 */
[----:B------:R-:W-:-:S04]  /*1dd50*/  IMAD.IADD R3, R2, 0x1, R3 ;  /* 0x0000000102037824 */ /* 0x000fc800078e0203 */
[----:B------:R-:W-:-:S07]  /*1dd60*/  IMAD.MOV.U32 R13, RZ, RZ, R3 ;  /* 0x000000ffff0d7224 */ /* 0x000fce00078e0003 */
[----:B------:R-:W-:Y:S05]  /*1dd70*/  WARPSYNC.COLLECTIVE R15, `(.L_x_1844) ;  /* 0x000000000f087348 */ /* 0x000fea0003c00000 */
[----:B------:R0:W1:Y:S02]  /*1dd80*/  SHFL.UP P6, R14, R13, R12, R11 ;  /* 0x0400000c0d0e7389 */ /* 0x00006400000c000b */
[----:B01----:R-:W-:Y:S01]  /*1dd90*/  ENDCOLLECTIVE ;  /* 0x000000000000791b */ /* 0x003fe20003800000 */
.L_x_1844:
[----:B------:R-:W-:Y:S01]  /*1dda0*/  IMAD.MOV.U32 R12, RZ, RZ, 0x10 ;  /* 0x00000010ff0c7424 */ /* 0x000fe200078e00ff */
[----:B------:R-:W-:-:S05]  /*1ddb0*/  SEL R4, R14, RZ, P4 ;  /* 0x000000ff0e047207 */ /* 0x000fca0002000000 */
[----:B------:R-:W-:-:S04]  /*1ddc0*/  IMAD.IADD R4, R3, 0x1, R4 ;  /* 0x0000000103047824 */ /* 0x000fc800078e0204 */
[----:B------:R-:W-:-:S07]  /*1ddd0*/  IMAD.MOV.U32 R13, RZ, RZ, R4 ;  /* 0x000000ffff0d7224 */ /* 0x000fce00078e0004 */
[----:B------:R-:W-:Y:S05]  /*1dde0*/  WARPSYNC.COLLECTIVE R15, `(.L_x_1845) ;  /* 0x000000000f087348 */ /* 0x000fea0003c00000 */
[----:B------:R0:W1:Y:S02]  /*1ddf0*/  SHFL.UP P6, R14, R13, R12, R11 ;  /* 0x0400000c0d0e7389 */ /* 0x00006400000c000b */
[----:B01----:R-:W-:Y:S01]  /*1de00*/  ENDCOLLECTIVE ;  /* 0x000000000000791b */ /* 0x003fe20003800000 */
.L_x_1845:
        /* <DEDUP_REMOVED lines=8> */
.L_x_1846:
[----:B------:R-:W-:Y:S05]  /*1de90*/  BRA `(.L_x_1847) ;  /* 0xffffffa000407947 */ /* 0x000fea000383ffff */
.L_x_1644:
[----:B------:R-:W-:Y:S01]  /*1dea0*/  BSSY B0, `(.L_x_1848) ;  /* 0x0000006000007945 */ /* 0x000fe20003800000 */
[----:B------:R-:W-:Y:S01]  /*1deb0*/  PLOP3.LUT P6, PT, P6, PT, PT, 0x8, 0x0 ;  /* 0x000000000000781c */ /* 0x000fe200037ce170 */
[----:B------:R-:W-:-:S12]  /*1dec0*/  IMAD.MOV.U32 R15, RZ, RZ, -0x1 ;  /* 0xffffffffff0f7424 */ /* 0x000fd800078e00ff */
[----:B0-----:R-:W-:Y:S05]  /*1ded0*/  WARPSYNC.COLLECTIVE R15, `(.L_x_1849) ;  /* 0x000000000f087348 */ /* 0x001fea0003c00000 */
[----:B------:R-:W-:Y:S01]  /*1dee0*/  VOTE.ANY R14, PT, P6 ;  /* 0x00000000000e7806 */ /* 0x000fe200030e0100 */
[----:B0-----:R-:W-:Y:S06]  /*1def0*/  ENDCOLLECTIVE ;  /* 0x000000000000791b */ /* 0x001fec0003800000 */
.L_x_1849:
[----:B------:R-:W-:Y:S05]  /*1df00*/  BSYNC B0 ;  /* 0x0000000000007941 */ /* 0x000fea0003800000 */
.L_x_1848:
        /* <DEDUP_REMOVED lines=9> */
.L_x_1850:
[----:B------:R-:W-:Y:S01]  /*1dfa0*/  IMAD.MOV.U32 R5, RZ, RZ, R14 ;  /* 0x000000ffff057224 */ /* 0x000fe200078e000e */
[----:B------:R-:W-:Y:S06]  /*1dfb0*/  BRA `(.L_x_1851) ;  /* 0xffffffa000307947 */ /* 0x000fec000383ffff */
.L_x_1646:
[----:B------:R-:W-:Y:S01]  /*1dfc0*/  BSSY B0, `(.L_x_1852) ;  /* 0x0000007000007945 */ /* 0x000fe20003800000 */
[----:B------:R-:W-:Y:S02]  /*1dfd0*/  IMAD.MOV.U32 R13, RZ, RZ, R2 ;  /* 0x000000ffff0d7224 */ /* 0x000fe400078e0002 */
[----:B------:R-:W-:Y:S02]  /*1dfe0*/  IMAD.MOV.U32 R11, RZ, RZ, 0x1f ;  /* 0x0000001fff0b7424 */ /* 0x000fe400078e00ff */
[----:B------:R-:W-:-:S07]  /*1dff0*/  IMAD.MOV.U32 R15, RZ, RZ, -0x1 ;  /* 0xffffffffff0f7424 */ /* 0x000fce00078e00ff */
[----:B012---:R-:W-:Y:S05]  /*1e000*/  WARPSYNC.COLLECTIVE R15, `(.L_x_1853) ;  /* 0x000000000f087348 */ /* 0x007fea0003c00000 */
[----:B------:R3:W4:Y:S02]  /*1e010*/  SHFL.IDX P6, R14, R13, R12, R11 ;  /* 0x0000000c0d0e7389 */ /* 0x00072400000c000b */
[----:B01234-:R-:W-:Y:S01]  /*1e020*/  ENDCOLLECTIVE ;  /* 0x000000000000791b */ /* 0x01ffe20003800000 */
.L_x_1853:
[----:B------:R-:W-:Y:S05]  /*1e030*/  BSYNC B0 ;  /* 0x0000000000007941 */ /* 0x000fea0003800000 */
.L_x_1852:
[----:B------:R-:W-:Y:S05]  /*1e040*/  BRA `(.L_x_1645) ;  /* 0xffffffa000287947 */ /* 0x000fea000383ffff */
.L_x_1650:
[----:B-1----:R1:W0:Y:S02]  /*1e050*/  SYNCS.PHASECHK.TRANS64.TRYWAIT P0, [R5+URZ+0x32420], R0 ;  /* 0x03242000050075a7 */ /* 0x002224000800017f */
[----:B0-----:R-:W-:Y:S05]  /*1e060*/  @!P0 NANOSLEEP.SYNCS 0x989680 ;  /* 0x009896800000895d */ /* 0x001fea0003900000 */
[----:B------:R-:W0:Y:S02]  /*1e070*/  @!P0 SYNCS.PHASECHK.TRANS64 P0, [R5+URZ+0x32420], R0 ;  /* 0x03242000050085a7 */ /* 0x000e24000800007f */
[----:B0-----:R-:W-:Y:S05]  /*1e080*/  @!P0 BRA `(.L_x_1650) ;  /* 0xfffffffc00f08947 */ /* 0x001fea000383ffff */
[----:B------:R-:W-:Y:S05]  /*1e090*/  BRA `(.L_x_1854) ;  /* 0xffffffa400147947 */ /* 0x000fea000383ffff */
.L_x_1651:
[----:B------:R-:W5:Y:S01]  /*1e0a0*/  S2R R2, SR_TID.X ;  /* 0x0000000000027919 */ /* 0x000f620000002100 */
[----:B------:R-:W-:Y:S01]  /*1e0b0*/  BSSY B0, `(.L_x_1855) ;  /* 0x000000a000007945 */ /* 0x000fe20003800000 */
[----:B------:R-:W-:Y:S02]  /*1e0c0*/  IMAD.MOV.U32 R12, RZ, RZ, RZ ;  /* 0x000000ffff0c7224 */ /* 0x000fe400078e00ff */
[----:B------:R-:W-:Y:S02]  /*1e0d0*/  IMAD.MOV.U32 R11, RZ, RZ, 0x1f ;  /* 0x0000001fff0b7424 */ /* 0x000fe400078e00ff */
[----:B------:R-:W-:Y:S01]  /*1e0e0*/  IMAD.MOV.U32 R15, RZ, RZ, -0x1 ;  /* 0xffffffffff0f7424 */ /* 0x000fe200078e00ff */
[----:B-----5:R-:W-:-:S04]  /*1e0f0*/  SHF.R.U32.HI R2, RZ, 0x5, R2 ;  /* 0x00000005ff027819 */ /* 0x020fc80000011602 */
[----:B------:R-:W-:-:S05]  /*1e100*/  LOP3.LUT R2, R2, 0x3, RZ, 0xc0, !PT ;  /* 0x0000000302027812 */ /* 0x000fca00078ec0ff */
[----:B------:R-:W-:-:S07]  /*1e110*/  IMAD.MOV.U32 R13, RZ, RZ, R2 ;  /* 0x000000ffff0d7224 */ /* 0x000fce00078e0002 */
[----:B01234-:R-:W-:Y:S05]  /*1e120*/  WARPSYNC.COLLECTIVE R15, `(.L_x_1856) ;  /* 0x000000000f087348 */ /* 0x01ffea0003c00000 */
[----:B------:R0:W0:Y:S02]  /*1e130*/  SHFL.IDX P6, R14, R13, R12, R11 ;  /* 0x0000000c0d0e7389 */ /* 0x00002400000c000b */
[----:B01234-:R-:W-:Y:S01]  /*1e140*/  ENDCOLLECTIVE ;  /* 0x000000000000791b */ /* 0x01ffe20003800000 */
.L_x_1856:
[----:B------:R-:W-:Y:S05]  /*1e150*/  BSYNC B0 ;  /* 0x0000000000007941 */ /* 0x000fea0003800000 */
.L_x_1855:
[----:B------:R-:W-:Y:S05]  /*1e160*/  BRA `(.L_x_1857) ;  /* 0xffffffa000fc7947 */ /* 0x000fea000383ffff */
.L_x_1652:
[----:B------:R-:W-:Y:S01]  /*1e170*/  BSSY B0, `(.L_x_1858) ;  /* 0x0000006000007945 */ /* 0x000fe20003800000 */
[----:B------:R-:W-:-:S07]  /*1e180*/  IMAD.MOV.U32 R15, RZ, RZ, -0x1 ;  /* 0xffffffffff0f7424 */ /* 0x000fce00078e00ff */
[----:B-1234-:R-:W-:Y:S05]  /*1e190*/  WARPSYNC.COLLECTIVE R15, `(.L_x_1859) ;  /* 0x000000000f0c7348 */ /* 0x01efea0003c00000 */
[----:B------:R-:W-:Y:S02]  /*1e1a0*/  ELECT P6, UR62, PT ;  /* 0x00000000003e782f */ /* 0x000fe400038c0000 */
[----:B------:R-:W-:Y:S01]  /*1e1b0*/  MOV R14, UR62 ;  /* 0x0000003e000e7c02 */ /* 0x000fe20008000f00 */
[----:B-1234-:R-:W-:Y:S10]  /*1e1c0*/  ENDCOLLECTIVE ;  /* 0x000000000000791b */ /* 0x01eff40003800000 */
.L_x_1859:
[----:B------:R-:W-:Y:S05]  /*1e1d0*/  BSYNC B0 ;  /* 0x0000000000007941 */ /* 0x000fea0003800000 */
.L_x_1858:
[----:B------:R-:W-:Y:S05]  /*1e1e0*/  BRA `(.L_x_1860) ;  /* 0xffffffa000f07947 */ /* 0x000fea000383ffff */
.L_x_1654:
[----:B0-----:R0:W1:Y:S02]  /*1e1f0*/  SYNCS.PHASECHK.TRANS64.TRYWAIT P1, [R3+URZ+0x32440], R2 ;  /* 0x03244002030075a7 */ /* 0x001064000802017f */
[----:B-1----:R-:W-:Y:S05]  /*1e200*/  @!P1 NANOSLEEP.SYNCS 0x989680 ;  /* 0x009896800000995d */ /* 0x002fea0003900000 */
[----:B------:R-:W1:Y:S02]  /*1e210*/  @!P1 SYNCS.PHASECHK.TRANS64 P1, [R3+URZ+0x32440], R2 ;  /* 0x03244002030095a7 */ /* 0x000e64000802007f */
[----:B-1----:R-:W-:Y:S05]  /*1e220*/  @!P1 BRA `(.L_x_1654) ;  /* 0xfffffffc00f09947 */ /* 0x002fea000383ffff */
[----:B------:R-:W-:Y:S05]  /*1e230*/  BRA `(.L_x_1861) ;  /* 0xffffffa400107947 */ /* 0x000fea000383ffff */
.L_x_1656:
[----:B-1----:R1:W0:Y:S02]  /*1e240*/  SYNCS.PHASECHK.TRANS64.TRYWAIT P1, [R25+URZ+0x32440], R0 ;  /* 0x03244000190075a7 */ /* 0x002224000802017f */
[----:B0-----:R-:W-:Y:S05]  /*1e250*/  @!P1 NANOSLEEP.SYNCS 0x989680 ;  /* 0x009896800000995d */ /* 0x001fea0003900000 */
[----:B------:R-:W0:Y:S02]  /*1e260*/  @!P1 SYNCS.PHASECHK.TRANS64 P1, [R25+URZ+0x32440], R0 ;  /* 0x03244000190095a7 */ /* 0x000e24000802007f */
[----:B0-----:R-:W-:Y:S05]  /*1e270*/  @!P1 BRA `(.L_x_1656) ;  /* 0xfffffffc00f09947 */ /* 0x001fea000383ffff */
[----:B------:R-:W-:Y:S05]  /*1e280*/  BRA `(.L_x_1862) ;  /* 0xffffffa4001c7947 */ /* 0x000fea000383ffff */
.L_x_1658:
[----:B------:R0:W0:Y:S02]  /*1e290*/  SYNCS.PHASECHK.TRANS64.TRYWAIT P1, [R3+URZ+0x32460], R2 ;  /* 0x03246002030075a7 */ /* 0x000024000802017f */
[----:B0-----:R-:W-:Y:S05]  /*1e2a0*/  @!P1 NANOSLEEP.SYNCS 0x989680 ;  /* 0x009896800000995d */ /* 0x001fea0003900000 */
[----:B------:R-:W0:Y:S02]  /*1e2b0*/  @!P1 SYNCS.PHASECHK.TRANS64 P1, [R3+URZ+0x32460], R2 ;  /* 0x03246002030095a7 */ /* 0x000e24000802007f */
[----:B0-----:R-:W-:Y:S05]  /*1e2c0*/  @!P1 BRA `(.L_x_1658) ;  /* 0xfffffffc00f09947 */ /* 0x001fea000383ffff */
[----:B------:R-:W-:Y:S05]  /*1e2d0*/  BRA `(.L_x_1863) ;  /* 0xffffffa400187947 */ /* 0x000fea000383ffff */
.L_x_1864:
        /* <DEDUP_REMOVED lines=10> */
.L_x_6453:


//--------------------- .text._ZN7cutlass13device_kernelIN5flash11enable_sm90INS1_16FlashAttnFwdSm90INS1_25CollectiveMainloopFwdSm90ILi2EN4cute5tupleIJNS5_1CILi1EEES8_S8_EEENS6_IJNS7_ILi128EEENS7_ILi96EEENS7_ILi64EEEEEELi256ENS_10bfloat16_tEfNS_4arch4Sm90ELb0ELb1ELb0ELb0ELb1ELb0ELb0ELb1ELb0ELb1ELb0ELb0EEENS1_21CollectiveEpilogueFwdINS6_IJSA_NS7_ILi256EEESB_EEES9_SE_SG_Li256ELb0ELb1ELb0ELb0EEENS1_30DynamicPersistentTileSchedulerILi256ELi128ELb0ELb1ELb1EEEEEEEEEvNT_6ParamsE --------------------------
	.section	.text._ZN7cutlass13device_kernelIN5flash11enable_sm90INS1_16FlashAttnFwdSm90INS1_25CollectiveMainloopFwdSm90ILi2EN4cute5tupleIJNS5_1CILi1EEES8_S8_EEENS6_IJNS7_ILi128EEENS7_ILi96EEENS7_ILi64EEEEEELi256ENS_10bfloat16_tEfNS_4arch4Sm90ELb0ELb1ELb0ELb0ELb1ELb0ELb0ELb1ELb0ELb1ELb0ELb0EEENS1_21CollectiveEpilogueFwdINS6_IJSA_NS7_ILi256EEESB_EEES9_SE_SG_Li256ELb0ELb1ELb0ELb0EEENS1_30DynamicPersistentTileSchedulerILi256ELi128ELb0ELb1ELb1EEEEEEEEEvNT_6ParamsE,"ax",@progbits
	.align	128
.text._ZN7cutlass13device_kernelIN5flash11enable_sm90INS1_16FlashAttnFwdSm90INS1_25CollectiveMainloopFwdSm90ILi2EN4cute5tupleIJNS5_1CILi1EEES8_S8_EEENS6_IJNS7_ILi128EEENS7_ILi96EEENS7_ILi64EEEEEELi256ENS_10bfloat16_tEfNS_4arch4Sm90ELb0ELb1ELb0ELb0ELb1ELb0ELb0ELb1ELb0ELb1ELb0ELb0EEENS1_21CollectiveEpilogueFwdINS6_IJSA_NS7_ILi256EEESB_EEES9_SE_SG_Li256ELb0ELb1ELb0ELb0EEENS1_30DynamicPersistentTileSchedulerILi256ELi128ELb0ELb1ELb1EEEEEEEEEvNT_6ParamsE:
        .type           _ZN7cutlass13device_kernelIN5flash11enable_sm90INS1_16FlashAttnFwdSm90INS1_25CollectiveMainloopFwdSm90ILi2EN4cute5tupleIJNS5_1CILi1EEES8_S8_EEENS6_IJNS7_ILi128EEENS7_ILi96EEENS7_ILi64EEEEEELi256ENS_10bfloat16_tEfNS_4arch4Sm90ELb0ELb1ELb0ELb0ELb1ELb0ELb0ELb1ELb0ELb1ELb0ELb0EEENS1_21CollectiveEpilogueFwdINS6_IJSA_NS7_ILi256EEESB_EEES9_SE_SG_Li256ELb0ELb1ELb0ELb0EEENS1_30DynamicPersistentTileSchedulerILi256ELi128ELb0ELb1ELb1EEEEEEEEEvNT_6ParamsE,@function
        .size           _ZN7cutlass13device_kernelIN5flash11enable_sm90INS1_16FlashAttnFwdSm90INS1_25CollectiveMainloopFwdSm90ILi2EN4cute5tupleIJNS5_1CILi1EEES8_S8_EEENS6_IJNS7_ILi128EEENS7_ILi96EEENS7_ILi64EEEEEELi256ENS_10bfloat16_tEfNS_4arch4Sm90ELb0ELb1ELb0ELb0ELb1ELb0ELb0ELb1ELb0ELb1ELb0ELb0EEENS1_21CollectiveEpilogueFwdINS6_IJSA_NS7_ILi256EEESB_EEES9_SE_SG_Li256ELb0ELb1ELb0ELb0EEENS1_30DynamicPersistentTileSchedulerILi256ELi128ELb0ELb1ELb1EEEEEEEEEvNT_6ParamsE,(.L_x_6454 - _ZN7cutlass13device_kernelIN5flash11enable_sm90INS1_16FlashAttnFwdSm90INS1_25CollectiveMainloopFwdSm90ILi2EN4cute5tupleIJNS5_1CILi1EEES8_S8_EEENS6_IJNS7_ILi128EEENS7_ILi96EEENS7_ILi64EEEEEELi256ENS_10bfloat16_tEfNS_4arch4Sm90ELb0ELb1ELb0ELb0ELb1ELb0ELb0ELb1ELb0ELb1ELb0ELb0EEENS1_21CollectiveEpilogueFwdINS6_IJSA_NS7_ILi256EEESB_EEES9_SE_SG_Li256ELb0ELb1ELb0ELb0EEENS1_30DynamicPersistentTileSchedulerILi256ELi128ELb0ELb1ELb1EEEEEEEEEvNT_6ParamsE)
        .other          _ZN7cutlass13device_kernelIN5flash11enable_sm90INS1_16FlashAttnFwdSm90INS1_25CollectiveMainloopFwdSm90ILi2EN4cute5tupleIJNS5_1CILi1EEES8_S8_EEENS6_IJNS7_ILi128EEENS7_ILi96EEENS7_ILi64EEEEEELi256ENS_10bfloat16_tEfNS_4arch4Sm90ELb0ELb1ELb0ELb0ELb1ELb0ELb0ELb1ELb0ELb1ELb0ELb0EEENS1_21CollectiveEpilogueFwdINS6_IJSA_NS7_ILi256EEESB_EEES9_SE_SG_Li256ELb0ELb1ELb0ELb0EEENS1_30DynamicPersistentTileSchedulerILi256ELi128ELb0ELb1ELb1EEEEEEEEEvNT_6ParamsE,@"STO_CUDA_ENTRY STV_DEFAULT"
_ZN7cutlass13device_kernelIN5flash11enable_sm90INS1_16FlashAttnFwdSm90INS1_25CollectiveMainloopFwdSm90ILi2EN4cute5tupleIJNS5_1CILi1EEES8_S8_EEENS6_IJNS7_ILi128EEENS7_ILi96EEENS7_ILi64EEEEEELi256ENS_10bfloat16_tEfNS_4arch4Sm90ELb0ELb1ELb0ELb0ELb1ELb0ELb0ELb1ELb0ELb1ELb0ELb0EEENS1_21CollectiveEpilogueFwdINS6_IJSA_NS7_ILi256EEESB_EEES9_SE_SG_Li256ELb0ELb1ELb0ELb0EEENS1_30DynamicPersistentTileSchedulerILi256ELi128ELb0ELb1ELb1EEEEEEEEEvNT_6ParamsE:
        /* <DEDUP_REMOVED lines=45> */
.L_x_1865:
        /* <DEDUP_REMOVED lines=22> */
.L_x_1866:
        /* <DEDUP_REMOVED lines=18> */
.L_x_1867:
        /* <DEDUP_REMOVED lines=22> */
.L_x_1868:
        /* <DEDUP_REMOVED lines=23> */
.L_x_1869:
        /* <DEDUP_REMOVED lines=8> */
.L_x_1871:
[----:B------:R-:W-:-:S08]  /*08a0*/  NOP ;  /* 0x0000000000007918 */ /* 0x000fd00000000000 */
[----:B------:R-:W0:Y:S02]  /*08b0*/  USETMAXREG.TRY_ALLOC.CTAPOOL UP0, 0xe8 ;  /* 0x000000e8000079c8 */ /* 0x000e240008000600 */
[----:B0-----:R-:W-:-:S13]  /*08c0*/  PLOP3.LUT P0, PT, PT, PT, UP0, 0x80, 0x0 ;  /* 0x000000000000781c */ /* 0x001fda0003f0f008 */
[----:B------:R-:W-:Y:S05]  /*08d0*/  @!P0 BRA `(.L_x_1871) ;  /* 0xfffffffc00f08947 */ /* 0x000fea000383ffff */
[----:B------:R-:W-:Y:S01]  /*08e0*/  SHF.R.U32.HI R0, RZ, 0x7, R5 ;  /* 0x00000007ff007819 */ /* 0x000fe20000011605 */
[----:B------:R-:W0:Y:S08]  /*08f0*/  S2UR UR4, SR_CTAID.X ;  /* 0x00000000000479c3 */ /* 0x000e300000002500 */
[----:B------:R-:W-:Y:S08]  /*0900*/  BAR.ARV 0x4, 0x180 ;  /* 0x0106000000007b1d */ /* 0x000ff00000002000 */
        /* <DEDUP_REMOVED lines=15> */
[----:B------:R-:W-:Y:S01]  /*0a00*/  LEA.HI R2, R0, R213, RZ, 0x4 ;  /* 0x000000d500027211 */ /* 0x000fe200078f20ff */
[----:B------:R-:W-:Y:S01]  /*0a10*/  IMAD.SHL.U32 R6, R4, 0x20, RZ ;  /* 0x0000002004067824 */ /* 0x000fe200078e00ff */
[----:B------:R-:W-:Y:S01]  /*0a20*/  SHF.R.S32.HI R206, RZ, 0x7, R3 ;  /* 0x00000007ffce7819 */ /* 0x000fe20000011403 */
[----:B------:R-:W-:Y:S01]  /*0a30*/  IMAD.IADD R204, R213, 0x1, -R204 ;  /* 0x00000001d5cc7824 */ /* 0x000fe200078e0acc */
[----:B------:R-:W-:-:S02]  /*0a40*/  SHF.R.S32.HI R5, RZ, 0x4, R2 ;  /* 0x00000004ff057819 */ /* 0x000fc40000011402 */
[----:B------:R-:W-:Y:S02]  /*0a50*/  LOP3.LUT R7, R6, 0xfffffc00, RZ, 0xc0, !PT ;  /* 0xfffffc0006077812 */ /* 0x000fe400078ec0ff */
[----:B------:R-:W-:Y:S02]  /*0a60*/  SHF.R.S32.HI R9, RZ, 0x1f, R204 ;  /* 0x0000001fff097819 */ /* 0x000fe400000114cc */
[----:B------:R-:W-:Y:S02]  /*0a70*/  LEA.HI R6, R0, R213, RZ, 0x2 ;  /* 0x000000d500067211 */ /* 0x000fe400078f10ff */
[----:B------:R-:W-:Y:S02]  /*0a80*/  LEA.HI R8, R9, R204, RZ, 0x2 ;  /* 0x000000cc09087211 */ /* 0x000fe400078f10ff */
[----:B------:R-:W-:Y:S02]  /*0a90*/  LOP3.LUT R4, R2, 0x3fffff0, RZ, 0xc0, !PT ;  /* 0x03fffff002047812 */ /* 0x000fe400078ec0ff */
[----:B------:R-:W-:-:S02]  /*0aa0*/  SHF.R.S32.HI R10, RZ, 0x2, R8 ;  /* 0x00000002ff0a7819 */ /* 0x000fc40000011408 */
[----:B------:R-:W-:Y:S01]  /*0ab0*/  SHF.R.S32.HI R11, RZ, 0x1f, R8 ;  /* 0x0000001fff0b7819 */ /* 0x000fe20000011408 */
[----:B------:R-:W-:Y:S01]  /*0ac0*/  IMAD.IADD R4, R213, 0x1, -R4 ;  /* 0x00000001d5047824 */ /* 0x000fe200078e0a04 */
[----:B------:R-:W-:Y:S02]  /*0ad0*/  LOP3.LUT R6, R6, 0xfffffffc, RZ, 0xc0, !PT ;  /* 0xfffffffc06067812 */ /* 0x000fe400078ec0ff */
[----:B------:R-:W-:Y:S01]  /*0ae0*/  LEA.HI R11, R11, R10, RZ, 0x3 ;  /* 0x0000000a0b0b7211 */ /* 0x000fe200078f18ff */
[----:B------:R-:W-:Y:S01]  /*0af0*/  IMAD R7, R4, 0x40, R7 ;  /* 0x0000004004077824 */ /* 0x000fe200078e0207 */
[----:B------:R-:W-:Y:S01]  /*0b00*/  LEA.HI R0, R0, R213, RZ, 0x3 ;  /* 0x000000d500007211 */ /* 0x000fe200078f18ff */
[----:B------:R-:W-:Y:S01]  /*0b10*/  IMAD.IADD R6, R213, 0x1, -R6 ;  /* 0x00000001d5067824 */ /* 0x000fe200078e0a06 */
[----:B------:R-:W-:Y:S02]  /*0b20*/  LEA.HI R2, R2, R5, RZ, 0x1 ;  /* 0x0000000502027211 */ /* 0x000fe400078f08ff */
[----:B------:R-:W-:-:S02]  /*0b30*/  LOP3.LUT R11, R11, 0xfffffff8, RZ, 0xc0, !PT ;  /* 0xfffffff80b0b7812 */ /* 0x000fc400078ec0ff */
[----:B------:R-:W-:Y:S02]  /*0b40*/  LEA.HI R9, R9, R204, RZ, 0x5 ;  /* 0x000000cc09097211 */ /* 0x000fe400078f28ff */
[----:B------:R-:W-:Y:S01]  /*0b50*/  LEA.HI R3, R3, R206, RZ, 0x1 ;  /* 0x000000ce03037211 */ /* 0x000fe200078f08ff */
[----:B------:R-:W-:Y:S01]  /*0b60*/  IMAD.IADD R10, R10, 0x1, -R11 ;  /* 0x000000010a0a7824 */ /* 0x000fe200078e0a0b */
[----:B------:R-:W-:Y:S02]  /*0b70*/  LOP3.LUT R202, R0, 0xfffffff8, RZ, 0xc0, !PT ;  /* 0xfffffff800ca7812 */ /* 0x000fe400078ec0ff */
[----:B------:R-:W-:Y:S02]  /*0b80*/  LOP3.LUT R2, R2, 0x1ffffffe, RZ, 0xc0, !PT ;  /* 0x1ffffffe02027812 */ /* 0x000fe400078ec0ff */
[----:B------:R-:W-:Y:S01]  /*0b90*/  SHF.R.S32.HI R9, RZ, 0x5, R9 ;  /* 0x00000005ff097819 */ /* 0x000fe20000011409 */
[----:B------:R-:W-:Y:S01]  /*0ba0*/  IMAD.IADD R202, R213, 0x1, -R202 ;  /* 0x00000001d5ca7824 */ /* 0x000fe200078e0aca */
[----:B------:R-:W-:Y:S01]  /*0bb0*/  LOP3.LUT R3, R3, 0x3fffffe, RZ, 0xc0, !PT ;  /* 0x03fffffe03037812 */ /* 0x000fe200078ec0ff */
[----:B------:R-:W-:Y:S01]  /*0bc0*/  IMAD.IADD R2, R5, 0x1, -R2 ;  /* 0x0000000105027824 */ /* 0x000fe200078e0a02 */
[----:B------:R-:W-:Y:S01]  /*0bd0*/  LEA.HI R4, R6, R6, RZ, 0x1 ;  /* 0x0000000606047211 */ /* 0x000fe200078f08ff */
[----:B------:R-:W-:Y:S01]  /*0be0*/  IMAD R10, R9, 0x10, R10 ;  /* 0x00000010090a7824 */ /* 0x000fe200078e020a */
[----:B------:R-:W-:Y:S01]  /*0bf0*/  SHF.R.S32.HI R203, RZ, 0x3, R0 ;  /* 0x00000003ffcb7819 */ /* 0x000fe20000011400 */
[----:B------:R-:W-:Y:S01]  /*0c00*/  IMAD.IADD R3, R206, 0x1, -R3 ;  /* 0x00000001ce037824 */ /* 0x000fe200078e0a03 */
[----:B------:R-:W-:Y:S01]  /*0c10*/  LOP3.LUT R5, R4, 0x1ffffffe, RZ, 0xc0, !PT ;  /* 0x1ffffffe04057812 */ /* 0x000fe200078ec0ff */
[----:B------:R-:W-:-:S02]  /*0c20*/  IMAD.SHL.U32 R19, R202, 0x8, RZ ;  /* 0x00000008ca137824 */ /* 0x000fc400078e00ff */
[----:B------:R-:W-:Y:S01]  /*0c30*/  IMAD R207, R3, 0x40, R10 ;  /* 0x0000004003cf7824 */ /* 0x000fe200078e020a */
[----:B------:R-:W-:Y:S01]  /*0c40*/  LOP3.LUT R3, R8, 0x7ffffffc, RZ, 0xc0, !PT ;  /* 0x7ffffffc08037812 */ /* 0x000fe200078ec0ff */
[C---:B------:R-:W-:Y:S01]  /*0c50*/  VIADD R200, R19.reuse, 0x40 ;  /* 0x0000004013c87836 */ /* 0x040fe20000000000 */
[----:B------:R-:W-:Y:S01]  /*0c60*/  SHF.R.S32.HI R212, RZ, 0x1f, R19 ;  /* 0x0000001fffd47819 */ /* 0x000fe20000011413 */
[C---:B------:R-:W-:Y:S02]  /*0c70*/  VIADD R23, R19.reuse, 0x80 ;  /* 0x0000008013177836 */ /* 0x040fe40000000000 */
[----:B------:R-:W-:Y:S01]  /*0c80*/  VIADD R201, R19, 0xc0 ;  /* 0x000000c013c97836 */ /* 0x000fe20000000000 */
[----:B------:R-:W-:Y:S01]  /*0c90*/  SHF.R.S32.HI R211, RZ, 0x1f, R200 ;  /* 0x0000001fffd37819 */ /* 0x000fe200000114c8 */
[----:B------:R-:W-:Y:S01]  /*0ca0*/  IMAD.IADD R22, R6, 0x1, -R5 ;  /* 0x0000000106167824 */ /* 0x000fe200078e0a05 */
[----:B------:R-:W-:Y:S01]  /*0cb0*/  SHF.R.S32.HI R210, RZ, 0x1f, R23 ;  /* 0x0000001fffd27819 */ /* 0x000fe20000011417 */
[----:B------:R-:W-:Y:S01]  /*0cc0*/  IMAD R208, R2, 0x8, R7 ;  /* 0x0000000802d07824 */ /* 0x000fe200078e0207 */
[----:B------:R-:W-:Y:S01]  /*0cd0*/  SHF.R.S32.HI R209, RZ, 0x1f, R201 ;  /* 0x0000001fffd17819 */ /* 0x000fe200000114c9 */
[----:B------:R-:W-:-:S02]  /*0ce0*/  IMAD.IADD R18, R204, 0x1, -R3 ;  /* 0x00000001cc127824 */ /* 0x000fc400078e0a03 */
[----:B------:R-:W-:-:S07]  /*0cf0*/  IMAD R22, R22, 0x8, R207 ;  /* 0x0000000816167824 */ /* 0x000fce00078e02cf */
.L_x_1976:
[----:B------:R-:W-:Y:S01]  /*0d00*/  ULDC UR5, c[0x0][0xc60] ;  /* 0x0003180000057ab9 */ /* 0x000fe20000000800 */
[----:B------:R-:W-:Y:S01]  /*0d10*/  UMOV UR8, UR4 ;  /* 0x0000000400087c82 */ /* 0x000fe20008000000 */
[----:B------:R-:W-:-:S11]  /*0d20*/  UISETP.NE.AND UP0, UPT, UR5, 0x1, UPT ;  /* 0x000000010500788c */ /* 0x000fd6000bf05270 */
[----:B------:R-:W-:Y:S01]  /*0d30*/  @UP0 ULDC UR6, c[0x0][0xc64] ;  /* 0x0003190000060ab9 */ /* 0x000fe20000000800 */
[----:B------:R-:W-:Y:S01]  /*0d40*/  @UP0 ULDC UR9, c[0x0][0xc68] ;  /* 0x00031a0000090ab9 */ /* 0x000fe20000000800 */
[----:B------:R-:W-:-:S04]  /*0d50*/  UIMAD.WIDE.U32 UR6, UR4, UR6, URZ ;  /* 0x00000006040672a5 */ /* 0x000fc8000f8e003f */
[----:B------:R-:W-:-:S03]  /*0d60*/  @UP0 USHF.R.U32.HI UR8, URZ, UR9, UR7 ;  /* 0x000000093f080299 */ /* 0x000fc60008011607 */
[----:B------:R-:W-:Y:S02]  /*0d70*/  ULDC UR6, c[0x0][0xc78] ;  /* 0x00031e0000067ab9 */ /* 0x000fe40000000800 */
[----:B------:R-:W-:Y:S02]  /*0d80*/  UISETP.GE.AND UP0, UPT, UR8, UR6, UPT ;  /* 0x000000060800728c */ /* 0x000fe4000bf06270 */
[----:B------:R-:W-:-:S04]  /*0d90*/  UIADD3 UR6, -UR8, URZ, URZ ;  /* 0x0000003f08067290 */ /* 0x000fc8000fffe13f */
[----:B------:R-:W-:Y:S01]  /*0da0*/  PLOP3.LUT P0, PT, PT, PT, UP0, 0x80, 0x0 ;  /* 0x000000000000781c */ /* 0x000fe20003f0f008 */
[----:B------:R-:W-:-:S12]  /*0db0*/  UIMAD UR9, UR5, UR6, UR4 ;  /* 0x00000006050972a4 */ /* 0x000fd8000f8e0204 */
[----:B01234-:R-:W-:Y:S05]  /*0dc0*/  @!P0 BRA `(.L_x_1872) ;  /* 0x0000000000208947 */ /* 0x01ffea0003800000 */
[----:B------:R-:W-:Y:S01]  /*0dd0*/  ULDC UR7, c[0x0][0xc6c] ;  /* 0x00031b0000077ab9 */ /* 0x000fe20000000800 */
[----:B------:R-:W-:Y:S01]  /*0de0*/  UMOV UR6, UR9 ;  /* 0x0000000900067c82 */ /* 0x000fe20008000000 */
[----:B------:R-:W-:-:S11]  /*0df0*/  UISETP.NE.AND UP0, UPT, UR7, 0x1, UPT ;  /* 0x000000010700788c */ /* 0x000fd6000bf05270 */
[----:B------:R-:W-:Y:S02]  /*0e00*/  @UP0 ULDC.64 UR10, c[0x0][0xc70] ;  /* 0x00031c00000a0ab9 */ /* 0x000fe40000000a00 */
[----:B------:R-:W-:-:S04]  /*0e10*/  UIMAD.WIDE.U32 UR4, UR9, UR10, URZ ;  /* 0x0000000a090472a5 */ /* 0x000fc8000f8e003f */
[----:B------:R-:W-:-:S04]  /*0e20*/  @UP0 USHF.R.U32.HI UR6, URZ, UR11, UR5 ;  /* 0x0000000b3f060299 */ /* 0x000fc80008011605 */
[----:B------:R-:W-:Y:S01]  /*0e30*/  UIMAD UR4, UR6, UR7, URZ ;  /* 0x00000007060472a4 */ /* 0x000fe2000f8e023f */
[----:B------:R-:W-:Y:S11]  /*0e40*/  BRA `(.L_x_1873) ;  /* 0x00000000001c7947 */ /* 0x000ff60003800000 */
.L_x_1872:
[----:B------:R-:W-:Y:S01]  /*0e50*/  ULDC UR7, c[0x0][0xc54] ;  /* 0x0003150000077ab9 */ /* 0x000fe20000000800 */
[----:B------:R-:W-:Y:S01]  /*0e60*/  UMOV UR6, UR9 ;  /* 0x0000000900067c82 */ /* 0x000fe20008000000 */
[----:B------:R-:W-:-:S11]  /*0e70*/  UISETP.NE.AND UP0, UPT, UR7, 0x1, UPT ;  /* 0x000000010700788c */ /* 0x000fd6000bf05270 */
[----:B------:R-:W-:Y:S02]  /*0e80*/  @UP0 ULDC.64 UR10, c[0x0][0xc58] ;  /* 0x00031600000a0ab9 */ /* 0x000fe40000000a00 */
[----:B------:R-:W-:-:S04]  /*0e90*/  UIMAD.WIDE.U32 UR4, UR9, UR10, URZ ;  /* 0x0000000a090472a5 */ /* 0x000fc8000f8e003f */
[----:B------:R-:W-:-:S04]  /*0ea0*/  @UP0 USHF.R.U32.HI UR6, URZ, UR11, UR5 ;  /* 0x0000000b3f060299 */ /* 0x000fc80008011605 */
[----:B------:R-:W-:-:S12]  /*0eb0*/  UIMAD UR4, UR6, UR7, URZ ;  /* 0x00000007060472a4 */ /* 0x000fd8000f8e023f */
.L_x_1873:
[----:B------:R-:W0:Y:S01]  /*0ec0*/  LDC R205, c[0x0][0x448] ;  /* 0x00011200ffcd7b82 */ /* 0x000e220000000800 */
[----:B------:R-:W-:Y:S01]  /*0ed0*/  ULOP3.LUT UR6, URZ, UR6, URZ, 0x33, !UPT ;  /* 0x000000063f067292 */ /* 0x000fe2000f8e333f */
[----:B------:R-:W-:Y:S01]  /*0ee0*/  LOP3.LUT R16, R16, 0xffefffff, RZ, 0xc0, !PT ;  /* 0xffefffff10107812 */ /* 0x000fe200078ec0ff */
[----:B------:R-:W-:Y:S01]  /*0ef0*/  ULDC UR43, c[0x0][0xc48] ;  /* 0x00031200002b7ab9 */ /* 0x000fe20000000800 */
[----:B------:R-:W-:Y:S01]  /*0f00*/  ULDC UR5, c[0x0][0xc3c] ;  /* 0x00030f0000057ab9 */ /* 0x000fe20000000800 */
[----:B------:R-:W-:Y:S02]  /*0f10*/  UISETP.NE.AND UP0, UPT, UR43, 0x1, UPT ;  /* 0x000000012b00788c */ /* 0x000fe4000bf05270 */
[----:B------:R-:W-:Y:S01]  /*0f20*/  UIADD3 UR6, UR6, UR5, URZ ;  /* 0x0000000506067290 */ /* 0x000fe2000fffe03f */
[----:B------:R-:W1:Y:S01]  /*0f30*/  LDC.64 R8, c[0x0][0x9e0] ;  /* 0x00027800ff087b82 */ /* 0x000e620000000a00 */
[----:B------:R-:W-:Y:S02]  /*0f40*/  UIADD3 UR4, UR9, -UR4, URZ ;  /* 0x8000000409047290 */ /* 0x000fe4000fffe03f */
[----:B------:R-:W-:Y:S01]  /*0f50*/  USHF.L.U32 UR41, UR6, 0x7, URZ ;  /* 0x0000000706297899 */ /* 0x000fe2000800063f */
[----:B------:R-:W-:Y:S01]  /*0f60*/  ULDC.64 UR10, c[0x0][0x418] ;  /* 0x00010600000a7ab9 */ /* 0x000fe20000000a00 */
[----:B------:R-:W-:Y:S01]  /*0f70*/  ULDC UR7, c[0x0][0xc54] ;  /* 0x0003150000077ab9 */ /* 0x000fe20000000800 */
[----:B------:R-:W-:-:S02]  /*0f80*/  ISETP.NE.U32.AND P0, PT, RZ, UR10, PT ;  /* 0x0000000aff007c0c */ /* 0x000fc4000bf05070 */
[----:B------:R-:W2:Y:S01]  /*0f90*/  LDC R6, c[0x0][0x288] ;  /* 0x0000a200ff067b82 */ /* 0x000ea20000000800 */
[----:B------:R-:W-:Y:S02]  /*0fa0*/  UIADD3 UR6, UR41, 0x7f, URZ ;  /* 0x0000007f29067890 */ /* 0x000fe4000fffe03f */
[----:B------:R-:W-:Y:S01]  /*0fb0*/  UIMAD UR8, UR8, UR7, UR4 ;  /* 0x00000007080872a4 */ /* 0x000fe2000f8e0204 */
[----:B------:R-:W-:Y:S02]  /*0fc0*/  ISETP.NE.AND.EX P0, PT, RZ, UR11, PT, P0 ;  /* 0x0000000bff007c0c */ /* 0x000fe4000bf05300 */
[----:B------:R-:W-:Y:S01]  /*0fd0*/  @UP0 ULDC UR4, c[0x0][0xc4c] ;  /* 0x0003130000040ab9 */ /* 0x000fe20000000800 */
[----:B------:R-:W-:Y:S01]  /*0fe0*/  @UP0 ULDC UR7, c[0x0][0xc50] ;  /* 0x0003140000070ab9 */ /* 0x000fe20000000800 */
[----:B0-----:R-:W-:Y:S01]  /*0ff0*/  ISETP.NE.AND P2, PT, R205, 0x1, PT ;  /* 0x00000001cd00780c */ /* 0x001fe20003f45270 */
[----:B------:R-:W0:Y:S01]  /*1000*/  LDC R0, c[0x0][0x424] ;  /* 0x00010900ff007b82 */ /* 0x000e220000000800 */
[----:B------:R-:W-:Y:S01]  /*1010*/  UIMAD.WIDE.U32 UR4, UR8, UR4, URZ ;  /* 0x00000004080472a5 */ /* 0x000fe2000f8e003f */
[----:B------:R-:W-:Y:S01]  /*1020*/  IMAD.U32 R2, RZ, RZ, UR6 ;  /* 0x00000006ff027e24 */ /* 0x000fe2000f8e00ff */
[----:B------:R-:W-:-:S02]  /*1030*/  UMOV UR42, UR8 ;  /* 0x00000008002a7c82 */ /* 0x000fc40008000000 */
[----:B------:R-:W-:Y:S01]  /*1040*/  @UP0 USHF.R.U32.HI UR42, URZ, UR7, UR5 ;  /* 0x000000073f2a0299 */ /* 0x000fe20008011605 */
[----:B-1----:R-:W-:Y:S02]  /*1050*/  ISETP.GE.AND P1, PT, R9, 0x1, PT ;  /* 0x000000010900780c */ /* 0x002fe40003f26270 */
[----:B------:R-:W1:Y:S01]  /*1060*/  LDC R7, c[0x0][0x2f0] ;  /* 0x0000bc00ff077b82 */ /* 0x000e620000000800 */
[----:B------:R-:W-:-:S03]  /*1070*/  UIADD3 UR4, -UR42, URZ, URZ ;  /* 0x0000003f2a047290 */ /* 0x000fc6000fffe13f */
[----:B------:R-:W-:Y:S01]  /*1080*/  @P2 LOP3.LUT R16, R16, 0x100000, RZ, 0xfc, !PT ;  /* 0x0010000010102812 */ /* 0x000fe200078efcff */
[----:B------:R-:W-:Y:S01]  /*1090*/  UIMAD UR43, UR43, UR4, UR8 ;  /* 0x000000042b2b72a4 */ /* 0x000fe2000f8e0208 */
[----:B--2---:R-:W-:Y:S02]  /*10a0*/  IADD3 R5, -R6, 0x1, RZ ;  /* 0x0000000106057810 */ /* 0x004fe40007ffe1ff */
[----:B------:R-:W2:Y:S01]  /*10b0*/  @P2 LDC R3, c[0x0][0x44c] ;  /* 0x00011300ff032b82 */ /* 0x000ea20000000800 */
[----:B------:R-:W-:-:S04]  /*10c0*/  LOP3.LUT R16, R16, 0xfff7ffff, RZ, 0xc0, !PT ;  /* 0xfff7ffff10107812 */ /* 0x000fc800078ec0ff */
[----:B------:R-:W-:-:S03]  /*10d0*/  @P1 LOP3.LUT R16, R16, 0x80000, RZ, 0xfc, !PT ;  /* 0x0008000010101812 */ /* 0x000fc600078efcff */
[----:B------:R-:W3:Y:S01]  /*10e0*/  @P2 LDC R4, c[0x0][0x450] ;  /* 0x00011400ff042b82 */ /* 0x000ee20000000800 */
[----:B0-----:R-:W-:-:S05]  /*10f0*/  SEL R0, R0, 0x1, P0 ;  /* 0x0000000100007807 */ /* 0x001fca0000000000 */
[CC--:B-1----:R-:W-:Y:S02]  /*1100*/  IMAD R5, R0.reuse, R7.reuse, R5 ;  /* 0x0000000700057224 */ /* 0x0c2fe400078e0205 */
[----:B------:R-:W-:Y:S02]  /*1110*/  IMAD R17, R0, R7, RZ ;  /* 0x0000000700117224 */ /* 0x000fe400078e02ff */
[----:B--2---:R-:W-:-:S05]  /*1120*/  @P2 IMAD.HI.U32 R3, R3, UR6, RZ ;  /* 0x0000000603032c27 */ /* 0x004fca000f8e00ff */
[----:B---3--:R-:W-:-:S05]  /*1130*/  @P2 SHF.R.U32.HI R2, RZ, R4, R3 ;  /* 0x00000004ff022219 */ /* 0x008fca0000011603 */
[----:B------:R-:W-:-:S04]  /*1140*/  IMAD.IADD R11, R5, 0x1, R2 ;  /* 0x00000001050b7824 */ /* 0x000fc800078e0202 */
[----:B------:R-:W-:Y:S01]  /*1150*/  IMAD.IADD R2, R11, 0x1, R8 ;  /* 0x000000010b027824 */ /* 0x000fe200078e0208 */
[----:B------:R-:W-:Y:S06]  /*1160*/  @!P1 BRA `(.L_x_1874) ;  /* 0x0000000000409947 */ /* 0x000fec0003800000 */
[C---:B------:R-:W-:Y:S01]  /*1170*/  ISETP.GT.AND P0, PT, R11.reuse, RZ, PT ;  /* 0x000000ff0b00720c */ /* 0x040fe20003f04270 */
[----:B------:R-:W-:-:S12]  /*1180*/  VIADD R3, R11, 0xffffffff ;  /* 0xffffffff0b037836 */ /* 0x000fd80000000000 */
[----:B------:R-:W-:Y:S05]  /*1190*/  @P0 BRA `(.L_x_1875) ;  /* 0x00000000001c0947 */ /* 0x000fea0003800000 */
[----:B------:R-:W-:Y:S01]  /*11a0*/  ISETP.NE.AND P0, PT, R9, 0x1, PT ;  /* 0x000000010900780c */ /* 0x000fe20003f05270 */
[----:B------:R-:W-:-:S12]  /*11b0*/  IMAD.MOV R3, RZ, RZ, -R11 ;  /* 0x000000ffff037224 */ /* 0x000fd800078e0a0b */
[----:B------:R-:W0:Y:S02]  /*11c0*/  @P0 LDC.64 R4, c[0x0][0x9e8] ;  /* 0x00027a00ff040b82 */ /* 0x000e240000000a00 */
[----:B0-----:R-:W-:-:S05]  /*11d0*/  @P0 IMAD.HI.U32 R4, R3, R4, RZ ;  /* 0x0000000403040227 */ /* 0x001fca00078e00ff */
[----:B------:R-:W-:-:S04]  /*11e0*/  @P0 SHF.R.U32.HI R3, RZ, R5, R4 ;  /* 0x00000005ff030219 */ /* 0x000fc80000011604 */
[----:B------:R-:W-:Y:S01]  /*11f0*/  LOP3.LUT R3, RZ, R3, RZ, 0x33, !PT ;  /* 0x00000003ff037212 */ /* 0x000fe200078e33ff */
[----:B------:R-:W-:Y:S06]  /*1200*/  BRA `(.L_x_1876) ;  /* 0x0000000000107947 */ /* 0x000fec0003800000 */
.L_x_1875:
[----:B------:R-:W-:-:S13]  /*1210*/  ISETP.NE.AND P0, PT, R9, 0x1, PT ;  /* 0x000000010900780c */ /* 0x000fda0003f05270 */
[----:B------:R-:W0:Y:S02]  /*1220*/  @P0 LDC.64 R4, c[0x0][0x9e8] ;  /* 0x00027a00ff040b82 */ /* 0x000e240000000a00 */
[----:B0-----:R-:W-:-:S05]  /*1230*/  @P0 IMAD.HI.U32 R4, R3, R4, RZ ;  /* 0x0000000403040227 */ /* 0x001fca00078e00ff */
[----:B------:R-:W-:-:S07]  /*1240*/  @P0 SHF.R.U32.HI R3, RZ, R5, R4 ;  /* 0x00000005ff030219 */ /* 0x000fce0000011604 */
.L_x_1876:
[----:B------:R-:W-:-:S05]  /*1250*/  IMAD R3, R3, R9, R9 ;  /* 0x0000000903037224 */ /* 0x000fca00078e0209 */
[----:B------:R-:W-:-:S07]  /*1260*/  VIMNMX R2, R2, R3, PT ;  /* 0x0000000302027248 */ /* 0x000fce0003fe0100 */
.L_x_1874:
[----:B------:R-:W0:Y:S01]  /*1270*/  @P2 LDC R4, c[0x0][0x44c] ;  /* 0x00011300ff042b82 */ /* 0x000e220000000800 */
[----:B------:R-:W-:Y:S01]  /*1280*/  IMAD.U32 R3, RZ, RZ, UR41 ;  /* 0x00000029ff037e24 */ /* 0x000fe2000f8e00ff */
[----:B------:R-:W-:Y:S01]  /*1290*/  ULDC UR4, c[0x0][0x9dc] ;  /* 0x0002770000047ab9 */ /* 0x000fe20000000800 */
[-C--:B------:R-:W-:Y:S02]  /*12a0*/  IMAD R6, R0, R7.reuse, -R6 ;  /* 0x0000000700067224 */ /* 0x080fe400078e0a06 */
[----:B------:R-:W-:Y:S02]  /*12b0*/  VIADD R2, R2, 0x5f ;  /* 0x0000005f02027836 */ /* 0x000fe40000000000 */
[----:B------:R-:W-:Y:S01]  /*12c0*/  IMAD R0, R0, R7, 0x5f ;  /* 0x0000005f00007424 */ /* 0x000fe200078e0207 */
[----:B------:R-:W1:Y:S01]  /*12d0*/  @P2 LDC R5, c[0x0][0x450] ;  /* 0x00011400ff052b82 */ /* 0x000e620000000800 */
[----:B------:R-:W-:-:S04]  /*12e0*/  IMAD.HI R2, R2, 0x2aaaaaab, RZ ;  /* 0x2aaaaaab02027827 */ /* 0x000fc800078e02ff */
[----:B------:R-:W-:-:S04]  /*12f0*/  IMAD.HI R0, R0, 0x2aaaaaab, RZ ;  /* 0x2aaaaaab00007827 */ /* 0x000fc800078e02ff */
[----:B0-----:R-:W-:-:S05]  /*1300*/  @P2 IMAD.HI.U32 R4, R4, UR41, RZ ;  /* 0x0000002904042c27 */ /* 0x001fca000f8e00ff */
[----:B-1----:R-:W-:Y:S02]  /*1310*/  @P2 SHF.R.U32.HI R3, RZ, R5, R4 ;  /* 0x00000005ff032219 */ /* 0x002fe40000011604 */
[----:B------:R-:W-:-:S03]  /*1320*/  SHF.R.U32.HI R5, RZ, 0x1f, R2 ;  /* 0x0000001fff057819 */ /* 0x000fc60000011602 */
[----:B------:R-:W-:Y:S01]  /*1330*/  IMAD.IADD R6, R6, 0x1, R3 ;  /* 0x0000000106067824 */ /* 0x000fe200078e0203 */
[----:B------:R-:W-:Y:S02]  /*1340*/  SHF.R.U32.HI R3, RZ, 0x1f, R0 ;  /* 0x0000001fff037819 */ /* 0x000fe40000011600 */
[----:B------:R-:W-:Y:S01]  /*1350*/  LEA.HI.SX32 R176, R2, R5, 0x1c ;  /* 0x0000000502b07211 */ /* 0x000fe200078fe2ff */
[----:B------:R-:W-:Y:S01]  /*1360*/  VIADD R4, R6, -UR4 ;  /* 0x8000000406047c36 */ /* 0x000fe20008000000 */
[----:B------:R-:W-:-:S04]  /*1370*/  LEA.HI.SX32 R3, R0, R3, 0x1c ;  /* 0x0000000300037211 */ /* 0x000fc800078fe2ff */
[----:B------:R-:W-:Y:S02]  /*1380*/  R2UR UR4, R4 ;  /* 0x00000000040472ca */ /* 0x000fe400000e0000 */
[----:B------:R-:W-:Y:S01]  /*1390*/  VIMNMX R176, R3, R176, PT ;  /* 0x000000b003b07248 */ /* 0x000fe20003fe0100 */
[----:B------:R-:W-:-:S12]  /*13a0*/  @!P1 BRA `(.L_x_1877) ;  /* 0x0000000000449947 */ /* 0x000fd80003800000 */
[----:B------:R-:W-:-:S13]  /*13b0*/  ISETP.GT.AND P0, PT, R6, -0x1, PT ;  /* 0xffffffff0600780c */ /* 0x000fda0003f04270 */
[----:B------:R-:W-:Y:S05]  /*13c0*/  @P0 BRA `(.L_x_1878) ;  /* 0x00000000001c0947 */ /* 0x000fea0003800000 */
[----:B------:R-:W-:Y:S02]  /*13d0*/  ISETP.NE.AND P0, PT, R9, 0x1, PT ;  /* 0x000000010900780c */ /* 0x000fe40003f05270 */
[----:B------:R-:W-:-:S11]  /*13e0*/  LOP3.LUT R3, RZ, R6, RZ, 0x33, !PT ;  /* 0x00000006ff037212 */ /* 0x000fd600078e33ff */
[----:B------:R-:W0:Y:S02]  /*13f0*/  @P0 LDC.64 R4, c[0x0][0x9e8] ;  /* 0x00027a00ff040b82 */ /* 0x000e240000000a00 */
[----:B0-----:R-:W-:-:S05]  /*1400*/  @P0 IMAD.HI.U32 R0, R3, R4, RZ ;  /* 0x0000000403000227 */ /* 0x001fca00078e00ff */
[----:B------:R-:W-:-:S04]  /*1410*/  @P0 SHF.R.U32.HI R3, RZ, R5, R0 ;  /* 0x00000005ff030219 */ /* 0x000fc80000011600 */
[----:B------:R-:W-:Y:S01]  /*1420*/  LOP3.LUT R6, RZ, R3, RZ, 0x33, !PT ;  /* 0x00000003ff067212 */ /* 0x000fe200078e33ff */
[----:B------:R-:W-:Y:S06]  /*1430*/  BRA `(.L_x_1879) ;  /* 0x0000000000107947 */ /* 0x000fec0003800000 */
.L_x_1878:
[----:B------:R-:W-:-:S13]  /*1440*/  ISETP.NE.AND P0, PT, R9, 0x1, PT ;  /* 0x000000010900780c */ /* 0x000fda0003f05270 */
[----:B------:R-:W0:Y:S02]  /*1450*/  @P0 LDC.64 R2, c[0x0][0x9e8] ;  /* 0x00027a00ff020b82 */ /* 0x000e240000000a00 */
[----:B0-----:R-:W-:-:S05]  /*1460*/  @P0 IMAD.HI.U32 R0, R6, R2, RZ ;  /* 0x0000000206000227 */ /* 0x001fca00078e00ff */
[----:B------:R-:W-:-:S07]  /*1470*/  @P0 SHF.R.U32.HI R6, RZ, R3, R0 ;  /* 0x00000003ff060219 */ /* 0x000fce0000011600 */
.L_x_1879:
[----:B------:R-:W-:-:S05]  /*1480*/  IMAD R6, R6, R9, RZ ;  /* 0x0000000906067224 */ /* 0x000fca00078e02ff */
[----:B------:R-:W-:-:S13]  /*1490*/  R2UR UR5, R6 ;  /* 0x00000000060572ca */ /* 0x000fda00000e0000 */
[----:B------:R-:W-:-:S04]  /*14a0*/  UISETP.LT.AND UP0, UPT, UR4, UR5, UPT ;  /* 0x000000050400728c */ /* 0x000fc8000bf01270 */
[----:B------:R-:W-:-:S12]  /*14b0*/  USEL UR4, UR4, UR5, !UP0 ;  /* 0x0000000504047287 */ /* 0x000fd8000c000000 */
.L_x_1877:
[----:B------:R-:W-:Y:S01]  /*14c0*/  UIMAD.WIDE UR4, UR4, 0x2aaaaaab, URZ ;  /* 0x2aaaaaab040478a5 */ /* 0x000fe2000f8e023f */
[----:B------:R-:W-:Y:S02]  /*14d0*/  PLOP3.LUT P0, PT, PT, PT, PT, 0x80, 0x0 ;  /* 0x000000000000781c */ /* 0x000fe40003f0f070 */
[----:B------:R-:W-:Y:S01]  /*14e0*/  CS2R R2, SRZ ;  /* 0x0000000000027805 */ /* 0x000fe2000001ff00 */
[----:B------:R-:W-:Y:S01]  /*14f0*/  IMAD.MOV.U32 R0, RZ, RZ, RZ ;  /* 0x000000ffff007224 */ /* 0x000fe200078e00ff */
[----:B------:R-:W-:Y:S01]  /*1500*/  USHF.R.U32.HI UR4, URZ, 0x1f, UR5 ;  /* 0x0000001f3f047899 */ /* 0x000fe20008011605 */
[----:B------:R-:W-:Y:S02]  /*1510*/  CS2R R168, SRZ ;  /* 0x0000000000a87805 */ /* 0x000fe4000001ff00 */
[----:B------:R-:W-:Y:S02]  /*1520*/  CS2R R148, SRZ ;  /* 0x0000000000947805 */ /* 0x000fe4000001ff00 */
[----:B------:R-:W-:Y:S01]  /*1530*/  CS2R R166, SRZ ;  /* 0x0000000000a67805 */ /* 0x000fe2000001ff00 */
[----:B------:R-:W-:Y:S01]  /*1540*/  ULEA.HI.SX32 UR4, UR5, UR4, 0x1c ;  /* 0x0000000405047291 */ /* 0x000fe2000f8fe23f */
[----:B------:R-:W-:-:S02]  /*1550*/  CS2R R144, SRZ ;  /* 0x0000000000907805 */ /* 0x000fc4000001ff00 */
[----:B------:R-:W-:Y:S02]  /*1560*/  CS2R R164, SRZ ;  /* 0x0000000000a47805 */ /* 0x000fe4000001ff00 */
[----:B------:R-:W-:Y:S01]  /*1570*/  CS2R R140, SRZ ;  /* 0x00000000008c7805 */ /* 0x000fe2000001ff00 */
[----:B------:R-:W-:Y:S01]  /*1580*/  UISETP.LT.AND UP0, UPT, URZ, UR4, UPT ;  /* 0x000000043f00728c */ /* 0x000fe2000bf01270 */
[----:B------:R-:W-:Y:S02]  /*1590*/  CS2R R128, SRZ ;  /* 0x0000000000807805 */ /* 0x000fe4000001ff00 */
[----:B------:R-:W-:Y:S02]  /*15a0*/  CS2R R124, SRZ ;  /* 0x00000000007c7805 */ /* 0x000fe4000001ff00 */
[----:B------:R-:W-:Y:S01]  /*15b0*/  CS2R R136, SRZ ;  /* 0x0000000000887805 */ /* 0x000fe2000001ff00 */
[----:B------:R-:W-:Y:S01]  /*15c0*/  USEL UR44, URZ, UR4, !UP0 ;  /* 0x000000043f2c7287 */ /* 0x000fe2000c000000 */
[----:B------:R-:W-:-:S02]  /*15d0*/  CS2R R100, SRZ ;  /* 0x0000000000647805 */ /* 0x000fc4000001ff00 */
[----:B------:R-:W-:Y:S02]  /*15e0*/  CS2R R96, SRZ ;  /* 0x0000000000607805 */ /* 0x000fe4000001ff00 */
[----:B------:R-:W-:Y:S02]  /*15f0*/  CS2R R132, SRZ ;  /* 0x0000000000847805 */ /* 0x000fe4000001ff00 */
[----:B------:R-:W-:Y:S02]  /*1600*/  CS2R R92, SRZ ;  /* 0x00000000005c7805 */ /* 0x000fe4000001ff00 */
[----:B------:R-:W-:Y:S02]  /*1610*/  CS2R R88, SRZ ;  /* 0x0000000000587805 */ /* 0x000fe4000001ff00 */
[----:B------:R-:W-:Y:S02]  /*1620*/  ISETP.GT.AND P1, PT, R176, UR44, PT ;  /* 0x0000002cb0007c0c */ /* 0x000fe4000bf24270 */
        /* <DEDUP_REMOVED lines=49> */
[----:B------:R-:W-:Y:S01]  /*1940*/  CS2R R24, SRZ ;  /* 0x0000000000187805 */ /* 0x000fe2000001ff00 */
[----:B------:R-:W-:Y:S06]  /*1950*/  @!P1 BRA `(.L_x_1880) ;  /* 0x000000b400ac9947 */ /* 0x000fec0003800000 */
        /* <DEDUP_REMOVED lines=31> */
.L_x_1881:
[----:B------:R-:W0:Y:S01]  /*1b50*/  S2R R0, SR_CgaCtaId ;  /* 0x0000000000007919 */ /* 0x000e220000008800 */
[----:B------:R-:W-:Y:S01]  /*1b60*/  ULEA.HI UR4, UR36, UR36, URZ, 0x1 ;  /* 0x0000002424047291 */ /* 0x000fe2000f8f083f */
[----:B------:R-:W-:Y:S01]  /*1b70*/  MOV R7, 0x400 ;  /* 0x0000040000077802 */ /* 0x000fe20000000f00 */
[----:B------:R-:W1:Y:S02]  /*1b80*/  S2R R20, SR_TID.X ;  /* 0x0000000000147919 */ /* 0x000e640000002100 */
[----:B------:R-:W-:-:S04]  /*1b90*/  ULOP3.LUT UR4, UR4, 0xfffffffe, URZ, 0xc0, !UPT ;  /* 0xfffffffe04047892 */ /* 0x000fc8000f8ec03f */
[----:B------:R-:W-:-:S06]  /*1ba0*/  UIADD3 UR4, UR36, -UR4, URZ ;  /* 0x8000000424047290 */ /* 0x000fcc000fffe03f */
[----:B------:R-:W-:Y:S01]  /*1bb0*/  IMAD.U32 R2, RZ, RZ, UR4 ;  /* 0x00000004ff027e24 */ /* 0x000fe2000f8e00ff */
[----:B0-----:R-:W-:-:S04]  /*1bc0*/  LEA R7, R0, R7, 0x18 ;  /* 0x0000000700077211 */ /* 0x001fc800078ec0ff */
[----:B------:R-:W-:Y:S02]  /*1bd0*/  SHF.L.U32 R0, R2, 0x1f, RZ ;  /* 0x0000001f02007819 */ /* 0x000fe400000006ff */
[----:B-1----:R-:W-:Y:S02]  /*1be0*/  SHF.R.U32.HI R20, RZ, 0x7, R20 ;  /* 0x00000007ff147819 */ /* 0x002fe40000011614 */
[----:B------:R-:W0:Y:S03]  /*1bf0*/  SYNCS.PHASECHK.TRANS64.TRYWAIT P0, [R7+URZ+0x22800], R0 ;  /* 0x02280000070075a7 */ /* 0x000e26000800017f */
[----:B------:R-:W-:Y:S01]  /*1c00*/  VIADD R8, R20, 0x8 ;  /* 0x0000000814087836 */ /* 0x000fe20000000000 */
[----:B0-----:R-:W-:Y:S06]  /*1c10*/  @!P0 BRA `(.L_x_1882) ;  /* 0x0000011c00d88947 */ /* 0x001fec0003800000 */
.L_x_2046:
[----:B0-----:R-:W-:Y:S01]  /*1c20*/  IMAD.U32 R0, RZ, RZ, UR40 ;  /* 0x00000028ff007e24 */ /* 0x001fe2000f8e00ff */
[----:B------:R-:W-:Y:S05]  /*1c30*/  WARPSYNC.ALL ;  /* 0x0000000000007948 */ /* 0x000fea0003800000 */
[----:B------:R0:W-:Y:S01]  /*1c40*/  BAR.SYNC.DEFER_BLOCKING R8, 0x100 ;  /* 0x000400080000751d */ /* 0x0001e20000010000 */
[----:B------:R-:W-:-:S13]  /*1c50*/  ISETP.NE.AND P0, PT, R0, 0x3, PT ;  /* 0x000000030000780c */ /* 0x000fda0003f05270 */
[----:B0-----:R-:W-:Y:S05]  /*1c60*/  @!P0 BRA `(.L_x_1883) ;  /* 0x0000000000048947 */ /* 0x001fea0003800000 */
[----:B------:R-:W-:Y:S01]  /*1c70*/  BPT.TRAP 0x1 ;  /* 0x000000040000795c */ /* 0x000fe20000300000 */
.L_x_1883:
[----:B------:R-:W-:Y:S01]  /*1c80*/  R2UR UR24, R7 ;  /* 0x00000000071872ca */ /* 0x000fe200000e0000 */
[----:B------:R-:W-:-:S05]  /*1c90*/  IMAD.U32 R9, RZ, RZ, UR37 ;  /* 0x00000025ff097e24 */ /* 0x000fca000f8e00ff */
[----:B------:R-:W-:-:S07]  /*1ca0*/  SHF.L.U32 R9, R9, 0x1f, RZ ;  /* 0x0000001f09097819 */ /* 0x000fce00000006ff */
[----:B------:R-:W-:-:S09]  /*1cb0*/  ULEA UR24, UR38, UR24, 0x3 ;  /* 0x0000001826187291 */ /* 0x000fd2000f8e183f */
[----:B------:R0:W1:Y:S01]  /*1cc0*/  SYNCS.PHASECHK.TRANS64.TRYWAIT P1, [UR24+0x22830], R9 ;  /* 0x02283009ff0075a7 */ /* 0x0000620008020158 */
[----:B------:R-:W-:Y:S05]  /*1cd0*/  @!P0 BRA `(.L_x_1884) ;  /* 0x0000000000048947 */ /* 0x000fea0003800000 */
[----:B------:R-:W-:Y:S01]  /*1ce0*/  BPT.TRAP 0x1 ;  /* 0x000000040000795c */ /* 0x000fe20000300000 */
.L_x_1884:
[----:B-1----:R-:W-:Y:S05]  /*1cf0*/  @P1 BRA `(.L_x_1885) ;  /* 0x0000000000081947 */ /* 0x002fea0003800000 */
[----:B------:R-:W1:Y:S02]  /*1d00*/  SYNCS.PHASECHK.TRANS64.TRYWAIT P1, [UR24+0x22830], R9 ;  /* 0x02283009ff0075a7 */ /* 0x000e640008020158 */
[----:B-1----:R-:W-:Y:S05]  /*1d10*/  @!P1 BRA `(.L_x_1886) ;  /* 0x0000011c00ac9947 */ /* 0x002fea0003800000 */
.L_x_1885:
[----:B------:R-:W-:Y:S01]  /*1d20*/  R2UR UR4, R7 ;  /* 0x00000000070472ca */ /* 0x000fe200000e0000 */
[----:B------:R-:W-:Y:S01]  /*1d30*/  ULOP3.LUT UR20, UR45, 0x10000, URZ, 0xfc, !UPT ;  /* 0x000100002d147892 */ /* 0x000fe2000f8efc3f */
[----:B------:R-:W-:Y:S01]  /*1d40*/  WARPGROUP.ARRIVE ;  /* 0x00000000000079c5 */ /* 0x000fe20000000000 */
[----:B------:R-:W-:Y:S01]  /*1d50*/  UMOV UR21, 0x40000040 ;  /* 0x4000004000157882 */ /* 0x000fe20000000000 */
[----:B------:R-:W-:Y:S01]  /*1d60*/  UMOV UR23, 0x40000040 ;  /* 0x4000004000177882 */ /* 0x000fe20000000000 */
[----:B------:R-:W-:-:S03]  /*1d70*/  UIADD3 UR8, UR20, 0x2, URZ ;  /* 0x0000000214087890 */ /* 0x000fc6000fffe03f */
[----:B-1----:R-:W1:Y:S01]  /*1d80*/  S2R R0, SR_TID.X ;  /* 0x0000000000007919 */ /* 0x002e620000002100 */
[----:B------:R-:W-:Y:S01]  /*1d90*/  UMOV UR9, 0x40000040 ;  /* 0x4000004000097882 */ /* 0x000fe20000000000 */
[----:B------:R-:W-:Y:S01]  /*1da0*/  UMOV UR11, 0x40000040 ;  /* 0x40000040000b7882 */ /* 0x000fe20000000000 */
[----:B------:R-:W-:Y:S01]  /*1db0*/  UIADD3 UR12, UR20, 0x4, URZ ;  /* 0x00000004140c7890 */ /* 0x000fe2000fffe03f */
[----:B------:R-:W-:Y:S01]  /*1dc0*/  UMOV UR13, 0x40000040 ;  /* 0x40000040000d7882 */ /* 0x000fe20000000000 */
[----:B------:R-:W-:Y:S01]  /*1dd0*/  UMOV UR15, 0x40000040 ;  /* 0x40000040000f7882 */ /* 0x000fe20000000000 */
[----:B------:R-:W-:Y:S02]  /*1de0*/  UIADD3 UR4, UR4, 0x1c400, URZ ;  /* 0x0001c40004047890 */ /* 0x000fe4000fffe03f */
[----:B------:R-:W-:Y:S02]  /*1df0*/  UIADD3 UR16, UR20, 0x6, URZ ;  /* 0x0000000614107890 */ /* 0x000fe4000fffe03f */
[----:B------:R-:W-:Y:S01]  /*1e00*/  USHF.R.U32.HI UR4, URZ, 0x4, UR4 ;  /* 0x000000043f047899 */ /* 0x000fe20008011604 */
[----:B------:R-:W-:Y:S01]  /*1e10*/  UMOV UR17, 0x40000040 ;  /* 0x4000004000117882 */ /* 0x000fe20000000000 */
[----:B------:R-:W-:-:S02]  /*1e20*/  UMOV UR19, 0x40000040 ;  /* 0x4000004000137882 */ /* 0x000fc40000000000 */
[----:B------:R-:W-:-:S04]  /*1e30*/  ULOP3.LUT UR4, UR4, 0x3fff, URZ, 0xc0, !UPT ;  /* 0x00003fff04047892 */ /* 0x000fc8000f8ec03f */
[----:B------:R-:W-:-:S04]  /*1e40*/  ULOP3.LUT UR4, UR4, 0x10000, URZ, 0xfc, !UPT ;  /* 0x0001000004047892 */ /* 0x000fc8000f8efc3f */
[----:B------:R-:W-:-:S04]  /*1e50*/  UIMAD UR22, UR38, 0x300, UR4 ;  /* 0x00000300261678a4 */ /* 0x000fc8000f8e0204 */
[----:B------:R-:W-:Y:S02]  /*1e60*/  UIADD3 UR10, UR22, 0x2, URZ ;  /* 0x00000002160a7890 */ /* 0x000fe4000fffe03f */
[----:B------:R-:W-:Y:S02]  /*1e70*/  UIADD3 UR14, UR22, 0x4, URZ ;  /* 0x00000004160e7890 */ /* 0x000fe4000fffe03f */
[----:B------:R-:W-:Y:S02]  /*1e80*/  UIADD3 UR18, UR22, 0x6, URZ ;  /* 0x0000000616127890 */ /* 0x000fe4000fffe03f */
[----:B------:R-:W-:Y:S01]  /*1e90*/  HGMMA.64x96x16.F32.BF16 R24, gdesc[UR20], RZ, !UPT, gsb0 ;  /* 0x01600000141879f0 */ /* 0x000fe2000c0018ff */
[----:B-1----:R-:W-:-:S04]  /*1ea0*/  SHF.R.U32.HI R0, RZ, 0x7, R0 ;  /* 0x00000007ff007819 */ /* 0x002fc80000011600 */
        /* <DEDUP_REMOVED lines=14> */
.L_x_1887:
[----:B------:R-:W-:Y:S01]  /*1f90*/  ISETP.NE.AND P2, PT, R205, 0x1, PT ;  /* 0x00000001cd00780c */ /* 0x000fe20003f45270 */
[----:B------:R-:W2:Y:S01]  /*1fa0*/  S2UR UR6, SR_CgaCtaId ;  /* 0x00000000000679c3 */ /* 0x000ea20000008800 */
[----:B------:R-:W-:Y:S01]  /*1fb0*/  VIADD R0, R22, UR41 ;  /* 0x0000002916007c36 */ /* 0x000fe20008000000 */
[----:B------:R-:W-:Y:S01]  /*1fc0*/  UIADD3 UR5, UR24, 0x22840, URZ ;  /* 0x0002284018057890 */ /* 0x000fe2000fffe03f */
[----:B------:R-:W-:Y:S01]  /*1fd0*/  LOP3.LUT P1, RZ, R16, 0x80000, RZ, 0xc0, !PT ;  /* 0x0008000010ff7812 */ /* 0x000fe2000782c0ff */
[----:B------:R-:W-:Y:S01]  /*1fe0*/  ULDC UR7, c[0x0][0x9dc] ;  /* 0x0002770000077ab9 */ /* 0x000fe20000000800 */
[----:B------:R-:W-:Y:S01]  /*1ff0*/  IMAD.MOV.U32 R2, RZ, RZ, R0 ;  /* 0x000000ffff027224 */ /* 0x000fe200078e0000 */
[----:B------:R-:W-:Y:S01]  /*2000*/  ULDC UR15, c[0x0][0x9e0] ;  /* 0x00027800000f7ab9 */ /* 0x000fe20000000800 */
[----:B------:R-:W-:Y:S01]  /*2010*/  IMAD.MOV.U32 R13, RZ, RZ, -0x60 ;  /* 0xffffffa0ff0d7424 */ /* 0x000fe200078e00ff */
[----:B------:R-:W3:Y:S03]  /*2020*/  LDC R6, c[0x0][0x288] ;  /* 0x0000a200ff067b82 */ /* 0x000ee60000000800 */
[----:B------:R-:W-:-:S04]  /*2030*/  IMAD R15, R176, R13, 0x60 ;  /* 0x00000060b00f7424 */ /* 0x000fc800078e020d */
[----:B------:R-:W-:Y:S01]  /*2040*/  IMAD R14, R18, -0x2, R15 ;  /* 0xfffffffe120e7824 */ /* 0x000fe200078e020f */
[----:B------:R-:W4:Y:S08]  /*2050*/  @P2 LDC R5, c[0x0][0x44c] ;  /* 0x00011300ff052b82 */ /* 0x000f300000000800 */
[----:B------:R-:W5:Y:S01]  /*2060*/  @P2 LDC R11, c[0x0][0x450] ;  /* 0x00011400ff0b2b82 */ /* 0x000f620000000800 */
[----:B--2---:R-:W-:-:S09]  /*2070*/  UPRMT UR5, UR6, 0x654, UR5 ;  /* 0x0000065406057896 */ /* 0x004fd20008000005 */
[----:B------:R-:W-:Y:S01]  /*2080*/  SYNCS.ARRIVE.TRANS64.RED.A1T0 RZ, [UR5], RZ ;  /* 0x000000ffffff79a7 */ /* 0x000fe20008100405 */
[----:B------:R-:W-:Y:S01]  /*2090*/  ULOP3.LUT UR5, URZ, UR7, URZ, 0x33, !UPT ;  /* 0x000000073f057292 */ /* 0x000fe2000f8e333f */
[----:B----4-:R-:W-:-:S04]  /*20a0*/  @P2 IMAD.HI.U32 R4, R0, R5, RZ ;  /* 0x0000000500042227 */ /* 0x010fc800078e00ff */
[----:B------:R-:W-:Y:S01]  /*20b0*/  IMAD R0, R176, -0x60, R17 ;  /* 0xffffffa0b0007824 */ /* 0x000fe200078e0211 */
[----:B-----5:R-:W-:-:S03]  /*20c0*/  @P2 SHF.R.U32.HI R2, RZ, R11, R4 ;  /* 0x0000000bff022219 */ /* 0x020fc60000011604 */
[----:B------:R-:W-:Y:S02]  /*20d0*/  VIADD R5, R0, 0x61 ;  /* 0x0000006100057836 */ /* 0x000fe40000000000 */
[----:B------:R-:W2:Y:S02]  /*20e0*/  SHFL.IDX PT, R10, R2, RZ, 0x1c1f ;  /* 0x001c1fff020a7589 */ /* 0x000ea400000e0000 */
[----:B------:R-:W-:Y:S02]  /*20f0*/  IMAD R11, R18, -0x2, R5 ;  /* 0xfffffffe120b7824 */ /* 0x000fe400078e0205 */
[----:B------:R-:W-:Y:S02]  /*2100*/  VIADD R5, R0, 0x60 ;  /* 0x0000006000057836 */ /* 0x000fe40000000000 */
[----:B---3--:R-:W-:Y:S02]  /*2110*/  IMAD.IADD R11, R11, 0x1, -R6 ;  /* 0x000000010b0b7824 */ /* 0x008fe400078e0a06 */
[----:B------:R-:W-:-:S02]  /*2120*/  IMAD R12, R18, -0x2, R5 ;  /* 0xfffffffe120c7824 */ /* 0x000fc400078e0205 */
[C---:B------:R-:W-:Y:S02]  /*2130*/  VIADD R13, R11.reuse, UR15 ;  /* 0x0000000f0b0d7c36 */ /* 0x040fe40008000000 */
[----:B------:R-:W-:-:S03]  /*2140*/  VIADD R11, R11, UR5 ;  /* 0x000000050b0b7c36 */ /* 0x000fc60008000000 */
[----:B--2---:R-:W-:Y:S01]  /*2150*/  VIADDMNMX R0, R10, R13, R12, PT ;  /* 0x0000000d0a007246 */ /* 0x004fe2000380010c */
[----:B------:R-:W-:Y:S01]  /*2160*/  IMAD.IADD R4, R11, 0x1, R10 ;  /* 0x000000010b047824 */ /* 0x000fe200078e020a */
[----:B------:R-:W-:Y:S06]  /*2170*/  @!P1 BRA `(.L_x_1888) ;  /* 0x00000000005c9947 */ /* 0x000fec0003800000 */
[----:B------:R-:W-:Y:S01]  /*2180*/  IADD3 R5, R17, -R6, R10 ;  /* 0x8000000611057210 */ /* 0x000fe20007ffe00a */
[----:B------:R-:W-:Y:S03]  /*2190*/  BSSY B0, `(.L_x_1889) ;  /* 0x0000012000007945 */ /* 0x000fe60003800000 */
[----:B------:R-:W-:-:S13]  /*21a0*/  ISETP.GT.AND P1, PT, R5, -0x1, PT ;  /* 0xffffffff0500780c */ /* 0x000fda0003f24270 */
[----:B------:R-:W-:Y:S05]  /*21b0*/  @P1 BRA `(.L_x_1890) ;  /* 0x0000000000241947 */ /* 0x000fea0003800000 */
[----:B------:R-:W-:Y:S01]  /*21c0*/  ULDC UR5, c[0x0][0x9e4] ;  /* 0x0002790000057ab9 */ /* 0x000fe20000000800 */
[----:B------:R-:W-:Y:S01]  /*21d0*/  LOP3.LUT R5, RZ, R5, RZ, 0x33, !PT ;  /* 0x00000005ff057212 */ /* 0x000fe200078e33ff */
[----:B------:R-:W-:-:S05]  /*21e0*/  IMAD.U32 R20, RZ, RZ, UR5 ;  /* 0x00000005ff147e24 */ /* 0x000fca000f8e00ff */
[----:B------:R-:W-:-:S13]  /*21f0*/  ISETP.NE.AND P1, PT, R20, 0x1, PT ;  /* 0x000000011400780c */ /* 0x000fda0003f25270 */
[----:B------:R-:W2:Y:S02]  /*2200*/  @P1 LDC.64 R72, c[0x0][0x9e8] ;  /* 0x00027a00ff481b82 */ /* 0x000ea40000000a00 */
[----:B--2---:R-:W-:-:S05]  /*2210*/  @P1 IMAD.HI.U32 R10, R5, R72, RZ ;  /* 0x00000048050a1227 */ /* 0x004fca00078e00ff */
[----:B------:R-:W-:-:S04]  /*2220*/  @P1 SHF.R.U32.HI R5, RZ, R73, R10 ;  /* 0x00000049ff051219 */ /* 0x000fc8000001160a */
[----:B------:R-:W-:Y:S01]  /*2230*/  LOP3.LUT R5, RZ, R5, RZ, 0x33, !PT ;  /* 0x00000005ff057212 */ /* 0x000fe200078e33ff */
[----:B------:R-:W-:Y:S06]  /*2240*/  BRA `(.L_x_1891) ;  /* 0x0000000000187947 */ /* 0x000fec0003800000 */
.L_x_1890:
[----:B------:R-:W-:Y:S02]  /*2250*/  ULDC UR5, c[0x0][0x9e4] ;  /* 0x0002790000057ab9 */ /* 0x000fe40000000800 */
[----:B------:R-:W-:-:S05]  /*2260*/  IMAD.U32 R20, RZ, RZ, UR5 ;  /* 0x00000005ff147e24 */ /* 0x000fca000f8e00ff */
[----:B------:R-:W-:-:S13]  /*2270*/  ISETP.NE.AND P1, PT, R20, 0x1, PT ;  /* 0x000000011400780c */ /* 0x000fda0003f25270 */
[----:B------:R-:W2:Y:S02]  /*2280*/  @P1 LDC.64 R72, c[0x0][0x9e8] ;  /* 0x00027a00ff481b82 */ /* 0x000ea40000000a00 */
[----:B--2---:R-:W-:-:S05]  /*2290*/  @P1 IMAD.HI.U32 R10, R5, R72, RZ ;  /* 0x00000048050a1227 */ /* 0x004fca00078e00ff */
[----:B------:R-:W-:-:S07]  /*22a0*/  @P1 SHF.R.U32.HI R5, RZ, R73, R10 ;  /* 0x00000049ff051219 */ /* 0x000fce000001160a */
.L_x_1891:
[----:B------:R-:W-:Y:S05]  /*22b0*/  BSYNC B0 ;  /* 0x0000000000007941 */ /* 0x000fea0003800000 */
.L_x_1889:
[----:B------:R-:W-:-:S05]  /*22c0*/  IMAD R5, R5, R20, R14 ;  /* 0x0000001405057224 */ /* 0x000fca00078e020e */
[----:B------:R-:W-:Y:S02]  /*22d0*/  VIADDMNMX R0, R5, R20, R0, PT ;  /* 0x0000001405007246 */ /* 0x000fe40003800100 */
[----:B------:R-:W-:-:S07]  /*22e0*/  VIMNMX R4, R4, R5, !PT ;  /* 0x0000000504047248 */ /* 0x000fce0007fe0100 */
.L_x_1888:
[C---:B------:R-:W-:Y:S01]  /*22f0*/  ISETP.GE.AND P6, PT, R15.reuse, 0x9, PT ;  /* 0x000000090f00780c */ /* 0x040fe20003fc6270 */
[----:B------:R-:W2:Y:S01]  /*2300*/  SHFL.IDX PT, R2, R2, 0x1, 0x1c1f ;  /* 0x003c1f0002027f89 */ /* 0x000ea200000e0000 */
[C---:B------:R-:W-:Y:S02]  /*2310*/  ISETP.GE.AND P1, PT, R15.reuse, 0x2, PT ;  /* 0x000000020f00780c */ /* 0x040fe40003f26270 */
[C---:B------:R-:W-:Y:S02]  /*2320*/  ISETP.GT.AND P2, PT, R4.reuse, 0x8, !P6 ;  /* 0x000000080400780c */ /* 0x040fe40007744270 */
[----:B------:R-:W-:Y:S02]  /*2330*/  ISETP.GT.AND P3, PT, R4, 0x1, !P1 ;  /* 0x000000010400780c */ /* 0x000fe40004f64270 */
[----:B------:R-:W-:Y:S02]  /*2340*/  ISETP.LT.OR P2, PT, R0, 0x9, P2 ;  /* 0x000000090000780c */ /* 0x000fe40001741670 */
[----:B------:R-:W-:-:S02]  /*2350*/  ISETP.GE.AND P4, PT, R15, 0xa, PT ;  /* 0x0000000a0f00780c */ /* 0x000fc40003f86270 */
[----:B------:R-:W-:Y:S02]  /*2360*/  FSEL R73, R28, -INF , !P2 ;  /* 0xff8000001c497808 */ /* 0x000fe40005000000 */
[----:B------:R-:W-:Y:S02]  /*2370*/  ISETP.LT.OR P3, PT, R0, 0x2, P3 ;  /* 0x000000020000780c */ /* 0x000fe40001f61670 */
[----:B------:R-:W-:Y:S02]  /*2380*/  ISETP.GT.AND P2, PT, R4, 0x9, !P4 ;  /* 0x000000090400780c */ /* 0x000fe40006744270 */
[----:B------:R-:W-:Y:S02]  /*2390*/  FSEL R25, R25, -INF , !P3 ;  /* 0xff80000019197808 */ /* 0x000fe40005800000 */
[----:B------:R-:W-:Y:S02]  /*23a0*/  ISETP.LT.OR P2, PT, R0, 0xa, P2 ;  /* 0x0000000a0000780c */ /* 0x000fe40001741670 */
[----:B------:R-:W-:-:S02]  /*23b0*/  ISETP.GE.AND P3, PT, R15, 0x11, PT ;  /* 0x000000110f00780c */ /* 0x000fc40003f66270 */
[----:B------:R-:W-:Y:S01]  /*23c0*/  FSEL R29, R29, -INF , !P2 ;  /* 0xff8000001d1d7808 */ /* 0x000fe20005000000 */
[----:B--2---:R-:W-:Y:S01]  /*23d0*/  IMAD.IADD R5, R11, 0x1, R2 ;  /* 0x000000010b057824 */ /* 0x004fe200078e0202 */
[----:B------:R-:W-:Y:S02]  /*23e0*/  ISETP.GT.AND P2, PT, R4, 0x10, !P3 ;  /* 0x000000100400780c */ /* 0x000fe40005f44270 */
[----:B------:R-:W-:Y:S02]  /*23f0*/  P2R R20, PR, RZ, 0x8 ;  /* 0x00000008ff147803 */ /* 0x000fe40000000000 */
[----:B------:R-:W-:Y:S02]  /*2400*/  ISETP.LT.OR P2, PT, R0, 0x11, P2 ;  /* 0x000000110000780c */ /* 0x000fe40001741670 */
[----:B------:R-:W-:Y:S02]  /*2410*/  ISETP.GE.AND P3, PT, R15, 0x12, PT ;  /* 0x000000120f00780c */ /* 0x000fe40003f66270 */
[----:B------:R-:W-:-:S02]  /*2420*/  FSEL R75, R32, -INF , !P2 ;  /* 0xff800000204b7808 */ /* 0x000fc40005000000 */
[----:B------:R-:W-:Y:S02]  /*2430*/  ISETP.GT.AND P2, PT, R4, 0x11, !P3 ;  /* 0x000000110400780c */ /* 0x000fe40005f44270 */
[----:B------:R-:W-:Y:S02]  /*2440*/  P2R R28, PR, RZ, 0x8 ;  /* 0x00000008ff1c7803 */ /* 0x000fe40000000000 */
[----:B------:R-:W-:Y:S02]  /*2450*/  ISETP.LT.OR P2, PT, R0, 0x12, P2 ;  /* 0x000000120000780c */ /* 0x000fe40001741670 */
[----:B------:R-:W-:Y:S02]  /*2460*/  ISETP.GE.AND P3, PT, R15, 0x19, PT ;  /* 0x000000190f00780c */ /* 0x000fe40003f66270 */
[----:B------:R-:W-:Y:S02]  /*2470*/  FSEL R33, R33, -INF , !P2 ;  /* 0xff80000021217808 */ /* 0x000fe40005000000 */
[----:B------:R-:W-:-:S02]  /*2480*/  ISETP.GT.AND P2, PT, R4, 0x18, !P3 ;  /* 0x000000180400780c */ /* 0x000fc40005f44270 */
[----:B------:R-:W-:Y:S02]  /*2490*/  P2R R32, PR, RZ, 0x8 ;  /* 0x00000008ff207803 */ /* 0x000fe40000000000 */
[----:B------:R-:W-:Y:S02]  /*24a0*/  ISETP.LT.OR P2, PT, R0, 0x19, P2 ;  /* 0x000000190000780c */ /* 0x000fe40001741670 */
[----:B------:R-:W-:Y:S02]  /*24b0*/  ISETP.GE.AND P3, PT, R15, 0x1a, PT ;  /* 0x0000001a0f00780c */ /* 0x000fe40003f66270 */
[----:B------:R-:W-:Y:S02]  /*24c0*/  FSEL R77, R36, -INF , !P2 ;  /* 0xff800000244d7808 */ /* 0x000fe40005000000 */
[----:B------:R-:W-:Y:S02]  /*24d0*/  ISETP.GT.AND P2, PT, R4, 0x19, !P3 ;  /* 0x000000190400780c */ /* 0x000fe40005f44270 */
[----:B------:R-:W-:-:S02]  /*24e0*/  P2R R36, PR, RZ, 0x8 ;  /* 0x00000008ff247803 */ /* 0x000fc40000000000 */
[----:B------:R-:W-:Y:S02]  /*24f0*/  ISETP.LT.OR P2, PT, R0, 0x1a, P2 ;  /* 0x0000001a0000780c */ /* 0x000fe40001741670 */
[----:B------:R-:W-:Y:S02]  /*2500*/  ISETP.GE.AND P3, PT, R15, 0x21, PT ;  /* 0x000000210f00780c */ /* 0x000fe40003f66270 */
[----:B------:R-:W-:Y:S02]  /*2510*/  FSEL R37, R37, -INF , !P2 ;  /* 0xff80000025257808 */ /* 0x000fe40005000000 */
[----:B------:R-:W-:Y:S02]  /*2520*/  ISETP.GT.AND P2, PT, R4, 0x20, !P3 ;  /* 0x000000200400780c */ /* 0x000fe40005f44270 */
[----:B------:R-:W-:Y:S02]  /*2530*/  P2R R72, PR, RZ, 0x8 ;  /* 0x00000008ff487803 */ /* 0x000fe40000000000 */
[----:B------:R-:W-:-:S02]  /*2540*/  ISETP.LT.OR P2, PT, R0, 0x21, P2 ;  /* 0x000000210000780c */ /* 0x000fc40001741670 */
[C---:B------:R-:W-:Y:S02]  /*2550*/  ISETP.GE.AND P3, PT, R15.reuse, 0x22, PT ;  /* 0x000000220f00780c */ /* 0x040fe40003f66270 */
[----:B------:R-:W-:Y:S02]  /*2560*/  FSEL R79, R40, -INF , !P2 ;  /* 0xff800000284f7808 */ /* 0x000fe40005000000 */
[----:B------:R-:W-:Y:S02]  /*2570*/  ISETP.GT.AND P2, PT, R4, 0x21, !P3 ;  /* 0x000000210400780c */ /* 0x000fe40005f44270 */
[----:B------:R-:W-:Y:S02]  /*2580*/  P2R R40, PR, RZ, 0x8 ;  /* 0x00000008ff287803 */ /* 0x000fe40000000000 */
[----:B------:R-:W-:Y:S02]  /*2590*/  ISETP.LT.OR P2, PT, R0, 0x22, P2 ;  /* 0x000000220000780c */ /* 0x000fe40001741670 */
[----:B------:R-:W-:-:S02]  /*25a0*/  ISETP.GE.AND P3, PT, R15, 0x29, PT ;  /* 0x000000290f00780c */ /* 0x000fc40003f66270 */
[----:B------:R-:W-:Y:S02]  /*25b0*/  FSEL R41, R41, -INF , !P2 ;  /* 0xff80000029297808 */ /* 0x000fe40005000000 */
        /* <DEDUP_REMOVED lines=53> */
[----:B------:R-:W-:Y:S02]  /*2910*/  P2R R10, PR, RZ, 0x10 ;  /* 0x00000010ff0a7803 */ /* 0x000fe40000000000 */
[----:B------:R-:W-:Y:S02]  /*2920*/  FSEL R64, R64, -INF , !P2 ;  /* 0xff80000040407808 */ /* 0x000fe40005000000 */
[----:B------:R-:W-:-:S04]  /*2930*/  ISETP.GE.AND P2, PT, R15, 0x52, PT ;  /* 0x000000520f00780c */ /* 0x000fc80003f46270 */
[----:B------:R-:W-:-:S04]  /*2940*/  ISETP.GT.AND P3, PT, R4, 0x51, !P2 ;  /* 0x000000510400780c */ /* 0x000fc80005764270 */
[----:B------:R-:W-:-:S04]  /*2950*/  ISETP.LT.OR P3, PT, R0, 0x52, P3 ;  /* 0x000000520000780c */ /* 0x000fc80001f61670 */
[----:B------:R-:W-:Y:S02]  /*2960*/  FSEL R65, R65, -INF , !P3 ;  /* 0xff80000041417808 */ /* 0x000fe40005800000 */
[----:B------:R-:W-:-:S04]  /*2970*/  ISETP.GE.AND P3, PT, R15, 0x59, PT ;  /* 0x000000590f00780c */ /* 0x000fc80003f66270 */
[----:B------:R-:W-:-:S04]  /*2980*/  ISETP.GT.AND P4, PT, R4, 0x58, !P3 ;  /* 0x000000580400780c */ /* 0x000fc80005f84270 */
[----:B------:R-:W-:-:S04]  /*2990*/  ISETP.LT.OR P4, PT, R0, 0x59, P4 ;  /* 0x000000590000780c */ /* 0x000fc80002781670 */
[----:B------:R-:W-:Y:S02]  /*29a0*/  FSEL R68, R68, -INF , !P4 ;  /* 0xff80000044447808 */ /* 0x000fe40006000000 */
[----:B------:R-:W-:-:S04]  /*29b0*/  ISETP.GE.AND P4, PT, R15, 0x1, PT ;  /* 0x000000010f00780c */ /* 0x000fc80003f86270 */
[----:B------:R-:W-:-:S04]  /*29c0*/  ISETP.GT.AND P5, PT, R4, RZ, !P4 ;  /* 0x000000ff0400720c */ /* 0x000fc800067a4270 */
[----:B------:R-:W-:-:S04]  /*29d0*/  ISETP.LT.OR P5, PT, R0, 0x1, P5 ;  /* 0x000000010000780c */ /* 0x000fc80002fa1670 */
[----:B------:R-:W-:Y:S02]  /*29e0*/  FSEL R21, R24, -INF , !P5 ;  /* 0xff80000018157808 */ /* 0x000fe40006800000 */
[----:B------:R-:W-:-:S04]  /*29f0*/  ISETP.GE.AND P5, PT, R15, 0x5a, PT ;  /* 0x0000005a0f00780c */ /* 0x000fc80003fa6270 */
[----:B------:R-:W-:Y:S02]  /*2a00*/  P2R R15, PR, RZ, 0x20 ;  /* 0x00000020ff0f7803 */ /* 0x000fe40000000000 */
[----:B------:R-:W-:-:S04]  /*2a10*/  ISETP.GT.AND P5, PT, R4, 0x59, !P5 ;  /* 0x000000590400780c */ /* 0x000fc80006fa4270 */
[----:B------:R-:W-:Y:S02]  /*2a20*/  ISETP.LT.OR P5, PT, R0, 0x5a, P5 ;  /* 0x0000005a0000780c */ /* 0x000fe40002fa1670 */
[----:B------:R-:W-:Y:S02]  /*2a30*/  VIADDMNMX R0, R2, R13, R12, PT ;  /* 0x0000000d02007246 */ /* 0x000fe4000380010c */
[----:B------:R-:W-:Y:S02]  /*2a40*/  FSEL R69, R69, -INF , !P5 ;  /* 0xff80000045457808 */ /* 0x000fe40006800000 */
[----:B------:R-:W-:-:S13]  /*2a50*/  LOP3.LUT P5, RZ, R16, 0x80000, RZ, 0xc0, !PT ;  /* 0x0008000010ff7812 */ /* 0x000fda00078ac0ff */
[----:B------:R-:W-:Y:S05]  /*2a60*/  @!P5 BRA `(.L_x_1892) ;  /* 0x00000000005cd947 */ /* 0x000fea0003800000 */
        /* <DEDUP_REMOVED lines=13> */
.L_x_1894:
[----:B------:R-:W-:Y:S02]  /*2b40*/  ULDC UR5, c[0x0][0x9e4] ;  /* 0x0002790000057ab9 */ /* 0x000fe40000000800 */
[----:B------:R-:W-:-:S05]  /*2b50*/  IMAD.U32 R4, RZ, RZ, UR5 ;  /* 0x00000005ff047e24 */ /* 0x000fca000f8e00ff */
[----:B------:R-:W-:-:S13]  /*2b60*/  ISETP.NE.AND P5, PT, R4, 0x1, PT ;  /* 0x000000010400780c */ /* 0x000fda0003fa5270 */
[----:B------:R-:W2:Y:S02]  /*2b70*/  @P5 LDC.64 R12, c[0x0][0x9e8] ;  /* 0x00027a00ff0c5b82 */ /* 0x000ea40000000a00 */
[----:B--2---:R-:W-:-:S05]  /*2b80*/  @P5 IMAD.HI.U32 R2, R11, R12, RZ ;  /* 0x0000000c0b025227 */ /* 0x004fca00078e00ff */
[----:B------:R-:W-:-:S07]  /*2b90*/  @P5 SHF.R.U32.HI R11, RZ, R13, R2 ;  /* 0x0000000dff0b5219 */ /* 0x000fce0000011602 */
.L_x_1895:
[----:B------:R-:W-:Y:S05]  /*2ba0*/  BSYNC B0 ;  /* 0x0000000000007941 */ /* 0x000fea0003800000 */
.L_x_1893:
[----:B------:R-:W-:-:S05]  /*2bb0*/  IMAD R11, R11, R4, R14 ;  /* 0x000000040b0b7224 */ /* 0x000fca00078e020e */
[----:B------:R-:W-:Y:S02]  /*2bc0*/  VIADDMNMX R0, R11, R4, R0, PT ;  /* 0x000000040b007246 */ /* 0x000fe40003800100 */
[----:B------:R-:W-:-:S07]  /*2bd0*/  VIMNMX R5, R5, R11, !PT ;  /* 0x0000000b05057248 */ /* 0x000fce0007fe0100 */
.L_x_1892:
[C---:B------:R-:W-:Y:S01]  /*2be0*/  ISETP.GT.AND P1, PT, R5.reuse, 0x1, !P1 ;  /* 0x000000010500780c */ /* 0x040fe20004f24270 */
[----:B------:R-:W-:Y:S01]  /*2bf0*/  ULDC UR6, c[0x0][0x988] ;  /* 0x0002620000067ab9 */ /* 0x000fe20000000800 */
[----:B------:R-:W-:Y:S02]  /*2c00*/  ISETP.GT.AND P6, PT, R5, 0x8, !P6 ;  /* 0x000000080500780c */ /* 0x000fe400077c4270 */
[C---:B------:R-:W-:Y:S02]  /*2c10*/  ISETP.LT.OR P1, PT, R0.reuse, 0x2, P1 ;  /* 0x000000020000780c */ /* 0x040fe40000f21670 */
[----:B------:R-:W-:Y:S02]  /*2c20*/  ISETP.LT.OR P6, PT, R0, 0x9, P6 ;  /* 0x000000090000780c */ /* 0x000fe400037c1670 */
[----:B------:R-:W-:Y:S02]  /*2c30*/  FSEL R27, R27, -INF , !P1 ;  /* 0xff8000001b1b7808 */ /* 0x000fe40004800000 */
[----:B------:R-:W-:-:S02]  /*2c40*/  ISETP.NE.AND P1, PT, R10, RZ, PT ;  /* 0x000000ff0a00720c */ /* 0x000fc40003f25270 */
[----:B------:R-:W-:Y:S02]  /*2c50*/  FSEL R30, R30, -INF , !P6 ;  /* 0xff8000001e1e7808 */ /* 0x000fe40007000000 */
[----:B------:R-:W-:Y:S02]  /*2c60*/  ISETP.GT.AND P1, PT, R5, 0x9, !P1 ;  /* 0x000000090500780c */ /* 0x000fe40004f24270 */
[----:B------:R-:W-:Y:S02]  /*2c70*/  ISETP.NE.AND P6, PT, R32, RZ, PT ;  /* 0x000000ff2000720c */ /* 0x000fe40003fc5270 */
[----:B------:R-:W-:Y:S02]  /*2c80*/  ISETP.LT.OR P1, PT, R0, 0xa, P1 ;  /* 0x0000000a0000780c */ /* 0x000fe40000f21670 */
[----:B------:R-:W-:Y:S02]  /*2c90*/  FMNMX.FTZ R2, R21, R25, !PT ;  /* 0x0000001915027209 */ /* 0x000fe40007810000 */
[----:B------:R-:W-:-:S02]  /*2ca0*/  FSEL R31, R31, -INF , !P1 ;  /* 0xff8000001f1f7808 */ /* 0x000fc40004800000 */
[----:B------:R-:W-:Y:S02]  /*2cb0*/  ISETP.NE.AND P1, PT, R20, RZ, PT ;  /* 0x000000ff1400720c */ /* 0x000fe40003f25270 */
[----:B------:R-:W-:Y:S02]  /*2cc0*/  ISETP.NE.AND P5, PT, R36, RZ, PT ;  /* 0x000000ff2400720c */ /* 0x000fe40003fa5270 */
[----:B------:R-:W-:Y:S02]  /*2cd0*/  ISETP.GT.AND P1, PT, R5, 0x10, !P1 ;  /* 0x000000100500780c */ /* 0x000fe40004f24270 */
[----:B------:R-:W-:Y:S02]  /*2ce0*/  FMNMX.FTZ R2, R73, R2, !PT ;  /* 0x0000000249027209 */ /* 0x000fe40007810000 */
[----:B------:R-:W-:Y:S02]  /*2cf0*/  ISETP.LT.OR P1, PT, R0, 0x11, P1 ;  /* 0x000000110000780c */ /* 0x000fe40000f21670 */
[----:B------:R-:W-:-:S02]  /*2d00*/  FMNMX.FTZ R2, R29, R2, !PT ;  /* 0x000000021d027209 */ /* 0x000fc40007810000 */
[----:B------:R-:W-:Y:S02]  /*2d10*/  FSEL R34, R34, -INF , !P1 ;  /* 0xff80000022227808 */ /* 0x000fe40004800000 */
[----:B------:R-:W-:Y:S02]  /*2d20*/  ISETP.NE.AND P1, PT, R28, RZ, PT ;  /* 0x000000ff1c00720c */ /* 0x000fe40003f25270 */
[----:B------:R-:W-:Y:S02]  /*2d30*/  FMNMX.FTZ R2, R75, R2, !PT ;  /* 0x000000024b027209 */ /* 0x000fe40007810000 */
[----:B------:R-:W-:Y:S02]  /*2d40*/  ISETP.GT.AND P1, PT, R5, 0x11, !P1 ;  /* 0x000000110500780c */ /* 0x000fe40004f24270 */
[----:B------:R-:W-:Y:S02]  /*2d50*/  FMNMX.FTZ R2, R33, R2, !PT ;  /* 0x0000000221027209 */ /* 0x000fe40007810000 */
[----:B------:R-:W-:-:S02]  /*2d60*/  ISETP.LT.OR P1, PT, R0, 0x12, P1 ;  /* 0x000000120000780c */ /* 0x000fc40000f21670 */
[----:B------:R-:W-:Y:S02]  /*2d70*/  FMNMX.FTZ R2, R77, R2, !PT ;  /* 0x000000024d027209 */ /* 0x000fe40007810000 */
[----:B------:R-:W-:Y:S02]  /*2d80*/  FSEL R35, R35, -INF , !P1 ;  /* 0xff80000023237808 */ /* 0x000fe40004800000 */
[----:B------:R-:W-:Y:S02]  /*2d90*/  ISETP.GT.AND P1, PT, R5, 0x18, !P6 ;  /* 0x000000180500780c */ /* 0x000fe40007724270 */
[----:B------:R-:W-:Y:S02]  /*2da0*/  FMNMX.FTZ R2, R37, R2, !PT ;  /* 0x0000000225027209 */ /* 0x000fe40007810000 */
[----:B------:R-:W-:Y:S02]  /*2db0*/  ISETP.LT.OR P1, PT, R0, 0x19, P1 ;  /* 0x000000190000780c */ /* 0x000fe40000f21670 */
[----:B------:R-:W-:-:S02]  /*2dc0*/  FMNMX.FTZ R2, R79, R2, !PT ;  /* 0x000000024f027209 */ /* 0x000fc40007810000 */
[----:B------:R-:W-:Y:S02]  /*2dd0*/  FSEL R38, R38, -INF , !P1 ;  /* 0xff80000026267808 */ /* 0x000fe40004800000 */
[----:B------:R-:W-:Y:S02]  /*2de0*/  ISETP.GT.AND P1, PT, R5, 0x19, !P5 ;  /* 0x000000190500780c */ /* 0x000fe40006f24270 */
[----:B------:R-:W-:Y:S02]  /*2df0*/  FMNMX.FTZ R2, R41, R2, !PT ;  /* 0x0000000229027209 */ /* 0x000fe40007810000 */
[----:B------:R-:W-:Y:S02]  /*2e00*/  ISETP.LT.OR P1, PT, R0, 0x1a, P1 ;  /* 0x0000001a0000780c */ /* 0x000fe40000f21670 */
[----:B------:R-:W-:Y:S02]  /*2e10*/  FMNMX.FTZ R2, R81, R2, !PT ;  /* 0x0000000251027209 */ /* 0x000fe40007810000 */
[----:B------:R-:W-:-:S02]  /*2e20*/  FSEL R39, R39, -INF , !P1 ;  /* 0xff80000027277808 */ /* 0x000fc40004800000 */
[----:B------:R-:W-:Y:S02]  /*2e30*/  ISETP.NE.AND P1, PT, R72, RZ, PT ;  /* 0x000000ff4800720c */ /* 0x000fe40003f25270 */
[----:B------:R-:W-:Y:S02]  /*2e40*/  FMNMX.FTZ R2, R45, R2, !PT ;  /* 0x000000022d027209 */ /* 0x000fe40007810000 */
        /* <DEDUP_REMOVED lines=12> */
[----:B------:R-:W-:Y:S02]  /*2f10*/  ISETP.NE.AND P1, PT, R74, RZ, PT ;  /* 0x000000ff4a00720c */ /* 0x000fe40003f25270 */
[----:B------:R-:W-:Y:S02]  /*2f20*/  FMNMX.FTZ R11, R57, R2, !PT ;  /* 0x00000002390b7209 */ /* 0x000fe40007810000 */
[----:B------:R-:W-:Y:S02]  /*2f30*/  ISETP.GT.AND P1, PT, R5, 0x28, !P1 ;  /* 0x000000280500780c */ /* 0x000fe40004f24270 */
[----:B------:R-:W-:-:S02]  /*2f40*/  FMNMX.FTZ R2, R60, R11, !PT ;  /* 0x0000000b3c027209 */ /* 0x000fc40007810000 */
[----:B------:R-:W-:Y:S02]  /*2f50*/  ISETP.LT.OR P1, PT, R0, 0x29, P1 ;  /* 0x000000290000780c */ /* 0x000fe40000f21670 */
[----:B------:R-:W-:Y:S02]  /*2f60*/  FMNMX.FTZ R11, R61, R2, !PT ;  /* 0x000000023d0b7209 */ /* 0x000fe40007810000 */
[----:B------:R-:W-:Y:S02]  /*2f70*/  FSEL R46, R46, -INF , !P1 ;  /* 0xff8000002e2e7808 */ /* 0x000fe40004800000 */
[----:B------:R-:W-:Y:S02]  /*2f80*/  ISETP.NE.AND P1, PT, R44, RZ, PT ;  /* 0x000000ff2c00720c */ /* 0x000fe40003f25270 */
[----:B------:R-:W-:Y:S02]  /*2f90*/  FMNMX.FTZ R2, R64, R11, !PT ;  /* 0x0000000b40027209 */ /* 0x000fe40007810000 */
[----:B------:R-:W-:-:S02]  /*2fa0*/  ISETP.GT.AND P1, PT, R5, 0x29, !P1 ;  /* 0x000000290500780c */ /* 0x000fc40004f24270 */
[----:B------:R-:W-:Y:S02]  /*2fb0*/  FMNMX.FTZ R11, R65, R2, !PT ;  /* 0x00000002410b7209 */ /* 0x000fe40007810000 */
[----:B------:R-:W-:Y:S02]  /*2fc0*/  ISETP.LT.OR P1, PT, R0, 0x2a, P1 ;  /* 0x0000002a0000780c */ /* 0x000fe40000f21670 */
[----:B------:R-:W-:Y:S02]  /*2fd0*/  FMNMX.FTZ R2, R68, R11, !PT ;  /* 0x0000000b44027209 */ /* 0x000fe40007810000 */
[----:B------:R-:W-:Y:S02]  /*2fe0*/  FSEL R47, R47, -INF , !P1 ;  /* 0xff8000002f2f7808 */ /* 0x000fe40004800000 */
[----:B------:R-:W-:Y:S02]  /*2ff0*/  ISETP.NE.AND P1, PT, R76, RZ, PT ;  /* 0x000000ff4c00720c */ /* 0x000fe40003f25270 */
[----:B------:R-:W-:-:S02]  /*3000*/  FMNMX.FTZ R2, R69, R2, !PT ;  /* 0x0000000245027209 */ /* 0x000fc40007810000 */
[----:B------:R-:W-:Y:S02]  /*3010*/  ISETP.GT.AND P1, PT, R5, 0x30, !P1 ;  /* 0x000000300500780c */ /* 0x000fe40004f24270 */
[----:B------:R-:W-:Y:S01]  /*3020*/  ISETP.NE.AND P6, PT, R84, RZ, PT ;  /* 0x000000ff5400720c */ /* 0x000fe20003fc5270 */
[----:B------:R-:W2:Y:S01]  /*3030*/  SHFL.BFLY PT, R11, R2, 0x2, 0x1f ;  /* 0x0c401f00020b7f89 */ /* 0x000ea200000e0000 */
[----:B------:R-:W-:Y:S02]  /*3040*/  ISETP.LT.OR P1, PT, R0, 0x31, P1 ;  /* 0x000000310000780c */ /* 0x000fe40000f21670 */
[----:B------:R-:W-:Y:S02]  /*3050*/  ISETP.NE.AND P5, PT, R85, RZ, PT ;  /* 0x000000ff5500720c */ /* 0x000fe40003fa5270 */
[----:B------:R-:W-:Y:S02]  /*3060*/  FSEL R50, R50, -INF , !P1 ;  /* 0xff80000032327808 */ /* 0x000fe40004800000 */
[----:B------:R-:W-:-:S02]  /*3070*/  ISETP.NE.AND P1, PT, R48, RZ, PT ;  /* 0x000000ff3000720c */ /* 0x000fc40003f25270 */
[C---:B------:R-:W-:Y:S02]  /*3080*/  ISETP.GT.AND P4, PT, R5.reuse, RZ, !P4 ;  /* 0x000000ff0500720c */ /* 0x040fe40006784270 */
[----:B------:R-:W-:Y:S02]  /*3090*/  ISETP.GT.AND P1, PT, R5, 0x31, !P1 ;  /* 0x000000310500780c */ /* 0x000fe40004f24270 */
[C---:B------:R-:W-:Y:S02]  /*30a0*/  ISETP.LT.OR P4, PT, R0.reuse, 0x1, P4 ;  /* 0x000000010000780c */ /* 0x040fe40002781670 */
[----:B------:R-:W-:Y:S02]  /*30b0*/  ISETP.LT.OR P1, PT, R0, 0x32, P1 ;  /* 0x000000320000780c */ /* 0x000fe40000f21670 */
[----:B------:R-:W-:Y:S02]  /*30c0*/  FSEL R26, R26, -INF , !P4 ;  /* 0xff8000001a1a7808 */ /* 0x000fe40006000000 */
[----:B------:R-:W-:-:S02]  /*30d0*/  FSEL R51, R51, -INF , !P1 ;  /* 0xff80000033337808 */ /* 0x000fc40004800000 */
[----:B------:R-:W-:Y:S02]  /*30e0*/  ISETP.NE.AND P1, PT, R78, RZ, PT ;  /* 0x000000ff4e00720c */ /* 0x000fe40003f25270 */
[C---:B------:R-:W-:Y:S02]  /*30f0*/  ISETP.GT.AND P2, PT, R5.reuse, 0x51, !P2 ;  /* 0x000000510500780c */ /* 0x040fe40005744270 */
[C---:B------:R-:W-:Y:S02]  /*3100*/  ISETP.GT.AND P1, PT, R5.reuse, 0x38, !P1 ;  /* 0x000000380500780c */ /* 0x040fe40004f24270 */
[----:B--2---:R-:W-:Y:S02]  /*3110*/  FMNMX.FTZ R10, R2, R11, !PT ;  /* 0x0000000b020a7209 */ /* 0x004fe40007810000 */
[----:B------:R-:W-:Y:S02]  /*3120*/  ISETP.LT.OR P1, PT, R0, 0x39, P1 ;  /* 0x000000390000780c */ /* 0x000fe40000f21670 */
[----:B------:R-:W-:Y:S01]  /*3130*/  ISETP.GT.AND P3, PT, R5, 0x58, !P3 ;  /* 0x000000580500780c */ /* 0x000fe20005f64270 */
[----:B------:R-:W2:Y:S01]  /*3140*/  SHFL.BFLY PT, R11, R10, 0x1, 0x1f ;  /* 0x0c201f000a0b7f89 */ /* 0x000ea200000e0000 */
[----:B------:R-:W-:-:S02]  /*3150*/  FSEL R54, R54, -INF , !P1 ;  /* 0xff80000036367808 */ /* 0x000fc40004800000 */
[----:B------:R-:W-:Y:S02]  /*3160*/  ISETP.NE.AND P1, PT, R80, RZ, PT ;  /* 0x000000ff5000720c */ /* 0x000fe40003f25270 */
[C---:B------:R-:W-:Y:S02]  /*3170*/  ISETP.LT.OR P2, PT, R0.reuse, 0x52, P2 ;  /* 0x000000520000780c */ /* 0x040fe40001741670 */
[----:B------:R-:W-:Y:S02]  /*3180*/  ISETP.GT.AND P1, PT, R5, 0x39, !P1 ;  /* 0x000000390500780c */ /* 0x000fe40004f24270 */
[C---:B------:R-:W-:Y:S02]  /*3190*/  ISETP.LT.OR P3, PT, R0.reuse, 0x59, P3 ;  /* 0x000000590000780c */ /* 0x040fe40001f61670 */
[----:B------:R-:W-:Y:S02]  /*31a0*/  ISETP.LT.OR P1, PT, R0, 0x3a, P1 ;  /* 0x0000003a0000780c */ /* 0x000fe40000f21670 */
[----:B------:R-:W-:-:S02]  /*31b0*/  FSEL R67, R67, -INF , !P2 ;  /* 0xff80000043437808 */ /* 0x000fc40005000000 */
[----:B------:R-:W-:Y:S02]  /*31c0*/  FSEL R55, R55, -INF , !P1 ;  /* 0xff80000037377808 */ /* 0x000fe40004800000 */
[----:B------:R-:W-:Y:S02]  /*31d0*/  ISETP.NE.AND P1, PT, R82, RZ, PT ;  /* 0x000000ff5200720c */ /* 0x000fe40003f25270 */
[----:B------:R-:W-:Y:S02]  /*31e0*/  FSEL R70, R70, -INF , !P3 ;  /* 0xff80000046467808 */ /* 0x000fe40005800000 */
[----:B------:R-:W-:Y:S02]  /*31f0*/  ISETP.GT.AND P1, PT, R5, 0x40, !P1 ;  /* 0x000000400500780c */ /* 0x000fe40004f24270 */
[----:B--2---:R-:W-:Y:S02]  /*3200*/  FMNMX.FTZ R4, R10, R11, !PT ;  /* 0x0000000b0a047209 */ /* 0x004fe40007810000 */
[----:B------:R-:W-:-:S03]  /*3210*/  ISETP.LT.OR P1, PT, R0, 0x41, P1 ;  /* 0x000000410000780c */ /* 0x000fc60000f21670 */
[----:B------:R-:W-:Y:S01]  /*3220*/  FMUL.FTZ R11, R4, UR6 ;  /* 0x00000006040b7c20 */ /* 0x000fe20008410000 */
[----:B------:R-:W-:Y:S02]  /*3230*/  FSEL R58, R58, -INF , !P1 ;  /* 0xff8000003a3a7808 */ /* 0x000fe40004800000 */
[----:B------:R-:W-:Y:S02]  /*3240*/  ISETP.GT.AND P1, PT, R5, 0x41, !P6 ;  /* 0x000000410500780c */ /* 0x000fe40007724270 */
[----:B------:R-:W-:Y:S02]  /*3250*/  ISETP.NE.AND P6, PT, R87, RZ, PT ;  /* 0x000000ff5700720c */ /* 0x000fe40003fc5270 */
[----:B------:R-:W-:-:S04]  /*3260*/  ISETP.LT.OR P1, PT, R0, 0x42, P1 ;  /* 0x000000420000780c */ /* 0x000fc80000f21670 */
[----:B------:R-:W-:Y:S02]  /*3270*/  FSEL R59, R59, -INF , !P1 ;  /* 0xff8000003b3b7808 */ /* 0x000fe40004800000 */
[----:B------:R-:W-:Y:S02]  /*3280*/  ISETP.GT.AND P1, PT, R5, 0x48, !P5 ;  /* 0x000000480500780c */ /* 0x000fe40006f24270 */
[----:B------:R-:W-:Y:S02]  /*3290*/  ISETP.NE.AND P5, PT, R86, RZ, PT ;  /* 0x000000ff5600720c */ /* 0x000fe40003fa5270 */
[----:B------:R-:W-:-:S04]  /*32a0*/  ISETP.LT.OR P1, PT, R0, 0x49, P1 ;  /* 0x000000490000780c */ /* 0x000fc80000f21670 */
[----:B------:R-:W-:Y:S02]  /*32b0*/  FSEL R62, R62, -INF , !P1 ;  /* 0xff8000003e3e7808 */ /* 0x000fe40004800000 */
[----:B------:R-:W-:-:S04]  /*32c0*/  FSETP.NEU.FTZ.AND P1, PT, R4, -INF , PT ;  /* 0xff8000000400780b */ /* 0x000fc80003f3d000 */
[----:B------:R-:W-:Y:S02]  /*32d0*/  FSEL R12, R11, RZ, P1 ;  /* 0x000000ff0b0c7208 */ /* 0x000fe40000800000 */
[----:B------:R-:W-:Y:S02]  /*32e0*/  FMNMX.FTZ R11, R26, R27, !PT ;  /* 0x0000001b1a0b7209 */ /* 0x000fe40007810000 */
[----:B------:R-:W-:Y:S01]  /*32f0*/  ISETP.GT.AND P1, PT, R5, 0x49, !P5 ;  /* 0x000000490500780c */ /* 0x000fe20006f24270 */
[--C-:B------:R-:W-:Y:S01]  /*3300*/  FFMA.FTZ R13, R21, UR6, -R12.reuse ;  /* 0x00000006150d7c23 */ /* 0x100fe2000801080c */
[----:B------:R-:W-:Y:S01]  /*3310*/  FMNMX.FTZ R2, R30, R11, !PT ;  /* 0x0000000b1e027209 */ /* 0x000fe20007810000 */
[--C-:B------:R-:W-:Y:S01]  /*3320*/  FFMA.FTZ R10, R25, UR6, -R12.reuse ;  /* 0x00000006190a7c23 */ /* 0x100fe2000801080c */
[----:B------:R-:W-:Y:S01]  /*3330*/  ISETP.LT.OR P1, PT, R0, 0x4a, P1 ;  /* 0x0000004a0000780c */ /* 0x000fe20000f21670 */
[--C-:B------:R-:W-:Y:S01]  /*3340*/  FFMA.FTZ R14, R73, UR6, -R12.reuse ;  /* 0x00000006490e7c23 */ /* 0x100fe2000801080c */
[----:B------:R-:W-:Y:S01]  /*3350*/  FMNMX.FTZ R11, R31, R2, !PT ;  /* 0x000000021f0b7209 */ /* 0x000fe20007810000 */
[----:B------:R-:W-:Y:S01]  /*3360*/  MUFU.EX2 R13, R13 ;  /* 0x0000000d000d7308 */ /* 0x000fe20000000800 */
[----:B------:R-:W-:Y:S01]  /*3370*/  FSEL R63, R63, -INF , !P1 ;  /* 0xff8000003f3f7808 */ /* 0x000fe20004800000 */
[--C-:B------:R-:W-:Y:S01]  /*3380*/  FFMA.FTZ R20, R75, UR6, -R12.reuse ;  /* 0x000000064b147c23 */ /* 0x100fe2000801080c */
[----:B------:R-:W-:Y:S01]  /*3390*/  FMNMX.FTZ R2, R34, R11, !PT ;  /* 0x0000000b22027209 */ /* 0x000fe20007810000 */
[--C-:B------:R-:W-:Y:S01]  /*33a0*/  FFMA.FTZ R21, R33, UR6, -R12.reuse ;  /* 0x0000000621157c23 */ /* 0x100fe2000801080c */
[----:B------:R-:W-:Y:S01]  /*33b0*/  ISETP.GT.AND P1, PT, R5, 0x50, !P6 ;  /* 0x000000500500780c */ /* 0x000fe20007724270 */
[--C-:B------:R-:W-:Y:S01]  /*33c0*/  FFMA.FTZ R24, R77, UR6, -R12.reuse ;  /* 0x000000064d187c23 */ /* 0x100fe2000801080c */
[----:B------:R-:W-:Y:S01]  /*33d0*/  FMNMX.FTZ R11, R35, R2, !PT ;  /* 0x00000002230b7209 */ /* 0x000fe20007810000 */
[----:B------:R-:W2:Y:S01]  /*33e0*/  MUFU.EX2 R10, R10 ;  /* 0x0000000a000a7308 */ /* 0x000ea20000000800 */
[----:B------:R-:W-:Y:S01]  /*33f0*/  ISETP.NE.AND P5, PT, R15, RZ, PT ;  /* 0x000000ff0f00720c */ /* 0x000fe20003fa5270 */
[--C-:B------:R-:W-:Y:S01]  /*3400*/  FFMA.FTZ R15, R29, UR6, -R12.reuse ;  /* 0x000000061d0f7c23 */ /* 0x100fe2000801080c */
[----:B------:R-:W-:Y:S01]  /*3410*/  FMNMX.FTZ R2, R38, R11, !PT ;  /* 0x0000000b26027209 */ /* 0x000fe20007810000 */
[--C-:B------:R-:W-:Y:S01]  /*3420*/  FFMA.FTZ R25, R37, UR6, -R12.reuse ;  /* 0x0000000625197c23 */ /* 0x100fe2000801080c */
[----:B------:R-:W-:Y:S01]  /*3430*/  ISETP.LT.OR P1, PT, R0, 0x51, P1 ;  /* 0x000000510000780c */ /* 0x000fe20000f21670 */
[--C-:B------:R-:W-:Y:S01]  /*3440*/  FFMA.FTZ R28, R79, UR6, -R12.reuse ;  /* 0x000000064f1c7c23 */ /* 0x100fe2000801080c */
[----:B------:R-:W-:Y:S01]  /*3450*/  FMNMX.FTZ R11, R39, R2, !PT ;  /* 0x00000002270b7209 */ /* 0x000fe20007810000 */
[----:B------:R-:W-:Y:S01]  /*3460*/  MUFU.EX2 R14, R14 ;  /* 0x0000000e000e7308 */ /* 0x000fe20000000800 */
[----:B------:R-:W-:Y:S01]  /*3470*/  ISETP.GT.AND P4, PT, R5, 0x59, !P5 ;  /* 0x000000590500780c */ /* 0x000fe20006f84270 */
[--C-:B------:R-:W-:Y:S01]  /*3480*/  FFMA.FTZ R29, R45, UR6, -R12.reuse ;  /* 0x000000062d1d7c23 */ /* 0x100fe2000801080c */
[----:B------:R-:W-:Y:S01]  /*3490*/  FMNMX.FTZ R2, R42, R11, !PT ;  /* 0x0000000b2a027209 */ /* 0x000fe20007810000 */
[--C-:B------:R-:W-:Y:S01]  /*34a0*/  FFMA.FTZ R32, R83, UR6, -R12.reuse ;  /* 0x0000000653207c23 */ /* 0x100fe2000801080c */
[----:B------:R-:W-:Y:S01]  /*34b0*/  FSEL R66, R66, -INF , !P1 ;  /* 0xff80000042427808 */ /* 0x000fe20004800000 */
[--C-:B------:R-:W-:Y:S01]  /*34c0*/  FFMA.FTZ R33, R49, UR6, -R12.reuse ;  /* 0x0000000631217c23 */ /* 0x100fe2000801080c */
[----:B------:R-:W-:Y:S01]  /*34d0*/  FMNMX.FTZ R11, R43, R2, !PT ;  /* 0x000000022b0b7209 */ /* 0x000fe20007810000 */
[----:B------:R-:W3:Y:S01]  /*34e0*/  MUFU.EX2 R15, R15 ;  /* 0x0000000f000f7308 */ /* 0x000ee20000000800 */
[----:B------:R-:W-:Y:S01]  /*34f0*/  ISETP.LT.OR P4, PT, R0, 0x5a, P4 ;  /* 0x0000005a0000780c */ /* 0x000fe20002781670 */
[--C-:B------:R-:W-:Y:S01]  /*3500*/  FFMA.FTZ R52, R52, UR6, -R12.reuse ;  /* 0x0000000634347c23 */ /* 0x100fe2000801080c */
[----:B------:R-:W-:Y:S01]  /*3510*/  FMNMX.FTZ R2, R46, R11, !PT ;  /* 0x0000000b2e027209 */ /* 0x000fe20007810000 */
[--C-:B------:R-:W-:Y:S01]  /*3520*/  FFMA.FTZ R53, R53, UR6, -R12.reuse ;  /* 0x0000000635357c23 */ /* 0x100fe2000801080c */
[----:B------:R-:W-:Y:S01]  /*3530*/  FSEL R71, R71, -INF , !P4 ;  /* 0xff80000047477808 */ /* 0x000fe20006000000 */
        /* <DEDUP_REMOVED lines=10> */
[----:B------:R-:W4:Y:S01]  /*35e0*/  MUFU.EX2 R21, R21 ;  /* 0x0000001500157308 */ /* 0x000f220000000800 */
[----:B------:R-:W-:Y:S01]  /*35f0*/  FFMA.FTZ R68, R68, UR6, -R12 ;  /* 0x0000000644447c23 */ /* 0x000fe2000801080c */
[----:B--2---:R-:W-:-:S02]  /*3600*/  F2FP.BF16.F32.PACK_AB R152, R10, R13 ;  /* 0x0000000d0a98723e */ /* 0x004fc400000010ff */
[----:B------:R-:W-:Y:S02]  /*3610*/  FMNMX.FTZ R2, R54, R11, !PT ;  /* 0x0000000b36027209 */ /* 0x000fe40007810000 */
[----:B---3--:R-:W-:Y:S02]  /*3620*/  F2FP.BF16.F32.PACK_AB R154, R15, R14 ;  /* 0x0000000e0f9a723e */ /* 0x008fe400000010ff */
[----:B------:R-:W-:Y:S01]  /*3630*/  FMNMX.FTZ R11, R55, R2, !PT ;  /* 0x00000002370b7209 */ /* 0x000fe20007810000 */
[----:B------:R-:W-:Y:S03]  /*3640*/  MUFU.EX2 R24, R24 ;  /* 0x0000001800187308 */ /* 0x000fe60000000800 */
[----:B------:R-:W-:-:S04]  /*3650*/  FMNMX.FTZ R2, R58, R11, !PT ;  /* 0x0000000b3a027209 */ /* 0x000fc80007810000 */
[----:B------:R-:W-:Y:S01]  /*3660*/  FMNMX.FTZ R11, R59, R2, !PT ;  /* 0x000000023b0b7209 */ /* 0x000fe20007810000 */
[----:B------:R-:W2:Y:S01]  /*3670*/  MUFU.EX2 R25, R25 ;  /* 0x0000001900197308 */ /* 0x000ea20000000800 */
[----:B----4-:R-:W-:Y:S02]  /*3680*/  F2FP.BF16.F32.PACK_AB R156, R21, R20 ;  /* 0x00000014159c723e */ /* 0x010fe400000010ff */
[----:B------:R-:W-:Y:S01]  /*3690*/  FMNMX.FTZ R2, R62, R11, !PT ;  /* 0x0000000b3e027209 */ /* 0x000fe20007810000 */
[----:B------:R-:W-:Y:S01]  /*36a0*/  FFMA.FTZ R11, R41, UR6, -R12 ;  /* 0x00000006290b7c23 */ /* 0x000fe2000801080c */
[----:B------:R-:W-:Y:S02]  /*36b0*/  FADD.FTZ R41, R13, R10 ;  /* 0x0000000a0d297221 */ /* 0x000fe40000010000 */
[----:B------:R-:W-:Y:S01]  /*36c0*/  FMNMX.FTZ R5, R63, R2, !PT ;  /* 0x000000023f057209 */ /* 0x000fe20007810000 */
[----:B------:R-:W-:Y:S03]  /*36d0*/  MUFU.EX2 R28, R28 ;  /* 0x0000001c001c7308 */ /* 0x000fe60000000800 */
[----:B------:R-:W-:-:S04]  /*36e0*/  FMNMX.FTZ R2, R66, R5, !PT ;  /* 0x0000000542027209 */ /* 0x000fc80007810000 */
[----:B------:R-:W-:Y:S01]  /*36f0*/  FMNMX.FTZ R5, R67, R2, !PT ;  /* 0x0000000243057209 */ /* 0x000fe20007810000 */
[--C-:B------:R-:W-:Y:S01]  /*3700*/  FFMA.FTZ R2, R81, UR6, -R12.reuse ;  /* 0x0000000651027c23 */ /* 0x100fe2000801080c */
[----:B------:R-:W3:Y:S01]  /*3710*/  MUFU.EX2 R11, R11 ;  /* 0x0000000b000b7308 */ /* 0x000ee20000000800 */
[----:B------:R-:W-:Y:S01]  /*3720*/  FFMA.FTZ R12, R69, UR6, -R12 ;  /* 0x00000006450c7c23 */ /* 0x000fe2000801080c */
[----:B------:R-:W-:Y:S02]  /*3730*/  FMNMX.FTZ R0, R70, R5, !PT ;  /* 0x0000000546007209 */ /* 0x000fe40007810000 */
[----:B--2---:R-:W-:Y:S02]  /*3740*/  F2FP.BF16.F32.PACK_AB R158, R25, R24 ;  /* 0x00000018199e723e */ /* 0x004fe400000010ff */
[----:B------:R-:W-:Y:S02]  /*3750*/  FMNMX.FTZ R0, R71, R0, !PT ;  /* 0x0000000047007209 */ /* 0x000fe40007810000 */
[----:B------:R2:W-:Y:S03]  /*3760*/  MUFU.EX2 R162, R2 ;  /* 0x0000000200a27308 */ /* 0x0005e60000000800 */
[----:B------:R-:W2:Y:S05]  /*3770*/  SHFL.BFLY PT, R5, R0, 0x2, 0x1f ;  /* 0x0c401f0000057f89 */ /* 0x000eaa00000e0000 */
[----:B------:R-:W-:Y:S01]  /*3780*/  MUFU.EX2 R37, R12 ;  /* 0x0000000c00257308 */ /* 0x000fe20000000800 */
[----:B---3--:R-:W-:-:S07]  /*3790*/  F2FP.BF16.F32.PACK_AB R160, R11, R28 ;  /* 0x0000001c0ba0723e */ /* 0x008fce00000010ff */
[----:B------:R-:W-:Y:S08]  /*37a0*/  MUFU.EX2 R29, R29 ;  /* 0x0000001d001d7308 */ /* 0x000ff00000000800 */
[----:B------:R-:W-:Y:S01]  /*37b0*/  MUFU.EX2 R32, R32 ;  /* 0x0000002000207308 */ /* 0x000fe20000000800 */
[----:B--2---:R-:W-:-:S05]  /*37c0*/  FMNMX.FTZ R2, R0, R5, !PT ;  /* 0x0000000500027209 */ /* 0x004fca0007810000 */
[----:B------:R-:W2:Y:S02]  /*37d0*/  SHFL.BFLY PT, R5, R2, 0x1, 0x1f ;  /* 0x0c201f0002057f89 */ /* 0x000ea400000e0000 */
[----:B------:R-:W3:Y:S08]  /*37e0*/  MUFU.EX2 R33, R33 ;  /* 0x0000002100217308 */ /* 0x000ef00000000800 */
[----:B------:R-:W-:Y:S08]  /*37f0*/  MUFU.EX2 R52, R52 ;  /* 0x0000003400347308 */ /* 0x000ff00000000800 */
[----:B------:R-:W4:Y:S01]  /*3800*/  MUFU.EX2 R53, R53 ;  /* 0x0000003500357308 */ /* 0x000f220000000800 */
[----:B---3--:R-:W-:-:S02]  /*3810*/  F2FP.BF16.F32.PACK_AB R164, R33, R32 ;  /* 0x0000002021a4723e */ /* 0x008fc400000010ff */
[----:B--2---:R-:W-:Y:S01]  /*3820*/  FMNMX.FTZ R5, R2, R5, !PT ;  /* 0x0000000502057209 */ /* 0x004fe20007810000 */
[----:B------:R-:W-:-:S04]  /*3830*/  FADD.FTZ R2, R14, R41 ;  /* 0x000000290e027221 */ /* 0x000fc80000010000 */
[----:B------:R-:W-:Y:S01]  /*3840*/  MUFU.EX2 R56, R56 ;  /* 0x0000003800387308 */ /* 0x000fe20000000800 */
[C---:B------:R-:W-:Y:S01]  /*3850*/  FSETP.NEU.FTZ.AND P1, PT, R5.reuse, -INF , PT ;  /* 0xff8000000500780b */ /* 0x040fe20003f3d000 */
[----:B------:R-:W-:Y:S01]  /*3860*/  FMUL.FTZ R0, R5, UR6 ;  /* 0x0000000605007c20 */ /* 0x000fe20008410000 */
[----:B------:R-:W-:-:S04]  /*3870*/  FADD.FTZ R41, R15, R2 ;  /* 0x000000020f297221 */ /* 0x000fc80000010000 */
[----:B------:R-:W-:Y:S01]  /*3880*/  FSEL R0, R0, RZ, P1 ;  /* 0x000000ff00007208 */ /* 0x000fe20000800000 */
[----:B------:R-:W-:Y:S01]  /*3890*/  FADD.FTZ R2, R20, R41 ;  /* 0x0000002914027221 */ /* 0x000fe20000010000 */
[----:B------:R-:W-:Y:S01]  /*38a0*/  MUFU.EX2 R57, R57 ;  /* 0x0000003900397308 */ /* 0x000fe20000000800 */
[----:B----4-:R-:W-:Y:S02]  /*38b0*/  F2FP.BF16.F32.PACK_AB R166, R53, R52 ;  /* 0x0000003435a6723e */ /* 0x010fe400000010ff */
        /* <DEDUP_REMOVED lines=8> */
[----:B------:R-:W-:Y:S01]  /*3940*/  FFMA.FTZ R39, R39, UR6, -R0 ;  /* 0x0000000627277c23 */ /* 0x000fe20008010800 */
[----:B------:R-:W-:Y:S01]  /*3950*/  FADD.FTZ R45, R21, R2 ;  /* 0x00000002152d7221 */ /* 0x000fe20000010000 */
[--C-:B------:R-:W-:Y:S01]  /*3960*/  FFMA.FTZ R42, R42, UR6, -R0.reuse ;  /* 0x000000062a2a7c23 */ /* 0x100fe20008010800 */
[--C-:B------:R-:W-:Y:S01]  /*3970*/  FFMA.FTZ R43, R43, UR6, -R0.reuse ;  /* 0x000000062b2b7c23 */ /* 0x100fe20008010800 */
[--C-:B------:R-:W-:Y:S01]  /*3980*/  FFMA.FTZ R46, R46, UR6, -R0.reuse ;  /* 0x000000062e2e7c23 */ /* 0x100fe20008010800 */
[----:B------:R-:W-:Y:S01]  /*3990*/  FADD.FTZ R12, R24, R45 ;  /* 0x0000002d180c7221 */ /* 0x000fe20000010000 */
[----:B------:R-:W2:Y:S01]  /*39a0*/  MUFU.EX2 R27, R27 ;  /* 0x0000001b001b7308 */ /* 0x000ea20000000800 */
[--C-:B------:R-:W-:Y:S01]  /*39b0*/  FFMA.FTZ R47, R47, UR6, -R0.reuse ;  /* 0x000000062f2f7c23 */ /* 0x100fe20008010800 */
[----:B------:R-:W-:Y:S01]  /*39c0*/  FFMA.FTZ R50, R50, UR6, -R0 ;  /* 0x0000000632327c23 */ /* 0x000fe20008010800 */
[----:B------:R-:W-:Y:S01]  /*39d0*/  FADD.FTZ R45, R25, R12 ;  /* 0x0000000c192d7221 */ /* 0x000fe20000010000 */
[--C-:B------:R-:W-:Y:S01]  /*39e0*/  FFMA.FTZ R51, R51, UR6, -R0.reuse ;  /* 0x0000000633337c23 */ /* 0x100fe20008010800 */
[--C-:B------:R-:W-:Y:S01]  /*39f0*/  FFMA.FTZ R54, R54, UR6, -R0.reuse ;  /* 0x0000000636367c23 */ /* 0x100fe20008010800 */
[--C-:B------:R-:W-:Y:S01]  /*3a00*/  FFMA.FTZ R55, R55, UR6, -R0.reuse ;  /* 0x0000000637377c23 */ /* 0x100fe20008010800 */
[----:B------:R-:W-:Y:S01]  /*3a10*/  FADD.FTZ R12, R28, R45 ;  /* 0x0000002d1c0c7221 */ /* 0x000fe20000010000 */
[----:B------:R-:W3:Y:S01]  /*3a20*/  MUFU.EX2 R30, R30 ;  /* 0x0000001e001e7308 */ /* 0x000ee20000000800 */
[--C-:B------:R-:W-:Y:S01]  /*3a30*/  FFMA.FTZ R58, R58, UR6, -R0.reuse ;  /* 0x000000063a3a7c23 */ /* 0x100fe20008010800 */
[----:B------:R-:W-:Y:S01]  /*3a40*/  FFMA.FTZ R59, R59, UR6, -R0 ;  /* 0x000000063b3b7c23 */ /* 0x000fe20008010800 */
[----:B------:R-:W-:Y:S01]  /*3a50*/  FADD.FTZ R45, R11, R12 ;  /* 0x0000000c0b2d7221 */ /* 0x000fe20000010000 */
[--C-:B------:R-:W-:Y:S01]  /*3a60*/  FFMA.FTZ R62, R62, UR6, -R0.reuse ;  /* 0x000000063e3e7c23 */ /* 0x100fe20008010800 */
[--C-:B------:R-:W-:Y:S01]  /*3a70*/  FFMA.FTZ R63, R63, UR6, -R0.reuse ;  /* 0x000000063f3f7c23 */ /* 0x100fe20008010800 */
[--C-:B------:R-:W-:Y:S01]  /*3a80*/  FFMA.FTZ R66, R66, UR6, -R0.reuse ;  /* 0x0000000642427c23 */ /* 0x100fe20008010800 */
[----:B------:R-:W-:Y:S01]  /*3a90*/  FADD.FTZ R12, R162, R45 ;  /* 0x0000002da20c7221 */ /* 0x000fe20000010000 */
[----:B------:R-:W4:Y:S01]  /*3aa0*/  MUFU.EX2 R31, R31 ;  /* 0x0000001f001f7308 */ /* 0x000f220000000800 */
[----:B--2---:R-:W-:Y:S01]  /*3ab0*/  FADD.FTZ R41, R26, R27 ;  /* 0x0000001b1a297221 */ /* 0x004fe20000010000 */
[----:B------:R-:W-:Y:S01]  /*3ac0*/  FFMA.FTZ R67, R67, UR6, -R0 ;  /* 0x0000000643437c23 */ /* 0x000fe20008010800 */
[----:B------:R-:W-:Y:S01]  /*3ad0*/  FADD.FTZ R45, R29, R12 ;  /* 0x0000000c1d2d7221 */ /* 0x000fe20000010000 */
[--C-:B------:R-:W-:Y:S01]  /*3ae0*/  FFMA.FTZ R70, R70, UR6, -R0.reuse ;  /* 0x0000000646467c23 */ /* 0x100fe20008010800 */
[----:B------:R-:W-:Y:S01]  /*3af0*/  FFMA.FTZ R0, R71, UR6, -R0 ;  /* 0x0000000647007c23 */ /* 0x000fe20008010800 */
[----:B------:R-:W-:Y:S01]  /*3b00*/  F2FP.BF16.F32.PACK_AB R162, R29, R162 ;  /* 0x000000a21da2723e */ /* 0x000fe200000010ff */
[----:B------:R-:W-:Y:S01]  /*3b10*/  FADD.FTZ R12, R32, R45 ;  /* 0x0000002d200c7221 */ /* 0x000fe20000010000 */
[----:B------:R-:W2:Y:S01]  /*3b20*/  MUFU.EX2 R34, R34 ;  /* 0x0000002200227308 */ /* 0x000ea20000000800 */
[----:B---3--:R-:W-:Y:S01]  /*3b30*/  FADD.FTZ R2, R30, R41 ;  /* 0x000000291e027221 */ /* 0x008fe20000010000 */
[----:B------:R-:W-:Y:S01]  /*3b40*/  F2FP.BF16.F32.PACK_AB R168, R57, R56 ;  /* 0x0000003839a8723e */ /* 0x000fe200000010ff */
[----:B------:R-:W-:Y:S01]  /*3b50*/  FADD.FTZ R45, R33, R12 ;  /* 0x0000000c212d7221 */ /* 0x000fe20000010000 */
[----:B------:R-:W-:-:S03]  /*3b60*/  F2FP.BF16.F32.PACK_AB R153, R27, R26 ;  /* 0x0000001a1b99723e */ /* 0x000fc600000010ff */
[----:B------:R-:W-:Y:S01]  /*3b70*/  FADD.FTZ R12, R52, R45 ;  /* 0x0000002d340c7221 */ /* 0x000fe20000010000 */
[----:B------:R-:W3:Y:S01]  /*3b80*/  MUFU.EX2 R35, R35 ;  /* 0x0000002300237308 */ /* 0x000ee20000000800 */
[C---:B----4-:R-:W-:Y:S01]  /*3b90*/  FADD.FTZ R41, R31.reuse, R2 ;  /* 0x000000021f297221 */ /* 0x050fe20000010000 */
[----:B------:R-:W-:Y:S01]  /*3ba0*/  F2FP.BF16.F32.PACK_AB R155, R31, R30 ;  /* 0x0000001e1f9b723e */ /* 0x000fe200000010ff */
[----:B------:R-:W-:-:S04]  /*3bb0*/  FADD.FTZ R45, R53, R12 ;  /* 0x0000000c352d7221 */ /* 0x000fc80000010000 */
[----:B------:R-:W-:Y:S01]  /*3bc0*/  FADD.FTZ R10, R56, R45 ;  /* 0x0000002d380a7221 */ /* 0x000fe20000010000 */
[----:B------:R-:W4:Y:S01]  /*3bd0*/  MUFU.EX2 R38, R38 ;  /* 0x0000002600267308 */ /* 0x000f220000000800 */
[----:B--2---:R-:W-:Y:S02]  /*3be0*/  FADD.FTZ R2, R34, R41 ;  /* 0x0000002922027221 */ /* 0x004fe40000010000 */
[----:B------:R-:W-:-:S05]  /*3bf0*/  FADD.FTZ R15, R57, R10 ;  /* 0x0000000a390f7221 */ /* 0x000fca0000010000 */
[----:B------:R-:W2:Y:S01]  /*3c00*/  MUFU.EX2 R39, R39 ;  /* 0x0000002700277308 */ /* 0x000ea20000000800 */
[C---:B---3--:R-:W-:Y:S01]  /*3c10*/  FADD.FTZ R41, R35.reuse, R2 ;  /* 0x0000000223297221 */ /* 0x048fe20000010000 */
[----:B------:R-:W-:-:S06]  /*3c20*/  F2FP.BF16.F32.PACK_AB R157, R35, R34 ;  /* 0x00000022239d723e */ /* 0x000fcc00000010ff */
[----:B------:R-:W3:Y:S01]  /*3c30*/  MUFU.EX2 R42, R42 ;  /* 0x0000002a002a7308 */ /* 0x000ee20000000800 */
[----:B----4-:R-:W-:-:S07]  /*3c40*/  FADD.FTZ R2, R38, R41 ;  /* 0x0000002926027221 */ /* 0x010fce0000010000 */
[----:B------:R-:W4:Y:S01]  /*3c50*/  MUFU.EX2 R43, R43 ;  /* 0x0000002b002b7308 */ /* 0x000f220000000800 */
[C---:B--2---:R-:W-:Y:S01]  /*3c60*/  FADD.FTZ R41, R39.reuse, R2 ;  /* 0x0000000227297221 */ /* 0x044fe20000010000 */
[----:B------:R-:W-:-:S06]  /*3c70*/  F2FP.BF16.F32.PACK_AB R159, R39, R38 ;  /* 0x00000026279f723e */ /* 0x000fcc00000010ff */
[----:B------:R-:W2:Y:S01]  /*3c80*/  MUFU.EX2 R46, R46 ;  /* 0x0000002e002e7308 */ /* 0x000ea20000000800 */
[----:B---3--:R-:W-:-:S07]  /*3c90*/  FADD.FTZ R2, R42, R41 ;  /* 0x000000292a027221 */ /* 0x008fce0000010000 */
[----:B------:R-:W3:Y:S01]  /*3ca0*/  MUFU.EX2 R47, R47 ;  /* 0x0000002f002f7308 */ /* 0x000ee20000000800 */
[C---:B----4-:R-:W-:Y:S01]  /*3cb0*/  FADD.FTZ R41, R43.reuse, R2 ;  /* 0x000000022b297221 */ /* 0x050fe20000010000 */
[----:B------:R-:W-:-:S06]  /*3cc0*/  F2FP.BF16.F32.PACK_AB R161, R43, R42 ;  /* 0x0000002a2ba1723e */ /* 0x000fcc00000010ff */
[----:B------:R-:W4:Y:S01]  /*3cd0*/  MUFU.EX2 R50, R50 ;  /* 0x0000003200327308 */ /* 0x000f220000000800 */
[----:B--2---:R-:W-:-:S07]  /*3ce0*/  FADD.FTZ R2, R46, R41 ;  /* 0x000000292e027221 */ /* 0x004fce0000010000 */
        /* <DEDUP_REMOVED lines=11> */
[----:B----4-:R-:W-:-:S07]  /*3da0*/  FADD.FTZ R10, R60, R15 ;  /* 0x0000000f3c0a7221 */ /* 0x010fce0000010000 */
[----:B------:R-:W4:Y:S01]  /*3db0*/  MUFU.EX2 R58, R58 ;  /* 0x0000003a003a7308 */ /* 0x000f220000000800 */
[C---:B--2---:R-:W-:Y:S01]  /*3dc0*/  FADD.FTZ R11, R55.reuse, R2 ;  /* 0x00000002370b7221 */ /* 0x044fe20000010000 */
[----:B------:R-:W-:-:S06]  /*3dd0*/  F2FP.BF16.F32.PACK_AB R167, R55, R54 ;  /* 0x0000003637a7723e */ /* 0x000fcc00000010ff */
[----:B------:R-:W2:Y:S01]  /*3de0*/  MUFU.EX2 R64, R64 ;  /* 0x0000004000407308 */ /* 0x000ea20000000800 */
[C---:B---3--:R-:W-:Y:S01]  /*3df0*/  FADD.FTZ R13, R61.reuse, R10 ;  /* 0x0000000a3d0d7221 */ /* 0x048fe20000010000 */
[----:B------:R-:W-:-:S06]  /*3e00*/  F2FP.BF16.F32.PACK_AB R170, R61, R60 ;  /* 0x0000003c3daa723e */ /* 0x000fcc00000010ff */
[----:B------:R-:W3:Y:S01]  /*3e10*/  MUFU.EX2 R59, R59 ;  /* 0x0000003b003b7308 */ /* 0x000ee20000000800 */
[----:B----4-:R-:W-:-:S07]  /*3e20*/  FADD.FTZ R2, R58, R11 ;  /* 0x0000000b3a027221 */ /* 0x010fce0000010000 */
[----:B------:R-:W4:Y:S01]  /*3e30*/  MUFU.EX2 R65, R65 ;  /* 0x0000004100417308 */ /* 0x000f220000000800 */
[----:B--2---:R-:W-:-:S07]  /*3e40*/  FADD.FTZ R10, R64, R13 ;  /* 0x0000000d400a7221 */ /* 0x004fce0000010000 */
[----:B------:R-:W2:Y:S01]  /*3e50*/  MUFU.EX2 R62, R62 ;  /* 0x0000003e003e7308 */ /* 0x000ea20000000800 */
[C---:B---3--:R-:W-:Y:S01]  /*3e60*/  FADD.FTZ R11, R59.reuse, R2 ;  /* 0x000000023b0b7221 */ /* 0x048fe20000010000 */
[----:B------:R-:W-:-:S06]  /*3e70*/  F2FP.BF16.F32.PACK_AB R169, R59, R58 ;  /* 0x0000003a3ba9723e */ /* 0x000fcc00000010ff */
[----:B------:R-:W3:Y:S01]  /*3e80*/  MUFU.EX2 R68, R68 ;  /* 0x0000004400447308 */ /* 0x000ee20000000800 */
[C---:B----4-:R-:W-:Y:S01]  /*3e90*/  FADD.FTZ R13, R65.reuse, R10 ;  /* 0x0000000a410d7221 */ /* 0x050fe20000010000 */
[----:B------:R-:W-:-:S06]  /*3ea0*/  F2FP.BF16.F32.PACK_AB R172, R65, R64 ;  /* 0x0000004041ac723e */ /* 0x000fcc00000010ff */
[----:B------:R-:W4:Y:S01]  /*3eb0*/  MUFU.EX2 R63, R63 ;  /* 0x0000003f003f7308 */ /* 0x000f220000000800 */
[----:B--2---:R-:W-:-:S07]  /*3ec0*/  FADD.FTZ R2, R62, R11 ;  /* 0x0000000b3e027221 */ /* 0x004fce0000010000 */
[----:B------:R-:W2:Y:S01]  /*3ed0*/  MUFU.EX2 R66, R66 ;  /* 0x0000004200427308 */ /* 0x000ea20000000800 */
[----:B---3--:R-:W-:Y:S01]  /*3ee0*/  FADD.FTZ R10, R68, R13 ;  /* 0x0000000d440a7221 */ /* 0x008fe20000010000 */
[----:B------:R-:W-:-:S06]  /*3ef0*/  F2FP.BF16.F32.PACK_AB R174, R37, R68 ;  /* 0x0000004425ae723e */ /* 0x000fcc00000010ff */
[----:B------:R-:W3:Y:S01]  /*3f00*/  MUFU.EX2 R67, R67 ;  /* 0x0000004300437308 */ /* 0x000ee20000000800 */
[----:B----4-:R-:W-:Y:S01]  /*3f10*/  FADD.FTZ R11, R63, R2 ;  /* 0x000000023f0b7221 */ /* 0x010fe20000010000 */
[----:B------:R-:W-:Y:S01]  /*3f20*/  FADD.FTZ R2, R37, R10 ;  /* 0x0000000a25027221 */ /* 0x000fe20000010000 */
[----:B------:R-:W-:-:S05]  /*3f30*/  F2FP.BF16.F32.PACK_AB R171, R63, R62 ;  /* 0x0000003e3fab723e */ /* 0x000fca00000010ff */
[----:B------:R-:W4:Y:S01]  /*3f40*/  MUFU.EX2 R70, R70 ;  /* 0x0000004600467308 */ /* 0x000f220000000800 */
[----:B--2---:R-:W-:-:S07]  /*3f50*/  FADD.FTZ R10, R66, R11 ;  /* 0x0000000b420a7221 */ /* 0x004fce0000010000 */
[----:B------:R4:W2:Y:S01]  /*3f60*/  MUFU.EX2 R175, R0 ;  /* 0x0000000000af7308 */ /* 0x0008a20000000800 */
[C---:B---3--:R-:W-:Y:S01]  /*3f70*/  FADD.FTZ R11, R67.reuse, R10 ;  /* 0x0000000a430b7221 */ /* 0x048fe20000010000 */
[----:B------:R-:W-:-:S03]  /*3f80*/  F2FP.BF16.F32.PACK_AB R173, R67, R66 ;  /* 0x0000004243ad723e */ /* 0x000fc600000010ff */
[----:B----4-:R-:W-:-:S04]  /*3f90*/  FADD.FTZ R0, R70, R11 ;  /* 0x0000000b46007221 */ /* 0x010fc80000010000 */
[C---:B--2---:R-:W-:Y:S01]  /*3fa0*/  FADD.FTZ R0, R175.reuse, R0 ;  /* 0x00000000af007221 */ /* 0x044fe20000010000 */
[----:B------:R-:W-:Y:S01]  /*3fb0*/  F2FP.BF16.F32.PACK_AB R175, R175, R70 ;  /* 0x00000046afaf723e */ /* 0x000fe200000010ff */
[----:B------:R-:W-:Y:S06]  /*3fc0*/  @!P0 BRA `(.L_x_1896) ;  /* 0x0000000000048947 */ /* 0x000fec0003800000 */
[----:B------:R-:W-:Y:S01]  /*3fd0*/  BPT.TRAP 0x1 ;  /* 0x000000040000795c */ /* 0x000fe20000300000 */
.L_x_1896:
[----:B------:R2:W3:Y:S01]  /*3fe0*/  SYNCS.PHASECHK.TRANS64.TRYWAIT P1, [UR24+0x22850], R9 ;  /* 0x02285009ff0075a7 */ /* 0x0004e20008020158 */
[----:B------:R-:W-:Y:S05]  /*3ff0*/  @!P0 BRA `(.L_x_1897) ;  /* 0x0000000000048947 */ /* 0x000fea0003800000 */
[----:B------:R-:W-:Y:S01]  /*4000*/  BPT.TRAP 0x1 ;  /* 0x000000040000795c */ /* 0x000fe20000300000 */
.L_x_1897:
[----:B---3--:R-:W-:Y:S05]  /*4010*/  @P1 BRA `(.L_x_1898) ;  /* 0x0000000000081947 */ /* 0x008fea0003800000 */
[----:B------:R-:W3:Y:S02]  /*4020*/  SYNCS.PHASECHK.TRANS64.TRYWAIT P1, [UR24+0x22850], R9 ;  /* 0x02285009ff0075a7 */ /* 0x000ee40008020158 */
[----:B---3--:R-:W-:Y:S05]  /*4030*/  @!P1 BRA `(.L_x_1899) ;  /* 0x000000f800fc9947 */ /* 0x008fea0003800000 */
.L_x_1898:
[----:B------:R-:W-:Y:S01]  /*4040*/  R2UR UR5, R7 ;  /* 0x00000000070572ca */ /* 0x000fe200000e0000 */
[----:B------:R4:W-:Y:S06]  /*4050*/  BAR.SYNC.DEFER_BLOCKING R8, 0x100 ;  /* 0x000400080000751d */ /* 0x0009ec0000010000 */
[----:B------:R-:W-:-:S06]  /*4060*/  UMOV UR11, 0x40000040 ;  /* 0x40000040000b7882 */ /* 0x000fcc0000000000 */
[----:B------:R-:W-:-:S04]  /*4070*/  UIADD3 UR5, UR5, 0x400, URZ ;  /* 0x0000040005057890 */ /* 0x000fc8000fffe03f */
[----:B------:R-:W-:-:S04]  /*4080*/  USHF.R.U32.HI UR5, URZ, 0x4, UR5 ;  /* 0x000000043f057899 */ /* 0x000fc80008011605 */
[----:B------:R-:W-:-:S04]  /*4090*/  ULOP3.LUT UR5, UR5, 0x3fff, URZ, 0xc0, !UPT ;  /* 0x00003fff05057892 */ /* 0x000fc8000f8ec03f */
[----:B------:R-:W-:Y:S01]  /*40a0*/  ULOP3.LUT UR5, UR5, 0x3000000, URZ, 0xfc, !UPT ;  /* 0x0300000005057892 */ /* 0x000fe2000f8efc3f */
[----:B------:R-:W-:-:S03]  /*40b0*/  WARPGROUP.ARRIVE ;  /* 0x00000000000079c5 */ /* 0x000fc60000000000 */
[----:B------:R-:W-:-:S07]  /*40c0*/  UIMAD UR14, UR38, 0xc00, UR5 ;  /* 0x00000c00260e78a4 */ /* 0x000fce000f8e0205 */
        /* <DEDUP_REMOVED lines=35> */
.L_x_1900:
[----:B------:R-:W-:Y:S01]  /*4300*/  ISETP.NE.AND P2, PT, R205, 0x1, PT ;  /* 0x00000001cd00780c */ /* 0x000fe20003f45270 */
[----:B------:R-:W4:Y:S01]  /*4310*/  S2UR UR10, SR_CgaCtaId ;  /* 0x00000000000a79c3 */ /* 0x000f220000008800 */
[----:B------:R-:W-:Y:S01]  /*4320*/  UIADD3 UR24, UR24, 0x22860, URZ ;  /* 0x0002286018187890 */ /* 0x000fe2000fffe03f */
[----:B------:R-:W-:-:S10]  /*4330*/  LOP3.LUT P1, RZ, R16, 0x80000, RZ, 0xc0, !PT ;  /* 0x0008000010ff7812 */ /* 0x000fd4000782c0ff */
[----:B------:R-:W5:Y:S08]  /*4340*/  @P2 LDC R7, c[0x0][0x44c] ;  /* 0x00011300ff072b82 */ /* 0x000f700000000800 */
[----:B0-23--:R-:W0:Y:S01]  /*4350*/  @P2 LDC R9, c[0x0][0x450] ;  /* 0x00011400ff092b82 */ /* 0x00de220000000800 */
[----:B----4-:R-:W-:-:S09]  /*4360*/  UPRMT UR24, UR10, 0x654, UR24 ;  /* 0x000006540a187896 */ /* 0x010fd20008000018 */
[----:B------:R-:W-:Y:S01]  /*4370*/  SYNCS.ARRIVE.TRANS64.RED.A1T0 RZ, [UR24], RZ ;  /* 0x000000ffffff79a7 */ /* 0x000fe20008100418 */
[----:B-----5:R-:W-:-:S04]  /*4380*/  @P2 IMAD.HI.U32 R8, R7, UR41, RZ ;  /* 0x0000002907082c27 */ /* 0x020fc8000f8e00ff */
[----:B------:R-:W-:Y:S01]  /*4390*/  IMAD.U32 R7, RZ, RZ, UR41 ;  /* 0x00000029ff077e24 */ /* 0x000fe2000f8e00ff */
[----:B0-----:R-:W-:-:S04]  /*43a0*/  @P2 SHF.R.U32.HI R7, RZ, R9, R8 ;  /* 0x00000009ff072219 */ /* 0x001fc80000011608 */
[----:B------:R-:W-:-:S05]  /*43b0*/  IADD3 R8, R7, -R6, R17 ;  /* 0x8000000607087210 */ /* 0x000fca0007ffe011 */
[----:B------:R-:W-:-:S05]  /*43c0*/  VIADD R7, R8, UR15 ;  /* 0x0000000f08077c36 */ /* 0x000fca0008000000 */
[----:B------:R-:W-:Y:S01]  /*43d0*/  R2UR UR14, R7 ;  /* 0x00000000070e72ca */ /* 0x000fe200000e0000 */
[----:B------:R-:W-:Y:S01]  /*43e0*/  VIADD R7, R176, 0xfffffffe ;  /* 0xfffffffeb0077836 */ /* 0x000fe20000000000 */
[----:B------:R-:W-:-:S13]  /*43f0*/  @!P1 BRA `(.L_x_1901) ;  /* 0x0000000000549947 */ /* 0x000fda0003800000 */
[C---:B------:R-:W-:Y:S01]  /*4400*/  ISETP.GT.AND P1, PT, R8.reuse, RZ, PT ;  /* 0x000000ff0800720c */ /* 0x040fe20003f24270 */
[----:B------:R-:W-:-:S05]  /*4410*/  VIADD R9, R8, 0xffffffff ;  /* 0xffffffff08097836 */ /* 0x000fca0000000000 */
[----:B------:R-:W-:-:S07]  /*4420*/  R2UR UR15, R9 ;  /* 0x00000000090f72ca */ /* 0x000fce00000e0000 */
[----:B------:R-:W-:Y:S08]  /*4430*/  @P1 BRA `(.L_x_1902) ;  /* 0x0000000000241947 */ /* 0x000ff00003800000 */
[----:B------:R-:W-:Y:S01]  /*4440*/  R2UR UR15, R8 ;  /* 0x00000000080f72ca */ /* 0x000fe200000e0000 */
[----:B------:R-:W-:Y:S02]  /*4450*/  ULDC UR18, c[0x0][0x9e4] ;  /* 0x0002790000127ab9 */ /* 0x000fe40000000800 */
[----:B------:R-:W-:-:S10]  /*4460*/  UISETP.NE.AND UP0, UPT, UR18, 0x1, UPT ;  /* 0x000000011200788c */ /* 0x000fd4000bf05270 */
[----:B------:R-:W-:Y:S01]  /*4470*/  UIADD3 UR15, -UR15, URZ, URZ ;  /* 0x0000003f0f0f7290 */ /* 0x000fe2000fffe13f */
[----:B------:R-:W-:-:S03]  /*4480*/  @UP0 ULDC.64 UR22, c[0x0][0x9e8] ;  /* 0x00027a0000160ab9 */ /* 0x000fc60000000a00 */
[----:B------:R-:W-:-:S04]  /*4490*/  UIMAD.WIDE.U32 UR10, UR15, UR22, URZ ;  /* 0x000000160f0a72a5 */ /* 0x000fc8000f8e003f */
[----:B------:R-:W-:-:S04]  /*44a0*/  @UP0 USHF.R.U32.HI UR15, URZ, UR23, UR11 ;  /* 0x000000173f0f0299 */ /* 0x000fc8000801160b */
[----:B------:R-:W-:Y:S01]  /*44b0*/  ULOP3.LUT UR15, URZ, UR15, URZ, 0x33, !UPT ;  /* 0x0000000f3f0f7292 */ /* 0x000fe2000f8e333f */
[----:B------:R-:W-:Y:S11]  /*44c0*/  BRA `(.L_x_1903) ;  /* 0x0000000000147947 */ /* 0x000ff60003800000 */
.L_x_1902:
[----:B------:R-:W-:Y:S02]  /*44d0*/  ULDC UR18, c[0x0][0x9e4] ;  /* 0x0002790000127ab9 */ /* 0x000fe40000000800 */
[----:B------:R-:W-:-:S11]  /*44e0*/  UISETP.NE.AND UP0, UPT, UR18, 0x1, UPT ;  /* 0x000000011200788c */ /* 0x000fd6000bf05270 */
[----:B------:R-:W-:Y:S02]  /*44f0*/  @UP0 ULDC.64 UR22, c[0x0][0x9e8] ;  /* 0x00027a0000160ab9 */ /* 0x000fe40000000a00 */
[----:B------:R-:W-:-:S04]  /*4500*/  UIMAD.WIDE.U32 UR10, UR15, UR22, URZ ;  /* 0x000000160f0a72a5 */ /* 0x000fc8000f8e003f */
[----:B------:R-:W-:-:S12]  /*4510*/  @UP0 USHF.R.U32.HI UR15, URZ, UR23, UR11 ;  /* 0x000000173f0f0299 */ /* 0x000fd8000801160b */
.L_x_1903:
[----:B------:R-:W-:-:S04]  /*4520*/  UIMAD UR15, UR15, UR18, UR18 ;  /* 0x000000120f0f72a4 */ /* 0x000fc8000f8e0212 */
[----:B------:R-:W-:-:S04]  /*4530*/  UISETP.LT.AND UP0, UPT, UR14, UR15, UPT ;  /* 0x0000000f0e00728c */ /* 0x000fc8000bf01270 */
[----:B------:R-:W-:-:S12]  /*4540*/  USEL UR14, UR14, UR15, UP0 ;  /* 0x0000000f0e0e7287 */ /* 0x000fd80008000000 */
.L_x_1901:
[----:B------:R-:W-:-:S04]  /*4550*/  UIMAD.WIDE UR10, UR14, 0x2aaaaaab, URZ ;  /* 0x2aaaaaab0e0a78a5 */ /* 0x000fc8000f8e023f */
[----:B------:R-:W-:-:S04]  /*4560*/  USHF.R.U32.HI UR10, URZ, 0x1f, UR11 ;  /* 0x0000001f3f0a7899 */ /* 0x000fc8000801160b */
[----:B------:R-:W-:-:S04]  /*4570*/  ULEA.HI.SX32 UR10, UR11, UR10, 0x1c ;  /* 0x0000000a0b0a7291 */ /* 0x000fc8000f8fe23f */
[----:B------:R-:W-:-:S04]  /*4580*/  UISETP.LT.AND UP0, UPT, UR44, UR10, UPT ;  /* 0x0000000a2c00728c */ /* 0x000fc8000bf01270 */
[----:B------:R-:W-:-:S06]  /*4590*/  USEL UR24, UR44, UR10, !UP0 ;  /* 0x0000000a2c187287 */ /* 0x000fcc000c000000 */
[----:B------:R-:W-:-:S13]  /*45a0*/  ISETP.GE.AND P1, PT, R7, UR24, PT ;  /* 0x0000001807007c0c */ /* 0x000fda000bf26270 */
[----:B------:R-:W-:Y:S05]  /*45b0*/  @!P1 BRA `(.L_x_1904) ;  /* 0x0000003000049947 */ /* 0x000fea0003800000 */
[----:B------:R-:W-:Y:S01]  /*45c0*/  IMAD.MOV.U32 R10, RZ, RZ, R5 ;  /* 0x000000ffff0a7224 */ /* 0x000fe200078e0005 */
[----:B------:R-:W-:Y:S01]  /*45d0*/  ULDC UR28, c[0x0][0x9e4] ;  /* 0x00027900001c7ab9 */ /* 0x000fe20000000800 */
[----:B------:R-:W-:Y:S01]  /*45e0*/  IMAD.MOV.U32 R9, RZ, RZ, R4 ;  /* 0x000000ffff097224 */ /* 0x000fe200078e0004 */
[----:B------:R-:W-:Y:S01]  /*45f0*/  ULDC UR7, c[0x0][0x9dc] ;  /* 0x0002770000077ab9 */ /* 0x000fe20000000800 */
[----:B------:R-:W-:Y:S01]  /*4600*/  ULDC UR6, c[0x0][0x988] ;  /* 0x0002620000067ab9 */ /* 0x000fe20000000800 */
[----:B------:R-:W-:-:S05]  /*4610*/  ULDC UR27, c[0x0][0x9e0] ;  /* 0x00027800001b7ab9 */ /* 0x000fca0000000800 */
.L_x_1923:
[----:B------:R-:W-:-:S04]  /*4620*/  UIADD3 UR38, UR38, 0x1, URZ ;  /* 0x0000000126267890 */ /* 0x000fc8000fffe03f */
[----:B------:R-:W-:-:S04]  /*4630*/  UISETP.NE.AND UP0, UPT, UR38, 0x2, UPT ;  /* 0x000000022600788c */ /* 0x000fc8000bf05270 */
[----:B------:R-:W-:Y:S02]  /*4640*/  USEL UR10, URZ, 0x1, UP0 ;  /* 0x000000013f0a7887 */ /* 0x000fe40008000000 */
[----:B------:R-:W-:Y:S02]  /*4650*/  USEL UR38, UR38, URZ, UP0 ;  /* 0x0000003f26267287 */ /* 0x000fe40008000000 */
[----:B------:R-:W-:Y:S01]  /*4660*/  ULOP3.LUT UR37, UR37, UR10, URZ, 0x3c, !UPT ;  /* 0x0000000a25257292 */ /* 0x000fe2000f8e3c3f */
[----:B0-2---:R-:W-:Y:S11]  /*4670*/  @!P0 BRA `(.L_x_1905) ;  /* 0x0000000000048947 */ /* 0x005ff60003800000 */
[----:B------:R-:W-:Y:S01]  /*4680*/  BPT.TRAP 0x1 ;  /* 0x000000040000795c */ /* 0x000fe20000300000 */
.L_x_1905:
[----:B------:R-:W0:Y:S01]  /*4690*/  S2UR UR26, SR_CgaCtaId ;  /* 0x00000000001a79c3 */ /* 0x000e220000008800 */
[----:B------:R-:W-:Y:S01]  /*46a0*/  UMOV UR10, 0x400 ;  /* 0x00000400000a7882 */ /* 0x000fe20000000000 */
[----:B------:R-:W-:-:S05]  /*46b0*/  IMAD.U32 R8, RZ, RZ, UR37 ;  /* 0x00000025ff087e24 */ /* 0x000fca000f8e00ff */
[----:B------:R-:W-:Y:S01]  /*46c0*/  SHF.L.U32 R8, R8, 0x1f, RZ ;  /* 0x0000001f08087819 */ /* 0x000fe200000006ff */
[----:B0-----:R-:W-:-:S04]  /*46d0*/  ULEA UR10, UR26, UR10, 0x18 ;  /* 0x0000000a1a0a7291 */ /* 0x001fc8000f8ec03f */
[----:B------:R-:W-:-:S09]  /*46e0*/  ULEA UR25, UR38, UR10, 0x3 ;  /* 0x0000000a26197291 */ /* 0x000fd2000f8e183f */
[----:B------:R0:W2:Y:S01]  /*46f0*/  SYNCS.PHASECHK.TRANS64.TRYWAIT P1, [UR25+0x22830], R8 ;  /* 0x02283008ff0075a7 */ /* 0x0000a20008020159 */
[----:B------:R-:W-:Y:S05]  /*4700*/  @!P0 BRA `(.L_x_1906) ;  /* 0x0000000000048947 */ /* 0x000fea0003800000 */
[----:B------:R-:W-:Y:S01]  /*4710*/  BPT.TRAP 0x1 ;  /* 0x000000040000795c */ /* 0x000fe20000300000 */
.L_x_1906:
[----:B--2---:R-:W-:Y:S05]  /*4720*/  @P1 BRA `(.L_x_1907) ;  /* 0x0000000000081947 */ /* 0x004fea0003800000 */
[----:B------:R-:W2:Y:S02]  /*4730*/  SYNCS.PHASECHK.TRANS64.TRYWAIT P1, [UR25+0x22830], R8 ;  /* 0x02283008ff0075a7 */ /* 0x000ea40008020159 */
[----:B--2---:R-:W-:Y:S05]  /*4740*/  @!P1 BRA `(.L_x_1908) ;  /* 0x000000f400509947 */ /* 0x004fea0003800000 */
.L_x_1907:
        /* <DEDUP_REMOVED lines=12> */
[----:B-1----:R-:W-:Y:S01]  /*4810*/  IADD3 R3, -R215, 0xb, RZ ;  /* 0x0000000bd7037810 */ /* 0x002fe20007ffe1ff */
        /* <DEDUP_REMOVED lines=13> */
.L_x_1909:
[----:B------:R-:W-:Y:S01]  /*48f0*/  ISETP.NE.AND P2, PT, R205, 0x1, PT ;  /* 0x00000001cd00780c */ /* 0x000fe20003f45270 */
[----:B------:R-:W-:Y:S01]  /*4900*/  VIADD R20, R22, UR41 ;  /* 0x0000002916147c36 */ /* 0x000fe20008000000 */
[----:B------:R-:W2:Y:S01]  /*4910*/  LDC R6, c[0x0][0x288] ;  /* 0x0000a200ff067b82 */ /* 0x000ea20000000800 */
[----:B------:R-:W-:Y:S01]  /*4920*/  UIADD3 UR10, UR25, 0x22840, URZ ;  /* 0x00022840190a7890 */ /* 0x000fe2000fffe03f */
[----:B------:R-:W-:Y:S01]  /*4930*/  IMAD R11, R7, -0x60, RZ ;  /* 0xffffffa0070b7824 */ /* 0x000fe200078e02ff */
[----:B------:R-:W-:Y:S02]  /*4940*/  LOP3.LUT P1, RZ, R16, 0x80000, RZ, 0xc0, !PT ;  /* 0x0008000010ff7812 */ /* 0x000fe4000782c0ff */
[----:B------:R-:W-:-:S06]  /*4950*/  UPRMT UR10, UR26, 0x654, UR10 ;  /* 0x000006541a0a7896 */ /* 0x000fcc000800000a */
[----:B------:R-:W3:Y:S08]  /*4960*/  @P2 LDC R5, c[0x0][0x44c] ;  /* 0x00011300ff052b82 */ /* 0x000ef00000000800 */
[----:B------:R-:W4:Y:S01]  /*4970*/  @P2 LDC R4, c[0x0][0x450] ;  /* 0x00011400ff042b82 */ /* 0x000f220000000800 */
[----:B------:R-:W-:Y:S01]  /*4980*/  SYNCS.ARRIVE.TRANS64.RED.A1T0 RZ, [UR10], RZ ;  /* 0x000000ffffff79a7 */ /* 0x000fe2000810040a */
[----:B------:R-:W-:Y:S01]  /*4990*/  ULOP3.LUT UR10, URZ, UR7, URZ, 0x33, !UPT ;  /* 0x000000073f0a7292 */ /* 0x000fe2000f8e333f */
[----:B---3--:R-:W-:-:S05]  /*49a0*/  @P2 IMAD.HI.U32 R5, R20, R5, RZ ;  /* 0x0000000514052227 */ /* 0x008fca00078e00ff */
[----:B----4-:R-:W-:Y:S01]  /*49b0*/  @P2 SHF.R.U32.HI R20, RZ, R4, R5 ;  /* 0x00000004ff142219 */ /* 0x010fe20000011605 */
[----:B------:R-:W-:-:S04]  /*49c0*/  VIADD R5, R11, 0x1 ;  /* 0x000000010b057836 */ /* 0x000fc80000000000 */
[----:B------:R-:W3:Y:S01]  /*49d0*/  SHFL.IDX PT, R21, R20, RZ, 0x1c1f ;  /* 0x001c1fff14157589 */ /* 0x000ee200000e0000 */
[----:B------:R-:W-:-:S05]  /*49e0*/  IMAD R5, R18, -0x2, R5 ;  /* 0xfffffffe12057824 */ /* 0x000fca00078e0205 */
[----:B--2---:R-:W-:-:S05]  /*49f0*/  IADD3 R5, R5, -R6, R17 ;  /* 0x8000000605057210 */ /* 0x004fca0007ffe011 */
[C---:B------:R-:W-:Y:S02]  /*4a00*/  VIADD R15, R5.reuse, UR27 ;  /* 0x0000001b050f7c36 */ /* 0x040fe40008000000 */
[----:B------:R-:W-:Y:S02]  /*4a10*/  VIADD R14, R5, UR10 ;  /* 0x0000000a050e7c36 */ /* 0x000fe40008000000 */
[----:B---3--:R-:W-:Y:S02]  /*4a20*/  IMAD.IADD R13, R15, 0x1, R21 ;  /* 0x000000010f0d7824 */ /* 0x008fe400078e0215 */
[----:B------:R-:W-:Y:S01]  /*4a30*/  IMAD.IADD R12, R21, 0x1, R14 ;  /* 0x00000001150c7824 */ /* 0x000fe200078e020e */
[----:B------:R-:W-:Y:S06]  /*4a40*/  @!P1 BRA `(.L_x_1910) ;  /* 0x0000000000589947 */ /* 0x000fec0003800000 */
[----:B------:R-:W-:Y:S01]  /*4a50*/  IADD3 R21, R17, -R6, R21 ;  /* 0x8000000611157210 */ /* 0x000fe20007ffe015 */
[----:B------:R-:W-:Y:S03]  /*4a60*/  BSSY B0, `(.L_x_1911) ;  /* 0x0000010000007945 */ /* 0x000fe60003800000 */
[----:B------:R-:W-:-:S13]  /*4a70*/  ISETP.GT.AND P1, PT, R21, -0x1, PT ;  /* 0xffffffff1500780c */ /* 0x000fda0003f24270 */
[----:B------:R-:W-:Y:S05]  /*4a80*/  @P1 BRA `(.L_x_1912) ;  /* 0x0000000000201947 */ /* 0x000fea0003800000 */
[----:B------:R-:W-:Y:S01]  /*4a90*/  IMAD.U32 R214, RZ, RZ, UR28 ;  /* 0x0000001cffd67e24 */ /* 0x000fe2000f8e00ff */
[----:B------:R-:W-:-:S04]  /*4aa0*/  LOP3.LUT R21, RZ, R21, RZ, 0x33, !PT ;  /* 0x00000015ff157212 */ /* 0x000fc800078e33ff */
[----:B------:R-:W-:-:S13]  /*4ab0*/  ISETP.NE.AND P1, PT, R214, 0x1, PT ;  /* 0x00000001d600780c */ /* 0x000fda0003f25270 */
[----:B------:R-:W2:Y:S02]  /*4ac0*/  @P1 LDC.64 R4, c[0x0][0x9e8] ;  /* 0x00027a00ff041b82 */ /* 0x000ea40000000a00 */
[----:B--2---:R-:W-:-:S05]  /*4ad0*/  @P1 IMAD.HI.U32 R4, R21, R4, RZ ;  /* 0x0000000415041227 */ /* 0x004fca00078e00ff */
[----:B------:R-:W-:-:S04]  /*4ae0*/  @P1 SHF.R.U32.HI R21, RZ, R5, R4 ;  /* 0x00000005ff151219 */ /* 0x000fc80000011604 */
[----:B------:R-:W-:Y:S01]  /*4af0*/  LOP3.LUT R21, RZ, R21, RZ, 0x33, !PT ;  /* 0x00000015ff157212 */ /* 0x000fe200078e33ff */
[----:B------:R-:W-:Y:S06]  /*4b00*/  BRA `(.L_x_1913) ;  /* 0x0000000000147947 */ /* 0x000fec0003800000 */
.L_x_1912:
[----:B------:R-:W-:-:S05]  /*4b10*/  IMAD.U32 R214, RZ, RZ, UR28 ;  /* 0x0000001cffd67e24 */ /* 0x000fca000f8e00ff */
[----:B------:R-:W-:-:S13]  /*4b20*/  ISETP.NE.AND P1, PT, R214, 0x1, PT ;  /* 0x00000001d600780c */ /* 0x000fda0003f25270 */
[----:B------:R-:W2:Y:S02]  /*4b30*/  @P1 LDC.64 R4, c[0x0][0x9e8] ;  /* 0x00027a00ff041b82 */ /* 0x000ea40000000a00 */
[----:B--2---:R-:W-:-:S05]  /*4b40*/  @P1 IMAD.HI.U32 R4, R21, R4, RZ ;  /* 0x0000000415041227 */ /* 0x004fca00078e00ff */
[----:B------:R-:W-:-:S07]  /*4b50*/  @P1 SHF.R.U32.HI R21, RZ, R5, R4 ;  /* 0x00000005ff151219 */ /* 0x000fce0000011604 */
.L_x_1913:
[----:B------:R-:W-:Y:S05]  /*4b60*/  BSYNC B0 ;  /* 0x0000000000007941 */ /* 0x000fea0003800000 */
.L_x_1911:
[----:B------:R-:W-:-:S04]  /*4b70*/  IMAD R4, R18, -0x2, R11 ;  /* 0xfffffffe12047824 */ /* 0x000fc800078e020b */
[----:B------:R-:W-:-:S05]  /*4b80*/  IMAD R4, R21, R214, R4 ;  /* 0x000000d615047224 */ /* 0x000fca00078e0204 */
[----:B------:R-:W-:Y:S02]  /*4b90*/  VIADDMNMX R13, R4, R214, R13, PT ;  /* 0x000000d6040d7246 */ /* 0x000fe4000380010d */
[----:B------:R-:W-:-:S07]  /*4ba0*/  VIMNMX R12, R12, R4, !PT ;  /* 0x000000040c0c7248 */ /* 0x000fce0007fe0100 */
.L_x_1910:
[C---:B------:R-:W-:Y:S02]  /*4bb0*/  ISETP.GE.AND P2, PT, R11.reuse, 0x1, PT ;  /* 0x000000010b00780c */ /* 0x040fe40003f46270 */
[----:B------:R-:W-:Y:S02]  /*4bc0*/  LOP3.LUT R16, R16, 0xfffbffff, RZ, 0xc0, !PT ;  /* 0xfffbffff10107812 */ /* 0x000fe400078ec0ff */
[C---:B------:R-:W-:Y:S02]  /*4bd0*/  ISETP.GE.AND P1, PT, R11.reuse, 0x2, PT ;  /* 0x000000020b00780c */ /* 0x040fe40003f26270 */
[----:B------:R-:W-:Y:S02]  /*4be0*/  ISETP.GT.AND P3, PT, R12, RZ, !P2 ;  /* 0x000000ff0c00720c */ /* 0x000fe40005764270 */
[----:B------:R-:W-:Y:S02]  /*4bf0*/  ISETP.GE.AND P4, PT, R11, 0x9, PT ;  /* 0x000000090b00780c */ /* 0x000fe40003f86270 */
[----:B------:R-:W-:-:S03]  /*4c00*/  ISETP.LT.OR P3, PT, R13, 0x1, P3 ;  /* 0x000000010d00780c */ /* 0x000fc60001f61670 */
[----:B------:R-:W-:Y:S02]  /*4c10*/  @P2 LOP3.LUT R16, R16, 0x40000, RZ, 0xfc, !PT ;  /* 0x0004000010102812 */ /* 0x000fe400078efcff */
[----:B------:R-:W-:Y:S02]  /*4c20*/  ISETP.GT.AND P2, PT, R12, 0x1, !P1 ;  /* 0x000000010c00780c */ /* 0x000fe40004f44270 */
[----:B------:R-:W-:Y:S02]  /*4c30*/  FSEL R152, R152, -INF , !P3 ;  /* 0xff80000098987808 */ /* 0x000fe40005800000 */
[----:B------:R-:W-:Y:S02]  /*4c40*/  ISETP.LT.OR P2, PT, R13, 0x2, P2 ;  /* 0x000000020d00780c */ /* 0x000fe40001741670 */
[----:B------:R-:W-:Y:S02]  /*4c50*/  ISETP.GE.AND P3, PT, R11, 0xa, PT ;  /* 0x0000000a0b00780c */ /* 0x000fe40003f66270 */
[----:B------:R-:W-:-:S02]  /*4c60*/  LOP3.LUT R16, R16, 0xfffffffd, RZ, 0xc0, !PT ;  /* 0xfffffffd10107812 */ /* 0x000fc400078ec0ff */
[----:B------:R-:W-:Y:S02]  /*4c70*/  FSEL R153, R153, -INF , !P2 ;  /* 0xff80000099997808 */ /* 0x000fe40005000000 */
[----:B------:R-:W-:Y:S02]  /*4c80*/  ISETP.GT.AND P2, PT, R12, 0x8, !P4 ;  /* 0x000000080c00780c */ /* 0x000fe40006744270 */
[----:B------:R-:W-:Y:S02]  /*4c90*/  @P4 LOP3.LUT R16, R16, 0x2, RZ, 0xfc, !PT ;  /* 0x0000000210104812 */ /* 0x000fe400078efcff */
[----:B------:R-:W-:Y:S02]  /*4ca0*/  ISETP.LT.OR P2, PT, R13, 0x9, P2 ;  /* 0x000000090d00780c */ /* 0x000fe40001741670 */
[----:B------:R-:W-:Y:S02]  /*4cb0*/  LOP3.LUT R16, R16, 0xfffffffb, RZ, 0xc0, !PT ;  /* 0xfffffffb10107812 */ /* 0x000fe400078ec0ff */
[----:B------:R-:W-:-:S02]  /*4cc0*/  FSEL R156, R156, -INF , !P2 ;  /* 0xff8000009c9c7808 */ /* 0x000fc40005000000 */
[----:B------:R-:W-:Y:S02]  /*4cd0*/  @P3 LOP3.LUT R16, R16, 0x4, RZ, 0xfc, !PT ;  /* 0x0000000410103812 */ /* 0x000fe400078efcff */
[----:B------:R-:W-:Y:S02]  /*4ce0*/  ISETP.GT.AND P2, PT, R12, 0x9, !P3 ;  /* 0x000000090c00780c */ /* 0x000fe40005f44270 */
[----:B------:R-:W-:Y:S02]  /*4cf0*/  ISETP.GE.AND P3, PT, R11, 0x11, PT ;  /* 0x000000110b00780c */ /* 0x000fe40003f66270 */
[----:B------:R-:W-:Y:S02]  /*4d00*/  ISETP.LT.OR P2, PT, R13, 0xa, P2 ;  /* 0x0000000a0d00780c */ /* 0x000fe40001741670 */
[----:B------:R-:W-:Y:S02]  /*4d10*/  LOP3.LUT R16, R16, 0xfffffff7, RZ, 0xc0, !PT ;  /* 0xfffffff710107812 */ /* 0x000fe400078ec0ff */
[----:B------:R-:W-:-:S02]  /*4d20*/  FSEL R157, R157, -INF , !P2 ;  /* 0xff8000009d9d7808 */ /* 0x000fc40005000000 */
[----:B------:R-:W-:-:S04]  /*4d30*/  ISETP.GT.AND P2, PT, R12, 0x10, !P3 ;  /* 0x000000100c00780c */ /* 0x000fc80005f44270 */
[----:B------:R-:W-:Y:S02]  /*4d40*/  ISETP.LT.OR P2, PT, R13, 0x11, P2 ;  /* 0x000000110d00780c */ /* 0x000fe40001741670 */
[----:B------:R-:W-:Y:S02]  /*4d50*/  @P3 LOP3.LUT R16, R16, 0x8, RZ, 0xfc, !PT ;  /* 0x0000000810103812 */ /* 0x000fe400078efcff */
[----:B------:R-:W-:Y:S02]  /*4d60*/  ISETP.GE.AND P3, PT, R11, 0x12, PT ;  /* 0x000000120b00780c */ /* 0x000fe40003f66270 */
[----:B------:R-:W-:Y:S02]  /*4d70*/  LOP3.LUT R16, R16, 0xffffffef, RZ, 0xc0, !PT ;  /* 0xffffffef10107812 */ /* 0x000fe400078ec0ff */
[----:B------:R-:W-:Y:S02]  /*4d80*/  FSEL R160, R160, -INF , !P2 ;  /* 0xff800000a0a07808 */ /* 0x000fe40005000000 */
[----:B------:R-:W-:-:S04]  /*4d90*/  ISETP.GT.AND P2, PT, R12, 0x11, !P3 ;  /* 0x000000110c00780c */ /* 0x000fc80005f44270 */
[----:B------:R-:W-:-:S03]  /*4da0*/  ISETP.LT.OR P2, PT, R13, 0x12, P2 ;  /* 0x000000120d00780c */ /* 0x000fc60001741670 */
        /* <DEDUP_REMOVED lines=68> */
[----:B------:R-:W-:Y:S02]  /*51f0*/  FSEL R184, R184, -INF , !P2 ;  /* 0xff800000b8b87808 */ /* 0x000fe40005000000 */
[----:B------:R-:W-:Y:S02]  /*5200*/  LOP3.LUT R16, R16, 0xffffffbf, RZ, 0xc0, !PT ;  /* 0xffffffbf10107812 */ /* 0x000fe400078ec0ff */
[----:B------:R-:W-:-:S04]  /*5210*/  ISETP.GT.AND P2, PT, R12, 0x41, !P3 ;  /* 0x000000410c00780c */ /* 0x000fc80005f44270 */
[----:B------:R-:W-:-:S03]  /*5220*/  ISETP.LT.OR P2, PT, R13, 0x42, P2 ;  /* 0x000000420d00780c */ /* 0x000fc60001741670 */
[----:B------:R-:W-:Y:S02]  /*5230*/  @P3 LOP3.LUT R16, R16, 0x40, RZ, 0xfc, !PT ;  /* 0x0000004010103812 */ /* 0x000fe400078efcff */
[----:B------:R-:W-:Y:S02]  /*5240*/  ISETP.GE.AND P3, PT, R11, 0x49, PT ;  /* 0x000000490b00780c */ /* 0x000fe40003f66270 */
[----:B------:R-:W-:Y:S02]  /*5250*/  FSEL R185, R185, -INF , !P2 ;  /* 0xff800000b9b97808 */ /* 0x000fe40005000000 */
[----:B------:R-:W-:Y:S02]  /*5260*/  ISETP.GT.AND P2, PT, R12, 0x48, !P3 ;  /* 0x000000480c00780c */ /* 0x000fe40005f44270 */
[----:B------:R-:W-:Y:S02]  /*5270*/  LOP3.LUT R16, R16, 0xffffffdf, RZ, 0xc0, !PT ;  /* 0xffffffdf10107812 */ /* 0x000fe400078ec0ff */
[----:B------:R-:W-:-:S04]  /*5280*/  ISETP.LT.OR P2, PT, R13, 0x49, P2 ;  /* 0x000000490d00780c */ /* 0x000fc80001741670 */
[----:B------:R-:W-:Y:S02]  /*5290*/  FSEL R188, R188, -INF , !P2 ;  /* 0xff800000bcbc7808 */ /* 0x000fe40005000000 */
[----:B------:R-:W-:Y:S02]  /*52a0*/  ISETP.GE.AND P2, PT, R11, 0x4a, PT ;  /* 0x0000004a0b00780c */ /* 0x000fe40003f46270 */
[----:B------:R-:W-:Y:S02]  /*52b0*/  @P3 LOP3.LUT R16, R16, 0x20, RZ, 0xfc, !PT ;  /* 0x0000002010103812 */ /* 0x000fe400078efcff */
[----:B------:R-:W-:Y:S02]  /*52c0*/  ISETP.GT.AND P3, PT, R12, 0x49, !P2 ;  /* 0x000000490c00780c */ /* 0x000fe40005764270 */
[----:B------:R-:W-:Y:S02]  /*52d0*/  LOP3.LUT R16, R16, 0xfffffffe, RZ, 0xc0, !PT ;  /* 0xfffffffe10107812 */ /* 0x000fe400078ec0ff */
[----:B------:R-:W-:-:S04]  /*52e0*/  ISETP.LT.OR P3, PT, R13, 0x4a, P3 ;  /* 0x0000004a0d00780c */ /* 0x000fc80001f61670 */
        /* <DEDUP_REMOVED lines=13> */
[----:B------:R-:W-:-:S13]  /*53c0*/  ISETP.GE.AND P6, PT, R11, 0x5a, PT ;  /* 0x0000005a0b00780c */ /* 0x000fda0003fc6270 */
[----:B------:R-:W-:Y:S02]  /*53d0*/  @P6 LOP3.LUT R16, R16, 0x1, RZ, 0xfc, !PT ;  /* 0x0000000110106812 */ /* 0x000fe400078efcff */
[----:B------:R-:W-:-:S04]  /*53e0*/  ISETP.GT.AND P6, PT, R12, 0x59, !P6 ;  /* 0x000000590c00780c */ /* 0x000fc800077c4270 */
[----:B------:R-:W-:Y:S02]  /*53f0*/  ISETP.LT.OR P6, PT, R13, 0x5a, P6 ;  /* 0x0000005a0d00780c */ /* 0x000fe400037c1670 */
[----:B------:R-:W2:Y:S02]  /*5400*/  SHFL.IDX PT, R13, R20, 0x1, 0x1c1f ;  /* 0x003c1f00140d7f89 */ /* 0x000ea400000e0000 */
[----:B------:R-:W-:Y:S02]  /*5410*/  FSEL R197, R197, -INF , !P6 ;  /* 0xff800000c5c57808 */ /* 0x000fe40007000000 */
[----:B------:R-:W-:Y:S01]  /*5420*/  LOP3.LUT P6, RZ, R16, 0x80000, RZ, 0xc0, !PT ;  /* 0x0008000010ff7812 */ /* 0x000fe200078cc0ff */
[--C-:B--2---:R-:W-:Y:S02]  /*5430*/  IMAD.IADD R15, R15, 0x1, R13.reuse ;  /* 0x000000010f0f7824 */ /* 0x104fe400078e020d */
[----:B------:R-:W-:-:S10]  /*5440*/  IMAD.IADD R14, R14, 0x1, R13 ;  /* 0x000000010e0e7824 */ /* 0x000fd400078e020d */
[----:B------:R-:W-:Y:S05]  /*5450*/  @!P6 BRA `(.L_x_1914) ;  /* 0x000000000058e947 */ /* 0x000fea0003800000 */
        /* <DEDUP_REMOVED lines=12> */
.L_x_1916:
[----:B------:R-:W-:-:S05]  /*5520*/  IMAD.U32 R12, RZ, RZ, UR28 ;  /* 0x0000001cff0c7e24 */ /* 0x000fca000f8e00ff */
[----:B------:R-:W-:-:S13]  /*5530*/  ISETP.NE.AND P6, PT, R12, 0x1, PT ;  /* 0x000000010c00780c */ /* 0x000fda0003fc5270 */
[----:B------:R-:W2:Y:S02]  /*5540*/  @P6 LDC.64 R4, c[0x0][0x9e8] ;  /* 0x00027a00ff046b82 */ /* 0x000ea40000000a00 */
[----:B--2---:R-:W-:-:S05]  /*5550*/  @P6 IMAD.HI.U32 R4, R13, R4, RZ ;  /* 0x000000040d046227 */ /* 0x004fca00078e00ff */
[----:B------:R-:W-:-:S07]  /*5560*/  @P6 SHF.R.U32.HI R13, RZ, R5, R4 ;  /* 0x00000005ff0d6219 */ /* 0x000fce0000011604 */
.L_x_1917:
[----:B------:R-:W-:Y:S05]  /*5570*/  BSYNC B0 ;  /* 0x0000000000007941 */ /* 0x000fea0003800000 */
.L_x_1915:
[----:B------:R-:W-:-:S04]  /*5580*/  IMAD R11, R18, -0x2, R11 ;  /* 0xfffffffe120b7824 */ /* 0x000fc800078e020b */
[----:B------:R-:W-:-:S05]  /*5590*/  IMAD R13, R13, R12, R11 ;  /* 0x0000000c0d0d7224 */ /* 0x000fca00078e020b */
[----:B------:R-:W-:Y:S02]  /*55a0*/  VIADDMNMX R15, R13, R12, R15, PT ;  /* 0x0000000c0d0f7246 */ /* 0x000fe4000380010f */
[----:B------:R-:W-:-:S07]  /*55b0*/  VIMNMX R14, R14, R13, !PT ;  /* 0x0000000d0e0e7248 */ /* 0x000fce0007fe0100 */
.L_x_1914:
[----:B------:R-:W-:Y:S02]  /*55c0*/  ISETP.GT.AND P1, PT, R14, 0x1, !P1 ;  /* 0x000000010e00780c */ /* 0x000fe40004f24270 */
[----:B------:R-:W-:Y:S02]  /*55d0*/  LOP3.LUT P6, RZ, R16, 0x10000, RZ, 0xc0, !PT ;  /* 0x0001000010ff7812 */ /* 0x000fe400078cc0ff */
[----:B------:R-:W-:Y:S02]  /*55e0*/  ISETP.LT.OR P1, PT, R15, 0x2, P1 ;  /* 0x000000020f00780c */ /* 0x000fe40000f21670 */
[----:B------:R-:W-:Y:S02]  /*55f0*/  FMNMX.FTZ R4, R152, R9, !PT ;  /* 0x0000000998047209 */ /* 0x000fe40007810000 */
[----:B------:R-:W-:Y:S02]  /*5600*/  FSEL R155, R155, -INF , !P1 ;  /* 0xff8000009b9b7808 */ /* 0x000fe40004800000 */
[----:B------:R-:W-:-:S02]  /*5610*/  LOP3.LUT P1, RZ, R16, 0x2, RZ, 0xc0, !PT ;  /* 0x0000000210ff7812 */ /* 0x000fc4000782c0ff */
[----:B------:R-:W-:Y:S02]  /*5620*/  FMNMX.FTZ R5, R153, R4, !PT ;  /* 0x0000000499057209 */ /* 0x000fe40007810000 */
[----:B------:R-:W-:Y:S02]  /*5630*/  ISETP.GT.AND P1, PT, R14, 0x8, !P1 ;  /* 0x000000080e00780c */ /* 0x000fe40004f24270 */
[----:B------:R-:W-:Y:S02]  /*5640*/  FMNMX.FTZ R4, R156, R5, !PT ;  /* 0x000000059c047209 */ /* 0x000fe40007810000 */
[----:B------:R-:W-:Y:S02]  /*5650*/  ISETP.LT.OR P1, PT, R15, 0x9, P1 ;  /* 0x000000090f00780c */ /* 0x000fe40000f21670 */
[----:B------:R-:W-:Y:S02]  /*5660*/  FMNMX.FTZ R5, R157, R4, !PT ;  /* 0x000000049d057209 */ /* 0x000fe40007810000 */
[----:B------:R-:W-:-:S02]  /*5670*/  FSEL R158, R158, -INF , !P1 ;  /* 0xff8000009e9e7808 */ /* 0x000fc40004800000 */
[----:B------:R-:W-:Y:S02]  /*5680*/  LOP3.LUT P1, RZ, R16, 0x4, RZ, 0xc0, !PT ;  /* 0x0000000410ff7812 */ /* 0x000fe4000782c0ff */
[----:B------:R-:W-:Y:S02]  /*5690*/  FMNMX.FTZ R4, R160, R5, !PT ;  /* 0x00000005a0047209 */ /* 0x000fe40007810000 */
[----:B------:R-:W-:Y:S02]  /*56a0*/  ISETP.GT.AND P1, PT, R14, 0x9, !P1 ;  /* 0x000000090e00780c */ /* 0x000fe40004f24270 */
[----:B------:R-:W-:Y:S02]  /*56b0*/  FMNMX.FTZ R5, R161, R4, !PT ;  /* 0x00000004a1057209 */ /* 0x000fe40007810000 */
[----:B------:R-:W-:Y:S02]  /*56c0*/  ISETP.LT.OR P1, PT, R15, 0xa, P1 ;  /* 0x0000000a0f00780c */ /* 0x000fe40000f21670 */
[----:B------:R-:W-:-:S02]  /*56d0*/  FMNMX.FTZ R4, R164, R5, !PT ;  /* 0x00000005a4047209 */ /* 0x000fc40007810000 */
[----:B------:R-:W-:Y:S02]  /*56e0*/  FSEL R159, R159, -INF , !P1 ;  /* 0xff8000009f9f7808 */ /* 0x000fe40004800000 */
[----:B------:R-:W-:Y:S02]  /*56f0*/  LOP3.LUT P1, RZ, R16, 0x8, RZ, 0xc0, !PT ;  /* 0x0000000810ff7812 */ /* 0x000fe4000782c0ff */
[----:B------:R-:W-:Y:S02]  /*5700*/  FMNMX.FTZ R5, R165, R4, !PT ;  /* 0x00000004a5057209 */ /* 0x000fe40007810000 */
[----:B------:R-:W-:Y:S02]  /*5710*/  ISETP.GT.AND P1, PT, R14, 0x10, !P1 ;  /* 0x000000100e00780c */ /* 0x000fe40004f24270 */
[----:B------:R-:W-:Y:S02]  /*5720*/  FMNMX.FTZ R4, R168, R5, !PT ;  /* 0x00000005a8047209 */ /* 0x000fe40007810000 */
[----:B------:R-:W-:-:S02]  /*5730*/  ISETP.LT.OR P1, PT, R15, 0x11, P1 ;  /* 0x000000110f00780c */ /* 0x000fc40000f21670 */
[----:B------:R-:W-:Y:S02]  /*5740*/  FMNMX.FTZ R5, R169, R4, !PT ;  /* 0x00000004a9057209 */ /* 0x000fe40007810000 */
[----:B------:R-:W-:Y:S02]  /*5750*/  FSEL R162, R162, -INF , !P1 ;  /* 0xff800000a2a27808 */ /* 0x000fe40004800000 */
[----:B------:R-:W-:Y:S02]  /*5760*/  LOP3.LUT P1, RZ, R16, 0x10, RZ, 0xc0, !PT ;  /* 0x0000001010ff7812 */ /* 0x000fe4000782c0ff */
[----:B------:R-:W-:Y:S02]  /*5770*/  FMNMX.FTZ R4, R172, R5, !PT ;  /* 0x00000005ac047209 */ /* 0x000fe40007810000 */
[----:B------:R-:W-:Y:S02]  /*5780*/  ISETP.GT.AND P1, PT, R14, 0x11, !P1 ;  /* 0x000000110e00780c */ /* 0x000fe40004f24270 */
[----:B------:R-:W-:-:S02]  /*5790*/  FMNMX.FTZ R5, R173, R4, !PT ;  /* 0x00000004ad057209 */ /* 0x000fc40007810000 */
[----:B------:R-:W-:Y:S02]  /*57a0*/  ISETP.LT.OR P1, PT, R15, 0x12, P1 ;  /* 0x000000120f00780c */ /* 0x000fe40000f21670 */
[----:B------:R-:W-:Y:S02]  /*57b0*/  FMNMX.FTZ R4, R176, R5, !PT ;  /* 0x00000005b0047209 */ /* 0x000fe40007810000 */
[----:B------:R-:W-:Y:S02]  /*57c0*/  FSEL R163, R163, -INF , !P1 ;  /* 0xff800000a3a37808 */ /* 0x000fe40004800000 */
[----:B------:R-:W-:Y:S02]  /*57d0*/  LOP3.LUT P1, RZ, R16, 0x20000, RZ, 0xc0, !PT ;  /* 0x0002000010ff7812 */ /* 0x000fe4000782c0ff */
[----:B------:R-:W-:Y:S02]  /*57e0*/  FMNMX.FTZ R5, R177, R4, !PT ;  /* 0x00000004b1057209 */ /* 0x000fe40007810000 */
[----:B------:R-:W-:-:S02]  /*57f0*/  ISETP.GT.AND P1, PT, R14, 0x18, !P1 ;  /* 0x000000180e00780c */ /* 0x000fc40004f24270 */
[----:B------:R-:W-:Y:S02]  /*5800*/  FMNMX.FTZ R4, R180, R5, !PT ;  /* 0x00000005b4047209 */ /* 0x000fe40007810000 */
[----:B------:R-:W-:Y:S02]  /*5810*/  ISETP.LT.OR P1, PT, R15, 0x19, P1 ;  /* 0x000000190f00780c */ /* 0x000fe40000f21670 */
[----:B------:R-:W-:Y:S02]  /*5820*/  FMNMX.FTZ R5, R181, R4, !PT ;  /* 0x00000004b5057209 */ /* 0x000fe40007810000 */
[----:B------:R-:W-:Y:S02]  /*5830*/  FSEL R166, R166, -INF , !P1 ;  /* 0xff800000a6a67808 */ /* 0x000fe40004800000 */
        /* <DEDUP_REMOVED lines=12> */
[----:B------:R-:W-:Y:S02]  /*5900*/  LOP3.LUT P1, RZ, R16, 0x4000, RZ, 0xc0, !PT ;  /* 0x0000400010ff7812 */ /* 0x000fe4000782c0ff */
[----:B------:R-:W-:-:S02]  /*5910*/  FMNMX.FTZ R5, R193, R4, !PT ;  /* 0x00000004c1057209 */ /* 0x000fc40007810000 */
[----:B------:R-:W-:Y:S02]  /*5920*/  ISETP.GT.AND P1, PT, R14, 0x21, !P1 ;  /* 0x000000210e00780c */ /* 0x000fe40004f24270 */
[----:B------:R-:W-:Y:S02]  /*5930*/  FMNMX.FTZ R4, R196, R5, !PT ;  /* 0x00000005c4047209 */ /* 0x000fe40007810000 */
[----:B------:R-:W-:Y:S02]  /*5940*/  ISETP.LT.OR P1, PT, R15, 0x22, P1 ;  /* 0x000000220f00780c */ /* 0x000fe40000f21670 */
[----:B------:R-:W-:Y:S02]  /*5950*/  FMNMX.FTZ R5, R197, R4, !PT ;  /* 0x00000004c5057209 */ /* 0x000fe40007810000 */
[----:B------:R-:W-:Y:S02]  /*5960*/  FSEL R171, R171, -INF , !P1 ;  /* 0xff800000abab7808 */ /* 0x000fe40004800000 */
[C---:B------:R-:W-:Y:S01]  /*5970*/  LOP3.LUT P1, RZ, R16.reuse, 0x2000, RZ, 0xc0, !PT ;  /* 0x0000200010ff7812 */ /* 0x040fe2000782c0ff */
[----:B------:R-:W2:Y:S01]  /*5980*/  SHFL.BFLY PT, R4, R5, 0x2, 0x1f ;  /* 0x0c401f0005047f89 */ /* 0x000ea200000e0000 */
[----:B------:R-:W-:-:S02]  /*5990*/  LOP3.LUT P6, RZ, R16, 0x20, RZ, 0xc0, !PT ;  /* 0x0000002010ff7812 */ /* 0x000fc400078cc0ff */
[C---:B------:R-:W-:Y:S02]  /*59a0*/  ISETP.GT.AND P1, PT, R14.reuse, 0x28, !P1 ;  /* 0x000000280e00780c */ /* 0x040fe40004f24270 */
[----:B------:R-:W-:Y:S02]  /*59b0*/  ISETP.GT.AND P2, PT, R14, 0x49, !P2 ;  /* 0x000000490e00780c */ /* 0x000fe40005744270 */
[C---:B------:R-:W-:Y:S02]  /*59c0*/  ISETP.LT.OR P1, PT, R15.reuse, 0x29, P1 ;  /* 0x000000290f00780c */ /* 0x040fe40000f21670 */
[----:B------:R-:W-:Y:S02]  /*59d0*/  ISETP.LT.OR P2, PT, R15, 0x4a, P2 ;  /* 0x0000004a0f00780c */ /* 0x000fe40001741670 */
[----:B------:R-:W-:Y:S02]  /*59e0*/  FSEL R174, R174, -INF , !P1 ;  /* 0xff800000aeae7808 */ /* 0x000fe40004800000 */
[----:B------:R-:W-:-:S02]  /*59f0*/  LOP3.LUT P1, RZ, R16, 0x1000, RZ, 0xc0, !PT ;  /* 0x0000100010ff7812 */ /* 0x000fc4000782c0ff */
[C---:B------:R-:W-:Y:S02]  /*5a00*/  ISETP.GT.AND P3, PT, R14.reuse, 0x50, !P3 ;  /* 0x000000500e00780c */ /* 0x040fe40005f64270 */
[----:B------:R-:W-:Y:S02]  /*5a10*/  ISETP.GT.AND P1, PT, R14, 0x29, !P1 ;  /* 0x000000290e00780c */ /* 0x000fe40004f24270 */
[----:B------:R-:W-:Y:S02]  /*5a20*/  FSEL R191, R191, -INF , !P2 ;  /* 0xff800000bfbf7808 */ /* 0x000fe40005000000 */
[C---:B------:R-:W-:Y:S02]  /*5a30*/  ISETP.LT.OR P1, PT, R15.reuse, 0x2a, P1 ;  /* 0x0000002a0f00780c */ /* 0x040fe40000f21670 */
[----:B------:R-:W-:Y:S02]  /*5a40*/  ISETP.LT.OR P3, PT, R15, 0x51, P3 ;  /* 0x000000510f00780c */ /* 0x000fe40001f61670 */
[----:B------:R-:W-:-:S02]  /*5a50*/  FSEL R175, R175, -INF , !P1 ;  /* 0xff800000afaf7808 */ /* 0x000fc40004800000 */
[----:B------:R-:W-:Y:S02]  /*5a60*/  LOP3.LUT P1, RZ, R16, 0x800, RZ, 0xc0, !PT ;  /* 0x0000080010ff7812 */ /* 0x000fe4000782c0ff */
[----:B--2---:R-:W-:Y:S02]  /*5a70*/  FMNMX.FTZ R20, R5, R4, !PT ;  /* 0x0000000405147209 */ /* 0x004fe40007810000 */
[C---:B------:R-:W-:Y:S02]  /*5a80*/  ISETP.GT.AND P1, PT, R14.reuse, 0x30, !P1 ;  /* 0x000000300e00780c */ /* 0x040fe40004f24270 */
[----:B------:R-:W-:Y:S01]  /*5a90*/  ISETP.GT.AND P4, PT, R14, 0x51, !P4 ;  /* 0x000000510e00780c */ /* 0x000fe20006784270 */
[----:B------:R-:W2:Y:S01]  /*5aa0*/  SHFL.BFLY PT, R11, R20, 0x1, 0x1f ;  /* 0x0c201f00140b7f89 */ /* 0x000ea200000e0000 */
[----:B------:R-:W-:Y:S02]  /*5ab0*/  ISETP.LT.OR P1, PT, R15, 0x31, P1 ;  /* 0x000000310f00780c */ /* 0x000fe40000f21670 */
[----:B------:R-:W-:-:S02]  /*5ac0*/  FSEL R194, R194, -INF , !P3 ;  /* 0xff800000c2c27808 */ /* 0x000fc40005800000 */
[----:B------:R-:W-:Y:S02]  /*5ad0*/  FSEL R178, R178, -INF , !P1 ;  /* 0xff800000b2b27808 */ /* 0x000fe40004800000 */
[----:B------:R-:W-:Y:S02]  /*5ae0*/  LOP3.LUT P1, RZ, R16, 0x400, RZ, 0xc0, !PT ;  /* 0x0000040010ff7812 */ /* 0x000fe4000782c0ff */
[C---:B------:R-:W-:Y:S02]  /*5af0*/  ISETP.GT.AND P5, PT, R14.reuse, 0x58, !P5 ;  /* 0x000000580e00780c */ /* 0x040fe40006fa4270 */
[----:B------:R-:W-:Y:S02]  /*5b00*/  ISETP.GT.AND P1, PT, R14, 0x31, !P1 ;  /* 0x000000310e00780c */ /* 0x000fe40004f24270 */
[C---:B------:R-:W-:Y:S02]  /*5b10*/  ISETP.LT.OR P4, PT, R15.reuse, 0x52, P4 ;  /* 0x000000520f00780c */ /* 0x040fe40002781670 */
[----:B------:R-:W-:-:S02]  /*5b20*/  ISETP.LT.OR P1, PT, R15, 0x32, P1 ;  /* 0x000000320f00780c */ /* 0x000fc40000f21670 */
[----:B------:R-:W-:Y:S02]  /*5b30*/  ISETP.LT.OR P5, PT, R15, 0x59, P5 ;  /* 0x000000590f00780c */ /* 0x000fe40002fa1670 */
[----:B------:R-:W-:Y:S02]  /*5b40*/  FSEL R179, R179, -INF , !P1 ;  /* 0xff800000b3b37808 */ /* 0x000fe40004800000 */
[----:B------:R-:W-:Y:S02]  /*5b50*/  LOP3.LUT P1, RZ, R16, 0x200, RZ, 0xc0, !PT ;  /* 0x0000020010ff7812 */ /* 0x000fe4000782c0ff */
[----:B------:R-:W-:Y:S02]  /*5b60*/  FSEL R195, R195, -INF , !P4 ;  /* 0xff800000c3c37808 */ /* 0x000fe40006000000 */
[----:B------:R-:W-:Y:S02]  /*5b70*/  ISETP.GT.AND P1, PT, R14, 0x38, !P1 ;  /* 0x000000380e00780c */ /* 0x000fe40004f24270 */
[----:B--2---:R-:W-:-:S02]  /*5b80*/  FMNMX.FTZ R4, R20, R11, !PT ;  /* 0x0000000b14047209 */ /* 0x004fc40007810000 */
[----:B------:R-:W-:Y:S02]  /*5b90*/  ISETP.LT.OR P1, PT, R15, 0x39, P1 ;  /* 0x000000390f00780c */ /* 0x000fe40000f21670 */
[----:B------:R-:W-:Y:S01]  /*5ba0*/  FSEL R198, R198, -INF , !P5 ;  /* 0xff800000c6c67808 */ /* 0x000fe20006800000 */
[----:B------:R-:W-:Y:S01]  /*5bb0*/  FMUL.FTZ R12, R4, UR6 ;  /* 0x00000006040c7c20 */ /* 0x000fe20008410000 */
[----:B------:R-:W-:Y:S02]  /*5bc0*/  FSEL R182, R182, -INF , !P1 ;  /* 0xff800000b6b67808 */ /* 0x000fe40004800000 */
[----:B------:R-:W-:-:S04]  /*5bd0*/  LOP3.LUT P1, RZ, R16, 0x100, RZ, 0xc0, !PT ;  /* 0x0000010010ff7812 */ /* 0x000fc8000782c0ff */
[----:B------:R-:W-:-:S04]  /*5be0*/  ISETP.GT.AND P1, PT, R14, 0x39, !P1 ;  /* 0x000000390e00780c */ /* 0x000fc80004f24270 */
[----:B------:R-:W-:-:S04]  /*5bf0*/  ISETP.LT.OR P1, PT, R15, 0x3a, P1 ;  /* 0x0000003a0f00780c */ /* 0x000fc80000f21670 */
        /* <DEDUP_REMOVED lines=9> */
[----:B------:R-:W-:Y:S02]  /*5c90*/  ISETP.GT.AND P1, PT, R14, 0x48, !P6 ;  /* 0x000000480e00780c */ /* 0x000fe40007724270 */
[----:B------:R-:W-:Y:S02]  /*5ca0*/  LOP3.LUT P6, RZ, R16, 0x40000, RZ, 0xc0, !PT ;  /* 0x0004000010ff7812 */ /* 0x000fe400078cc0ff */
[----:B------:R-:W-:-:S04]  /*5cb0*/  ISETP.LT.OR P1, PT, R15, 0x49, P1 ;  /* 0x000000490f00780c */ /* 0x000fc80000f21670 */
[----:B------:R-:W-:Y:S02]  /*5cc0*/  FSEL R190, R190, -INF , !P1 ;  /* 0xff800000bebe7808 */ /* 0x000fe40004800000 */
[----:B------:R-:W-:Y:S02]  /*5cd0*/  ISETP.GT.AND P1, PT, R14, RZ, !P6 ;  /* 0x000000ff0e00720c */ /* 0x000fe40007724270 */
[----:B------:R-:W-:Y:S02]  /*5ce0*/  LOP3.LUT P6, RZ, R16, 0x1, RZ, 0xc0, !PT ;  /* 0x0000000110ff7812 */ /* 0x000fe400078cc0ff */
[----:B------:R-:W-:Y:S02]  /*5cf0*/  ISETP.LT.OR P1, PT, R15, 0x1, P1 ;  /* 0x000000010f00780c */ /* 0x000fe40000f21670 */
[----:B------:R-:W-:Y:S02]  /*5d00*/  ISETP.GT.AND P2, PT, R14, 0x59, !P6 ;  /* 0x000000590e00780c */ /* 0x000fe40007744270 */
[----:B------:R-:W-:-:S02]  /*5d10*/  FSEL R11, R154, -INF , !P1 ;  /* 0xff8000009a0b7808 */ /* 0x000fc40004800000 */
[----:B------:R-:W-:Y:S02]  /*5d20*/  FSETP.NEU.FTZ.AND P1, PT, R4, -INF , PT ;  /* 0xff8000000400780b */ /* 0x000fe40003f3d000 */
[----:B------:R-:W-:Y:S02]  /*5d30*/  FMNMX.FTZ R20, R11, R10, !PT ;  /* 0x0000000a0b147209 */ /* 0x000fe40007810000 */
[----:B------:R-:W-:Y:S02]  /*5d40*/  FSEL R12, R12, RZ, P1 ;  /* 0x000000ff0c0c7208 */ /* 0x000fe40000800000 */
[----:B------:R-:W-:Y:S02]  /*5d50*/  FMNMX.FTZ R5, R155, R20, !PT ;  /* 0x000000149b057209 */ /* 0x000fe40007810000 */
[----:B------:R-:W-:Y:S01]  /*5d60*/  ISETP.LT.OR P2, PT, R15, 0x5a, P2 ;  /* 0x0000005a0f00780c */ /* 0x000fe20001741670 */
        /* <DEDUP_REMOVED lines=8> */
[----:B------:R-:W-:Y:S01]  /*5df0*/  FSEL R199, R199, -INF , !P2 ;  /* 0xff800000c7c77808 */ /* 0x000fe20005000000 */
        /* <DEDUP_REMOVED lines=18> */
[----:B------:R-:W-:-:S03]  /*5f20*/  FFMA.FTZ R196, R196, UR6, -R12 ;  /* 0x00000006c4c47c23 */ /* 0x000fc6000801080c */
[----:B------:R-:W-:Y:S01]  /*5f30*/  FMNMX.FTZ R5, R171, R20, !PT ;  /* 0x00000014ab057209 */ /* 0x000fe20007810000 */
[----:B------:R-:W-:Y:S03]  /*5f40*/  MUFU.EX2 R154, R154 ;  /* 0x0000009a009a7308 */ /* 0x000fe60000000800 */
[----:B------:R-:W-:-:S04]  /*5f50*/  FMNMX.FTZ R20, R174, R5, !PT ;  /* 0x00000005ae147209 */ /* 0x000fc80007810000 */
        /* <DEDUP_REMOVED lines=16> */
[----:B------:R2:W-:Y:S03]  /*6060*/  MUFU.EX2 R160, R168 ;  /* 0x000000a800a07308 */ /* 0x0005e60000000800 */
[----:B------:R-:W-:-:S04]  /*6070*/  FMNMX.FTZ R164, R198, R5, !PT ;  /* 0x00000005c6a47209 */ /* 0x000fc80007810000 */
[----:B------:R-:W-:Y:S01]  /*6080*/  FMNMX.FTZ R5, R199, R164, !PT ;  /* 0x000000a4c7057209 */ /* 0x000fe20007810000 */
[----:B------:R3:W-:Y:S01]  /*6090*/  MUFU.EX2 R161, R169 ;  /* 0x000000a900a17308 */ /* 0x0007e20000000800 */
[--C-:B--2---:R-:W-:Y:S01]  /*60a0*/  FFMA.FTZ R168, R180, UR6, -R12.reuse ;  /* 0x00000006b4a87c23 */ /* 0x104fe2000801080c */
[--C-:B------:R-:W-:Y:S02]  /*60b0*/  FFMA.FTZ R180, R192, UR6, -R12.reuse ;  /* 0x00000006c0b47c23 */ /* 0x100fe4000801080c */
[----:B------:R-:W2:Y:S04]  /*60c0*/  SHFL.BFLY PT, R176, R5, 0x2, 0x1f ;  /* 0x0c401f0005b07f89 */ /* 0x000ea800000e0000 */
[----:B------:R-:W-:Y:S01]  /*60d0*/  MUFU.EX2 R164, R173 ;  /* 0x000000ad00a47308 */ /* 0x000fe20000000800 */
[--C-:B---3--:R-:W-:Y:S01]  /*60e0*/  FFMA.FTZ R169, R181, UR6, -R12.reuse ;  /* 0x00000006b5a97c23 */ /* 0x108fe2000801080c */
[----:B------:R-:W-:-:S06]  /*60f0*/  FFMA.FTZ R181, R193, UR6, -R12 ;  /* 0x00000006c1b57c23 */ /* 0x000fcc000801080c */
[----:B------:R-:W-:Y:S08]  /*6100*/  MUFU.EX2 R173, R185 ;  /* 0x000000b900ad7308 */ /* 0x000ff00000000800 */
[----:B------:R-:W-:Y:S01]  /*6110*/  MUFU.EX2 R14, R14 ;  /* 0x0000000e000e7308 */ /* 0x000fe20000000800 */
[----:B--2---:R-:W-:Y:S01]  /*6120*/  FMNMX.FTZ R184, R5, R176, !PT ;  /* 0x000000b005b87209 */ /* 0x004fe20007810000 */
[--C-:B------:R-:W-:Y:S01]  /*6130*/  FFMA.FTZ R176, R188, UR6, -R12.reuse ;  /* 0x00000006bcb07c23 */ /* 0x100fe2000801080c */
[----:B------:R-:W-:Y:S01]  /*6140*/  FSEL R188, R4, RZ, P1 ;  /* 0x000000ff04bc7208 */ /* 0x000fe20000800000 */
[----:B------:R-:W-:-:S04]  /*6150*/  FFMA.FTZ R12, R197, UR6, -R12 ;  /* 0x00000006c50c7c23 */ /* 0x000fc8000801080c */
[----:B------:R-:W-:Y:S01]  /*6160*/  MUFU.EX2 R15, R15 ;  /* 0x0000000f000f7308 */ /* 0x000fe20000000800 */
[----:B------:R-:W2:Y:S01]  /*6170*/  SHFL.BFLY PT, R5, R184, 0x1, 0x1f ;  /* 0x0c201f00b8057f89 */ /* 0x000ea200000e0000 */
[----:B------:R-:W-:-:S06]  /*6180*/  FADD.FTZ R188, -R188, R9 ;  /* 0x00000009bcbc7221 */ /* 0x000fcc0000010100 */
[----:B------:R-:W-:Y:S08]  /*6190*/  MUFU.EX2 R165, R165 ;  /* 0x000000a500a57308 */ /* 0x000ff00000000800 */
[----:B------:R-:W-:Y:S08]  /*61a0*/  MUFU.EX2 R168, R168 ;  /* 0x000000a800a87308 */ /* 0x000ff00000000800 */
[----:B------:R-:W-:Y:S01]  /*61b0*/  MUFU.EX2 R169, R169 ;  /* 0x000000a900a97308 */ /* 0x000fe20000000800 */
[----:B--2---:R-:W-:Y:S01]  /*61c0*/  FMNMX.FTZ R5, R184, R5, !PT ;  /* 0x00000005b8057209 */ /* 0x004fe20007810000 */
[----:B------:R-:W-:-:S03]  /*61d0*/  FMUL.FTZ R184, R188, UR6 ;  /* 0x00000006bcb87c20 */ /* 0x000fc60008410000 */
[C---:B------:R-:W-:Y:S01]  /*61e0*/  FSETP.NEU.FTZ.AND P1, PT, R5.reuse, -INF , PT ;  /* 0xff8000000500780b */ /* 0x040fe20003f3d000 */
[----:B------:R-:W-:Y:S02]  /*61f0*/  FMUL.FTZ R214, R5, UR6 ;  /* 0x0000000605d67c20 */ /* 0x000fe40008410000 */
[----:B------:R-:W2:Y:S03]  /*6200*/  MUFU.EX2 R184, R184 ;  /* 0x000000b800b87308 */ /* 0x000ea60000000800 */
[----:B------:R-:W-:-:S05]  /*6210*/  FSEL R214, R214, RZ, P1 ;  /* 0x000000ffd6d67208 */ /* 0x000fca0000800000 */
[--C-:B------:R-:W-:Y:S01]  /*6220*/  FFMA.FTZ R188, R155, UR6, -R214.reuse ;  /* 0x000000069bbc7c23 */ /* 0x100fe200080108d6 */
[--C-:B------:R-:W-:Y:S01]  /*6230*/  FFMA.FTZ R192, R159, UR6, -R214.reuse ;  /* 0x000000069fc07c23 */ /* 0x100fe200080108d6 */
[----:B------:R-:W3:Y:S01]  /*6240*/  MUFU.EX2 R172, R172 ;  /* 0x000000ac00ac7308 */ /* 0x000ee20000000800 */
[--C-:B------:R-:W-:Y:S01]  /*6250*/  FFMA.FTZ R159, R162, UR6, -R214.reuse ;  /* 0x00000006a29f7c23 */ /* 0x100fe200080108d6 */
[--C-:B------:R-:W-:Y:S01]  /*6260*/  FFMA.FTZ R11, R11, UR6, -R214.reuse ;  /* 0x000000060b0b7c23 */ /* 0x100fe200080108d6 */
[--C-:B------:R-:W-:Y:S01]  /*6270*/  FFMA.FTZ R174, R174, UR6, -R214.reuse ;  /* 0x00000006aeae7c23 */ /* 0x100fe200080108d6 */
[--C-:B------:R-:W-:Y:S01]  /*6280*/  FFMA.FTZ R175, R175, UR6, -R214.reuse ;  /* 0x00000006afaf7c23 */ /* 0x100fe200080108d6 */
[--C-:B------:R-:W-:Y:S01]  /*6290*/  FFMA.FTZ R178, R178, UR6, -R214.reuse ;  /* 0x00000006b2b27c23 */ /* 0x100fe200080108d6 */
[--C-:B------:R-:W-:Y:S01]  /*62a0*/  FFMA.FTZ R179, R179, UR6, -R214.reuse ;  /* 0x00000006b3b37c23 */ /* 0x100fe200080108d6 */
[----:B--2---:R-:W-:Y:S01]  /*62b0*/  FFMA.FTZ R155, R184, R2, R13 ;  /* 0x00000002b89b7223 */ /* 0x004fe2000001000d */
[----:B------:R-:W-:Y:S01]  /*62c0*/  MUFU.EX2 R176, R176 ;  /* 0x000000b000b07308 */ /* 0x000fe20000000800 */
[--C-:B------:R-:W-:Y:S01]  /*62d0*/  FFMA.FTZ R182, R182, UR6, -R214.reuse ;  /* 0x00000006b6b67c23 */ /* 0x100fe200080108d6 */
[--C-:B------:R-:W-:Y:S01]  /*62e0*/  FFMA.FTZ R183, R183, UR6, -R214.reuse ;  /* 0x00000006b7b77c23 */ /* 0x100fe200080108d6 */
[----:B------:R-:W-:Y:S01]  /*62f0*/  FADD.FTZ R185, R152, R155 ;  /* 0x0000009b98b97221 */ /* 0x000fe20000010000 */
[--C-:B------:R-:W-:Y:S01]  /*6300*/  FFMA.FTZ R155, R158, UR6, -R214.reuse ;  /* 0x000000069e9b7c23 */ /* 0x100fe200080108d6 */
[--C-:B------:R-:W-:Y:S01]  /*6310*/  FFMA.FTZ R158, R171, UR6, -R214.reuse ;  /* 0x00000006ab9e7c23 */ /* 0x100fe200080108d6 */
[----:B------:R-:W-:Y:S01]  /*6320*/  F2FP.BF16.F32.PACK_AB R152, R152, R13 ;  /* 0x0000000d9898723e */ /* 0x000fe200000010ff */
[----:B------:R-:W-:Y:S01]  /*6330*/  FADD.FTZ R2, R154, R185 ;  /* 0x000000b99a027221 */ /* 0x000fe20000010000 */
[----:B------:R-:W-:Y:S01]  /*6340*/  MUFU.EX2 R177, R177 ;  /* 0x000000b100b17308 */ /* 0x000fe20000000800 */
[C---:B------:R-:W-:Y:S01]  /*6350*/  F2FP.BF16.F32.PACK_AB R154, R21.reuse, R154 ;  /* 0x0000009a159a723e */ /* 0x040fe200000010ff */
[----:B------:R-:W-:Y:S01]  /*6360*/  FFMA.FTZ R186, R186, UR6, -R214 ;  /* 0x00000006baba7c23 */ /* 0x000fe200080108d6 */
[----:B------:R-:W-:Y:S01]  /*6370*/  FADD.FTZ R185, R21, R2 ;  /* 0x0000000215b97221 */ /* 0x000fe20000010000 */
[--C-:B------:R-:W-:Y:S01]  /*6380*/  FFMA.FTZ R187, R187, UR6, -R214.reuse ;  /* 0x00000006bbbb7c23 */ /* 0x100fe200080108d6 */
[--C-:B------:R-:W-:Y:S01]  /*6390*/  FFMA.FTZ R191, R191, UR6, -R214.reuse ;  /* 0x00000006bfbf7c23 */ /* 0x100fe200080108d6 */
[--C-:B------:R-:W-:Y:S01]  /*63a0*/  FFMA.FTZ R194, R194, UR6, -R214.reuse ;  /* 0x00000006c2c27c23 */ /* 0x100fe200080108d6 */
[----:B------:R-:W-:Y:S01]  /*63b0*/  FADD.FTZ R2, R156, R185 ;  /* 0x000000b99c027221 */ /* 0x000fe20000010000 */
[----:B------:R-:W-:Y:S01]  /*63c0*/  MUFU.EX2 R180, R180 ;  /* 0x000000b400b47308 */ /* 0x000fe20000000800 */
[--C-:B------:R-:W-:Y:S01]  /*63d0*/  FFMA.FTZ R195, R195, UR6, -R214.reuse ;  /* 0x00000006c3c37c23 */ /* 0x100fe200080108d6 */
[----:B------:R-:W-:Y:S01]  /*63e0*/  FFMA.FTZ R198, R198, UR6, -R214 ;  /* 0x00000006c6c67c23 */ /* 0x000fe200080108d6 */
[----:B------:R-:W-:Y:S01]  /*63f0*/  FADD.FTZ R185, R153, R2 ;  /* 0x0000000299b97221 */ /* 0x000fe20000010000 */
[----:B------:R-:W-:Y:S01]  /*6400*/  FFMA.FTZ R199, R199, UR6, -R214 ;  /* 0x00000006c7c77c23 */ /* 0x000fe200080108d6 */
[----:B------:R-:W-:Y:S01]  /*6410*/  F2FP.BF16.F32.PACK_AB R156, R153, R156 ;  /* 0x0000009c999c723e */ /* 0x000fe200000010ff */
[-C--:B------:R-:W-:Y:S01]  /*6420*/  FMUL.FTZ R24, R24, R184.reuse ;  /* 0x000000b818187220 */ /* 0x080fe20000410000 */
[----:B------:R-:W-:Y:S01]  /*6430*/  FADD.FTZ R2, R20, R185 ;  /* 0x000000b914027221 */ /* 0x000fe20000010000 */
[----:B------:R-:W2:Y:S01]  /*6440*/  MUFU.EX2 R181, R181 ;  /* 0x000000b500b57308 */ /* 0x000ea20000000800 */
[-C--:B------:R-:W-:Y:S01]  /*6450*/  FMUL.FTZ R25, R25, R184.reuse ;  /* 0x000000b819197220 */ /* 0x080fe20000410000 */
[-C--:B------:R-:W-:Y:S01]  /*6460*/  FMUL.FTZ R28, R28, R184.reuse ;  /* 0x000000b81c1c7220 */ /* 0x080fe20000410000 */
[----:B------:R-:W-:Y:S01]  /*6470*/  FADD.FTZ R185, R157, R2 ;  /* 0x000000029db97221 */ /* 0x000fe20000010000 */
[-C--:B------:R-:W-:Y:S01]  /*6480*/  FMUL.FTZ R29, R29, R184.reuse ;  /* 0x000000b81d1d7220 */ /* 0x080fe20000410000 */
[-C--:B------:R-:W-:Y:S01]  /*6490*/  FMUL.FTZ R32, R32, R184.reuse ;  /* 0x000000b820207220 */ /* 0x080fe20000410000 */
[----:B------:R-:W-:Y:S01]  /*64a0*/  FMUL.FTZ R33, R33, R184 ;  /* 0x000000b821217220 */ /* 0x000fe20000410000 */
[----:B------:R-:W-:Y:S01]  /*64b0*/  FADD.FTZ R2, R160, R185 ;  /* 0x000000b9a0027221 */ /* 0x000fe20000010000 */
[----:B------:R-:W-:Y:S01]  /*64c0*/  FSEL R185, R5, RZ, P1 ;  /* 0x000000ff05b97208 */ /* 0x000fe20000800000 */
[----:B------:R4:W5:Y:S01]  /*64d0*/  MUFU.EX2 R9, R196 ;  /* 0x000000c400097308 */ /* 0x0009620000000800 */
[C---:B------:R-:W-:Y:S01]  /*64e0*/  F2FP.BF16.F32.PACK_AB R160, R161.reuse, R160 ;  /* 0x000000a0a1a0723e */ /* 0x040fe200000010ff */
[----:B------:R-:W-:Y:S01]  /*64f0*/  FADD.FTZ R189, R161, R2 ;  /* 0x00000002a1bd7221 */ /* 0x000fe20000010000 */
[-C--:B------:R-:W-:Y:S01]  /*6500*/  FMUL.FTZ R36, R36, R184.reuse ;  /* 0x000000b824247220 */ /* 0x080fe20000410000 */
[-C--:B------:R-:W-:Y:S01]  /*6510*/  FMUL.FTZ R37, R37, R184.reuse ;  /* 0x000000b825257220 */ /* 0x080fe20000410000 */
[-C--:B------:R-:W-:Y:S01]  /*6520*/  FMUL.FTZ R40, R40, R184.reuse ;  /* 0x000000b828287220 */ /* 0x080fe20000410000 */
[----:B------:R-:W-:Y:S01]  /*6530*/  FADD.FTZ R2, R14, R189 ;  /* 0x000000bd0e027221 */ /* 0x000fe20000010000 */
[----:B------:R-:W-:Y:S01]  /*6540*/  FMUL.FTZ R41, R41, R184 ;  /* 0x000000b829297220 */ /* 0x000fe20000410000 */
[----:B------:R-:W0:Y:S01]  /*6550*/  MUFU.EX2 R12, R12 ;  /* 0x0000000c000c7308 */ /* 0x000e220000000800 */
[----:B----4-:R-:W-:Y:S01]  /*6560*/  FFMA.FTZ R196, R163, UR6, -R214 ;  /* 0x00000006a3c47c23 */ /* 0x010fe200080108d6 */
[----:B------:R-:W-:Y:S01]  /*6570*/  FADD.FTZ R189, R15, R2 ;  /* 0x000000020fbd7221 */ /* 0x000fe20000010000 */
[----:B------:R-:W-:Y:S01]  /*6580*/  FADD.FTZ R2, -R185, R10 ;  /* 0x0000000ab9027221 */ /* 0x000fe20000010100 */
[--C-:B------:R-:W-:Y:S01]  /*6590*/  FFMA.FTZ R10, R167, UR6, -R214.reuse ;  /* 0x00000006a70a7c23 */ /* 0x100fe200080108d6 */
[--C-:B------:R-:W-:Y:S01]  /*65a0*/  FFMA.FTZ R167, R170, UR6, -R214.reuse ;  /* 0x00000006aaa77c23 */ /* 0x100fe200080108d6 */
[----:B------:R-:W-:Y:S01]  /*65b0*/  FADD.FTZ R162, R164, R189 ;  /* 0x000000bda4a27221 */ /* 0x000fe20000010000 */
[----:B------:R-:W-:Y:S01]  /*65c0*/  FFMA.FTZ R163, R166, UR6, -R214 ;  /* 0x00000006a6a37c23 */ /* 0x000fe200080108d6 */
[----:B------:R-:W-:Y:S01]  /*65d0*/  MUFU.EX2 R11, R11 ;  /* 0x0000000b000b7308 */ /* 0x000fe20000000800 */
[C---:B------:R-:W-:Y:S01]  /*65e0*/  F2FP.BF16.F32.PACK_AB R164, R165.reuse, R164 ;  /* 0x000000a4a5a4723e */ /* 0x040fe200000010ff */
[----:B------:R-:W-:Y:S01]  /*65f0*/  FADD.FTZ R171, R165, R162 ;  /* 0x000000a2a5ab7221 */ /* 0x000fe20000010000 */
[----:B------:R-:W-:Y:S01]  /*6600*/  F2FP.BF16.F32.PACK_AB R166, R169, R168 ;  /* 0x000000a8a9a6723e */ /* 0x000fe200000010ff */
[-C--:B------:R-:W-:Y:S01]  /*6610*/  FMUL.FTZ R44, R44, R184.reuse ;  /* 0x000000b82c2c7220 */ /* 0x080fe20000410000 */
[----:B------:R-:W-:Y:S01]  /*6620*/  FMUL.FTZ R45, R45, R184 ;  /* 0x000000b82d2d7220 */ /* 0x000fe20000410000 */
[----:B------:R-:W-:Y:S01]  /*6630*/  FADD.FTZ R162, R168, R171 ;  /* 0x000000aba8a27221 */ /* 0x000fe20000010000 */
[----:B------:R-:W-:Y:S01]  /*6640*/  FFMA.FTZ R171, R190, UR6, -R214 ;  /* 0x00000006beab7c23 */ /* 0x000fe200080108d6 */
[----:B------:R-:W-:Y:S01]  /*6650*/  MUFU.EX2 R188, R188 ;  /* 0x000000bc00bc7308 */ /* 0x000fe20000000800 */
[----:B---3--:R-:W-:Y:S01]  /*6660*/  F2FP.BF16.F32.PACK_AB R168, R173, R172 ;  /* 0x000000acada8723e */ /* 0x008fe200000010ff */
[----:B------:R-:W-:Y:S01]  /*6670*/  FADD.FTZ R185, R169, R162 ;  /* 0x000000a2a9b97221 */ /* 0x000fe20000010000 */
[-C--:B------:R-:W-:Y:S01]  /*6680*/  FMUL.FTZ R48, R48, R184.reuse ;  /* 0x000000b830307220 */ /* 0x080fe20000410000 */
[-C--:B------:R-:W-:Y:S01]  /*6690*/  FMUL.FTZ R49, R49, R184.reuse ;  /* 0x000000b831317220 */ /* 0x080fe20000410000 */
[----:B------:R-:W-:Y:S01]  /*66a0*/  FMUL.FTZ R52, R52, R184 ;  /* 0x000000b834347220 */ /* 0x000fe20000410000 */
[----:B------:R-:W-:Y:S01]  /*66b0*/  FADD.FTZ R162, R172, R185 ;  /* 0x000000b9aca27221 */ /* 0x000fe20000010000 */
[----:B--2---:R-:W-:Y:S01]  /*66c0*/  F2FP.BF16.F32.PACK_AB R172, R181, R180 ;  /* 0x000000b4b5ac723e */ /* 0x004fe200000010ff */
[----:B------:R2:W-:Y:S01]  /*66d0*/  MUFU.EX2 R190, R158 ;  /* 0x0000009e00be7308 */ /* 0x0005e20000000800 */
[-C--:B------:R-:W-:Y:S01]  /*66e0*/  FMUL.FTZ R53, R53, R184.reuse ;  /* 0x000000b835357220 */ /* 0x080fe20000410000 */
[----:B------:R-:W-:Y:S01]  /*66f0*/  FADD.FTZ R185, R173, R162 ;  /* 0x000000a2adb97221 */ /* 0x000fe20000010000 */
[-C--:B------:R-:W-:Y:S01]  /*6700*/  FMUL.FTZ R56, R56, R184.reuse ;  /* 0x000000b838387220 */ /* 0x080fe20000410000 */
[-C--:B------:R-:W-:Y:S01]  /*6710*/  FMUL.FTZ R57, R57, R184.reuse ;  /* 0x000000b839397220 */ /* 0x080fe20000410000 */
[-C--:B------:R-:W-:Y:S01]  /*6720*/  FMUL.FTZ R60, R60, R184.reuse ;  /* 0x000000b83c3c7220 */ /* 0x080fe20000410000 */
[----:B------:R-:W-:Y:S01]  /*6730*/  FADD.FTZ R162, R176, R185 ;  /* 0x000000b9b0a27221 */ /* 0x000fe20000010000 */
[----:B------:R-:W-:Y:S01]  /*6740*/  FMUL.FTZ R61, R61, R184 ;  /* 0x000000b83d3d7220 */ /* 0x000fe20000410000 */
[----:B------:R-:W-:Y:S01]  /*6750*/  MUFU.EX2 R155, R155 ;  /* 0x0000009b009b7308 */ /* 0x000fe20000000800 */
[----:B--2---:R-:W-:Y:S01]  /*6760*/  F2FP.BF16.F32.PACK_AB R158, R157, R20 ;  /* 0x000000149d9e723e */ /* 0x004fe200000010ff */
[----:B------:R-:W-:Y:S01]  /*6770*/  FADD.FTZ R21, R177, R162 ;  /* 0x000000a2b1157221 */ /* 0x000fe20000010000 */
[----:B------:R-:W-:Y:S01]  /*6780*/  F2FP.BF16.F32.PACK_AB R162, R15, R14 ;  /* 0x0000000e0fa2723e */ /* 0x000fe200000010ff */
[-C--:B------:R-:W-:Y:S01]  /*6790*/  FMUL.FTZ R64, R64, R184.reuse ;  /* 0x000000b840407220 */ /* 0x080fe20000410000 */
[-C--:B------:R-:W-:Y:S01]  /*67a0*/  FMUL.FTZ R65, R65, R184.reuse ;  /* 0x000000b841417220 */ /* 0x080fe20000410000 */
[----:B------:R-:W-:Y:S01]  /*67b0*/  FADD.FTZ R20, R180, R21 ;  /* 0x00000015b4147221 */ /* 0x000fe20000010000 */
[-C--:B------:R-:W-:Y:S01]  /*67c0*/  FMUL.FTZ R68, R68, R184.reuse ;  /* 0x000000b844447220 */ /* 0x080fe20000410000 */
[----:B------:R-:W-:Y:S01]  /*67d0*/  MUFU.EX2 R192, R192 ;  /* 0x000000c000c07308 */ /* 0x000fe20000000800 */
[-C--:B------:R-:W-:Y:S01]  /*67e0*/  FMUL.FTZ R69, R69, R184.reuse ;  /* 0x000000b845457220 */ /* 0x080fe20000410000 */
[----:B------:R-:W-:Y:S01]  /*67f0*/  FADD.FTZ R170, R181, R20 ;  /* 0x00000014b5aa7221 */ /* 0x000fe20000010000 */
[----:B------:R-:W-:Y:S01]  /*6800*/  FMUL.FTZ R20, R2, UR6 ;  /* 0x0000000602147c20 */ /* 0x000fe20008410000 */
[-C--:B------:R-:W-:Y:S01]  /*6810*/  FMUL.FTZ R72, R72, R184.reuse ;  /* 0x000000b848487220 */ /* 0x080fe20000410000 */
[----:B------:R-:W-:Y:S01]  /*6820*/  FMUL.FTZ R73, R73, R184 ;  /* 0x000000b849497220 */ /* 0x000fe20000410000 */
[----:B-----5:R-:W-:Y:S01]  /*6830*/  FADD.FTZ R15, R9, R170 ;  /* 0x000000aa090f7221 */ /* 0x020fe20000010000 */
[----:B------:R-:W-:Y:S01]  /*6840*/  F2FP.BF16.F32.PACK_AB R170, R177, R176 ;  /* 0x000000b0b1aa723e */ /* 0x000fe200000010ff */
[----:B------:R2:W-:Y:S01]  /*6850*/  MUFU.EX2 R13, R174 ;  /* 0x000000ae000d7308 */ /* 0x0005e20000000800 */
[-C--:B------:R-:W-:Y:S01]  /*6860*/  FMUL.FTZ R76, R76, R184.reuse ;  /* 0x000000b84c4c7220 */ /* 0x080fe20000410000 */
[----:B0-----:R-:W-:Y:S01]  /*6870*/  FADD.FTZ R2, R12, R15 ;  /* 0x0000000f0c027221 */ /* 0x001fe20000010000 */
[-C--:B------:R-:W-:Y:S01]  /*6880*/  FMUL.FTZ R77, R77, R184.reuse ;  /* 0x000000b84d4d7220 */ /* 0x080fe20000410000 */
[-C--:B------:R-:W-:Y:S01]  /*6890*/  FMUL.FTZ R80, R80, R184.reuse ;  /* 0x000000b850507220 */ /* 0x080fe20000410000 */
[-C--:B------:R-:W-:Y:S01]  /*68a0*/  FMUL.FTZ R81, R81, R184.reuse ;  /* 0x000000b851517220 */ /* 0x080fe20000410000 */
[-C--:B------:R-:W-:Y:S01]  /*68b0*/  FMUL.FTZ R84, R84, R184.reuse ;  /* 0x000000b854547220 */ /* 0x080fe20000410000 */
[-C--:B------:R-:W-:Y:S01]  /*68c0*/  FMUL.FTZ R85, R85, R184.reuse ;  /* 0x000000b855557220 */ /* 0x080fe20000410000 */
[----:B------:R-:W0:Y:S01]  /*68d0*/  MUFU.EX2 R20, R20 ;  /* 0x0000001400147308 */ /* 0x000e220000000800 */
[----:B--2---:R-:W-:Y:S01]  /*68e0*/  F2FP.BF16.F32.PACK_AB R174, R12, R9 ;  /* 0x000000090cae723e */ /* 0x004fe200000010ff */
        /* <DEDUP_REMOVED lines=13> */
[----:B------:R-:W-:Y:S01]  /*69c0*/  FMUL.FTZ R112, R112, R184 ;  /* 0x000000b870707220 */ /* 0x000fe20000410000 */
[----:B------:R-:W3:Y:S01]  /*69d0*/  MUFU.EX2 R196, R196 ;  /* 0x000000c400c47308 */ /* 0x000ee20000000800 */
[----:B0-----:R-:W-:Y:S01]  /*69e0*/  FFMA.FTZ R9, R20, R0, R11 ;  /* 0x0000000014097223 */ /* 0x001fe2000001000b */
[-C--:B------:R-:W-:Y:S01]  /*69f0*/  FMUL.FTZ R113, R113, R184.reuse ;  /* 0x000000b871717220 */ /* 0x080fe20000410000 */
[-C--:B------:R-:W-:Y:S01]  /*6a00*/  FMUL.FTZ R116, R116, R184.reuse ;  /* 0x000000b874747220 */ /* 0x080fe20000410000 */
[-C--:B------:R-:W-:Y:S01]  /*6a10*/  FMUL.FTZ R117, R117, R184.reuse ;  /* 0x000000b875757220 */ /* 0x080fe20000410000 */
[----:B------:R-:W-:Y:S01]  /*6a20*/  FADD.FTZ R0, R188, R9 ;  /* 0x00000009bc007221 */ /* 0x000fe20000010000 */
[-C--:B------:R-:W-:Y:S01]  /*6a30*/  FMUL.FTZ R120, R120, R184.reuse ;  /* 0x000000b878787220 */ /* 0x080fe20000410000 */
[-C--:B------:R-:W-:Y:S01]  /*6a40*/  FMUL.FTZ R121, R121, R184.reuse ;  /* 0x000000b879797220 */ /* 0x080fe20000410000 */
[----:B------:R-:W0:Y:S01]  /*6a50*/  MUFU.EX2 R163, R163 ;  /* 0x000000a300a37308 */ /* 0x000e220000000800 */
[----:B------:R-:W-:Y:S01]  /*6a60*/  FADD.FTZ R9, R155, R0 ;  /* 0x000000009b097221 */ /* 0x000fe20000010000 */
[-C--:B------:R-:W-:Y:S01]  /*6a70*/  FMUL.FTZ R124, R124, R184.reuse ;  /* 0x000000b87c7c7220 */ /* 0x080fe20000410000 */
[-C--:B------:R-:W-:Y:S01]  /*6a80*/  FMUL.FTZ R125, R125, R184.reuse ;  /* 0x000000b87d7d7220 */ /* 0x080fe20000410000 */
[-C--:B------:R-:W-:Y:S01]  /*6a90*/  FMUL.FTZ R128, R128, R184.reuse ;  /* 0x000000b880807220 */ /* 0x080fe20000410000 */
[----:B------:R-:W-:Y:S01]  /*6aa0*/  FADD.FTZ R0, R192, R9 ;  /* 0x00000009c0007221 */ /* 0x000fe20000010000 */
[-C--:B------:R-:W-:Y:S01]  /*6ab0*/  FMUL.FTZ R129, R129, R184.reuse ;  /* 0x000000b881817220 */ /* 0x080fe20000410000 */
[-C--:B------:R-:W-:Y:S01]  /*6ac0*/  FMUL.FTZ R132, R132, R184.reuse ;  /* 0x000000b884847220 */ /* 0x080fe20000410000 */
[----:B------:R-:W4:Y:S01]  /*6ad0*/  MUFU.EX2 R10, R10 ;  /* 0x0000000a000a7308 */ /* 0x000f220000000800 */
[----:B--2---:R-:W-:Y:S01]  /*6ae0*/  FADD.FTZ R9, R159, R0 ;  /* 0x000000009f097221 */ /* 0x004fe20000010000 */
[----:B---3--:R-:W-:Y:S01]  /*6af0*/  F2FP.BF16.F32.PACK_AB R157, R196, R159 ;  /* 0x0000009fc49d723e */ /* 0x008fe200000010ff */
[-C--:B------:R-:W-:Y:S01]  /*6b00*/  FMUL.FTZ R133, R133, R184.reuse ;  /* 0x000000b885857220 */ /* 0x080fe20000410000 */
[-C--:B------:R-:W-:Y:S01]  /*6b10*/  FMUL.FTZ R136, R136, R184.reuse ;  /* 0x000000b888887220 */ /* 0x080fe20000410000 */
[----:B------:R-:W-:Y:S01]  /*6b20*/  FADD.FTZ R0, R196, R9 ;  /* 0x00000009c4007221 */ /* 0x000fe20000010000 */
[-C--:B------:R-:W-:Y:S01]  /*6b30*/  FMUL.FTZ R137, R137, R184.reuse ;  /* 0x000000b889897220 */ /* 0x080fe20000410000 */
[-C--:B------:R-:W-:Y:S01]  /*6b40*/  FMUL.FTZ R140, R140, R184.reuse ;  /* 0x000000b88c8c7220 */ /* 0x080fe20000410000 */
[----:B------:R-:W2:Y:S01]  /*6b50*/  MUFU.EX2 R167, R167 ;  /* 0x000000a700a77308 */ /* 0x000ea20000000800 */
[----:B0-----:R-:W-:Y:S01]  /*6b60*/  FADD.FTZ R9, R163, R0 ;  /* 0x00000000a3097221 */ /* 0x001fe20000010000 */
[-C--:B------:R-:W-:Y:S01]  /*6b70*/  FMUL.FTZ R141, R141, R184.reuse ;  /* 0x000000b88d8d7220 */ /* 0x080fe20000410000 */
[-C--:B------:R-:W-:Y:S01]  /*6b80*/  FMUL.FTZ R144, R144, R184.reuse ;  /* 0x000000b890907220 */ /* 0x080fe20000410000 */
[-C--:B------:R-:W-:Y:S01]  /*6b90*/  FMUL.FTZ R145, R145, R184.reuse ;  /* 0x000000b891917220 */ /* 0x080fe20000410000 */
[-C--:B------:R-:W-:Y:S01]  /*6ba0*/  FMUL.FTZ R148, R148, R184.reuse ;  /* 0x000000b894947220 */ /* 0x080fe20000410000 */
[----:B------:R-:W-:Y:S01]  /*6bb0*/  FMUL.FTZ R149, R149, R184 ;  /* 0x000000b895957220 */ /* 0x000fe20000410000 */
[----:B------:R-:W-:Y:S01]  /*6bc0*/  F2FP.BF16.F32.PACK_AB R153, R188, R11 ;  /* 0x0000000bbc99723e */ /* 0x000fe200000010ff */
[----:B------:R-:W0:Y:S01]  /*6bd0*/  MUFU.EX2 R14, R175 ;  /* 0x000000af000e7308 */ /* 0x000e220000000800 */
[C---:B----4-:R-:W-:Y:S01]  /*6be0*/  FADD.FTZ R176, R10.reuse, R9 ;  /* 0x000000090ab07221 */ /* 0x050fe20000010000 */
[----:B------:R-:W-:Y:S01]  /*6bf0*/  F2FP.BF16.F32.PACK_AB R159, R10, R163 ;  /* 0x000000a30a9f723e */ /* 0x000fe200000010ff */
[-C--:B------:R-:W-:Y:S01]  /*6c00*/  FMUL.FTZ R26, R26, R20.reuse ;  /* 0x000000141a1a7220 */ /* 0x080fe20000410000 */
[----:B------:R-:W-:Y:S01]  /*6c10*/  F2FP.BF16.F32.PACK_AB R155, R192, R155 ;  /* 0x0000009bc09b723e */ /* 0x000fe200000010ff */
[-C--:B------:R-:W-:Y:S01]  /*6c20*/  FMUL.FTZ R27, R27, R20.reuse ;  /* 0x000000141b1b7220 */ /* 0x080fe20000410000 */
[-C--:B------:R-:W-:Y:S01]  /*6c30*/  FMUL.FTZ R30, R30, R20.reuse ;  /* 0x000000141e1e7220 */ /* 0x080fe20000410000 */
[-C--:B------:R-:W-:Y:S01]  /*6c40*/  FMUL.FTZ R31, R31, R20.reuse ;  /* 0x000000141f1f7220 */ /* 0x080fe20000410000 */
[----:B------:R3:W4:Y:S01]  /*6c50*/  MUFU.EX2 R165, R178 ;  /* 0x000000b200a57308 */ /* 0x0007220000000800 */
[----:B--2---:R-:W-:Y:S01]  /*6c60*/  FADD.FTZ R9, R167, R176 ;  /* 0x000000b0a7097221 */ /* 0x004fe20000010000 */
[----:B------:R-:W-:Y:S01]  /*6c70*/  F2FP.BF16.F32.PACK_AB R161, R190, R167 ;  /* 0x000000a7bea1723e */ /* 0x000fe200000010ff */
[-C--:B------:R-:W-:Y:S01]  /*6c80*/  FMUL.FTZ R34, R34, R20.reuse ;  /* 0x0000001422227220 */ /* 0x080fe20000410000 */
[-C--:B------:R-:W-:Y:S01]  /*6c90*/  FMUL.FTZ R35, R35, R20.reuse ;  /* 0x0000001423237220 */ /* 0x080fe20000410000 */
[----:B------:R-:W-:Y:S01]  /*6ca0*/  FADD.FTZ R176, R190, R9 ;  /* 0x00000009beb07221 */ /* 0x000fe20000010000 */
[-C--:B------:R-:W-:Y:S01]  /*6cb0*/  FMUL.FTZ R38, R38, R20.reuse ;  /* 0x0000001426267220 */ /* 0x080fe20000410000 */
[-C--:B------:R-:W-:Y:S01]  /*6cc0*/  FMUL.FTZ R39, R39, R20.reuse ;  /* 0x0000001427277220 */ /* 0x080fe20000410000 */
[----:B------:R-:W2:Y:S01]  /*6cd0*/  MUFU.EX2 R12, R179 ;  /* 0x000000b3000c7308 */ /* 0x000ea20000000800 */
[----:B------:R-:W-:Y:S01]  /*6ce0*/  FADD.FTZ R9, R13, R176 ;  /* 0x000000b00d097221 */ /* 0x000fe20000010000 */
[----:B0-----:R-:W-:Y:S01]  /*6cf0*/  F2FP.BF16.F32.PACK_AB R163, R14, R13 ;  /* 0x0000000d0ea3723e */ /* 0x001fe200000010ff */
[-C--:B------:R-:W-:Y:S01]  /*6d00*/  FMUL.FTZ R42, R42, R20.reuse ;  /* 0x000000142a2a7220 */ /* 0x080fe20000410000 */
[-C--:B------:R-:W-:Y:S01]  /*6d10*/  FMUL.FTZ R43, R43, R20.reuse ;  /* 0x000000142b2b7220 */ /* 0x080fe20000410000 */
[----:B---3--:R-:W-:Y:S01]  /*6d20*/  FADD.FTZ R178, R14, R9 ;  /* 0x000000090eb27221 */ /* 0x008fe20000010000 */
[-C--:B------:R-:W-:Y:S01]  /*6d30*/  FMUL.FTZ R46, R46, R20.reuse ;  /* 0x000000142e2e7220 */ /* 0x080fe20000410000 */
[-C--:B------:R-:W-:Y:S01]  /*6d40*/  FMUL.FTZ R47, R47, R20.reuse ;  /* 0x000000142f2f7220 */ /* 0x080fe20000410000 */
[----:B------:R-:W0:Y:S01]  /*6d50*/  MUFU.EX2 R182, R182 ;  /* 0x000000b600b67308 */ /* 0x000e220000000800 */
[----:B----4-:R-:W-:Y:S01]  /*6d60*/  FADD.FTZ R9, R165, R178 ;  /* 0x000000b2a5097221 */ /* 0x010fe20000010000 */
[-C--:B------:R-:W-:Y:S01]  /*6d70*/  FMUL.FTZ R50, R50, R20.reuse ;  /* 0x0000001432327220 */ /* 0x080fe20000410000 */
[-C--:B------:R-:W-:Y:S01]  /*6d80*/  FMUL.FTZ R51, R51, R20.reuse ;  /* 0x0000001433337220 */ /* 0x080fe20000410000 */
[-C--:B------:R-:W-:Y:S01]  /*6d90*/  FMUL.FTZ R54, R54, R20.reuse ;  /* 0x0000001436367220 */ /* 0x080fe20000410000 */
[-C--:B------:R-:W-:Y:S01]  /*6da0*/  FMUL.FTZ R55, R55, R20.reuse ;  /* 0x0000001437377220 */ /* 0x080fe20000410000 */
[-C--:B------:R-:W-:Y:S01]  /*6db0*/  FMUL.FTZ R58, R58, R20.reuse ;  /* 0x000000143a3a7220 */ /* 0x080fe20000410000 */
[-C--:B------:R-:W-:Y:S01]  /*6dc0*/  FMUL.FTZ R59, R59, R20.reuse ;  /* 0x000000143b3b7220 */ /* 0x080fe20000410000 */
[----:B------:R-:W3:Y:S01]  /*6dd0*/  MUFU.EX2 R183, R183 ;  /* 0x000000b700b77308 */ /* 0x000ee20000000800 */
[C---:B--2---:R-:W-:Y:S01]  /*6de0*/  FADD.FTZ R9, R12.reuse, R9 ;  /* 0x000000090c097221 */ /* 0x044fe20000010000 */
[----:B------:R-:W-:Y:S01]  /*6df0*/  F2FP.BF16.F32.PACK_AB R165, R12, R165 ;  /* 0x000000a50ca5723e */ /* 0x000fe200000010ff */
[-C--:B------:R-:W-:Y:S01]  /*6e00*/  FMUL.FTZ R62, R62, R20.reuse ;  /* 0x000000143e3e7220 */ /* 0x080fe20000410000 */
[-C--:B------:R-:W-:Y:S01]  /*6e10*/  FMUL.FTZ R63, R63, R20.reuse ;  /* 0x000000143f3f7220 */ /* 0x080fe20000410000 */
[-C--:B------:R-:W-:Y:S01]  /*6e20*/  FMUL.FTZ R66, R66, R20.reuse ;  /* 0x0000001442427220 */ /* 0x080fe20000410000 */
        /* <DEDUP_REMOVED lines=19> */
[----:B--2---:R-:W-:Y:S01]  /*6f60*/  FADD.FTZ R9, R169, R180 ;  /* 0x000000b4a9097221 */ /* 0x004fe20000010000 */
[-C--:B------:R-:W-:Y:S01]  /*6f70*/  FMUL.FTZ R94, R94, R20.reuse ;  /* 0x000000145e5e7220 */ /* 0x080fe20000410000 */
[-C--:B------:R-:W-:Y:S01]  /*6f80*/  FMUL.FTZ R95, R95, R20.reuse ;  /* 0x000000145f5f7220 */ /* 0x080fe20000410000 */
[-C--:B------:R-:W-:Y:S01]  /*6f90*/  FMUL.FTZ R98, R98, R20.reuse ;  /* 0x0000001462627220 */ /* 0x080fe20000410000 */
[-C--:B------:R-:W-:Y:S01]  /*6fa0*/  FMUL.FTZ R99, R99, R20.reuse ;  /* 0x0000001463637220 */ /* 0x080fe20000410000 */
[-C--:B------:R-:W-:Y:S01]  /*6fb0*/  FMUL.FTZ R102, R102, R20.reuse ;  /* 0x0000001466667220 */ /* 0x080fe20000410000 */
[-C--:B------:R-:W-:Y:S01]  /*6fc0*/  FMUL.FTZ R103, R103, R20.reuse ;  /* 0x0000001467677220 */ /* 0x080fe20000410000 */
[----:B------:R-:W2:Y:S01]  /*6fd0*/  MUFU.EX2 R176, R191 ;  /* 0x000000bf00b07308 */ /* 0x000ea20000000800 */
        /* <DEDUP_REMOVED lines=32> */
[C---:B---3--:R-:W-:Y:S01]  /*71e0*/  FADD.FTZ R10, R178.reuse, R9 ;  /* 0x00000009b20a7221 */ /* 0x048fe20000010000 */
[----:B------:R-:W-:Y:S01]  /*71f0*/  F2FP.BF16.F32.PACK_AB R173, R178, R173 ;  /* 0x000000adb2ad723e */ /* 0x000fe200000010ff */
[-C--:B------:R-:W-:Y:S01]  /*7200*/  FMUL.FTZ R150, R150, R20.reuse ;  /* 0x0000001496967220 */ /* 0x080fe20000410000 */
[----:B------:R-:W-:Y:S01]  /*7210*/  FMUL.FTZ R151, R151, R20 ;  /* 0x0000001497977220 */ /* 0x000fe20000410000 */
[----:B--2---:R-:W-:-:S04]  /*7220*/  FADD.FTZ R9, R175, R10 ;  /* 0x0000000aaf097221 */ /* 0x004fc80000010000 */
[C---:B0-----:R-:W-:Y:S01]  /*7230*/  FADD.FTZ R0, R180.reuse, R9 ;  /* 0x00000009b4007221 */ /* 0x041fe20000010000 */
[----:B------:R-:W-:Y:S01]  /*7240*/  F2FP.BF16.F32.PACK_AB R175, R180, R175 ;  /* 0x000000afb4af723e */ /* 0x000fe200000010ff */
[----:B------:R-:W-:Y:S06]  /*7250*/  @!P0 BRA `(.L_x_1918) ;  /* 0x0000000000048947 */ /* 0x000fec0003800000 */
[----:B------:R-:W-:Y:S01]  /*7260*/  BPT.TRAP 0x1 ;  /* 0x000000040000795c */ /* 0x000fe20000300000 */
.L_x_1918:
[----:B------:R0:W2:Y:S01]  /*7270*/  SYNCS.PHASECHK.TRANS64.TRYWAIT P1, [UR25+0x22850], R8 ;  /* 0x02285008ff0075a7 */ /* 0x0000a20008020159 */
[----:B------:R-:W-:Y:S05]  /*7280*/  @!P0 BRA `(.L_x_1919) ;  /* 0x0000000000048947 */ /* 0x000fea0003800000 */
[----:B------:R-:W-:Y:S01]  /*7290*/  BPT.TRAP 0x1 ;  /* 0x000000040000795c */ /* 0x000fe20000300000 */
.L_x_1919:
[----:B------:R-:W-:Y:S01]  /*72a0*/  VIADD R9, R215, 0x8 ;  /* 0x00000008d7097836 */ /* 0x000fe20000000000 */
[----:B--2---:R-:W-:Y:S06]  /*72b0*/  @P1 BRA `(.L_x_1920) ;  /* 0x0000000000081947 */ /* 0x004fec0003800000 */
[----:B------:R-:W2:Y:S02]  /*72c0*/  SYNCS.PHASECHK.TRANS64.TRYWAIT P1, [UR25+0x22850], R8 ;  /* 0x02285008ff0075a7 */ /* 0x000ea40008020159 */
[----:B--2---:R-:W-:Y:S05]  /*72d0*/  @!P1 BRA `(.L_x_1921) ;  /* 0x000000c800849947 */ /* 0x004fea0003800000 */
.L_x_1920:
        /* <DEDUP_REMOVED lines=37> */
[----:B---3--:R-:W-:Y:S05]  /*7530*/  @!P0 BRA `(.L_x_1922) ;  /* 0x0000000000048947 */ /* 0x008fea0003800000 */
[----:B------:R-:W-:Y:S01]  /*7540*/  BPT.TRAP 0x1 ;  /* 0x000000040000795c */ /* 0x000fe20000300000 */
.L_x_1922:
[----:B------:R-:W-:Y:S01]  /*7550*/  UIADD3 UR25, UR25, 0x22860, URZ ;  /* 0x0002286019197890 */ /* 0x000fe2000fffe03f */
[C---:B------:R-:W-:Y:S01]  /*7560*/  ISETP.GT.AND P1, PT, R7.reuse, UR24, PT ;  /* 0x0000001807007c0c */ /* 0x040fe2000bf24270 */
[----:B------:R-:W-:Y:S02]  /*7570*/  VIADD R7, R7, 0xffffffff ;  /* 0xffffffff07077836 */ /* 0x000fe40000000000 */
[----:B------:R-:W-:Y:S01]  /*7580*/  UPRMT UR25, UR26, 0x654, UR25 ;  /* 0x000006541a197896 */ /* 0x000fe20008000019 */
[----:B------:R-:W-:Y:S02]  /*7590*/  IMAD.MOV.U32 R10, RZ, RZ, R5 ;  /* 0x000000ffff0a7224 */ /* 0x000fe400078e0005 */
[----:B------:R-:W-:-:S06]  /*75a0*/  IMAD.MOV.U32 R9, RZ, RZ, R4 ;  /* 0x000000ffff097224 */ /* 0x000fcc00078e0004 */
[----:B------:R-:W-:Y:S01]  /*75b0*/  SYNCS.ARRIVE.TRANS64.RED.A1T0 RZ, [UR25], RZ ;  /* 0x000000ffffff79a7 */ /* 0x000fe20008100419 */
[----:B------:R-:W-:Y:S05]  /*75c0*/  @P1 BRA `(.L_x_1923) ;  /* 0xffffffd000141947 */ /* 0x000fea000383ffff */
.L_x_1904:
[----:B------:R-:W-:Y:S01]  /*75d0*/  ISETP.NE.AND P2, PT, R205, 0x1, PT ;  /* 0x00000001cd00780c */ /* 0x000fe20003f45270 */
[----:B------:R-:W-:Y:S01]  /*75e0*/  UIADD3 UR10, UR41, 0x7f, URZ ;  /* 0x0000007f290a7890 */ /* 0x000fe2000fffe03f */
[----:B------:R-:W-:Y:S02]  /*75f0*/  IADD3 R9, R17, 0x1, -R6 ;  /* 0x0000000111097810 */ /* 0x000fe40007ffe806 */
[----:B------:R-:W-:-:S09]  /*7600*/  LOP3.LUT P1, RZ, R16, 0x80000, RZ, 0xc0, !PT ;  /* 0x0008000010ff7812 */ /* 0x000fd2000782c0ff */
[----:B0-2---:R-:W0:Y:S08]  /*7610*/  @P2 LDC R8, c[0x0][0x44c] ;  /* 0x00011300ff082b82 */ /* 0x005e300000000800 */
[----:B------:R-:W2:Y:S01]  /*7620*/  @P2 LDC R11, c[0x0][0x450] ;  /* 0x00011400ff0b2b82 */ /* 0x000ea20000000800 */
[----:B0-----:R-:W-:-:S04]  /*7630*/  @P2 IMAD.HI.U32 R10, R8, UR10, RZ ;  /* 0x0000000a080a2c27 */ /* 0x001fc8000f8e00ff */
[----:B------:R-:W-:Y:S01]  /*7640*/  IMAD.U32 R8, RZ, RZ, UR10 ;  /* 0x0000000aff087e24 */ /* 0x000fe2000f8e00ff */
[----:B--2---:R-:W-:-:S05]  /*7650*/  @P2 SHF.R.U32.HI R8, RZ, R11, R10 ;  /* 0x0000000bff082219 */ /* 0x004fca000001160a */
[----:B------:R-:W-:-:S04]  /*7660*/  IMAD.IADD R8, R9, 0x1, R8 ;  /* 0x0000000109087824 */ /* 0x000fc800078e0208 */
[----:B------:R-:W-:-:S05]  /*7670*/  VIADD R6, R8, -UR7 ;  /* 0x8000000708067c36 */ /* 0x000fca0008000000 */
[----:B------:R-:W-:Y:S01]  /*7680*/  R2UR UR14, R6 ;  /* 0x00000000060e72ca */ /* 0x000fe200000e0000 */
[----:B------:R-:W-:-:S14]  /*7690*/  @!P1 BRA `(.L_x_1924) ;  /* 0x0000000000509947 */ /* 0x000fdc0003800000 */
[----:B------:R-:W-:-:S13]  /*76a0*/  R2UR UR7, R8 ;  /* 0x00000000080772ca */ /* 0x000fda00000e0000 */
[----:B------:R-:W-:-:S06]  /*76b0*/  UISETP.GT.AND UP0, UPT, UR7, -0x1, UPT ;  /* 0xffffffff0700788c */ /* 0x000fcc000bf04270 */
[----:B------:R-:W-:-:S13]  /*76c0*/  PLOP3.LUT P1, PT, PT, PT, UP0, 0x80, 0x0 ;  /* 0x000000000000781c */ /* 0x000fda0003f2f008 */
[----:B------:R-:W-:Y:S05]  /*76d0*/  @P1 BRA `(.L_x_1925) ;  /* 0x0000000000201947 */ /* 0x000fea0003800000 */
[----:B------:R-:W-:Y:S01]  /*76e0*/  ULDC UR15, c[0x0][0x9e4] ;  /* 0x00027900000f7ab9 */ /* 0x000fe20000000800 */
[----:B------:R-:W-:Y:S02]  /*76f0*/  ULOP3.LUT UR7, URZ, UR7, URZ, 0x33, !UPT ;  /* 0x000000073f077292 */ /* 0x000fe4000f8e333f */
[----:B------:R-:W-:-:S11]  /*7700*/  UISETP.NE.AND UP0, UPT, UR15, 0x1, UPT ;  /* 0x000000010f00788c */ /* 0x000fd6000bf05270 */
[----:B------:R-:W-:Y:S02]  /*7710*/  @UP0 ULDC.64 UR18, c[0x0][0x9e8] ;  /* 0x00027a0000120ab9 */ /* 0x000fe40000000a00 */
[----:B------:R-:W-:-:S04]  /*7720*/  UIMAD.WIDE.U32 UR10, UR7, UR18, URZ ;  /* 0x00000012070a72a5 */ /* 0x000fc8000f8e003f */
[----:B------:R-:W-:-:S04]  /*7730*/  @UP0 USHF.R.U32.HI UR7, URZ, UR19, UR11 ;  /* 0x000000133f070299 */ /* 0x000fc8000801160b */
[----:B------:R-:W-:Y:S01]  /*7740*/  ULOP3.LUT UR7, URZ, UR7, URZ, 0x33, !UPT ;  /* 0x000000073f077292 */ /* 0x000fe2000f8e333f */
[----:B------:R-:W-:Y:S11]  /*7750*/  BRA `(.L_x_1926) ;  /* 0x0000000000147947 */ /* 0x000ff60003800000 */
.L_x_1925:
[----:B------:R-:W-:Y:S02]  /*7760*/  ULDC UR15, c[0x0][0x9e4] ;  /* 0x00027900000f7ab9 */ /* 0x000fe40000000800 */
[----:B------:R-:W-:-:S11]  /*7770*/  UISETP.NE.AND UP0, UPT, UR15, 0x1, UPT ;  /* 0x000000010f00788c */ /* 0x000fd6000bf05270 */
[----:B------:R-:W-:Y:S02]  /*7780*/  @UP0 ULDC.64 UR18, c[0x0][0x9e8] ;  /* 0x00027a0000120ab9 */ /* 0x000fe40000000a00 */
[----:B------:R-:W-:-:S04]  /*7790*/  UIMAD.WIDE.U32 UR10, UR7, UR18, URZ ;  /* 0x00000012070a72a5 */ /* 0x000fc8000f8e003f */
[----:B------:R-:W-:-:S12]  /*77a0*/  @UP0 USHF.R.U32.HI UR7, URZ, UR19, UR11 ;  /* 0x000000133f070299 */ /* 0x000fd8000801160b */
.L_x_1926:
[----:B------:R-:W-:-:S04]  /*77b0*/  UIMAD UR7, UR7, UR15, URZ ;  /* 0x0000000f070772a4 */ /* 0x000fc8000f8e023f */
[----:B------:R-:W-:-:S04]  /*77c0*/  UISETP.LT.AND UP0, UPT, UR14, UR7, UPT ;  /* 0x000000070e00728c */ /* 0x000fc8000bf01270 */
[----:B------:R-:W-:-:S12]  /*77d0*/  USEL UR14, UR14, UR7, !UP0 ;  /* 0x000000070e0e7287 */ /* 0x000fd8000c000000 */
.L_x_1924:
[----:B------:R-:W-:-:S04]  /*77e0*/  UIADD3 UR10, UR14, 0x5f, URZ ;  /* 0x0000005f0e0a7890 */ /* 0x000fc8000fffe03f */
        /* <DEDUP_REMOVED lines=9> */
[----:B------:R-:W-:Y:S02]  /*7880*/  IMAD.MOV.U32 R11, RZ, RZ, R4 ;  /* 0x000000ffff0b7224 */ /* 0x000fe400078e0004 */
[----:B------:R-:W-:-:S07]  /*7890*/  IMAD.MOV.U32 R8, RZ, RZ, R7 ;  /* 0x000000ffff087224 */ /* 0x000fce00078e0007 */
.L_x_1938:
[----:B------:R-:W-:Y:S01]  /*78a0*/  UIADD3 UR38, UR38, 0x1, URZ ;  /* 0x0000000126267890 */ /* 0x000fe2000fffe03f */
[C---:B------:R-:W-:Y:S01]  /*78b0*/  ISETP.GT.AND P1, PT, R8.reuse, UR7, PT ;  /* 0x0000000708007c0c */ /* 0x040fe2000bf24270 */
[----:B------:R-:W-:Y:S02]  /*78c0*/  VIADD R8, R8, 0xffffffff ;  /* 0xffffffff08087836 */ /* 0x000fe40000000000 */
[----:B------:R-:W-:-:S04]  /*78d0*/  UISETP.NE.AND UP0, UPT, UR38, 0x2, UPT ;  /* 0x000000022600788c */ /* 0x000fc8000bf05270 */
[----:B------:R-:W-:Y:S02]  /*78e0*/  USEL UR10, URZ, 0x1, UP0 ;  /* 0x000000013f0a7887 */ /* 0x000fe40008000000 */
[----:B------:R-:W-:Y:S02]  /*78f0*/  USEL UR38, UR38, URZ, UP0 ;  /* 0x0000003f26267287 */ /* 0x000fe40008000000 */
[----:B------:R-:W-:Y:S01]  /*7900*/  ULOP3.LUT UR37, UR37, UR10, URZ, 0x3c, !UPT ;  /* 0x0000000a25257292 */ /* 0x000fe2000f8e3c3f */
[----:B0-2---:R-:W-:Y:S11]  /*7910*/  @!P0 BRA `(.L_x_1928) ;  /* 0x0000000000048947 */ /* 0x005ff60003800000 */
[----:B------:R-:W-:Y:S01]  /*7920*/  BPT.TRAP 0x1 ;  /* 0x000000040000795c */ /* 0x000fe20000300000 */
.L_x_1928:
        /* <DEDUP_REMOVED lines=9> */
.L_x_1929:
[----:B--2---:R-:W-:Y:S05]  /*79c0*/  @P2 BRA `(.L_x_1930) ;  /* 0x0000000000082947 */ /* 0x004fea0003800000 */
[----:B------:R-:W2:Y:S02]  /*79d0*/  SYNCS.PHASECHK.TRANS64.TRYWAIT P2, [UR25+0x22830], R6 ;  /* 0x02283006ff0075a7 */ /* 0x000ea40008040159 */
[----:B--2---:R-:W-:Y:S05]  /*79e0*/  @!P2 BRA `(.L_x_1931) ;  /* 0x000000c000d8a947 */ /* 0x004fea0003800000 */
.L_x_1930:
        /* <DEDUP_REMOVED lines=26> */
.L_x_1932:
[----:B------:R-:W-:Y:S01]  /*7b90*/  FMNMX.FTZ R4, R152, R11, !PT ;  /* 0x0000000b98047209 */ /* 0x000fe20007810000 */
[----:B------:R-:W-:Y:S01]  /*7ba0*/  UIADD3 UR10, UR25, 0x22840, URZ ;  /* 0x00022840190a7890 */ /* 0x000fe2000fffe03f */
[----:B------:R-:W-:Y:S02]  /*7bb0*/  FMNMX.FTZ R12, R154, R9, !PT ;  /* 0x000000099a0c7209 */ /* 0x000fe40007810000 */
[----:B------:R-:W-:Y:S01]  /*7bc0*/  FMNMX.FTZ R5, R153, R4, !PT ;  /* 0x0000000499057209 */ /* 0x000fe20007810000 */
[----:B------:R-:W-:-:S03]  /*7bd0*/  UPRMT UR10, UR24, 0x654, UR10 ;  /* 0x00000654180a7896 */ /* 0x000fc6000800000a */
[----:B------:R-:W-:-:S04]  /*7be0*/  FMNMX.FTZ R4, R156, R5, !PT ;  /* 0x000000059c047209 */ /* 0x000fc80007810000 */
[----:B------:R-:W-:Y:S02]  /*7bf0*/  FMNMX.FTZ R5, R157, R4, !PT ;  /* 0x000000049d057209 */ /* 0x000fe40007810000 */
[----:B------:R-:W-:Y:S02]  /*7c00*/  SYNCS.ARRIVE.TRANS64.RED.A1T0 RZ, [UR10], RZ ;  /* 0x000000ffffff79a7 */ /* 0x000fe4000810040a */
        /* <DEDUP_REMOVED lines=20> */
[----:B------:R-:W2:Y:S02]  /*7d50*/  SHFL.BFLY PT, R4, R5, 0x2, 0x1f ;  /* 0x0c401f0005047f89 */ /* 0x000ea400000e0000 */
[----:B--2---:R-:W-:Y:S02]  /*7d60*/  FMNMX.FTZ R13, R5, R4, !PT ;  /* 0x00000004050d7209 */ /* 0x004fe40007810000 */
[----:B------:R-:W-:-:S03]  /*7d70*/  FMNMX.FTZ R5, R155, R12, !PT ;  /* 0x0000000c9b057209 */ /* 0x000fc60007810000 */
[----:B------:R-:W2:Y:S01]  /*7d80*/  SHFL.BFLY PT, R4, R13, 0x1, 0x1f ;  /* 0x0c201f000d047f89 */ /* 0x000ea200000e0000 */
[----:B------:R-:W-:-:S04]  /*7d90*/  FMNMX.FTZ R12, R158, R5, !PT ;  /* 0x000000059e0c7209 */ /* 0x000fc80007810000 */
[----:B------:R-:W-:-:S04]  /*7da0*/  FMNMX.FTZ R5, R159, R12, !PT ;  /* 0x0000000c9f057209 */ /* 0x000fc80007810000 */
[----:B------:R-:W-:-:S04]  /*7db0*/  FMNMX.FTZ R12, R162, R5, !PT ;  /* 0x00000005a20c7209 */ /* 0x000fc80007810000 */
[----:B------:R-:W-:-:S04]  /*7dc0*/  FMNMX.FTZ R5, R163, R12, !PT ;  /* 0x0000000ca3057209 */ /* 0x000fc80007810000 */
[----:B------:R-:W-:-:S04]  /*7dd0*/  FMNMX.FTZ R12, R166, R5, !PT ;  /* 0x00000005a60c7209 */ /* 0x000fc80007810000 */
[----:B------:R-:W-:Y:S02]  /*7de0*/  FMNMX.FTZ R5, R167, R12, !PT ;  /* 0x0000000ca7057209 */ /* 0x000fe40007810000 */
[----:B--2---:R-:W-:Y:S02]  /*7df0*/  FMNMX.FTZ R4, R13, R4, !PT ;  /* 0x000000040d047209 */ /* 0x004fe40007810000 */
[----:B------:R-:W-:-:S03]  /*7e00*/  FMNMX.FTZ R12, R170, R5, !PT ;  /* 0x00000005aa0c7209 */ /* 0x000fc60007810000 */
[C---:B------:R-:W-:Y:S01]  /*7e10*/  FADD.FTZ R7, -R4.reuse, R11 ;  /* 0x0000000b04077221 */ /* 0x040fe20000010100 */
[----:B------:R-:W-:Y:S01]  /*7e20*/  FMNMX.FTZ R5, R171, R12, !PT ;  /* 0x0000000cab057209 */ /* 0x000fe20007810000 */
[----:B------:R-:W-:Y:S02]  /*7e30*/  FMUL.FTZ R10, R4, UR6 ;  /* 0x00000006040a7c20 */ /* 0x000fe40008410000 */
        /* <DEDUP_REMOVED lines=18> */
[----:B------:R-:W2:Y:S01]  /*7f60*/  MUFU.EX2 R152, R152 ;  /* 0x0000009800987308 */ /* 0x000ea20000000800 */
        /* <DEDUP_REMOVED lines=15> */
[----:B------:R-:W4:Y:S01]  /*8060*/  MUFU.EX2 R20, R20 ;  /* 0x0000001400147308 */ /* 0x000f220000000800 */
[----:B--2---:R-:W-:Y:S01]  /*8070*/  FFMA.FTZ R2, R7, R2, R152 ;  /* 0x0000000207027223 */ /* 0x004fe20000010098 */
[--C-:B------:R-:W-:Y:S01]  /*8080*/  FFMA.FTZ R196, R196, UR6, -R10.reuse ;  /* 0x00000006c4c47c23 */ /* 0x100fe2000801080a */
[----:B------:R-:W-:Y:S01]  /*8090*/  FMNMX.FTZ R5, R191, R12, !PT ;  /* 0x0000000cbf057209 */ /* 0x000fe20007810000 */
[-C--:B------:R-:W-:Y:S01]  /*80a0*/  FMUL.FTZ R24, R24, R7.reuse ;  /* 0x0000000718187220 */ /* 0x080fe20000410000 */
[-C--:B------:R-:W-:Y:S01]  /*80b0*/  FMUL.FTZ R25, R25, R7.reuse ;  /* 0x0000000719197220 */ /* 0x080fe20000410000 */
[----:B------:R-:W-:Y:S01]  /*80c0*/  FMUL.FTZ R28, R28, R7 ;  /* 0x000000071c1c7220 */ /* 0x000fe20000410000 */
[----:B------:R-:W-:Y:S01]  /*80d0*/  FMNMX.FTZ R12, R194, R5, !PT ;  /* 0x00000005c20c7209 */ /* 0x000fe20007810000 */
[----:B------:R-:W-:Y:S01]  /*80e0*/  MUFU.EX2 R153, R153 ;  /* 0x0000009900997308 */ /* 0x000fe20000000800 */
[----:B---3--:R-:W-:Y:S01]  /*80f0*/  F2FP.BF16.F32.PACK_AB R152, R21, R152 ;  /* 0x000000981598723e */ /* 0x008fe200000010ff */
        /* <DEDUP_REMOVED lines=14> */
[----:B------:R-:W2:Y:S01]  /*81e0*/  SHFL.BFLY PT, R5, R12, 0x2, 0x1f ;  /* 0x0c401f000c057f89 */ /* 0x000ea200000e0000 */
        /* <DEDUP_REMOVED lines=23> */
[----:B--2---:R-:W-:Y:S01]  /*8360*/  FMNMX.FTZ R11, R12, R5, !PT ;  /* 0x000000050c0b7209 */ /* 0x004fe20007810000 */
[--C-:B------:R-:W-:Y:S01]  /*8370*/  FFMA.FTZ R12, R188, UR6, -R10.reuse ;  /* 0x00000006bc0c7c23 */ /* 0x100fe2000801080a */
[----:B------:R-:W-:Y:S01]  /*8380*/  MUFU.EX2 R160, R160 ;  /* 0x000000a000a07308 */ /* 0x000fe20000000800 */
[----:B------:R-:W-:Y:S01]  /*8390*/  FFMA.FTZ R10, R197, UR6, -R10 ;  /* 0x00000006c50a7c23 */ /* 0x000fe2000801080a */
[-C--:B------:R-:W-:Y:S01]  /*83a0*/  FMUL.FTZ R89, R89, R7.reuse ;  /* 0x0000000759597220 */ /* 0x080fe20000410000 */
[----:B------:R-:W2:Y:S01]  /*83b0*/  SHFL.BFLY PT, R180, R11, 0x1, 0x1f ;  /* 0x0c201f000bb47f89 */ /* 0x000ea200000e0000 */
        /* <DEDUP_REMOVED lines=23> */
[----:B--2---:R-:W-:Y:S01]  /*8530*/  FMNMX.FTZ R5, R11, R180, !PT ;  /* 0x000000b40b057209 */ /* 0x004fe20007810000 */
[-C--:B------:R-:W-:Y:S01]  /*8540*/  FMUL.FTZ R132, R132, R7.reuse ;  /* 0x0000000784847220 */ /* 0x080fe20000410000 */
[-C--:B------:R-:W-:Y:S01]  /*8550*/  FMUL.FTZ R133, R133, R7.reuse ;  /* 0x0000000785857220 */ /* 0x080fe20000410000 */
[-C--:B------:R-:W-:Y:S01]  /*8560*/  FMUL.FTZ R136, R136, R7.reuse ;  /* 0x0000000788887220 */ /* 0x080fe20000410000 */
[-C--:B------:R-:W-:Y:S01]  /*8570*/  FMUL.FTZ R137, R137, R7.reuse ;  /* 0x0000000789897220 */ /* 0x080fe20000410000 */
[C---:B------:R-:W-:Y:S01]  /*8580*/  FADD.FTZ R9, -R5.reuse, R9 ;  /* 0x0000000905097221 */ /* 0x040fe20000010100 */
[----:B------:R-:W-:Y:S01]  /*8590*/  FMUL.FTZ R192, R5, UR6 ;  /* 0x0000000605c07c20 */ /* 0x000fe20008410000 */
[----:B------:R-:W-:Y:S01]  /*85a0*/  MUFU.EX2 R164, R164 ;  /* 0x000000a400a47308 */ /* 0x000fe20000000800 */
[-C--:B------:R-:W-:Y:S01]  /*85b0*/  FMUL.FTZ R140, R140, R7.reuse ;  /* 0x000000078c8c7220 */ /* 0x080fe20000410000 */
[----:B------:R-:W-:Y:S01]  /*85c0*/  FMUL.FTZ R9, R9, UR6 ;  /* 0x0000000609097c20 */ /* 0x000fe20008410000 */
        /* <DEDUP_REMOVED lines=11> */
[----:B------:R-:W-:Y:S01]  /*8680*/  FFMA.FTZ R167, R179, UR6, -R192 ;  /* 0x00000006b3a77c23 */ /* 0x000fe200080108c0 */
[----:B------:R-:W-:Y:S01]  /*8690*/  FADD.FTZ R175, R21, R2 ;  /* 0x0000000215af7221 */ /* 0x000fe20000010000 */
[----:B------:R-:W2:Y:S01]  /*86a0*/  MUFU.EX2 R180, R180 ;  /* 0x000000b400b47308 */ /* 0x000ea20000000800 */
[--C-:B------:R-:W-:Y:S01]  /*86b0*/  FFMA.FTZ R171, R171, UR6, -R192.reuse ;  /* 0x00000006abab7c23 */ /* 0x100fe200080108c0 */
[--C-:B------:R-:W-:Y:S01]  /*86c0*/  FFMA.FTZ R163, R174, UR6, -R192.reuse ;  /* 0x00000006aea37c23 */ /* 0x100fe200080108c0 */
[----:B----4-:R-:W-:Y:S01]  /*86d0*/  FADD.FTZ R2, R20, R175 ;  /* 0x000000af14027221 */ /* 0x010fe20000010000 */
[--C-:B------:R-:W-:Y:S01]  /*86e0*/  FFMA.FTZ R175, R183, UR6, -R192.reuse ;  /* 0x00000006b7af7c23 */ /* 0x100fe200080108c0 */
[--C-:B------:R-:W-:Y:S01]  /*86f0*/  FFMA.FTZ R166, R178, UR6, -R192.reuse ;  /* 0x00000006b2a67c23 */ /* 0x100fe200080108c0 */
[--C-:B------:R-:W-:Y:S01]  /*8700*/  FFMA.FTZ R182, R182, UR6, -R192.reuse ;  /* 0x00000006b6b67c23 */ /* 0x100fe200080108c0 */
[--C-:B------:R-:W-:Y:S01]  /*8710*/  FFMA.FTZ R190, R190, UR6, -R192.reuse ;  /* 0x00000006bebe7c23 */ /* 0x100fe200080108c0 */
[----:B------:R-:W3:Y:S01]  /*8720*/  MUFU.EX2 R155, R155 ;  /* 0x0000009b009b7308 */ /* 0x000ee20000000800 */
[--C-:B------:R-:W-:Y:S01]  /*8730*/  FFMA.FTZ R191, R191, UR6, -R192.reuse ;  /* 0x00000006bfbf7c23 */ /* 0x100fe200080108c0 */
[--C-:B------:R-:W-:Y:S01]  /*8740*/  FFMA.FTZ R194, R194, UR6, -R192.reuse ;  /* 0x00000006c2c27c23 */ /* 0x100fe200080108c0 */
[--C-:B------:R-:W-:Y:S01]  /*8750*/  FFMA.FTZ R195, R195, UR6, -R192.reuse ;  /* 0x00000006c3c37c23 */ /* 0x100fe200080108c0 */
[----:B------:R-:W-:Y:S01]  /*8760*/  FFMA.FTZ R198, R198, UR6, -R192 ;  /* 0x00000006c6c67c23 */ /* 0x000fe200080108c0 */
[-C--:B------:R-:W-:Y:S01]  /*8770*/  FMUL.FTZ R141, R141, R7.reuse ;  /* 0x000000078d8d7220 */ /* 0x080fe20000410000 */
[-C--:B------:R-:W-:Y:S01]  /*8780*/  FMUL.FTZ R144, R144, R7.reuse ;  /* 0x0000000790907220 */ /* 0x080fe20000410000 */
[-C--:B------:R-:W-:Y:S01]  /*8790*/  FMUL.FTZ R145, R145, R7.reuse ;  /* 0x0000000791917220 */ /* 0x080fe20000410000 */
[----:B------:R-:W4:Y:S01]  /*87a0*/  MUFU.EX2 R184, R184 ;  /* 0x000000b800b87308 */ /* 0x000f220000000800 */
[----:B--2---:R-:W-:Y:S01]  /*87b0*/  FFMA.FTZ R154, R9, R0, R180 ;  /* 0x00000000099a7223 */ /* 0x004fe200000100b4 */
[-C--:B------:R-:W-:Y:S01]  /*87c0*/  FMUL.FTZ R148, R148, R7.reuse ;  /* 0x0000000794947220 */ /* 0x080fe20000410000 */
[----:B------:R-:W-:Y:S01]  /*87d0*/  FMUL.FTZ R149, R149, R7 ;  /* 0x0000000795957220 */ /* 0x000fe20000410000 */
[-C--:B------:R-:W-:Y:S01]  /*87e0*/  FMUL.FTZ R26, R26, R9.reuse ;  /* 0x000000091a1a7220 */ /* 0x080fe20000410000 */
[-C--:B------:R-:W-:Y:S01]  /*87f0*/  FMUL.FTZ R27, R27, R9.reuse ;  /* 0x000000091b1b7220 */ /* 0x080fe20000410000 */
[-C--:B------:R-:W-:Y:S01]  /*8800*/  FMUL.FTZ R30, R30, R9.reuse ;  /* 0x000000091e1e7220 */ /* 0x080fe20000410000 */
[-C--:B------:R-:W-:Y:S01]  /*8810*/  FMUL.FTZ R31, R31, R9.reuse ;  /* 0x000000091f1f7220 */ /* 0x080fe20000410000 */
[----:B------:R-:W2:Y:S01]  /*8820*/  MUFU.EX2 R189, R189 ;  /* 0x000000bd00bd7308 */ /* 0x000ea20000000800 */
        /* <DEDUP_REMOVED lines=8> */
[----:B----4-:R-:W-:Y:S01]  /*88b0*/  FADD.FTZ R154, R184, R179 ;  /* 0x000000b3b89a7221 */ /* 0x010fe20000010000 */
[----:B------:R-:W-:Y:S01]  /*88c0*/  FADD.FTZ R179, R153, R2 ;  /* 0x0000000299b37221 */ /* 0x000fe20000010000 */
[----:B------:R-:W-:Y:S01]  /*88d0*/  FFMA.FTZ R2, R186, UR6, -R192 ;  /* 0x00000006ba027c23 */ /* 0x000fe200080108c0 */
[-C--:B------:R-:W-:Y:S01]  /*88e0*/  FMUL.FTZ R46, R46, R9.reuse ;  /* 0x000000092e2e7220 */ /* 0x080fe20000410000 */
[-C--:B------:R-:W-:Y:S01]  /*88f0*/  FMUL.FTZ R47, R47, R9.reuse ;  /* 0x000000092f2f7220 */ /* 0x080fe20000410000 */
[-C--:B------:R-:W-:Y:S01]  /*8900*/  FMUL.FTZ R50, R50, R9.reuse ;  /* 0x0000000932327220 */ /* 0x080fe20000410000 */
[-C--:B------:R-:W-:Y:S01]  /*8910*/  FMUL.FTZ R51, R51, R9.reuse ;  /* 0x0000000933337220 */ /* 0x080fe20000410000 */
[----:B------:R-:W4:Y:S01]  /*8920*/  MUFU.EX2 R185, R185 ;  /* 0x000000b900b97308 */ /* 0x000f220000000800 */
[----:B--2---:R-:W-:Y:S01]  /*8930*/  FADD.FTZ R183, R189, R154 ;  /* 0x0000009abdb77221 */ /* 0x004fe20000010000 */
[----:B------:R-:W-:Y:S01]  /*8940*/  FADD.FTZ R154, R156, R179 ;  /* 0x000000b39c9a7221 */ /* 0x000fe20000010000 */
[--C-:B------:R-:W-:Y:S01]  /*8950*/  FFMA.FTZ R179, R187, UR6, -R192.reuse ;  /* 0x00000006bbb37c23 */ /* 0x100fe200080108c0 */
[----:B------:R-:W-:Y:S01]  /*8960*/  F2FP.BF16.F32.PACK_AB R156, R157, R156 ;  /* 0x0000009c9d9c723e */ /* 0x000fe200000010ff */
[----:B------:R-:W-:Y:S01]  /*8970*/  FFMA.FTZ R192, R199, UR6, -R192 ;  /* 0x00000006c7c07c23 */ /* 0x000fe200080108c0 */
[----:B------:R-:W-:Y:S01]  /*8980*/  FADD.FTZ R154, R157, R154 ;  /* 0x0000009a9d9a7221 */ /* 0x000fe20000010000 */
[-C--:B------:R-:W-:Y:S01]  /*8990*/  FMUL.FTZ R54, R54, R9.reuse ;  /* 0x0000000936367220 */ /* 0x080fe20000410000 */
[----:B------:R-:W2:Y:S01]  /*89a0*/  MUFU.EX2 R159, R159 ;  /* 0x0000009f009f7308 */ /* 0x000ea20000000800 */
[----:B---3--:R-:W-:Y:S01]  /*89b0*/  FADD.FTZ R174, R158, R183 ;  /* 0x000000b79eae7221 */ /* 0x008fe20000010000 */
[----:B------:R-:W-:Y:S01]  /*89c0*/  FADD.FTZ R183, R15, R154 ;  /* 0x0000009a0fb77221 */ /* 0x000fe20000010000 */
[-C--:B------:R-:W-:Y:S01]  /*89d0*/  FMUL.FTZ R55, R55, R9.reuse ;  /* 0x0000000937377220 */ /* 0x080fe20000410000 */
[-C--:B------:R-:W-:Y:S01]  /*89e0*/  FMUL.FTZ R58, R58, R9.reuse ;  /* 0x000000093a3a7220 */ /* 0x080fe20000410000 */
[-C--:B------:R-:W-:Y:S01]  /*89f0*/  FMUL.FTZ R59, R59, R9.reuse ;  /* 0x000000093b3b7220 */ /* 0x080fe20000410000 */
[----:B------:R-:W-:Y:S01]  /*8a00*/  FADD.FTZ R183, R214, R183 ;  /* 0x000000b7d6b77221 */ /* 0x000fe20000010000 */
[-C--:B------:R-:W-:Y:S01]  /*8a10*/  FMUL.FTZ R62, R62, R9.reuse ;  /* 0x000000093e3e7220 */ /* 0x080fe20000410000 */
[----:B------:R-:W3:Y:S01]  /*8a20*/  MUFU.EX2 R188, R188 ;  /* 0x000000bc00bc7308 */ /* 0x000ee20000000800 */
[C---:B----4-:R-:W-:Y:S01]  /*8a30*/  FADD.FTZ R174, R185.reuse, R174 ;  /* 0x000000aeb9ae7221 */ /* 0x050fe20000010000 */
[----:B------:R-:W-:Y:S01]  /*8a40*/  FADD.FTZ R154, R160, R183 ;  /* 0x000000b7a09a7221 */ /* 0x000fe20000010000 */
[----:B------:R-:W-:Y:S01]  /*8a50*/  F2FP.BF16.F32.PACK_AB R157, R185, R158 ;  /* 0x0000009eb99d723e */ /* 0x000fe200000010ff */
[----:B------:R-:W-:Y:S01]  /*8a60*/  FMUL.FTZ R63, R63, R9 ;  /* 0x000000093f3f7220 */ /* 0x000fe20000410000 */
[----:B------:R-:W-:Y:S01]  /*8a70*/  F2FP.BF16.F32.PACK_AB R158, R214, R15 ;  /* 0x0000000fd69e723e */ /* 0x000fe200000010ff */
[----:B------:R-:W-:Y:S01]  /*8a80*/  FADD.FTZ R183, R161, R154 ;  /* 0x0000009aa1b77221 */ /* 0x000fe20000010000 */
[----:B------:R-:W-:Y:S01]  /*8a90*/  F2FP.BF16.F32.PACK_AB R154, R153, R20 ;  /* 0x00000014999a723e */ /* 0x000fe200000010ff */
[----:B------:R-:W4:Y:S01]  /*8aa0*/  MUFU.EX2 R162, R162 ;  /* 0x000000a200a27308 */ /* 0x000f220000000800 */
[----:B--2---:R-:W-:Y:S01]  /*8ab0*/  FADD.FTZ R187, R159, R174 ;  /* 0x000000ae9fbb7221 */ /* 0x004fe20000010000 */
[----:B------:R-:W-:Y:S01]  /*8ac0*/  FADD.FTZ R20, R14, R183 ;  /* 0x000000b70e147221 */ /* 0x000fe20000010000 */
[----:B------:R-:W-:Y:S01]  /*8ad0*/  F2FP.BF16.F32.PACK_AB R160, R161, R160 ;  /* 0x000000a0a1a0723e */ /* 0x000fe200000010ff */
[-C--:B------:R-:W-:Y:S01]  /*8ae0*/  FMUL.FTZ R66, R66, R9.reuse ;  /* 0x0000000942427220 */ /* 0x080fe20000410000 */
[----:B------:R-:W-:Y:S01]  /*8af0*/  F2FP.BF16.F32.PACK_AB R153, R155, R180 ;  /* 0x000000b49b99723e */ /* 0x000fe200000010ff */
[----:B------:R-:W-:Y:S01]  /*8b00*/  FMUL.FTZ R67, R67, R9 ;  /* 0x0000000943437220 */ /* 0x000fe20000410000 */
[----:B------:R-:W-:Y:S01]  /*8b10*/  F2FP.BF16.F32.PACK_AB R155, R189, R184 ;  /* 0x000000b8bd9b723e */ /* 0x000fe200000010ff */
[----:B------:R-:W2:Y:S01]  /*8b20*/  MUFU.EX2 R171, R171 ;  /* 0x000000ab00ab7308 */ /* 0x000ea20000000800 */
        /* <DEDUP_REMOVED lines=10> */
[-C--:B------:R-:W-:Y:S01]  /*8bd0*/  FMUL.FTZ R79, R79, R9.reuse ;  /* 0x000000094f4f7220 */ /* 0x080fe20000410000 */
[-C--:B------:R-:W-:Y:S01]  /*8be0*/  FMUL.FTZ R82, R82, R9.reuse ;  /* 0x0000000952527220 */ /* 0x080fe20000410000 */
[-C--:B------:R-:W-:Y:S01]  /*8bf0*/  FMUL.FTZ R83, R83, R9.reuse ;  /* 0x0000000953537220 */ /* 0x080fe20000410000 */
[-C--:B------:R-:W-:Y:S01]  /*8c00*/  FMUL.FTZ R86, R86, R9.reuse ;  /* 0x0000000956567220 */ /* 0x080fe20000410000 */
[-C--:B------:R-:W-:Y:S01]  /*8c10*/  FMUL.FTZ R87, R87, R9.reuse ;  /* 0x0000000957577220 */ /* 0x080fe20000410000 */
[----:B------:R-:W4:Y:S01]  /*8c20*/  MUFU.EX2 R170, R170 ;  /* 0x000000aa00aa7308 */ /* 0x000f220000000800 */
[C---:B--2---:R-:W-:Y:S01]  /*8c30*/  FADD.FTZ R174, R171.reuse, R174 ;  /* 0x000000aeabae7221 */ /* 0x044fe20000010000 */
[----:B------:R-:W-:Y:S01]  /*8c40*/  F2FP.BF16.F32.PACK_AB R161, R171, R162 ;  /* 0x000000a2aba1723e */ /* 0x000fe200000010ff */
[-C--:B------:R-:W-:Y:S01]  /*8c50*/  FMUL.FTZ R90, R90, R9.reuse ;  /* 0x000000095a5a7220 */ /* 0x080fe20000410000 */
[----:B------:R-:W-:Y:S01]  /*8c60*/  F2FP.BF16.F32.PACK_AB R162, R165, R14 ;  /* 0x0000000ea5a2723e */ /* 0x000fe200000010ff */
[-C--:B------:R-:W-:Y:S01]  /*8c70*/  FMUL.FTZ R91, R91, R9.reuse ;  /* 0x000000095b5b7220 */ /* 0x080fe20000410000 */
[-C--:B------:R-:W-:Y:S01]  /*8c80*/  FMUL.FTZ R94, R94, R9.reuse ;  /* 0x000000095e5e7220 */ /* 0x080fe20000410000 */
[-C--:B------:R-:W-:Y:S01]  /*8c90*/  FMUL.FTZ R95, R95, R9.reuse ;  /* 0x000000095f5f7220 */ /* 0x080fe20000410000 */
[----:B------:R-:W2:Y:S01]  /*8ca0*/  MUFU.EX2 R166, R166 ;  /* 0x000000a600a67308 */ /* 0x000ea20000000800 */
[----:B---3--:R-:W-:Y:S01]  /*8cb0*/  FADD.FTZ R183, R163, R174 ;  /* 0x000000aea3b77221 */ /* 0x008fe20000010000 */
[----:B------:R-:W-:Y:S01]  /*8cc0*/  FADD.FTZ R174, R164, R187 ;  /* 0x000000bba4ae7221 */ /* 0x000fe20000010000 */
        /* <DEDUP_REMOVED lines=9> */
[-C--:B------:R-:W-:Y:S01]  /*8d60*/  FMUL.FTZ R110, R110, R9.reuse ;  /* 0x000000096e6e7220 */ /* 0x080fe20000410000 */
[-C--:B------:R-:W-:Y:S01]  /*8d70*/  FMUL.FTZ R111, R111, R9.reuse ;  /* 0x000000096f6f7220 */ /* 0x080fe20000410000 */
[-C--:B------:R-:W-:Y:S01]  /*8d80*/  FMUL.FTZ R114, R114, R9.reuse ;  /* 0x0000000972727220 */ /* 0x080fe20000410000 */
[-C--:B------:R-:W-:Y:S01]  /*8d90*/  FMUL.FTZ R115, R115, R9.reuse ;  /* 0x0000000973737220 */ /* 0x080fe20000410000 */
[----:B------:R-:W4:Y:S01]  /*8da0*/  MUFU.EX2 R167, R167 ;  /* 0x000000a700a77308 */ /* 0x000f220000000800 */
        /* <DEDUP_REMOVED lines=26> */
[----:B------:R-:W-:-:S05]  /*8f50*/  FMUL.FTZ R151, R151, R9 ;  /* 0x0000000997977220 */ /* 0x000fca0000410000 */
[----:B------:R-:W2:Y:S01]  /*8f60*/  MUFU.EX2 R175, R175 ;  /* 0x000000af00af7308 */ /* 0x000ea20000000800 */
[----:B---3--:R-:W-:-:S07]  /*8f70*/  FADD.FTZ R174, R0, R15 ;  /* 0x0000000f00ae7221 */ /* 0x008fce0000010000 */
[----:B------:R-:W3:Y:S01]  /*8f80*/  MUFU.EX2 R168, R168 ;  /* 0x000000a800a87308 */ /* 0x000ee20000000800 */
[C---:B----4-:R-:W-:Y:S01]  /*8f90*/  FADD.FTZ R183, R176.reuse, R183 ;  /* 0x000000b7b0b77221 */ /* 0x050fe20000010000 */
[----:B------:R-:W-:-:S06]  /*8fa0*/  F2FP.BF16.F32.PACK_AB R166, R176, R13 ;  /* 0x0000000db0a6723e */ /* 0x000fcc00000010ff */
        /* <DEDUP_REMOVED lines=36> */
[----:B----4-:R-:W-:-:S04]  /*91f0*/  FADD.FTZ R0, R198, R13 ;  /* 0x0000000dc6007221 */ /* 0x010fc80000010000 */
[C---:B--2---:R-:W-:Y:S01]  /*9200*/  FADD.FTZ R0, R175.reuse, R0 ;  /* 0x00000000af007221 */ /* 0x044fe20000010000 */
[----:B------:R-:W-:Y:S01]  /*9210*/  F2FP.BF16.F32.PACK_AB R175, R175, R198 ;  /* 0x000000c6afaf723e */ /* 0x000fe200000010ff */
[C---:B---3--:R-:W-:Y:S01]  /*9220*/  FADD.FTZ R2, R10.reuse, R15 ;  /* 0x0000000f0a027221 */ /* 0x048fe20000010000 */
[----:B------:R-:W-:Y:S01]  /*9230*/  F2FP.BF16.F32.PACK_AB R174, R10, R11 ;  /* 0x0000000b0aae723e */ /* 0x000fe200000010ff */
[----:B------:R-:W-:Y:S06]  /*9240*/  @!P0 BRA `(.L_x_1933) ;  /* 0x0000000000048947 */ /* 0x000fec0003800000 */
[----:B------:R-:W-:Y:S01]  /*9250*/  BPT.TRAP 0x1 ;  /* 0x000000040000795c */ /* 0x000fe20000300000 */
.L_x_1933:
[----:B------:R2:W3:Y:S01]  /*9260*/  SYNCS.PHASECHK.TRANS64.TRYWAIT P2, [UR25+0x22850], R6 ;  /* 0x02285006ff0075a7 */ /* 0x0004e20008040159 */
[----:B------:R-:W-:Y:S05]  /*9270*/  @!P0 BRA `(.L_x_1934) ;  /* 0x0000000000048947 */ /* 0x000fea0003800000 */
[----:B------:R-:W-:Y:S01]  /*9280*/  BPT.TRAP 0x1 ;  /* 0x000000040000795c */ /* 0x000fe20000300000 */
.L_x_1934:
[----:B------:R-:W-:Y:S01]  /*9290*/  VIADD R7, R215, 0x8 ;  /* 0x00000008d7077836 */ /* 0x000fe20000000000 */
[----:B---3--:R-:W-:Y:S06]  /*92a0*/  @P2 BRA `(.L_x_1935) ;  /* 0x0000000000082947 */ /* 0x008fec0003800000 */
[----:B------:R-:W3:Y:S02]  /*92b0*/  SYNCS.PHASECHK.TRANS64.TRYWAIT P2, [UR25+0x22850], R6 ;  /* 0x02285006ff0075a7 */ /* 0x000ee40008040159 */
[----:B---3--:R-:W-:Y:S05]  /*92c0*/  @!P2 BRA `(.L_x_1936) ;  /* 0x000000a800b8a947 */ /* 0x008fea0003800000 */
.L_x_1935:
        /* <DEDUP_REMOVED lines=39> */
.L_x_1937:
[----:B------:R-:W-:Y:S01]  /*9540*/  UIADD3 UR25, UR25, 0x22860, URZ ;  /* 0x0002286019197890 */ /* 0x000fe2000fffe03f */
[----:B---3--:R-:W-:Y:S02]  /*9550*/  IMAD.MOV.U32 R9, RZ, RZ, R5 ;  /* 0x000000ffff097224 */ /* 0x008fe400078e0005 */
[----:B------:R-:W-:Y:S01]  /*9560*/  IMAD.MOV.U32 R11, RZ, RZ, R4 ;  /* 0x000000ffff0b7224 */ /* 0x000fe200078e0004 */
[----:B------:R-:W-:-:S09]  /*9570*/  UPRMT UR25, UR24, 0x654, UR25 ;  /* 0x0000065418197896 */ /* 0x000fd20008000019 */
[----:B------:R-:W-:Y:S01]  /*9580*/  SYNCS.ARRIVE.TRANS64.RED.A1T0 RZ, [UR25], RZ ;  /* 0x000000ffffff79a7 */ /* 0x000fe20008100419 */
[----:B------:R-:W-:Y:S05]  /*9590*/  @P1 BRA `(.L_x_1938) ;  /* 0xffffffe000c01947 */ /* 0x000fea000383ffff */
[----:B------:R-:W-:-:S07]  /*95a0*/  IMAD.MOV.U32 R7, RZ, RZ, R8 ;  /* 0x000000ffff077224 */ /* 0x000fce00078e0008 */
.L_x_1927:
[----:B------:R-:W-:-:S13]  /*95b0*/  ISETP.GE.AND P1, PT, R7, UR44, PT ;  /* 0x0000002c07007c0c */ /* 0x000fda000bf26270 */
[----:B------:R-:W-:Y:S05]  /*95c0*/  @!P1 BRA `(.L_x_1939) ;  /* 0x0000003000049947 */ /* 0x000fea0003800000 */
[----:B------:R-:W-:Y:S01]  /*95d0*/  IMAD.MOV.U32 R9, RZ, RZ, R5 ;  /* 0x000000ffff097224 */ /* 0x000fe200078e0005 */
[----:B------:R-:W-:Y:S01]  /*95e0*/  ULDC UR25, c[0x0][0x9e4] ;  /* 0x0002790000197ab9 */ /* 0x000fe20000000800 */
[----:B------:R-:W-:Y:S01]  /*95f0*/  IMAD.MOV.U32 R8, RZ, RZ, R4 ;  /* 0x000000ffff087224 */ /* 0x000fe200078e0004 */
[----:B------:R-:W-:Y:S01]  /*9600*/  ULDC UR26, c[0x0][0x9dc] ;  /* 0x00027700001a7ab9 */ /* 0x000fe20000000800 */
[----:B------:R-:W-:Y:S01]  /*9610*/  ULDC UR27, c[0x0][0x288] ;  /* 0x0000a200001b7ab9 */ /* 0x000fe20000000800 */
[----:B------:R-:W-:Y:S01]  /*9620*/  ULDC UR6, c[0x0][0x988] ;  /* 0x0002620000067ab9 */ /* 0x000fe20000000800 */
[----:B------:R-:W-:-:S05]  /*9630*/  ULDC UR28, c[0x0][0x9e0] ;  /* 0x00027800001c7ab9 */ /* 0x000fca0000000800 */
.L_x_1958:
[----:B------:R-:W-:-:S04]  /*9640*/  UIADD3 UR38, UR38, 0x1, URZ ;  /* 0x0000000126267890 */ /* 0x000fc8000fffe03f */
[----:B------:R-:W-:-:S04]  /*9650*/  UISETP.NE.AND UP0, UPT, UR38, 0x2, UPT ;  /* 0x000000022600788c */ /* 0x000fc8000bf05270 */
[----:B------:R-:W-:Y:S02]  /*9660*/  USEL UR7, URZ, 0x1, UP0 ;  /* 0x000000013f077887 */ /* 0x000fe40008000000 */
[----:B------:R-:W-:Y:S02]  /*9670*/  USEL UR38, UR38, URZ, UP0 ;  /* 0x0000003f26267287 */ /* 0x000fe40008000000 */
[----:B------:R-:W-:Y:S01]  /*9680*/  ULOP3.LUT UR37, UR37, UR7, URZ, 0x3c, !UPT ;  /* 0x0000000725257292 */ /* 0x000fe2000f8e3c3f */
[----:B------:R-:W-:Y:S11]  /*9690*/  @!P0 BRA `(.L_x_1940) ;  /* 0x0000000000048947 */ /* 0x000ff60003800000 */
[----:B------:R-:W-:Y:S01]  /*96a0*/  BPT.TRAP 0x1 ;  /* 0x000000040000795c */ /* 0x000fe20000300000 */
.L_x_1940:
[----:B------:R-:W3:Y:S01]  /*96b0*/  S2UR UR7, SR_CgaCtaId ;  /* 0x00000000000779c3 */ /* 0x000ee20000008800 */
[----:B------:R-:W-:Y:S01]  /*96c0*/  UMOV UR10, 0x400 ;  /* 0x00000400000a7882 */ /* 0x000fe20000000000 */
[----:B0-2---:R-:W-:-:S05]  /*96d0*/  IMAD.U32 R6, RZ, RZ, UR37 ;  /* 0x00000025ff067e24 */ /* 0x005fca000f8e00ff */
[----:B------:R-:W-:Y:S01]  /*96e0*/  SHF.L.U32 R6, R6, 0x1f, RZ ;  /* 0x0000001f06067819 */ /* 0x000fe200000006ff */
[----:B---3--:R-:W-:-:S04]  /*96f0*/  ULEA UR10, UR7, UR10, 0x18 ;  /* 0x0000000a070a7291 */ /* 0x008fc8000f8ec03f */
[----:B------:R-:W-:-:S09]  /*9700*/  ULEA UR24, UR38, UR10, 0x3 ;  /* 0x0000000a26187291 */ /* 0x000fd2000f8e183f */
[----:B------:R0:W2:Y:S01]  /*9710*/  SYNCS.PHASECHK.TRANS64.TRYWAIT P1, [UR24+0x22830], R6 ;  /* 0x02283006ff0075a7 */ /* 0x0000a20008020158 */
[----:B------:R-:W-:Y:S05]  /*9720*/  @!P0 BRA `(.L_x_1941) ;  /* 0x0000000000048947 */ /* 0x000fea0003800000 */
[----:B------:R-:W-:Y:S01]  /*9730*/  BPT.TRAP 0x1 ;  /* 0x000000040000795c */ /* 0x000fe20000300000 */
.L_x_1941:
[----:B--2---:R-:W-:Y:S05]  /*9740*/  @P1 BRA `(.L_x_1942) ;  /* 0x0000000000081947 */ /* 0x004fea0003800000 */
[----:B------:R-:W2:Y:S02]  /*9750*/  SYNCS.PHASECHK.TRANS64.TRYWAIT P1, [UR24+0x22830], R6 ;  /* 0x02283006ff0075a7 */ /* 0x000ea40008020158 */
[----:B--2---:R-:W-:Y:S05]  /*9760*/  @!P1 BRA `(.L_x_1943) ;  /* 0x000000a400a89947 */ /* 0x004fea0003800000 */
.L_x_1942:
        /* <DEDUP_REMOVED lines=26> */
.L_x_1944:
[----:B------:R-:W-:Y:S01]  /*9910*/  ISETP.NE.AND P2, PT, R205, 0x1, PT ;  /* 0x00000001cd00780c */ /* 0x000fe20003f45270 */
[----:B------:R-:W-:Y:S01]  /*9920*/  VIADD R20, R22, UR41 ;  /* 0x0000002916147c36 */ /* 0x000fe20008000000 */
[----:B------:R-:W-:Y:S01]  /*9930*/  UIADD3 UR10, UR24, 0x22840, URZ ;  /* 0x00022840180a7890 */ /* 0x000fe2000fffe03f */
[----:B------:R-:W-:Y:S01]  /*9940*/  IMAD R11, R7, -0x60, RZ ;  /* 0xffffffa0070b7824 */ /* 0x000fe200078e02ff */
[----:B------:R-:W-:Y:S02]  /*9950*/  LOP3.LUT P1, RZ, R16, 0x80000, RZ, 0xc0, !PT ;  /* 0x0008000010ff7812 */ /* 0x000fe4000782c0ff */
[----:B------:R-:W-:-:S07]  /*9960*/  UPRMT UR10, UR7, 0x654, UR10 ;  /* 0x00000654070a7896 */ /* 0x000fce000800000a */
[----:B------:R-:W2:Y:S08]  /*9970*/  @P2 LDC R5, c[0x0][0x44c] ;  /* 0x00011300ff052b82 */ /* 0x000eb00000000800 */
[----:B------:R-:W3:Y:S01]  /*9980*/  @P2 LDC R4, c[0x0][0x450] ;  /* 0x00011400ff042b82 */ /* 0x000ee20000000800 */
[----:B------:R-:W-:Y:S01]  /*9990*/  SYNCS.ARRIVE.TRANS64.RED.A1T0 RZ, [UR10], RZ ;  /* 0x000000ffffff79a7 */ /* 0x000fe2000810040a */
[----:B------:R-:W-:Y:S01]  /*99a0*/  ULOP3.LUT UR10, URZ, UR26, URZ, 0x33, !UPT ;  /* 0x0000001a3f0a7292 */ /* 0x000fe2000f8e333f */
[----:B--2---:R-:W-:-:S05]  /*99b0*/  @P2 IMAD.HI.U32 R5, R20, R5, RZ ;  /* 0x0000000514052227 */ /* 0x004fca00078e00ff */
[----:B---3--:R-:W-:Y:S01]  /*99c0*/  @P2 SHF.R.U32.HI R20, RZ, R4, R5 ;  /* 0x00000004ff142219 */ /* 0x008fe20000011605 */
[----:B------:R-:W-:-:S04]  /*99d0*/  VIADD R5, R11, 0x1 ;  /* 0x000000010b057836 */ /* 0x000fc80000000000 */
[----:B------:R-:W2:Y:S01]  /*99e0*/  SHFL.IDX PT, R214, R20, RZ, 0x1c1f ;  /* 0x001c1fff14d67589 */ /* 0x000ea200000e0000 */
[----:B------:R-:W-:-:S05]  /*99f0*/  IMAD R4, R18, -0x2, R5 ;  /* 0xfffffffe12047824 */ /* 0x000fca00078e0205 */
[----:B------:R-:W-:-:S05]  /*9a00*/  IADD3 R4, R4, -UR27, R17 ;  /* 0x8000001b04047c10 */ /* 0x000fca000fffe011 */
[C---:B------:R-:W-:Y:S02]  /*9a10*/  VIADD R15, R4.reuse, UR28 ;  /* 0x0000001c040f7c36 */ /* 0x040fe40008000000 */
[----:B------:R-:W-:Y:S02]  /*9a20*/  VIADD R14, R4, UR10 ;  /* 0x0000000a040e7c36 */ /* 0x000fe40008000000 */
[----:B--2---:R-:W-:Y:S02]  /*9a30*/  IMAD.IADD R12, R15, 0x1, R214 ;  /* 0x000000010f0c7824 */ /* 0x004fe400078e02d6 */
[----:B------:R-:W-:Y:S01]  /*9a40*/  IMAD.IADD R10, R214, 0x1, R14 ;  /* 0x00000001d60a7824 */ /* 0x000fe200078e020e */
[----:B------:R-:W-:Y:S06]  /*9a50*/  @!P1 BRA `(.L_x_1945) ;  /* 0x0000000000589947 */ /* 0x000fec0003800000 */
[----:B------:R-:W-:Y:S01]  /*9a60*/  IADD3 R13, R17, -UR27, R214 ;  /* 0x8000001b110d7c10 */ /* 0x000fe2000fffe0d6 */
        /* <DEDUP_REMOVED lines=11> */
.L_x_1947:
[----:B------:R-:W-:-:S05]  /*9b20*/  IMAD.U32 R21, RZ, RZ, UR25 ;  /* 0x00000019ff157e24 */ /* 0x000fca000f8e00ff */
[----:B------:R-:W-:-:S13]  /*9b30*/  ISETP.NE.AND P1, PT, R21, 0x1, PT ;  /* 0x000000011500780c */ /* 0x000fda0003f25270 */
[----:B------:R-:W2:Y:S02]  /*9b40*/  @P1 LDC.64 R4, c[0x0][0x9e8] ;  /* 0x00027a00ff041b82 */ /* 0x000ea40000000a00 */
[----:B--2---:R-:W-:-:S05]  /*9b50*/  @P1 IMAD.HI.U32 R4, R13, R4, RZ ;  /* 0x000000040d041227 */ /* 0x004fca00078e00ff */
[----:B------:R-:W-:-:S07]  /*9b60*/  @P1 SHF.R.U32.HI R13, RZ, R5, R4 ;  /* 0x00000005ff0d1219 */ /* 0x000fce0000011604 */
.L_x_1948:
[----:B------:R-:W-:Y:S05]  /*9b70*/  BSYNC B0 ;  /* 0x0000000000007941 */ /* 0x000fea0003800000 */
.L_x_1946:
[----:B------:R-:W-:-:S04]  /*9b80*/  IMAD R4, R18, -0x2, R11 ;  /* 0xfffffffe12047824 */ /* 0x000fc800078e020b */
[----:B------:R-:W-:-:S05]  /*9b90*/  IMAD R13, R13, R21, R4 ;  /* 0x000000150d0d7224 */ /* 0x000fca00078e0204 */
[----:B------:R-:W-:Y:S02]  /*9ba0*/  VIADDMNMX R12, R13, R21, R12, PT ;  /* 0x000000150d0c7246 */ /* 0x000fe4000380010c */
[----:B------:R-:W-:-:S07]  /*9bb0*/  VIMNMX R10, R10, R13, !PT ;  /* 0x0000000d0a0a7248 */ /* 0x000fce0007fe0100 */
.L_x_1945:
[C---:B------:R-:W-:Y:S01]  /*9bc0*/  ISETP.GE.AND P2, PT, R11.reuse, 0x1, PT ;  /* 0x000000010b00780c */ /* 0x040fe20003f46270 */
[----:B------:R-:W2:Y:S01]  /*9bd0*/  SHFL.IDX PT, R20, R20, 0x1, 0x1c1f ;  /* 0x003c1f0014147f89 */ /* 0x000ea200000e0000 */
        /* <DEDUP_REMOVED lines=11> */
[----:B------:R-:W-:Y:S01]  /*9c90*/  FSEL R153, R153, -INF , !P2 ;  /* 0xff80000099997808 */ /* 0x000fe20005000000 */
[--C-:B--2---:R-:W-:Y:S01]  /*9ca0*/  IMAD.IADD R15, R15, 0x1, R20.reuse ;  /* 0x000000010f0f7824 */ /* 0x104fe200078e0214 */
[----:B------:R-:W-:Y:S01]  /*9cb0*/  ISETP.GT.AND P2, PT, R10, 0x8, !P4 ;  /* 0x000000080a00780c */ /* 0x000fe20006744270 */
[----:B------:R-:W-:Y:S01]  /*9cc0*/  IMAD.IADD R14, R14, 0x1, R20 ;  /* 0x000000010e0e7824 */ /* 0x000fe200078e0214 */
        /* <DEDUP_REMOVED lines=118> */
[----:B------:R-:W-:-:S04]  /*a430*/  ISETP.LT.OR P6, PT, R12, 0x5a, P6 ;  /* 0x0000005a0c00780c */ /* 0x000fc800037c1670 */
[----:B------:R-:W-:Y:S02]  /*a440*/  FSEL R197, R197, -INF , !P6 ;  /* 0xff800000c5c57808 */ /* 0x000fe40007000000 */
[----:B------:R-:W-:-:S13]  /*a450*/  LOP3.LUT P6, RZ, R16, 0x80000, RZ, 0xc0, !PT ;  /* 0x0008000010ff7812 */ /* 0x000fda00078cc0ff */
[----:B------:R-:W-:Y:S05]  /*a460*/  @!P6 BRA `(.L_x_1949) ;  /* 0x000000000058e947 */ /* 0x000fea0003800000 */
        /* <DEDUP_REMOVED lines=12> */
.L_x_1951:
[----:B------:R-:W-:-:S05]  /*a530*/  IMAD.U32 R10, RZ, RZ, UR25 ;  /* 0x00000019ff0a7e24 */ /* 0x000fca000f8e00ff */
[----:B------:R-:W-:-:S13]  /*a540*/  ISETP.NE.AND P6, PT, R10, 0x1, PT ;  /* 0x000000010a00780c */ /* 0x000fda0003fc5270 */
[----:B------:R-:W2:Y:S02]  /*a550*/  @P6 LDC.64 R4, c[0x0][0x9e8] ;  /* 0x00027a00ff046b82 */ /* 0x000ea40000000a00 */
[----:B--2---:R-:W-:-:S05]  /*a560*/  @P6 IMAD.HI.U32 R4, R21, R4, RZ ;  /* 0x0000000415046227 */ /* 0x004fca00078e00ff */
[----:B------:R-:W-:-:S07]  /*a570*/  @P6 SHF.R.U32.HI R21, RZ, R5, R4 ;  /* 0x00000005ff156219 */ /* 0x000fce0000011604 */
.L_x_1952:
[----:B------:R-:W-:Y:S05]  /*a580*/  BSYNC B0 ;  /* 0x0000000000007941 */ /* 0x000fea0003800000 */
.L_x_1950:
[----:B------:R-:W-:-:S04]  /*a590*/  IMAD R11, R18, -0x2, R11 ;  /* 0xfffffffe120b7824 */ /* 0x000fc800078e020b */
[----:B------:R-:W-:-:S05]  /*a5a0*/  IMAD R21, R21, R10, R11 ;  /* 0x0000000a15157224 */ /* 0x000fca00078e020b */
[----:B------:R-:W-:Y:S02]  /*a5b0*/  VIADDMNMX R15, R21, R10, R15, PT ;  /* 0x0000000a150f7246 */ /* 0x000fe4000380010f */
[----:B------:R-:W-:-:S07]  /*a5c0*/  VIMNMX R14, R14, R21, !PT ;  /* 0x000000150e0e7248 */ /* 0x000fce0007fe0100 */
.L_x_1949:
[----:B------:R-:W-:Y:S02]  /*a5d0*/  ISETP.GT.AND P1, PT, R14, 0x1, !P1 ;  /* 0x000000010e00780c */ /* 0x000fe40004f24270 */
[C---:B------:R-:W-:Y:S02]  /*a5e0*/  LOP3.LUT P6, RZ, R16.reuse, 0x10000, RZ, 0xc0, !PT ;  /* 0x0001000010ff7812 */ /* 0x040fe400078cc0ff */
        /* <DEDUP_REMOVED lines=135> */
[--C-:B------:R-:W-:Y:S01]  /*ae60*/  FFMA.FTZ R152, R153, UR6, -R10.reuse ;  /* 0x0000000699987c23 */ /* 0x100fe2000801080a */
[----:B------:R-:W-:Y:S01]  /*ae70*/  MUFU.EX2 R11, R11 ;  /* 0x0000000b000b7308 */ /* 0x000fe20000000800 */
        /* <DEDUP_REMOVED lines=11> */
[----:B------:R-:W-:-:S02]  /*af30*/  FFMA.FTZ R196, R196, UR6, -R10 ;  /* 0x00000006c4c47c23 */ /* 0x000fc4000801080a */
[----:B------:R-:W-:Y:S02]  /*af40*/  FMNMX.FTZ R5, R171, R20, !PT ;  /* 0x00000014ab057209 */ /* 0x000fe40007810000 */
[----:B------:R-:W-:Y:S02]  /*af50*/  MUFU.EX2 R12, R21 ;  /* 0x00000015000c7308 */ /* 0x000fe40000000800 */
[----:B------:R-:W-:-:S04]  /*af60*/  FMNMX.FTZ R20, R174, R5, !PT ;  /* 0x00000005ae147209 */ /* 0x000fc80007810000 */
[----:B------:R-:W-:Y:S02]  /*af70*/  FMNMX.FTZ R5, R175, R20, !PT ;  /* 0x00000014af057209 */ /* 0x000fe40007810000 */
[----:B------:R-:W-:Y:S02]  /*af80*/  MUFU.EX2 R20, R157 ;  /* 0x0000009d00147308 */ /* 0x000fe40000000800 */
[----:B------:R-:W-:-:S04]  /*af90*/  FMNMX.FTZ R160, R178, R5, !PT ;  /* 0x00000005b2a07209 */ /* 0x000fc80007810000 */
[----:B------:R-:W-:Y:S02]  /*afa0*/  FMNMX.FTZ R5, R179, R160, !PT ;  /* 0x000000a0b3057209 */ /* 0x000fe40007810000 */
[----:B------:R2:W-:Y:S02]  /*afb0*/  MUFU.EX2 R157, R169 ;  /* 0x000000a9009d7308 */ /* 0x0005e40000000800 */
[----:B------:R-:W-:-:S04]  /*afc0*/  FMNMX.FTZ R160, R182, R5, !PT ;  /* 0x00000005b6a07209 */ /* 0x000fc80007810000 */
[----:B------:R-:W-:Y:S02]  /*afd0*/  FMNMX.FTZ R5, R183, R160, !PT ;  /* 0x000000a0b7057209 */ /* 0x000fe40007810000 */
[----:B------:R3:W-:Y:S01]  /*afe0*/  MUFU.EX2 R160, R168 ;  /* 0x000000a800a07308 */ /* 0x0007e20000000800 */
[----:B--2---:R-:W-:Y:S01]  /*aff0*/  FFMA.FTZ R169, R184, UR6, -R10 ;  /* 0x00000006b8a97c23 */ /* 0x004fe2000801080a */
[----:B------:R-:W-:-:S04]  /*b000*/  FMNMX.FTZ R164, R186, R5, !PT ;  /* 0x00000005baa47209 */ /* 0x000fc80007810000 */
[----:B------:R-:W-:Y:S02]  /*b010*/  FMNMX.FTZ R5, R187, R164, !PT ;  /* 0x000000a4bb057209 */ /* 0x000fe40007810000 */
[----:B------:R-:W-:Y:S01]  /*b020*/  MUFU.EX2 R13, R13 ;  /* 0x0000000d000d7308 */ /* 0x000fe20000000800 */
[----:B---3--:R-:W-:Y:S01]  /*b030*/  FFMA.FTZ R168, R181, UR6, -R10 ;  /* 0x00000006b5a87c23 */ /* 0x008fe2000801080a */
[----:B------:R-:W-:Y:S02]  /*b040*/  FMNMX.FTZ R164, R190, R5, !PT ;  /* 0x00000005bea47209 */ /* 0x000fe40007810000 */
[----:B------:R-:W-:Y:S02]  /*b050*/  FSEL R181, R4, RZ, P1 ;  /* 0x000000ff04b57208 */ /* 0x000fe40000800000 */
[----:B------:R-:W-:Y:S02]  /*b060*/  FMNMX.FTZ R5, R191, R164, !PT ;  /* 0x000000a4bf057209 */ /* 0x000fe40007810000 */
[----:B------:R-:W-:Y:S01]  /*b070*/  MUFU.EX2 R156, R156 ;  /* 0x0000009c009c7308 */ /* 0x000fe20000000800 */
[----:B------:R-:W-:Y:S01]  /*b080*/  FADD.FTZ R8, -R181, R8 ;  /* 0x00000008b5087221 */ /* 0x000fe20000010100 */
[----:B------:R-:W-:-:S03]  /*b090*/  FMNMX.FTZ R164, R194, R5, !PT ;  /* 0x00000005c2a47209 */ /* 0x000fc60007810000 */
[----:B------:R-:W-:Y:S01]  /*b0a0*/  FMUL.FTZ R8, R8, UR6 ;  /* 0x0000000608087c20 */ /* 0x000fe20008410000 */
[----:B------:R-:W-:Y:S02]  /*b0b0*/  FMNMX.FTZ R5, R195, R164, !PT ;  /* 0x000000a4c3057209 */ /* 0x000fe40007810000 */
[----:B------:R2:W-:Y:S02]  /*b0c0*/  MUFU.EX2 R21, R161 ;  /* 0x000000a100157308 */ /* 0x0005e40000000800 */
[----:B------:R-:W-:-:S04]  /*b0d0*/  FMNMX.FTZ R164, R198, R5, !PT ;  /* 0x00000005c6a47209 */ /* 0x000fc80007810000 */
[----:B------:R-:W-:Y:S02]  /*b0e0*/  FMNMX.FTZ R5, R199, R164, !PT ;  /* 0x000000a4c7057209 */ /* 0x000fe40007810000 */
[----:B------:R-:W3:Y:S01]  /*b0f0*/  MUFU.EX2 R8, R8 ;  /* 0x0000000800087308 */ /* 0x000ee20000000800 */
[--C-:B--2---:R-:W-:Y:S01]  /*b100*/  FFMA.FTZ R161, R177, UR6, -R10.reuse ;  /* 0x00000006b1a17c23 */ /* 0x104fe2000801080a */
[--C-:B------:R-:W-:Y:S01]  /*b110*/  FFMA.FTZ R177, R192, UR6, -R10.reuse ;  /* 0x00000006c0b17c23 */ /* 0x100fe2000801080a */
[----:B------:R-:W2:Y:S05]  /*b120*/  SHFL.BFLY PT, R176, R5, 0x2, 0x1f ;  /* 0x0c401f0005b07f89 */ /* 0x000eaa00000e0000 */
[----:B------:R-:W-:Y:S08]  /*b130*/  MUFU.EX2 R153, R153 ;  /* 0x0000009900997308 */ /* 0x000ff00000000800 */
[----:B------:R-:W-:Y:S01]  /*b140*/  MUFU.EX2 R14, R14 ;  /* 0x0000000e000e7308 */ /* 0x000fe20000000800 */
[-C--:B---3--:R-:W-:Y:S01]  /*b150*/  FMUL.FTZ R24, R24, R8.reuse ;  /* 0x0000000818187220 */ /* 0x088fe20000410000 */
        /* <DEDUP_REMOVED lines=8> */
[----:B------:R-:W-:Y:S01]  /*b1e0*/  FMUL.FTZ R40, R40, R8 ;  /* 0x0000000828287220 */ /* 0x000fe20000410000 */
[----:B--2---:R-:W-:Y:S01]  /*b1f0*/  FMNMX.FTZ R184, R5, R176, !PT ;  /* 0x000000b005b87209 */ /* 0x004fe20007810000 */
[--C-:B------:R-:W-:Y:S01]  /*b200*/  FFMA.FTZ R176, R189, UR6, -R10.reuse ;  /* 0x00000006bdb07c23 */ /* 0x100fe2000801080a */
[----:B------:R-:W-:Y:S01]  /*b210*/  FFMA.FTZ R10, R197, UR6, -R10 ;  /* 0x00000006c50a7c23 */ /* 0x000fe2000801080a */
        /* <DEDUP_REMOVED lines=26> */
[----:B--2---:R-:W-:Y:S01]  /*b3c0*/  FMNMX.FTZ R5, R184, R5, !PT ;  /* 0x00000005b8057209 */ /* 0x004fe20007810000 */
[----:B------:R-:W-:Y:S01]  /*b3d0*/  MUFU.EX2 R165, R165 ;  /* 0x000000a500a57308 */ /* 0x000fe20000000800 */
[-C--:B------:R-:W-:Y:S01]  /*b3e0*/  FMUL.FTZ R85, R85, R8.reuse ;  /* 0x0000000855557220 */ /* 0x080fe20000410000 */
[-C--:B------:R-:W-:Y:S01]  /*b3f0*/  FMUL.FTZ R88, R88, R8.reuse ;  /* 0x0000000858587220 */ /* 0x080fe20000410000 */
[C---:B------:R-:W-:Y:S01]  /*b400*/  FSETP.NEU.FTZ.AND P1, PT, R5.reuse, -INF , PT ;  /* 0xff8000000500780b */ /* 0x040fe20003f3d000 */
[----:B------:R-:W-:Y:S01]  /*b410*/  FMUL.FTZ R189, R5, UR6 ;  /* 0x0000000605bd7c20 */ /* 0x000fe20008410000 */
[-C--:B------:R-:W-:Y:S01]  /*b420*/  FMUL.FTZ R89, R89, R8.reuse ;  /* 0x0000000859597220 */ /* 0x080fe20000410000 */
[-C--:B------:R-:W-:Y:S01]  /*b430*/  FMUL.FTZ R92, R92, R8.reuse ;  /* 0x000000085c5c7220 */ /* 0x080fe20000410000 */
[-C--:B------:R-:W-:Y:S01]  /*b440*/  FMUL.FTZ R93, R93, R8.reuse ;  /* 0x000000085d5d7220 */ /* 0x080fe20000410000 */
[----:B------:R-:W2:Y:S01]  /*b450*/  MUFU.EX2 R168, R168 ;  /* 0x000000a800a87308 */ /* 0x000ea20000000800 */
[----:B------:R-:W-:Y:S01]  /*b460*/  FSEL R189, R189, RZ, P1 ;  /* 0x000000ffbdbd7208 */ /* 0x000fe20000800000 */
[-C--:B------:R-:W-:Y:S01]  /*b470*/  FMUL.FTZ R96, R96, R8.reuse ;  /* 0x0000000860607220 */ /* 0x080fe20000410000 */
[-C--:B------:R-:W-:Y:S01]  /*b480*/  FMUL.FTZ R97, R97, R8.reuse ;  /* 0x0000000861617220 */ /* 0x080fe20000410000 */
[-C--:B------:R-:W-:Y:S01]  /*b490*/  FMUL.FTZ R100, R100, R8.reuse ;  /* 0x0000000864647220 */ /* 0x080fe20000410000 */
[----:B------:R-:W-:Y:S01]  /*b4a0*/  FMUL.FTZ R101, R101, R8 ;  /* 0x0000000865657220 */ /* 0x000fe20000410000 */
[----:B------:R-:W-:Y:S01]  /*b4b0*/  FFMA.FTZ R184, R155, UR6, -R189 ;  /* 0x000000069bb87c23 */ /* 0x000fe200080108bd */
[----:B------:R-:W-:Y:S01]  /*b4c0*/  FFMA.FTZ R155, R8, R2, R11 ;  /* 0x00000002089b7223 */ /* 0x000fe2000001000b */
[--C-:B----4-:R-:W-:Y:S01]  /*b4d0*/  FFMA.FTZ R185, R154, UR6, -R189.reuse ;  /* 0x000000069ab97c23 */ /* 0x110fe200080108bd */
[----:B------:R-:W-:Y:S01]  /*b4e0*/  MUFU.EX2 R169, R169 ;  /* 0x000000a900a97308 */ /* 0x000fe20000000800 */
[----:B------:R-:W-:Y:S01]  /*b4f0*/  FFMA.FTZ R188, R159, UR6, -R189 ;  /* 0x000000069fbc7c23 */ /* 0x000fe200080108bd */
[----:B------:R-:W-:Y:S01]  /*b500*/  FADD.FTZ R193, R152, R155 ;  /* 0x0000009b98c17221 */ /* 0x000fe20000010000 */
[--C-:B------:R-:W-:Y:S01]  /*b510*/  FFMA.FTZ R159, R162, UR6, -R189.reuse ;  /* 0x00000006a29f7c23 */ /* 0x100fe200080108bd */
[----:B---3--:R-:W-:Y:S01]  /*b520*/  F2FP.BF16.F32.PACK_AB R162, R15, R14 ;  /* 0x0000000e0fa2723e */ /* 0x008fe200000010ff */
[----:B------:R-:W-:Y:S01]  /*b530*/  FFMA.FTZ R155, R158, UR6, -R189 ;  /* 0x000000069e9b7c23 */ /* 0x000fe200080108bd */
[----:B------:R-:W-:Y:S01]  /*b540*/  FADD.FTZ R2, R12, R193 ;  /* 0x000000c10c027221 */ /* 0x000fe20000010000 */
[----:B------:R-:W-:Y:S01]  /*b550*/  F2FP.BF16.F32.PACK_AB R158, R153, R20 ;  /* 0x00000014999e723e */ /* 0x000fe200000010ff */
[----:B------:R3:W-:Y:S01]  /*b560*/  MUFU.EX2 R181, R196 ;  /* 0x000000c400b57308 */ /* 0x0007e20000000800 */
[--C-:B------:R-:W-:Y:S01]  /*b570*/  FFMA.FTZ R192, R163, UR6, -R189.reuse ;  /* 0x00000006a3c07c23 */ /* 0x100fe200080108bd */
[----:B------:R-:W-:Y:S01]  /*b580*/  FADD.FTZ R193, R13, R2 ;  /* 0x000000020dc17221 */ /* 0x000fe20000010000 */
[--C-:B------:R-:W-:Y:S01]  /*b590*/  FFMA.FTZ R163, R166, UR6, -R189.reuse ;  /* 0x00000006a6a37c23 */ /* 0x100fe200080108bd */
[--C-:B------:R-:W-:Y:S01]  /*b5a0*/  FFMA.FTZ R171, R171, UR6, -R189.reuse ;  /* 0x00000006abab7c23 */ /* 0x100fe200080108bd */
[----:B------:R-:W-:Y:S01]  /*b5b0*/  FFMA.FTZ R174, R174, UR6, -R189 ;  /* 0x00000006aeae7c23 */ /* 0x000fe200080108bd */
[----:B------:R-:W-:Y:S01]  /*b5c0*/  FADD.FTZ R2, R156, R193 ;  /* 0x000000c19c027221 */ /* 0x000fe20000010000 */
[----:B------:R-:W-:Y:S01]  /*b5d0*/  F2FP.BF16.F32.PACK_AB R152, R152, R11 ;  /* 0x0000000b9898723e */ /* 0x000fe200000010ff */
[----:B------:R-:W-:Y:S01]  /*b5e0*/  MUFU.EX2 R173, R173 ;  /* 0x000000ad00ad7308 */ /* 0x000fe20000000800 */
[--C-:B---3--:R-:W-:Y:S01]  /*b5f0*/  FFMA.FTZ R196, R167, UR6, -R189.reuse ;  /* 0x00000006a7c47c23 */ /* 0x108fe200080108bd */
[----:B------:R-:W-:Y:S01]  /*b600*/  FADD.FTZ R193, R21, R2 ;  /* 0x0000000215c17221 */ /* 0x000fe20000010000 */
[--C-:B------:R-:W-:Y:S01]  /*b610*/  FFMA.FTZ R175, R175, UR6, -R189.reuse ;  /* 0x00000006afaf7c23 */ /* 0x100fe200080108bd */
[----:B------:R-:W-:Y:S01]  /*b620*/  FFMA.FTZ R178, R178, UR6, -R189 ;  /* 0x00000006b2b27c23 */ /* 0x000fe200080108bd */
[----:B--2---:R-:W-:Y:S01]  /*b630*/  F2FP.BF16.F32.PACK_AB R166, R168, R165 ;  /* 0x000000a5a8a6723e */ /* 0x004fe200000010ff */
[----:B------:R-:W-:Y:S01]  /*b640*/  FADD.FTZ R2, R20, R193 ;  /* 0x000000c114027221 */ /* 0x000fe20000010000 */
[--C-:B------:R-:W-:Y:S01]  /*b650*/  FFMA.FTZ R179, R179, UR6, -R189.reuse ;  /* 0x00000006b3b37c23 */ /* 0x100fe200080108bd */
[----:B------:R-:W2:Y:S01]  /*b660*/  MUFU.EX2 R176, R176 ;  /* 0x000000b000b07308 */ /* 0x000ea20000000800 */
[--C-:B------:R-:W-:Y:S01]  /*b670*/  FFMA.FTZ R182, R182, UR6, -R189.reuse ;  /* 0x00000006b6b67c23 */ /* 0x100fe200080108bd */
[----:B------:R-:W-:Y:S01]  /*b680*/  FADD.FTZ R193, R153, R2 ;  /* 0x0000000299c17221 */ /* 0x000fe20000010000 */
[--C-:B------:R-:W-:Y:S01]  /*b690*/  FFMA.FTZ R183, R183, UR6, -R189.reuse ;  /* 0x00000006b7b77c23 */ /* 0x100fe200080108bd */
[--C-:B------:R-:W-:Y:S01]  /*b6a0*/  FFMA.FTZ R187, R187, UR6, -R189.reuse ;  /* 0x00000006bbbb7c23 */ /* 0x100fe200080108bd */
[----:B------:R-:W-:Y:S01]  /*b6b0*/  FFMA.FTZ R190, R190, UR6, -R189 ;  /* 0x00000006bebe7c23 */ /* 0x000fe200080108bd */
[----:B------:R-:W-:Y:S01]  /*b6c0*/  FADD.FTZ R2, R160, R193 ;  /* 0x000000c1a0027221 */ /* 0x000fe20000010000 */
[--C-:B------:R-:W-:Y:S01]  /*b6d0*/  FFMA.FTZ R191, R191, UR6, -R189.reuse ;  /* 0x00000006bfbf7c23 */ /* 0x100fe200080108bd */
[----:B------:R-:W-:Y:S01]  /*b6e0*/  MUFU.EX2 R177, R177 ;  /* 0x000000b100b17308 */ /* 0x000fe20000000800 */
[--C-:B------:R-:W-:Y:S01]  /*b6f0*/  FFMA.FTZ R194, R194, UR6, -R189.reuse ;  /* 0x00000006c2c27c23 */ /* 0x100fe200080108bd */
[----:B------:R-:W-:Y:S01]  /*b700*/  FADD.FTZ R193, R157, R2 ;  /* 0x000000029dc17221 */ /* 0x000fe20000010000 */
[----:B------:R-:W-:Y:S01]  /*b710*/  FSEL R2, R5, RZ, P1 ;  /* 0x000000ff05027208 */ /* 0x000fe20000800000 */
[--C-:B------:R-:W-:Y:S01]  /*b720*/  FFMA.FTZ R195, R195, UR6, -R189.reuse ;  /* 0x00000006c3c37c23 */ /* 0x100fe200080108bd */
[----:B------:R-:W-:Y:S01]  /*b730*/  FFMA.FTZ R198, R198, UR6, -R189 ;  /* 0x00000006c6c67c23 */ /* 0x000fe200080108bd */
[----:B------:R-:W-:Y:S01]  /*b740*/  FADD.FTZ R154, R14, R193 ;  /* 0x000000c10e9a7221 */ /* 0x000fe20000010000 */
[-C--:B------:R-:W-:Y:S01]  /*b750*/  FMUL.FTZ R104, R104, R8.reuse ;  /* 0x0000000868687220 */ /* 0x080fe20000410000 */
[----:B------:R-:W-:Y:S01]  /*b760*/  FADD.FTZ R2, -R2, R9 ;  /* 0x0000000902027221 */ /* 0x000fe20000010100 */
[----:B------:R-:W3:Y:S01]  /*b770*/  MUFU.EX2 R180, R180 ;  /* 0x000000b400b47308 */ /* 0x000ee20000000800 */
[----:B------:R-:W-:Y:S01]  /*b780*/  FADD.FTZ R193, R15, R154 ;  /* 0x0000009a0fc17221 */ /* 0x000fe20000010000 */
[----:B------:R-:W-:Y:S01]  /*b790*/  FFMA.FTZ R9, R170, UR6, -R189 ;  /* 0x00000006aa097c23 */ /* 0x000fe200080108bd */
[----:B------:R-:W-:Y:S01]  /*b7a0*/  FMUL.FTZ R14, R2, UR6 ;  /* 0x00000006020e7c20 */ /* 0x000fe20008410000 */
[----:B--2---:R-:W-:Y:S01]  /*b7b0*/  F2FP.BF16.F32.PACK_AB R170, R176, R173 ;  /* 0x000000adb0aa723e */ /* 0x004fe200000010ff */
[----:B------:R-:W-:Y:S01]  /*b7c0*/  FADD.FTZ R154, R164, R193 ;  /* 0x000000c1a49a7221 */ /* 0x000fe20000010000 */
[-C--:B------:R-:W-:Y:S01]  /*b7d0*/  FMUL.FTZ R105, R105, R8.reuse ;  /* 0x0000000869697220 */ /* 0x080fe20000410000 */
[-C--:B------:R-:W-:Y:S01]  /*b7e0*/  FMUL.FTZ R108, R108, R8.reuse ;  /* 0x000000086c6c7220 */ /* 0x080fe20000410000 */
[----:B------:R-:W2:Y:S01]  /*b7f0*/  MUFU.EX2 R10, R10 ;  /* 0x0000000a000a7308 */ /* 0x000ea20000000800 */
[----:B------:R-:W-:Y:S01]  /*b800*/  FADD.FTZ R154, R161, R154 ;  /* 0x0000009aa19a7221 */ /* 0x000fe20000010000 */
[-C--:B------:R-:W-:Y:S01]  /*b810*/  FMUL.FTZ R109, R109, R8.reuse ;  /* 0x000000086d6d7220 */ /* 0x080fe20000410000 */
[-C--:B------:R-:W-:Y:S01]  /*b820*/  FMUL.FTZ R112, R112, R8.reuse ;  /* 0x0000000870707220 */ /* 0x080fe20000410000 */
[-C--:B------:R-:W-:Y:S01]  /*b830*/  FMUL.FTZ R113, R113, R8.reuse ;  /* 0x0000000871717220 */ /* 0x080fe20000410000 */
[----:B------:R-:W-:Y:S01]  /*b840*/  FADD.FTZ R167, R165, R154 ;  /* 0x0000009aa5a77221 */ /* 0x000fe20000010000 */
[-C--:B------:R-:W-:Y:S01]  /*b850*/  FMUL.FTZ R116, R116, R8.reuse ;  /* 0x0000000874747220 */ /* 0x080fe20000410000 */
[-C--:B------:R-:W-:Y:S01]  /*b860*/  FMUL.FTZ R117, R117, R8.reuse ;  /* 0x0000000875757220 */ /* 0x080fe20000410000 */
[----:B------:R-:W-:Y:S01]  /*b870*/  MUFU.EX2 R185, R185 ;  /* 0x000000b900b97308 */ /* 0x000fe20000000800 */
[----:B------:R-:W-:Y:S01]  /*b880*/  FADD.FTZ R154, R168, R167 ;  /* 0x000000a7a89a7221 */ /* 0x000fe20000010000 */
[--C-:B------:R-:W-:Y:S01]  /*b890*/  FFMA.FTZ R167, R186, UR6, -R189.reuse ;  /* 0x00000006baa77c23 */ /* 0x100fe200080108bd */
[----:B------:R-:W-:Y:S01]  /*b8a0*/  F2FP.BF16.F32.PACK_AB R168, R172, R169 ;  /* 0x000000a9aca8723e */ /* 0x000fe200000010ff */
[----:B------:R-:W-:Y:S01]  /*b8b0*/  FFMA.FTZ R189, R199, UR6, -R189 ;  /* 0x00000006c7bd7c23 */ /* 0x000fe200080108bd */
[----:B------:R-:W-:Y:S01]  /*b8c0*/  FADD.FTZ R193, R169, R154 ;  /* 0x0000009aa9c17221 */ /* 0x000fe20000010000 */
[-C--:B------:R-:W-:Y:S01]  /*b8d0*/  FMUL.FTZ R120, R120, R8.reuse ;  /* 0x0000000878787220 */ /* 0x080fe20000410000 */
[-C--:B------:R-:W-:Y:S01]  /*b8e0*/  FMUL.FTZ R121, R121, R8.reuse ;  /* 0x0000000879797220 */ /* 0x080fe20000410000 */
[----:B------:R-:W4:Y:S01]  /*b8f0*/  MUFU.EX2 R14, R14 ;  /* 0x0000000e000e7308 */ /* 0x000f220000000800 */
[----:B------:R-:W-:Y:S01]  /*b900*/  FADD.FTZ R154, R172, R193 ;  /* 0x000000c1ac9a7221 */ /* 0x000fe20000010000 */
[----:B---3--:R-:W-:Y:S01]  /*b910*/  F2FP.BF16.F32.PACK_AB R172, R180, R177 ;  /* 0x000000b1b4ac723e */ /* 0x008fe200000010ff */
[-C--:B------:R-:W-:Y:S01]  /*b920*/  FMUL.FTZ R124, R124, R8.reuse ;  /* 0x000000087c7c7220 */ /* 0x080fe20000410000 */
[----:B------:R-:W-:Y:S01]  /*b930*/  FMUL.FTZ R125, R125, R8 ;  /* 0x000000087d7d7220 */ /* 0x000fe20000410000 */
[----:B------:R-:W-:Y:S01]  /*b940*/  FADD.FTZ R193, R173, R154 ;  /* 0x0000009aadc17221 */ /* 0x000fe20000010000 */
[----:B------:R-:W-:Y:S01]  /*b950*/  F2FP.BF16.F32.PACK_AB R154, R13, R12 ;  /* 0x0000000c0d9a723e */ /* 0x000fe200000010ff */
[-C--:B------:R-:W-:Y:S01]  /*b960*/  FMUL.FTZ R128, R128, R8.reuse ;  /* 0x0000000880807220 */ /* 0x080fe20000410000 */
[----:B------:R-:W3:Y:S01]  /*b970*/  MUFU.EX2 R184, R184 ;  /* 0x000000b800b87308 */ /* 0x000ee20000000800 */
[----:B------:R-:W-:Y:S01]  /*b980*/  FADD.FTZ R12, R176, R193 ;  /* 0x000000c1b00c7221 */ /* 0x000fe20000010000 */
[-C--:B------:R-:W-:Y:S01]  /*b990*/  FMUL.FTZ R129, R129, R8.reuse ;  /* 0x0000000881817220 */ /* 0x080fe20000410000 */
[-C--:B------:R-:W-:Y:S01]  /*b9a0*/  FMUL.FTZ R132, R132, R8.reuse ;  /* 0x0000000884847220 */ /* 0x080fe20000410000 */
[-C--:B------:R-:W-:Y:S01]  /*b9b0*/  FMUL.FTZ R133, R133, R8.reuse ;  /* 0x0000000885857220 */ /* 0x080fe20000410000 */
[----:B------:R-:W-:Y:S01]  /*b9c0*/  FADD.FTZ R13, R177, R12 ;  /* 0x0000000cb10d7221 */ /* 0x000fe20000010000 */
[-C--:B------:R-:W-:Y:S01]  /*b9d0*/  FMUL.FTZ R136, R136, R8.reuse ;  /* 0x0000000888887220 */ /* 0x080fe20000410000 */
[-C--:B------:R-:W-:Y:S01]  /*b9e0*/  FMUL.FTZ R137, R137, R8.reuse ;  /* 0x0000000889897220 */ /* 0x080fe20000410000 */
[----:B------:R-:W5:Y:S01]  /*b9f0*/  MUFU.EX2 R155, R155 ;  /* 0x0000009b009b7308 */ /* 0x000f620000000800 */
[----:B------:R-:W-:Y:S01]  /*ba00*/  FADD.FTZ R20, R180, R13 ;  /* 0x0000000db4147221 */ /* 0x000fe20000010000 */
[-C--:B------:R-:W-:Y:S01]  /*ba10*/  FMUL.FTZ R140, R140, R8.reuse ;  /* 0x000000088c8c7220 */ /* 0x080fe20000410000 */
[-C--:B------:R-:W-:Y:S01]  /*ba20*/  FMUL.FTZ R141, R141, R8.reuse ;  /* 0x000000088d8d7220 */ /* 0x080fe20000410000 */
[-C--:B------:R-:W-:Y:S01]  /*ba30*/  FMUL.FTZ R144, R144, R8.reuse ;  /* 0x0000000890907220 */ /* 0x080fe20000410000 */
[----:B------:R-:W-:Y:S01]  /*ba40*/  FADD.FTZ R13, R181, R20 ;  /* 0x00000014b50d7221 */ /* 0x000fe20000010000 */
[-C--:B------:R-:W-:Y:S01]  /*ba50*/  FMUL.FTZ R145, R145, R8.reuse ;  /* 0x0000000891917220 */ /* 0x080fe20000410000 */
[----:B------:R-:W-:Y:S01]  /*ba60*/  FMUL.FTZ R148, R148, R8 ;  /* 0x0000000894947220 */ /* 0x000fe20000410000 */
[----:B------:R-:W0:Y:S01]  /*ba70*/  MUFU.EX2 R188, R188 ;  /* 0x000000bc00bc7308 */ /* 0x000e220000000800 */
[----:B--2---:R-:W-:Y:S01]  /*ba80*/  FADD.FTZ R2, R10, R13 ;  /* 0x0000000d0a027221 */ /* 0x004fe20000010000 */
[----:B----4-:R-:W-:Y:S01]  /*ba90*/  FFMA.FTZ R13, R14, R0, R185 ;  /* 0x000000000e0d7223 */ /* 0x010fe200000100b9 */
[----:B------:R-:W-:Y:S01]  /*baa0*/  FMUL.FTZ R149, R149, R8 ;  /* 0x0000000895957220 */ /* 0x000fe20000410000 */
[----:B------:R-:W-:Y:S01]  /*bab0*/  F2FP.BF16.F32.PACK_AB R164, R161, R164 ;  /* 0x000000a4a1a4723e */ /* 0x000fe200000010ff */
[----:B------:R-:W-:Y:S01]  /*bac0*/  FMUL.FTZ R26, R26, R14 ;  /* 0x0000000e1a1a7220 */ /* 0x000fe20000410000 */
[C---:B---3--:R-:W-:Y:S01]  /*bad0*/  FADD.FTZ R0, R184.reuse, R13 ;  /* 0x0000000db8007221 */ /* 0x048fe20000010000 */
[----:B------:R-:W-:Y:S01]  /*bae0*/  F2FP.BF16.F32.PACK_AB R160, R157, R160 ;  /* 0x000000a09da0723e */ /* 0x000fe200000010ff */
[----:B------:R-:W2:Y:S01]  /*baf0*/  MUFU.EX2 R159, R159 ;  /* 0x0000009f009f7308 */ /* 0x000ea20000000800 */
[----:B------:R-:W-:Y:S01]  /*bb00*/  F2FP.BF16.F32.PACK_AB R156, R21, R156 ;  /* 0x0000009c159c723e */ /* 0x000fe200000010ff */
[----:B-----5:R-:W-:Y:S01]  /*bb10*/  FADD.FTZ R13, R155, R0 ;  /* 0x000000009b0d7221 */ /* 0x020fe20000010000 */
[----:B------:R-:W-:Y:S01]  /*bb20*/  F2FP.BF16.F32.PACK_AB R153, R184, R185 ;  /* 0x000000b9b899723e */ /* 0x000fe200000010ff */
        /* <DEDUP_REMOVED lines=37> */
[C---:B--2---:R-:W-:Y:S01]  /*bd80*/  FADD.FTZ R20, R196.reuse, R13 ;  /* 0x0000000dc4147221 */ /* 0x044fe20000010000 */
[----:B------:R-:W-:Y:S01]  /*bd90*/  F2FP.BF16.F32.PACK_AB R159, R196, R163 ;  /* 0x000000a3c49f723e */ /* 0x000fe200000010ff */
[-C--:B------:R-:W-:Y:S01]  /*bda0*/  FMUL.FTZ R79, R79, R14.reuse ;  /* 0x0000000e4f4f7220 */ /* 0x080fe20000410000 */
[-C--:B------:R-:W-:Y:S01]  /*bdb0*/  FMUL.FTZ R82, R82, R14.reuse ;  /* 0x0000000e52527220 */ /* 0x080fe20000410000 */
[-C--:B------:R-:W-:Y:S01]  /*bdc0*/  FMUL.FTZ R83, R83, R14.reuse ;  /* 0x0000000e53537220 */ /* 0x080fe20000410000 */
[-C--:B------:R-:W-:Y:S01]  /*bdd0*/  FMUL.FTZ R86, R86, R14.reuse ;  /* 0x0000000e56567220 */ /* 0x080fe20000410000 */
[-C--:B------:R-:W-:Y:S01]  /*bde0*/  FMUL.FTZ R87, R87, R14.reuse ;  /* 0x0000000e57577220 */ /* 0x080fe20000410000 */
[----:B------:R2:W4:Y:S01]  /*bdf0*/  MUFU.EX2 R11, R174 ;  /* 0x000000ae000b7308 */ /* 0x0005220000000800 */
        /* <DEDUP_REMOVED lines=8> */
[----:B--2---:R-:W-:Y:S01]  /*be80*/  F2FP.BF16.F32.PACK_AB R174, R10, R181 ;  /* 0x000000b50aae723e */ /* 0x004fe200000010ff */
[C---:B0-----:R-:W-:Y:S01]  /*be90*/  FADD.FTZ R20, R186.reuse, R13 ;  /* 0x0000000dba147221 */ /* 0x041fe20000010000 */
[----:B------:R-:W-:Y:S01]  /*bea0*/  F2FP.BF16.F32.PACK_AB R161, R186, R9 ;  /* 0x00000009baa1723e */ /* 0x000fe200000010ff */
[-C--:B------:R-:W-:Y:S01]  /*beb0*/  FMUL.FTZ R102, R102, R14.reuse ;  /* 0x0000000e66667220 */ /* 0x080fe20000410000 */
[-C--:B------:R-:W-:Y:S01]  /*bec0*/  FMUL.FTZ R103, R103, R14.reuse ;  /* 0x0000000e67677220 */ /* 0x080fe20000410000 */
        /* <DEDUP_REMOVED lines=33> */
[----:B------:R-:W-:Y:S01]  /*c0e0*/  FMUL.FTZ R151, R151, R14 ;  /* 0x0000000e97977220 */ /* 0x000fe20000410000 */
[----:B------:R2:W4:Y:S01]  /*c0f0*/  MUFU.EX2 R169, R167 ;  /* 0x000000a700a97308 */ /* 0x0005220000000800 */
[----:B---3--:R-:W-:-:S07]  /*c100*/  FADD.FTZ R178, R182, R13 ;  /* 0x0000000db6b27221 */ /* 0x008fce0000010000 */
[----:B------:R-:W3:Y:S01]  /*c110*/  MUFU.EX2 R0, R187 ;  /* 0x000000bb00007308 */ /* 0x000ee20000000800 */
[C---:B0-----:R-:W-:Y:S01]  /*c120*/  FADD.FTZ R178, R183.reuse, R178 ;  /* 0x000000b2b7b27221 */ /* 0x041fe20000010000 */
[----:B--2---:R-:W-:-:S06]  /*c130*/  F2FP.BF16.F32.PACK_AB R167, R183, R182 ;  /* 0x000000b6b7a7723e */ /* 0x004fcc00000010ff */
[----:B------:R-:W0:Y:S01]  /*c140*/  MUFU.EX2 R171, R190 ;  /* 0x000000be00ab7308 */ /* 0x000e220000000800 */
[----:B----4-:R-:W-:-:S07]  /*c150*/  FADD.FTZ R13, R169, R178 ;  /* 0x000000b2a90d7221 */ /* 0x010fce0000010000 */
[----:B------:R-:W2:Y:S01]  /*c160*/  MUFU.EX2 R20, R191 ;  /* 0x000000bf00147308 */ /* 0x000ea20000000800 */
[C---:B---3--:R-:W-:Y:S01]  /*c170*/  FADD.FTZ R178, R0.reuse, R13 ;  /* 0x0000000d00b27221 */ /* 0x048fe20000010000 */
[----:B------:R-:W-:-:S06]  /*c180*/  F2FP.BF16.F32.PACK_AB R169, R0, R169 ;  /* 0x000000a900a9723e */ /* 0x000fcc00000010ff */
[----:B------:R-:W3:Y:S01]  /*c190*/  MUFU.EX2 R173, R194 ;  /* 0x000000c200ad7308 */ /* 0x000ee20000000800 */
[----:B0-----:R-:W-:-:S07]  /*c1a0*/  FADD.FTZ R13, R171, R178 ;  /* 0x000000b2ab0d7221 */ /* 0x001fce0000010000 */
[----:B------:R-:W0:Y:S01]  /*c1b0*/  MUFU.EX2 R176, R195 ;  /* 0x000000c300b07308 */ /* 0x000e220000000800 */
[C---:B--2---:R-:W-:Y:S01]  /*c1c0*/  FADD.FTZ R180, R20.reuse, R13 ;  /* 0x0000000d14b47221 */ /* 0x044fe20000010000 */
[----:B------:R-:W-:-:S06]  /*c1d0*/  F2FP.BF16.F32.PACK_AB R171, R20, R171 ;  /* 0x000000ab14ab723e */ /* 0x000fcc00000010ff */
[----:B------:R-:W2:Y:S01]  /*c1e0*/  MUFU.EX2 R175, R198 ;  /* 0x000000c600af7308 */ /* 0x000ea20000000800 */
[----:B---3--:R-:W-:-:S07]  /*c1f0*/  FADD.FTZ R13, R173, R180 ;  /* 0x000000b4ad0d7221 */ /* 0x008fce0000010000 */
[----:B------:R-:W3:Y:S01]  /*c200*/  MUFU.EX2 R178, R189 ;  /* 0x000000bd00b27308 */ /* 0x000ee20000000800 */
[C---:B0-----:R-:W-:Y:S01]  /*c210*/  FADD.FTZ R8, R176.reuse, R13 ;  /* 0x0000000db0087221 */ /* 0x041fe20000010000 */
[----:B------:R-:W-:-:S03]  /*c220*/  F2FP.BF16.F32.PACK_AB R173, R176, R173 ;  /* 0x000000adb0ad723e */ /* 0x000fc600000010ff */
[----:B--2---:R-:W-:-:S04]  /*c230*/  FADD.FTZ R9, R175, R8 ;  /* 0x00000008af097221 */ /* 0x004fc80000010000 */
[C---:B---3--:R-:W-:Y:S01]  /*c240*/  FADD.FTZ R0, R178.reuse, R9 ;  /* 0x00000009b2007221 */ /* 0x048fe20000010000 */
[----:B------:R-:W-:Y:S01]  /*c250*/  F2FP.BF16.F32.PACK_AB R175, R178, R175 ;  /* 0x000000afb2af723e */ /* 0x000fe200000010ff */
[----:B------:R-:W-:Y:S06]  /*c260*/  @!P0 BRA `(.L_x_1953) ;  /* 0x0000000000048947 */ /* 0x000fec0003800000 */
[----:B------:R-:W-:Y:S01]  /*c270*/  BPT.TRAP 0x1 ;  /* 0x000000040000795c */ /* 0x000fe20000300000 */
.L_x_1953:
[----:B------:R0:W2:Y:S01]  /*c280*/  SYNCS.PHASECHK.TRANS64.TRYWAIT P1, [UR24+0x22850], R6 ;  /* 0x02285006ff0075a7 */ /* 0x0000a20008020158 */
[----:B------:R-:W-:Y:S05]  /*c290*/  @!P0 BRA `(.L_x_1954) ;  /* 0x0000000000048947 */ /* 0x000fea0003800000 */
[----:B------:R-:W-:Y:S01]  /*c2a0*/  BPT.TRAP 0x1 ;  /* 0x000000040000795c */ /* 0x000fe20000300000 */
.L_x_1954:
[----:B------:R-:W-:Y:S01]  /*c2b0*/  VIADD R8, R215, 0x8 ;  /* 0x00000008d7087836 */ /* 0x000fe20000000000 */
[----:B--2---:R-:W-:Y:S06]  /*c2c0*/  @P1 BRA `(.L_x_1955) ;  /* 0x0000000000081947 */ /* 0x004fec0003800000 */
[----:B------:R-:W2:Y:S02]  /*c2d0*/  SYNCS.PHASECHK.TRANS64.TRYWAIT P1, [UR24+0x22850], R6 ;  /* 0x02285006ff0075a7 */ /* 0x000ea40008020158 */
[----:B--2---:R-:W-:Y:S05]  /*c2e0*/  @!P1 BRA `(.L_x_1956) ;  /* 0x0000007800e09947 */ /* 0x004fea0003800000 */
.L_x_1955:
        /* <DEDUP_REMOVED lines=39> */
.L_x_1957:
[----:B------:R-:W-:Y:S01]  /*c560*/  UIADD3 UR24, UR24, 0x22860, URZ ;  /* 0x0002286018187890 */ /* 0x000fe2000fffe03f */
[C---:B------:R-:W-:Y:S01]  /*c570*/  ISETP.GT.AND P1, PT, R7.reuse, UR44, PT ;  /* 0x0000002c07007c0c */ /* 0x040fe2000bf24270 */
[----:B------:R-:W-:Y:S02]  /*c580*/  VIADD R7, R7, 0xffffffff ;  /* 0xffffffff07077836 */ /* 0x000fe40000000000 */
[----:B------:R-:W-:Y:S01]  /*c590*/  UPRMT UR24, UR7, 0x654, UR24 ;  /* 0x0000065407187896 */ /* 0x000fe20008000018 */
[----:B--2---:R-:W-:Y:S02]  /*c5a0*/  IMAD.MOV.U32 R9, RZ, RZ, R5 ;  /* 0x000000ffff097224 */ /* 0x004fe400078e0005 */
[----:B------:R-:W-:-:S06]  /*c5b0*/  IMAD.MOV.U32 R8, RZ, RZ, R4 ;  /* 0x000000ffff087224 */ /* 0x000fcc00078e0004 */
[----:B------:R-:W-:Y:S01]  /*c5c0*/  SYNCS.ARRIVE.TRANS64.RED.A1T0 RZ, [UR24], RZ ;  /* 0x000000ffffff79a7 */ /* 0x000fe20008100418 */
[----:B------:R-:W-:Y:S05]  /*c5d0*/  @P1 BRA `(.L_x_1958) ;  /* 0xffffffd000181947 */ /* 0x000fea000383ffff */
.L_x_1939:
[----:B------:R-:W3:Y:S01]  /*c5e0*/  SHFL.BFLY PT, R7, R2, 0x2, 0x1f ;  /* 0x0c401f0002077f89 */ /* 0x000ee200000e0000 */
[----:B------:R-:W-:Y:S01]  /*c5f0*/  IMAD.MOV.U32 R8, RZ, RZ, RZ ;  /* 0x000000ffff087224 */ /* 0x000fe200078e00ff */
[----:B------:R-:W-:Y:S01]  /*c600*/  UIADD3 UR38, UR38, 0x1, URZ ;  /* 0x0000000126267890 */ /* 0x000fe2000fffe03f */
[----:B------:R1:W-:Y:S06]  /*c610*/  BAR.ARV R3, 0x100 ;  /* 0x000400030000751d */ /* 0x0003ec0000002000 */
[----:B------:R-:W-:Y:S02]  /*c620*/  UISETP.NE.AND UP0, UPT, UR38, 0x2, UPT ;  /* 0x000000022600788c */ /* 0x000fe4000bf05270 */
[----:B------:R-:W-:Y:S06]  /*c630*/  BAR.ARV 0x8, 0x180 ;  /* 0x0206000000007b1d */ /* 0x000fec0000002000 */
[----:B-1----:R-:W-:Y:S01]  /*c640*/  IMAD.MOV.U32 R3, RZ, RZ, -0x800000 ;  /* 0xff800000ff037424 */ /* 0x002fe200078e00ff */
[----:B------:R-:W-:Y:S01]  /*c650*/  USEL UR4, URZ, 0x1, UP0 ;  /* 0x000000013f047887 */ /* 0x000fe20008000000 */
[----:B------:R-:W1:Y:S01]  /*c660*/  SHFL.BFLY PT, R9, R0, 0x2, 0x1f ;  /* 0x0c401f0000097f89 */ /* 0x000e6200000e0000 */
[----:B------:R-:W-:Y:S01]  /*c670*/  PLOP3.LUT P0, PT, PT, PT, PT, 0x8, 0x0 ;  /* 0x000000000000781c */ /* 0x000fe20003f0e170 */
[----:B------:R-:W-:Y:S01]  /*c680*/  UIADD3 UR36, UR36, 0x1, URZ ;  /* 0x0000000124247890 */ /* 0x000fe2000fffe03f */
[----:B---3--:R-:W-:Y:S01]  /*c690*/  FADD.FTZ R7, R7, R2 ;  /* 0x0000000207077221 */ /* 0x008fe20000010000 */
[----:B------:R-:W-:Y:S01]  /*c6a0*/  IMAD.MOV.U32 R2, RZ, RZ, -0x800000 ;  /* 0xff800000ff027424 */ /* 0x000fe200078e00ff */
[----:B------:R-:W-:-:S02]  /*c6b0*/  USEL UR38, UR38, URZ, UP0 ;  /* 0x0000003f26267287 */ /* 0x000fc40008000000 */
[----:B------:R-:W-:Y:S01]  /*c6c0*/  ULOP3.LUT UR37, UR37, UR4, URZ, 0x3c, !UPT ;  /* 0x0000000425257292 */ /* 0x000fe2000f8e3c3f */
[----:B0-2---:R-:W0:Y:S01]  /*c6d0*/  SHFL.BFLY PT, R6, R7, 0x1, 0x1f ;  /* 0x0c201f0007067f89 */ /* 0x005e2200000e0000 */
[----:B-1----:R-:W-:Y:S01]  /*c6e0*/  FADD.FTZ R9, R9, R0 ;  /* 0x0000000009097221 */ /* 0x002fe20000010000 */
[----:B------:R-:W-:Y:S02]  /*c6f0*/  IMAD.MOV.U32 R0, RZ, RZ, RZ ;  /* 0x000000ffff007224 */ /* 0x000fe400078e00ff */
[----:B0-----:R-:W-:Y:S01]  /*c700*/  FADD.FTZ R10, R7, R6 ;  /* 0x00000006070a7221 */ /* 0x001fe20000010000 */
[----:B------:R-:W-:Y:S01]  /*c710*/  IMAD.U32 R7, RZ, RZ, UR6 ;  /* 0x00000006ff077e24 */ /* 0x000fe2000f8e00ff */
[----:B------:R-:W0:Y:S03]  /*c720*/  SHFL.BFLY PT, R6, R9, 0x1, 0x1f ;  /* 0x0c201f0009067f89 */ /* 0x000e2600000e0000 */
[----:B------:R-:W-:-:S13]  /*c730*/  FSETP.NE.FTZ.AND P1, PT, R10, RZ, PT ;  /* 0x000000ff0a00720b */ /* 0x000fda0003f35000 */
[----:B------:R-:W1:Y:S01]  /*c740*/  @P1 MUFU.RCP R8, R10 ;  /* 0x0000000a00081308 */ /* 0x000e620000001000 */
[----:B------:R-:W-:Y:S01]  /*c750*/  @P1 FMUL.FTZ R7, R7, 0.69314718246459960938 ;  /* 0x3f31721807071820 */ /* 0x000fe20000410000 */
[----:B0-----:R-:W-:Y:S01]  /*c760*/  FADD.FTZ R11, R9, R6 ;  /* 0x00000006090b7221 */ /* 0x001fe20000010000 */
[----:B------:R-:W-:-:S05]  /*c770*/  IMAD.U32 R9, RZ, RZ, UR6 ;  /* 0x00000006ff097e24 */ /* 0x000fca000f8e00ff */
[----:B------:R-:W0:Y:S01]  /*c780*/  @P1 MUFU.LG2 R6, R10 ;  /* 0x0000000a00061308 */ /* 0x000e220000000c00 */
[----:B------:R-:W-:Y:S01]  /*c790*/  FSETP.NE.FTZ.AND P2, PT, R11, RZ, PT ;  /* 0x000000ff0b00720b */ /* 0x000fe20003f55000 */
        /* <DEDUP_REMOVED lines=64> */
[----:B------:R-:W1:Y:S01]  /*cba0*/  @P2 MUFU.RCP R0, R11 ;  /* 0x0000000b00002308 */ /* 0x000e620000001000 */
[----:B------:R-:W-:Y:S01]  /*cbb0*/  @P2 FMUL.FTZ R9, R9, 0.69314718246459960938 ;  /* 0x3f31721809092820 */ /* 0x000fe20000410000 */
[----:B0-----:R-:W-:-:S04]  /*cbc0*/  @P1 FMUL.FTZ R6, R6, 0.69314718246459960938 ;  /* 0x3f31721806061820 */ /* 0x001fc80000410000 */
[----:B------:R-:W-:Y:S02]  /*cbd0*/  @P1 FFMA.FTZ R3, R7, R4, R6 ;  /* 0x0000000407031223 */ /* 0x000fe40000010006 */
[----:B------:R-:W0:Y:S01]  /*cbe0*/  @P2 MUFU.LG2 R8, R11 ;  /* 0x0000000b00082308 */ /* 0x000e220000000c00 */
        /* <DEDUP_REMOVED lines=66> */
.L_x_1880:
[----:B------:R-:W0:Y:S01]  /*d010*/  S2R R5, SR_CgaCtaId ;  /* 0x0000000000057919 */ /* 0x000e220000008800 */
[----:B------:R-:W-:Y:S01]  /*d020*/  MOV R176, 0x400 ;  /* 0x0000040000b07802 */ /* 0x000fe20000000f00 */
[----:B------:R-:W-:Y:S01]  /*d030*/  BSSY B0, `(.L_x_1959) ;  /* 0x000028f000007945 */ /* 0x000fe20003800000 */
[----:B------:R-:W-:Y:S02]  /*d040*/  BAR.SYNC.DEFER_BLOCKING 0x5, 0x180 ;  /* 0x0146000000007b1d */ /* 0x000fe40000010000 */
[----:B0-----:R-:W-:-:S05]  /*d050*/  LEA R176, R5, R176, 0x18 ;  /* 0x000000b005b07211 */ /* 0x001fca00078ec0ff */
[----:B------:R-:W0:Y:S02]  /*d060*/  LDS R4, [R176+0x228d0] ;  /* 0x0228d000b0047984 */ /* 0x000e240000000800 */
[----:B0-----:R-:W-:Y:S01]  /*d070*/  R2UR UR4, R4 ;  /* 0x00000000040472ca */ /* 0x001fe200000e0000 */
[----:B------:R-:W-:Y:S06]  /*d080*/  BAR.ARV 0x4, 0x180 ;  /* 0x0106000000007b1d */ /* 0x000fec0000002000 */
[----:B------:R-:W-:Y:S08]  /*d090*/  @P0 BRA `(.L_x_1960) ;  /* 0x0000001c004c0947 */ /* 0x000ff00003800000 */
[----:B------:R-:W0:Y:S01]  /*d0a0*/  S2R R5, SR_SWINHI ;  /* 0x0000000000057919 */ /* 0x000e220000002f00 */
[----:B------:R-:W1:Y:S01]  /*d0b0*/  LDC R205, c[0x0][0xbe8] ;  /* 0x0002fa00ffcd7b82 */ /* 0x000e620000000800 */
[----:B------:R-:W-:Y:S01]  /*d0c0*/  F2FP.BF16.F32.PACK_AB R24, R25, R24 ;  /* 0x000000181918723e */ /* 0x000fe200000010ff */
[----:B------:R-:W-:Y:S01]  /*d0d0*/  USHF.R.S32.HI UR10, URZ, 0x1f, UR43 ;  /* 0x0000001f3f0a7899 */ /* 0x000fe2000801142b */
[----:B------:R-:W-:Y:S01]  /*d0e0*/  F2FP.BF16.F32.PACK_AB R25, R27, R26 ;  /* 0x0000001a1b19723e */ /* 0x000fe200000010ff */
[----:B------:R-:W-:Y:S01]  /*d0f0*/  ULDC.64 UR8, c[0x0][0xb90] ;  /* 0x0002e40000087ab9 */ /* 0x000fe20000000a00 */
[----:B------:R-:W-:Y:S01]  /*d100*/  F2FP.BF16.F32.PACK_AB R27, R31, R30 ;  /* 0x0000001e1f1b723e */ /* 0x000fe200000010ff */
[----:B------:R-:W-:Y:S01]  /*d110*/  UIMAD UR5, UR10, UR8, URZ ;  /* 0x000000080a0572a4 */ /* 0x000fe2000f8e023f */
[----:B------:R-:W-:Y:S01]  /*d120*/  F2FP.BF16.F32.PACK_AB R26, R29, R28 ;  /* 0x0000001c1d1a723e */ /* 0x000fe200000010ff */
[----:B------:R-:W-:Y:S01]  /*d130*/  UIMAD.WIDE.U32 UR6, UR43, UR8, URZ ;  /* 0x000000082b0672a5 */ /* 0x000fe2000f8e003f */
[----:B------:R-:W-:Y:S01]  /*d140*/  F2FP.BF16.F32.PACK_AB R136, R137, R136 ;  /* 0x000000888988723e */ /* 0x000fe200000010ff */
[----:B------:R-:W-:Y:S01]  /*d150*/  UIMAD UR5, UR43, UR9, UR5 ;  /* 0x000000092b0572a4 */ /* 0x000fe2000f8e0205 */
[----:B------:R-:W-:Y:S01]  /*d160*/  F2FP.BF16.F32.PACK_AB R137, R128, R124 ;  /* 0x0000007c8089723e */ /* 0x000fe200000010ff */
[----:B------:R-:W-:Y:S01]  /*d170*/  USHF.R.S32.HI UR12, URZ, 0x1f, UR42 ;  /* 0x0000001f3f0c7899 */ /* 0x000fe2000801142a */
[----:B------:R-:W-:Y:S01]  /*d180*/  F2FP.BF16.F32.PACK_AB R144, R145, R144 ;  /* 0x000000909190723e */ /* 0x000fe200000010ff */
[----:B------:R-:W-:Y:S01]  /*d190*/  ULDC.64 UR8, c[0x0][0xb98] ;  /* 0x0002e60000087ab9 */ /* 0x000fe20000000a00 */
[----:B------:R-:W-:Y:S01]  /*d1a0*/  UIADD3 UR7, UR7, UR5, URZ ;  /* 0x0000000507077290 */ /* 0x000fe2000fffe03f */
[----:B------:R-:W-:Y:S01]  /*d1b0*/  F2FP.BF16.F32.PACK_AB R145, R167, R166 ;  /* 0x000000a6a791723e */ /* 0x000fe200000010ff */
[----:B------:R-:W-:-:S02]  /*d1c0*/  UIMAD UR5, UR12, UR8, URZ ;  /* 0x000000080c0572a4 */ /* 0x000fc4000f8e023f */
[----:B------:R-:W-:Y:S02]  /*d1d0*/  UIMAD.WIDE.U32 UR6, UR42, UR8, UR6 ;  /* 0x000000082a0672a5 */ /* 0x000fe4000f8e0006 */
[----:B------:R-:W-:-:S03]  /*d1e0*/  UIMAD UR5, UR42, UR9, UR5 ;  /* 0x000000092a0572a4 */ /* 0x000fc6000f8e0205 */
[----:B------:R-:W-:Y:S01]  /*d1f0*/  ULDC.64 UR8, c[0x0][0xae8] ;  /* 0x0002ba0000087ab9 */ /* 0x000fe20000000a00 */
[----:B------:R-:W-:Y:S02]  /*d200*/  MOV R160, R176 ;  /* 0x000000b000a07202 */ /* 0x000fe40000000f00 */
[----:B0-----:R-:W-:Y:S01]  /*d210*/  MOV R161, R5 ;  /* 0x0000000500a17202 */ /* 0x001fe20000000f00 */
[----:B------:R-:W-:Y:S02]  /*d220*/  IMAD R5, R203, 0x40, R19 ;  /* 0x00000040cb057824 */ /* 0x000fe400078e0213 */
[----:B------:R-:W-:-:S04]  /*d230*/  IMAD.WIDE R20, R208, 0x2, R160 ;  /* 0x00000002d0147825 */ /* 0x000fc800078e02a0 */
[----:B------:R-:W-:Y:S01]  /*d240*/  IMAD.WIDE R160, R5, 0x2, R160 ;  /* 0x0000000205a07825 */ /* 0x000fe200078e02a0 */
[C---:B------:R-:W-:Y:S02]  /*d250*/  IADD3 R109, P0, R20.reuse, 0x8060, RZ ;  /* 0x00008060146d7810 */ /* 0x040fe40007f1e0ff */
[C---:B------:R-:W-:Y:S02]  /*d260*/  IADD3 R113, P5, R20.reuse, 0xc020, RZ ;  /* 0x0000c02014717810 */ /* 0x040fe40007fbe0ff */
[----:B------:R-:W-:Y:S01]  /*d270*/  LOP3.LUT R12, R109, 0x380, RZ, 0xc0, !PT ;  /* 0x000003806d0c7812 */ /* 0x000fe200078ec0ff */
[--C-:B------:R-:W-:Y:S01]  /*d280*/  IMAD.X R13, RZ, RZ, R21.reuse, P0 ;  /* 0x000000ffff0d7224 */ /* 0x100fe200000e0615 */
[C---:B------:R-:W-:Y:S01]  /*d290*/  IADD3 R7, P3, R20.reuse, 0xc060, RZ ;  /* 0x0000c06014077810 */ /* 0x040fe20007f7e0ff */
[--C-:B------:R-:W-:Y:S01]  /*d2a0*/  IMAD.X R9, RZ, RZ, R21.reuse, P5 ;  /* 0x000000ffff097224 */ /* 0x100fe200028e0615 */
[----:B------:R-:W-:Y:S02]  /*d2b0*/  IADD3 R112, P2, R20, 0x8040, RZ ;  /* 0x0000804014707810 */ /* 0x000fe40007f5e0ff */
[----:B------:R-:W-:Y:S01]  /*d2c0*/  SHF.R.U64 R12, R12, 0x3, RZ ;  /* 0x000000030c0c7819 */ /* 0x000fe200000012ff */
[--C-:B------:R-:W-:Y:S01]  /*d2d0*/  IMAD.X R5, RZ, RZ, R21.reuse, P3 ;  /* 0x000000ffff057224 */ /* 0x100fe200018e0615 */
[----:B------:R-:W-:Y:S01]  /*d2e0*/  LOP3.LUT R8, R113, 0x380, RZ, 0xc0, !PT ;  /* 0x0000038071087812 */ /* 0x000fe200078ec0ff */
[----:B------:R-:W-:Y:S01]  /*d2f0*/  IMAD.X R139, RZ, RZ, R21, P2 ;  /* 0x000000ffff8b7224 */ /* 0x000fe200010e0615 */
[----:B------:R-:W-:-:S02]  /*d300*/  LOP3.LUT R4, R7, 0x380, RZ, 0xc0, !PT ;  /* 0x0000038007047812 */ /* 0x000fc400078ec0ff */
[----:B------:R-:W-:Y:S02]  /*d310*/  IADD3 R17, P2, R20, 0x4000, RZ ;  /* 0x0000400014117810 */ /* 0x000fe40007f5e0ff */
[----:B------:R-:W-:Y:S02]  /*d320*/  LOP3.LUT R12, R12, R109, RZ, 0x3c, !PT ;  /* 0x0000006d0c0c7212 */ /* 0x000fe400078e3cff */
[----:B------:R-:W-:Y:S01]  /*d330*/  SHF.R.U64 R8, R8, 0x3, RZ ;  /* 0x0000000308087819 */ /* 0x000fe200000012ff */
[----:B------:R-:W-:Y:S01]  /*d340*/  IMAD.X R135, RZ, RZ, R21, P2 ;  /* 0x000000ffff877224 */ /* 0x000fe200010e0615 */
[----:B------:R-:W-:Y:S02]  /*d350*/  LOP3.LUT R109, R112, 0x380, RZ, 0xc0, !PT ;  /* 0x00000380706d7812 */ /* 0x000fe400078ec0ff */
[----:B------:R-:W-:Y:S02]  /*d360*/  SHF.R.U64 R4, R4, 0x3, RZ ;  /* 0x0000000304047819 */ /* 0x000fe400000012ff */
[----:B------:R-:W-:-:S02]  /*d370*/  IADD3 R115, P4, R20, 0xc040, RZ ;  /* 0x0000c04014737810 */ /* 0x000fc40007f9e0ff */
[C---:B------:R-:W-:Y:S02]  /*d380*/  IADD3 R111, P6, R20.reuse, 0xc000, RZ ;  /* 0x0000c000146f7810 */ /* 0x040fe40007fde0ff */
[C---:B------:R-:W-:Y:S02]  /*d390*/  IADD3 R103, P1, R20.reuse, 0x20, RZ ;  /* 0x0000002014677810 */ /* 0x040fe40007f3e0ff */
[C---:B------:R-:W-:Y:S01]  /*d3a0*/  IADD3 R110, P3, R20.reuse, 0x8020, RZ ;  /* 0x00008020146e7810 */ /* 0x040fe20007f7e0ff */
[--C-:B------:R-:W-:Y:S01]  /*d3b0*/  IMAD.X R11, RZ, RZ, R21.reuse, P6 ;  /* 0x000000ffff0b7224 */ /* 0x100fe200030e0615 */
[----:B------:R-:W-:Y:S01]  /*d3c0*/  LOP3.LUT R163, R20, 0x380, RZ, 0xc0, !PT ;  /* 0x0000038014a37812 */ /* 0x000fe200078ec0ff */
[--C-:B------:R-:W-:Y:S01]  /*d3d0*/  IMAD.X R15, RZ, RZ, R21.reuse, P1 ;  /* 0x000000ffff0f7224 */ /* 0x100fe200008e0615 */
[----:B------:R-:W-:Y:S01]  /*d3e0*/  LOP3.LUT R8, R8, R113, RZ, 0x3c, !PT ;  /* 0x0000007108087212 */ /* 0x000fe200078e3cff */
[----:B------:R-:W-:Y:S01]  /*d3f0*/  IMAD.X R143, RZ, RZ, R21, P3 ;  /* 0x000000ffff8f7224 */ /* 0x000fe200018e0615 */
[----:B------:R-:W-:-:S02]  /*d400*/  SHF.R.U64 R109, R109, 0x3, RZ ;  /* 0x000000036d6d7819 */ /* 0x000fc400000012ff */
[----:B------:R-:W-:Y:S01]  /*d410*/  LOP3.LUT R4, R4, R7, RZ, 0x3c, !PT ;  /* 0x0000000704047212 */ /* 0x000fe200078e3cff */
[--C-:B------:R-:W-:Y:S01]  /*d420*/  IMAD.X R7, RZ, RZ, R21.reuse, P4 ;  /* 0x000000ffff077224 */ /* 0x100fe200020e0615 */
[----:B------:R-:W-:Y:S02]  /*d430*/  IADD3 R113, P2, R160, 0x7000, RZ ;  /* 0x00007000a0717810 */ /* 0x000fe40007f5e0ff */
        /* <DEDUP_REMOVED lines=12> */
[----:B------:R-:W-:Y:S01]  /*d500*/  LOP3.LUT R138, R109, R112, RZ, 0x3c, !PT ;  /* 0x000000706d8a7212 */ /* 0x000fe200078e3cff */
[----:B------:R-:W-:Y:S01]  /*d510*/  IMAD.X R159, RZ, RZ, R21, P3 ;  /* 0x000000ffff9f7224 */ /* 0x000fe200018e0615 */
[----:B------:R-:W-:-:S02]  /*d520*/  LOP3.LUT R112, R113, 0x380, RZ, 0xc0, !PT ;  /* 0x0000038071707812 */ /* 0x000fc400078ec0ff */
[----:B------:R-:W-:Y:S01]  /*d530*/  LOP3.LUT R162, R163, R20, RZ, 0x3c, !PT ;  /* 0x00000014a3a27212 */ /* 0x000fe200078e3cff */
[----:B------:R-:W-:Y:S01]  /*d540*/  IMAD.MOV.U32 R163, RZ, RZ, R21 ;  /* 0x000000ffffa37224 */ /* 0x000fe200078e0015 */
[----:B------:R-:W-:Y:S02]  /*d550*/  LOP3.LUT R21, R110, 0x380, RZ, 0xc0, !PT ;  /* 0x000003806e157812 */ /* 0x000fe400078ec0ff */
[----:B------:R-:W-:Y:S02]  /*d560*/  SHF.R.U64 R112, R112, 0x3, RZ ;  /* 0x0000000370707819 */ /* 0x000fe400000012ff */
[----:B------:R-:W-:Y:S02]  /*d570*/  LOP3.LUT R20, R107, 0x380, RZ, 0xc0, !PT ;  /* 0x000003806b147812 */ /* 0x000fe400078ec0ff */
[----:B------:R-:W-:Y:S02]  /*d580*/  SHF.R.U64 R21, R21, 0x3, RZ ;  /* 0x0000000315157819 */ /* 0x000fe400000012ff */
[----:B------:R-:W-:Y:S01]  /*d590*/  LOP3.LUT R112, R112, R113, RZ, 0x3c, !PT ;  /* 0x0000007170707212 */ /* 0x000fe200078e3cff */
[----:B------:R-:W-:Y:S01]  /*d5a0*/  IMAD.X R113, RZ, RZ, R161, P2 ;  /* 0x000000ffff717224 */ /* 0x000fe200010e06a1 */
[----:B------:R-:W-:-:S02]  /*d5b0*/  IADD3 R131, P2, R160, 0xe000, RZ ;  /* 0x0000e000a0837810 */ /* 0x000fc40007f5e0ff */
[----:B------:R-:W-:Y:S02]  /*d5c0*/  LOP3.LUT R14, R103, 0x380, RZ, 0xc0, !PT ;  /* 0x00000380670e7812 */ /* 0x000fe400078ec0ff */
[----:B------:R-:W-:Y:S02]  /*d5d0*/  SHF.R.U64 R20, R20, 0x3, RZ ;  /* 0x0000000314147819 */ /* 0x000fe400000012ff */
[----:B------:R-:W-:Y:S02]  /*d5e0*/  LOP3.LUT R142, R21, R110, RZ, 0x3c, !PT ;  /* 0x0000006e158e7212 */ /* 0x000fe400078e3cff */
[----:B------:R-:W-:Y:S02]  /*d5f0*/  LOP3.LUT R21, R104, 0x380, RZ, 0xc0, !PT ;  /* 0x0000038068157812 */ /* 0x000fe400078ec0ff */
[----:B------:R-:W-:Y:S02]  /*d600*/  LOP3.LUT R130, R131, 0x380, RZ, 0xc0, !PT ;  /* 0x0000038083827812 */ /* 0x000fe400078ec0ff */
[----:B------:R-:W-:-:S02]  /*d610*/  SHF.R.U64 R14, R14, 0x3, RZ ;  /* 0x000000030e0e7819 */ /* 0x000fc400000012ff */
[----:B------:R-:W-:Y:S02]  /*d620*/  LOP3.LUT R146, R20, R107, RZ, 0x3c, !PT ;  /* 0x0000006b14927212 */ /* 0x000fe400078e3cff */
[----:B------:R-:W-:Y:S02]  /*d630*/  LOP3.LUT R20, R105, 0x380, RZ, 0xc0, !PT ;  /* 0x0000038069147812 */ /* 0x000fe400078ec0ff */
[----:B------:R-:W-:Y:S02]  /*d640*/  SHF.R.U64 R21, R21, 0x3, RZ ;  /* 0x0000000315157819 */ /* 0x000fe400000012ff */
[----:B------:R-:W-:Y:S02]  /*d650*/  SHF.R.U64 R130, R130, 0x3, RZ ;  /* 0x0000000382827819 */ /* 0x000fe400000012ff */
[----:B------:R-:W-:Y:S02]  /*d660*/  LOP3.LUT R14, R14, R103, RZ, 0x3c, !PT ;  /* 0x000000670e0e7212 */ /* 0x000fe400078e3cff */
[----:B------:R-:W-:-:S02]  /*d670*/  LOP3.LUT R103, R106, 0x380, RZ, 0xc0, !PT ;  /* 0x000003806a677812 */ /* 0x000fc400078ec0ff */
[----:B------:R-:W-:Y:S02]  /*d680*/  SHF.R.U64 R20, R20, 0x3, RZ ;  /* 0x0000000314147819 */ /* 0x000fe400000012ff */
[----:B------:R-:W-:Y:S02]  /*d690*/  LOP3.LUT R156, R21, R104, RZ, 0x3c, !PT ;  /* 0x00000068159c7212 */ /* 0x000fe400078e3cff */
[----:B------:R-:W-:Y:S02]  /*d6a0*/  IADD3 R21, P3, R160, 0x1000, RZ ;  /* 0x00001000a0157810 */ /* 0x000fe40007f7e0ff */
[----:B------:R-:W-:Y:S01]  /*d6b0*/  LOP3.LUT R130, R130, R131, RZ, 0x3c, !PT ;  /* 0x0000008382827212 */ /* 0x000fe200078e3cff */
[----:B------:R-:W-:Y:S01]  /*d6c0*/  IMAD.X R131, RZ, RZ, R161, P2 ;  /* 0x000000ffff837224 */ /* 0x000fe200010e06a1 */
[----:B------:R-:W-:Y:S02]  /*d6d0*/  SHF.R.U64 R103, R103, 0x3, RZ ;  /* 0x0000000367677819 */ /* 0x000fe400000012ff */
[----:B------:R-:W-:-:S02]  /*d6e0*/  LOP3.LUT R152, R20, R105, RZ, 0x3c, !PT ;  /* 0x0000006914987212 */ /* 0x000fc400078e3cff */
[----:B-1----:R-:W-:Y:S02]  /*d6f0*/  ISETP.NE.AND P2, PT, R205, 0x1, PT ;  /* 0x00000001cd00780c */ /* 0x002fe40003f45270 */
[----:B------:R-:W-:Y:S02]  /*d700*/  LOP3.LUT R10, R111, 0x380, RZ, 0xc0, !PT ;  /* 0x000003806f0a7812 */ /* 0x000fe400078ec0ff */
[----:B------:R-:W-:Y:S02]  /*d710*/  LOP3.LUT R107, R108, 0x380, RZ, 0xc0, !PT ;  /* 0x000003806c6b7812 */ /* 0x000fe400078ec0ff */
[----:B------:R-:W-:Y:S02]  /*d720*/  IADD3 R104, P4, R160, 0x2000, RZ ;  /* 0x00002000a0687810 */ /* 0x000fe40007f9e0ff */
[----:B------:R-:W-:Y:S02]  /*d730*/  LOP3.LUT R105, R102, 0x380, RZ, 0xc0, !PT ;  /* 0x0000038066697812 */ /* 0x000fe400078ec0ff */
[----:B------:R-:W-:-:S02]  /*d740*/  LOP3.LUT R20, R21, 0x380, RZ, 0xc0, !PT ;  /* 0x0000038015147812 */ /* 0x000fc400078ec0ff */
[----:B------:R-:W-:Y:S02]  /*d750*/  LOP3.LUT R6, R115, 0x380, RZ, 0xc0, !PT ;  /* 0x0000038073067812 */ /* 0x000fe400078ec0ff */
[----:B------:R-:W-:Y:S02]  /*d760*/  LOP3.LUT R154, R103, R106, RZ, 0x3c, !PT ;  /* 0x0000006a679a7212 */ /* 0x000fe400078e3cff */
[----:B------:R-:W-:Y:S02]  /*d770*/  SHF.R.U64 R10, R10, 0x3, RZ ;  /* 0x000000030a0a7819 */ /* 0x000fe400000012ff */
[----:B------:R-:W-:Y:S02]  /*d780*/  SHF.R.U64 R107, R107, 0x3, RZ ;  /* 0x000000036b6b7819 */ /* 0x000fe400000012ff */
[----:B------:R-:W-:Y:S02]  /*d790*/  LOP3.LUT R106, R17, 0x380, RZ, 0xc0, !PT ;  /* 0x00000380116a7812 */ /* 0x000fe400078ec0ff */
[----:B------:R-:W-:-:S02]  /*d7a0*/  LOP3.LUT R103, R104, 0x380, RZ, 0xc0, !PT ;  /* 0x0000038068677812 */ /* 0x000fc400078ec0ff */
[----:B------:R-:W-:Y:S02]  /*d7b0*/  SHF.R.U64 R105, R105, 0x3, RZ ;  /* 0x0000000369697819 */ /* 0x000fe400000012ff */
[----:B------:R-:W-:Y:S02]  /*d7c0*/  SHF.R.U64 R20, R20, 0x3, RZ ;  /* 0x0000000314147819 */ /* 0x000fe400000012ff */
[----:B------:R-:W-:Y:S02]  /*d7d0*/  SHF.R.U64 R6, R6, 0x3, RZ ;  /* 0x0000000306067819 */ /* 0x000fe400000012ff */
[----:B------:R-:W-:Y:S02]  /*d7e0*/  LOP3.LUT R10, R10, R111, RZ, 0x3c, !PT ;  /* 0x0000006f0a0a7212 */ /* 0x000fe400078e3cff */
[----:B------:R-:W-:Y:S02]  /*d7f0*/  LOP3.LUT R150, R107, R108, RZ, 0x3c, !PT ;  /* 0x0000006c6b967212 */ /* 0x000fe400078e3cff */
[----:B------:R-:W-:-:S02]  /*d800*/  SHF.R.U64 R106, R106, 0x3, RZ ;  /* 0x000000036a6a7819 */ /* 0x000fc400000012ff */
[----:B------:R-:W-:Y:S02]  /*d810*/  SHF.R.U64 R103, R103, 0x3, RZ ;  /* 0x0000000367677819 */ /* 0x000fe400000012ff */
[----:B------:R-:W-:Y:S02]  /*d820*/  LOP3.LUT R158, R105, R102, RZ, 0x3c, !PT ;  /* 0x00000066699e7212 */ /* 0x000fe400078e3cff */
[----:B------:R-:W-:Y:S01]  /*d830*/  LOP3.LUT R20, R20, R21, RZ, 0x3c, !PT ;  /* 0x0000001514147212 */ /* 0x000fe200078e3cff */
[----:B------:R-:W-:Y:S01]  /*d840*/  IMAD.X R21, RZ, RZ, R161, P3 ;  /* 0x000000ffff157224 */ /* 0x000fe200018e06a1 */
[C---:B------:R-:W-:Y:S02]  /*d850*/  IADD3 R105, P5, R160.reuse, 0x3000, RZ ;  /* 0x00003000a0697810 */ /* 0x040fe40007fbe0ff */
[C---:B------:R-:W-:Y:S02]  /*d860*/  IADD3 R107, P6, R160.reuse, 0x4000, RZ ;  /* 0x00004000a06b7810 */ /* 0x040fe40007fde0ff */
[----:B------:R-:W-:-:S02]  /*d870*/  IADD3 R109, P0, R160, 0x5000, RZ ;  /* 0x00005000a06d7810 */ /* 0x000fc40007f1e0ff */
[----:B------:R-:W-:Y:S02]  /*d880*/  IADD3 R111, P1, R160, 0x6000, RZ ;  /* 0x00006000a06f7810 */ /* 0x000fe40007f3e0ff */
[----:B------:R-:W-:Y:S01]  /*d890*/  MOV R215, R162 ;  /* 0x000000a200d77202 */ /* 0x000fe20000000f00 */
[----:B------:R-:W-:Y:S01]  /*d8a0*/  BAR.SYNC.DEFER_BLOCKING 0x1, 0x100 ;  /* 0x0044000000007b1d */ /* 0x000fe20000010000 */
[----:B------:R-:W-:Y:S02]  /*d8b0*/  LOP3.LUT R6, R6, R115, RZ, 0x3c, !PT ;  /* 0x0000007306067212 */ /* 0x000fe400078e3cff */
[----:B------:R-:W-:Y:S02]  /*d8c0*/  MOV R163, R4 ;  /* 0x0000000400a37202 */ /* 0x000fe40000000f00 */
[----:B------:R-:W-:Y:S02]  /*d8d0*/  IADD3 R115, P3, R160, 0x8000, RZ ;  /* 0x00008000a0737810 */ /* 0x000fe40007f7e0ff */
[----:B------:R-:W-:-:S02]  /*d8e0*/  F2FP.BF16.F32.PACK_AB R5, R35, R34 ;  /* 0x000000222305723e */ /* 0x000fc400000010ff */
[----:B------:R-:W-:Y:S01]  /*d8f0*/  LOP3.LUT R134, R106, R17, RZ, 0x3c, !PT ;  /* 0x000000116a867212 */ /* 0x000fe200078e3cff */
[----:B------:R-:W0:Y:S01]  /*d900*/  @P2 LDC R34, c[0x0][0xbec] ;  /* 0x0002fb00ff222b82 */ /* 0x000e220000000800 */
[----:B------:R-:W-:Y:S01]  /*d910*/  LOP3.LUT R102, R103, R104, RZ, 0x3c, !PT ;  /* 0x0000006867667212 */ /* 0x000fe200078e3cff */
[----:B------:R-:W-:Y:S01]  /*d920*/  IMAD.X R103, RZ, RZ, R161, P4 ;  /* 0x000000ffff677224 */ /* 0x000fe200020e06a1 */
[----:B------:R-:W-:Y:S02]  /*d930*/  LOP3.LUT R104, R105, 0x380, RZ, 0xc0, !PT ;  /* 0x0000038069687812 */ /* 0x000fe400078ec0ff */
[----:B------:R-:W-:Y:S02]  /*d940*/  LOP3.LUT R106, R107, 0x380, RZ, 0xc0, !PT ;  /* 0x000003806b6a7812 */ /* 0x000fe400078ec0ff */
[----:B------:R-:W-:Y:S01]  /*d950*/  LOP3.LUT R108, R109, 0x380, RZ, 0xc0, !PT ;  /* 0x000003806d6c7812 */ /* 0x000fe200078ec0ff */
[----:B------:R-:W1:Y:S01]  /*d960*/  @P2 LDC R35, c[0x0][0xbf0] ;  /* 0x0002fc00ff232b82 */ /* 0x000e620000000800 */
[----:B------:R-:W-:-:S02]  /*d970*/  LOP3.LUT R110, R111, 0x380, RZ, 0xc0, !PT ;  /* 0x000003806f6e7812 */ /* 0x000fc400078ec0ff */
[----:B------:R-:W-:Y:S02]  /*d980*/  LOP3.LUT R114, R115, 0x380, RZ, 0xc0, !PT ;  /* 0x0000038073727812 */ /* 0x000fe400078ec0ff */
[----:B------:R-:W-:Y:S01]  /*d990*/  SHF.R.U64 R104, R104, 0x3, RZ ;  /* 0x0000000368687819 */ /* 0x000fe200000012ff */
[----:B------:R2:W-:Y:S01]  /*d9a0*/  STSM.16.M88.4 [R215], R24 ;  /* 0x00000018d7007844 */ /* 0x0005e20000000200 */
[----:B------:R-:W-:Y:S02]  /*d9b0*/  SHF.R.U64 R106, R106, 0x3, RZ ;  /* 0x000000036a6a7819 */ /* 0x000fe400000012ff */
[----:B------:R-:W-:Y:S02]  /*d9c0*/  SHF.R.U64 R108, R108, 0x3, RZ ;  /* 0x000000036c6c7819 */ /* 0x000fe400000012ff */
[----:B------:R-:W-:Y:S02]  /*d9d0*/  SHF.R.U64 R110, R110, 0x3, RZ ;  /* 0x000000036e6e7819 */ /* 0x000fe400000012ff */
[----:B------:R-:W-:-:S02]  /*d9e0*/  SHF.R.U64 R114, R114, 0x3, RZ ;  /* 0x0000000372727819 */ /* 0x000fc400000012ff */
        /* <DEDUP_REMOVED lines=8> */
[C---:B------:R-:W-:Y:S02]  /*da70*/  IADD3 R117, P4, R160.reuse, 0x9000, RZ ;  /* 0x00009000a0757810 */ /* 0x040fe40007f9e0ff */
[----:B------:R-:W-:-:S02]  /*da80*/  IADD3 R119, P5, R160, 0xa000, RZ ;  /* 0x0000a000a0777810 */ /* 0x000fc40007fbe0ff */
[----:B------:R-:W-:Y:S01]  /*da90*/  LOP3.LUT R114, R114, R115, RZ, 0x3c, !PT ;  /* 0x0000007372727212 */ /* 0x000fe200078e3cff */
[----:B------:R-:W-:Y:S01]  /*daa0*/  IMAD.X R115, RZ, RZ, R161, P3 ;  /* 0x000000ffff737224 */ /* 0x000fe200018e06a1 */
[C---:B------:R-:W-:Y:S02]  /*dab0*/  IADD3 R121, P6, R160.reuse, 0xb000, RZ ;  /* 0x0000b000a0797810 */ /* 0x040fe40007fde0ff */
[C---:B------:R-:W-:Y:S02]  /*dac0*/  IADD3 R123, P0, R160.reuse, 0xc000, RZ ;  /* 0x0000c000a07b7810 */ /* 0x040fe40007f1e0ff */
[C---:B------:R-:W-:Y:S02]  /*dad0*/  IADD3 R127, P1, R160.reuse, 0xd000, RZ ;  /* 0x0000d000a07f7810 */ /* 0x040fe40007f3e0ff */
[----:B------:R-:W-:Y:S02]  /*dae0*/  IADD3 R30, P3, R160, 0xf000, RZ ;  /* 0x0000f000a01e7810 */ /* 0x000fe40007f7e0ff */
[----:B------:R-:W-:-:S02]  /*daf0*/  LOP3.LUT R116, R117, 0x380, RZ, 0xc0, !PT ;  /* 0x0000038075747812 */ /* 0x000fc400078ec0ff */
[----:B------:R-:W-:Y:S01]  /*db00*/  LOP3.LUT R118, R119, 0x380, RZ, 0xc0, !PT ;  /* 0x0000038077767812 */ /* 0x000fe200078ec0ff */
[----:B------:R-:W-:Y:S01]  /*db10*/  IMAD.X R31, RZ, RZ, R161, P3 ;  /* 0x000000ffff1f7224 */ /* 0x000fe200018e06a1 */
[----:B------:R-:W-:Y:S02]  /*db20*/  LOP3.LUT R120, R121, 0x380, RZ, 0xc0, !PT ;  /* 0x0000038079787812 */ /* 0x000fe400078ec0ff */
[----:B------:R-:W-:Y:S02]  /*db30*/  LOP3.LUT R122, R123, 0x380, RZ, 0xc0, !PT ;  /* 0x000003807b7a7812 */ /* 0x000fe400078ec0ff */
[----:B------:R-:W-:Y:S02]  /*db40*/  LOP3.LUT R126, R127, 0x380, RZ, 0xc0, !PT ;  /* 0x000003807f7e7812 */ /* 0x000fe400078ec0ff */
[----:B------:R-:W-:Y:S02]  /*db50*/  LOP3.LUT R29, R160, 0x380, RZ, 0xc0, !PT ;  /* 0x00000380a01d7812 */ /* 0x000fe400078ec0ff */
[----:B------:R-:W-:-:S02]  /*db60*/  LOP3.LUT R17, R30, 0x380, RZ, 0xc0, !PT ;  /* 0x000003801e117812 */ /* 0x000fc400078ec0ff */
[----:B------:R-:W-:Y:S02]  /*db70*/  MOV R162, R6 ;  /* 0x0000000600a27202 */ /* 0x000fe40000000f00 */
[----:B------:R-:W-:Y:S02]  /*db80*/  SHF.R.U64 R116, R116, 0x3, RZ ;  /* 0x0000000374747819 */ /* 0x000fe400000012ff */
[----:B------:R-:W-:Y:S02]  /*db90*/  SHF.R.U64 R118, R118, 0x3, RZ ;  /* 0x0000000376767819 */ /* 0x000fe400000012ff */
[----:B------:R-:W-:Y:S02]  /*dba0*/  SHF.R.U64 R120, R120, 0x3, RZ ;  /* 0x0000000378787819 */ /* 0x000fe400000012ff */
[----:B------:R-:W-:Y:S02]  /*dbb0*/  SHF.R.U64 R122, R122, 0x3, RZ ;  /* 0x000000037a7a7819 */ /* 0x000fe400000012ff */
[----:B------:R-:W-:-:S02]  /*dbc0*/  SHF.R.U64 R126, R126, 0x3, RZ ;  /* 0x000000037e7e7819 */ /* 0x000fc400000012ff */
[----:B------:R-:W-:Y:S02]  /*dbd0*/  SHF.R.U64 R29, R29, 0x3, RZ ;  /* 0x000000031d1d7819 */ /* 0x000fe400000012ff */
[----:B------:R-:W-:Y:S01]  /*dbe0*/  F2FP.BF16.F32.PACK_AB R6, R37, R175 ;  /* 0x000000af2506723e */ /* 0x000fe200000010ff */
[----:B------:R-:W-:Y:S01]  /*dbf0*/  VIADD R37, R22, UR41 ;  /* 0x0000002916257c36 */ /* 0x000fe20008000000 */
[----:B------:R-:W-:Y:S02]  /*dc00*/  SHF.R.U64 R17, R17, 0x3, RZ ;  /* 0x0000000311117819 */ /* 0x000fe400000012ff */
        /* <DEDUP_REMOVED lines=11> */
[----:B------:R-:W-:Y:S01]  /*dcc0*/  IMAD.MOV.U32 R29, RZ, RZ, R161 ;  /* 0x000000ffff1d7224 */ /* 0x000fe200078e00a1 */
[----:B------:R-:W-:Y:S01]  /*dcd0*/  LOP3.LUT R30, R17, R30, RZ, 0x3c, !PT ;  /* 0x0000001e111e7212 */ /* 0x000fe200078e3cff */
[----:B0-----:R-:W-:Y:S01]  /*dce0*/  @P2 IMAD.HI.U32 R34, R37, R34, RZ ;  /* 0x0000002225222227 */ /* 0x001fe200078e00ff */
[----:B------:R-:W-:-:S02]  /*dcf0*/  MOV R161, R8 ;  /* 0x0000000800a17202 */ /* 0x000fc40000000f00 */
[----:B------:R-:W-:Y:S02]  /*dd00*/  MOV R160, R10 ;  /* 0x0000000a00a07202 */ /* 0x000fe40000000f00 */
[----:B------:R-:W-:Y:S02]  /*dd10*/  MOV R214, R14 ;  /* 0x0000000e00d67202 */ /* 0x000fe40000000f00 */
[----:B------:R-:W-:Y:S01]  /*dd20*/  F2FP.BF16.F32.PACK_AB R4, R33, R174 ;  /* 0x000000ae2104723e */ /* 0x000fe200000010ff */
[----:B------:R-:W-:Y:S01]  /*dd30*/  IMAD.MOV.U32 R33, RZ, RZ, R37 ;  /* 0x000000ffff217224 */ /* 0x000fe200078e0025 */
[----:B------:R-:W-:Y:S02]  /*dd40*/  F2FP.BF16.F32.PACK_AB R7, R39, R38 ;  /* 0x000000262707723e */ /* 0x000fe400000010ff */
[----:B------:R-:W-:Y:S02]  /*dd50*/  MOV R17, R12 ;  /* 0x0000000c00117202 */ /* 0x000fe40000000f00 */
[----:B------:R-:W-:Y:S01]  /*dd60*/  MOV R152, R152 ;  /* 0x0000009800987202 */ /* 0x000fe20000000f00 */
[----:B------:R0:W-:Y:S01]  /*dd70*/  STSM.16.M88.4 [R214], R4 ;  /* 0x00000004d6007844 */ /* 0x0001e20000000200 */
[----:B------:R-:W-:-:S02]  /*dd80*/  F2FP.BF16.F32.PACK_AB R8, R41, R177 ;  /* 0x000000b12908723e */ /* 0x000fc400000010ff */
[----:B------:R-:W-:Y:S02]  /*dd90*/  F2FP.BF16.F32.PACK_AB R9, R43, R42 ;  /* 0x0000002a2b09723e */ /* 0x000fe400000010ff */
[----:B------:R-:W-:Y:S02]  /*dda0*/  F2FP.BF16.F32.PACK_AB R10, R45, R178 ;  /* 0x000000b22d0a723e */ /* 0x000fe400000010ff */
[----:B------:R-:W-:Y:S02]  /*ddb0*/  F2FP.BF16.F32.PACK_AB R11, R47, R46 ;  /* 0x0000002e2f0b723e */ /* 0x000fe400000010ff */
[----:B------:R-:W-:Y:S02]  /*ddc0*/  MOV R158, R158 ;  /* 0x0000009e009e7202 */ /* 0x000fe40000000f00 */
[----:B------:R-:W-:Y:S01]  /*ddd0*/  F2FP.BF16.F32.PACK_AB R12, R49, R179 ;  /* 0x000000b3310c723e */ /* 0x000fe200000010ff */
[----:B------:R3:W-:Y:S01]  /*dde0*/  STSM.16.M88.4 [R152], R8 ;  /* 0x0000000898007844 */ /* 0x0007e20000000200 */
[----:B------:R-:W-:-:S02]  /*ddf0*/  F2FP.BF16.F32.PACK_AB R13, R51, R50 ;  /* 0x00000032330d723e */ /* 0x000fc400000010ff */
[----:B------:R-:W-:Y:S02]  /*de00*/  F2FP.BF16.F32.PACK_AB R14, R53, R180 ;  /* 0x000000b4350e723e */ /* 0x000fe400000010ff */
[----:B------:R-:W-:Y:S02]  /*de10*/  F2FP.BF16.F32.PACK_AB R15, R55, R54 ;  /* 0x00000036370f723e */ /* 0x000fe400000010ff */
[----:B------:R-:W-:Y:S02]  /*de20*/  MOV R134, R134 ;  /* 0x0000008600867202 */ /* 0x000fe40000000f00 */
[----:B--2---:R-:W-:Y:S01]  /*de30*/  F2FP.BF16.F32.PACK_AB R24, R57, R181 ;  /* 0x000000b53918723e */ /* 0x004fe200000010ff */
[----:B------:R-:W-:Y:S01]  /*de40*/  STSM.16.M88.4 [R158], R12 ;  /* 0x0000000c9e007844 */ /* 0x000fe20000000200 */
[----:B------:R-:W-:Y:S02]  /*de50*/  F2FP.BF16.F32.PACK_AB R25, R59, R58 ;  /* 0x0000003a3b19723e */ /* 0x000fe400000010ff */
[----:B------:R-:W-:-:S02]  /*de60*/  F2FP.BF16.F32.PACK_AB R26, R61, R182 ;  /* 0x000000b63d1a723e */ /* 0x000fc400000010ff */
[----:B------:R-:W-:Y:S02]  /*de70*/  F2FP.BF16.F32.PACK_AB R27, R63, R62 ;  /* 0x0000003e3f1b723e */ /* 0x000fe400000010ff */
[----:B-1----:R-:W-:Y:S02]  /*de80*/  @P2 SHF.R.U32.HI R33, RZ, R35, R34 ;  /* 0x00000023ff212219 */ /* 0x002fe40000011622 */
[----:B------:R-:W-:Y:S01]  /*de90*/  MOV R156, R156 ;  /* 0x0000009c009c7202 */ /* 0x000fe20000000f00 */
[----:B------:R1:W-:Y:S01]  /*dea0*/  STSM.16.M88.4 [R134], R24 ;  /* 0x0000001886007844 */ /* 0x0003e20000000200 */
[----:B0-----:R-:W-:Y:S02]  /*deb0*/  F2FP.BF16.F32.PACK_AB R4, R65, R183 ;  /* 0x000000b74104723e */ /* 0x001fe400000010ff */
[----:B------:R-:W-:Y:S02]  /*dec0*/  F2FP.BF16.F32.PACK_AB R5, R67, R66 ;  /* 0x000000424305723e */ /* 0x000fe400000010ff */
[----:B------:R-:W-:-:S02]  /*ded0*/  F2FP.BF16.F32.PACK_AB R6, R69, R184 ;  /* 0x000000b84506723e */ /* 0x000fc400000010ff */
[----:B------:R-:W-:Y:S02]  /*dee0*/  F2FP.BF16.F32.PACK_AB R7, R71, R70 ;  /* 0x000000464707723e */ /* 0x000fe400000010ff */
[----:B------:R-:W-:Y:S02]  /*def0*/  MOV R154, R154 ;  /* 0x0000009a009a7202 */ /* 0x000fe40000000f00 */
[----:B---3--:R-:W-:Y:S01]  /*df00*/  F2FP.BF16.F32.PACK_AB R8, R73, R185 ;  /* 0x000000b94908723e */ /* 0x008fe200000010ff */
[----:B------:R-:W-:Y:S01]  /*df10*/  STSM.16.M88.4 [R156], R4 ;  /* 0x000000049c007844 */ /* 0x000fe20000000200 */
[----:B------:R-:W-:Y:S02]  /*df20*/  F2FP.BF16.F32.PACK_AB R9, R75, R74 ;  /* 0x0000004a4b09723e */ /* 0x000fe400000010ff */
[----:B------:R-:W-:Y:S01]  /*df30*/  F2FP.BF16.F32.PACK_AB R10, R77, R186 ;  /* 0x000000ba4d0a723e */ /* 0x000fe200000010ff */
[----:B-1----:R-:W-:Y:S01]  /*df40*/  IMAD.MOV R24, RZ, RZ, -R33 ;  /* 0x000000ffff187224 */ /* 0x002fe200078e0a21 */
[----:B------:R-:W-:-:S02]  /*df50*/  F2FP.BF16.F32.PACK_AB R11, R79, R78 ;  /* 0x0000004e4f0b723e */ /* 0x000fc400000010ff */
[----:B------:R-:W-:Y:S01]  /*df60*/  MOV R150, R150 ;  /* 0x0000009600967202 */ /* 0x000fe20000000f00 */
[----:B------:R-:W-:Y:S01]  /*df70*/  IMAD R35, R205, R24, R37 ;  /* 0x00000018cd237224 */ /* 0x000fe200078e0225 */
[----:B------:R-:W-:Y:S01]  /*df80*/  F2FP.BF16.F32.PACK_AB R12, R81, R187 ;  /* 0x000000bb510c723e */ /* 0x000fe200000010ff */
[----:B------:R0:W-:Y:S01]  /*df90*/  STSM.16.M88.4 [R154], R8 ;  /* 0x000000089a007844 */ /* 0x0001e20000000200 */
[----:B------:R-:W-:Y:S02]  /*dfa0*/  F2FP.BF16.F32.PACK_AB R13, R83, R82 ;  /* 0x00000052530d723e */ /* 0x000fe400000010ff */
[----:B------:R-:W-:Y:S02]  /*dfb0*/  F2FP.BF16.F32.PACK_AB R14, R85, R188 ;  /* 0x000000bc550e723e */ /* 0x000fe400000010ff */
[----:B------:R-:W-:Y:S02]  /*dfc0*/  F2FP.BF16.F32.PACK_AB R15, R87, R86 ;  /* 0x00000056570f723e */ /* 0x000fe400000010ff */
[----:B------:R-:W-:-:S02]  /*dfd0*/  MOV R146, R146 ;  /* 0x0000009200927202 */ /* 0x000fc40000000f00 */
[----:B------:R-:W-:Y:S01]  /*dfe0*/  F2FP.BF16.F32.PACK_AB R24, R89, R189 ;  /* 0x000000bd5918723e */ /* 0x000fe200000010ff */
[----:B------:R1:W-:Y:S01]  /*dff0*/  STSM.16.M88.4 [R150], R12 ;  /* 0x0000000c96007844 */ /* 0x0003e20000000200 */
[----:B------:R-:W-:Y:S02]  /*e000*/  F2FP.BF16.F32.PACK_AB R25, R91, R90 ;  /* 0x0000005a5b19723e */ /* 0x000fe400000010ff */
[----:B------:R-:W-:Y:S02]  /*e010*/  F2FP.BF16.F32.PACK_AB R26, R93, R190 ;  /* 0x000000be5d1a723e */ /* 0x000fe400000010ff */
[----:B------:R-:W-:Y:S01]  /*e020*/  F2FP.BF16.F32.PACK_AB R27, R95, R94 ;  /* 0x0000005e5f1b723e */ /* 0x000fe200000010ff */
[----:B0-----:R-:W-:Y:S01]  /*e030*/  IMAD.U32 R10, RZ, RZ, UR5 ;  /* 0x00000005ff0a7e24 */ /* 0x001fe2000f8e00ff */
[----:B------:R-:W-:Y:S01]  /*e040*/  SHF.R.S32.HI R9, RZ, 0x1f, R33 ;  /* 0x0000001fff097819 */ /* 0x000fe20000011421 */
[----:B------:R-:W-:Y:S01]  /*e050*/  ULDC UR5, c[0x0][0xa88] ;  /* 0x0002a20000057ab9 */ /* 0x000fe20000000800 */
[----:B------:R-:W-:Y:S01]  /*e060*/  SHF.R.S32.HI R8, RZ, 0x1f, R35 ;  /* 0x0000001fff087819 */ /* 0x000fe20000011423 */
[----:B------:R0:W-:Y:S01]  /*e070*/  STSM.16.M88.4 [R146], R24 ;  /* 0x0000001892007844 */ /* 0x0001e20000000200 */
[----:B------:R-:W-:-:S02]  /*e080*/  MOV R142, R142 ;  /* 0x0000008e008e7202 */ /* 0x000fc40000000f00 */
[----:B------:R-:W-:Y:S02]  /*e090*/  F2FP.BF16.F32.PACK_AB R4, R97, R191 ;  /* 0x000000bf6104723e */ /* 0x000fe400000010ff */
[----:B------:R-:W-:Y:S01]  /*e0a0*/  F2FP.BF16.F32.PACK_AB R5, R99, R98 ;  /* 0x000000626305723e */ /* 0x000fe200000010ff */
[----:B-1----:R-:W-:Y:S01]  /*e0b0*/  VIADD R15, R207, UR41 ;  /* 0x00000029cf0f7c36 */ /* 0x002fe20008000000 */
[----:B------:R-:W-:Y:S02]  /*e0c0*/  IADD3 R12, P0, R33, UR6, RZ ;  /* 0x00000006210c7c10 */ /* 0x000fe4000ff1e0ff */
[----:B------:R-:W-:Y:S02]  /*e0d0*/  F2FP.BF16.F32.PACK_AB R6, R101, R192 ;  /* 0x000000c06506723e */ /* 0x000fe400000010ff */
[----:B------:R-:W-:Y:S01]  /*e0e0*/  IADD3.X R13, R9, UR7, R10, P0, !PT ;  /* 0x00000007090d7c10 */ /* 0x000fe200087fe40a */
[----:B------:R-:W-:Y:S01]  /*e0f0*/  ULDC.64 UR6, c[0x0][0xb88] ;  /* 0x0002e20000067ab9 */ /* 0x000fe20000000a00 */
[----:B------:R-:W-:Y:S01]  /*e100*/  F2FP.BF16.F32.PACK_AB R7, R36, R32 ;  /* 0x000000202407723e */ /* 0x000fe200000010ff */
[----:B------:R-:W-:Y:S01]  /*e110*/  IMAD R8, R8, UR6, RZ ;  /* 0x0000000608087c24 */ /* 0x000fe2000f8e02ff */
[----:B------:R-:W-:Y:S01]  /*e120*/  F2FP.BF16.F32.PACK_AB R11, R52, R48 ;  /* 0x00000030340b723e */ /* 0x000fe200000010ff */
[C---:B------:R-:W-:Y:S01]  /*e130*/  IMAD.WIDE.U32 R12, R35.reuse, UR6, R12 ;  /* 0x00000006230c7c25 */ /* 0x040fe2000f8e000c */
[----:B------:R-:W-:Y:S01]  /*e140*/  LOP3.LUT P0, RZ, R204, 0x3, RZ, 0xc0, !PT ;  /* 0x00000003ccff7812 */ /* 0x000fe2000780c0ff */
[----:B------:R1:W-:Y:S01]  /*e150*/  STSM.16.M88.4 [R142], R4 ;  /* 0x000000048e007844 */ /* 0x0003e20000000200 */
[----:B------:R-:W-:Y:S01]  /*e160*/  MOV R138, R138 ;  /* 0x0000008a008a7202 */ /* 0x000fe20000000f00 */
[----:B------:R-:W-:Y:S01]  /*e170*/  IMAD R35, R35, UR7, R8 ;  /* 0x0000000723237c24 */ /* 0x000fe2000f8e0208 */
[----:B------:R-:W-:Y:S01]  /*e180*/  ULDC.64 UR6, c[0x0][0xb50] ;  /* 0x0002d40000067ab9 */ /* 0x000fe20000000a00 */
[----:B------:R-:W-:Y:S01]  /*e190*/  IMAD R52, R205, UR5, RZ ;  /* 0x00000005cd347c24 */ /* 0x000fe2000f8e02ff */
[----:B------:R-:W-:-:S02]  /*e1a0*/  F2FP.BF16.F32.PACK_AB R8, R169, R193 ;  /* 0x000000c1a908723e */ /* 0x000fc400000010ff */
[----:B------:R-:W-:Y:S02]  /*e1b0*/  F2FP.BF16.F32.PACK_AB R9, R44, R40 ;  /* 0x000000282c09723e */ /* 0x000fe400000010ff */
[----:B------:R-:W-:Y:S02]  /*e1c0*/  F2FP.BF16.F32.PACK_AB R10, R170, R194 ;  /* 0x000000c2aa0a723e */ /* 0x000fe400000010ff */
[----:B0-----:R-:W-:Y:S02]  /*e1d0*/  LEA R24, P3, R12, UR6, 0x2 ;  /* 0x000000060c187c11 */ /* 0x001fe4000f8610ff */
[----:B------:R-:W-:Y:S01]  /*e1e0*/  ISETP.GE.OR P1, PT, R15, R52, P0 ;  /* 0x000000340f00720c */ /* 0x000fe20000726670 */
[----:B------:R0:W-:Y:S01]  /*e1f0*/  STSM.16.M88.4 [R138], R8 ;  /* 0x000000088a007844 */ /* 0x0001e20000000200 */
[----:B------:R-:W-:Y:S01]  /*e200*/  F2FP.BF16.F32.PACK_AB R14, R133, R132 ;  /* 0x00000084850e723e */ /* 0x000fe200000010ff */
[----:B-1----:R-:W-:Y:S01]  /*e210*/  VIADD R5, R15, 0x8 ;  /* 0x000000080f057836 */ /* 0x002fe20000000000 */
[----:B------:R-:W-:Y:S01]  /*e220*/  F2FP.BF16.F32.PACK_AB R4, R171, R195 ;  /* 0x000000c3ab04723e */ /* 0x000fe200000010ff */
[----:B------:R-:W-:Y:S01]  /*e230*/  IMAD.IADD R7, R13, 0x1, R35 ;  /* 0x000000010d077824 */ /* 0x000fe200078e0223 */
[----:B------:R-:W-:Y:S01]  /*e240*/  F2FP.BF16.F32.PACK_AB R6, R172, R196 ;  /* 0x000000c4ac06723e */ /* 0x000fe200000010ff */
[----:B------:R-:W-:Y:S01]  /*e250*/  SHFL.IDX PT, R44, R24, RZ, 0x1c1f ;  /* 0x001c1fff182c7589 */ /* 0x000fe200000e0000 */
[----:B------:R-:W-:-:S02]  /*e260*/  ISETP.GE.OR P0, PT, R5, R52, P0 ;  /* 0x000000340500720c */ /* 0x000fc40000706670 */
[----:B------:R-:W-:Y:S01]  /*e270*/  LEA.HI.X R25, R12, UR7, R7, 0x2, P3 ;  /* 0x000000070c197c11 */ /* 0x000fe200098f1407 */
[----:B------:R-:W-:Y:S01]  /*e280*/  SHFL.IDX PT, R46, R24, 0x1, 0x1c1f ;  /* 0x003c1f00182e7f89 */ /* 0x000fe200000e0000 */
[----:B------:R-:W-:Y:S02]  /*e290*/  F2FP.BF16.F32.PACK_AB R5, R60, R56 ;  /* 0x000000383c05723e */ /* 0x000fe400000010ff */
[----:B------:R-:W-:Y:S01]  /*e2a0*/  F2FP.BF16.F32.PACK_AB R7, R68, R64 ;  /* 0x000000404407723e */ /* 0x000fe200000010ff */
[----:B------:R-:W1:Y:S01]  /*e2b0*/  SHFL.IDX PT, R45, R25, RZ, 0x1c1f ;  /* 0x001c1fff192d7589 */ /* 0x000e6200000e0000 */
[----:B------:R-:W-:Y:S02]  /*e2c0*/  F2FP.BF16.F32.PACK_AB R12, R129, R199 ;  /* 0x000000c7810c723e */ /* 0x000fe400000010ff */
[----:B0-----:R-:W-:Y:S01]  /*e2d0*/  F2FP.BF16.F32.PACK_AB R8, R173, R197 ;  /* 0x000000c5ad08723e */ /* 0x001fe200000010ff */
[----:B------:R-:W-:Y:S01]  /*e2e0*/  STSM.16.M88.4 [R17], R4 ;  /* 0x0000000411007844 */ /* 0x000fe20000000200 */
[----:B------:R-:W-:-:S02]  /*e2f0*/  F2FP.BF16.F32.PACK_AB R9, R76, R72 ;  /* 0x000000484c09723e */ /* 0x000fc400000010ff */
[----:B------:R-:W-:Y:S01]  /*e300*/  F2FP.BF16.F32.PACK_AB R10, R125, R198 ;  /* 0x000000c67d0a723e */ /* 0x000fe200000010ff */
[----:B------:R-:W0:Y:S01]  /*e310*/  SHFL.IDX PT, R47, R25, 0x1, 0x1c1f ;  /* 0x003c1f00192f7f89 */ /* 0x000e2200000e0000 */
[----:B------:R-:W-:Y:S02]  /*e320*/  F2FP.BF16.F32.PACK_AB R11, R84, R80 ;  /* 0x00000050540b723e */ /* 0x000fe400000010ff */
[----:B------:R-:W-:Y:S02]  /*e330*/  F2FP.BF16.F32.PACK_AB R13, R92, R88 ;  /* 0x000000585c0d723e */ /* 0x000fe400000010ff */
[----:B------:R-:W-:Y:S01]  /*e340*/  F2FP.BF16.F32.PACK_AB R15, R100, R96 ;  /* 0x00000060640f723e */ /* 0x000fe200000010ff */
[----:B------:R-:W-:Y:S01]  /*e350*/  STSM.16.M88.4 [R160], R8 ;  /* 0x00000008a0007844 */ /* 0x000fe20000000200 */
[----:B------:R-:W-:Y:S02]  /*e360*/  F2FP.BF16.F32.PACK_AB R138, R141, R140 ;  /* 0x0000008c8d8a723e */ /* 0x000fe400000010ff */
[----:B------:R-:W-:Y:S01]  /*e370*/  F2FP.BF16.F32.PACK_AB R139, R165, R164 ;  /* 0x000000a4a58b723e */ /* 0x000fe200000010ff */
[----:B------:R-:W-:Y:S01]  /*e380*/  STSM.16.M88.4 [R161], R12 ;  /* 0x0000000ca1007844 */ /* 0x000fe20000000200 */
[----:B------:R-:W-:-:S02]  /*e390*/  F2FP.BF16.F32.PACK_AB R146, R149, R148 ;  /* 0x000000949592723e */ /* 0x000fc400000010ff */
[----:B------:R-:W-:Y:S01]  /*e3a0*/  F2FP.BF16.F32.PACK_AB R147, R0, R168 ;  /* 0x000000a80093723e */ /* 0x000fe200000010ff */
[----:B------:R-:W-:Y:S04]  /*e3b0*/  STSM.16.M88.4 [R162], R136 ;  /* 0x00000088a2007844 */ /* 0x000fe80000000200 */
[----:B------:R-:W-:Y:S01]  /*e3c0*/  STSM.16.M88.4 [R163], R144 ;  /* 0x00000090a3007844 */ /* 0x000fe20000000200 */
[----:B------:R-:W-:Y:S01]  /*e3d0*/  BAR.SYNC.DEFER_BLOCKING 0x1, 0x100 ;  /* 0x0044000000007b1d */ /* 0x000fe20000010000 */
[----:B------:R-:W-:Y:S01]  /*e3e0*/  IMAD R0, R202, 0x20, R203 ;  /* 0x00000020ca007824 */ /* 0x000fe200078e02cb */
[----:B------:R-:W-:-:S04]  /*e3f0*/  UIMAD UR5, UR10, UR8, URZ ;  /* 0x000000080a0572a4 */ /* 0x000fc8000f8e023f */
[----:B-1----:R1:W-:Y:S01]  /*e400*/  @!P1 ST.E desc[UR46][R44.64], R3 ;  /* 0x000000032c009985 */ /* 0x0023e2000c10192e */
[----:B------:R-:W-:Y:S01]  /*e410*/  UIMAD.WIDE.U32 UR6, UR43, UR8, URZ ;  /* 0x000000082b0672a5 */ /* 0x000fe2000f8e003f */
[----:B------:R-:W-:Y:S02]  /*e420*/  ULDC.64 UR10, c[0x0][0xaf0] ;  /* 0x0002bc00000a7ab9 */ /* 0x000fe40000000a00 */
[----:B0-----:R0:W-:Y:S01]  /*e430*/  @!P0 ST.E desc[UR46][R46.64], R2 ;  /* 0x000000022e008985 */ /* 0x0011e2000c10192e */
[----:B------:R-:W-:-:S03]  /*e440*/  UIMAD UR5, UR43, UR9, UR5 ;  /* 0x000000092b0572a4 */ /* 0x000fc6000f8e0205 */
[----:B------:R2:W5:Y:S01]  /*e450*/  LD.E.128 R32, desc[UR46][R20.64] ;  /* 0x0000002e14207980 */ /* 0x000562000c101d00 */
[----:B-1----:R-:W1:Y:S01]  /*e460*/  @P2 LDC R3, c[0x0][0xbf0] ;  /* 0x0002fc00ff032b82 */ /* 0x002e620000000800 */
[----:B------:R-:W-:Y:S02]  /*e470*/  UIMAD UR8, UR12, UR10, URZ ;  /* 0x0000000a0c0872a4 */ /* 0x000fe4000f8e023f */
[----:B------:R3:W5:Y:S05]  /*e480*/  LD.E.128 R24, desc[UR46][R28.64] ;  /* 0x0000002e1c187980 */ /* 0x00076a000c101d00 */
[----:B0-----:R-:W0:Y:S01]  /*e490*/  @P2 LDC R2, c[0x0][0xbec] ;  /* 0x0002fb00ff022b82 */ /* 0x001e220000000800 */
[----:B--2---:R-:W-:Y:S01]  /*e4a0*/  VIADD R21, R0, UR41 ;  /* 0x0000002900157c36 */ /* 0x004fe20008000000 */
[----:B------:R-:W-:Y:S01]  /*e4b0*/  UIADD3 UR7, UR7, UR5, URZ ;  /* 0x0000000507077290 */ /* 0x000fe2000fffe03f */
[----:B------:R-:W5:Y:S01]  /*e4c0*/  LD.E.128 R100, desc[UR46][R102.64] ;  /* 0x0000002e66647980 */ /* 0x000f62000c101d00 */
[----:B------:R-:W-:Y:S01]  /*e4d0*/  UIMAD UR5, UR42, UR11, UR8 ;  /* 0x0000000b2a0572a4 */ /* 0x000fe2000f8e0208 */
[----:B------:R-:W-:Y:S01]  /*e4e0*/  IMAD.MOV.U32 R17, RZ, RZ, R21 ;  /* 0x000000ffff117224 */ /* 0x000fe200078e0015 */
[----:B------:R-:W-:Y:S01]  /*e4f0*/  UIMAD.WIDE.U32 UR42, UR42, UR10, UR6 ;  /* 0x0000000a2a2a72a5 */ /* 0x000fe2000f8e0006 */
[----:B------:R3:W5:Y:S02]  /*e500*/  LD.E.128 R4, desc[UR46][R104.64] ;  /* 0x0000002e68047980 */ /* 0x000764000c101d00 */
[----:B------:R-:W-:Y:S01]  /*e510*/  ULDC.64 UR6, c[0x0][0xae0] ;  /* 0x0002b80000067ab9 */ /* 0x000fe20000000a00 */
[----:B------:R-:W-:Y:S01]  /*e520*/  UIADD3 UR5, UR43, UR5, URZ ;  /* 0x000000052b057290 */ /* 0x000fe2000fffe03f */
[----:B------:R3:W5:Y:S04]  /*e530*/  LD.E.128 R8, desc[UR46][R106.64] ;  /* 0x0000002e6a087980 */ /* 0x000768000c101d00 */
[----:B------:R3:W5:Y:S04]  /*e540*/  LD.E.128 R12, desc[UR46][R108.64] ;  /* 0x0000002e6c0c7980 */ /* 0x000768000c101d00 */
[----:B------:R3:W5:Y:S04]  /*e550*/  LD.E.128 R36, desc[UR46][R110.64] ;  /* 0x0000002e6e247980 */ /* 0x000768000c101d00 */
[----:B------:R3:W5:Y:S01]  /*e560*/  LD.E.128 R40, desc[UR46][R112.64] ;  /* 0x0000002e70287980 */ /* 0x000762000c101d00 */
[----:B0-----:R-:W-:-:S03]  /*e570*/  @P2 IMAD.HI.U32 R0, R21, R2, RZ ;  /* 0x0000000215002227 */ /* 0x001fc600078e00ff */
[----:B------:R3:W5:Y:S02]  /*e580*/  LD.E.128 R60, desc[UR46][R114.64] ;  /* 0x0000002e723c7980 */ /* 0x000764000c101d00 */
[----:B-1----:R-:W-:Y:S02]  /*e590*/  @P2 SHF.R.U32.HI R17, RZ, R3, R0 ;  /* 0x00000003ff112219 */ /* 0x002fe40000011600 */
[----:B------:R3:W5:Y:S02]  /*e5a0*/  LD.E.128 R56, desc[UR46][R116.64] ;  /* 0x0000002e74387980 */ /* 0x000764000c101d00 */
[--C-:B------:R-:W-:Y:S01]  /*e5b0*/  SHF.R.S32.HI R0, RZ, 0x1f, R17.reuse ;  /* 0x0000001fff007819 */ /* 0x100fe20000011411 */
[----:B------:R-:W-:Y:S01]  /*e5c0*/  IMAD.MOV R20, RZ, RZ, -R17 ;  /* 0x000000ffff147224 */ /* 0x000fe200078e0a11 */
[----:B------:R3:W5:Y:S01]  /*e5d0*/  LD.E.128 R44, desc[UR46][R118.64] ;  /* 0x0000002e762c7980 */ /* 0x000762000c101d00 */
[----:B------:R-:W-:Y:S02]  /*e5e0*/  IMAD.U32 R3, RZ, RZ, UR43 ;  /* 0x0000002bff037e24 */ /* 0x000fe4000f8e00ff */
[----:B------:R-:W-:Y:S01]  /*e5f0*/  IMAD R0, R0, UR6, RZ ;  /* 0x0000000600007c24 */ /* 0x000fe2000f8e02ff */
[----:B------:R3:W5:Y:S01]  /*e600*/  LD.E.128 R48, desc[UR46][R120.64] ;  /* 0x0000002e78307980 */ /* 0x000762000c101d00 */
[----:B------:R-:W-:-:S02]  /*e610*/  IMAD R205, R205, R20, R21 ;  /* 0x00000014cdcd7224 */ /* 0x000fc400078e0215 */
[----:B------:R-:W-:Y:S01]  /*e620*/  IMAD.U32 R2, RZ, RZ, UR42 ;  /* 0x0000002aff027e24 */ /* 0x000fe2000f8e00ff */
[----:B------:R3:W5:Y:S01]  /*e630*/  LD.E.128 R64, desc[UR46][R122.64] ;  /* 0x0000002e7a407980 */ /* 0x000762000c101d00 */
[----:B------:R-:W-:Y:S02]  /*e640*/  IMAD.U32 R3, RZ, RZ, UR5 ;  /* 0x00000005ff037e24 */ /* 0x000fe4000f8e00ff */
[----:B------:R-:W-:Y:S01]  /*e650*/  IMAD R21, R17, UR7, R0 ;  /* 0x0000000711157c24 */ /* 0x000fe2000f8e0200 */
[----:B------:R-:W5:Y:S01]  /*e660*/  LD.E.128 R124, desc[UR46][R126.64] ;  /* 0x0000002e7e7c7980 */ /* 0x000f62000c101d00 */
[----:B------:R-:W-:-:S03]  /*e670*/  SHF.R.S32.HI R0, RZ, 0x1f, R205 ;  /* 0x0000001fff007819 */ /* 0x000fc600000114cd */
[----:B------:R-:W5:Y:S01]  /*e680*/  LD.E.128 R128, desc[UR46][R130.64] ;  /* 0x0000002e82807980 */ /* 0x000f62000c101d00 */
[----:B------:R-:W-:Y:S01]  /*e690*/  IMAD.WIDE.U32 R2, R17, UR6, R2 ;  /* 0x0000000611027c25 */ /* 0x000fe2000f8e0002 */
[----:B------:R-:W-:Y:S02]  /*e6a0*/  ULDC.64 UR6, c[0x0][0xad8] ;  /* 0x0002b60000067ab9 */ /* 0x000fe40000000a00 */
[----:B------:R-:W5:Y:S01]  /*e6b0*/  LD.E.128 R28, desc[UR46][R30.64] ;  /* 0x0000002e1e1c7980 */ /* 0x000f62000c101d00 */
[----:B------:R-:W-:Y:S01]  /*e6c0*/  VIADD R53, R203, UR41 ;  /* 0x00000029cb357c36 */ /* 0x000fe20008000000 */
        /* <DEDUP_REMOVED lines=8> */
[----:B------:R-:W-:Y:S02]  /*e750*/  VIADD R17, R53, 0x20 ;  /* 0x0000002035117836 */ /* 0x000fe40000000000 */
[C---:B------:R-:W-:Y:S02]  /*e760*/  IMAD R21, R205.reuse, UR7, R0 ;  /* 0x00000007cd157c24 */ /* 0x040fe4000f8e0200 */
[----:B------:R-:W-:Y:S01]  /*e770*/  IMAD.WIDE.U32 R2, R205, UR6, R2 ;  /* 0x00000006cd027c25 */ /* 0x000fe2000f8e0002 */
[-C--:B------:R-:W-:Y:S01]  /*e780*/  ISETP.GE.AND P1, PT, R17, R52.reuse, PT ;  /* 0x000000341100720c */ /* 0x080fe20003f26270 */
[----:B------:R-:W-:Y:S01]  /*e790*/  ULDC.64 UR6, c[0x0][0xa80] ;  /* 0x0002a00000067ab9 */ /* 0x000fe20000000a00 */
[C---:B------:R-:W-:Y:S01]  /*e7a0*/  ISETP.GE.AND P2, PT, R53.reuse, R52, PT ;  /* 0x000000343500720c */ /* 0x040fe20003f46270 */
[----:B------:R-:W-:Y:S01]  /*e7b0*/  VIADD R17, R53, 0x40 ;  /* 0x0000004035117836 */ /* 0x000fe20000000000 */
[----:B------:R-:W-:Y:S01]  /*e7c0*/  LEA R0, P3, R2, UR6, 0x1 ;  /* 0x0000000602007c11 */ /* 0x000fe2000f8608ff */
[----:B------:R-:W-:-:S02]  /*e7d0*/  IMAD.IADD R3, R3, 0x1, R21 ;  /* 0x0000000103037824 */ /* 0x000fc400078e0215 */
[----:B------:R-:W-:Y:S01]  /*e7e0*/  VIADD R176, R176, 0x22820 ;  /* 0x00022820b0b07836 */ /* 0x000fe20000000000 */
[----:B------:R-:W-:Y:S02]  /*e7f0*/  ISETP.GE.AND P0, PT, R17, R52, PT ;  /* 0x000000341100720c */ /* 0x000fe40003f06270 */
[----:B------:R-:W-:Y:S02]  /*e800*/  LEA.HI.X R17, R2, UR7, R3, 0x1, P3 ;  /* 0x0000000702117c11 */ /* 0x000fe400098f0c03 */
[----:B------:R-:W-:Y:S01]  /*e810*/  PRMT R176, RZ, 0x654, R176 ;  /* 0x00000654ffb07816 */ /* 0x000fe200000000b0 */
[----:B0-----:R3:W0:Y:S01]  /*e820*/  SHFL.IDX PT, R68, R0, RZ, 0x181f ;  /* 0x00181fff00447589 */ /* 0x00162200000e0000 */
[----:B------:R-:W-:Y:S02]  /*e830*/  BSSY B1, `(.L_x_1961) ;  /* 0x0000015000017945 */ /* 0x000fe40003800000 */
[----:B------:R3:W-:Y:S01]  /*e840*/  SYNCS.ARRIVE.TRANS64.RED.A1T0 RZ, [R176+URZ], RZ ;  /* 0x000000ffb0ff79a7 */ /* 0x0007e2000810043f */
[----:B------:R3:W1:Y:S01]  /*e850*/  SHFL.IDX PT, R70, R17, RZ, 0x181f ;  /* 0x00181fff11467589 */ /* 0x00066200000e0000 */
[----:B------:R-:W-:Y:S05]  /*e860*/  @P2 BRA `(.L_x_1962) ;  /* 0x0000000000442947 */ /* 0x000fea0003800000 */
[----:B------:R-:W-:Y:S02]  /*e870*/  ULDC UR5, c[0x0][0xac8] ;  /* 0x0002b20000057ab9 */ /* 0x000fe40000000800 */
[----:B------:R-:W-:Y:S02]  /*e880*/  ISETP.GE.AND P5, PT, R19, UR5, PT ;  /* 0x0000000513007c0c */ /* 0x000fe4000bfa6270 */
[----:B------:R-:W-:Y:S02]  /*e890*/  ISETP.GE.AND P4, PT, R200, UR5, PT ;  /* 0x00000005c8007c0c */ /* 0x000fe4000bf86270 */
[----:B------:R-:W-:Y:S02]  /*e8a0*/  ISETP.GE.AND P3, PT, R23, UR5, PT ;  /* 0x0000000517007c0c */ /* 0x000fe4000bf66270 */
[----:B------:R-:W-:-:S07]  /*e8b0*/  ISETP.GE.AND P2, PT, R201, UR5, PT ;  /* 0x00000005c9007c0c */ /* 0x000fce000bf46270 */
[----:B0-----:R-:W-:-:S04]  /*e8c0*/  @!P5 LEA R2, P6, R19, R68, 0x1 ;  /* 0x000000441302d211 */ /* 0x001fc800078c08ff */
[----:B-1----:R-:W-:Y:S02]  /*e8d0*/  @!P5 LEA.HI.X R3, R19, R70, R212, 0x1, P6 ;  /* 0x000000461303d211 */ /* 0x002fe400030f0cd4 */
        /* <DEDUP_REMOVED lines=10> */
.L_x_1962:
[----:B------:R-:W-:Y:S05]  /*e980*/  BSYNC B1 ;  /* 0x0000000000017941 */ /* 0x000fea0003800000 */
.L_x_1961:
[----:B--2--5:R2:W4:Y:S01]  /*e990*/  SHFL.IDX PT, R24, R17, 0x1, 0x181f ;  /* 0x00381f0011187f89 */ /* 0x02452200000e0000 */
        /* <DEDUP_REMOVED lines=9> */
[C---:B------:R-:W-:Y:S02]  /*ea30*/  @!P3 LEA R8, P5, R200.reuse, R20, 0x1 ;  /* 0x00000014c808b211 */ /* 0x040fe400078a08ff */
        /* <DEDUP_REMOVED lines=10> */
.L_x_1964:
[----:B------:R-:W-:Y:S05]  /*eae0*/  BSYNC B1 ;  /* 0x0000000000017941 */ /* 0x000fea0003800000 */
.L_x_1963:
        /* <DEDUP_REMOVED lines=11> */
[----:B------:R-:W-:Y:S02]  /*eba0*/  @!P1 LEA R10, P4, R23, R12, 0x1 ;  /* 0x0000000c170a9211 */ /* 0x000fe400078808ff */
[----:B------:R-:W-:Y:S02]  /*ebb0*/  @!P3 LEA.HI.X R3, R19, R14, R212, 0x1, P6 ;  /* 0x0000000e1303b211 */ /* 0x000fe400030f0cd4 */
        /* <DEDUP_REMOVED lines=8> */
.L_x_1966:
[----:B------:R-:W-:Y:S05]  /*ec40*/  BSYNC B1 ;  /* 0x0000000000017941 */ /* 0x000fea0003800000 */
.L_x_1965:
[----:B0-----:R-:W-:Y:S01]  /*ec50*/  VIADD R3, R53, 0x60 ;  /* 0x0000006035037836 */ /* 0x001fe20000000000 */
[----:B------:R0:W0:Y:S04]  /*ec60*/  SHFL.IDX PT, R12, R17, 0x3, 0x181f ;  /* 0x00781f00110c7f89 */ /* 0x00002800000e0000 */
[----:B------:R-:W-:Y:S01]  /*ec70*/  ISETP.GE.AND P0, PT, R3, R52, PT ;  /* 0x000000340300720c */ /* 0x000fe20003f06270 */
[----:B--23--:R-:W2:-:S12]  /*ec80*/  SHFL.IDX PT, R0, R0, 0x3, 0x181f ;  /* 0x00781f0000007f89 */ /* 0x00ce9800000e0000 */
[----:B------:R-:W-:Y:S05]  /*ec90*/  @P0 BRA `(.L_x_1967) ;  /* 0x0000000c00200947 */ /* 0x000fea0003800000 */
[----:B------:R-:W-:Y:S02]  /*eca0*/  ULDC UR5, c[0x0][0xac8] ;  /* 0x0002b20000057ab9 */ /* 0x000fe40000000800 */
[----:B------:R-:W-:Y:S02]  /*ecb0*/  ISETP.GE.AND P3, PT, R19, UR5, PT ;  /* 0x0000000513007c0c */ /* 0x000fe4000bf66270 */
[----:B------:R-:W-:Y:S02]  /*ecc0*/  ISETP.GE.AND P4, PT, R200, UR5, PT ;  /* 0x00000005c8007c0c */ /* 0x000fe4000bf86270 */
[----:B------:R-:W-:-:S09]  /*ecd0*/  ISETP.GE.AND P5, PT, R23, UR5, PT ;  /* 0x0000000517007c0c */ /* 0x000fd2000bfa6270 */
[-C--:B--2---:R-:W-:Y:S02]  /*ece0*/  @!P3 LEA R2, P0, R19, R0.reuse, 0x1 ;  /* 0x000000001302b211 */ /* 0x084fe400078008ff */
[CC--:B------:R-:W-:Y:S02]  /*ecf0*/  @!P4 LEA R8, P1, R200.reuse, R0.reuse, 0x1 ;  /* 0x00000000c808c211 */ /* 0x0c0fe400078208ff */
        /* <DEDUP_REMOVED lines=9> */
[----:B---3--:R-:W-:-:S04]  /*ed90*/  LEA R2, P0, R201, R0, 0x1 ;  /* 0x00000000c9027211 */ /* 0x008fc800078008ff */
[----:B------:R-:W-:-:S05]  /*eda0*/  LEA.HI.X R3, R201, R12, R209, 0x1, P0 ;  /* 0x0000000cc9037211 */ /* 0x000fca00000f0cd1 */
[----:B------:R0:W-:Y:S01]  /*edb0*/  ST.E.128 desc[UR46][R2.64], R28 ;  /* 0x0000001c02007985 */ /* 0x0001e2000c101d2e */
[----:B------:R-:W-:Y:S05]  /*edc0*/  BRA `(.L_x_1967) ;  /* 0x0000000800d47947 */ /* 0x000fea0003800000 */
.L_x_1960:
[----:B------:R-:W0:Y:S01]  /*edd0*/  LDC R8, c[0x0][0xbe8] ;  /* 0x0002fa00ff087b82 */ /* 0x000e220000000800 */
[----:B------:R-:W-:Y:S01]  /*ede0*/  ISETP.GE.AND P0, PT, R213, 0x80, PT ;  /* 0x00000080d500780c */ /* 0x000fe20003f06270 */
[----:B------:R-:W-:Y:S01]  /*edf0*/  USHF.R.S32.HI UR8, URZ, 0x1f, UR43 ;  /* 0x0000001f3f087899 */ /* 0x000fe2000801142b */
[----:B------:R-:W-:Y:S01]  /*ee00*/  BSSY B1, `(.L_x_1968) ;  /* 0x000002f000017945 */ /* 0x000fe20003800000 */
[----:B------:R-:W-:Y:S01]  /*ee10*/  USHF.R.S32.HI UR9, URZ, 0x1f, UR42 ;  /* 0x0000001f3f097899 */ /* 0x000fe2000801142a */
[----:B------:R-:W-:Y:S01]  /*ee20*/  IMAD R6, R202, 0x20, R203 ;  /* 0x00000020ca067824 */ /* 0x000fe200078e02cb */
[----:B0-----:R-:W-:-:S13]  /*ee30*/  ISETP.NE.AND P1, PT, R8, 0x1, PT ;  /* 0x000000010800780c */ /* 0x001fda0003f25270 */
[----:B------:R-:W0:Y:S08]  /*ee40*/  @P1 LDC R9, c[0x0][0xbec] ;  /* 0x0002fb00ff091b82 */ /* 0x000e300000000800 */
[----:B------:R-:W1:Y:S01]  /*ee50*/  @P1 LDC R11, c[0x0][0xbf0] ;  /* 0x0002fc00ff0b1b82 */ /* 0x000e620000000800 */
[----:B------:R-:W-:Y:S05]  /*ee60*/  @P0 BRA `(.L_x_1969) ;  /* 0x0000000000a00947 */ /* 0x000fea0003800000 */
[----:B------:R-:W2:Y:S01]  /*ee70*/  S2R R4, SR_TID.X ;  /* 0x0000000000047919 */ /* 0x000ea20000002100 */
[----:B------:R-:W3:Y:S01]  /*ee80*/  LDC R3, c[0x0][0xbe8] ;  /* 0x0002fa00ff037b82 */ /* 0x000ee20000000800 */
[----:B------:R-:W-:Y:S01]  /*ee90*/  IMAD.U32 R7, RZ, RZ, UR41 ;  /* 0x00000029ff077e24 */ /* 0x000fe2000f8e00ff */
[----:B------:R-:W-:Y:S02]  /*eea0*/  ULDC UR5, c[0x0][0xa88] ;  /* 0x0002a20000057ab9 */ /* 0x000fe40000000800 */
[----:B---3--:R-:W-:Y:S02]  /*eeb0*/  IMAD R5, R3, UR5, RZ ;  /* 0x0000000503057c24 */ /* 0x008fe4000f8e02ff */
[----:B--2---:R-:W-:-:S04]  /*eec0*/  IADD3 R4, R7, -0x80, R4 ;  /* 0xffffff8007047810 */ /* 0x004fc80007ffe004 */
[----:B------:R-:W-:-:S13]  /*eed0*/  ISETP.GE.AND P0, PT, R4, R5, PT ;  /* 0x000000050400720c */ /* 0x000fda0003f06270 */
[----:B------:R-:W-:Y:S05]  /*eee0*/  @P0 BRA `(.L_x_1969) ;  /* 0x0000000000800947 */ /* 0x000fea0003800000 */
[----:B------:R-:W-:Y:S01]  /*eef0*/  ISETP.NE.AND P0, PT, R3, 0x1, PT ;  /* 0x000000010300780c */ /* 0x000fe20003f05270 */
[----:B------:R-:W-:Y:S01]  /*ef00*/  ULDC.64 UR10, c[0x0][0xb90] ;  /* 0x0002e400000a7ab9 */ /* 0x000fe20000000a00 */
[----:B------:R-:W-:Y:S01]  /*ef10*/  IMAD.MOV.U32 R2, RZ, RZ, R4 ;  /* 0x000000ffff027224 */ /* 0x000fe200078e0004 */
[----:B------:R-:W-:Y:S02]  /*ef20*/  UIMAD UR5, UR8, UR10, URZ ;  /* 0x0000000a080572a4 */ /* 0x000fe4000f8e023f */
[----:B------:R-:W-:Y:S02]  /*ef30*/  UIMAD.WIDE.U32 UR6, UR43, UR10, URZ ;  /* 0x0000000a2b0672a5 */ /* 0x000fe4000f8e003f */
[----:B------:R-:W-:-:S03]  /*ef40*/  UIMAD UR5, UR43, UR11, UR5 ;  /* 0x0000000b2b0572a4 */ /* 0x000fc6000f8e0205 */
[----:B------:R-:W-:Y:S01]  /*ef50*/  ULDC.64 UR10, c[0x0][0xb98] ;  /* 0x0002e600000a7ab9 */ /* 0x000fe20000000a00 */
[----:B------:R-:W-:Y:S02]  /*ef60*/  UIADD3 UR7, UR7, UR5, URZ ;  /* 0x0000000507077290 */ /* 0x000fe4000fffe03f */
[----:B------:R-:W2:Y:S01]  /*ef70*/  @P0 LDC R5, c[0x0][0xbec] ;  /* 0x0002fb00ff050b82 */ /* 0x000ea20000000800 */
[----:B------:R-:W-:Y:S02]  /*ef80*/  UIMAD UR5, UR9, UR10, URZ ;  /* 0x0000000a090572a4 */ /* 0x000fe4000f8e023f */
[----:B------:R-:W-:Y:S02]  /*ef90*/  UIMAD.WIDE.U32 UR6, UR42, UR10, UR6 ;  /* 0x0000000a2a0672a5 */ /* 0x000fe4000f8e0006 */
[----:B------:R-:W-:-:S03]  /*efa0*/  UIMAD UR5, UR42, UR11, UR5 ;  /* 0x0000000b2a0572a4 */ /* 0x000fc6000f8e0205 */
[----:B------:R-:W3:Y:S01]  /*efb0*/  @P0 LDC R7, c[0x0][0xbf0] ;  /* 0x0002fc00ff070b82 */ /* 0x000ee20000000800 */
[----:B------:R-:W-:Y:S01]  /*efc0*/  ULDC.64 UR10, c[0x0][0xb88] ;  /* 0x0002e200000a7ab9 */ /* 0x000fe20000000a00 */
[----:B--2---:R-:W-:-:S05]  /*efd0*/  @P0 IMAD.HI.U32 R0, R4, R5, RZ ;  /* 0x0000000504000227 */ /* 0x004fca00078e00ff */
[----:B---3--:R-:W-:-:S05]  /*efe0*/  @P0 SHF.R.U32.HI R2, RZ, R7, R0 ;  /* 0x00000007ff020219 */ /* 0x008fca0000011600 */
[----:B------:R-:W-:-:S04]  /*eff0*/  IMAD.MOV R5, RZ, RZ, -R2 ;  /* 0x000000ffff057224 */ /* 0x000fc800078e0a02 */
[----:B------:R-:W-:Y:S01]  /*f000*/  IMAD R5, R3, R5, R4 ;  /* 0x0000000503057224 */ /* 0x000fe200078e0204 */
[----:B------:R-:W-:Y:S01]  /*f010*/  SHF.R.S32.HI R3, RZ, 0x1f, R2 ;  /* 0x0000001fff037819 */ /* 0x000fe20000011402 */
[----:B------:R-:W-:Y:S01]  /*f020*/  IMAD.U32 R4, RZ, RZ, UR5 ;  /* 0x00000005ff047e24 */ /* 0x000fe2000f8e00ff */
        /* <DEDUP_REMOVED lines=12> */
.L_x_1969:
[----:B------:R-:W-:Y:S05]  /*f0f0*/  BSYNC B1 ;  /* 0x0000000000017941 */ /* 0x000fea0003800000 */
.L_x_1968:
[----:B------:R-:W-:Y:S01]  /*f100*/  ULDC.64 UR10, c[0x0][0xae8] ;  /* 0x0002ba00000a7ab9 */ /* 0x000fe20000000a00 */
[----:B------:R-:W-:Y:S01]  /*f110*/  VIADD R6, R6, UR41 ;  /* 0x0000002906067c36 */ /* 0x000fe20008000000 */
[----:B------:R-:W-:Y:S01]  /*f120*/  UIMAD UR5, UR8, UR10, URZ ;  /* 0x0000000a080572a4 */ /* 0x000fe2000f8e023f */
[----:B------:R-:W-:Y:S01]  /*f130*/  BSSY B1, `(.L_x_1970) ;  /* 0x000003c000017945 */ /* 0x000fe20003800000 */
[----:B------:R-:W-:Y:S01]  /*f140*/  UIMAD.WIDE.U32 UR6, UR43, UR10, URZ ;  /* 0x0000000a2b0672a5 */ /* 0x000fe2000f8e003f */
[----:B0-----:R-:W-:Y:S01]  /*f150*/  @P1 IMAD.HI.U32 R0, R6, R9, RZ ;  /* 0x0000000906001227 */ /* 0x001fe200078e00ff */
[----:B------:R-:W-:-:S03]  /*f160*/  UIMAD UR5, UR43, UR11, UR5 ;  /* 0x0000000b2b0572a4 */ /* 0x000fc6000f8e0205 */
[----:B------:R-:W-:Y:S01]  /*f170*/  ULDC.64 UR10, c[0x0][0xaf0] ;  /* 0x0002bc00000a7ab9 */ /* 0x000fe20000000a00 */
[----:B------:R-:W-:Y:S01]  /*f180*/  UIADD3 UR7, UR7, UR5, URZ ;  /* 0x0000000507077290 */ /* 0x000fe2000fffe03f */
[----:B--2---:R-:W-:Y:S01]  /*f190*/  IMAD.MOV.U32 R5, RZ, RZ, R6 ;  /* 0x000000ffff057224 */ /* 0x004fe200078e0006 */
[----:B------:R-:W-:Y:S01]  /*f1a0*/  UIMAD UR5, UR9, UR10, URZ ;  /* 0x0000000a090572a4 */ /* 0x000fe2000f8e023f */
[----:B-1----:R-:W-:-:S03]  /*f1b0*/  @P1 SHF.R.U32.HI R5, RZ, R11, R0 ;  /* 0x0000000bff051219 */ /* 0x002fc60000011600 */
[----:B------:R-:W-:Y:S01]  /*f1c0*/  UIMAD UR5, UR42, UR11, UR5 ;  /* 0x0000000b2a0572a4 */ /* 0x000fe2000f8e0205 */
[--C-:B------:R-:W-:Y:S01]  /*f1d0*/  SHF.R.S32.HI R0, RZ, 0x1f, R5.reuse ;  /* 0x0000001fff007819 */ /* 0x100fe20000011405 */
[----:B------:R-:W-:Y:S01]  /*f1e0*/  UIMAD.WIDE.U32 UR42, UR42, UR10, UR6 ;  /* 0x0000000a2a2a72a5 */ /* 0x000fe2000f8e0006 */
[----:B------:R-:W-:Y:S02]  /*f1f0*/  IMAD.MOV R7, RZ, RZ, -R5 ;  /* 0x000000ffff077224 */ /* 0x000fe400078e0a05 */
[----:B------:R-:W-:Y:S01]  /*f200*/  ULDC.64 UR6, c[0x0][0xae0] ;  /* 0x0002b80000067ab9 */ /* 0x000fe20000000a00 */
[----:B------:R-:W-:Y:S01]  /*f210*/  UIADD3 UR5, UR43, UR5, URZ ;  /* 0x000000052b057290 */ /* 0x000fe2000fffe03f */
[----:B------:R-:W-:Y:S02]  /*f220*/  IMAD R0, R0, UR6, RZ ;  /* 0x0000000600007c24 */ /* 0x000fe4000f8e02ff */
[----:B------:R-:W-:Y:S02]  /*f230*/  IMAD R7, R8, R7, R6 ;  /* 0x0000000708077224 */ /* 0x000fe400078e0206 */
[----:B------:R-:W-:-:S02]  /*f240*/  IMAD.U32 R3, RZ, RZ, UR43 ;  /* 0x0000002bff037e24 */ /* 0x000fc4000f8e00ff */
[----:B------:R-:W-:Y:S02]  /*f250*/  IMAD.U32 R2, RZ, RZ, UR42 ;  /* 0x0000002aff027e24 */ /* 0x000fe4000f8e00ff */
[----:B------:R-:W-:Y:S01]  /*f260*/  IMAD.U32 R3, RZ, RZ, UR5 ;  /* 0x00000005ff037e24 */ /* 0x000fe2000f8e00ff */
[----:B------:R-:W-:Y:S01]  /*f270*/  ULDC UR5, c[0x0][0xa88] ;  /* 0x0002a20000057ab9 */ /* 0x000fe20000000800 */
[C---:B------:R-:W-:Y:S01]  /*f280*/  IMAD R9, R5.reuse, UR7, R0 ;  /* 0x0000000705097c24 */ /* 0x040fe2000f8e0200 */
[----:B------:R-:W-:Y:S01]  /*f290*/  SHF.R.S32.HI R0, RZ, 0x1f, R7 ;  /* 0x0000001fff007819 */ /* 0x000fe20000011407 */
[----:B------:R-:W-:Y:S01]  /*f2a0*/  IMAD.WIDE.U32 R2, R5, UR6, R2 ;  /* 0x0000000605027c25 */ /* 0x000fe2000f8e0002 */
[----:B------:R-:W-:-:S03]  /*f2b0*/  ULDC.64 UR6, c[0x0][0xad8] ;  /* 0x0002b60000067ab9 */ /* 0x000fc60000000a00 */
[----:B------:R-:W-:Y:S02]  /*f2c0*/  IMAD.IADD R3, R3, 0x1, R9 ;  /* 0x0000000103037824 */ /* 0x000fe400078e0209 */
[----:B------:R-:W-:Y:S02]  /*f2d0*/  IMAD R4, R0, UR6, RZ ;  /* 0x0000000600047c24 */ /* 0x000fe4000f8e02ff */
[----:B------:R-:W-:Y:S02]  /*f2e0*/  VIADD R6, R203, UR41 ;  /* 0x00000029cb067c36 */ /* 0x000fe40008000000 */
[----:B------:R-:W-:Y:S02]  /*f2f0*/  IMAD R9, R8, UR5, RZ ;  /* 0x0000000508097c24 */ /* 0x000fe4000f8e02ff */
[C---:B------:R-:W-:Y:S02]  /*f300*/  IMAD R5, R7.reuse, UR7, R4 ;  /* 0x0000000707057c24 */ /* 0x040fe4000f8e0204 */
[----:B------:R-:W-:Y:S01]  /*f310*/  IMAD.WIDE.U32 R2, R7, UR6, R2 ;  /* 0x0000000607027c25 */ /* 0x000fe2000f8e0002 */
[----:B------:R-:W-:Y:S01]  /*f320*/  ISETP.GE.AND P2, PT, R6, R9, PT ;  /* 0x000000090600720c */ /* 0x000fe20003f46270 */
[----:B------:R-:W-:-:S02]  /*f330*/  ULDC.64 UR6, c[0x0][0xa80] ;  /* 0x0002a00000067ab9 */ /* 0x000fc40000000a00 */
[----:B------:R-:W-:Y:S01]  /*f340*/  VIADD R0, R6, 0x20 ;  /* 0x0000002006007836 */ /* 0x000fe20000000000 */
[----:B------:R-:W-:Y:S01]  /*f350*/  LEA R4, P3, R2, UR6, 0x1 ;  /* 0x0000000602047c11 */ /* 0x000fe2000f8608ff */
[----:B------:R-:W-:-:S03]  /*f360*/  IMAD.IADD R3, R3, 0x1, R5 ;  /* 0x0000000103037824 */ /* 0x000fc600078e0205 */
[-C--:B------:R-:W-:Y:S01]  /*f370*/  ISETP.GE.AND P1, PT, R0, R9.reuse, PT ;  /* 0x000000090000720c */ /* 0x080fe20003f26270 */
[----:B------:R-:W-:Y:S01]  /*f380*/  VIADD R0, R6, 0x40 ;  /* 0x0000004006007836 */ /* 0x000fe20000000000 */
[----:B------:R-:W-:Y:S02]  /*f390*/  LEA.HI.X R5, R2, UR7, R3, 0x1, P3 ;  /* 0x0000000702057c11 */ /* 0x000fe400098f0c03 */
[----:B------:R0:W1:Y:S02]  /*f3a0*/  SHFL.IDX PT, R2, R4, RZ, 0x181f ;  /* 0x00181fff04027589 */ /* 0x00006400000e0000 */
[----:B------:R-:W-:Y:S02]  /*f3b0*/  ISETP.GE.AND P0, PT, R0, R9, PT ;  /* 0x000000090000720c */ /* 0x000fe40003f06270 */
[----:B------:R0:W2:Y:S01]  /*f3c0*/  SHFL.IDX PT, R0, R5, RZ, 0x181f ;  /* 0x00181fff05007589 */ /* 0x0000a200000e0000 */
[----:B------:R-:W-:Y:S10]  /*f3d0*/  @P2 BRA `(.L_x_1971) ;  /* 0x0000000000442947 */ /* 0x000ff40003800000 */
        /* <DEDUP_REMOVED lines=17> */
.L_x_1971:
[----:B------:R-:W-:Y:S05]  /*f4f0*/  BSYNC B1 ;  /* 0x0000000000017941 */ /* 0x000fea0003800000 */
.L_x_1970:
        /* <DEDUP_REMOVED lines=21> */
.L_x_1973:
[----:B------:R-:W-:Y:S05]  /*f650*/  BSYNC B1 ;  /* 0x0000000000017941 */ /* 0x000fea0003800000 */
.L_x_1972:
        /* <DEDUP_REMOVED lines=21> */
.L_x_1975:
[----:B------:R-:W-:Y:S05]  /*f7b0*/  BSYNC B1 ;  /* 0x0000000000017941 */ /* 0x000fea0003800000 */
.L_x_1974:
[----:B---3--:R-:W-:Y:S01]  /*f7c0*/  VIADD R3, R6, 0x60 ;  /* 0x0000006006037836 */ /* 0x008fe20000000000 */
[----:B0-----:R0:W3:Y:S04]  /*f7d0*/  SHFL.IDX PT, R0, R5, 0x3, 0x181f ;  /* 0x00781f0005007f89 */ /* 0x0010e800000e0000 */
        /* <DEDUP_REMOVED lines=8> */
[-C--:B-12-4-:R-:W-:Y:S02]  /*f860*/  @!P3 LEA R4, P6, R19, R2.reuse, 0x1 ;  /* 0x000000021304b211 */ /* 0x096fe400078c08ff */
[CC--:B------:R-:W-:Y:S02]  /*f870*/  @!P2 LEA R6, P5, R200.reuse, R2.reuse, 0x1 ;  /* 0x00000002c806a211 */ /* 0x0c0fe400078a08ff */
        /* <DEDUP_REMOVED lines=10> */
.L_x_1967:
[----:B------:R-:W-:Y:S05]  /*f920*/  BSYNC B0 ;  /* 0x0000000000007941 */ /* 0x000fea0003800000 */
.L_x_1959:
[----:B------:R-:W-:Y:S02]  /*f930*/  ULDC UR5, c[0x0][0xc38] ;  /* 0x00030e0000057ab9 */ /* 0x000fe40000000800 */
[----:B------:R-:W-:-:S06]  /*f940*/  UISETP.GE.AND UP0, UPT, UR4, UR5, UPT ;  /* 0x000000050400728c */ /* 0x000fcc000bf06270 */
[----:B------:R-:W-:-:S13]  /*f950*/  PLOP3.LUT P0, PT, PT, PT, UP0, 0x80, 0x0 ;  /* 0x000000000000781c */ /* 0x000fda0003f0f008 */
[----:B------:R-:W-:Y:S05]  /*f960*/  @!P0 BRA `(.L_x_1976) ;  /* 0xffffff1000e48947 */ /* 0x000fea000383ffff */
[----:B------:R-:W-:Y:S05]  /*f970*/  EXIT ;  /* 0x000000000000794d */ /* 0x000fea0003800000 */
.L_x_1870:
[----:B------:R-:W-:-:S08]  /*f980*/  NOP ;  /* 0x0000000000007918 */ /* 0x000fd00000000000 */
[----:B------:R-:W0:-:S00]  /*f990*/  USETMAXREG.DEALLOC.CTAPOOL 0x28 ;  /* 0x00000028000079c8 */ /* 0x000e0000080e0500 */
[----:B0-----:R-:W-:-:S06]  /*f9a0*/  LOP3.LUT R0, R0, 0x3, RZ, 0xc0, !PT ;  /* 0x0000000300007812 */ /* 0x001fcc00078ec0ff */
[----:B------:R-:W0:Y:S01]  /*f9b0*/  S2UR UR5, SR_CTAID.X ;  /* 0x00000000000579c3 */ /* 0x000e220000002500 */
[----:B------:R-:W-:Y:S01]  /*f9c0*/  LOP3.LUT R16, R16, 0xfffffdff, RZ, 0xc0, !PT ;  /* 0xfffffdff10107812 */ /* 0x000fe200078ec0ff */
[----:B------:R-:W-:Y:S01]  /*f9d0*/  STL [R1], RZ ;  /* 0x000000ff01007387 */ /* 0x000fe20000100800 */
[----:B------:R-:W-:Y:S02]  /*f9e0*/  IMAD.MOV.U32 R18, RZ, RZ, RZ ;  /* 0x000000ffff127224 */ /* 0x000fe400078e00ff */
[----:B------:R-:W-:Y:S01]  /*f9f0*/  IMAD.MOV.U32 R25, RZ, RZ, 0x1 ;  /* 0x00000001ff197424 */ /* 0x000fe200078e00ff */
[----:B------:R1:W2:Y:S02]  /*fa00*/  SHFL.IDX PT, R2, R0, RZ, 0x1f ;  /* 0x00001fff00027589 */ /* 0x0002a400000e0000 */
[----:B-1----:R-:W0:Y:S01]  /*fa10*/  LDC R0, c[0x0][0xc38] ;  /* 0x00030e00ff007b82 */ /* 0x002e220000000800 */
[----:B--2---:R-:W-:-:S13]  /*fa20*/  ISETP.NE.AND P0, PT, R2, RZ, PT ;  /* 0x000000ff0200720c */ /* 0x004fda0003f05270 */
[----:B------:R-:W-:Y:S01]  /*fa30*/  @P0 LOP3.LUT R16, R16, 0x200, RZ, 0xfc, !PT ;  /* 0x0000020010100812 */ /* 0x000fe200078efcff */
[----:B------:R-:W-:Y:S06]  /*fa40*/  @P0 BAR.ARV 0x4, 0x180 ;  /* 0x0106000000000b1d */ /* 0x000fec0000002000 */
[----:B0-----:R-:W-:-:S13]  /*fa50*/  ISETP.LE.AND P0, PT, R0, UR5, PT ;  /* 0x0000000500007c0c */ /* 0x001fda000bf03270 */
[----:B------:R-:W-:Y:S05]  /*fa60*/  @P0 BRA `(.L_x_1977) ;  /* 0x0000003c005c0947 */ /* 0x000fea0003800000 */
[----:B------:R-:W-:Y:S01]  /*fa70*/  IMAD.SHL.U32 R28, R5, 0x8, RZ ;  /* 0x00000008051c7824 */ /* 0x000fe200078e00ff */
[----:B------:R-:W-:Y:S01]  /*fa80*/  ULDC UR4, c[0x0][0x320] ;  /* 0x0000c80000047ab9 */ /* 0x000fe20000000800 */
[----:B------:R-:W-:Y:S01]  /*fa90*/  LOP3.LUT R16, R16, 0xffffffef, RZ, 0xc0, !PT ;  /* 0xffffffef10107812 */ /* 0x000fe200078ec0ff */
[----:B------:R-:W0:Y:S01]  /*faa0*/  S2UR UR8, SR_CgaCtaId ;  /* 0x00000000000879c3 */ /* 0x000e220000008800 */
[----:B------:R-:W-:Y:S01]  /*fab0*/  ULDC.64 UR36, c[0x0][0x2f0] ;  /* 0x0000bc0000247ab9 */ /* 0x000fe20000000a00 */
[C---:B------:R-:W-:Y:S01]  /*fac0*/  LOP3.LUT R0, R28.reuse, 0x1f8, RZ, 0xc0, !PT ;  /* 0x000001f81c007812 */ /* 0x040fe200078ec0ff */
[----:B------:R-:W-:Y:S01]  /*fad0*/  ULDC.64 UR6, c[0x0][0x418] ;  /* 0x0001060000067ab9 */ /* 0x000fe20000000a00 */
[----:B------:R-:W-:Y:S01]  /*fae0*/  LOP3.LUT R7, R28, 0x38, RZ, 0xc0, !PT ;  /* 0x000000381c077812 */ /* 0x000fe200078ec0ff */
[----:B------:R-:W-:Y:S01]  /*faf0*/  UISETP.NE.U32.AND UP0, UPT, UR6, URZ, UPT ;  /* 0x0000003f0600728c */ /* 0x000fe2000bf05070 */
[----:B------:R-:W-:Y:S01]  /*fb00*/  LOP3.LUT R3, R0, 0x38, R5, 0x78, !PT ;  /* 0x0000003800037812 */ /* 0x000fe200078e7805 */
[----:B------:R-:W-:Y:S01]  /*fb10*/  ULDC UR9, c[0x0][0x2b8] ;  /* 0x0000ae0000097ab9 */ /* 0x000fe20000000800 */
[C---:B------:R-:W-:Y:S01]  /*fb20*/  LOP3.LUT R0, R7.reuse, 0x40, RZ, 0xfc, !PT ;  /* 0x0000004007007812 */ /* 0x040fe200078efcff */
[----:B------:R-:W-:Y:S01]  /*fb30*/  UISETP.NE.AND.EX UP0, UPT, UR7, URZ, UPT, UP0 ;  /* 0x0000003f0700728c */ /* 0x000fe2000bf05300 */
[C---:B------:R-:W-:Y:S01]  /*fb40*/  LOP3.LUT R2, R7.reuse, 0x80, RZ, 0xfc, !PT ;  /* 0x0000008007027812 */ /* 0x040fe200078efcff */
[----:B------:R-:W-:Y:S01]  /*fb50*/  IMAD.U32 R31, RZ, RZ, UR5 ;  /* 0x00000005ff1f7e24 */ /* 0x000fe2000f8e00ff */
[----:B------:R-:W-:Y:S01]  /*fb60*/  ISETP.GE.AND P2, PT, R0, UR4, PT ;  /* 0x0000000400007c0c */ /* 0x000fe2000bf46270 */
[----:B------:R-:W-:Y:S01]  /*fb70*/  UMOV UR7, 0x400 ;  /* 0x0000040000077882 */ /* 0x000fe20000000000 */
[----:B------:R-:W-:Y:S01]  /*fb80*/  ISETP.GE.AND P1, PT, R2, UR4, PT ;  /* 0x0000000402007c0c */ /* 0x000fe2000bf26270 */
[----:B------:R-:W-:Y:S01]  /*fb90*/  ULDC UR38, c[0x0][0x288] ;  /* 0x0000a20000267ab9 */ /* 0x000fe20000000800 */
[C---:B------:R-:W-:Y:S01]  /*fba0*/  ISETP.GE.AND P0, PT, R7.reuse, UR4, PT ;  /* 0x0000000407007c0c */ /* 0x040fe2000bf06270 */
[----:B------:R-:W-:Y:S01]  /*fbb0*/  ULDC UR6, c[0x0][0x448] ;  /* 0x0001120000067ab9 */ /* 0x000fe20000000800 */
[----:B------:R-:W-:Y:S01]  /*fbc0*/  SEL R2, RZ, 0xffffffff, P2 ;  /* 0xffffffffff027807 */ /* 0x000fe20001000000 */
[----:B------:R-:W-:Y:S01]  /*fbd0*/  IMAD.MOV.U32 R25, RZ, RZ, 0x1 ;  /* 0x00000001ff197424 */ /* 0x000fe200078e00ff */
[----:B------:R-:W-:Y:S01]  /*fbe0*/  LOP3.LUT R4, R7, 0xc0, RZ, 0xfc, !PT ;  /* 0x000000c007047812 */ /* 0x000fe200078efcff */
[----:B------:R-:W-:Y:S01]  /*fbf0*/  IMAD.MOV.U32 R18, RZ, RZ, RZ ;  /* 0x000000ffff127224 */ /* 0x000fe200078e00ff */
[----:B------:R-:W-:Y:S01]  /*fc00*/  LOP3.LUT R28, R3, 0x200, R28, 0xf8, !PT ;  /* 0x00000200031c7812 */ /* 0x000fe200078ef81c */
[----:B------:R-:W-:Y:S01]  /*fc10*/  IMAD.SHL.U32 R3, R2, 0x2, RZ ;  /* 0x0000000202037824 */ /* 0x000fe200078e00ff */
[----:B------:R-:W-:Y:S01]  /*fc20*/  SEL R0, RZ, 0x1, P0 ;  /* 0x00000001ff007807 */ /* 0x000fe20000000000 */
[----:B0-----:R-:W-:Y:S01]  /*fc30*/  ULEA UR7, UR8, UR7, 0x18 ;  /* 0x0000000708077291 */ /* 0x001fe2000f8ec03f */
[----:B------:R-:W-:Y:S01]  /*fc40*/  @P2 LOP3.LUT R16, R16, 0x10, RZ, 0xfc, !PT ;  /* 0x0000001010102812 */ /* 0x000fe200078efcff */
[----:B------:R-:W-:Y:S01]  /*fc50*/  ULOP3.LUT UR48, UR39, 0x2, URZ, 0xfc, !UPT ;  /* 0x0000000227307892 */ /* 0x000fe2000f8efc3f */
[----:B------:R-:W-:Y:S01]  /*fc60*/  LOP3.LUT R0, R3, 0x2, R0, 0xe2, !PT ;  /* 0x0000000203007812 */ /* 0x000fe200078ee200 */
[----:B------:R-:W-:Y:S01]  /*fc70*/  ULDC UR50, c[0x0][0xc] ;  /* 0x0000030000327ab9 */ /* 0x000fe20000000800 */
[----:B------:R-:W-:Y:S01]  /*fc80*/  LOP3.LUT R16, R16, 0xfffffff7, RZ, 0xc0, !PT ;  /* 0xfffffff710107812 */ /* 0x000fe200078ec0ff */
[----:B------:R-:W-:Y:S01]  /*fc90*/  IMAD.U32 R17, RZ, RZ, UR7 ;  /* 0x00000007ff117e24 */ /* 0x000fe2000f8e00ff */
[----:B------:R-:W-:-:S02]  /*fca0*/  SEL R3, RZ, 0x4, P1 ;  /* 0x00000004ff037807 */ /* 0x000fc40000800000 */
[----:B------:R-:W-:Y:S01]  /*fcb0*/  @P1 LOP3.LUT R16, R16, 0x8, RZ, 0xfc, !PT ;  /* 0x0000000810101812 */ /* 0x000fe200078efcff */
[----:B------:R-:W-:Y:S01]  /*fcc0*/  IMAD R32, R28, 0x2, R17 ;  /* 0x000000021c207824 */ /* 0x000fe200078e0211 */
[----:B------:R-:W-:Y:S01]  /*fcd0*/  ISETP.GE.AND P1, PT, R7, UR37, PT ;  /* 0x0000002507007c0c */ /* 0x000fe2000bf26270 */
[----:B------:R-:W-:Y:S01]  /*fce0*/  UIMAD UR37, UR6, UR38, URZ ;  /* 0x00000026062572a4 */ /* 0x000fe2000f8e023f */
[----:B------:R-:W-:Y:S02]  /*fcf0*/  LOP3.LUT R16, R16, 0xffffffdf, RZ, 0xc0, !PT ;  /* 0xffffffdf10107812 */ /* 0x000fe400078ec0ff */
[----:B------:R-:W-:Y:S01]  /*fd00*/  LOP3.LUT R6, R0, R3, RZ, 0xfc, !PT ;  /* 0x0000000300067212 */ /* 0x000fe200078efcff */
[C---:B------:R-:W-:Y:S01]  /*fd10*/  IMAD.SHL.U32 R0, R5.reuse, 0x10, RZ ;  /* 0x0000001005007824 */ /* 0x040fe200078e00ff */
[----:B------:R-:W-:Y:S02]  /*fd20*/  @P0 LOP3.LUT R16, R16, 0x20, RZ, 0xfc, !PT ;  /* 0x0000002010100812 */ /* 0x000fe400078efcff */
[----:B------:R-:W-:Y:S01]  /*fd30*/  ISETP.GE.AND P0, PT, R4, UR4, PT ;  /* 0x0000000404007c0c */ /* 0x000fe2000bf06270 */
[----:B------:R0:W-:Y:S01]  /*fd40*/  STL [R1+0x4], R6 ;  /* 0x0000040601007387 */ /* 0x0001e20000100800 */
[----:B------:R-:W-:Y:S01]  /*fd50*/  LOP3.LUT R16, R16, 0xfffffffb, RZ, 0xc0, !PT ;  /* 0xfffffffb10107812 */ /* 0x000fe200078ec0ff */
[----:B------:R-:W-:Y:S01]  /*fd60*/  ULDC UR4, c[0x0][0x424] ;  /* 0x0001090000047ab9 */ /* 0x000fe20000000800 */
[----:B------:R-:W-:Y:S01]  /*fd70*/  LOP3.LUT R8, R5, 0x7f, RZ, 0xc0, !PT ;  /* 0x0000007f05087812 */ /* 0x000fe200078ec0ff */
[----:B------:R0:W-:Y:S01]  /*fd80*/  STL [R1], RZ ;  /* 0x000000ff01007387 */ /* 0x0001e20000100800 */
[----:B------:R-:W-:Y:S01]  /*fd90*/  USEL UR4, UR4, 0x1, UP0 ;  /* 0x0000000104047887 */ /* 0x000fe20008000000 */
[----:B------:R-:W-:-:S02]  /*fda0*/  SEL R35, RZ, 0x8, P0 ;  /* 0x00000008ff237807 */ /* 0x000fc40000000000 */
[----:B------:R-:W-:Y:S01]  /*fdb0*/  SHF.R.U32.HI R33, RZ, 0x3, R8 ;  /* 0x00000003ff217819 */ /* 0x000fe20000011608 */
[----:B------:R-:W-:Y:S01]  /*fdc0*/  UIMAD UR36, UR4, UR36, URZ ;  /* 0x00000024042472a4 */ /* 0x000fe2000f8e023f */
[----:B------:R-:W-:Y:S02]  /*fdd0*/  LOP3.LUT R35, R6, R35, RZ, 0xfc, !PT ;  /* 0x0000002306237212 */ /* 0x000fe400078efcff */
[----:B------:R-:W-:Y:S01]  /*fde0*/  @P0 LOP3.LUT R16, R16, 0x4, RZ, 0xfc, !PT ;  /* 0x0000000410100812 */ /* 0x000fe200078efcff */
[----:B------:R-:W-:Y:S01]  /*fdf0*/  UIADD3 UR4, UR36, 0x5f, URZ ;  /* 0x0000005f24047890 */ /* 0x000fe2000fffe03f */
[----:B------:R-:W-:Y:S01]  /*fe00*/  LOP3.LUT R0, R33, 0x70, R0, 0xf8, !PT ;  /* 0x0000007021007812 */ /* 0x000fe200078ef800 */
[----:B------:R-:W-:Y:S01]  /*fe10*/  UIADD3 UR49, UR36, 0x1, -UR38 ;  /* 0x0000000124317890 */ /* 0x000fe2000fffe826 */
[----:B------:R-:W-:Y:S01]  /*fe20*/  LOP3.LUT R16, R16, 0xfffffffe, RZ, 0xc0, !PT ;  /* 0xfffffffe10107812 */ /* 0x000fe200078ec0ff */
[----:B------:R-:W-:Y:S02]  /*fe30*/  UIMAD.WIDE UR4, UR4, 0x2aaaaaab, URZ ;  /* 0x2aaaaaab040478a5 */ /* 0x000fe4000f8e023f */
[----:B------:R-:W-:Y:S01]  /*fe40*/  UIADD3 UR38, UR36, -UR38, URZ ;  /* 0x8000002624267290 */ /* 0x000fe2000fffe03f */
[----:B------:R-:W-:Y:S01]  /*fe50*/  @P1 LOP3.LUT R16, R16, 0x1, RZ, 0xfc, !PT ;  /* 0x0000000110101812 */ /* 0x000fe200078efcff */
[----:B------:R-:W-:Y:S01]  /*fe60*/  USHF.R.U32.HI UR40, URZ, 0x1f, UR5 ;  /* 0x0000001f3f287899 */ /* 0x000fe20008011605 */
[----:B------:R-:W-:-:S02]  /*fe70*/  ISETP.GE.AND P1, PT, R7, UR9, PT ;  /* 0x0000000907007c0c */ /* 0x000fc4000bf26270 */
[----:B------:R-:W-:Y:S01]  /*fe80*/  LOP3.LUT R16, R16, 0xfffffeff, RZ, 0xc0, !PT ;  /* 0xfffffeff10107812 */ /* 0x000fe200078ec0ff */
[----:B------:R-:W-:-:S10]  /*fe90*/  ULEA.HI.SX32 UR40, UR5, UR40, 0x1c ;  /* 0x0000002805287291 */ /* 0x000fd4000f8fe23f */
[----:B0-----:R-:W-:-:S07]  /*fea0*/  @P1 LOP3.LUT R16, R16, 0x100, RZ, 0xfc, !PT ;  /* 0x0000010010101812 */ /* 0x001fce00078efcff */
.L_x_2032:
[----:B------:R-:W-:Y:S01]  /*feb0*/  ULDC UR7, c[0x0][0xc60] ;  /* 0x0003180000077ab9 */ /* 0x000fe20000000800 */
[C---:B------:R-:W-:Y:S01]  /*fec0*/  R2UR UR41, R31.reuse ;  /* 0x000000001f2972ca */ /* 0x040fe200000e0000 */
[----:B------:R-:W-:Y:S01]  /*fed0*/  UISETP.NE.AND UP0, UPT, UR7, 0x1, UPT ;  /* 0x000000010700788c */ /* 0x000fe2000bf05270 */
[----:B------:R-:W-:-:S10]  /*fee0*/  R2UR UR6, R31 ;  /* 0x000000001f0672ca */ /* 0x000fd400000e0000 */
        /* <DEDUP_REMOVED lines=9> */
[----:B012--5:R-:W-:Y:S05]  /*ff80*/  @P0 BRA `(.L_x_1978) ;  /* 0x0000000000200947 */ /* 0x027fea0003800000 */
        /* <DEDUP_REMOVED lines=8> */
.L_x_1978:
[----:B------:R-:W-:Y:S01]  /*10010*/  ULDC UR8, c[0x0][0xc54] ;  /* 0x0003150000087ab9 */ /* 0x000fe20000000800 */
[----:B------:R-:W-:Y:S01]  /*10020*/  UMOV UR6, UR7 ;  /* 0x0000000700067c82 */ /* 0x000fe20008000000 */
[----:B------:R-:W-:-:S11]  /*10030*/  UISETP.NE.AND UP0, UPT, UR8, 0x1, UPT ;  /* 0x000000010800788c */ /* 0x000fd6000bf05270 */
[----:B------:R-:W-:Y:S02]  /*10040*/  @UP0 ULDC.64 UR10, c[0x0][0xc58] ;  /* 0x00031600000a0ab9 */ /* 0x000fe40000000a00 */
[----:B------:R-:W-:-:S04]  /*10050*/  UIMAD.WIDE.U32 UR4, UR7, UR10, URZ ;  /* 0x0000000a070472a5 */ /* 0x000fc8000f8e003f */
[----:B------:R-:W-:-:S04]  /*10060*/  @UP0 USHF.R.U32.HI UR6, URZ, UR11, UR5 ;  /* 0x0000000b3f060299 */ /* 0x000fc80008011605 */
[----:B------:R-:W-:-:S12]  /*10070*/  UIMAD UR4, UR6, UR8, URZ ;  /* 0x00000008060472a4 */ /* 0x000fd8000f8e023f */
.L_x_1979:
[----:B------:R-:W-:Y:S01]  /*10080*/  ULDC UR5, c[0x0][0xc48] ;  /* 0x0003120000057ab9 */ /* 0x000fe20000000800 */
[----:B------:R-:W-:Y:S01]  /*10090*/  ULDC.64 UR8, c[0x0][0xa28] ;  /* 0x00028a0000087ab9 */ /* 0x000fe20000000a00 */
[----:B------:R-:W-:Y:S01]  /*100a0*/  UISETP.NE.AND UP1, UPT, UR5, 0x1, UPT ;  /* 0x000000010500788c */ /* 0x000fe2000bf25270 */
[----:B------:R-:W-:Y:S01]  /*100b0*/  IMAD.MOV.U32 R30, RZ, RZ, RZ ;  /* 0x000000ffff1e7224 */ /* 0x000fe200078e00ff */
[----:B------:R-:W-:Y:S02]  /*100c0*/  UIADD3 UR4, UR7, -UR4, URZ ;  /* 0x8000000407047290 */ /* 0x000fe4000fffe03f */
[----:B------:R-:W-:Y:S01]  /*100d0*/  UISETP.NE.U32.AND UP0, UPT, UR8, URZ, UPT ;  /* 0x0000003f0800728c */ /* 0x000fe2000bf05070 */
[----:B------:R-:W-:Y:S02]  /*100e0*/  ULDC UR5, c[0x0][0xc54] ;  /* 0x0003150000057ab9 */ /* 0x000fe40000000800 */
[----:B------:R-:W-:Y:S02]  /*100f0*/  UIMAD UR41, UR41, UR5, UR4 ;  /* 0x00000005292972a4 */ /* 0x000fe4000f8e0204 */
[----:B------:R-:W-:-:S02]  /*10100*/  UISETP.NE.AND.EX UP0, UPT, UR9, URZ, UPT, UP0 ;  /* 0x0000003f0900728c */ /* 0x000fc4000bf05300 */
[----:B------:R-:W-:Y:S01]  /*10110*/  @UP1 ULDC UR4, c[0x0][0xc4c] ;  /* 0x0003130000041ab9 */ /* 0x000fe20000000800 */
[----:B------:R-:W-:Y:S01]  /*10120*/  @UP1 ULDC UR7, c[0x0][0xc50] ;  /* 0x0003140000071ab9 */ /* 0x000fe20000000800 */
[----:B------:R-:W-:Y:S02]  /*10130*/  UIMAD.WIDE.U32 UR4, UR41, UR4, URZ ;  /* 0x00000004290472a5 */ /* 0x000fe4000f8e003f */
[----:B------:R-:W-:Y:S01]  /*10140*/  UMOV UR42, UR41 ;  /* 0x00000029002a7c82 */ /* 0x000fe20008000000 */
[----:B------:R-:W-:Y:S01]  /*10150*/  ULOP3.LUT UR6, UR6, 0x1ffffff, URZ, 0x3c, !UPT ;  /* 0x01ffffff06067892 */ /* 0x000fe2000f8e3c3f */
[----:B------:R-:W-:Y:S01]  /*10160*/  PLOP3.LUT P0, PT, PT, PT, UP0, 0x80, 0x0 ;  /* 0x000000000000781c */ /* 0x000fe20003f0f008 */
[----:B------:R-:W-:-:S03]  /*10170*/  @UP1 USHF.R.U32.HI UR42, URZ, UR7, UR5 ;  /* 0x000000073f2a1299 */ /* 0x000fc60008011605 */
[----:B------:R-:W-:Y:S02]  /*10180*/  @UP0 ULDC.64 UR4, c[0x0][0xa28] ;  /* 0x00028a0000040ab9 */ /* 0x000fe40000000a00 */
[----:B------:R-:W-:-:S06]  /*10190*/  @UP0 UIMAD.WIDE UR4, UR42, 0x4, UR4 ;  /* 0x000000042a0408a5 */ /* 0x000fcc000f8e0204 */
[----:B------:R-:W-:Y:S01]  /*101a0*/  IMAD.U32 R3, RZ, RZ, UR5 ;  /* 0x00000005ff037e24 */ /* 0x000fe2000f8e00ff */
[----:B------:R-:W-:Y:S01]  /*101b0*/  ULDC UR5, c[0x0][0x448] ;  /* 0x0001120000057ab9 */ /* 0x000fe20000000800 */
[----:B------:R-:W-:Y:S01]  /*101c0*/  IMAD.U32 R2, RZ, RZ, UR4 ;  /* 0x00000004ff027e24 */ /* 0x000fe2000f8e00ff */
[----:B------:R-:W-:Y:S01]  /*101d0*/  ULDC UR4, c[0x0][0xc3c] ;  /* 0x00030f0000047ab9 */ /* 0x000fe20000000800 */
[----:B------:R-:W-:Y:S02]  /*101e0*/  UISETP.NE.AND UP2, UPT, UR5, 0x1, UPT ;  /* 0x000000010500788c */ /* 0x000fe4000bf45270 */
[----:B------:R-:W-:Y:S01]  /*101f0*/  UIADD3 UR6, UR6, UR4, URZ ;  /* 0x0000000406067290 */ /* 0x000fe2000fffe03f */
[----:B------:R0:W5:Y:S01]  /*10200*/  @P0 LDG.E R30, desc[UR46][R2.64] ;  /* 0x0000002e021e0981 */ /* 0x000162000c1e1900 */
[----:B------:R-:W-:Y:S02]  /*10210*/  UP2UR UR51, UPR, URZ, 0x4 ;  /* 0x000000043f337883 */ /* 0x000fe40008000000 */
[----:B------:R-:W-:-:S04]  /*10220*/  USHF.L.U32 UR43, UR6, 0x7, URZ ;  /* 0x00000007062b7899 */ /* 0x000fc8000800063f */
[----:B------:R-:W-:Y:S01]  /*10230*/  UIADD3 UR6, UR43, 0x7f, URZ ;  /* 0x0000007f2b067890 */ /* 0x000fe2000fffe03f */
[----:B------:R-:W-:Y:S01]  /*10240*/  @UP2 ULDC UR4, c[0x0][0x44c] ;  /* 0x0001130000042ab9 */ /* 0x000fe20000000800 */
[----:B------:R-:W-:Y:S02]  /*10250*/  @UP2 ULDC UR7, c[0x0][0x450] ;  /* 0x0001140000072ab9 */ /* 0x000fe40000000800 */
[----:B------:R-:W-:-:S04]  /*10260*/  UIMAD.WIDE.U32 UR4, UR6, UR4, URZ ;  /* 0x00000004060472a5 */ /* 0x000fc8000f8e003f */
[----:B------:R-:W-:-:S03]  /*10270*/  @UP2 USHF.R.U32.HI UR6, URZ, UR7, UR5 ;  /* 0x000000073f062299 */ /* 0x000fc60008011605 */
[----:B------:R-:W-:Y:S01]  /*10280*/  ULDC.64 UR4, c[0x0][0x9e0] ;  /* 0x0002780000047ab9 */ /* 0x000fe20000000a00 */
[----:B------:R-:W-:Y:S02]  /*10290*/  UIADD3 UR6, UR49, UR6, URZ ;  /* 0x0000000631067290 */ /* 0x000fe4000fffe03f */
[----:B------:R-:W-:Y:S02]  /*102a0*/  UISETP.GE.AND UP0, UPT, UR5, 0x1, UPT ;  /* 0x000000010500788c */ /* 0x000fe4000bf06270 */
[----:B------:R-:W-:-:S04]  /*102b0*/  UIADD3 UR4, UR6, UR4, URZ ;  /* 0x0000000406047290 */ /* 0x000fc8000fffe03f */
[----:B------:R-:W-:-:S13]  /*102c0*/  PLOP3.LUT P0, PT, PT, PT, UP0, 0x40, 0x0 ;  /* 0x000000000000781c */ /* 0x000fda0003f0e808 */
[----:B0-----:R-:W-:Y:S05]  /*102d0*/  @P0 BRA `(.L_x_1980) ;  /* 0x0000000000440947 */ /* 0x001fea0003800000 */
[----:B------:R-:W-:Y:S01]  /*102e0*/  ISETP.LT.AND P0, PT, RZ, UR6, PT ;  /* 0x00000006ff007c0c */ /* 0x000fe2000bf01270 */
[----:B------:R-:W-:-:S12]  /*102f0*/  UIADD3 UR8, UR6, -0x1, URZ ;  /* 0xffffffff06087890 */ /* 0x000fd8000fffe03f */
[----:B------:R-:W-:Y:S05]  /*10300*/  @P0 BRA `(.L_x_1981) ;  /* 0x00000000001c0947 */ /* 0x000fea0003800000 */
[----:B------:R-:W-:Y:S02]  /*10310*/  UISETP.NE.AND UP1, UPT, UR5, 0x1, UPT ;  /* 0x000000010500788c */ /* 0x000fe4000bf25270 */
[----:B------:R-:W-:-:S09]  /*10320*/  UIADD3 UR8, -UR6, URZ, URZ ;  /* 0x0000003f06087290 */ /* 0x000fd2000fffe13f */
[----:B------:R-:W-:Y:S02]  /*10330*/  @UP1 ULDC.64 UR10, c[0x0][0x9e8] ;  /* 0x00027a00000a1ab9 */ /* 0x000fe40000000a00 */
[----:B------:R-:W-:-:S04]  /*10340*/  UIMAD.WIDE.U32 UR6, UR8, UR10, URZ ;  /* 0x0000000a080672a5 */ /* 0x000fc8000f8e003f */
[----:B------:R-:W-:-:S04]  /*10350*/  @UP1 USHF.R.U32.HI UR8, URZ, UR11, UR7 ;  /* 0x0000000b3f081299 */ /* 0x000fc80008011607 */
[----:B------:R-:W-:Y:S01]  /*10360*/  ULOP3.LUT UR8, URZ, UR8, URZ, 0x33, !UPT ;  /* 0x000000083f087292 */ /* 0x000fe2000f8e333f */
[----:B------:R-:W-:Y:S11]  /*10370*/  BRA `(.L_x_1982) ;  /* 0x0000000000107947 */ /* 0x000ff60003800000 */
.L_x_1981:
[----:B------:R-:W-:-:S11]  /*10380*/  UISETP.NE.AND UP1, UPT, UR5, 0x1, UPT ;  /* 0x000000010500788c */ /* 0x000fd6000bf25270 */
[----:B------:R-:W-:Y:S02]  /*10390*/  @UP1 ULDC.64 UR10, c[0x0][0x9e8] ;  /* 0x00027a00000a1ab9 */ /* 0x000fe40000000a00 */
[----:B------:R-:W-:-:S04]  /*103a0*/  UIMAD.WIDE.U32 UR6, UR8, UR10, URZ ;  /* 0x0000000a080672a5 */ /* 0x000fc8000f8e003f */
[----:B------:R-:W-:-:S12]  /*103b0*/  @UP1 USHF.R.U32.HI UR8, URZ, UR11, UR7 ;  /* 0x0000000b3f081299 */ /* 0x000fd80008011607 */
.L_x_1982:
[----:B------:R-:W-:-:S04]  /*103c0*/  UIMAD UR8, UR8, UR5, UR5 ;  /* 0x00000005080872a4 */ /* 0x000fc8000f8e0205 */
[----:B------:R-:W-:-:S04]  /*103d0*/  UISETP.LT.AND UP1, UPT, UR4, UR8, UPT ;  /* 0x000000080400728c */ /* 0x000fc8000bf21270 */
[----:B------:R-:W-:-:S12]  /*103e0*/  USEL UR4, UR4, UR8, UP1 ;  /* 0x0000000804047287 */ /* 0x000fd80008800000 */
.L_x_1980:
[----:B------:R-:W-:Y:S01]  /*103f0*/  UISETP.NE.AND UP1, UPT, UR51, URZ, UPT ;  /* 0x0000003f3300728c */ /* 0x000fe2000bf25270 */
[----:B------:R-:W-:Y:S01]  /*10400*/  PLOP3.LUT P0, PT, PT, PT, UP0, 0x40, 0x0 ;  /* 0x000000000000781c */ /* 0x000fe20003f0e808 */
[----:B------:R-:W-:Y:S01]  /*10410*/  UIADD3 UR6, UR4, 0x5f, URZ ;  /* 0x0000005f04067890 */ /* 0x000fe2000fffe03f */
[----:B------:R-:W-:-:S03]  /*10420*/  UMOV UR10, UR43 ;  /* 0x0000002b000a7c82 */ /* 0x000fc60008000000 */
[----:B------:R-:W-:-:S04]  /*10430*/  UIMAD.WIDE UR6, UR6, 0x2aaaaaab, URZ ;  /* 0x2aaaaaab060678a5 */ /* 0x000fc8000f8e023f */
[----:B------:R-:W-:Y:S01]  /*10440*/  USHF.R.U32.HI UR4, URZ, 0x1f, UR7 ;  /* 0x0000001f3f047899 */ /* 0x000fe20008011607 */
[----:B------:R-:W-:Y:S02]  /*10450*/  @UP1 ULDC UR8, c[0x0][0x44c] ;  /* 0x0001130000081ab9 */ /* 0x000fe40000000800 */
[----:B------:R-:W-:Y:S01]  /*10460*/  @UP1 ULDC UR6, c[0x0][0x450] ;  /* 0x0001140000061ab9 */ /* 0x000fe20000000800 */
[----:B------:R-:W-:Y:S02]  /*10470*/  UIMAD.WIDE.U32 UR8, UR43, UR8, URZ ;  /* 0x000000082b0872a5 */ /* 0x000fe4000f8e003f */
[----:B------:R-:W-:Y:S02]  /*10480*/  ULEA.HI.SX32 UR4, UR7, UR4, 0x1c ;  /* 0x0000000407047291 */ /* 0x000fe4000f8fe23f */
[----:B------:R-:W-:Y:S02]  /*10490*/  @UP1 USHF.R.U32.HI UR10, URZ, UR6, UR9 ;  /* 0x000000063f0a1299 */ /* 0x000fe40008011609 */
[----:B------:R-:W-:-:S02]  /*104a0*/  UISETP.LT.AND UP1, UPT, UR40, UR4, UPT ;  /* 0x000000042800728c */ /* 0x000fc4000bf21270 */
[----:B------:R-:W-:Y:S01]  /*104b0*/  UIADD3 UR6, UR38, UR10, URZ ;  /* 0x0000000a26067290 */ /* 0x000fe2000fffe03f */
[----:B------:R-:W-:Y:S01]  /*104c0*/  ULDC UR8, c[0x0][0x9dc] ;  /* 0x0002770000087ab9 */ /* 0x000fe20000000800 */
[----:B------:R-:W-:Y:S02]  /*104d0*/  USEL UR44, UR40, UR4, UP1 ;  /* 0x00000004282c7287 */ /* 0x000fe40008800000 */
[----:B------:R-:W-:Y:S01]  /*104e0*/  UIADD3 UR8, UR6, -UR8, URZ ;  /* 0x8000000806087290 */ /* 0x000fe2000fffe03f */
[----:B------:R-:W-:Y:S11]  /*104f0*/  @P0 BRA `(.L_x_1983) ;  /* 0x0000000000480947 */ /* 0x000ff60003800000 */
[----:B------:R-:W-:Y:S02]  /*10500*/  UMOV UR4, UR6 ;  /* 0x0000000600047c82 */ /* 0x000fe40008000000 */
[----:B------:R-:W-:-:S06]  /*10510*/  UISETP.GT.AND UP0, UPT, UR4, -0x1, UPT ;  /* 0xffffffff0400788c */ /* 0x000fcc000bf04270 */
[----:B------:R-:W-:-:S13]  /*10520*/  PLOP3.LUT P0, PT, PT, PT, UP0, 0x80, 0x0 ;  /* 0x000000000000781c */ /* 0x000fda0003f0f008 */
[----:B------:R-:W-:Y:S05]  /*10530*/  @P0 BRA `(.L_x_1984) ;  /* 0x00000000001c0947 */ /* 0x000fea0003800000 */
[----:B------:R-:W-:Y:S02]  /*10540*/  UISETP.NE.AND UP0, UPT, UR5, 0x1, UPT ;  /* 0x000000010500788c */ /* 0x000fe4000bf05270 */
[----:B------:R-:W-:-:S09]  /*10550*/  ULOP3.LUT UR4, URZ, UR4, URZ, 0x33, !UPT ;  /* 0x000000043f047292 */ /* 0x000fd2000f8e333f */
[----:B------:R-:W-:Y:S02]  /*10560*/  @UP0 ULDC.64 UR10, c[0x0][0x9e8] ;  /* 0x00027a00000a0ab9 */ /* 0x000fe40000000a00 */
[----:B------:R-:W-:-:S04]  /*10570*/  UIMAD.WIDE.U32 UR6, UR4, UR10, URZ ;  /* 0x0000000a040672a5 */ /* 0x000fc8000f8e003f */
[----:B------:R-:W-:-:S04]  /*10580*/  @UP0 USHF.R.U32.HI UR4, URZ, UR11, UR7 ;  /* 0x0000000b3f040299 */ /* 0x000fc80008011607 */
[----:B------:R-:W-:Y:S01]  /*10590*/  ULOP3.LUT UR4, URZ, UR4, URZ, 0x33, !UPT ;  /* 0x000000043f047292 */ /* 0x000fe2000f8e333f */
[----:B------:R-:W-:Y:S11]  /*105a0*/  BRA `(.L_x_1985) ;  /* 0x0000000000107947 */ /* 0x000ff60003800000 */
.L_x_1984:
[----:B------:R-:W-:-:S11]  /*105b0*/  UISETP.NE.AND UP0, UPT, UR5, 0x1, UPT ;  /* 0x000000010500788c */ /* 0x000fd6000bf05270 */
[----:B------:R-:W-:Y:S02]  /*105c0*/  @UP0 ULDC.64 UR10, c[0x0][0x9e8] ;  /* 0x00027a00000a0ab9 */ /* 0x000fe40000000a00 */
[----:B------:R-:W-:-:S04]  /*105d0*/  UIMAD.WIDE.U32 UR6, UR4, UR10, URZ ;  /* 0x0000000a040672a5 */ /* 0x000fc8000f8e003f */
[----:B------:R-:W-:-:S12]  /*105e0*/  @UP0 USHF.R.U32.HI UR4, URZ, UR11, UR7 ;  /* 0x0000000b3f040299 */ /* 0x000fd80008011607 */
.L_x_1985:
[----:B------:R-:W-:-:S04]  /*105f0*/  UIMAD UR4, UR4, UR5, URZ ;  /* 0x00000005040472a4 */ /* 0x000fc8000f8e023f */
[----:B------:R-:W-:-:S04]  /*10600*/  UISETP.LT.AND UP0, UPT, UR8, UR4, UPT ;  /* 0x000000040800728c */ /* 0x000fc8000bf01270 */
[----:B------:R-:W-:-:S12]  /*10610*/  USEL UR8, UR8, UR4, !UP0 ;  /* 0x0000000408087287 */ /* 0x000fd8000c000000 */
.L_x_1983:
[----:B------:R-:W-:Y:S01]  /*10620*/  UIMAD.WIDE UR4, UR8, 0x2aaaaaab, URZ ;  /* 0x2aaaaaab080478a5 */ /* 0x000fe2000f8e023f */
[----:B------:R-:W-:Y:S03]  /*10630*/  BSSY B7, `(.L_x_1986) ;  /* 0x0000301000077945 */ /* 0x000fe60003800000 */
[----:B------:R-:W-:-:S04]  /*10640*/  USHF.R.U32.HI UR4, URZ, 0x1f, UR5 ;  /* 0x0000001f3f047899 */ /* 0x000fc80008011605 */
[----:B------:R-:W-:-:S04]  /*10650*/  ULEA.HI.SX32 UR4, UR5, UR4, 0x1c ;  /* 0x0000000405047291 */ /* 0x000fc8000f8fe23f */
[----:B------:R-:W-:-:S04]  /*10660*/  UISETP.LT.AND UP0, UPT, URZ, UR4, UPT ;  /* 0x000000043f00728c */ /* 0x000fc8000bf01270 */
[----:B------:R-:W-:-:S04]  /*10670*/  USEL UR45, URZ, UR4, !UP0 ;  /* 0x000000043f2d7287 */ /* 0x000fc8000c000000 */
[----:B------:R-:W-:-:S06]  /*10680*/  UISETP.GT.AND UP0, UPT, UR44, UR45, UPT ;  /* 0x0000002d2c00728c */ /* 0x000fcc000bf04270 */
[----:B------:R-:W-:-:S13]  /*10690*/  PLOP3.LUT P0, PT, PT, PT, UP0, 0x80, 0x0 ;  /* 0x000000000000781c */ /* 0x000fda0003f0f008 */
[----:B------:R-:W-:Y:S05]  /*106a0*/  @P0 BRA `(.L_x_1987) ;  /* 0x0000000000440947 */ /* 0x000fea0003800000 */
[----:B------:R-:W0:Y:S02]  /*106b0*/  S2R R0, SR_TID.X ;  /* 0x0000000000007919 */ /* 0x000e240000002100 */
[----:B0-----:R-:W-:-:S04]  /*106c0*/  LOP3.LUT R0, R0, 0x7f, RZ, 0xc0, !PT ;  /* 0x0000007f00007812 */ /* 0x001fc800078ec0ff */
[----:B------:R-:W-:-:S13]  /*106d0*/  ISETP.NE.AND P0, PT, R0, RZ, PT ;  /* 0x000000ff0000720c */ /* 0x000fda0003f05270 */
[----:B------:R-:W-:Y:S05]  /*106e0*/  @P0 BRA `(.L_x_1988) ;  /* 0x0000002c00d40947 */ /* 0x000fea0003800000 */
[----:B------:R-:W0:Y:S01]  /*106f0*/  S2R R7, SR_LANEID ;  /* 0x0000000000077919 */ /* 0x000e220000000000 */
[----:B------:R-:W-:Y:S01]  /*10700*/  VOTEU.ANY UR4, UPT, PT ;  /* 0x0000000000047886 */ /* 0x000fe200038e0100 */
[----:B------:R-:W1:Y:S01]  /*10710*/  LDC.64 R2, c[0x0][0xc80] ;  /* 0x00032000ff027b82 */ /* 0x000e620000000a00 */
[----:B------:R-:W0:Y:S08]  /*10720*/  FLO.U32 R0, UR4 ;  /* 0x0000000400007d00 */ /* 0x000e3000080e0000 */
[----:B------:R-:W1:Y:S01]  /*10730*/  POPC R5, UR4 ;  /* 0x0000000400057d09 */ /* 0x000e620008000000 */
[----:B0-----:R-:W-:-:S13]  /*10740*/  ISETP.EQ.U32.AND P1, PT, R0, R7, PT ;  /* 0x000000070000720c */ /* 0x001fda0003f22070 */
[----:B-1----:R-:W2:Y:S01]  /*10750*/  @P1 ATOMG.E.ADD.STRONG.GPU PT, R3, desc[UR46][R2.64], R5 ;  /* 0x00000005020319a8 */ /* 0x002ea200081ee1ee */
[----:B------:R-:W0:Y:S02]  /*10760*/  S2R R4, SR_LTMASK ;  /* 0x0000000000047919 */ /* 0x000e240000003900 */
[----:B0-----:R-:W-:-:S04]  /*10770*/  LOP3.LUT R4, R4, UR4, RZ, 0xc0, !PT ;  /* 0x0000000404047c12 */ /* 0x001fc8000f8ec0ff */
[----:B------:R-:W0:Y:S01]  /*10780*/  POPC R31, R4 ;  /* 0x00000004001f7309 */ /* 0x000e220000000000 */
[----:B--2---:R-:W0:Y:S02]  /*10790*/  SHFL.IDX PT, R0, R3, R0, 0x1f ;  /* 0x00001f0003007589 */ /* 0x004e2400000e0000 */
[----:B0-----:R-:W-:Y:S01]  /*107a0*/  IADD3 R31, R0, UR50, R31 ;  /* 0x00000032001f7c10 */ /* 0x001fe2000fffe01f */
[----:B------:R-:W-:Y:S06]  /*107b0*/  BRA `(.L_x_1988) ;  /* 0x0000002c00a07947 */ /* 0x000fec0003800000 */
.L_x_1987:
[----:B------:R-:W-:Y:S01]  /*107c0*/  VIADD R0, R17, 0x1c400 ;  /* 0x0001c40011007836 */ /* 0x000fe20000000000 */
[----:B------:R-:W-:Y:S04]  /*107d0*/  BSSY B6, `(.L_x_1989) ;  /* 0x0000013000067945 */ /* 0x000fe80003800000 */
[----:B------:R-:W-:-:S13]  /*107e0*/  LOP3.LUT P0, RZ, R0, 0x3ff, RZ, 0xc0, !PT ;  /* 0x000003ff00ff7812 */ /* 0x000fda000780c0ff */
[----:B------:R-:W-:Y:S05]  /*107f0*/  @!P0 BRA `(.L_x_1990) ;  /* 0x0000000000408947 */ /* 0x000fea0003800000 */
        /* <DEDUP_REMOVED lines=16> */
.L_x_1990:
[----:B------:R-:W-:Y:S05]  /*10900*/  BSYNC B6 ;  /* 0x0000000000067941 */ /* 0x000fea0003800000 */
.L_x_1989:
        /* <DEDUP_REMOVED lines=19> */
[----:B-1---5:R-:W-:Y:S05]  /*10a40*/  CALL.ABS.NOINC R2 ;  /* 0x0000000002007343 */ /* 0x022fea0003c00000 */
.L_x_1993:
        /* <DEDUP_REMOVED lines=15> */
.L_x_1992:
[----:B------:R-:W-:Y:S05]  /*10b40*/  BSYNC B6 ;  /* 0x0000000000067941 */ /* 0x000fea0003800000 */
.L_x_1991:
[----:B------:R-:W-:Y:S01]  /*10b50*/  ULDC.64 UR4, c[0x0][0x9f8] ;  /* 0x00027e0000047ab9 */ /* 0x000fe20000000a00 */
[----:B------:R-:W-:Y:S01]  /*10b60*/  IMAD.U32 R27, RZ, RZ, UR42 ;  /* 0x0000002aff1b7e24 */ /* 0x000fe2000f8e00ff */
[----:B------:R-:W-:Y:S01]  /*10b70*/  UISETP.NE.U32.AND UP0, UPT, UR4, URZ, UPT ;  /* 0x0000003f0400728c */ /* 0x000fe2000bf05070 */
[----:B------:R-:W0:Y:S03]  /*10b80*/  LDC R10, c[0x0][0x430] ;  /* 0x00010c00ff0a7b82 */ /* 0x000e260000000800 */
[----:B------:R-:W-:-:S06]  /*10b90*/  UISETP.NE.AND.EX UP0, UPT, UR5, URZ, UPT, UP0 ;  /* 0x0000003f0500728c */ /* 0x000fcc000bf05300 */
[----:B------:R-:W-:-:S05]  /*10ba0*/  PLOP3.LUT P0, PT, PT, PT, UP0, 0x80, 0x0 ;  /* 0x000000000000781c */ /* 0x000fca0003f0f008 */
[----:B------:R-:W-:Y:S02]  /*10bb0*/  @UP0 ULDC.64 UR4, c[0x0][0x9f8] ;  /* 0x00027e0000040ab9 */ /* 0x000fe40000000a00 */
[----:B------:R-:W-:-:S06]  /*10bc0*/  @UP0 UIMAD.WIDE UR4, UR42, 0x4, UR4 ;  /* 0x000000042a0408a5 */ /* 0x000fcc000f8e0204 */
[----:B------:R-:W-:Y:S01]  /*10bd0*/  IMAD.U32 R2, RZ, RZ, UR4 ;  /* 0x00000004ff027e24 */ /* 0x000fe2000f8e00ff */
[----:B------:R-:W-:Y:S01]  /*10be0*/  ULDC UR4, c[0x0][0xc48] ;  /* 0x0003120000047ab9 */ /* 0x000fe20000000800 */
[----:B------:R-:W-:-:S05]  /*10bf0*/  IMAD.U32 R3, RZ, RZ, UR5 ;  /* 0x00000005ff037e24 */ /* 0x000fca000f8e00ff */
[----:B------:R1:W5:Y:S01]  /*10c00*/  @P0 LDG.E R27, desc[UR46][R2.64] ;  /* 0x0000002e021b0981 */ /* 0x000362000c1e1900 */
[----:B------:R-:W-:Y:S01]  /*10c10*/  UMOV UR5, 0xffffffff ;  /* 0xffffffff00057882 */ /* 0x000fe20000000000 */
[----:B------:R-:W-:Y:S02]  /*10c20*/  IMAD.U32 R0, RZ, RZ, UR44 ;  /* 0x0000002cff007e24 */ /* 0x000fe4000f8e00ff */
[----:B------:R-:W-:Y:S02]  /*10c30*/  IMAD.U32 R19, RZ, RZ, UR4 ;  /* 0x00000004ff137e24 */ /* 0x000fe4000f8e00ff */
[----:B------:R-:W-:Y:S01]  /*10c40*/  VIADD R0, R0, 0xffffffff ;  /* 0xffffffff00007836 */ /* 0x000fe20000000000 */
[----:B------:R-:W-:Y:S06]  /*10c50*/  BRA.DIV UR5, `(.L_x_1994) ;  /* 0x00000032059c7947 */ /* 0x000fec000b800000 */
.L_x_2048:
[----:B------:R-:W2:Y:S01]  /*10c60*/  S2R R8, SR_TID.X ;  /* 0x0000000000087919 */ /* 0x000ea20000002100 */
[----:B0-----:R-:W-:Y:S01]  /*10c70*/  ISETP.NE.AND P1, PT, R10, 0x1, PT ;  /* 0x000000010a00780c */ /* 0x001fe20003f25270 */
[----:B------:R-:W-:Y:S01]  /*10c80*/  IMAD.MOV.U32 R24, RZ, RZ, RZ ;  /* 0x000000ffff187224 */ /* 0x000fe200078e00ff */
[----:B-----5:R-:W-:Y:S02]  /*10c90*/  SHF.R.S32.HI R29, RZ, 0x1f, R27 ;  /* 0x0000001fff1d7819 */ /* 0x020fe4000001141b */
[----:B------:R-:W-:-:S09]  /*10ca0*/  LOP3.LUT R16, R16, 0xffffff7f, RZ, 0xc0, !PT ;  /* 0xffffff7f10107812 */ /* 0x000fd200078ec0ff */
[----:B-1----:R-:W0:Y:S01]  /*10cb0*/  @P1 LDC R3, c[0x0][0x434] ;  /* 0x00010d00ff031b82 */ /* 0x002e220000000800 */
[----:B------:R-:W-:-:S07]  /*10cc0*/  @P1 LOP3.LUT R16, R16, 0x80, RZ, 0xfc, !PT ;  /* 0x0000008010101812 */ /* 0x000fce00078efcff */
[----:B------:R-:W1:Y:S01]  /*10cd0*/  @P1 LDC R5, c[0x0][0x438] ;  /* 0x00010e00ff051b82 */ /* 0x000e620000000800 */
[----:B--2---:R-:W-:-:S05]  /*10ce0*/  IMAD.SHL.U32 R8, R8, 0x10, RZ ;  /* 0x0000001008087824 */ /* 0x004fca00078e00ff */
[----:B------:R-:W-:-:S05]  /*10cf0*/  LOP3.LUT R8, R33, 0x70, R8, 0xf8, !PT ;  /* 0x0000007021087812 */ /* 0x000fca00078ef808 */
[----:B------:R-:W-:-:S04]  /*10d00*/  IMAD R7, R0, 0x60, R8 ;  /* 0x0000006000077824 */ /* 0x000fc800078e0208 */
[C---:B------:R-:W-:Y:S01]  /*10d10*/  IMAD.IADD R34, R7.reuse, 0x1, R30 ;  /* 0x0000000107227824 */ /* 0x040fe200078e021e */
[----:B------:R-:W-:-:S03]  /*10d20*/  ISETP.GE.AND P0, PT, R7, UR36, PT ;  /* 0x0000002407007c0c */ /* 0x000fc6000bf06270 */
[----:B0-----:R-:W-:Y:S01]  /*10d30*/  @P1 IMAD.HI.U32 R2, R34, R3, RZ ;  /* 0x0000000322021227 */ /* 0x001fe200078e00ff */
[----:B------:R-:W-:-:S03]  /*10d40*/  ISETP.GT.U32.OR P0, PT, R8, 0x5f, P0 ;  /* 0x0000005f0800780c */ /* 0x000fc60000704470 */
[----:B------:R-:W-:Y:S01]  /*10d50*/  IMAD.MOV.U32 R9, RZ, RZ, R34 ;  /* 0x000000ffff097224 */ /* 0x000fe200078e0022 */
[----:B-1----:R-:W-:-:S09]  /*10d60*/  @P1 SHF.R.U32.HI R9, RZ, R5, R2 ;  /* 0x00000005ff091219 */ /* 0x002fd20000011602 */
[----:B------:R-:W0:Y:S01]  /*10d70*/  @!P0 LDC.64 R6, c[0x0][0x428] ;  /* 0x00010a00ff068b82 */ /* 0x000e220000000a00 */
[----:B------:R-:W-:-:S07]  /*10d80*/  @!P0 SHF.R.S32.HI R3, RZ, 0x1f, R9 ;  /* 0x0000001fff038819 */ /* 0x000fce0000011409 */
[----:B------:R-:W1:Y:S01]  /*10d90*/  @!P0 LDC.64 R4, c[0x0][0x418] ;  /* 0x00010600ff048b82 */ /* 0x000e620000000a00 */
[----:B0-----:R-:W-:-:S04]  /*10da0*/  @!P0 IMAD R2, R29, R6, RZ ;  /* 0x000000061d028224 */ /* 0x001fc800078e02ff */
[----:B------:R-:W-:Y:S02]  /*10db0*/  @!P0 IMAD R7, R27, R7, R2 ;  /* 0x000000071b078224 */ /* 0x000fe400078e0202 */
[----:B------:R-:W-:-:S04]  /*10dc0*/  @!P0 IMAD.MOV.U32 R2, RZ, RZ, R9 ;  /* 0x000000ffff028224 */ /* 0x000fc800078e0009 */
[----:B------:R-:W-:-:S04]  /*10dd0*/  @!P0 IMAD.WIDE.U32 R2, R27, R6, R2 ;  /* 0x000000061b028225 */ /* 0x000fc800078e0002 */
[----:B------:R-:W-:Y:S01]  /*10de0*/  @!P0 IMAD.IADD R3, R3, 0x1, R7 ;  /* 0x0000000103038824 */ /* 0x000fe200078e0207 */
[----:B-1----:R-:W-:-:S04]  /*10df0*/  @!P0 LEA R4, P1, R2, R4, 0x2 ;  /* 0x0000000402048211 */ /* 0x002fc800078210ff */
[----:B------:R-:W-:-:S05]  /*10e00*/  @!P0 LEA.HI.X R5, R2, R5, R3, 0x2, P1 ;  /* 0x0000000502058211 */ /* 0x000fca00008f1403 */
[----:B------:R0:W5:Y:S01]  /*10e10*/  @!P0 LDG.E R24, desc[UR46][R4.64] ;  /* 0x0000002e04188981 */ /* 0x000162000c1e1900 */
[----:B------:R-:W-:Y:S01]  /*10e20*/  ISETP.GT.U32.AND P0, PT, R8, 0x5f, PT ;  /* 0x0000005f0800780c */ /* 0x000fe20003f04070 */
[----:B------:R-:W-:Y:S01]  /*10e30*/  IMAD R2, RZ, RZ, -UR42 ;  /* 0x8000002aff027e24 */ /* 0x000fe2000f8e02ff */
[----:B------:R-:W-:Y:S01]  /*10e40*/  LOP3.LUT R16, R16, 0xffffffbf, RZ, 0xc0, !PT ;  /* 0xffffffbf10107812 */ /* 0x000fe200078ec0ff */
[----:B------:R-:W-:Y:S02]  /*10e50*/  IMAD.MOV R3, RZ, RZ, -R9 ;  /* 0x000000ffff037224 */ /* 0x000fe400078e0a09 */
[----:B------:R-:W-:Y:S02]  /*10e60*/  IMAD R19, R19, R2, UR41 ;  /* 0x0000002913137e24 */ /* 0x000fe4000f8e0202 */
[----:B------:R-:W-:Y:S02]  /*10e70*/  IMAD R34, R10, R3, R34 ;  /* 0x000000030a227224 */ /* 0x000fe400078e0222 */
[----:B0-----:R-:W-:Y:S01]  /*10e80*/  IMAD.U32 R4, RZ, RZ, UR48 ;  /* 0x00000030ff047e24 */ /* 0x001fe2000f8e00ff */
[----:B------:R-:W-:-:S04]  /*10e90*/  SHF.R.S32.HI R26, RZ, 0x1f, R19 ;  /* 0x0000001fff1a7819 */ /* 0x000fc80000011413 */
[----:B------:R-:W-:-:S13]  /*10ea0*/  ISETP.NE.AND P2, PT, R4, 0x3, PT ;  /* 0x000000030400780c */ /* 0x000fda0003f45270 */
[----:B------:R-:W-:-:S04]  /*10eb0*/  @P2 LOP3.LUT R16, R16, 0x40, RZ, 0xfc, !PT ;  /* 0x0000004010102812 */ /* 0x000fc800078efcff */
[----:B------:R-:W-:-:S04]  /*10ec0*/  LOP3.LUT R16, R16, 0xfffffffd, RZ, 0xc0, !PT ;  /* 0xfffffffd10107812 */ /* 0x000fc800078ec0ff */
[----:B------:R-:W-:Y:S01]  /*10ed0*/  @P0 LOP3.LUT R16, R16, 0x2, RZ, 0xfc, !PT ;  /* 0x0000000210100812 */ /* 0x000fe200078efcff */
[----:B------:R-:W-:Y:S06]  /*10ee0*/  @!P2 BRA `(.L_x_1995) ;  /* 0x000000000004a947 */ /* 0x000fec0003800000 */
[----:B------:R-:W-:Y:S01]  /*10ef0*/  BPT.TRAP 0x1 ;  /* 0x000000040000795c */ /* 0x000fe20000300000 */
.L_x_1995:
[----:B------:R-:W-:Y:S01]  /*10f00*/  IMAD R22, R18, 0x8, R17 ;  /* 0x0000000812167824 */ /* 0x000fe200078e0211 */
[----:B------:R-:W-:Y:S01]  /*10f10*/  SHF.L.U32 R3, R25, 0x1f, RZ ;  /* 0x0000001f19037819 */ /* 0x000fe200000006ff */
[----:B------:R-:W-:Y:S03]  /*10f20*/  BSSY B0, `(.L_x_1996) ;  /* 0x0000003000007945 */ /* 0x000fe60003800000 */
[----:B------:R-:W0:Y:S02]  /*10f30*/  SYNCS.PHASECHK.TRANS64.TRYWAIT P0, [R22+URZ+0x22840], R3 ;  /* 0x02284003160075a7 */ /* 0x000e24000800017f */
[----:B0-----:R-:W-:Y:S05]  /*10f40*/  @!P0 BRA `(.L_x_1997) ;  /* 0x00000030000c8947 */ /* 0x001fea0003800000 */
.L_x_2049:
[----:B------:R-:W-:Y:S05]  /*10f50*/  BSYNC B0 ;  /* 0x0000000000007941 */ /* 0x000fea0003800000 */
.L_x_1996:
[----:B------:R-:W-:Y:S01]  /*10f60*/  SHF.R.S32.HI R36, RZ, 0x1f, R34 ;  /* 0x0000001fff247819 */ /* 0x000fe20000011422 */
[----:B------:R-:W-:Y:S01]  /*10f70*/  ULDC.64 UR4, c[0x0][0x300] ;  /* 0x0000c00000047ab9 */ /* 0x000fe20000000a00 */
[----:B------:R-:W1:Y:S01]  /*10f80*/  S2R R8, SR_TID.X ;  /* 0x0000000000087919 */ /* 0x000e620000002100 */
[----:B-----5:R-:W-:Y:S02]  /*10f90*/  SHF.R.S32.HI R37, RZ, 0x1f, R24 ;  /* 0x0000001fff257819 */ /* 0x020fe40000011418 */
[----:B0-----:R-:W-:Y:S01]  /*10fa0*/  IMAD R3, R36, UR4, RZ ;  /* 0x0000000424037c24 */ /* 0x001fe2000f8e02ff */
        /* <DEDUP_REMOVED lines=16> */
[----:B------:R-:W-:Y:S01]  /*110b0*/  IMAD.MOV.U32 R3, RZ, RZ, -0x60 ;  /* 0xffffffa0ff037424 */ /* 0x000fe200078e00ff */
[----:B------:R-:W-:Y:S01]  /*110c0*/  UMOV UR4, 0xffffffff ;  /* 0xffffffff00047882 */ /* 0x000fe20000000000 */
[----:B-1----:R-:W-:Y:S01]  /*110d0*/  IMAD.SHL.U32 R8, R8, 0x8, RZ ;  /* 0x0000000808087824 */ /* 0x002fe200078e00ff */
[----:B------:R-:W-:Y:S01]  /*110e0*/  LEA.HI.X R5, R2, UR5, R5, 0x1, P0 ;  /* 0x0000000502057c11 */ /* 0x000fe200080f0c05 */
[----:B------:R-:W-:-:S03]  /*110f0*/  IMAD R0, R0, R3, UR36 ;  /* 0x0000002400007e24 */ /* 0x000fc6000f8e0203 */
[----:B------:R-:W-:Y:S01]  /*11100*/  LOP3.LUT R8, R8, 0x38, RZ, 0xc0, !PT ;  /* 0x0000003808087812 */ /* 0x000fe200078ec0ff */
[----:B------:R-:W-:Y:S02]  /*11110*/  IMAD.IADD R23, R0, 0x1, -R33 ;  /* 0x0000000100177824 */ /* 0x000fe400078e0a21 */
[----:B------:R-:W-:-:S03]  /*11120*/  IMAD R0, R18, 0x1800, R28 ;  /* 0x0000180012007824 */ /* 0x000fc600078e021c */
[----:B------:R-:W-:Y:S01]  /*11130*/  ISETP.GE.AND P0, PT, R23, 0x1, PT ;  /* 0x000000011700780c */ /* 0x000fe20003f06270 */
[----:B------:R-:W-:-:S12]  /*11140*/  BRA.DIV UR4, `(.L_x_1998) ;  /* 0x0000002e04a07947 */ /* 0x000fd8000b800000 */
[----:B------:R-:W0:Y:S01]  /*11150*/  SHFL.IDX PT, R14, R4, RZ, 0x181f ;  /* 0x00181fff040e7589 */ /* 0x000e2200000e0000 */
[----:B------:R-:W-:-:S03]  /*11160*/  @P0 IMAD R7, R0, 0x2, R17 ;  /* 0x0000000200070824 */ /* 0x000fc600078e0211 */
[----:B------:R-:W1:Y:S04]  /*11170*/  SHFL.IDX PT, R2, R5, RZ, 0x181f ;  /* 0x00181fff05027589 */ /* 0x000e6800000e0000 */
[----:B------:R-:W-:Y:S01]  /*11180*/  SHFL.IDX PT, R6, R5, 0x1, 0x181f ;  /* 0x00381f0005067f89 */ /* 0x000fe200000e0000 */
[----:B0-----:R-:W-:-:S05]  /*11190*/  @P0 LEA R14, P1, R8, R14, 0x1 ;  /* 0x0000000e080e0211 */ /* 0x001fca00078208ff */
[----:B-1----:R-:W-:Y:S02]  /*111a0*/  @P0 IMAD.X R3, RZ, RZ, R2, P1 ;  /* 0x000000ffff030224 */ /* 0x002fe400008e0602 */
[----:B------:R-:W-:Y:S02]  /*111b0*/  @P0 IMAD.MOV.U32 R2, RZ, RZ, R14 ;  /* 0x000000ffff020224 */ /* 0x000fe400078e000e */
[----:B------:R-:W0:Y:S04]  /*111c0*/  SHFL.IDX PT, R14, R4, 0x1, 0x181f ;  /* 0x00381f00040e7f89 */ /* 0x000e2800000e0000 */
[----:B------:R0:W-:Y:S01]  /*111d0*/  @P0 LDGSTS.E.BYPASS.LTC128B.128 [R7+0x1c400], desc[UR46][R2.64], !P2 ;  /* 0x1c40000002070fae */ /* 0x0001e2000d101d6e */
[----:B------:R-:W-:-:S13]  /*111e0*/  ISETP.GE.AND P0, PT, R23, 0x11, PT ;  /* 0x000000111700780c */ /* 0x000fda0003f06270 */
[----:B------:R-:W-:Y:S01]  /*111f0*/  @P0 IMAD R9, R0, 0x2, R17 ;  /* 0x0000000200090824 */ /* 0x000fe200078e0211 */
[----:B0-----:R-:W-:Y:S02]  /*11200*/  @P0 LEA R2, P1, R8, R14, 0x1 ;  /* 0x0000000e08020211 */ /* 0x001fe400078208ff */
[----:B------:R-:W0:Y:S03]  /*11210*/  SHFL.IDX PT, R14, R4, 0x2, 0x181f ;  /* 0x00581f00040e7f89 */ /* 0x000e2600000e0000 */
[----:B------:R-:W-:Y:S02]  /*11220*/  @P0 IMAD.X R3, RZ, RZ, R6, P1 ;  /* 0x000000ffff030224 */ /* 0x000fe400008e0606 */
[----:B------:R-:W1:Y:S04]  /*11230*/  SHFL.IDX PT, R6, R5, 0x2, 0x181f ;  /* 0x00581f0005067f89 */ /* 0x000e6800000e0000 */
[----:B------:R0:W-:Y:S01]  /*11240*/  @P0 LDGSTS.E.BYPASS.LTC128B.128 [R9+0x1cc00], desc[UR46][R2.64], !P2 ;  /* 0x1cc0000002090fae */ /* 0x0001e2000d101d6e */
[----:B------:R-:W-:-:S13]  /*11250*/  ISETP.GE.AND P0, PT, R23, 0x21, PT ;  /* 0x000000211700780c */ /* 0x000fda0003f06270 */
[----:B------:R-:W-:Y:S01]  /*11260*/  @P0 IMAD R7, R0, 0x2, R17 ;  /* 0x0000000200070824 */ /* 0x000fe200078e0211 */
[----:B0-----:R-:W-:Y:S02]  /*11270*/  @P0 LEA R2, P1, R8, R14, 0x1 ;  /* 0x0000000e08020211 */ /* 0x001fe400078208ff */
[----:B------:R-:W0:Y:S03]  /*11280*/  SHFL.IDX PT, R14, R4, 0x3, 0x181f ;  /* 0x00781f00040e7f89 */ /* 0x000e2600000e0000 */
[----:B-1----:R-:W-:Y:S02]  /*11290*/  @P0 IMAD.X R3, RZ, RZ, R6, P1 ;  /* 0x000000ffff030224 */ /* 0x002fe400008e0606 */
        /* <DEDUP_REMOVED lines=9> */
[----:B------:R-:W-:-:S03]  /*11330*/  ISETP.GE.AND P0, PT, R23, 0x41, PT ;  /* 0x000000411700780c */ /* 0x000fc60003f06270 */
[----:B------:R-:W2:Y:S10]  /*11340*/  SHFL.IDX PT, R5, R5, 0x5, 0x181f ;  /* 0x00b81f0005057f89 */ /* 0x000eb400000e0000 */
[----:B------:R-:W-:Y:S01]  /*11350*/  @P0 IMAD R7, R0, 0x2, R17 ;  /* 0x0000000200070824 */ /* 0x000fe200078e0211 */
[----:B0-----:R-:W-:-:S02]  /*11360*/  @P0 LEA R2, P1, R8, R14, 0x1 ;  /* 0x0000000e08020211 */ /* 0x001fc400078208ff */
[----:B------:R0:W3:Y:S03]  /*11370*/  SHFL.IDX PT, R14, R4, 0x5, 0x181f ;  /* 0x00b81f00040e7f89 */ /* 0x0000e600000e0000 */
[----:B-1----:R-:W-:-:S05]  /*11380*/  @P0 IMAD.X R3, RZ, RZ, R6, P1 ;  /* 0x000000ffff030224 */ /* 0x002fca00008e0606 */
[----:B------:R0:W-:Y:S03]  /*11390*/  @P0 LDGSTS.E.BYPASS.LTC128B.128 [R7+0x1e400], desc[UR46][R2.64], !P2 ;  /* 0x1e40000002070fae */ /* 0x0001e6000d101d6e */
.L_x_2063:
[----:B------:R-:W-:-:S13]  /*113a0*/  ISETP.GE.AND P0, PT, R23, 0x51, PT ;  /* 0x000000511700780c */ /* 0x000fda0003f06270 */
[----:B0--3--:R-:W-:-:S05]  /*113b0*/  @P0 LEA R2, P1, R8, R14, 0x1 ;  /* 0x0000000e08020211 */ /* 0x009fca00078208ff */
[----:B--2---:R-:W-:Y:S02]  /*113c0*/  @P0 IMAD.X R3, RZ, RZ, R5, P1 ;  /* 0x000000ffff030224 */ /* 0x004fe400008e0605 */
[----:B------:R-:W-:-:S05]  /*113d0*/  @P0 IMAD R5, R0, 0x2, R17 ;  /* 0x0000000200050824 */ /* 0x000fca00078e0211 */
[----:B------:R-:W-:Y:S01]  /*113e0*/  @!PT LDS RZ, [RZ] ;  /* 0x00000000fffff984 */ /* 0x000fe20000000800 */
[----:B------:R-:W-:Y:S01]  /*113f0*/  @!PT LDS RZ, [RZ] ;  /* 0x00000000fffff984 */ /* 0x000fe20000000800 */
[----:B------:R-:W-:Y:S01]  /*11400*/  @!PT LDS RZ, [RZ] ;  /* 0x00000000fffff984 */ /* 0x000fe20000000800 */
[----:B------:R0:W-:Y:S01]  /*11410*/  @P0 LDGSTS.E.BYPASS.LTC128B.128 [R5+0x1ec00], desc[UR46][R2.64], !P2 ;  /* 0x1ec0000002050fae */ /* 0x0001e2000d101d6e */
[----:B------:R-:W-:Y:S01]  /*11420*/  PLOP3.LUT P0, PT, PT, PT, PT, 0x80, 0x0 ;  /* 0x000000000000781c */ /* 0x000fe20003f0f070 */
[----:B------:R-:W-:-:S12]  /*11430*/  NOP ;  /* 0x0000000000007918 */ /* 0x000fd80000000000 */
.L_x_1999:
        /* <DEDUP_REMOVED lines=11> */
.L_x_2000:
[----:B------:R-:W-:Y:S01]  /*114f0*/  VIADD R0, R17, 0x18400 ;  /* 0x0001840011007836 */ /* 0x000fe20000000000 */
[----:B------:R1:W-:Y:S06]  /*11500*/  SYNCS.ARRIVE.TRANS64.A1T0 RZ, [R22+URZ+0x22830], RZ ;  /* 0x022830ff16ff79a7 */ /* 0x0003ec000810003f */
[----:B------:R-:W-:Y:S05]  /*11510*/  WARPSYNC.ALL ;  /* 0x0000000000007948 */ /* 0x000fea0003800000 */
[----:B------:R-:W-:Y:S01]  /*11520*/  BAR.SYNC.DEFER_BLOCKING 0x8, 0x180 ;  /* 0x0206000000007b1d */ /* 0x000fe20000010000 */
[----:B------:R-:W-:-:S05]  /*11530*/  LOP3.LUT P0, RZ, R0, 0x3ff, RZ, 0xc0, !PT ;  /* 0x000003ff00ff7812 */ /* 0x000fca000780c0ff */
[----:B------:R-:W-:Y:S08]  /*11540*/  BSSY B6, `(.L_x_2001) ;  /* 0x0000012000067945 */ /* 0x000ff00003800000 */
        /* <DEDUP_REMOVED lines=17> */
.L_x_2002:
[----:B------:R-:W-:Y:S05]  /*11660*/  BSYNC B6 ;  /* 0x0000000000067941 */ /* 0x000fea0003800000 */
.L_x_2001:
[----:B0-----:R-:W0:Y:S01]  /*11670*/  S2R R2, SR_TID.X ;  /* 0x0000000000027919 */ /* 0x001e220000002100 */
[----:B------:R-:W-:Y:S01]  /*11680*/  UISETP.NE.AND UP0, UPT, UR51, URZ, UPT ;  /* 0x0000003f3300728c */ /* 0x000fe2000bf05270 */
[----:B------:R-:W-:Y:S01]  /*11690*/  R2UR UR6, R26 ;  /* 0x000000001a0672ca */ /* 0x000fe200000e0000 */
[----:B------:R-:W-:Y:S01]  /*116a0*/  ULDC.64 UR8, c[0x0][0x2d8] ;  /* 0x0000b60000087ab9 */ /* 0x000fe20000000a00 */
[----:B------:R-:W-:Y:S01]  /*116b0*/  R2UR UR7, R19 ;  /* 0x00000000130772ca */ /* 0x000fe200000e0000 */
[----:B------:R-:W2:Y:S01]  /*116c0*/  S2R R8, SR_TID.X ;  /* 0x0000000000087919 */ /* 0x000ea20000002100 */
[----:B------:R-:W-:Y:S02]  /*116d0*/  LOP3.LUT P5, RZ, R16, 0x100, RZ, 0xc0, !PT ;  /* 0x0000010010ff7812 */ /* 0x000fe400078ac0ff */
[----:B------:R-:W-:-:S04]  /*116e0*/  PLOP3.LUT P0, PT, PT, PT, UP0, 0x80, 0x0 ;  /* 0x000000000000781c */ /* 0x000fc80003f0f008 */
[----:B------:R-:W-:-:S03]  /*116f0*/  @UP0 ULDC UR4, c[0x0][0x44c] ;  /* 0x0001130000040ab9 */ /* 0x000fc60000000800 */
[----:B------:R-:W-:-:S04]  /*11700*/  UIMAD UR6, UR6, UR8, URZ ;  /* 0x00000008060672a4 */ /* 0x000fc8000f8e023f */
[----:B------:R-:W-:Y:S02]  /*11710*/  UIMAD UR7, UR7, UR9, UR6 ;  /* 0x00000009070772a4 */ /* 0x000fe4000f8e0206 */
[----:B------:R-:W-:Y:S01]  /*11720*/  USHF.R.S32.HI UR6, URZ, 0x1f, UR42 ;  /* 0x0000001f3f067899 */ /* 0x000fe2000801142a */
[----:B0-----:R-:W-:-:S05]  /*11730*/  IMAD.SHL.U32 R2, R2, 0x10, RZ ;  /* 0x0000001002027824 */ /* 0x001fca00078e00ff */
[----:B------:R-:W-:Y:S01]  /*11740*/  LOP3.LUT R2, R33, 0x70, R2, 0xf8, !PT ;  /* 0x0000007021027812 */ /* 0x000fe200078ef802 */
[----:B--2---:R-:W-:-:S04]  /*11750*/  IMAD.SHL.U32 R8, R8, 0x8, RZ ;  /* 0x0000000808087824 */ /* 0x004fc800078e00ff */
[----:B------:R-:W-:Y:S01]  /*11760*/  VIADD R0, R2, UR43 ;  /* 0x0000002b02007c36 */ /* 0x000fe20008000000 */
[----:B------:R-:W-:-:S03]  /*11770*/  LOP3.LUT R8, R8, 0x38, RZ, 0xc0, !PT ;  /* 0x0000003808087812 */ /* 0x000fc600078ec0ff */
[----:B------:R-:W-:Y:S01]  /*11780*/  @P0 IMAD.HI.U32 R3, R0, UR4, RZ ;  /* 0x0000000400030c27 */ /* 0x000fe2000f8e00ff */
[----:B------:R-:W-:Y:S01]  /*11790*/  PLOP3.LUT P0, PT, PT, PT, UP0, 0x80, 0x0 ;  /* 0x000000000000781c */ /* 0x000fe20003f0f008 */
[----:B------:R-:W-:Y:S02]  /*117a0*/  @UP0 ULDC UR4, c[0x0][0x450] ;  /* 0x0001140000040ab9 */ /* 0x000fe40000000800 */
[----:B------:R-:W-:-:S10]  /*117b0*/  IMAD.MOV.U32 R2, RZ, RZ, R0 ;  /* 0x000000ffff027224 */ /* 0x000fd400078e0000 */
[----:B------:R-:W-:Y:S02]  /*117c0*/  @P0 SHF.R.U32.HI R2, RZ, UR4, R3 ;  /* 0x00000004ff020c19 */ /* 0x000fe40008011603 */
[----:B------:R-:W-:-:S03]  /*117d0*/  R2UR UR4, R19 ;  /* 0x00000000130472ca */ /* 0x000fc600000e0000 */
[----:B------:R-:W-:-:S10]  /*117e0*/  IMAD.MOV R5, RZ, RZ, -R2 ;  /* 0x000000ffff057224 */ /* 0x000fd400078e0a02 */
[----:B------:R-:W-:-:S03]  /*117f0*/  UIMAD.WIDE.U32 UR4, UR4, UR8, URZ ;  /* 0x00000008040472a5 */ /* 0x000fc6000f8e003f */
[----:B------:R-:W-:Y:S01]  /*11800*/  ULDC.64 UR8, c[0x0][0x2e0] ;  /* 0x0000b80000087ab9 */ /* 0x000fe20000000a00 */
[----:B------:R-:W-:Y:S02]  /*11810*/  UIADD3 UR5, UR5, UR7, URZ ;  /* 0x0000000705057290 */ /* 0x000fe4000fffe03f */
[----:B------:R-:W-:Y:S01]  /*11820*/  UIMAD UR6, UR6, UR8, URZ ;  /* 0x00000008060672a4 */ /* 0x000fe2000f8e023f */
[----:B------:R-:W-:Y:S01]  /*11830*/  ULDC UR7, c[0x0][0x448] ;  /* 0x0001120000077ab9 */ /* 0x000fe20000000800 */
[----:B------:R-:W-:Y:S01]  /*11840*/  UIMAD.WIDE.U32 UR4, UR42, UR8, UR4 ;  /* 0x000000082a0472a5 */ /* 0x000fe2000f8e0004 */
[----:B------:R-:W-:Y:S01]  /*11850*/  IMAD R5, R5, UR7, R0 ;  /* 0x0000000705057c24 */ /* 0x000fe2000f8e0200 */
[----:B------:R-:W-:Y:S01]  /*11860*/  UIMAD UR6, UR42, UR9, UR6 ;  /* 0x000000092a0672a4 */ /* 0x000fe2000f8e0206 */
[----:B------:R-:W-:Y:S02]  /*11870*/  SHF.R.S32.HI R0, RZ, 0x1f, R2 ;  /* 0x0000001fff007819 */ /* 0x000fe40000011402 */
[----:B------:R-:W-:Y:S01]  /*11880*/  ULDC.64 UR8, c[0x0][0x2d0] ;  /* 0x0000b40000087ab9 */ /* 0x000fe20000000a00 */
[----:B------:R-:W-:Y:S01]  /*11890*/  UIADD3 UR5, UR5, UR6, URZ ;  /* 0x0000000605057290 */ /* 0x000fe2000fffe03f */
[----:B------:R-:W-:-:S02]  /*118a0*/  IMAD.U32 R9, RZ, RZ, UR8 ;  /* 0x00000008ff097e24 */ /* 0x000fc4000f8e00ff */
[----:B------:R-:W-:Y:S01]  /*118b0*/  IMAD R3, R0, UR8, RZ ;  /* 0x0000000800037c24 */ /* 0x000fe2000f8e02ff */
[----:B------:R-:W-:-:S03]  /*118c0*/  SHF.R.S32.HI R0, RZ, 0x1f, R5 ;  /* 0x0000001fff007819 */ /* 0x000fc60000011405 */
[C---:B------:R-:W-:Y:S02]  /*118d0*/  IMAD R7, R2.reuse, UR9, R3 ;  /* 0x0000000902077c24 */ /* 0x040fe4000f8e0203 */
[----:B------:R-:W-:Y:S01]  /*118e0*/  IMAD.WIDE.U32 R2, R2, R9, UR4 ;  /* 0x0000000402027e25 */ /* 0x000fe2000f8e0009 */
        /* <DEDUP_REMOVED lines=12> */
[----:B------:R-:W-:-:S03]  /*119b0*/  VIADD R4, R33, UR43 ;  /* 0x0000002b21047c36 */ /* 0x000fc60008000000 */
        /* <DEDUP_REMOVED lines=44> */
[----:B------:R-:W-:-:S03]  /*11c80*/  ISETP.GE.AND P0, PT, R7, UR37, PT ;  /* 0x0000002507007c0c */ /* 0x000fc6000bf06270 */
[----:B------:R-:W3:Y:S10]  /*11c90*/  SHFL.IDX PT, R5, R5, 0x7, 0x181f ;  /* 0x00f81f0005057f89 */ /* 0x000ef400000e0000 */
[----:B0-----:R-:W-:-:S02]  /*11ca0*/  @!P0 LEA R2, P1, R8, R14, 0x1 ;  /* 0x0000000e08028211 */ /* 0x001fc400078208ff */
[----:B------:R0:W4:Y:S03]  /*11cb0*/  SHFL.IDX PT, R14, R0, 0x7, 0x181f ;  /* 0x00f81f00000e7f89 */ /* 0x00012600000e0000 */
[----:B--2---:R-:W-:-:S05]  /*11cc0*/  @!P0 IMAD.X R3, RZ, RZ, R6, P1 ;  /* 0x000000ffff038224 */ /* 0x004fca00008e0606 */
[----:B------:R0:W-:Y:S03]  /*11cd0*/  @!P0 LDGSTS.E.BYPASS.LTC128B.128 [R32+0x1b400], desc[UR46][R2.64], !P5 ;  /* 0x1b40000002208fae */ /* 0x0001e6000e901d6e */
.L_x_2080:
[----:B------:R-:W-:-:S05]  /*11ce0*/  VIADD R4, R4, 0x70 ;  /* 0x0000007004047836 */ /* 0x000fca0000000000 */
[----:B------:R-:W-:-:S13]  /*11cf0*/  ISETP.GE.AND P0, PT, R4, UR37, PT ;  /* 0x0000002504007c0c */ /* 0x000fda000bf06270 */
[----:B0---4-:R-:W-:-:S05]  /*11d00*/  @!P0 LEA R2, P1, R8, R14, 0x1 ;  /* 0x0000000e08028211 */ /* 0x011fca00078208ff */
[----:B---3--:R-:W-:-:S05]  /*11d10*/  @!P0 IMAD.X R3, RZ, RZ, R5, P1 ;  /* 0x000000ffff038224 */ /* 0x008fca00008e0605 */
[----:B------:R-:W-:Y:S01]  /*11d20*/  @!PT LDS RZ, [RZ] ;  /* 0x00000000fffff984 */ /* 0x000fe20000000800 */
[----:B------:R-:W-:Y:S01]  /*11d30*/  @!PT LDS RZ, [RZ] ;  /* 0x00000000fffff984 */ /* 0x000fe20000000800 */
[----:B------:R-:W-:Y:S01]  /*11d40*/  @!PT LDS RZ, [RZ] ;  /* 0x00000000fffff984 */ /* 0x000fe20000000800 */
[----:B------:R0:W-:Y:S01]  /*11d50*/  @!P0 LDGSTS.E.BYPASS.LTC128B.128 [R32+0x1bc00], desc[UR46][R2.64], !P5 ;  /* 0x1bc0000002208fae */ /* 0x0001e2000e901d6e */
[----:B------:R-:W-:Y:S01]  /*11d60*/  PLOP3.LUT P0, PT, PT, PT, PT, 0x80, 0x0 ;  /* 0x000000000000781c */ /* 0x000fe20003f0f070 */
[----:B------:R-:W-:-:S12]  /*11d70*/  NOP ;  /* 0x0000000000007918 */ /* 0x000fd80000000000 */
.L_x_2004:
[----:B------:R-:W-:Y:S02]  /*11d80*/  PLOP3.LUT P1, PT, P1, P0, PT, 0xa2, 0x0 ;  /* 0x000000000000781c */ /* 0x000fe40000f21472 */
[----:B------:R-:W-:-:S08]  /*11d90*/  @P0 R2UR P1, UR4, R17 ;  /* 0x00000000110402ca */ /* 0x000fd00000020000 */
[----:B------:R-:W-:-:S05]  /*11da0*/  @P0 PLOP3.LUT P0, PT, P1, PT, PT, 0x80, 0x0 ;  /* 0x000000000000081c */ /* 0x000fca0000f0f070 */
[----:B------:R-:W-:Y:S01]  /*11db0*/  @!P1 SYNCS.ARRIVE.TRANS64.RED.A0T1 RZ, [UR4+0x22800], RZ ;  /* 0x022800ffffff99a7 */ /* 0x000fe20008200404 */
[----:B------:R-:W-:Y:S07]  /*11dc0*/  @!P1 ARRIVES.LDGSTSBAR.64.TRANSCNT [UR4+0x22800] ;  /* 0x02280000ff0099b0 */ /* 0x000fee0008000a84 */
[----:B------:R-:W-:Y:S05]  /*11dd0*/  @P0 BRA.U.ANY `(.L_x_2004) ;  /* 0xfffffffd00e80947 */ /* 0x000fea000393ffff */
[----:B0-----:R-:W2:Y:S02]  /*11de0*/  LDL.LU R2, [R1] ;  /* 0x0000000001027983 */ /* 0x001ea40000300800 */
[----:B--2---:R-:W-:-:S05]  /*11df0*/  VIADD R2, R2, 0x1 ;  /* 0x0000000102027836 */ /* 0x004fca0000000000 */
[----:B------:R0:W-:Y:S01]  /*11e00*/  STL [R1], R2 ;  /* 0x0000000201007387 */ /* 0x0001e20000100800 */
        /* <DEDUP_REMOVED lines=9> */
.L_x_2081:
[----:B------:R-:W-:Y:S05]  /*11ea0*/  BSYNC B0 ;  /* 0x0000000000007941 */ /* 0x000fea0003800000 */
.L_x_2005:
[----:B------:R-:W-:-:S05]  /*11eb0*/  IMAD.U32 R2, RZ, RZ, UR48 ;  /* 0x00000030ff027e24 */ /* 0x000fca000f8e00ff */
[----:B------:R-:W-:-:S13]  /*11ec0*/  ISETP.NE.AND P0, PT, R2, 0x3, PT ;  /* 0x000000030200780c */ /* 0x000fda0003f05270 */
[----:B------:R-:W-:Y:S05]  /*11ed0*/  @!P0 BRA `(.L_x_2007) ;  /* 0x0000000000048947 */ /* 0x000fea0003800000 */
[----:B------:R-:W-:Y:S01]  /*11ee0*/  BPT.TRAP 0x1 ;  /* 0x000000040000795c */ /* 0x000fe20000300000 */
.L_x_2007:
[----:B------:R-:W-:Y:S01]  /*11ef0*/  SHF.L.U32 R3, R25, 0x1f, RZ ;  /* 0x0000001f19037819 */ /* 0x000fe200000006ff */
[----:B------:R-:W-:Y:S03]  /*11f00*/  BSSY B0, `(.L_x_2008) ;  /* 0x0000003000007945 */ /* 0x000fe60003800000 */
[----:B------:R-:W2:Y:S02]  /*11f10*/  SYNCS.PHASECHK.TRANS64.TRYWAIT P0, [R22+URZ+0x22860], R3 ;  /* 0x02286003160075a7 */ /* 0x000ea4000800017f */
[----:B--2---:R-:W-:Y:S05]  /*11f20*/  @!P0 BRA `(.L_x_2009) ;  /* 0x00000030001c8947 */ /* 0x004fea0003800000 */
.L_x_2082:
[----:B------:R-:W-:Y:S05]  /*11f30*/  BSYNC B0 ;  /* 0x0000000000007941 */ /* 0x000fea0003800000 */
.L_x_2008:
[----:B------:R-:W-:Y:S01]  /*11f40*/  ULDC.64 UR4, c[0x0][0x328] ;  /* 0x0000ca0000047ab9 */ /* 0x000fe20000000a00 */
[----:B------:R-:W-:Y:S01]  /*11f50*/  IMAD R4, R18, 0x6000, R28 ;  /* 0x0000600012047824 */ /* 0x000fe200078e021c */
[----:B------:R-:W-:Y:S01]  /*11f60*/  LOP3.LUT P4, RZ, R35, 0x8, RZ, 0xc0, !PT ;  /* 0x0000000823ff7812 */ /* 0x000fe2000788c0ff */
[----:B--2---:R-:W-:-:S04]  /*11f70*/  IMAD R3, R36, UR4, RZ ;  /* 0x0000000424037c24 */ /* 0x004fc8000f8e02ff */
        /* <DEDUP_REMOVED lines=8> */
[----:B0-----:R-:W-:Y:S02]  /*12000*/  IMAD R0, R26, UR4, RZ ;  /* 0x000000041a007c24 */ /* 0x001fe4000f8e02ff */
        /* <DEDUP_REMOVED lines=9> */
[----:B------:R-:W2:Y:S01]  /*120a0*/  LDL R3, [R1+0x4] ;  /* 0x0000040001037983 */ /* 0x000ea20000100800 */
[----:B------:R-:W-:Y:S01]  /*120b0*/  IMAD R4, R4, 0x2, R17 ;  /* 0x0000000204047824 */ /* 0x000fe200078e0211 */
[----:B------:R-:W-:Y:S01]  /*120c0*/  LOP3.LUT P1, RZ, R35, 0x2, RZ, 0xc0, !PT ;  /* 0x0000000223ff7812 */ /* 0x000fe2000782c0ff */
[----:B------:R-:W0:Y:S01]  /*120d0*/  S2R R2, SR_TID.X ;  /* 0x0000000000027919 */ /* 0x000e220000002100 */
[----:B------:R-:W3:Y:S01]  /*120e0*/  SHFL.IDX PT, R14, R5, RZ, 0x181f ;  /* 0x00181fff050e7589 */ /* 0x000ee200000e0000 */
[----:B0-----:R-:W-:-:S05]  /*120f0*/  IMAD.SHL.U32 R2, R2, 0x8, RZ ;  /* 0x0000000802027824 */ /* 0x001fca00078e00ff */
[----:B------:R-:W-:-:S05]  /*12100*/  LOP3.LUT R2, R2, 0x38, RZ, 0xc0, !PT ;  /* 0x0000003802027812 */ /* 0x000fca00078ec0ff */
[----:B------:R-:W-:-:S05]  /*12110*/  IMAD.SHL.U32 R0, R2, 0x2, RZ ;  /* 0x0000000202007824 */ /* 0x000fca00078e00ff */
[----:B---3--:R-:W-:Y:S02]  /*12120*/  IADD3 R2, P0, R14, R0, RZ ;  /* 0x000000000e027210 */ /* 0x008fe40007f1e0ff */
[----:B------:R-:W-:Y:S01]  /*12130*/  SHFL.IDX PT, R14, R5, 0x1, 0x181f ;  /* 0x00381f00050e7f89 */ /* 0x000fe200000e0000 */
[----:B--2---:R-:W-:-:S03]  /*12140*/  IMAD.MOV.U32 R7, RZ, RZ, R3 ;  /* 0x000000ffff077224 */ /* 0x004fc600078e0003 */
[----:B------:R-:W0:Y:S02]  /*12150*/  SHFL.IDX PT, R3, R6, RZ, 0x181f ;  /* 0x00181fff06037589 */ /* 0x000e2400000e0000 */
[----:B------:R-:W-:Y:S01]  /*12160*/  LOP3.LUT P2, RZ, R7, 0x1, RZ, 0xc0, !PT ;  /* 0x0000000107ff7812 */ /* 0x000fe2000784c0ff */
[----:B0-----:R-:W-:-:S03]  /*12170*/  IMAD.X R3, RZ, RZ, R3, P0 ;  /* 0x000000ffff037224 */ /* 0x001fc600000e0603 */
[----:B------:R-:W-:-:S13]  /*12180*/  ISETP.LT.OR P0, PT, R23, 0x1, !P2 ;  /* 0x000000011700780c */ /* 0x000fda0005701670 */
[----:B------:R-:W-:Y:S01]  /*12190*/  LDGSTS.E.BYPASS.LTC128B.128 [R4+0x400], desc[UR46][R2.64], !P0 ;  /* 0x0040000002047fae */ /* 0x000fe2000c101d6e */
[----:B------:R-:W-:-:S13]  /*121a0*/  ISETP.LT.OR P0, PT, R23, 0x1, !P1 ;  /* 0x000000011700780c */ /* 0x000fda0004f01670 */
[----:B------:R-:W-:Y:S01]  /*121b0*/  LDGSTS.E.BYPASS.LTC128B.128 [R4+0x3400], desc[UR46][R2.64+0x80], !P0 ;  /* 0x0340008002047fae */ /* 0x000fe2000c101d6e */
[----:B------:R-:W-:-:S04]  /*121c0*/  LOP3.LUT P0, RZ, R35, 0x4, RZ, 0xc0, !PT ;  /* 0x0000000423ff7812 */ /* 0x000fc8000780c0ff */
[----:B------:R-:W-:-:S13]  /*121d0*/  ISETP.LT.OR P3, PT, R23, 0x1, !P0 ;  /* 0x000000011700780c */ /* 0x000fda0004761670 */
[----:B------:R-:W-:Y:S01]  /*121e0*/  LDGSTS.E.BYPASS.LTC128B.128 [R4+0x6400], desc[UR46][R2.64+0x100], !P3 ;  /* 0x0640010002047fae */ /* 0x000fe2000d901d6e */
[----:B------:R-:W-:-:S13]  /*121f0*/  ISETP.LT.OR P3, PT, R23, 0x1, !P4 ;  /* 0x000000011700780c */ /* 0x000fda0006761670 */
[----:B------:R0:W-:Y:S01]  /*12200*/  LDGSTS.E.BYPASS.LTC128B.128 [R4+0x9400], desc[UR46][R2.64+0x180], !P3 ;  /* 0x0940018002047fae */ /* 0x0001e2000d901d6e */
[----:B------:R-:W-:-:S03]  /*12210*/  IADD3 R8, P3, R14, R0, RZ ;  /* 0x000000000e087210 */ /* 0x000fc60007f7e0ff */
[----:B------:R-:W-:Y:S04]  /*12220*/  SHFL.IDX PT, R14, R5, 0x2, 0x181f ;  /* 0x00581f00050e7f89 */ /* 0x000fe800000e0000 */
[----:B0-----:R-:W0:Y:S02]  /*12230*/  SHFL.IDX PT, R3, R6, 0x1, 0x181f ;  /* 0x00381f0006037f89 */ /* 0x001e2400000e0000 */
[----:B0-----:R-:W-:Y:S01]  /*12240*/  IMAD.X R9, RZ, RZ, R3, P3 ;  /* 0x000000ffff097224 */ /* 0x001fe200018e0603 */
[----:B------:R-:W-:Y:S01]  /*12250*/  ISETP.LT.OR P3, PT, R23, 0x11, !P2 ;  /* 0x000000111700780c */ /* 0x000fe20005761670 */
        /* <DEDUP_REMOVED lines=11> */
[----:B------:R-:W-:-:S13]  /*12310*/  ISETP.LT.OR P3, PT, R23, 0x21, !P2 ;  /* 0x000000211700780c */ /* 0x000fda0005761670 */
        /* <DEDUP_REMOVED lines=24> */
[----:B------:R-:W-:-:S13]  /*124a0*/  ISETP.LT.OR P3, PT, R23, 0x41, !P2 ;  /* 0x000000411700780c */ /* 0x000fda0005761670 */
[----:B------:R3:W-:Y:S01]  /*124b0*/  LDGSTS.E.BYPASS.LTC128B.128 [R4+0x2400], desc[UR46][R2.64], !P3 ;  /* 0x0240000002047fae */ /* 0x0007e2000d901d6e */
[----:B------:R-:W-:-:S13]  /*124c0*/  ISETP.LT.OR P3, PT, R23, 0x41, !P1 ;  /* 0x000000411700780c */ /* 0x000fda0004f61670 */
[----:B------:R3:W-:Y:S01]  /*124d0*/  LDGSTS.E.BYPASS.LTC128B.128 [R4+0x5400], desc[UR46][R2.64+0x80], !P3 ;  /* 0x0540008002047fae */ /* 0x0007e2000d901d6e */
[----:B------:R-:W-:-:S13]  /*124e0*/  ISETP.LT.OR P3, PT, R23, 0x41, !P0 ;  /* 0x000000411700780c */ /* 0x000fda0004761670 */
[----:B------:R3:W-:Y:S01]  /*124f0*/  LDGSTS.E.BYPASS.LTC128B.128 [R4+0x8400], desc[UR46][R2.64+0x100], !P3 ;  /* 0x0840010002047fae */ /* 0x0007e2000d901d6e */
[----:B------:R-:W-:-:S13]  /*12500*/  ISETP.LT.OR P3, PT, R23, 0x41, !P4 ;  /* 0x000000411700780c */ /* 0x000fda0006761670 */
[----:B--2-4-:R3:W-:Y:S02]  /*12510*/  LDGSTS.E.BYPASS.LTC128B.128 [R4+0xb400], desc[UR46][R2.64+0x180], !P3 ;  /* 0x0b40018002047fae */ /* 0x0147e4000d901d6e */
.L_x_2096:
[C---:B------:R-:W-:Y:S02]  /*12520*/  ISETP.LT.OR P2, PT, R23.reuse, 0x51, !P2 ;  /* 0x000000511700780c */ /* 0x040fe40005741670 */
[C---:B------:R-:W-:Y:S02]  /*12530*/  ISETP.LT.OR P1, PT, R23.reuse, 0x51, !P1 ;  /* 0x000000511700780c */ /* 0x040fe40004f21670 */
[----:B------:R-:W-:Y:S02]  /*12540*/  ISETP.LT.OR P0, PT, R23, 0x51, !P0 ;  /* 0x000000511700780c */ /* 0x000fe40004701670 */
[----:B0--3--:R-:W-:-:S05]  /*12550*/  IADD3 R2, P3, R14, R0, RZ ;  /* 0x000000000e027210 */ /* 0x009fca0007f7e0ff */
[----:B------:R-:W-:-:S05]  /*12560*/  IMAD.X R3, RZ, RZ, R6, P3 ;  /* 0x000000ffff037224 */ /* 0x000fca00018e0606 */
[----:B------:R-:W-:Y:S01]  /*12570*/  @!PT LDS RZ, [RZ] ;  /* 0x00000000fffff984 */ /* 0x000fe20000000800 */
[----:B------:R-:W-:Y:S01]  /*12580*/  @!PT LDS RZ, [RZ] ;  /* 0x00000000fffff984 */ /* 0x000fe20000000800 */
[----:B------:R-:W-:Y:S01]  /*12590*/  @!PT LDS RZ, [RZ] ;  /* 0x00000000fffff984 */ /* 0x000fe20000000800 */
[----:B------:R0:W-:Y:S04]  /*125a0*/  LDGSTS.E.BYPASS.LTC128B.128 [R4+0x2c00], desc[UR46][R2.64], !P2 ;  /* 0x02c0000002047fae */ /* 0x0001e8000d101d6e */
[----:B------:R0:W-:Y:S04]  /*125b0*/  LDGSTS.E.BYPASS.LTC128B.128 [R4+0x5c00], desc[UR46][R2.64+0x80], !P1 ;  /* 0x05c0008002047fae */ /* 0x0001e8000c901d6e */
[----:B------:R0:W-:Y:S01]  /*125c0*/  LDGSTS.E.BYPASS.LTC128B.128 [R4+0x8c00], desc[UR46][R2.64+0x100], !P0 ;  /* 0x08c0010002047fae */ /* 0x0001e2000c101d6e */
[----:B------:R-:W-:-:S13]  /*125d0*/  ISETP.LT.OR P0, PT, R23, 0x51, !P4 ;  /* 0x000000511700780c */ /* 0x000fda0006701670 */
[----:B------:R0:W-:Y:S01]  /*125e0*/  LDGSTS.E.BYPASS.LTC128B.128 [R4+0xbc00], desc[UR46][R2.64+0x180], !P0 ;  /* 0x0bc0018002047fae */ /* 0x0001e2000c101d6e */
[----:B------:R-:W-:Y:S01]  /*125f0*/  PLOP3.LUT P0, PT, PT, PT, PT, 0x80, 0x0 ;  /* 0x000000000000781c */ /* 0x000fe20003f0f070 */
[----:B------:R-:W-:-:S12]  /*12600*/  NOP ;  /* 0x0000000000007918 */ /* 0x000fd80000000000 */
.L_x_2011:
        /* <DEDUP_REMOVED lines=11> */
.L_x_2012:
[----:B------:R-:W-:Y:S01]  /*126c0*/  UIADD3 UR4, UR44, -0x2, URZ ;  /* 0xfffffffe2c047890 */ /* 0x000fe2000fffe03f */
[----:B------:R0:W-:Y:S03]  /*126d0*/  SYNCS.ARRIVE.TRANS64.A1T0 RZ, [R22+URZ+0x22850], RZ ;  /* 0x022850ff16ff79a7 */ /* 0x0001e6000810003f */
[----:B------:R-:W-:-:S06]  /*126e0*/  UISETP.GE.AND UP0, UPT, UR4, UR45, UPT ;  /* 0x0000002d0400728c */ /* 0x000fcc000bf06270 */
[----:B------:R-:W-:-:S13]  /*126f0*/  PLOP3.LUT P0, PT, PT, PT, UP0, 0x40, 0x0 ;  /* 0x000000000000781c */ /* 0x000fda0003f0e808 */
[----:B0-----:R-:W-:Y:S05]  /*12700*/  @P0 BRA `(.L_x_2013) ;  /* 0x0000000c00700947 */ /* 0x001fea0003800000 */
[----:B------:R-:W-:Y:S01]  /*12710*/  BSSY B0, `(.L_x_2013) ;  /* 0x00000db000007945 */ /* 0x000fe20003800000 */
[----:B------:R-:W-:-:S07]  /*12720*/  IMAD.U32 R20, RZ, RZ, UR4 ;  /* 0x00000004ff147e24 */ /* 0x000fce000f8e00ff */
.L_x_2026:
[----:B0-----:R-:W0:Y:S01]  /*12730*/  S2R R2, SR_TID.X ;  /* 0x0000000000027919 */ /* 0x001e220000002100 */
[----:B------:R-:W2:Y:S01]  /*12740*/  LDC R3, c[0x0][0x430] ;  /* 0x00010c00ff037b82 */ /* 0x000ea20000000800 */
[----:B------:R-:W-:Y:S02]  /*12750*/  IMAD R8, R20, 0x60, R30 ;  /* 0x0000006014087824 */ /* 0x000fe400078e021e */
[----:B------:R-:W-:Y:S01]  /*12760*/  VIADD R18, R18, 0x1 ;  /* 0x0000000112127836 */ /* 0x000fe20000000000 */
[----:B--2---:R-:W-:Y:S01]  /*12770*/  ISETP.NE.AND P0, PT, R3, 0x1, PT ;  /* 0x000000010300780c */ /* 0x004fe20003f05270 */
[----:B0-----:R-:W-:-:S05]  /*12780*/  IMAD.SHL.U32 R2, R2, 0x10, RZ ;  /* 0x0000001002027824 */ /* 0x001fca00078e00ff */
[----:B------:R-:W-:-:S07]  /*12790*/  LOP3.LUT R2, R33, 0x70, R2, 0xf8, !PT ;  /* 0x0000007021027812 */ /* 0x000fce00078ef802 */
[----:B------:R-:W0:Y:S01]  /*127a0*/  @P0 LDC R3, c[0x0][0x434] ;  /* 0x00010d00ff030b82 */ /* 0x000e220000000800 */
[C---:B------:R-:W-:Y:S01]  /*127b0*/  ISETP.GT.U32.AND P1, PT, R2.reuse, 0x5f, PT ;  /* 0x0000005f0200780c */ /* 0x040fe20003f24070 */
[----:B------:R-:W-:-:S06]  /*127c0*/  IMAD.IADD R8, R2, 0x1, R8 ;  /* 0x0000000102087824 */ /* 0x000fcc00078e0208 */
[----:B------:R-:W2:Y:S01]  /*127d0*/  @P0 LDC R7, c[0x0][0x438] ;  /* 0x00010e00ff070b82 */ /* 0x000ea20000000800 */
[----:B------:R-:W-:-:S07]  /*127e0*/  IMAD.MOV.U32 R9, RZ, RZ, R8 ;  /* 0x000000ffff097224 */ /* 0x000fce00078e0008 */
[----:B------:R-:W3:Y:S01]  /*127f0*/  @!P1 LDC.64 R4, c[0x0][0x428] ;  /* 0x00010a00ff049b82 */ /* 0x000ee20000000a00 */
[----:B0-----:R-:W-:-:S05]  /*12800*/  @P0 IMAD.HI.U32 R2, R8, R3, RZ ;  /* 0x0000000308020227 */ /* 0x001fca00078e00ff */
[----:B--2---:R-:W-:Y:S02]  /*12810*/  @P0 SHF.R.U32.HI R9, RZ, R7, R2 ;  /* 0x00000007ff090219 */ /* 0x004fe40000011602 */
[----:B------:R-:W0:Y:S02]  /*12820*/  @!P1 LDC.64 R6, c[0x0][0x418] ;  /* 0x00010600ff069b82 */ /* 0x000e240000000a00 */
[----:B------:R-:W-:Y:S01]  /*12830*/  @!P1 SHF.R.S32.HI R3, RZ, 0x1f, R9 ;  /* 0x0000001fff039819 */ /* 0x000fe20000011409 */
[----:B---3--:R-:W-:-:S04]  /*12840*/  @!P1 IMAD R2, R29, R4, RZ ;  /* 0x000000041d029224 */ /* 0x008fc800078e02ff */
[----:B------:R-:W-:Y:S02]  /*12850*/  @!P1 IMAD R5, R27, R5, R2 ;  /* 0x000000051b059224 */ /* 0x000fe400078e0202 */
[----:B------:R-:W-:-:S04]  /*12860*/  @!P1 IMAD.MOV.U32 R2, RZ, RZ, R9 ;  /* 0x000000ffff029224 */ /* 0x000fc800078e0009 */
[----:B------:R-:W-:-:S04]  /*12870*/  @!P1 IMAD.WIDE.U32 R2, R27, R4, R2 ;  /* 0x000000041b029225 */ /* 0x000fc800078e0002 */
[----:B------:R-:W-:Y:S02]  /*12880*/  @!P1 IMAD.IADD R3, R5, 0x1, R3 ;  /* 0x0000000105039824 */ /* 0x000fe400078e0203 */
[----:B------:R-:W-:Y:S01]  /*12890*/  IMAD.MOV.U32 R4, RZ, RZ, RZ ;  /* 0x000000ffff047224 */ /* 0x000fe200078e00ff */
[----:B0-----:R-:W-:Y:S01]  /*128a0*/  @!P1 LEA R6, P0, R2, R6, 0x2 ;  /* 0x0000000602069211 */ /* 0x001fe200078010ff */
[----:B-1----:R-:W-:-:S03]  /*128b0*/  IMAD.U32 R10, RZ, RZ, UR48 ;  /* 0x00000030ff0a7e24 */ /* 0x002fc6000f8e00ff */
[----:B------:R-:W-:Y:S02]  /*128c0*/  @!P1 LEA.HI.X R7, R2, R7, R3, 0x2, P0 ;  /* 0x0000000702079211 */ /* 0x000fe400000f1403 */
[----:B------:R-:W-:-:S03]  /*128d0*/  ISETP.NE.AND P0, PT, R18, 0x2, PT ;  /* 0x000000021200780c */ /* 0x000fc60003f05270 */
[----:B------:R0:W5:Y:S01]  /*128e0*/  @!P1 LDG.E R4, desc[UR46][R6.64] ;  /* 0x0000002e06049981 */ /* 0x000162000c1e1900 */
[----:B------:R-:W-:Y:S02]  /*128f0*/  ISETP.NE.AND P1, PT, R10, 0x3, PT ;  /* 0x000000030a00780c */ /* 0x000fe40003f25270 */
[----:B------:R-:W-:Y:S01]  /*12900*/  SEL R2, RZ, 0x1, P0 ;  /* 0x00000001ff027807 */ /* 0x000fe20000000000 */
[----:B------:R-:W-:Y:S01]  /*12910*/  IMAD.MOV R5, RZ, RZ, -R9 ;  /* 0x000000ffff057224 */ /* 0x000fe200078e0a09 */
[----:B------:R-:W-:Y:S05]  /*12920*/  YIELD ;  /* 0x0000000000007946 */ /* 0x000fea0003800000 */
[----:B------:R-:W-:Y:S01]  /*12930*/  LOP3.LUT R25, R25, R2, RZ, 0x3c, !PT ;  /* 0x0000000219197212 */ /* 0x000fe200078e3cff */
[----:B------:R-:W-:Y:S01]  /*12940*/  ULDC UR4, c[0x0][0x430] ;  /* 0x00010c0000047ab9 */ /* 0x000fe20000000800 */
[----:B------:R-:W-:Y:S01]  /*12950*/  IMAD.MOV.U32 R2, RZ, RZ, R20 ;  /* 0x000000ffff027224 */ /* 0x000fe200078e0014 */
[----:B------:R-:W-:Y:S01]  /*12960*/  SEL R18, R18, RZ, P0 ;  /* 0x000000ff12127207 */ /* 0x000fe20000000000 */
[----:B------:R-:W-:-:S02]  /*12970*/  IMAD R5, R5, UR4, R8 ;  /* 0x0000000405057c24 */ /* 0x000fc4000f8e0208 */
[----:B------:R-:W-:Y:S01]  /*12980*/  VIADD R20, R20, 0xffffffff ;  /* 0xffffffff14147836 */ /* 0x000fe20000000000 */
[----:B------:R-:W-:Y:S01]  /*12990*/  ISETP.GT.AND P2, PT, R2, UR45, PT ;  /* 0x0000002d02007c0c */ /* 0x000fe2000bf44270 */
[----:B0-----:R-:W-:-:S12]  /*129a0*/  @!P1 BRA `(.L_x_2014) ;  /* 0x0000000000049947 */ /* 0x001fd80003800000 */
[----:B------:R-:W-:Y:S01]  /*129b0*/  BPT.TRAP 0x1 ;  /* 0x000000040000795c */ /* 0x000fe20000300000 */
.L_x_2014:
[----:B------:R-:W-:Y:S01]  /*129c0*/  IMAD R10, R18, 0x8, R17 ;  /* 0x00000008120a7824 */ /* 0x000fe200078e0211 */
[----:B------:R-:W-:Y:S01]  /*129d0*/  SHF.L.U32 R24, R25, 0x1f, RZ ;  /* 0x0000001f19187819 */ /* 0x000fe200000006ff */
[----:B------:R-:W-:Y:S01]  /*129e0*/  BSSY B1, `(.L_x_2015) ;  /* 0x0000004000017945 */ /* 0x000fe20003800000 */
[----:B-1----:R-:W-:Y:S02]  /*129f0*/  SHF.R.S32.HI R22, RZ, 0x1f, R5 ;  /* 0x0000001fff167819 */ /* 0x002fe40000011405 */
[----:B------:R-:W0:Y:S02]  /*12a00*/  SYNCS.PHASECHK.TRANS64.TRYWAIT P0, [R10+URZ+0x22840], R24 ;  /* 0x022840180a0075a7 */ /* 0x000e24000800017f */
[----:B0-----:R-:W-:Y:S05]  /*12a10*/  @!P0 BRA `(.L_x_2016) ;  /* 0x0000002c00b88947 */ /* 0x001fea0003800000 */
.L_x_2097:
[----:B------:R-:W-:Y:S05]  /*12a20*/  BSYNC B1 ;  /* 0x0000000000017941 */ /* 0x000fea0003800000 */
.L_x_2015:
        /* <DEDUP_REMOVED lines=26> */
[----:B------:R-:W3:Y:S04]  /*12bd0*/  SHFL.IDX PT, R6, R9, 0x1, 0x181f ;  /* 0x00381f0009067f89 */ /* 0x000ee800000e0000 */
[----:B------:R-:W4:Y:S01]  /*12be0*/  SHFL.IDX PT, R7, R21, 0x1, 0x181f ;  /* 0x00381f0015077f89 */ /* 0x000f2200000e0000 */
[----:B-1----:R-:W-:-:S03]  /*12bf0*/  IADD3 R2, P0, R14, R0, RZ ;  /* 0x000000000e027210 */ /* 0x002fc60007f1e0ff */
[----:B------:R-:W1:Y:S02]  /*12c00*/  SHFL.IDX PT, R14, R9, 0x2, 0x181f ;  /* 0x00581f00090e7f89 */ /* 0x000e6400000e0000 */
[----:B--2---:R-:W-:Y:S01]  /*12c10*/  IMAD.X R3, RZ, RZ, R3, P0 ;  /* 0x000000ffff037224 */ /* 0x004fe200000e0603 */
[----:B---3--:R-:W-:-:S04]  /*12c20*/  IADD3 R6, P0, R6, R0, RZ ;  /* 0x0000000006067210 */ /* 0x008fc80007f1e0ff */
[----:B------:R2:W-:Y:S01]  /*12c30*/  LDGSTS.E.BYPASS.LTC128B.128 [R8+0x1c400], desc[UR46][R2.64], !P1 ;  /* 0x1c40000002087fae */ /* 0x0005e2000c901d6e */
[----:B----4-:R-:W-:-:S05]  /*12c40*/  IMAD.X R7, RZ, RZ, R7, P0 ;  /* 0x000000ffff077224 */ /* 0x010fca00000e0607 */
[----:B------:R3:W-:Y:S04]  /*12c50*/  LDGSTS.E.BYPASS.LTC128B.128 [R8+0x1cc00], desc[UR46][R6.64], !P1 ;  /* 0x1cc0000006087fae */ /* 0x0007e8000c901d6e */
[----:B--2---:R-:W2:Y:S01]  /*12c60*/  SHFL.IDX PT, R3, R21, 0x2, 0x181f ;  /* 0x00581f0015037f89 */ /* 0x004ea200000e0000 */
[----:B-1----:R-:W-:-:S03]  /*12c70*/  IADD3 R2, P0, R14, R0, RZ ;  /* 0x000000000e027210 */ /* 0x002fc60007f1e0ff */
[----:B------:R-:W1:Y:S04]  /*12c80*/  SHFL.IDX PT, R14, R9, 0x3, 0x181f ;  /* 0x00781f00090e7f89 */ /* 0x000e6800000e0000 */
[----:B---3--:R-:W3:Y:S01]  /*12c90*/  SHFL.IDX PT, R7, R21, 0x3, 0x181f ;  /* 0x00781f0015077f89 */ /* 0x008ee200000e0000 */
[----:B--2---:R-:W-:-:S05]  /*12ca0*/  IMAD.X R3, RZ, RZ, R3, P0 ;  /* 0x000000ffff037224 */ /* 0x004fca00000e0603 */
[----:B------:R2:W-:Y:S01]  /*12cb0*/  LDGSTS.E.BYPASS.LTC128B.128 [R8+0x1d400], desc[UR46][R2.64], !P1 ;  /* 0x1d40000002087fae */ /* 0x0005e2000c901d6e */
[----:B-1----:R-:W-:-:S03]  /*12cc0*/  IADD3 R6, P0, R14, R0, RZ ;  /* 0x000000000e067210 */ /* 0x002fc60007f1e0ff */
[----:B------:R-:W1:Y:S02]  /*12cd0*/  SHFL.IDX PT, R14, R9, 0x4, 0x181f ;  /* 0x00981f00090e7f89 */ /* 0x000e6400000e0000 */
[----:B---3--:R-:W-:-:S05]  /*12ce0*/  IMAD.X R7, RZ, RZ, R7, P0 ;  /* 0x000000ffff077224 */ /* 0x008fca00000e0607 */
[----:B------:R3:W-:Y:S04]  /*12cf0*/  LDGSTS.E.BYPASS.LTC128B.128 [R8+0x1dc00], desc[UR46][R6.64], !P1 ;  /* 0x1dc0000006087fae */ /* 0x0007e8000c901d6e */
[----:B--2---:R-:W2:Y:S04]  /*12d00*/  SHFL.IDX PT, R3, R21, 0x4, 0x181f ;  /* 0x00981f0015037f89 */ /* 0x004ea800000e0000 */
[----:B------:R-:W4:Y:S01]  /*12d10*/  SHFL.IDX PT, R21, R21, 0x5, 0x181f ;  /* 0x00b81f0015157f89 */ /* 0x000f2200000e0000 */
[----:B-1----:R-:W-:-:S03]  /*12d20*/  IADD3 R2, P0, R14, R0, RZ ;  /* 0x000000000e027210 */ /* 0x002fc60007f1e0ff */
[----:B------:R3:W1:Y:S02]  /*12d30*/  SHFL.IDX PT, R14, R9, 0x5, 0x181f ;  /* 0x00b81f00090e7f89 */ /* 0x00066400000e0000 */
[----:B--2---:R-:W-:-:S05]  /*12d40*/  IMAD.X R3, RZ, RZ, R3, P0 ;  /* 0x000000ffff037224 */ /* 0x004fca00000e0603 */
[----:B----4-:R3:W-:Y:S03]  /*12d50*/  LDGSTS.E.BYPASS.LTC128B.128 [R8+0x1e400], desc[UR46][R2.64], !P1 ;  /* 0x1e40000002087fae */ /* 0x0107e6000c901d6e */
.L_x_2111:
[----:B-1-3--:R-:W-:-:S05]  /*12d60*/  IADD3 R2, P0, R14, R0, RZ ;  /* 0x000000000e027210 */ /* 0x00afca0007f1e0ff */
[----:B------:R-:W-:Y:S01]  /*12d70*/  IMAD.X R3, RZ, RZ, R21, P0 ;  /* 0x000000ffff037224 */ /* 0x000fe200000e0615 */
[----:B------:R-:W-:-:S04]  /*12d80*/  PLOP3.LUT P0, PT, PT, PT, PT, 0x80, 0x0 ;  /* 0x000000000000781c */ /* 0x000fc80003f0f070 */
[----:B------:R-:W-:Y:S01]  /*12d90*/  @!PT LDS RZ, [RZ] ;  /* 0x00000000fffff984 */ /* 0x000fe20000000800 */
[----:B------:R-:W-:Y:S01]  /*12da0*/  @!PT LDS RZ, [RZ] ;  /* 0x00000000fffff984 */ /* 0x000fe20000000800 */
[----:B------:R-:W-:Y:S01]  /*12db0*/  @!PT LDS RZ, [RZ] ;  /* 0x00000000fffff984 */ /* 0x000fe20000000800 */
[----:B------:R1:W-:Y:S01]  /*12dc0*/  LDGSTS.E.BYPASS.LTC128B.128 [R8+0x1ec00], desc[UR46][R2.64], !P1 ;  /* 0x1ec0000002087fae */ /* 0x0003e2000c901d6e */
[----:B------:R-:W-:-:S08]  /*12dd0*/  NOP ;  /* 0x0000000000007918 */ /* 0x000fd00000000000 */
.L_x_2018:
        /* <DEDUP_REMOVED lines=11> */
.L_x_2019:
[----:B------:R1:W-:Y:S01]  /*12e90*/  SYNCS.ARRIVE.TRANS64.A1T0 RZ, [R10+URZ+0x22830], RZ ;  /* 0x022830ff0aff79a7 */ /* 0x0003e2000810003f */
[----:B------:R-:W-:Y:S05]  /*12ea0*/  @!P3 BRA `(.L_x_2020) ;  /* 0x000000000004b947 */ /* 0x000fea0003800000 */
[----:B------:R-:W-:Y:S01]  /*12eb0*/  BPT.TRAP 0x1 ;  /* 0x000000040000795c */ /* 0x000fe20000300000 */
.L_x_2020:
[----:B------:R-:W2:Y:S01]  /*12ec0*/  SYNCS.PHASECHK.TRANS64.TRYWAIT P0, [R10+URZ+0x22860], R24 ;  /* 0x022860180a0075a7 */ /* 0x000ea2000800017f */
[----:B------:R-:W-:Y:S04]  /*12ed0*/  BSSY B1, `(.L_x_2021) ;  /* 0x0000002000017945 */ /* 0x000fe80003800000 */
[----:B--2---:R-:W-:Y:S05]  /*12ee0*/  @!P0 BRA `(.L_x_2022) ;  /* 0x0000003000288947 */ /* 0x004fea0003800000 */
.L_x_2112:
[----:B------:R-:W-:Y:S05]  /*12ef0*/  BSYNC B1 ;  /* 0x0000000000017941 */ /* 0x000fea0003800000 */
.L_x_2021:
        /* <DEDUP_REMOVED lines=26> */
[----:B------:R-:W-:-:S03]  /*130a0*/  IMAD R22, R22, 0x2, R17 ;  /* 0x0000000216167824 */ /* 0x000fc600078e0211 */
[----:B------:R-:W4:Y:S04]  /*130b0*/  SHFL.IDX PT, R3, R23, RZ, 0x181f ;  /* 0x00181fff17037589 */ /* 0x000f2800000e0000 */
[----:B------:R-:W-:Y:S04]  /*130c0*/  SHFL.IDX PT, R4, R23, 0x1, 0x181f ;  /* 0x00381f0017047f89 */ /* 0x000fe800000e0000 */
[----:B------:R-:W-:Y:S04]  /*130d0*/  SHFL.IDX PT, R5, R23, 0x3, 0x181f ;  /* 0x00781f0017057f89 */ /* 0x000fe800000e0000 */
[----:B0-2---:R-:W-:Y:S01]  /*130e0*/  SHFL.IDX PT, R24, R23, 0x4, 0x181f ;  /* 0x00981f0017187f89 */ /* 0x005fe200000e0000 */
[----:B---3--:R-:W-:-:S03]  /*130f0*/  IADD3 R2, P0, R14, R0, RZ ;  /* 0x000000000e027210 */ /* 0x008fc60007f1e0ff */
[----:B------:R-:W0:Y:S02]  /*13100*/  SHFL.IDX PT, R14, R21, 0x1, 0x181f ;  /* 0x00381f00150e7f89 */ /* 0x000e2400000e0000 */
[----:B----4-:R-:W-:-:S05]  /*13110*/  IMAD.X R3, RZ, RZ, R3, P0 ;  /* 0x000000ffff037224 */ /* 0x010fca00000e0603 */
[----:B------:R-:W-:Y:S04]  /*13120*/  LDGSTS.E.BYPASS.LTC128B.128 [R22+0x400], desc[UR46][R2.64], !P5 ;  /* 0x0040000002167fae */ /* 0x000fe8000e901d6e */
[----:B------:R-:W-:Y:S04]  /*13130*/  LDGSTS.E.BYPASS.LTC128B.128 [R22+0x3400], desc[UR46][R2.64+0x80], !P4 ;  /* 0x0340008002167fae */ /* 0x000fe8000e101d6e */
[----:B------:R-:W-:Y:S04]  /*13140*/  LDGSTS.E.BYPASS.LTC128B.128 [R22+0x6400], desc[UR46][R2.64+0x100], !P3 ;  /* 0x0640010002167fae */ /* 0x000fe8000d901d6e */
[----:B------:R2:W-:Y:S01]  /*13150*/  LDGSTS.E.BYPASS.LTC128B.128 [R22+0x9400], desc[UR46][R2.64+0x180], !P1 ;  /* 0x0940018002167fae */ /* 0x0005e2000c901d6e */
[----:B0-----:R-:W-:-:S03]  /*13160*/  IADD3 R8, P0, R14, R0, RZ ;  /* 0x000000000e087210 */ /* 0x001fc60007f1e0ff */
[----:B------:R-:W0:Y:S02]  /*13170*/  SHFL.IDX PT, R14, R21, 0x2, 0x181f ;  /* 0x00581f00150e7f89 */ /* 0x000e2400000e0000 */
[----:B------:R-:W-:Y:S02]  /*13180*/  IMAD.X R9, RZ, RZ, R4, P0 ;  /* 0x000000ffff097224 */ /* 0x000fe400000e0604 */
[----:B------:R-:W3:Y:S04]  /*13190*/  SHFL.IDX PT, R4, R23, 0x2, 0x181f ;  /* 0x00581f0017047f89 */ /* 0x000ee800000e0000 */
[----:B------:R4:W-:Y:S04]  /*131a0*/  LDGSTS.E.BYPASS.LTC128B.128 [R22+0xc00], desc[UR46][R8.64], !P5 ;  /* 0x00c0000008167fae */ /* 0x0009e8000e901d6e */
[----:B------:R4:W-:Y:S04]  /*131b0*/  LDGSTS.E.BYPASS.LTC128B.128 [R22+0x3c00], desc[UR46][R8.64+0x80], !P4 ;  /* 0x03c0008008167fae */ /* 0x0009e8000e101d6e */
[----:B------:R4:W-:Y:S04]  /*131c0*/  LDGSTS.E.BYPASS.LTC128B.128 [R22+0x6c00], desc[UR46][R8.64+0x100], !P3 ;  /* 0x06c0010008167fae */ /* 0x0009e8000d901d6e */
[----:B------:R4:W-:Y:S01]  /*131d0*/  LDGSTS.E.BYPASS.LTC128B.128 [R22+0x9c00], desc[UR46][R8.64+0x180], !P1 ;  /* 0x09c0018008167fae */ /* 0x0009e2000c901d6e */
[----:B0-----:R-:W-:-:S03]  /*131e0*/  IADD3 R6, P0, R14, R0, RZ ;  /* 0x000000000e067210 */ /* 0x001fc60007f1e0ff */
[----:B------:R-:W-:Y:S04]  /*131f0*/  SHFL.IDX PT, R23, R23, 0x5, 0x181f ;  /* 0x00b81f0017177f89 */ /* 0x000fe800000e0000 */
[----:B------:R-:W0:Y:S01]  /*13200*/  SHFL.IDX PT, R14, R21, 0x3, 0x181f ;  /* 0x00781f00150e7f89 */ /* 0x000e2200000e0000 */
[----:B---3--:R-:W-:-:S05]  /*13210*/  IMAD.X R7, RZ, RZ, R4, P0 ;  /* 0x000000ffff077224 */ /* 0x008fca00000e0604 */
[----:B------:R4:W-:Y:S04]  /*13220*/  LDGSTS.E.BYPASS.LTC128B.128 [R22+0x1400], desc[UR46][R6.64], !P5 ;  /* 0x0140000006167fae */ /* 0x0009e8000e901d6e */
[----:B------:R4:W-:Y:S04]  /*13230*/  LDGSTS.E.BYPASS.LTC128B.128 [R22+0x4400], desc[UR46][R6.64+0x80], !P4 ;  /* 0x0440008006167fae */ /* 0x0009e8000e101d6e */
[----:B------:R4:W-:Y:S04]  /*13240*/  LDGSTS.E.BYPASS.LTC128B.128 [R22+0x7400], desc[UR46][R6.64+0x100], !P3 ;  /* 0x0740010006167fae */ /* 0x0009e8000d901d6e */
[----:B------:R4:W-:Y:S01]  /*13250*/  LDGSTS.E.BYPASS.LTC128B.128 [R22+0xa400], desc[UR46][R6.64+0x180], !P1 ;  /* 0x0a40018006167fae */ /* 0x0009e2000c901d6e */
[----:B0-----:R-:W-:-:S03]  /*13260*/  IADD3 R4, P0, R14, R0, RZ ;  /* 0x000000000e047210 */ /* 0x001fc60007f1e0ff */
[----:B------:R-:W2:Y:S02]  /*13270*/  SHFL.IDX PT, R14, R21, 0x4, 0x181f ;  /* 0x00981f00150e7f89 */ /* 0x000ea400000e0000 */
[----:B------:R-:W-:-:S05]  /*13280*/  IMAD.X R5, RZ, RZ, R5, P0 ;  /* 0x000000ffff057224 */ /* 0x000fca00000e0605 */
[----:B------:R4:W-:Y:S04]  /*13290*/  LDGSTS.E.BYPASS.LTC128B.128 [R22+0x1c00], desc[UR46][R4.64], !P5 ;  /* 0x01c0000004167fae */ /* 0x0009e8000e901d6e */
[----:B------:R4:W-:Y:S04]  /*132a0*/  LDGSTS.E.BYPASS.LTC128B.128 [R22+0x4c00], desc[UR46][R4.64+0x80], !P4 ;  /* 0x04c0008004167fae */ /* 0x0009e8000e101d6e */
[----:B------:R4:W-:Y:S04]  /*132b0*/  LDGSTS.E.BYPASS.LTC128B.128 [R22+0x7c00], desc[UR46][R4.64+0x100], !P3 ;  /* 0x07c0010004167fae */ /* 0x0009e8000d901d6e */
[----:B------:R4:W-:Y:S01]  /*132c0*/  LDGSTS.E.BYPASS.LTC128B.128 [R22+0xac00], desc[UR46][R4.64+0x180], !P1 ;  /* 0x0ac0018004167fae */ /* 0x0009e2000c901d6e */
[----:B--2---:R-:W-:-:S03]  /*132d0*/  IADD3 R2, P0, R14, R0, RZ ;  /* 0x000000000e027210 */ /* 0x004fc60007f1e0ff */
[----:B------:R4:W0:Y:S02]  /*132e0*/  SHFL.IDX PT, R14, R21, 0x5, 0x181f ;  /* 0x00b81f00150e7f89 */ /* 0x00082400000e0000 */
[----:B------:R-:W-:-:S05]  /*132f0*/  IMAD.X R3, RZ, RZ, R24, P0 ;  /* 0x000000ffff037224 */ /* 0x000fca00000e0618 */
[----:B------:R4:W-:Y:S04]  /*13300*/  LDGSTS.E.BYPASS.LTC128B.128 [R22+0x2400], desc[UR46][R2.64], !P5 ;  /* 0x0240000002167fae */ /* 0x0009e8000e901d6e */
[----:B------:R4:W-:Y:S04]  /*13310*/  LDGSTS.E.BYPASS.LTC128B.128 [R22+0x5400], desc[UR46][R2.64+0x80], !P4 ;  /* 0x0540008002167fae */ /* 0x0009e8000e101d6e */
[----:B------:R4:W-:Y:S04]  /*13320*/  LDGSTS.E.BYPASS.LTC128B.128 [R22+0x8400], desc[UR46][R2.64+0x100], !P3 ;  /* 0x0840010002167fae */ /* 0x0009e8000d901d6e */
[----:B------:R4:W-:Y:S02]  /*13330*/  LDGSTS.E.BYPASS.LTC128B.128 [R22+0xb400], desc[UR46][R2.64+0x180], !P1 ;  /* 0x0b40018002167fae */ /* 0x0009e4000c901d6e */
.L_x_2126:
[----:B0---4-:R-:W-:-:S05]  /*13340*/  IADD3 R2, P0, R14, R0, RZ ;  /* 0x000000000e027210 */ /* 0x011fca0007f1e0ff */
        /* <DEDUP_REMOVED lines=10> */
.L_x_2024:
        /* <DEDUP_REMOVED lines=11> */
.L_x_2025:
[----:B------:R0:W-:Y:S01]  /*134a0*/  SYNCS.ARRIVE.TRANS64.A1T0 RZ, [R10+URZ+0x22850], RZ ;  /* 0x022850ff0aff79a7 */ /* 0x0001e2000810003f */
[----:B------:R-:W-:Y:S05]  /*134b0*/  @P2 BRA `(.L_x_2026) ;  /* 0xfffffff0009c2947 */ /* 0x000fea000383ffff */
[----:B------:R-:W-:Y:S05]  /*134c0*/  BSYNC B0 ;  /* 0x0000000000007941 */ /* 0x000fea0003800000 */
.L_x_2013:
[----:B------:R-:W2:Y:S01]  /*134d0*/  S2R R2, SR_TID.X ;  /* 0x0000000000027919 */ /* 0x000ea20000002100 */
[----:B------:R-:W-:Y:S01]  /*134e0*/  VIADD R18, R18, 0x1 ;  /* 0x0000000112127836 */ /* 0x000fe20000000000 */
[----:B------:R-:W-:Y:S04]  /*134f0*/  BSSY B0, `(.L_x_2027) ;  /* 0x0000013000007945 */ /* 0x000fe80003800000 */
[----:B------:R-:W-:-:S04]  /*13500*/  ISETP.NE.AND P0, PT, R18, 0x2, PT ;  /* 0x000000021200780c */ /* 0x000fc80003f05270 */
[----:B------:R-:W-:Y:S02]  /*13510*/  SEL R18, R18, RZ, P0 ;  /* 0x000000ff12127207 */ /* 0x000fe40000000000 */
[----:B------:R-:W-:Y:S02]  /*13520*/  SEL R0, RZ, 0x1, P0 ;  /* 0x00000001ff007807 */ /* 0x000fe40000000000 */
[----:B--2---:R-:W-:-:S04]  /*13530*/  LOP3.LUT R2, R2, 0x7f, RZ, 0xc0, !PT ;  /* 0x0000007f02027812 */ /* 0x004fc800078ec0ff */
[----:B------:R-:W-:-:S13]  /*13540*/  ISETP.NE.AND P0, PT, R2, RZ, PT ;  /* 0x000000ff0200720c */ /* 0x000fda0003f05270 */
[----:B------:R-:W-:Y:S05]  /*13550*/  @P0 BRA `(.L_x_2028) ;  /* 0x0000000000300947 */ /* 0x000fea0003800000 */
[----:B------:R-:W2:Y:S01]  /*13560*/  S2R R7, SR_LANEID ;  /* 0x0000000000077919 */ /* 0x000ea20000000000 */
[----:B------:R-:W-:Y:S01]  /*13570*/  VOTEU.ANY UR4, UPT, PT ;  /* 0x0000000000047886 */ /* 0x000fe200038e0100 */
[----:B------:R-:W3:Y:S01]  /*13580*/  LDC.64 R2, c[0x0][0xc80] ;  /* 0x00032000ff027b82 */ /* 0x000ee20000000a00 */
[----:B------:R-:W2:Y:S08]  /*13590*/  FLO.U32 R4, UR4 ;  /* 0x0000000400047d00 */ /* 0x000eb000080e0000 */
[----:B------:R-:W3:Y:S01]  /*135a0*/  POPC R5, UR4 ;  /* 0x0000000400057d09 */ /* 0x000ee20008000000 */
[----:B--2---:R-:W-:-:S13]  /*135b0*/  ISETP.EQ.U32.AND P1, PT, R4, R7, PT ;  /* 0x000000070400720c */ /* 0x004fda0003f22070 */
[----:B---3--:R-:W2:Y:S01]  /*135c0*/  @P1 ATOMG.E.ADD.STRONG.GPU PT, R3, desc[UR46][R2.64], R5 ;  /* 0x00000005020319a8 */ /* 0x008ea200081ee1ee */
[----:B------:R-:W3:Y:S02]  /*135d0*/  S2R R6, SR_LTMASK ;  /* 0x0000000000067919 */ /* 0x000ee40000003900 */
[----:B---3--:R-:W-:-:S04]  /*135e0*/  LOP3.LUT R6, R6, UR4, RZ, 0xc0, !PT ;  /* 0x0000000406067c12 */ /* 0x008fc8000f8ec0ff */
[----:B------:R-:W3:Y:S01]  /*135f0*/  POPC R31, R6 ;  /* 0x00000006001f7309 */ /* 0x000ee20000000000 */
[----:B--2---:R-:W3:Y:S02]  /*13600*/  SHFL.IDX PT, R4, R3, R4, 0x1f ;  /* 0x00001f0403047589 */ /* 0x004ee400000e0000 */
[----:B---3--:R-:W-:-:S07]  /*13610*/  IADD3 R31, R4, UR50, R31 ;  /* 0x00000032041f7c10 */ /* 0x008fce000fffe01f */
.L_x_2028:
[----:B------:R-:W-:Y:S05]  /*13620*/  BSYNC B0 ;  /* 0x0000000000007941 */ /* 0x000fea0003800000 */
.L_x_2027:
[----:B------:R-:W-:-:S07]  /*13630*/  LOP3.LUT R25, R25, R0, RZ, 0x3c, !PT ;  /* 0x0000000019197212 */ /* 0x000fce00078e3cff */
.L_x_1988:
[----:B------:R-:W-:Y:S05]  /*13640*/  BSYNC B7 ;  /* 0x0000000000077941 */ /* 0x000fea0003800000 */
.L_x_1986:
[----:B------:R-:W-:-:S13]  /*13650*/  LOP3.LUT P1, RZ, R16, 0x200, RZ, 0xc0, !PT ;  /* 0x0000020010ff7812 */ /* 0x000fda000782c0ff */
[----:B------:R-:W-:Y:S05]  /*13660*/  @!P1 BRA `(.L_x_2029) ;  /* 0x0000000000249947 */ /* 0x000fea0003800000 */
[----:B------:R-:W-:Y:S05]  /*13670*/  WARPSYNC.ALL ;  /* 0x0000000000007948 */ /* 0x000fea0003800000 */
[----:B------:R-:W2:Y:S08]  /*13680*/  S2UR UR5, SR_CgaCtaId ;  /* 0x00000000000579c3 */ /* 0x000eb00000008800 */
[----:B------:R-:W-:Y:S06]  /*13690*/  BAR.SYNC.DEFER_BLOCKING 0x5, 0x180 ;  /* 0x0146000000007b1d */ /* 0x000fec0000010000 */
[----:B------:R-:W-:-:S02]  /*136a0*/  UMOV UR4, 0x400 ;  /* 0x0000040000047882 */ /* 0x000fc40000000000 */
[----:B--2---:R-:W-:-:S06]  /*136b0*/  ULEA UR4, UR5, UR4, 0x18 ;  /* 0x0000000405047291 */ /* 0x004fcc000f8ec03f */
[----:B------:R-:W-:-:S05]  /*136c0*/  IMAD.U32 R17, RZ, RZ, UR4 ;  /* 0x00000004ff117e24 */ /* 0x000fca000f8e00ff */
[----:B------:R2:W3:Y:S01]  /*136d0*/  LDS R31, [R17+0x228d0] ;  /* 0x0228d000111f7984 */ /* 0x0004e20000000800 */
[----:B------:R-:W-:Y:S06]  /*136e0*/  BAR.ARV 0x4, 0x180 ;  /* 0x0106000000007b1d */ /* 0x000fec0000002000 */
[----:B------:R-:W-:Y:S05]  /*136f0*/  BRA `(.L_x_2030) ;  /* 0x00000000002c7947 */ /* 0x000fea0003800000 */
.L_x_2029:
[----:B------:R-:W-:-:S03]  /*13700*/  UMOV UR4, 0xffffffff ;  /* 0xffffffff00047882 */ /* 0x000fc60000000000 */
[----:B------:R-:W-:Y:S05]  /*13710*/  BRA.DIV UR4, `(.L_x_2031) ;  /* 0x0000002e04f87947 */ /* 0x000fea000b800000 */
[----:B------:R2:W3:Y:S02]  /*13720*/  SHFL.IDX PT, R14, R31, RZ, 0x1f ;  /* 0x00001fff1f0e7589 */ /* 0x0004e400000e0000 */
.L_x_2129:
[----:B------:R-:W4:Y:S01]  /*13730*/  @!P0 S2R R3, SR_CgaCtaId ;  /* 0x0000000000038919 */ /* 0x000f220000008800 */
[----:B------:R-:W-:Y:S05]  /*13740*/  WARPSYNC.ALL ;  /* 0x0000000000007948 */ /* 0x000fea0003800000 */
[----:B------:R-:W-:Y:S01]  /*13750*/  BAR.SYNC.DEFER_BLOCKING 0x4, 0x180 ;  /* 0x0106000000007b1d */ /* 0x000fe20000010000 */
[----:B------:R-:W-:-:S04]  /*13760*/  @!P0 MOV R0, 0x400 ;  /* 0x0000040000008802 */ /* 0x000fc80000000f00 */
[----:B----4-:R-:W-:-:S05]  /*13770*/  @!P0 LEA R17, R3, R0, 0x18 ;  /* 0x0000000003118211 */ /* 0x010fca00078ec0ff */
[----:B------:R2:W-:Y:S02]  /*13780*/  @!P0 STS [R17+0x228d0], R31 ;  /* 0x0228d01f11008388 */ /* 0x0005e40000000800 */
[----:B--23--:R-:W-:Y:S01]  /*13790*/  IMAD.MOV.U32 R31, RZ, RZ, R14 ;  /* 0x000000ffff1f7224 */ /* 0x00cfe200078e000e */
[----:B------:R-:W-:Y:S06]  /*137a0*/  BAR.ARV 0x5, 0x180 ;  /* 0x0146000000007b1d */ /* 0x000fec0000002000 */
.L_x_2030:
[----:B------:R-:W-:Y:S02]  /*137b0*/  ULDC UR4, c[0x0][0xc38] ;  /* 0x00030e0000047ab9 */ /* 0x000fe40000000800 */
[----:B---3--:R-:W-:-:S13]  /*137c0*/  ISETP.GE.AND P0, PT, R31, UR4, PT ;  /* 0x000000041f007c0c */ /* 0x008fda000bf06270 */
[----:B------:R-:W-:Y:S05]  /*137d0*/  @!P0 BRA `(.L_x_2032) ;  /* 0xffffffc400b48947 */ /* 0x000fea000383ffff */
.L_x_1977:
[----:B------:R-:W3:Y:S01]  /*137e0*/  LDL.LU R0, [R1] ;  /* 0x0000000001007983 */ /* 0x000ee20000300800 */
[----:B------:R-:W-:Y:S01]  /*137f0*/  BSSY B0, `(.L_x_2033) ;  /* 0x000000b000007945 */ /* 0x000fe20003800000 */
[----:B------:R-:W4:Y:S01]  /*13800*/  S2R R5, SR_CgaCtaId ;  /* 0x0000000000057919 */ /* 0x000f220000008800 */
[----:B---3--:R-:W-:-:S05]  /*13810*/  VIADD R0, R0, 0x1 ;  /* 0x0000000100007836 */ /* 0x008fca0000000000 */
[----:B------:R-:W-:-:S04]  /*13820*/  LEA.HI R2, R0, R0, RZ, 0x1 ;  /* 0x0000000000027211 */ /* 0x000fc800078f08ff */
[----:B------:R-:W-:Y:S02]  /*13830*/  LOP3.LUT R3, R2, 0xfffffffe, RZ, 0xc0, !PT ;  /* 0xfffffffe02037812 */ /* 0x000fe400078ec0ff */
[----:B------:R-:W-:-:S03]  /*13840*/  MOV R2, 0x400 ;  /* 0x0000040000027802 */ /* 0x000fc60000000f00 */
[----:B------:R-:W-:Y:S01]  /*13850*/  IMAD.IADD R0, R0, 0x1, -R3 ;  /* 0x0000000100007824 */ /* 0x000fe200078e0a03 */
[----:B----4-:R-:W-:-:S04]  /*13860*/  LEA R5, R5, R2, 0x18 ;  /* 0x0000000205057211 */ /* 0x010fc800078ec0ff */
[----:B------:R-:W-:-:S04]  /*13870*/  SHF.L.U32 R0, R0, 0x1f, RZ ;  /* 0x0000001f00007819 */ /* 0x000fc800000006ff */
[----:B------:R-:W3:Y:S02]  /*13880*/  SYNCS.PHASECHK.TRANS64.TRYWAIT P0, [R5+URZ+0x22820], R0 ;  /* 0x02282000050075a7 */ /* 0x000ee4000800017f */
[----:B---3--:R-:W-:Y:S05]  /*13890*/  @!P0 BRA `(.L_x_2034) ;  /* 0x0000002c00c08947 */ /* 0x008fea0003800000 */
.L_x_2130:
[----:B------:R-:W-:Y:S05]  /*138a0*/  BSYNC B0 ;  /* 0x0000000000007941 */ /* 0x000fea0003800000 */
.L_x_2033:
[----:B------:R-:W-:-:S03]  /*138b0*/  UMOV UR4, 0xffffffff ;  /* 0xffffffff00047882 */ /* 0x000fc60000000000 */
[----:B------:R-:W-:Y:S05]  /*138c0*/  BRA.DIV UR4, `(.L_x_2035) ;  /* 0x0000002e04c87947 */ /* 0x000fea000b800000 */
[----:B---3--:R-:W3:Y:S02]  /*138d0*/  S2R R0, SR_TID.X ;  /* 0x0000000000007919 */ /* 0x008ee40000002100 */
[----:B---3--:R-:W-:-:S04]  /*138e0*/  SHF.R.U32.HI R0, RZ, 0x5, R0 ;  /* 0x00000005ff007819 */ /* 0x008fc80000011600 */
[----:B------:R-:W-:-:S05]  /*138f0*/  LOP3.LUT R0, R0, 0x3, RZ, 0xc0, !PT ;  /* 0x0000000300007812 */ /* 0x000fca00078ec0ff */
[----:B------:R3:W4:Y:S02]  /*13900*/  SHFL.IDX PT, R14, R0, RZ, 0x1f ;  /* 0x00001fff000e7589 */ /* 0x00072400000e0000 */
.L_x_2133:
[----:B----4-:R-:W-:Y:S01]  /*13910*/  ISETP.NE.AND P0, PT, R14, RZ, PT ;  /* 0x000000ff0e00720c */ /* 0x010fe20003f05270 */
[----:B------:R-:W-:-:S12]  /*13920*/  BSSY B0, `(.L_x_2036) ;  /* 0x0000024000007945 */ /* 0x000fd80003800000 */
[----:B------:R-:W-:Y:S05]  /*13930*/  @P0 BRA `(.L_x_2037) ;  /* 0x0000000000880947 */ /* 0x000fea0003800000 */
[----:B------:R-:W-:-:S03]  /*13940*/  UMOV UR4, 0xffffffff ;  /* 0xffffffff00047882 */ /* 0x000fc60000000000 */
[----:B------:R-:W-:Y:S05]  /*13950*/  BRA.DIV UR4, `(.L_x_2038) ;  /* 0x0000002e04d87947 */ /* 0x000fea000b800000 */
[----:B------:R-:W-:-:S13]  /*13960*/  ELECT P6, URZ, PT ;  /* 0x00000000003f782f */ /* 0x000fda00038c0000 */
.L_x_2136:
[----:B------:R-:W-:Y:S05]  /*13970*/  @!P6 BRA `(.L_x_2037) ;  /* 0x000000000078e947 */ /* 0x000fea0003800000 */
[----:B------:R-:W-:-:S06]  /*13980*/  ULOP3.LUT UR4, UR39, 0x2, URZ, 0xfc, !UPT ;  /* 0x0000000227047892 */ /* 0x000fcc000f8efc3f */
[----:B---3--:R-:W-:-:S05]  /*13990*/  IMAD.U32 R0, RZ, RZ, UR4 ;  /* 0x00000004ff007e24 */ /* 0x008fca000f8e00ff */
[----:B------:R-:W-:-:S13]  /*139a0*/  ISETP.NE.AND P0, PT, R0, 0x3, PT ;  /* 0x000000030000780c */ /* 0x000fda0003f05270 */
[----:B------:R-:W-:Y:S05]  /*139b0*/  @!P0 BRA `(.L_x_2039) ;  /* 0x0000000000048947 */ /* 0x000fea0003800000 */
[----:B------:R-:W-:Y:S01]  /*139c0*/  BPT.TRAP 0x1 ;  /* 0x000000040000795c */ /* 0x000fe20000300000 */
.L_x_2039:
[C---:B------:R-:W-:Y:S01]  /*139d0*/  IMAD R3, R18.reuse, 0x8, R5 ;  /* 0x0000000812037824 */ /* 0x040fe200078e0205 */
[----:B------:R-:W-:Y:S01]  /*139e0*/  SHF.L.U32 R2, R25, 0x1f, RZ ;  /* 0x0000001f19027819 */ /* 0x000fe200000006ff */
[----:B------:R-:W-:-:S03]  /*139f0*/  VIADD R18, R18, 0x1 ;  /* 0x0000000112127836 */ /* 0x000fc60000000000 */
[----:B------:R-:W3:Y:S02]  /*13a00*/  SYNCS.PHASECHK.TRANS64.TRYWAIT P1, [R3+URZ+0x22840], R2 ;  /* 0x02284002030075a7 */ /* 0x000ee4000802017f */
[----:B------:R-:W-:-:S04]  /*13a10*/  ISETP.NE.AND P2, PT, R18, 0x2, PT ;  /* 0x000000021200780c */ /* 0x000fc80003f45270 */
[----:B------:R-:W-:Y:S01]  /*13a20*/  SEL R0, RZ, 0x1, P2 ;  /* 0x00000001ff007807 */ /* 0x000fe20001000000 */
[----:B---3--:R-:W-:Y:S08]  /*13a30*/  @!P1 BRA `(.L_x_2040) ;  /* 0x0000002c00c09947 */ /* 0x008ff00003800000 */
.L_x_2137:
[----:B------:R-:W-:Y:S02]  /*13a40*/  SEL R18, R18, RZ, P2 ;  /* 0x000000ff12127207 */ /* 0x000fe40001000000 */
[----:B------:R-:W-:Y:S01]  /*13a50*/  LOP3.LUT R0, R25, R0, RZ, 0x3c, !PT ;  /* 0x0000000019007212 */ /* 0x000fe200078e3cff */
[----:B------:R-:W-:Y:S06]  /*13a60*/  @!P0 BRA `(.L_x_2041) ;  /* 0x0000000000048947 */ /* 0x000fec0003800000 */
[----:B------:R-:W-:Y:S01]  /*13a70*/  BPT.TRAP 0x1 ;  /* 0x000000040000795c */ /* 0x000fe20000300000 */
.L_x_2041:
[----:B------:R-:W-:Y:S01]  /*13a80*/  IMAD R5, R18, 0x8, R5 ;  /* 0x0000000812057824 */ /* 0x000fe200078e0205 */
[----:B------:R-:W-:-:S04]  /*13a90*/  SHF.L.U32 R0, R0, 0x1f, RZ ;  /* 0x0000001f00007819 */ /* 0x000fc800000006ff */
[----:B------:R-:W4:Y:S02]  /*13aa0*/  SYNCS.PHASECHK.TRANS64.TRYWAIT P1, [R5+URZ+0x22840], R0 ;  /* 0x02284000050075a7 */ /* 0x000f24000802017f */
[----:B----4-:R-:W-:Y:S05]  /*13ab0*/  @!P1 BRA `(.L_x_2042) ;  /* 0x0000002c00b49947 */ /* 0x010fea0003800000 */
.L_x_2138:
[----:B------:R-:W-:Y:S05]  /*13ac0*/  @!P0 BRA `(.L_x_2043) ;  /* 0x0000000000048947 */ /* 0x000fea0003800000 */
[----:B------:R-:W-:Y:S01]  /*13ad0*/  BPT.TRAP 0x1 ;  /* 0x000000040000795c */ /* 0x000fe20000300000 */
.L_x_2043:
[----:B------:R-:W0:Y:S02]  /*13ae0*/  SYNCS.PHASECHK.TRANS64.TRYWAIT P1, [R3+URZ+0x22860], R2 ;  /* 0x02286002030075a7 */ /* 0x000e24000802017f */
[----:B0-----:R-:W-:Y:S05]  /*13af0*/  @!P1 BRA `(.L_x_2044) ;  /* 0x0000002c00b89947 */ /* 0x001fea0003800000 */
.L_x_2139:
[----:B------:R-:W-:Y:S05]  /*13b00*/  @!P0 BRA `(.L_x_2045) ;  /* 0x0000000000048947 */ /* 0x000fea0003800000 */
[----:B------:R-:W-:Y:S01]  /*13b10*/  BPT.TRAP 0x1 ;  /* 0x000000040000795c */ /* 0x000fe20000300000 */
.L_x_2045:
[----:B------:R0:W0:Y:S02]  /*13b20*/  SYNCS.PHASECHK.TRANS64.TRYWAIT P0, [R5+URZ+0x22860], R0 ;  /* 0x02286000050075a7 */ /* 0x000024000800017f */
[----:B0-----:R-:W-:Y:S05]  /*13b30*/  @!P0 NANOSLEEP.SYNCS 0x989680 ;  /* 0x009896800000895d */ /* 0x001fea0003900000 */
[----:B------:R-:W0:Y:S02]  /*13b40*/  @!P0 SYNCS.PHASECHK.TRANS64 P0, [R5+URZ+0x22860], R0 ;  /* 0x02286000050085a7 */ /* 0x000e24000800007f */
[----:B0-----:R-:W-:Y:S05]  /*13b50*/  @!P0 BRA `(.L_x_2045) ;  /* 0xfffffffc00f08947 */ /* 0x001fea000383ffff */
.L_x_2037:
[----:B------:R-:W-:Y:S05]  /*13b60*/  BSYNC B0 ;  /* 0x0000000000007941 */ /* 0x000fea0003800000 */
.L_x_2036:
[----:B------:R-:W-:Y:S05]  /*13b70*/  EXIT ;  /* 0x000000000000794d */ /* 0x000fea0003800000 */
.L_x_1882:
[----:B0-----:R0:W1:Y:S02]  /*13b80*/  SYNCS.PHASECHK.TRANS64.TRYWAIT P0, [R7+URZ+0x22800], R0 ;  /* 0x02280000070075a7 */ /* 0x001064000800017f */
[----:B-1----:R-:W-:Y:S05]  /*13b90*/  @!P0 NANOSLEEP.SYNCS 0x989680 ;  /* 0x009896800000895d */ /* 0x002fea0003900000 */
[----:B------:R-:W1:Y:S02]  /*13ba0*/  @!P0 SYNCS.PHASECHK.TRANS64 P0, [R7+URZ+0x22800], R0 ;  /* 0x02280000070085a7 */ /* 0x000e64000800007f */
[----:B-1----:R-:W-:Y:S05]  /*13bb0*/  @!P0 BRA `(.L_x_1882) ;  /* 0xfffffffc00f08947 */ /* 0x002fea000383ffff */
[----:B------:R-:W-:Y:S05]  /*13bc0*/  BRA `(.L_x_2046) ;  /* 0xfffffee000147947 */ /* 0x000fea000383ffff */
.L_x_1886:
[----:B-1----:R-:W-:-:S04]  /*13bd0*/  IMAD.U32 R0, RZ, RZ, UR24 ;  /* 0x00000018ff007e24 */ /* 0x002fc8000f8e00ff */
[----:B------:R1:W2:Y:S03]  /*13be0*/  SYNCS.PHASECHK.TRANS64.TRYWAIT P1, [R0+URZ+0x22830], R9 ;  /* 0x02283009000075a7 */ /* 0x0002a6000802017f */
[----:B--2---:R-:W-:Y:S05]  /*13bf0*/  @!P1 NANOSLEEP.SYNCS 0x989680 ;  /* 0x009896800000995d */ /* 0x004fea0003900000 */
[----:B------:R-:W2:Y:S02]  /*13c00*/  @!P1 SYNCS.PHASECHK.TRANS64 P1, [R0+URZ+0x22830], R9 ;  /* 0x02283009000095a7 */ /* 0x000ea4000802007f */
[----:B--2---:R-:W-:Y:S05]  /*13c10*/  @!P1 BRA `(.L_x_1886) ;  /* 0xfffffffc00ec9947 */ /* 0x004fea000383ffff */
[----:B------:R-:W-:Y:S05]  /*13c20*/  BRA `(.L_x_1885) ;  /* 0xfffffee0003c7947 */ /* 0x000fea000383ffff */
.L_x_1899:
[----:B---3--:R-:W-:-:S04]  /*13c30*/  IMAD.U32 R10, RZ, RZ, UR24 ;  /* 0x00000018ff0a7e24 */ /* 0x008fc8000f8e00ff */
[----:B------:R3:W4:Y:S03]  /*13c40*/  SYNCS.PHASECHK.TRANS64.TRYWAIT P1, [R10+URZ+0x22850], R9 ;  /* 0x022850090a0075a7 */ /* 0x000726000802017f */
[----:B----4-:R-:W-:Y:S05]  /*13c50*/  @!P1 NANOSLEEP.SYNCS 0x989680 ;  /* 0x009896800000995d */ /* 0x010fea0003900000 */
[----:B------:R-:W4:Y:S02]  /*13c60*/  @!P1 SYNCS.PHASECHK.TRANS64 P1, [R10+URZ+0x22850], R9 ;  /* 0x022850090a0095a7 */ /* 0x000f24000802007f */
[----:B----4-:R-:W-:Y:S05]  /*13c70*/  @!P1 BRA `(.L_x_1899) ;  /* 0xfffffffc00ec9947 */ /* 0x010fea000383ffff */
[----:B------:R-:W-:Y:S05]  /*13c80*/  BRA `(.L_x_1898) ;  /* 0xffffff0000ec7947 */ /* 0x000fea000383ffff */
.L_x_1908:
[----:B-1----:R-:W-:-:S04]  /*13c90*/  IMAD.U32 R3, RZ, RZ, UR25 ;  /* 0x00000019ff037e24 */ /* 0x002fc8000f8e00ff */
[----:B------:R1:W2:Y:S03]  /*13ca0*/  SYNCS.PHASECHK.TRANS64.TRYWAIT P1, [R3+URZ+0x22830], R8 ;  /* 0x02283008030075a7 */ /* 0x0002a6000802017f */
[----:B--2---:R-:W-:Y:S05]  /*13cb0*/  @!P1 NANOSLEEP.SYNCS 0x989680 ;  /* 0x009896800000995d */ /* 0x004fea0003900000 */
[----:B------:R-:W2:Y:S02]  /*13cc0*/  @!P1 SYNCS.PHASECHK.TRANS64 P1, [R3+URZ+0x22830], R8 ;  /* 0x02283008030095a7 */ /* 0x000ea4000802007f */
[----:B--2---:R-:W-:Y:S05]  /*13cd0*/  @!P1 BRA `(.L_x_1908) ;  /* 0xfffffffc00ec9947 */ /* 0x004fea000383ffff */
[----:B------:R-:W-:Y:S05]  /*13ce0*/  BRA `(.L_x_1907) ;  /* 0xffffff0800987947 */ /* 0x000fea000383ffff */
.L_x_1921:
[----:B--2---:R-:W-:-:S04]  /*13cf0*/  IMAD.U32 R11, RZ, RZ, UR25 ;  /* 0x00000019ff0b7e24 */ /* 0x004fc8000f8e00ff */
[----:B------:R2:W3:Y:S03]  /*13d00*/  SYNCS.PHASECHK.TRANS64.TRYWAIT P1, [R11+URZ+0x22850], R8 ;  /* 0x022850080b0075a7 */ /* 0x0004e6000802017f */
[----:B---3--:R-:W-:Y:S05]  /*13d10*/  @!P1 NANOSLEEP.SYNCS 0x989680 ;  /* 0x009896800000995d */ /* 0x008fea0003900000 */
[----:B------:R-:W3:Y:S02]  /*13d20*/  @!P1 SYNCS.PHASECHK.TRANS64 P1, [R11+URZ+0x22850], R8 ;  /* 0x022850080b0095a7 */ /* 0x000ee4000802007f */
[----:B---3--:R-:W-:Y:S05]  /*13d30*/  @!P1 BRA `(.L_x_1921) ;  /* 0xfffffffc00ec9947 */ /* 0x008fea000383ffff */
[----:B------:R-:W-:Y:S05]  /*13d40*/  BRA `(.L_x_1920) ;  /* 0xffffff3400647947 */ /* 0x000fea000383ffff */
.L_x_1931:
[----:B-1----:R-:W-:-:S04]  /*13d50*/  IMAD.U32 R3, RZ, RZ, UR25 ;  /* 0x00000019ff037e24 */ /* 0x002fc8000f8e00ff */
[----:B------:R1:W2:Y:S03]  /*13d60*/  SYNCS.PHASECHK.TRANS64.TRYWAIT P2, [R3+URZ+0x22830], R6 ;  /* 0x02283006030075a7 */ /* 0x0002a6000804017f */
[----:B--2---:R-:W-:Y:S05]  /*13d70*/  @!P2 NANOSLEEP.SYNCS 0x989680 ;  /* 0x009896800000a95d */ /* 0x004fea0003900000 */
[----:B------:R-:W2:Y:S02]  /*13d80*/  @!P2 SYNCS.PHASECHK.TRANS64 P2, [R3+URZ+0x22830], R6 ;  /* 0x022830060300a5a7 */ /* 0x000ea4000804007f */
[----:B--2---:R-:W-:Y:S05]  /*13d90*/  @!P2 BRA `(.L_x_1931) ;  /* 0xfffffffc00eca947 */ /* 0x004fea000383ffff */
[----:B------:R-:W-:Y:S05]  /*13da0*/  BRA `(.L_x_1930) ;  /* 0xffffff3c00107947 */ /* 0x000fea000383ffff */
.L_x_1936:
[----:B---3--:R-:W-:-:S04]  /*13db0*/  IMAD.U32 R9, RZ, RZ, UR25 ;  /* 0x00000019ff097e24 */ /* 0x008fc8000f8e00ff */
[----:B------:R3:W4:Y:S03]  /*13dc0*/  SYNCS.PHASECHK.TRANS64.TRYWAIT P2, [R9+URZ+0x22850], R6 ;  /* 0x02285006090075a7 */ /* 0x000726000804017f */
[----:B----4-:R-:W-:Y:S05]  /*13dd0*/  @!P2 NANOSLEEP.SYNCS 0x989680 ;  /* 0x009896800000a95d */ /* 0x010fea0003900000 */
[----:B------:R-:W4:Y:S02]  /*13de0*/  @!P2 SYNCS.PHASECHK.TRANS64 P2, [R9+URZ+0x22850], R6 ;  /* 0x022850060900a5a7 */ /* 0x000f24000804007f */
[----:B----4-:R-:W-:Y:S05]  /*13df0*/  @!P2 BRA `(.L_x_1936) ;  /* 0xfffffffc00eca947 */ /* 0x010fea000383ffff */
[----:B------:R-:W-:Y:S05]  /*13e00*/  BRA `(.L_x_1935) ;  /* 0xffffff5400307947 */ /* 0x000fea000383ffff */
.L_x_1943:
[----:B-1----:R-:W-:-:S04]  /*13e10*/  IMAD.U32 R3, RZ, RZ, UR24 ;  /* 0x00000018ff037e24 */ /* 0x002fc8000f8e00ff */
[----:B------:R1:W2:Y:S03]  /*13e20*/  SYNCS.PHASECHK.TRANS64.TRYWAIT P1, [R3+URZ+0x22830], R6 ;  /* 0x02283006030075a7 */ /* 0x0002a6000802017f */
[----:B--2---:R-:W-:Y:S05]  /*13e30*/  @!P1 NANOSLEEP.SYNCS 0x989680 ;  /* 0x009896800000995d */ /* 0x004fea0003900000 */
[----:B------:R-:W2:Y:S02]  /*13e40*/  @!P1 SYNCS.PHASECHK.TRANS64 P1, [R3+URZ+0x22830], R6 ;  /* 0x02283006030095a7 */ /* 0x000ea4000802007f */
[----:B--2---:R-:W-:Y:S05]  /*13e50*/  @!P1 BRA `(.L_x_1943) ;  /* 0xfffffffc00ec9947 */ /* 0x004fea000383ffff */
[----:B------:R-:W-:Y:S05]  /*13e60*/  BRA `(.L_x_1942) ;  /* 0xffffff5800407947 */ /* 0x000fea000383ffff */
.L_x_1956:
[----:B--2---:R-:W-:-:S04]  /*13e70*/  IMAD.U32 R9, RZ, RZ, UR24 ;  /* 0x00000018ff097e24 */ /* 0x004fc8000f8e00ff */
[----:B------:R2:W3:Y:S03]  /*13e80*/  SYNCS.PHASECHK.TRANS64.TRYWAIT P1, [R9+URZ+0x22850], R6 ;  /* 0x02285006090075a7 */ /* 0x0004e6000802017f */
[----:B---3--:R-:W-:Y:S05]  /*13e90*/  @!P1 NANOSLEEP.SYNCS 0x989680 ;  /* 0x009896800000995d */ /* 0x008fea0003900000 */
[----:B------:R-:W3:Y:S02]  /*13ea0*/  @!P1 SYNCS.PHASECHK.TRANS64 P1, [R9+URZ+0x22850], R6 ;  /* 0x02285006090095a7 */ /* 0x000ee4000802007f */
[----:B---3--:R-:W-:Y:S05]  /*13eb0*/  @!P1 BRA `(.L_x_1956) ;  /* 0xfffffffc00ec9947 */ /* 0x008fea000383ffff */
[----:B------:R-:W-:Y:S05]  /*13ec0*/  BRA `(.L_x_1955) ;  /* 0xffffff8400087947 */ /* 0x000fea000383ffff */
.L_x_1994:
[----:B------:R-:W2:Y:S01]  /*13ed0*/  S2R R20, SR_TID.X ;  /* 0x0000000000147919 */ /* 0x000ea20000002100 */
[----:B------:R-:W-:Y:S02]  /*13ee0*/  IMAD.MOV.U32 R12, RZ, RZ, RZ ;  /* 0x000000ffff0c7224 */ /* 0x000fe400078e00ff */
[----:B------:R-:W-:Y:S02]  /*13ef0*/  IMAD.MOV.U32 R11, RZ, RZ, 0x1f ;  /* 0x0000001fff0b7424 */ /* 0x000fe400078e00ff */
[----:B------:R-:W-:Y:S01]  /*13f00*/  IMAD.MOV.U32 R15, RZ, RZ, -0x1 ;  /* 0xffffffffff0f7424 */ /* 0x000fe200078e00ff */
[----:B--2---:R-:W-:-:S04]  /*13f10*/  SHF.R.U32.HI R20, RZ, 0x5, R20 ;  /* 0x00000005ff147819 */ /* 0x004fc80000011614 */
[----:B------:R-:W-:-:S05]  /*13f20*/  LOP3.LUT R20, R20, 0x3, RZ, 0xc0, !PT ;  /* 0x0000000314147812 */ /* 0x000fca00078ec0ff */
[----:B------:R-:W-:-:S07]  /*13f30*/  IMAD.MOV.U32 R13, RZ, RZ, R20 ;  /* 0x000000ffff0d7224 */ /* 0x000fce00078e0014 */
[----:B01---5:R-:W-:Y:S05]  /*13f40*/  WARPSYNC.COLLECTIVE R15, `(.L_x_2047) ;  /* 0x000000000f087348 */ /* 0x023fea0003c00000 */
[----:B------:R2:W3:Y:S02]  /*13f50*/  SHFL.IDX P6, R14, R13, R12, R11 ;  /* 0x0000000c0d0e7389 */ /* 0x0004e400000c000b */
[----:B0123-5:R-:W-:Y:S01]  /*13f60*/  ENDCOLLECTIVE ;  /* 0x000000000000791b */ /* 0x02ffe20003800000 */
.L_x_2047:
[----:B------:R-:W-:Y:S05]  /*13f70*/  BRA `(.L_x_2048) ;  /* 0xffffffcc00387947 */ /* 0x000fea000383ffff */
.L_x_1997:
[----:B0-----:R0:W1:Y:S02]  /*13f80*/  SYNCS.PHASECHK.TRANS64.TRYWAIT P0, [R22+URZ+0x22840], R3 ;  /* 0x02284003160075a7 */ /* 0x001064000800017f */
[----:B-1----:R-:W-:Y:S05]  /*13f90*/  @!P0 NANOSLEEP.SYNCS 0x989680 ;  /* 0x009896800000895d */ /* 0x002fea0003900000 */
[----:B------:R-:W1:Y:S02]  /*13fa0*/  @!P0 SYNCS.PHASECHK.TRANS64 P0, [R22+URZ+0x22840], R3 ;  /* 0x02284003160085a7 */ /* 0x000e64000800007f */
[----:B-1----:R-:W-:Y:S05]  /*13fb0*/  @!P0 BRA `(.L_x_1997) ;  /* 0xfffffffc00f08947 */ /* 0x002fea000383ffff */
[----:B------:R-:W-:Y:S05]  /*13fc0*/  BRA `(.L_x_2049) ;  /* 0xffffffcc00e07947 */ /* 0x000fea000383ffff */
.L_x_1998:
        /* <DEDUP_REMOVED lines=8> */
.L_x_2051:
[----:B------:R-:W-:Y:S05]  /*14050*/  BSYNC B0 ;  /* 0x0000000000007941 */ /* 0x000fea0003800000 */
.L_x_2050:
        /* <DEDUP_REMOVED lines=9> */
.L_x_2052:
[----:B------:R-:W-:Y:S02]  /*140f0*/  IMAD.MOV.U32 R13, RZ, RZ, R5 ;  /* 0x000000ffff0d7224 */ /* 0x000fe400078e0005 */
[----:B------:R-:W-:Y:S01]  /*14100*/  IMAD.MOV.U32 R12, RZ, RZ, 0x1 ;  /* 0x00000001ff0c7424 */ /* 0x000fe200078e00ff */
[----:B------:R-:W-:-:S05]  /*14110*/  @P0 LEA R14, P1, R8, R14, 0x1 ;  /* 0x0000000e080e0211 */ /* 0x000fca00078208ff */
[----:B------:R-:W-:Y:S02]  /*14120*/  @P0 IMAD.X R3, RZ, RZ, R2, P1 ;  /* 0x000000ffff030224 */ /* 0x000fe400008e0602 */
[----:B------:R-:W-:-:S07]  /*14130*/  @P0 IMAD.MOV.U32 R2, RZ, RZ, R14 ;  /* 0x000000ffff020224 */ /* 0x000fce00078e000e */
[----:B------:R-:W-:Y:S05]  /*14140*/  WARPSYNC.COLLECTIVE R15, `(.L_x_2053) ;  /* 0x000000000f087348 */ /* 0x000fea0003c00000 */
[----:B------:R0:W1:Y:S02]  /*14150*/  SHFL.IDX P6, R14, R13, R12, R11 ;  /* 0x0000000c0d0e7389 */ /* 0x00006400000c000b */
[----:B01----:R-:W-:Y:S01]  /*14160*/  ENDCOLLECTIVE ;  /* 0x000000000000791b */ /* 0x003fe20003800000 */
.L_x_2053:
[----:B------:R-:W-:Y:S01]  /*14170*/  @!PT LDS RZ, [RZ] ;  /* 0x00000000fffff984 */ /* 0x000fe20000000800 */
[----:B------:R-:W-:Y:S01]  /*14180*/  @!PT LDS RZ, [RZ] ;  /* 0x00000000fffff984 */ /* 0x000fe20000000800 */
[----:B------:R-:W-:Y:S01]  /*14190*/  @!PT LDS RZ, [RZ] ;  /* 0x00000000fffff984 */ /* 0x000fe20000000800 */
[----:B------:R0:W-:Y:S01]  /*141a0*/  @P0 LDGSTS.E.BYPASS.LTC128B.128 [R7+0x1c400], desc[UR46][R2.64], !P2 ;  /* 0x1c40000002070fae */ /* 0x0001e2000d101d6e */
[----:B------:R-:W-:Y:S01]  /*141b0*/  ISETP.GE.AND P0, PT, R23, 0x11, PT ;  /* 0x000000111700780c */ /* 0x000fe20003f06270 */
[----:B------:R-:W-:-:S12]  /*141c0*/  IMAD.MOV.U32 R13, RZ, RZ, R4 ;  /* 0x000000ffff0d7224 */ /* 0x000fd800078e0004 */
[----:B------:R-:W-:Y:S02]  /*141d0*/  @P0 IMAD R9, R0, 0x2, R17 ;  /* 0x0000000200090824 */ /* 0x000fe400078e0211 */
[----:B0-----:R-:W-:-:S07]  /*141e0*/  IMAD.MOV.U32 R6, RZ, RZ, R14 ;  /* 0x000000ffff067224 */ /* 0x001fce00078e000e */
[----:B------:R-:W-:Y:S05]  /*141f0*/  WARPSYNC.COLLECTIVE R15, `(.L_x_2054) ;  /* 0x000000000f087348 */ /* 0x000fea0003c00000 */
[----:B------:R0:W1:Y:S02]  /*14200*/  SHFL.IDX P6, R14, R13, R12, R11 ;  /* 0x0000000c0d0e7389 */ /* 0x00006400000c000b */
[----:B01----:R-:W-:Y:S01]  /*14210*/  ENDCOLLECTIVE ;  /* 0x000000000000791b */ /* 0x003fe20003800000 */
.L_x_2054:
[----:B------:R-:W-:Y:S02]  /*14220*/  IMAD.MOV.U32 R13, RZ, RZ, R5 ;  /* 0x000000ffff0d7224 */ /* 0x000fe400078e0005 */
[----:B------:R-:W-:Y:S01]  /*14230*/  IMAD.MOV.U32 R12, RZ, RZ, 0x2 ;  /* 0x00000002ff0c7424 */ /* 0x000fe200078e00ff */
[----:B------:R-:W-:-:S13]  /*14240*/  @P0 LEA R2, P1, R8, R14, 0x1 ;  /* 0x0000000e08020211 */ /* 0x000fda00078208ff */
[----:B------:R-:W-:Y:S05]  /*14250*/  WARPSYNC.COLLECTIVE R15, `(.L_x_2055) ;  /* 0x000000000f087348 */ /* 0x000fea0003c00000 */
[----:B------:R0:W1:Y:S02]  /*14260*/  SHFL.IDX P6, R14, R13, R12, R11 ;  /* 0x0000000c0d0e7389 */ /* 0x00006400000c000b */
[----:B01----:R-:W-:Y:S01]  /*14270*/  ENDCOLLECTIVE ;  /* 0x000000000000791b */ /* 0x003fe20003800000 */
.L_x_2055:
[----:B------:R-:W-:-:S05]  /*14280*/  @P0 IMAD.X R3, RZ, RZ, R6, P1 ;  /* 0x000000ffff030224 */ /* 0x000fca00008e0606 */
        /* <DEDUP_REMOVED lines=11> */
.L_x_2056:
[----:B------:R-:W-:Y:S02]  /*14340*/  IMAD.MOV.U32 R13, RZ, RZ, R5 ;  /* 0x000000ffff0d7224 */ /* 0x000fe400078e0005 */
[----:B------:R-:W-:Y:S01]  /*14350*/  IMAD.MOV.U32 R12, RZ, RZ, 0x3 ;  /* 0x00000003ff0c7424 */ /* 0x000fe200078e00ff */
[----:B------:R-:W-:-:S13]  /*14360*/  @P0 LEA R2, P1, R8, R14, 0x1 ;  /* 0x0000000e08020211 */ /* 0x000fda00078208ff */
[----:B------:R-:W-:Y:S05]  /*14370*/  WARPSYNC.COLLECTIVE R15, `(.L_x_2057) ;  /* 0x000000000f087348 */ /* 0x000fea0003c00000 */
[----:B------:R0:W1:Y:S02]  /*14380*/  SHFL.IDX P6, R14, R13, R12, R11 ;  /* 0x0000000c0d0e7389 */ /* 0x00006400000c000b */
[----:B01----:R-:W-:Y:S01]  /*14390*/  ENDCOLLECTIVE ;  /* 0x000000000000791b */ /* 0x003fe20003800000 */
.L_x_2057:
        /* <DEDUP_REMOVED lines=12> */
.L_x_2058:
[----:B------:R-:W-:Y:S02]  /*14460*/  IMAD.MOV.U32 R13, RZ, RZ, R5 ;  /* 0x000000ffff0d7224 */ /* 0x000fe400078e0005 */
[----:B------:R-:W-:Y:S01]  /*14470*/  IMAD.MOV.U32 R12, RZ, RZ, 0x4 ;  /* 0x00000004ff0c7424 */ /* 0x000fe200078e00ff */
[----:B------:R-:W-:-:S13]  /*14480*/  @P0 LEA R2, P1, R8, R14, 0x1 ;  /* 0x0000000e08020211 */ /* 0x000fda00078208ff */
[----:B------:R-:W-:Y:S05]  /*14490*/  WARPSYNC.COLLECTIVE R15, `(.L_x_2059) ;  /* 0x000000000f087348 */ /* 0x000fea0003c00000 */
[----:B------:R0:W1:Y:S02]  /*144a0*/  SHFL.IDX P6, R14, R13, R12, R11 ;  /* 0x0000000c0d0e7389 */ /* 0x00006400000c000b */
[----:B01----:R-:W-:Y:S01]  /*144b0*/  ENDCOLLECTIVE ;  /* 0x000000000000791b */ /* 0x003fe20003800000 */
.L_x_2059:
        /* <DEDUP_REMOVED lines=12> */
.L_x_2060:
[----:B------:R-:W-:Y:S02]  /*14580*/  IMAD.MOV.U32 R13, RZ, RZ, R5 ;  /* 0x000000ffff0d7224 */ /* 0x000fe400078e0005 */
[----:B------:R-:W-:Y:S01]  /*14590*/  IMAD.MOV.U32 R12, RZ, RZ, 0x5 ;  /* 0x00000005ff0c7424 */ /* 0x000fe200078e00ff */
[----:B------:R-:W-:-:S13]  /*145a0*/  @P0 LEA R2, P1, R8, R14, 0x1 ;  /* 0x0000000e08020211 */ /* 0x000fda00078208ff */
[----:B------:R-:W-:Y:S05]  /*145b0*/  WARPSYNC.COLLECTIVE R15, `(.L_x_2061) ;  /* 0x000000000f087348 */ /* 0x000fea0003c00000 */
[----:B------:R0:W1:Y:S02]  /*145c0*/  SHFL.IDX P6, R14, R13, R12, R11 ;  /* 0x0000000c0d0e7389 */ /* 0x00006400000c000b */
[----:B01----:R-:W-:Y:S01]  /*145d0*/  ENDCOLLECTIVE ;  /* 0x000000000000791b */ /* 0x003fe20003800000 */
.L_x_2061:
[----:B------:R-:W-:-:S05]  /*145e0*/  @P0 IMAD.X R3, RZ, RZ, R6, P1 ;  /* 0x000000ffff030224 */ /* 0x000fca00008e0606 */
[----:B------:R-:W-:Y:S01]  /*145f0*/  @!PT LDS RZ, [RZ] ;  /* 0x00000000fffff984 */ /* 0x000fe20000000800 */
[----:B------:R-:W-:Y:S01]  /*14600*/  @!PT LDS RZ, [RZ] ;  /* 0x00000000fffff984 */ /* 0x000fe20000000800 */
[----:B------:R-:W-:Y:S01]  /*14610*/  @!PT LDS RZ, [RZ] ;  /* 0x00000000fffff984 */ /* 0x000fe20000000800 */
[----:B------:R0:W-:Y:S01]  /*14620*/  @P0 LDGSTS.E.BYPASS.LTC128B.128 [R7+0x1e400], desc[UR46][R2.64], !P2 ;  /* 0x1e40000002070fae */ /* 0x0001e2000d101d6e */
[----:B------:R-:W-:Y:S02]  /*14630*/  IMAD.MOV.U32 R13, RZ, RZ, R4 ;  /* 0x000000ffff0d7224 */ /* 0x000fe400078e0004 */
[----:B------:R-:W-:-:S07]  /*14640*/  IMAD.MOV.U32 R5, RZ, RZ, R14 ;  /* 0x000000ffff057224 */ /* 0x000fce00078e000e */
[----:B0-----:R-:W-:Y:S05]  /*14650*/  WARPSYNC.COLLECTIVE R15, `(.L_x_2062) ;  /* 0x000000000f087348 */ /* 0x001fea0003c00000 */
[----:B------:R1:W2:Y:S02]  /*14660*/  SHFL.IDX P6, R14, R13, R12, R11 ;  /* 0x0000000c0d0e7389 */ /* 0x0002a400000c000b */
[----:B012---:R-:W-:Y:S01]  /*14670*/  ENDCOLLECTIVE ;  /* 0x000000000000791b */ /* 0x007fe20003800000 */
.L_x_2062:
[----:B------:R-:W-:Y:S05]  /*14680*/  BRA `(.L_x_2063) ;  /* 0xffffffcc00447947 */ /* 0x000fea000383ffff */
.L_x_2003:
[----:B------:R-:W-:Y:S02]  /*14690*/  IMAD.MOV.U32 R13, RZ, RZ, R5 ;  /* 0x000000ffff0d7224 */ /* 0x000fe400078e0005 */
[----:B------:R-:W-:Y:S02]  /*146a0*/  IMAD.MOV.U32 R12, RZ, RZ, RZ ;  /* 0x000000ffff0c7224 */ /* 0x000fe400078e00ff */
[----:B------:R-:W-:Y:S02]  /*146b0*/  IMAD.MOV.U32 R11, RZ, RZ, 0x181f ;  /* 0x0000181fff0b7424 */ /* 0x000fe400078e00ff */
[----:B------:R-:W-:Y:S02]  /*146c0*/  IMAD.MOV.U32 R15, RZ, RZ, -0x1 ;  /* 0xffffffffff0f7424 */ /* 0x000fe400078e00ff */
[----:B------:R-:W-:-:S07]  /*146d0*/  VIADD R4, R33, UR43 ;  /* 0x0000002b21047c36 */ /* 0x000fce0008000000 */
[----:B-1----:R-:W-:Y:S05]  /*146e0*/  WARPSYNC.COLLECTIVE R15, `(.L_x_2064) ;  /* 0x000000000f087348 */ /* 0x002fea0003c00000 */
[----:B------:R0:W2:Y:S02]  /*146f0*/  SHFL.IDX P6, R14, R13, R12, R11 ;  /* 0x0000000c0d0e7389 */ /* 0x0000a400000c000b */
[----:B012---:R-:W-:Y:S01]  /*14700*/  ENDCOLLECTIVE ;  /* 0x000000000000791b */ /* 0x007fe20003800000 */
.L_x_2064:
[C---:B------:R-:W-:Y:S01]  /*14710*/  VIADD R6, R4.reuse, 0x10 ;  /* 0x0000001004067836 */ /* 0x040fe20000000000 */
[----:B------:R-:W-:Y:S01]  /*14720*/  ISETP.GE.AND P0, PT, R4, UR37, PT ;  /* 0x0000002504007c0c */ /* 0x000fe2000bf06270 */
[----:B------:R-:W-:Y:S02]  /*14730*/  IMAD.MOV.U32 R13, RZ, RZ, R0 ;  /* 0x000000ffff0d7224 */ /* 0x000fe400078e0000 */
[----:B------:R-:W-:-:S10]  /*14740*/  IMAD.MOV.U32 R2, RZ, RZ, R14 ;  /* 0x000000ffff027224 */ /* 0x000fd400078e000e */
[----:B------:R-:W-:Y:S05]  /*14750*/  WARPSYNC.COLLECTIVE R15, `(.L_x_2065) ;  /* 0x000000000f087348 */ /* 0x000fea0003c00000 */
[----:B------:R0:W1:Y:S02]  /*14760*/  SHFL.IDX P6, R14, R13, R12, R11 ;  /* 0x0000000c0d0e7389 */ /* 0x00006400000c000b */
[----:B01----:R-:W-:Y:S01]  /*14770*/  ENDCOLLECTIVE ;  /* 0x000000000000791b */ /* 0x003fe20003800000 */
.L_x_2065:
        /* <DEDUP_REMOVED lines=8> */
.L_x_2066:
        /* <DEDUP_REMOVED lines=10> */
.L_x_2067:
[----:B------:R-:W-:Y:S02]  /*148a0*/  IMAD.MOV.U32 R13, RZ, RZ, R5 ;  /* 0x000000ffff0d7224 */ /* 0x000fe400078e0005 */
[----:B------:R-:W-:Y:S01]  /*148b0*/  IMAD.MOV.U32 R12, RZ, RZ, 0x2 ;  /* 0x00000002ff0c7424 */ /* 0x000fe200078e00ff */
[----:B------:R-:W-:-:S13]  /*148c0*/  @!P0 LEA R2, P1, R8, R14, 0x1 ;  /* 0x0000000e08028211 */ /* 0x000fda00078208ff */
[----:B------:R-:W-:Y:S05]  /*148d0*/  WARPSYNC.COLLECTIVE R15, `(.L_x_2068) ;  /* 0x000000000f087348 */ /* 0x000fea0003c00000 */
[----:B------:R0:W1:Y:S02]  /*148e0*/  SHFL.IDX P6, R14, R13, R12, R11 ;  /* 0x0000000c0d0e7389 */ /* 0x00006400000c000b */
[----:B01----:R-:W-:Y:S01]  /*148f0*/  ENDCOLLECTIVE ;  /* 0x000000000000791b */ /* 0x003fe20003800000 */
.L_x_2068:
        /* <DEDUP_REMOVED lines=12> */
.L_x_2069:
[----:B------:R-:W-:Y:S02]  /*149c0*/  IMAD.MOV.U32 R13, RZ, RZ, R5 ;  /* 0x000000ffff0d7224 */ /* 0x000fe400078e0005 */
[----:B------:R-:W-:Y:S01]  /*149d0*/  IMAD.MOV.U32 R12, RZ, RZ, 0x3 ;  /* 0x00000003ff0c7424 */ /* 0x000fe200078e00ff */
[----:B------:R-:W-:-:S13]  /*149e0*/  @!P0 LEA R2, P1, R8, R14, 0x1 ;  /* 0x0000000e08028211 */ /* 0x000fda00078208ff */
[----:B------:R-:W-:Y:S05]  /*149f0*/  WARPSYNC.COLLECTIVE R15, `(.L_x_2070) ;  /* 0x000000000f087348 */ /* 0x000fea0003c00000 */
[----:B------:R0:W1:Y:S02]  /*14a00*/  SHFL.IDX P6, R14, R13, R12, R11 ;  /* 0x0000000c0d0e7389 */ /* 0x00006400000c000b */
[----:B01----:R-:W-:Y:S01]  /*14a10*/  ENDCOLLECTIVE ;  /* 0x000000000000791b */ /* 0x003fe20003800000 */
.L_x_2070:
        /* <DEDUP_REMOVED lines=12> */
.L_x_2071:
[----:B------:R-:W-:Y:S02]  /*14ae0*/  IMAD.MOV.U32 R13, RZ, RZ, R5 ;  /* 0x000000ffff0d7224 */ /* 0x000fe400078e0005 */
[----:B------:R-:W-:Y:S01]  /*14af0*/  IMAD.MOV.U32 R12, RZ, RZ, 0x4 ;  /* 0x00000004ff0c7424 */ /* 0x000fe200078e00ff */
[----:B------:R-:W-:-:S13]  /*14b00*/  @!P0 LEA R2, P1, R8, R14, 0x1 ;  /* 0x0000000e08028211 */ /* 0x000fda00078208ff */
[----:B------:R-:W-:Y:S05]  /*14b10*/  WARPSYNC.COLLECTIVE R15, `(.L_x_2072) ;  /* 0x000000000f087348 */ /* 0x000fea0003c00000 */
[----:B------:R0:W1:Y:S02]  /*14b20*/  SHFL.IDX P6, R14, R13, R12, R11 ;  /* 0x0000000c0d0e7389 */ /* 0x00006400000c000b */
[----:B01----:R-:W-:Y:S01]  /*14b30*/  ENDCOLLECTIVE ;  /* 0x000000000000791b */ /* 0x003fe20003800000 */
.L_x_2072:
        /* <DEDUP_REMOVED lines=12> */
.L_x_2073:
[----:B------:R-:W-:Y:S02]  /*14c00*/  IMAD.MOV.U32 R13, RZ, RZ, R5 ;  /* 0x000000ffff0d7224 */ /* 0x000fe400078e0005 */
[----:B------:R-:W-:Y:S01]  /*14c10*/  IMAD.MOV.U32 R12, RZ, RZ, 0x5 ;  /* 0x00000005ff0c7424 */ /* 0x000fe200078e00ff */
[----:B------:R-:W-:-:S13]  /*14c20*/  @!P0 LEA R2, P1, R8, R14, 0x1 ;  /* 0x0000000e08028211 */ /* 0x000fda00078208ff */
[----:B------:R-:W-:Y:S05]  /*14c30*/  WARPSYNC.COLLECTIVE R15, `(.L_x_2074) ;  /* 0x000000000f087348 */ /* 0x000fea0003c00000 */
[----:B------:R0:W1:Y:S02]  /*14c40*/  SHFL.IDX P6, R14, R13, R12, R11 ;  /* 0x0000000c0d0e7389 */ /* 0x00006400000c000b */
[----:B01----:R-:W-:Y:S01]  /*14c50*/  ENDCOLLECTIVE ;  /* 0x000000000000791b */ /* 0x003fe20003800000 */
.L_x_2074:
        /* <DEDUP_REMOVED lines=12> */
.L_x_2075:
[----:B------:R-:W-:Y:S02]  /*14d20*/  IMAD.MOV.U32 R13, RZ, RZ, R5 ;  /* 0x000000ffff0d7224 */ /* 0x000fe400078e0005 */
[----:B------:R-:W-:Y:S01]  /*14d30*/  IMAD.MOV.U32 R12, RZ, RZ, 0x6 ;  /* 0x00000006ff0c7424 */ /* 0x000fe200078e00ff */
[----:B------:R-:W-:-:S13]  /*14d40*/  @!P0 LEA R2, P1, R8, R14, 0x1 ;  /* 0x0000000e08028211 */ /* 0x000fda00078208ff */
[----:B------:R-:W-:Y:S05]  /*14d50*/  WARPSYNC.COLLECTIVE R15, `(.L_x_2076) ;  /* 0x000000000f087348 */ /* 0x000fea0003c00000 */
[----:B------:R0:W1:Y:S02]  /*14d60*/  SHFL.IDX P6, R14, R13, R12, R11 ;  /* 0x0000000c0d0e7389 */ /* 0x00006400000c000b */
[----:B01----:R-:W-:Y:S01]  /*14d70*/  ENDCOLLECTIVE ;  /* 0x000000000000791b */ /* 0x003fe20003800000 */
.L_x_2076:
        /* <DEDUP_REMOVED lines=12> */
.L_x_2077:
[----:B------:R-:W-:Y:S02]  /*14e40*/  IMAD.MOV.U32 R13, RZ, RZ, R5 ;  /* 0x000000ffff0d7224 */ /* 0x000fe400078e0005 */
[----:B------:R-:W-:Y:S01]  /*14e50*/  IMAD.MOV.U32 R12, RZ, RZ, 0x7 ;  /* 0x00000007ff0c7424 */ /* 0x000fe200078e00ff */
[----:B------:R-:W-:-:S13]  /*14e60*/  @!P0 LEA R2, P1, R8, R14, 0x1 ;  /* 0x0000000e08028211 */ /* 0x000fda00078208ff */
[----:B------:R-:W-:Y:S05]  /*14e70*/  WARPSYNC.COLLECTIVE R15, `(.L_x_2078) ;  /* 0x000000000f087348 */ /* 0x000fea0003c00000 */
[----:B------:R0:W1:Y:S02]  /*14e80*/  SHFL.IDX P6, R14, R13, R12, R11 ;  /* 0x0000000c0d0e7389 */ /* 0x00006400000c000b */
[----:B01----:R-:W-:Y:S01]  /*14e90*/  ENDCOLLECTIVE ;  /* 0x000000000000791b */ /* 0x003fe20003800000 */
.L_x_2078:
        /* <DEDUP_REMOVED lines=10> */
.L_x_2079:
[----:B------:R-:W-:Y:S05]  /*14f40*/  BRA `(.L_x_2080) ;  /* 0xffffffcc00647947 */ /* 0x000fea000383ffff */
.L_x_2006:
[----:B0-----:R0:W2:Y:S02]  /*14f50*/  SYNCS.PHASECHK.TRANS64.TRYWAIT P0, [R17+URZ+0x22820], R0 ;  /* 0x02282000110075a7 */ /* 0x0010a4000800017f */
[----:B--2---:R-:W-:Y:S05]  /*14f60*/  @!P0 NANOSLEEP.SYNCS 0x989680 ;  /* 0x009896800000895d */ /* 0x004fea0003900000 */
[----:B------:R-:W2:Y:S02]  /*14f70*/  @!P0 SYNCS.PHASECHK.TRANS64 P0, [R17+URZ+0x22820], R0 ;  /* 0x02282000110085a7 */ /* 0x000ea4000800007f */
[----:B--2---:R-:W-:Y:S05]  /*14f80*/  @!P0 BRA `(.L_x_2006) ;  /* 0xfffffffc00f08947 */ /* 0x004fea000383ffff */
[----:B------:R-:W-:Y:S05]  /*14f90*/  BRA `(.L_x_2081) ;  /* 0xffffffcc00c07947 */ /* 0x000fea000383ffff */
.L_x_2009:
[----:B--2---:R2:W3:Y:S02]  /*14fa0*/  SYNCS.PHASECHK.TRANS64.TRYWAIT P0, [R22+URZ+0x22860], R3 ;  /* 0x02286003160075a7 */ /* 0x0044e4000800017f */
[----:B---3--:R-:W-:Y:S05]  /*14fb0*/  @!P0 NANOSLEEP.SYNCS 0x989680 ;  /* 0x009896800000895d */ /* 0x008fea0003900000 */
[----:B------:R-:W3:Y:S02]  /*14fc0*/  @!P0 SYNCS.PHASECHK.TRANS64 P0, [R22+URZ+0x22860], R3 ;  /* 0x02286003160085a7 */ /* 0x000ee4000800007f */
[----:B---3--:R-:W-:Y:S05]  /*14fd0*/  @!P0 BRA `(.L_x_2009) ;  /* 0xfffffffc00f08947 */ /* 0x008fea000383ffff */
[----:B------:R-:W-:Y:S05]  /*14fe0*/  BRA `(.L_x_2082) ;  /* 0xffffffcc00d07947 */ /* 0x000fea000383ffff */
.L_x_2010:
        /* <DEDUP_REMOVED lines=8> */
.L_x_2084:
[----:B------:R-:W-:Y:S05]  /*15070*/  BSYNC B0 ;  /* 0x0000000000007941 */ /* 0x000fea0003800000 */
.L_x_2083:
[----:B------:R0:W5:Y:S01]  /*15080*/  LDL R7, [R1+0x4] ;  /* 0x0000040001077983 */ /* 0x0001620000100800 */
[----:B------:R-:W-:Y:S01]  /*15090*/  IMAD.MOV.U32 R13, RZ, RZ, R5 ;  /* 0x000000ffff0d7224 */ /* 0x000fe200078e0005 */
[----:B------:R-:W-:Y:S01]  /*150a0*/  LOP3.LUT P1, RZ, R35, 0x2, RZ, 0xc0, !PT ;  /* 0x0000000223ff7812 */ /* 0x000fe2000782c0ff */
[----:B------:R-:W-:Y:S01]  /*150b0*/  IMAD.MOV.U32 R12, RZ, RZ, RZ ;  /* 0x000000ffff0c7224 */ /* 0x000fe200078e00ff */
[----:B------:R-:W1:Y:S01]  /*150c0*/  S2R R8, SR_TID.X ;  /* 0x0000000000087919 */ /* 0x000e620000002100 */
[----:B------:R-:W-:Y:S02]  /*150d0*/  IMAD.MOV.U32 R11, RZ, RZ, 0x181f ;  /* 0x0000181fff0b7424 */ /* 0x000fe400078e00ff */
[----:B------:R-:W-:Y:S02]  /*150e0*/  IMAD.MOV.U32 R15, RZ, RZ, -0x1 ;  /* 0xffffffffff0f7424 */ /* 0x000fe400078e00ff */
[----:B------:R-:W-:Y:S02]  /*150f0*/  IMAD.MOV.U32 R3, RZ, RZ, R14 ;  /* 0x000000ffff037224 */ /* 0x000fe400078e000e */
[----:B0-----:R-:W-:-:S07]  /*15100*/  IMAD R4, R4, 0x2, R17 ;  /* 0x0000000204047824 */ /* 0x001fce00078e0211 */
[----:B-1---5:R-:W-:Y:S05]  /*15110*/  WARPSYNC.COLLECTIVE R15, `(.L_x_2085) ;  /* 0x000000000f087348 */ /* 0x022fea0003c00000 */
[----:B------:R0:W2:Y:S02]  /*15120*/  SHFL.IDX P6, R14, R13, R12, R11 ;  /* 0x0000000c0d0e7389 */ /* 0x0000a400000c000b */
[----:B012--5:R-:W-:Y:S01]  /*15130*/  ENDCOLLECTIVE ;  /* 0x000000000000791b */ /* 0x027fe20003800000 */
.L_x_2085:
        /* <DEDUP_REMOVED lines=9> */
.L_x_2086:
[----:B------:R-:W-:Y:S02]  /*151d0*/  IMAD.X R3, RZ, RZ, R3, P0 ;  /* 0x000000ffff037224 */ /* 0x000fe400000e0603 */
[----:B------:R-:W-:Y:S01]  /*151e0*/  IMAD.MOV.U32 R13, RZ, RZ, R5 ;  /* 0x000000ffff0d7224 */ /* 0x000fe200078e0005 */
[----:B------:R-:W-:-:S04]  /*151f0*/  LOP3.LUT P2, RZ, R7, 0x1, RZ, 0xc0, !PT ;  /* 0x0000000107ff7812 */ /* 0x000fc8000784c0ff */
[----:B------:R-:W-:-:S13]  /*15200*/  ISETP.LT.OR P0, PT, R23, 0x1, !P2 ;  /* 0x000000011700780c */ /* 0x000fda0005701670 */
[----:B------:R-:W-:Y:S01]  /*15210*/  @!PT LDS RZ, [RZ] ;  /* 0x00000000fffff984 */ /* 0x000fe20000000800 */
[----:B------:R-:W-:Y:S01]  /*15220*/  @!PT LDS RZ, [RZ] ;  /* 0x00000000fffff984 */ /* 0x000fe20000000800 */
[----:B------:R-:W-:Y:S01]  /*15230*/  @!PT LDS RZ, [RZ] ;  /* 0x00000000fffff984 */ /* 0x000fe20000000800 */
[----:B------:R-:W-:Y:S01]  /*15240*/  LDGSTS.E.BYPASS.LTC128B.128 [R4+0x400], desc[UR46][R2.64], !P0 ;  /* 0x0040000002047fae */ /* 0x000fe2000c101d6e */
[----:B------:R-:W-:-:S13]  /*15250*/  ISETP.LT.OR P0, PT, R23, 0x1, !P1 ;  /* 0x000000011700780c */ /* 0x000fda0004f01670 */
[----:B------:R-:W-:Y:S01]  /*15260*/  LDGSTS.E.BYPASS.LTC128B.128 [R4+0x3400], desc[UR46][R2.64+0x80], !P0 ;  /* 0x0340008002047fae */ /* 0x000fe2000c101d6e */
[----:B------:R-:W-:-:S04]  /*15270*/  LOP3.LUT P0, RZ, R35, 0x4, RZ, 0xc0, !PT ;  /* 0x0000000423ff7812 */ /* 0x000fc8000780c0ff */
        /* <DEDUP_REMOVED lines=8> */
.L_x_2087:
[----:B------:R-:W-:Y:S02]  /*15300*/  IMAD.MOV.U32 R13, RZ, RZ, R6 ;  /* 0x000000ffff0d7224 */ /* 0x000fe400078e0006 */
[----:B------:R-:W-:Y:S01]  /*15310*/  IMAD.MOV.U32 R12, RZ, RZ, 0x2 ;  /* 0x00000002ff0c7424 */ /* 0x000fe200078e00ff */
[----:B------:R-:W-:-:S13]  /*15320*/  IADD3 R2, P3, R14, R0, RZ ;  /* 0x000000000e027210 */ /* 0x000fda0007f7e0ff */
[----:B------:R-:W-:Y:S05]  /*15330*/  WARPSYNC.COLLECTIVE R15, `(.L_x_2088) ;  /* 0x000000000f087348 */ /* 0x000fea0003c00000 */
[----:B------:R0:W1:Y:S02]  /*15340*/  SHFL.IDX P6, R14, R13, R12, R11 ;  /* 0x0000000c0d0e7389 */ /* 0x00006400000c000b */
[----:B01----:R-:W-:Y:S01]  /*15350*/  ENDCOLLECTIVE ;  /* 0x000000000000791b */ /* 0x003fe20003800000 */
.L_x_2088:
[----:B------:R-:W-:Y:S01]  /*15360*/  IMAD.X R3, RZ, RZ, R3, P3 ;  /* 0x000000ffff037224 */ /* 0x000fe200018e0603 */
[----:B------:R-:W-:Y:S01]  /*15370*/  ISETP.LT.OR P3, PT, R23, 0x11, !P2 ;  /* 0x000000111700780c */ /* 0x000fe20005761670 */
        /* <DEDUP_REMOVED lines=15> */
.L_x_2089:
[----:B------:R-:W-:Y:S02]  /*15470*/  IMAD.MOV.U32 R13, RZ, RZ, R6 ;  /* 0x000000ffff0d7224 */ /* 0x000fe400078e0006 */
[----:B------:R-:W-:Y:S01]  /*15480*/  IMAD.MOV.U32 R12, RZ, RZ, 0x3 ;  /* 0x00000003ff0c7424 */ /* 0x000fe200078e00ff */
[----:B------:R-:W-:-:S13]  /*15490*/  IADD3 R2, P3, R14, R0, RZ ;  /* 0x000000000e027210 */ /* 0x000fda0007f7e0ff */
[----:B------:R-:W-:Y:S05]  /*154a0*/  WARPSYNC.COLLECTIVE R15, `(.L_x_2090) ;  /* 0x000000000f087348 */ /* 0x000fea0003c00000 */
[----:B------:R0:W1:Y:S02]  /*154b0*/  SHFL.IDX P6, R14, R13, R12, R11 ;  /* 0x0000000c0d0e7389 */ /* 0x00006400000c000b */
[----:B01----:R-:W-:Y:S01]  /*154c0*/  ENDCOLLECTIVE ;  /* 0x000000000000791b */ /* 0x003fe20003800000 */
.L_x_2090:
        /* <DEDUP_REMOVED lines=17> */
.L_x_2091:
[----:B------:R-:W-:Y:S02]  /*155e0*/  IMAD.MOV.U32 R13, RZ, RZ, R6 ;  /* 0x000000ffff0d7224 */ /* 0x000fe400078e0006 */
[----:B------:R-:W-:Y:S01]  /*155f0*/  IMAD.MOV.U32 R12, RZ, RZ, 0x4 ;  /* 0x00000004ff0c7424 */ /* 0x000fe200078e00ff */
[----:B------:R-:W-:-:S13]  /*15600*/  IADD3 R2, P3, R14, R0, RZ ;  /* 0x000000000e027210 */ /* 0x000fda0007f7e0ff */
[----:B------:R-:W-:Y:S05]  /*15610*/  WARPSYNC.COLLECTIVE R15, `(.L_x_2092) ;  /* 0x000000000f087348 */ /* 0x000fea0003c00000 */
[----:B------:R0:W1:Y:S02]  /*15620*/  SHFL.IDX P6, R14, R13, R12, R11 ;  /* 0x0000000c0d0e7389 */ /* 0x00006400000c000b */
[----:B01----:R-:W-:Y:S01]  /*15630*/  ENDCOLLECTIVE ;  /* 0x000000000000791b */ /* 0x003fe20003800000 */
.L_x_2092:
        /* <DEDUP_REMOVED lines=17> */
.L_x_2093:
[----:B------:R-:W-:Y:S02]  /*15750*/  IMAD.MOV.U32 R13, RZ, RZ, R6 ;  /* 0x000000ffff0d7224 */ /* 0x000fe400078e0006 */
[----:B------:R-:W-:Y:S01]  /*15760*/  IMAD.MOV.U32 R12, RZ, RZ, 0x5 ;  /* 0x00000005ff0c7424 */ /* 0x000fe200078e00ff */
[----:B------:R-:W-:-:S13]  /*15770*/  IADD3 R2, P3, R14, R0, RZ ;  /* 0x000000000e027210 */ /* 0x000fda0007f7e0ff */
[----:B------:R-:W-:Y:S05]  /*15780*/  WARPSYNC.COLLECTIVE R15, `(.L_x_2094) ;  /* 0x000000000f087348 */ /* 0x000fea0003c00000 */
[----:B------:R0:W1:Y:S02]  /*15790*/  SHFL.IDX P6, R14, R13, R12, R11 ;  /* 0x0000000c0d0e7389 */ /* 0x00006400000c000b */
[----:B01----:R-:W-:Y:S01]  /*157a0*/  ENDCOLLECTIVE ;  /* 0x000000000000791b */ /* 0x003fe20003800000 */
.L_x_2094:
[----:B------:R-:W-:Y:S01]  /*157b0*/  IMAD.X R3, RZ, RZ, R3, P3 ;  /* 0x000000ffff037224 */ /* 0x000fe200018e0603 */
[----:B------:R-:W-:Y:S01]  /*157c0*/  ISETP.LT.OR P3, PT, R23, 0x41, !P2 ;  /* 0x000000411700780c */ /* 0x000fe20005761670 */
        /* <DEDUP_REMOVED lines=10> */
.L_x_2095:
        /* <DEDUP_REMOVED lines=9> */
.L_x_2016:
[----:B0-----:R0:W1:Y:S02]  /*15900*/  SYNCS.PHASECHK.TRANS64.TRYWAIT P0, [R10+URZ+0x22840], R24 ;  /* 0x022840180a0075a7 */ /* 0x001064000800017f */
[----:B-1----:R-:W-:Y:S05]  /*15910*/  @!P0 NANOSLEEP.SYNCS 0x989680 ;  /* 0x009896800000895d */ /* 0x002fea0003900000 */
[----:B------:R-:W1:Y:S02]  /*15920*/  @!P0 SYNCS.PHASECHK.TRANS64 P0, [R10+URZ+0x22840], R24 ;  /* 0x022840180a0085a7 */ /* 0x000e64000800007f */
[----:B-1----:R-:W-:Y:S05]  /*15930*/  @!P0 BRA `(.L_x_2016) ;  /* 0xfffffffc00f08947 */ /* 0x002fea000383ffff */
[----:B------:R-:W-:Y:S05]  /*15940*/  BRA `(.L_x_2097) ;  /* 0xffffffd000347947 */ /* 0x000fea000383ffff */
.L_x_2017:
        /* <DEDUP_REMOVED lines=8> */
.L_x_2099:
[----:B------:R-:W-:Y:S05]  /*159d0*/  BSYNC B1 ;  /* 0x0000000000017941 */ /* 0x000fea0003800000 */
.L_x_2098:
        /* <DEDUP_REMOVED lines=9> */
.L_x_2100:
[----:B------:R-:W-:Y:S02]  /*15a70*/  IMAD.MOV.U32 R13, RZ, RZ, R21 ;  /* 0x000000ffff0d7224 */ /* 0x000fe400078e0015 */
[----:B------:R-:W-:Y:S01]  /*15a80*/  IMAD.MOV.U32 R12, RZ, RZ, 0x1 ;  /* 0x00000001ff0c7424 */ /* 0x000fe200078e00ff */
[----:B------:R-:W-:-:S13]  /*15a90*/  IADD3 R2, P0, R14, R0, RZ ;  /* 0x000000000e027210 */ /* 0x000fda0007f1e0ff */
[----:B------:R-:W-:Y:S05]  /*15aa0*/  WARPSYNC.COLLECTIVE R15, `(.L_x_2101) ;  /* 0x000000000f087348 */ /* 0x000fea0003c00000 */
[----:B------:R0:W1:Y:S02]  /*15ab0*/  SHFL.IDX P6, R14, R13, R12, R11 ;  /* 0x0000000c0d0e7389 */ /* 0x00006400000c000b */
[----:B01----:R-:W-:Y:S01]  /*15ac0*/  ENDCOLLECTIVE ;  /* 0x000000000000791b */ /* 0x003fe20003800000 */
.L_x_2101:
        /* <DEDUP_REMOVED lines=10> */
.L_x_2102:
[----:B------:R-:W-:Y:S02]  /*15b70*/  IMAD.MOV.U32 R13, RZ, RZ, R21 ;  /* 0x000000ffff0d7224 */ /* 0x000fe400078e0015 */
[----:B------:R-:W-:Y:S02]  /*15b80*/  IMAD.MOV.U32 R12, RZ, RZ, 0x2 ;  /* 0x00000002ff0c7424 */ /* 0x000fe400078e00ff */
[----:B------:R-:W-:-:S07]  /*15b90*/  IMAD.MOV.U32 R6, RZ, RZ, R14 ;  /* 0x000000ffff067224 */ /* 0x000fce00078e000e */
[----:B------:R-:W-:Y:S05]  /*15ba0*/  WARPSYNC.COLLECTIVE R15, `(.L_x_2103) ;  /* 0x000000000f087348 */ /* 0x000fea0003c00000 */
[----:B------:R0:W1:Y:S02]  /*15bb0*/  SHFL.IDX P6, R14, R13, R12, R11 ;  /* 0x0000000c0d0e7389 */ /* 0x00006400000c000b */
[----:B01----:R-:W-:Y:S01]  /*15bc0*/  ENDCOLLECTIVE ;  /* 0x000000000000791b */ /* 0x003fe20003800000 */
.L_x_2103:
        /* <DEDUP_REMOVED lines=11> */
.L_x_2104:
[----:B------:R-:W-:Y:S02]  /*15c80*/  IMAD.MOV.U32 R13, RZ, RZ, R21 ;  /* 0x000000ffff0d7224 */ /* 0x000fe400078e0015 */
[----:B------:R-:W-:Y:S01]  /*15c90*/  IMAD.MOV.U32 R12, RZ, RZ, 0x3 ;  /* 0x00000003ff0c7424 */ /* 0x000fe200078e00ff */
[----:B------:R-:W-:-:S13]  /*15ca0*/  IADD3 R2, P0, R14, R0, RZ ;  /* 0x000000000e027210 */ /* 0x000fda0007f1e0ff */
[----:B------:R-:W-:Y:S05]  /*15cb0*/  WARPSYNC.COLLECTIVE R15, `(.L_x_2105) ;  /* 0x000000000f087348 */ /* 0x000fea0003c00000 */
[----:B------:R0:W1:Y:S02]  /*15cc0*/  SHFL.IDX P6, R14, R13, R12, R11 ;  /* 0x0000000c0d0e7389 */ /* 0x00006400000c000b */
[----:B01----:R-:W-:Y:S01]  /*15cd0*/  ENDCOLLECTIVE ;  /* 0x000000000000791b */ /* 0x003fe20003800000 */
.L_x_2105:
        /* <DEDUP_REMOVED lines=10> */
.L_x_2106:
[----:B------:R-:W-:Y:S02]  /*15d80*/  IMAD.MOV.U32 R13, RZ, RZ, R21 ;  /* 0x000000ffff0d7224 */ /* 0x000fe400078e0015 */
[----:B------:R-:W-:Y:S01]  /*15d90*/  IMAD.MOV.U32 R12, RZ, RZ, 0x4 ;  /* 0x00000004ff0c7424 */ /* 0x000fe200078e00ff */
[----:B------:R-:W-:-:S13]  /*15da0*/  IADD3 R2, P0, R14, R0, RZ ;  /* 0x000000000e027210 */ /* 0x000fda0007f1e0ff */
[----:B------:R-:W-:Y:S05]  /*15db0*/  WARPSYNC.COLLECTIVE R15, `(.L_x_2107) ;  /* 0x000000000f087348 */ /* 0x000fea0003c00000 */
[----:B------:R0:W1:Y:S02]  /*15dc0*/  SHFL.IDX P6, R14, R13, R12, R11 ;  /* 0x0000000c0d0e7389 */ /* 0x00006400000c000b */
[----:B01----:R-:W-:Y:S01]  /*15dd0*/  ENDCOLLECTIVE ;  /* 0x000000000000791b */ /* 0x003fe20003800000 */
.L_x_2107:
        /* <DEDUP_REMOVED lines=10> */
.L_x_2108:
[----:B------:R-:W-:Y:S02]  /*15e80*/  IMAD.MOV.U32 R13, RZ, RZ, R21 ;  /* 0x000000ffff0d7224 */ /* 0x000fe400078e0015 */
[----:B------:R-:W-:Y:S01]  /*15e90*/  IMAD.MOV.U32 R12, RZ, RZ, 0x5 ;  /* 0x00000005ff0c7424 */ /* 0x000fe200078e00ff */
[----:B------:R-:W-:-:S13]  /*15ea0*/  IADD3 R2, P0, R14, R0, RZ ;  /* 0x000000000e027210 */ /* 0x000fda0007f1e0ff */
[----:B------:R-:W-:Y:S05]  /*15eb0*/  WARPSYNC.COLLECTIVE R15, `(.L_x_2109) ;  /* 0x000000000f087348 */ /* 0x000fea0003c00000 */
[----:B------:R0:W1:Y:S02]  /*15ec0*/  SHFL.IDX P6, R14, R13, R12, R11 ;  /* 0x0000000c0d0e7389 */ /* 0x00006400000c000b */
[----:B01----:R-:W-:Y:S01]  /*15ed0*/  ENDCOLLECTIVE ;  /* 0x000000000000791b */ /* 0x003fe20003800000 */
.L_x_2109:
        /* <DEDUP_REMOVED lines=10> */
.L_x_2110:
[----:B------:R-:W-:Y:S05]  /*15f80*/  BRA `(.L_x_2111) ;  /* 0xffffffcc00747947 */ /* 0x000fea000383ffff */
.L_x_2022:
[----:B--2---:R2:W3:Y:S02]  /*15f90*/  SYNCS.PHASECHK.TRANS64.TRYWAIT P0, [R10+URZ+0x22860], R24 ;  /* 0x022860180a0075a7 */ /* 0x0044e4000800017f */
[----:B---3--:R-:W-:Y:S05]  /*15fa0*/  @!P0 NANOSLEEP.SYNCS 0x989680 ;  /* 0x009896800000895d */ /* 0x008fea0003900000 */
[----:B------:R-:W3:Y:S02]  /*15fb0*/  @!P0 SYNCS.PHASECHK.TRANS64 P0, [R10+URZ+0x22860], R24 ;  /* 0x022860180a0085a7 */ /* 0x000ee4000800007f */
[----:B---3--:R-:W-:Y:S05]  /*15fc0*/  @!P0 BRA `(.L_x_2022) ;  /* 0xfffffffc00f08947 */ /* 0x008fea000383ffff */
[----:B------:R-:W-:Y:S05]  /*15fd0*/  BRA `(.L_x_2112) ;  /* 0xffffffcc00c47947 */ /* 0x000fea000383ffff */
.L_x_2023:
        /* <DEDUP_REMOVED lines=8> */
.L_x_2114:
[----:B------:R-:W-:Y:S05]  /*16060*/  BSYNC B1 ;  /* 0x0000000000017941 */ /* 0x000fea0003800000 */
.L_x_2113:
        /* <DEDUP_REMOVED lines=9> */
.L_x_2115:
[----:B------:R-:W-:Y:S02]  /*16100*/  IMAD.MOV.U32 R13, RZ, RZ, R23 ;  /* 0x000000ffff0d7224 */ /* 0x000fe400078e0017 */
[----:B------:R-:W-:Y:S01]  /*16110*/  IMAD.MOV.U32 R12, RZ, RZ, 0x1 ;  /* 0x00000001ff0c7424 */ /* 0x000fe200078e00ff */
[----:B------:R-:W-:-:S13]  /*16120*/  IADD3 R2, P0, R14, R0, RZ ;  /* 0x000000000e027210 */ /* 0x000fda0007f1e0ff */
[----:B------:R-:W-:Y:S05]  /*16130*/  WARPSYNC.COLLECTIVE R15, `(.L_x_2116) ;  /* 0x000000000f087348 */ /* 0x000fea0003c00000 */
[----:B------:R0:W1:Y:S02]  /*16140*/  SHFL.IDX P6, R14, R13, R12, R11 ;  /* 0x0000000c0d0e7389 */ /* 0x00006400000c000b */
[----:B01----:R-:W-:Y:S01]  /*16150*/  ENDCOLLECTIVE ;  /* 0x000000000000791b */ /* 0x003fe20003800000 */
.L_x_2116:
        /* <DEDUP_REMOVED lines=13> */
.L_x_2117:
[----:B------:R-:W-:Y:S02]  /*16230*/  IMAD.MOV.U32 R13, RZ, RZ, R23 ;  /* 0x000000ffff0d7224 */ /* 0x000fe400078e0017 */
[----:B------:R-:W-:Y:S01]  /*16240*/  IMAD.MOV.U32 R12, RZ, RZ, 0x2 ;  /* 0x00000002ff0c7424 */ /* 0x000fe200078e00ff */
[----:B------:R-:W-:-:S13]  /*16250*/  IADD3 R2, P0, R14, R0, RZ ;  /* 0x000000000e027210 */ /* 0x000fda0007f1e0ff */
[----:B------:R-:W-:Y:S05]  /*16260*/  WARPSYNC.COLLECTIVE R15, `(.L_x_2118) ;  /* 0x000000000f087348 */ /* 0x000fea0003c00000 */
[----:B------:R0:W1:Y:S02]  /*16270*/  SHFL.IDX P6, R14, R13, R12, R11 ;  /* 0x0000000c0d0e7389 */ /* 0x00006400000c000b */
[----:B01----:R-:W-:Y:S01]  /*16280*/  ENDCOLLECTIVE ;  /* 0x000000000000791b */ /* 0x003fe20003800000 */
.L_x_2118:
        /* <DEDUP_REMOVED lines=13> */
.L_x_2119:
[----:B------:R-:W-:Y:S02]  /*16360*/  IMAD.MOV.U32 R13, RZ, RZ, R23 ;  /* 0x000000ffff0d7224 */ /* 0x000fe400078e0017 */
[----:B------:R-:W-:Y:S01]  /*16370*/  IMAD.MOV.U32 R12, RZ, RZ, 0x3 ;  /* 0x00000003ff0c7424 */ /* 0x000fe200078e00ff */
[----:B------:R-:W-:-:S13]  /*16380*/  IADD3 R2, P0, R14, R0, RZ ;  /* 0x000000000e027210 */ /* 0x000fda0007f1e0ff */
[----:B------:R-:W-:Y:S05]  /*16390*/  WARPSYNC.COLLECTIVE R15, `(.L_x_2120) ;  /* 0x000000000f087348 */ /* 0x000fea0003c00000 */
[----:B------:R0:W1:Y:S02]  /*163a0*/  SHFL.IDX P6, R14, R13, R12, R11 ;  /* 0x0000000c0d0e7389 */ /* 0x00006400000c000b */
[----:B01----:R-:W-:Y:S01]  /*163b0*/  ENDCOLLECTIVE ;  /* 0x000000000000791b */ /* 0x003fe20003800000 */
.L_x_2120:
        /* <DEDUP_REMOVED lines=13> */
.L_x_2121:
[----:B------:R-:W-:Y:S02]  /*16490*/  IMAD.MOV.U32 R13, RZ, RZ, R23 ;  /* 0x000000ffff0d7224 */ /* 0x000fe400078e0017 */
[----:B------:R-:W-:Y:S01]  /*164a0*/  IMAD.MOV.U32 R12, RZ, RZ, 0x4 ;  /* 0x00000004ff0c7424 */ /* 0x000fe200078e00ff */
[----:B------:R-:W-:-:S13]  /*164b0*/  IADD3 R2, P0, R14, R0, RZ ;  /* 0x000000000e027210 */ /* 0x000fda0007f1e0ff */
[----:B------:R-:W-:Y:S05]  /*164c0*/  WARPSYNC.COLLECTIVE R15, `(.L_x_2122) ;  /* 0x000000000f087348 */ /* 0x000fea0003c00000 */
[----:B------:R0:W1:Y:S02]  /*164d0*/  SHFL.IDX P6, R14, R13, R12, R11 ;  /* 0x0000000c0d0e7389 */ /* 0x00006400000c000b */
[----:B01----:R-:W-:Y:S01]  /*164e0*/  ENDCOLLECTIVE ;  /* 0x000000000000791b */ /* 0x003fe20003800000 */
.L_x_2122:
        /* <DEDUP_REMOVED lines=13> */
.L_x_2123:
[----:B------:R-:W-:Y:S02]  /*165c0*/  IMAD.MOV.U32 R13, RZ, RZ, R23 ;  /* 0x000000ffff0d7224 */ /* 0x000fe400078e0017 */
[----:B------:R-:W-:Y:S01]  /*165d0*/  IMAD.MOV.U32 R12, RZ, RZ, 0x5 ;  /* 0x00000005ff0c7424 */ /* 0x000fe200078e00ff */
[----:B------:R-:W-:-:S13]  /*165e0*/  IADD3 R2, P0, R14, R0, RZ ;  /* 0x000000000e027210 */ /* 0x000fda0007f1e0ff */
[----:B------:R-:W-:Y:S05]  /*165f0*/  WARPSYNC.COLLECTIVE R15, `(.L_x_2124) ;  /* 0x000000000f087348 */ /* 0x000fea0003c00000 */
[----:B------:R0:W1:Y:S02]  /*16600*/  SHFL.IDX P6, R14, R13, R12, R11 ;  /* 0x0000000c0d0e7389 */ /* 0x00006400000c000b */
[----:B01----:R-:W-:Y:S01]  /*16610*/  ENDCOLLECTIVE ;  /* 0x000000000000791b */ /* 0x003fe20003800000 */
.L_x_2124:
        /* <DEDUP_REMOVED lines=13> */
.L_x_2125:
[----:B------:R-:W-:Y:S05]  /*166f0*/  BRA `(.L_x_2126) ;  /* 0xffffffcc00107947 */ /* 0x000fea000383ffff */
.L_x_2031:
[----:B------:R-:W-:Y:S01]  /*16700*/  BSSY B0, `(.L_x_2127) ;  /* 0x0000008000007945 */ /* 0x000fe20003800000 */
[----:B------:R-:W-:Y:S02]  /*16710*/  IMAD.MOV.U32 R13, RZ, RZ, R31 ;  /* 0x000000ffff0d7224 */ /* 0x000fe400078e001f */
[----:B------:R-:W-:Y:S02]  /*16720*/  IMAD.MOV.U32 R12, RZ, RZ, RZ ;  /* 0x000000ffff0c7224 */ /* 0x000fe400078e00ff */
[----:B------:R-:W-:Y:S02]  /*16730*/  IMAD.MOV.U32 R11, RZ, RZ, 0x1f ;  /* 0x0000001fff0b7424 */ /* 0x000fe400078e00ff */
[----:B------:R-:W-:-:S07]  /*16740*/  IMAD.MOV.U32 R15, RZ, RZ, -0x1 ;  /* 0xffffffffff0f7424 */ /* 0x000fce00078e00ff */
[----:B01---5:R-:W-:Y:S05]  /*16750*/  WARPSYNC.COLLECTIVE R15, `(.L_x_2128) ;  /* 0x000000000f087348 */ /* 0x023fea0003c00000 */
[----:B------:R2:W3:Y:S02]  /*16760*/  SHFL.IDX P6, R14, R13, R12, R11 ;  /* 0x0000000c0d0e7389 */ /* 0x0004e400000c000b */
[----:B0123-5:R-:W-:Y:S01]  /*16770*/  ENDCOLLECTIVE ;  /* 0x000000000000791b */ /* 0x02ffe20003800000 */
.L_x_2128:
[----:B------:R-:W-:Y:S05]  /*16780*/  BSYNC B0 ;  /* 0x0000000000007941 */ /* 0x000fea0003800000 */
.L_x_2127:
[----:B------:R-:W-:Y:S05]  /*16790*/  BRA `(.L_x_2129) ;  /* 0xffffffcc00e47947 */ /* 0x000fea000383ffff */
.L_x_2034:
[----:B---3--:R3:W4:Y:S02]  /*167a0*/  SYNCS.PHASECHK.TRANS64.TRYWAIT P0, [R5+URZ+0x22820], R0 ;  /* 0x02282000050075a7 */ /* 0x008724000800017f */
[----:B----4-:R-:W-:Y:S05]  /*167b0*/  @!P0 NANOSLEEP.SYNCS 0x989680 ;  /* 0x009896800000895d */ /* 0x010fea0003900000 */
[----:B------:R-:W4:Y:S02]  /*167c0*/  @!P0 SYNCS.PHASECHK.TRANS64 P0, [R5+URZ+0x22820], R0 ;  /* 0x02282000050085a7 */ /* 0x000f24000800007f */
[----:B----4-:R-:W-:Y:S05]  /*167d0*/  @!P0 BRA `(.L_x_2034) ;  /* 0xfffffffc00f08947 */ /* 0x010fea000383ffff */
[----:B------:R-:W-:Y:S05]  /*167e0*/  BRA `(.L_x_2130) ;  /* 0xffffffd0002c7947 */ /* 0x000fea000383ffff */
.L_x_2035:
        /* <DEDUP_REMOVED lines=8> */
[----:B0123-5:R-:W-:Y:S05]  /*16870*/  WARPSYNC.COLLECTIVE R15, `(.L_x_2132) ;  /* 0x000000000f087348 */ /* 0x02ffea0003c00000 */
[----:B------:R4:W0:Y:S02]  /*16880*/  SHFL.IDX P6, R14, R13, R12, R11 ;  /* 0x0000000c0d0e7389 */ /* 0x00082400000c000b */
[----:B012345:R-:W-:Y:S01]  /*16890*/  ENDCOLLECTIVE ;  /* 0x000000000000791b */ /* 0x03ffe20003800000 */
.L_x_2132:
[----:B------:R-:W-:Y:S05]  /*168a0*/  BSYNC B0 ;  /* 0x0000000000007941 */ /* 0x000fea0003800000 */
.L_x_2131:
[----:B------:R-:W-:Y:S05]  /*168b0*/  BRA `(.L_x_2133) ;  /* 0xffffffd000147947 */ /* 0x000fea000383ffff */
.L_x_2038:
[----:B------:R-:W-:Y:S01]  /*168c0*/  BSSY B1, `(.L_x_2134) ;  /* 0x0000006000017945 */ /* 0x000fe20003800000 */
[----:B------:R-:W-:-:S07]  /*168d0*/  IMAD.MOV.U32 R15, RZ, RZ, -0x1 ;  /* 0xffffffffff0f7424 */ /* 0x000fce00078e00ff */
[----:B0123-5:R-:W-:Y:S05]  /*168e0*/  WARPSYNC.COLLECTIVE R15, `(.L_x_2135) ;  /* 0x000000000f0c7348 */ /* 0x02ffea0003c00000 */
[----:B------:R-:W-:Y:S02]  /*168f0*/  ELECT P6, UR62, PT ;  /* 0x00000000003e782f */ /* 0x000fe400038c0000 */
[----:B------:R-:W-:Y:S01]  /*16900*/  MOV R14, UR62 ;  /* 0x0000003e000e7c02 */ /* 0x000fe20008000f00 */
[----:B0123-5:R-:W-:Y:S10]  /*16910*/  ENDCOLLECTIVE ;  /* 0x000000000000791b */ /* 0x02fff40003800000 */
.L_x_2135:
[----:B------:R-:W-:Y:S05]  /*16920*/  BSYNC B1 ;  /* 0x0000000000017941 */ /* 0x000fea0003800000 */
.L_x_2134:
[----:B------:R-:W-:Y:S05]  /*16930*/  BRA `(.L_x_2136) ;  /* 0xffffffd0000c7947 */ /* 0x000fea000383ffff */
.L_x_2040:
[----:B---3--:R3:W4:Y:S02]  /*16940*/  SYNCS.PHASECHK.TRANS64.TRYWAIT P1, [R3+URZ+0x22840], R2 ;  /* 0x02284002030075a7 */ /* 0x008724000802017f */
[----:B----4-:R-:W-:Y:S05]  /*16950*/  @!P1 NANOSLEEP.SYNCS 0x989680 ;  /* 0x009896800000995d */ /* 0x010fea0003900000 */
[----:B------:R-:W4:Y:S02]  /*16960*/  @!P1 SYNCS.PHASECHK.TRANS64 P1, [R3+URZ+0x22840], R2 ;  /* 0x02284002030095a7 */ /* 0x000f24000802007f */
[----:B----4-:R-:W-:Y:S05]  /*16970*/  @!P1 BRA `(.L_x_2040) ;  /* 0xfffffffc00f09947 */ /* 0x010fea000383ffff */
[----:B------:R-:W-:Y:S05]  /*16980*/  BRA `(.L_x_2137) ;  /* 0xffffffd0002c7947 */ /* 0x000fea000383ffff */
.L_x_2042:
[----:B----4-:R4:W0:Y:S02]  /*16990*/  SYNCS.PHASECHK.TRANS64.TRYWAIT P1, [R5+URZ+0x22840], R0 ;  /* 0x02284000050075a7 */ /* 0x010824000802017f */
[----:B0-----:R-:W-:Y:S05]  /*169a0*/  @!P1 NANOSLEEP.SYNCS 0x989680 ;  /* 0x009896800000995d */ /* 0x001fea0003900000 */
[----:B------:R-:W0:Y:S02]  /*169b0*/  @!P1 SYNCS.PHASECHK.TRANS64 P1, [R5+URZ+0x22840], R0 ;  /* 0x02284000050095a7 */ /* 0x000e24000802007f */
[----:B0-----:R-:W-:Y:S05]  /*169c0*/  @!P1 BRA `(.L_x_2042) ;  /* 0xfffffffc00f09947 */ /* 0x001fea000383ffff */
[----:B------:R-:W-:Y:S05]  /*169d0*/  BRA `(.L_x_2138) ;  /* 0xffffffd000387947 */ /* 0x000fea000383ffff */
.L_x_2044:
[----:B------:R0:W0:Y:S02]  /*169e0*/  SYNCS.PHASECHK.TRANS64.TRYWAIT P1, [R3+URZ+0x22860], R2 ;  /* 0x02286002030075a7 */ /* 0x000024000802017f */
[----:B0-----:R-:W-:Y:S05]  /*169f0*/  @!P1 NANOSLEEP.SYNCS 0x989680 ;  /* 0x009896800000995d */ /* 0x001fea0003900000 */
[----:B------:R-:W0:Y:S02]  /*16a00*/  @!P1 SYNCS.PHASECHK.TRANS64 P1, [R3+URZ+0x22860], R2 ;  /* 0x02286002030095a7 */ /* 0x000e24000802007f */
[----:B0-----:R-:W-:Y:S05]  /*16a10*/  @!P1 BRA `(.L_x_2044) ;  /* 0xfffffffc00f09947 */ /* 0x001fea000383ffff */
[----:B------:R-:W-:Y:S05]  /*16a20*/  BRA `(.L_x_2139) ;  /* 0xffffffd000347947 */ /* 0x000fea000383ffff */
.L_x_2140:
        /* <DEDUP_REMOVED lines=13> */
.L_x_6454:


//--------------------- .text._ZN7cutlass13device_kernelIN5flash11enable_sm90INS1_16FlashAttnFwdSm90INS1_25CollectiveMainloopFwdSm90ILi2EN4cute5tupleIJNS5_1CILi1EEES8_S8_EEENS6_IJNS7_ILi128EEENS7_ILi96EEENS7_ILi64EEEEEELi256ENS_10bfloat16_tEfNS_4arch4Sm90ELb0ELb1ELb0ELb0ELb1ELb0ELb1ELb1ELb0ELb1ELb0ELb0EEENS1_21CollectiveEpilogueFwdINS6_IJSA_NS7_ILi256EEESB_EEES9_SE_SG_Li256ELb0ELb1ELb0ELb0EEENS1_30DynamicPersistentTileSchedulerILi256ELi128ELb0ELb1ELb1EEEEEEEEEvNT_6ParamsE --------------------------
	.section	.text._ZN7cutlass13device_kernelIN5flash11enable_sm90INS1_16FlashAttnFwdSm90INS1_25CollectiveMainloopFwdSm90ILi2EN4cute5tupleIJNS5_1CILi1EEES8_S8_EEENS6_IJNS7_ILi128EEENS7_ILi96EEENS7_ILi64EEEEEELi256ENS_10bfloat16_tEfNS_4arch4Sm90ELb0ELb1ELb0ELb0ELb1ELb0ELb1ELb1ELb0ELb1ELb0ELb0EEENS1_21CollectiveEpilogueFwdINS6_IJSA_NS7_ILi256EEESB_EEES9_SE_SG_Li256ELb0ELb1ELb0ELb0EEENS1_30DynamicPersistentTileSchedulerILi256ELi128ELb0ELb1ELb1EEEEEEEEEvNT_6ParamsE,"ax",@progbits
	.align	128
.text._ZN7cutlass13device_kernelIN5flash11enable_sm90INS1_16FlashAttnFwdSm90INS1_25CollectiveMainloopFwdSm90ILi2EN4cute5tupleIJNS5_1CILi1EEES8_S8_EEENS6_IJNS7_ILi128EEENS7_ILi96EEENS7_ILi64EEEEEELi256ENS_10bfloat16_tEfNS_4arch4Sm90ELb0ELb1ELb0ELb0ELb1ELb0ELb1ELb1ELb0ELb1ELb0ELb0EEENS1_21CollectiveEpilogueFwdINS6_IJSA_NS7_ILi256EEESB_EEES9_SE_SG_Li256ELb0ELb1ELb0ELb0EEENS1_30DynamicPersistentTileSchedulerILi256ELi128ELb0ELb1ELb1EEEEEEEEEvNT_6ParamsE:
        .type           _ZN7cutlass13device_kernelIN5flash11enable_sm90INS1_16FlashAttnFwdSm90INS1_25CollectiveMainloopFwdSm90ILi2EN4cute5tupleIJNS5_1CILi1EEES8_S8_EEENS6_IJNS7_ILi128EEENS7_ILi96EEENS7_ILi64EEEEEELi256ENS_10bfloat16_tEfNS_4arch4Sm90ELb0ELb1ELb0ELb0ELb1ELb0ELb1ELb1ELb0ELb1ELb0ELb0EEENS1_21CollectiveEpilogueFwdINS6_IJSA_NS7_ILi256EEESB_EEES9_SE_SG_Li256ELb0ELb1ELb0ELb0EEENS1_30DynamicPersistentTileSchedulerILi256ELi128ELb0ELb1ELb1EEEEEEEEEvNT_6ParamsE,@function
        .size           _ZN7cutlass13device_kernelIN5flash11enable_sm90INS1_16FlashAttnFwdSm90INS1_25CollectiveMainloopFwdSm90ILi2EN4cute5tupleIJNS5_1CILi1EEES8_S8_EEENS6_IJNS7_ILi128EEENS7_ILi96EEENS7_ILi64EEEEEELi256ENS_10bfloat16_tEfNS_4arch4Sm90ELb0ELb1ELb0ELb0ELb1ELb0ELb1ELb1ELb0ELb1ELb0ELb0EEENS1_21CollectiveEpilogueFwdINS6_IJSA_NS7_ILi256EEESB_EEES9_SE_SG_Li256ELb0ELb1ELb0ELb0EEENS1_30DynamicPersistentTileSchedulerILi256ELi128ELb0ELb1ELb1EEEEEEEEEvNT_6ParamsE,(.L_x_6455 - _ZN7cutlass13device_kernelIN5flash11enable_sm90INS1_16FlashAttnFwdSm90INS1_25CollectiveMainloopFwdSm90ILi2EN4cute5tupleIJNS5_1CILi1EEES8_S8_EEENS6_IJNS7_ILi128EEENS7_ILi96EEENS7_ILi64EEEEEELi256ENS_10bfloat16_tEfNS_4arch4Sm90ELb0ELb1ELb0ELb0ELb1ELb0ELb1ELb1ELb0ELb1ELb0ELb0EEENS1_21CollectiveEpilogueFwdINS6_IJSA_NS7_ILi256EEESB_EEES9_SE_SG_Li256ELb0ELb1ELb0ELb0EEENS1_30DynamicPersistentTileSchedulerILi256ELi128ELb0ELb1ELb1EEEEEEEEEvNT_6ParamsE)
        .other          _ZN7cutlass13device_kernelIN5flash11enable_sm90INS1_16FlashAttnFwdSm90INS1_25CollectiveMainloopFwdSm90ILi2EN4cute5tupleIJNS5_1CILi1EEES8_S8_EEENS6_IJNS7_ILi128EEENS7_ILi96EEENS7_ILi64EEEEEELi256ENS_10bfloat16_tEfNS_4arch4Sm90ELb0ELb1ELb0ELb0ELb1ELb0ELb1ELb1ELb0ELb1ELb0ELb0EEENS1_21CollectiveEpilogueFwdINS6_IJSA_NS7_ILi256EEESB_EEES9_SE_SG_Li256ELb0ELb1ELb0ELb0EEENS1_30DynamicPersistentTileSchedulerILi256ELi128ELb0ELb1ELb1EEEEEEEEEvNT_6ParamsE,@"STO_CUDA_ENTRY STV_DEFAULT"
_ZN7cutlass13device_kernelIN5flash11enable_sm90INS1_16FlashAttnFwdSm90INS1_25CollectiveMainloopFwdSm90ILi2EN4cute5tupleIJNS5_1CILi1EEES8_S8_EEENS6_IJNS7_ILi128EEENS7_ILi96EEENS7_ILi64EEEEEELi256ENS_10bfloat16_tEfNS_4arch4Sm90ELb0ELb1ELb0ELb0ELb1ELb0ELb1ELb1ELb0ELb1ELb0ELb0EEENS1_21CollectiveEpilogueFwdINS6_IJSA_NS7_ILi256EEESB_EEES9_SE_SG_Li256ELb0ELb1ELb0ELb0EEENS1_30DynamicPersistentTileSchedulerILi256ELi128ELb0ELb1ELb1EEEEEEEEEvNT_6ParamsE:
        /* <DEDUP_REMOVED lines=9> */
[----:B------:R1:W2:Y:S01]  /*0090*/  SHFL.IDX PT, R3, R24, RZ, 0x1f ;  /* 0x00001fff18037589 */ /* 0x0002a200000e0000 */
        /* <DEDUP_REMOVED lines=15> */
[----:B------:R1:W0:Y:S01]  /*0190*/  @!UP0 SYNCS.EXCH.64 URZ, [UR8+0x32400], UR4 ;  /* 0x03240004083f85b2 */ /* 0x0002220008000100 */
[----:B------:R1:W3:Y:S05]  /*01a0*/  @!UP1 SYNCS.EXCH.64 URZ, [UR8+0x32410], UR4 ;  /* 0x03241004083f95b2 */ /* 0x0002ea0008000100 */
[----:B------:R1:W4:Y:S02]  /*01b0*/  @!UP2 SYNCS.EXCH.64 URZ, [UR8+0x32420], UR6 ;  /* 0x03242006083fa5b2 */ /* 0x0003240008000100 */
[----:B-12---:R-:W-:Y:S05]  /*01c0*/  @P1 BRA `(.L_x_2141) ;  /* 0x0000000000481947 */ /* 0x006fea0003800000 */
[----:B------:R-:W1:Y:S01]  /*01d0*/  S2UR UR5, SR_CgaCtaId ;  /* 0x00000000000579c3 */ /* 0x000e620000008800 */
[----:B------:R-:W-:Y:S01]  /*01e0*/  UMOV UR4, 0x400 ;  /* 0x0000040000047882 */ /* 0x000fe20000000000 */
[----:B------:R-:W-:Y:S01]  /*01f0*/  UMOV UR6, 0x80 ;  /* 0x0000008000067882 */ /* 0x000fe20000000000 */
[----:B------:R-:W-:Y:S01]  /*0200*/  UMOV UR7, 0x100 ;  /* 0x0000010000077882 */ /* 0x000fe20000000000 */
[----:B------:R-:W-:Y:S01]  /*0210*/  ELECT P0, URZ, PT ;  /* 0x00000000003f782f */ /* 0x000fe20003800000 */
[----:B-1----:R-:W-:Y:S02]  /*0220*/  ULEA UR8, UR5, UR4, 0x18 ;  /* 0x0000000405087291 */ /* 0x002fe4000f8ec03f */
[----:B------:R-:W-:-:S04]  /*0230*/  UIADD3 UR4, -UR6, 0x100000, URZ ;  /* 0x0010000006047890 */ /* 0x000fc8000fffe13f */
[----:B------:R-:W-:Y:S02]  /*0240*/  USHF.L.U32 UR5, UR4, 0xb, URZ ;  /* 0x0000000b04057899 */ /* 0x000fe4000800063f */
[----:B------:R-:W-:Y:S02]  /*0250*/  USHF.L.U32 UR4, UR4, 0x1, URZ ;  /* 0x0000000104047899 */ /* 0x000fe4000800063f */
[----:B------:R-:W-:-:S04]  /*0260*/  UIADD3 UR6, -UR7, 0x100000, URZ ;  /* 0x0010000007067890 */ /* 0x000fc8000fffe13f */
[----:B------:R-:W-:Y:S02]  /*0270*/  USHF.L.U32 UR7, UR6, 0xb, URZ ;  /* 0x0000000b06077899 */ /* 0x000fe4000800063f */
[----:B------:R-:W-:Y:S01]  /*0280*/  USHF.L.U32 UR6, UR6, 0x1, URZ ;  /* 0x0000000106067899 */ /* 0x000fe2000800063f */
[----:B------:R-:W1:Y:S03]  /*0290*/  FENCE.VIEW.ASYNC.S ;  /* 0x00000000000073c6 */ /* 0x000e660000000000 */
[----:B-1----:R1:W2:Y:S08]  /*02a0*/  SYNCS.EXCH.64 URZ, [UR8+0x32430], UR4 ;  /* 0x03243004083f75b2 */ /* 0x0022b00008000100 */
[----:B------:R1:W0:Y:S01]  /*02b0*/  SYNCS.EXCH.64 URZ, [UR8+0x32440], UR6 ;  /* 0x03244006083f75b2 */ /* 0x0002220008000100 */
[----:B------:R1:W0:Y:S01]  /*02c0*/  SYNCS.EXCH.64 URZ, [UR8+0x32438], UR4 ;  /* 0x03243804083f75b2 */ /* 0x0002220008000100 */
[----:B------:R1:W0:Y:S01]  /*02d0*/  SYNCS.EXCH.64 URZ, [UR8+0x32448], UR6 ;  /* 0x03244806083f75b2 */ /* 0x0002220008000100 */
[----:B------:R-:W-:Y:S01]  /*02e0*/  NOP ;  /* 0x0000000000007918 */ /* 0x000fe20000000000 */
.L_x_2141:
[----:B------:R-:W5:Y:S01]  /*02f0*/  SHFL.IDX PT, R2, R0, RZ, 0x1f ;  /* 0x00001fff00027589 */ /* 0x000f6200000e0000 */
[----:B------:R-:W-:Y:S01]  /*0300*/  NOP ;  /* 0x0000000000007918 */ /* 0x000fe20000000000 */
[----:B-----5:R-:W-:-:S13]  /*0310*/  ISETP.NE.AND P0, PT, R2, RZ, PT ;  /* 0x000000ff0200720c */ /* 0x020fda0003f05270 */
[----:B------:R-:W-:Y:S05]  /*0320*/  @P0 BRA `(.L_x_2142) ;  /* 0x0000000000480947 */ /* 0x000fea0003800000 */
[----:B-1----:R-:W1:Y:S01]  /*0330*/  S2UR UR5, SR_CgaCtaId ;  /* 0x00000000000579c3 */ /* 0x002e620000008800 */
        /* <DEDUP_REMOVED lines=12> */
[----:B-1----:R1:W0:Y:S08]  /*0400*/  SYNCS.EXCH.64 URZ, [UR8+0x32450], UR4 ;  /* 0x03245004083f75b2 */ /* 0x0022300008000100 */
[----:B------:R1:W0:Y:S01]  /*0410*/  SYNCS.EXCH.64 URZ, [UR8+0x32460], UR6 ;  /* 0x03246006083f75b2 */ /* 0x0002220008000100 */
[----:B------:R1:W0:Y:S01]  /*0420*/  SYNCS.EXCH.64 URZ, [UR8+0x32458], UR4 ;  /* 0x03245804083f75b2 */ /* 0x0002220008000100 */
[----:B------:R1:W0:Y:S01]  /*0430*/  SYNCS.EXCH.64 URZ, [UR8+0x32468], UR6 ;  /* 0x03246806083f75b2 */ /* 0x0002220008000100 */
[----:B------:R-:W-:Y:S01]  /*0440*/  NOP ;  /* 0x0000000000007918 */ /* 0x000fe20000000000 */
.L_x_2142:
[----:B------:R-:W5:Y:S01]  /*0450*/  SHFL.IDX PT, R2, R0, RZ, 0x1f ;  /* 0x00001fff00027589 */ /* 0x000f6200000e0000 */
[----:B------:R-:W-:Y:S01]  /*0460*/  NOP ;  /* 0x0000000000007918 */ /* 0x000fe20000000000 */
[----:B-----5:R-:W-:-:S13]  /*0470*/  ISETP.NE.AND P0, PT, R2, RZ, PT ;  /* 0x000000ff0200720c */ /* 0x020fda0003f05270 */
[----:B------:R-:W-:Y:S05]  /*0480*/  @P0 BRA `(.L_x_2143) ;  /* 0x0000000000380947 */ /* 0x000fea0003800000 */
[----:B-1----:R-:W1:Y:S01]  /*0490*/  S2UR UR5, SR_CgaCtaId ;  /* 0x00000000000579c3 */ /* 0x002e620000008800 */
[----:B------:R-:W-:Y:S01]  /*04a0*/  UMOV UR4, 0x400 ;  /* 0x0000040000047882 */ /* 0x000fe20000000000 */
[----:B------:R-:W-:Y:S01]  /*04b0*/  UMOV UR7, 0x80 ;  /* 0x0000008000077882 */ /* 0x000fe20000000000 */
[----:B------:R-:W-:Y:S01]  /*04c0*/  ELECT P0, URZ, PT ;  /* 0x00000000003f782f */ /* 0x000fe20003800000 */
[----:B-1----:R-:W-:Y:S02]  /*04d0*/  ULEA UR6, UR5, UR4, 0x18 ;  /* 0x0000000405067291 */ /* 0x002fe4000f8ec03f */
[----:B------:R-:W-:-:S04]  /*04e0*/  UIADD3 UR4, -UR7, 0x100000, URZ ;  /* 0x0010000007047890 */ /* 0x000fc8000fffe13f */
[----:B------:R-:W-:Y:S02]  /*04f0*/  USHF.L.U32 UR5, UR4, 0xb, URZ ;  /* 0x0000000b04057899 */ /* 0x000fe4000800063f */
[----:B------:R-:W-:Y:S01]  /*0500*/  USHF.L.U32 UR4, UR4, 0x1, URZ ;  /* 0x0000000104047899 */ /* 0x000fe2000800063f */
[----:B------:R-:W1:Y:S11]  /*0510*/  FENCE.VIEW.ASYNC.S ;  /* 0x00000000000073c6 */ /* 0x000e760000000000 */
[----:B-1----:R1:W0:Y:S01]  /*0520*/  SYNCS.EXCH.64 URZ, [UR6+0x32470], UR4 ;  /* 0x03247004063f75b2 */ /* 0x0022220008000100 */
[----:B------:R1:W0:Y:S01]  /*0530*/  SYNCS.EXCH.64 URZ, [UR6+0x32480], UR4 ;  /* 0x03248004063f75b2 */ /* 0x0002220008000100 */
[----:B------:R1:W0:Y:S01]  /*0540*/  SYNCS.EXCH.64 URZ, [UR6+0x32478], UR4 ;  /* 0x03247804063f75b2 */ /* 0x0002220008000100 */
[----:B------:R1:W0:Y:S01]  /*0550*/  SYNCS.EXCH.64 URZ, [UR6+0x32488], UR4 ;  /* 0x03248804063f75b2 */ /* 0x0002220008000100 */
[----:B------:R-:W-:Y:S01]  /*0560*/  NOP ;  /* 0x0000000000007918 */ /* 0x000fe20000000000 */
.L_x_2143:
        /* <DEDUP_REMOVED lines=22> */
.L_x_2144:
[----:B------:R-:W5:Y:S01]  /*06d0*/  SHFL.IDX PT, R2, R0, RZ, 0x1f ;  /* 0x00001fff00027589 */ /* 0x000f6200000e0000 */
[----:B------:R-:W-:Y:S01]  /*06e0*/  R2UR UR9, R3 ;  /* 0x00000000030972ca */ /* 0x000fe200000e0000 */
        /* <DEDUP_REMOVED lines=21> */
.L_x_2145:
[----:B------:R-:W-:Y:S01]  /*0840*/  UISETP.NE.AND UP0, UPT, UR9, URZ, UPT ;  /* 0x0000003f0900728c */ /* 0x000fe2000bf05270 */
[----:B------:R-:W-:Y:S01]  /*0850*/  NOP ;  /* 0x0000000000007918 */ /* 0x000fe20000000000 */
[----:B-1----:R-:W-:Y:S01]  /*0860*/  UMOV UR4, 0x1 ;  /* 0x0000000100047882 */ /* 0x002fe20000000000 */
[----:B------:R-:W-:Y:S01]  /*0870*/  ULDC UR5, c[0x0][0x20] ;  /* 0x0000080000057ab9 */ /* 0x000fe20000000800 */
[----:B------:R-:W-:Y:S01]  /*0880*/  USEL UR4, UR4, 0x2, !UP0 ;  /* 0x0000000204047887 */ /* 0x000fe2000c000000 */
[----:B0-234-:R-:W-:Y:S01]  /*0890*/  BAR.SYNC.DEFER_BLOCKING 0x0 ;  /* 0x0000000000007b1d */ /* 0x01dfe20000010000 */
[----:B------:R-:W-:Y:S02]  /*08a0*/  PLOP3.LUT P1, PT, PT, PT, UP0, 0x80, 0x0 ;  /* 0x000000000000781c */ /* 0x000fe40003f2f008 */
[----:B------:R-:W-:Y:S02]  /*08b0*/  IADD3 R16, P0, R1, UR5, RZ ;  /* 0x0000000501107c10 */ /* 0x000fe4000ff1e0ff */
[----:B------:R-:W-:Y:S01]  /*08c0*/  IMAD.U32 R2, RZ, RZ, UR4 ;  /* 0x00000004ff027e24 */ /* 0x000fe2000f8e00ff */
[----:B------:R-:W-:Y:S01]  /*08d0*/  ULDC UR6, c[0x0][0x24] ;  /* 0x0000090000067ab9 */ /* 0x000fe20000000800 */
[----:B------:R-:W-:Y:S01]  /*08e0*/  ULDC.64 UR36, c[0x0][0x208] ;  /* 0x0000820000247ab9 */ /* 0x000fe20000000a00 */
[----:B------:R-:W-:-:S02]  /*08f0*/  IMAD.X R17, RZ, RZ, UR6, P0 ;  /* 0x00000006ff117e24 */ /* 0x000fc400080e06ff */
[----:B------:R0:W-:Y:S01]  /*0900*/  STL [R1+0x458], R2 ;  /* 0x0004580201007387 */ /* 0x0001e20000100800 */
[----:B------:R-:W-:Y:S02]  /*0910*/  IMAD.MOV.U32 R22, RZ, RZ, R16 ;  /* 0x000000ffff167224 */ /* 0x000fe400078e0010 */
[----:B------:R-:W-:Y:S01]  /*0920*/  IMAD.MOV.U32 R23, RZ, RZ, R17 ;  /* 0x000000ffff177224 */ /* 0x000fe200078e0011 */
[----:B------:R-:W-:Y:S06]  /*0930*/  @!P1 BRA `(.L_x_2146) ;  /* 0x0000020c00d89947 */ /* 0x000fec0003800000 */
.L_x_2147:
[----:B------:R-:W-:-:S08]  /*0940*/  NOP ;  /* 0x0000000000007918 */ /* 0x000fd00000000000 */
[----:B------:R-:W1:Y:S02]  /*0950*/  USETMAXREG.TRY_ALLOC.CTAPOOL UP0, 0xe8 ;  /* 0x000000e8000079c8 */ /* 0x000e640008000600 */
[----:B-1----:R-:W-:-:S13]  /*0960*/  PLOP3.LUT P0, PT, PT, PT, UP0, 0x80, 0x0 ;  /* 0x000000000000781c */ /* 0x002fda0003f0f008 */
[----:B------:R-:W-:Y:S05]  /*0970*/  @!P0 BRA `(.L_x_2147) ;  /* 0xfffffffc00f08947 */ /* 0x000fea000383ffff */
[----:B------:R-:W1:Y:S08]  /*0980*/  S2UR UR5, SR_CTAID.X ;  /* 0x00000000000579c3 */ /* 0x000e700000002500 */
[----:B------:R-:W-:Y:S08]  /*0990*/  BAR.ARV 0x4, 0x180 ;  /* 0x0106000000007b1d */ /* 0x000ff00000002000 */
[----:B------:R-:W-:Y:S08]  /*09a0*/  BAR.ARV 0x8, 0x180 ;  /* 0x0206000000007b1d */ /* 0x000ff00000002000 */
[----:B------:R-:W1:Y:S01]  /*09b0*/  LDC R0, c[0x0][0xd38] ;  /* 0x00034e00ff007b82 */ /* 0x000e620000000800 */
[----:B------:R-:W-:Y:S01]  /*09c0*/  ISETP.NE.AND P0, PT, R24, 0x1, PT ;  /* 0x000000011800780c */ /* 0x000fe20003f05270 */
[----:B------:R2:W-:-:S12]  /*09d0*/  STL.64 [R1+0x1f0], RZ ;  /* 0x0001f0ff01007387 */ /* 0x0005d80000100a00 */
[----:B------:R-:W-:Y:S06]  /*09e0*/  @!P0 BAR.ARV 0x9, 0x100 ;  /* 0x0244000000008b1d */ /* 0x000fec0000002000 */
[C---:B------:R-:W-:Y:S02]  /*09f0*/  IADD3 R214, P1, R16.reuse, 0x1f0, RZ ;  /* 0x000001f010d67810 */ /* 0x040fe40007f3e0ff */
[----:B------:R-:W-:Y:S01]  /*0a00*/  IADD3 R216, P2, R16, 0x1fc, RZ ;  /* 0x000001fc10d87810 */ /* 0x000fe20007f5e0ff */
[----:B------:R2:W-:Y:S01]  /*0a10*/  STL [R1+0x1f8], RZ ;  /* 0x0001f8ff01007387 */ /* 0x0005e20000100800 */
[----:B-1----:R-:W-:Y:S01]  /*0a20*/  ISETP.LE.AND P0, PT, R0, UR5, PT ;  /* 0x0000000500007c0c */ /* 0x002fe2000bf03270 */
[----:B------:R-:W-:-:S02]  /*0a30*/  IMAD.X R213, RZ, RZ, R17, P1 ;  /* 0x000000ffffd57224 */ /* 0x000fc400008e0611 */
[----:B------:R2:W-:Y:S01]  /*0a40*/  STL [R1+0x1fc], RZ ;  /* 0x0001fcff01007387 */ /* 0x0005e20000100800 */
[----:B------:R-:W-:-:S09]  /*0a50*/  IMAD.X R215, RZ, RZ, R17, P2 ;  /* 0x000000ffffd77224 */ /* 0x000fd200010e0611 */
[----:B--2---:R-:W-:Y:S05]  /*0a60*/  @P0 EXIT ;  /* 0x000000000000094d */ /* 0x004fea0003800000 */
[----:B0-----:R-:W0:Y:S01]  /*0a70*/  S2R R2, SR_TID.X ;  /* 0x0000000000027919 */ /* 0x001e220000002100 */
[----:B------:R-:W1:Y:S01]  /*0a80*/  S2UR UR9, SR_CgaCtaId ;  /* 0x00000000000979c3 */ /* 0x000e620000008800 */
[----:B------:R-:W-:Y:S01]  /*0a90*/  UMOV UR42, 0x400 ;  /* 0x00000400002a7882 */ /* 0x000fe20000000000 */
[----:B------:R-:W-:Y:S01]  /*0aa0*/  IMAD.MOV.U32 R191, RZ, RZ, 0x2 ;  /* 0x00000002ffbf7424 */ /* 0x000fe200078e00ff */
[C---:B------:R-:W-:Y:S01]  /*0ab0*/  IADD3 R208, -R24.reuse, 0xb, RZ ;  /* 0x0000000b18d07810 */ /* 0x040fe20007ffe1ff */
[----:B------:R-:W-:-:S04]  /*0ac0*/  VIADD R209, R24, 0x8 ;  /* 0x0000000818d17836 */ /* 0x000fc80000000000 */
[----:B------:R-:W2:Y:S01]  /*0ad0*/  S2UR UR4, SR_SWINHI ;  /* 0x00000000000479c3 */ /* 0x000ea20000002f00 */
[----:B-1----:R-:W-:Y:S01]  /*0ae0*/  ULEA UR42, UR9, UR42, 0x18 ;  /* 0x0000002a092a7291 */ /* 0x002fe2000f8ec03f */
[----:B0-----:R-:W-:-:S06]  /*0af0*/  VIADD R205, R2, 0xffffff80 ;  /* 0xffffff8002cd7836 */ /* 0x001fcc0000000000 */
[----:B------:R-:W-:Y:S01]  /*0b00*/  UMOV UR58, UR42 ;  /* 0x0000002a003a7c82 */ /* 0x000fe20008000000 */
[----:B--2---:R-:W-:Y:S01]  /*0b10*/  UMOV UR59, UR4 ;  /* 0x00000004003b7c82 */ /* 0x004fe20008000000 */
[----:B------:R-:W-:Y:S01]  /*0b20*/  UMOV UR4, UR5 ;  /* 0x0000000500047c82 */ /* 0x000fe20008000000 */
[----:B------:R-:W-:-:S04]  /*0b30*/  SHF.R.S32.HI R0, RZ, 0x1f, R205 ;  /* 0x0000001fff007819 */ /* 0x000fc800000114cd */
[CC--:B------:R-:W-:Y:S02]  /*0b40*/  LEA.HI R3, R0.reuse, R205.reuse, RZ, 0x5 ;  /* 0x000000cd00037211 */ /* 0x0c0fe400078f28ff */
[CC--:B------:R-:W-:Y:S02]  /*0b50*/  LEA.HI R2, R0.reuse, R205.reuse, RZ, 0x4 ;  /* 0x000000cd00027211 */ /* 0x0c0fe400078f20ff */
[----:B------:R-:W-:Y:S01]  /*0b60*/  LEA.HI R26, R0, R205, RZ, 0x7 ;  /* 0x000000cd001a7211 */ /* 0x000fe200078f38ff */
[----:B------:R-:W-:Y:S01]  /*0b70*/  IMAD.SHL.U32 R5, R3, 0x20, RZ ;  /* 0x0000002003057824 */ /* 0x000fe200078e00ff */
[----:B------:R-:W-:Y:S02]  /*0b80*/  SHF.R.S32.HI R3, RZ, 0x4, R2 ;  /* 0x00000004ff037819 */ /* 0x000fe40000011402 */
[C---:B------:R-:W-:Y:S02]  /*0b90*/  LOP3.LUT R4, R2.reuse, 0x3fffff0, RZ, 0xc0, !PT ;  /* 0x03fffff002047812 */ /* 0x040fe400078ec0ff */
[----:B------:R-:W-:-:S02]  /*0ba0*/  LEA.HI R2, R2, R3, RZ, 0x1 ;  /* 0x0000000302027211 */ /* 0x000fc400078f08ff */
[----:B------:R-:W-:Y:S01]  /*0bb0*/  LOP3.LUT R212, R26, 0xffffff80, RZ, 0xc0, !PT ;  /* 0xffffff801ad47812 */ /* 0x000fe200078ec0ff */
[----:B------:R-:W-:Y:S01]  /*0bc0*/  IMAD.IADD R4, R205, 0x1, -R4 ;  /* 0x00000001cd047824 */ /* 0x000fe200078e0a04 */
[----:B------:R-:W-:Y:S02]  /*0bd0*/  LOP3.LUT R2, R2, 0x1ffffffe, RZ, 0xc0, !PT ;  /* 0x1ffffffe02027812 */ /* 0x000fe400078ec0ff */
[----:B------:R-:W-:Y:S01]  /*0be0*/  LOP3.LUT R5, R5, 0xfffffc00, RZ, 0xc0, !PT ;  /* 0xfffffc0005057812 */ /* 0x000fe200078ec0ff */
[----:B------:R-:W-:Y:S01]  /*0bf0*/  IMAD.IADD R212, R205, 0x1, -R212 ;  /* 0x00000001cdd47824 */ /* 0x000fe200078e0ad4 */
[----:B------:R-:W-:Y:S01]  /*0c00*/  SHF.R.S32.HI R219, RZ, 0x7, R26 ;  /* 0x00000007ffdb7819 */ /* 0x000fe2000001141a */
[----:B------:R-:W-:Y:S02]  /*0c10*/  IMAD.IADD R2, R3, 0x1, -R2 ;  /* 0x0000000103027824 */ /* 0x000fe400078e0a02 */
[----:B------:R-:W-:Y:S01]  /*0c20*/  IMAD R5, R4, 0x40, R5 ;  /* 0x0000004004057824 */ /* 0x000fe200078e0205 */
[----:B------:R-:W-:-:S02]  /*0c30*/  SHF.R.S32.HI R3, RZ, 0x1f, R212 ;  /* 0x0000001fff037819 */ /* 0x000fc400000114d4 */
[----:B------:R-:W-:Y:S01]  /*0c40*/  LEA.HI R4, R0, R205, RZ, 0x2 ;  /* 0x000000cd00047211 */ /* 0x000fe200078f10ff */
[----:B------:R-:W-:Y:S01]  /*0c50*/  IMAD R190, R2, 0x8, R5 ;  /* 0x0000000802be7824 */ /* 0x000fe200078e0205 */
[----:B------:R-:W-:Y:S02]  /*0c60*/  LEA.HI R25, R3, R212, RZ, 0x2 ;  /* 0x000000d403197211 */ /* 0x000fe400078f10ff */
[----:B------:R-:W-:Y:S01]  /*0c70*/  LOP3.LUT R4, R4, 0xfffffffc, RZ, 0xc0, !PT ;  /* 0xfffffffc04047812 */ /* 0x000fe200078ec0ff */
[----:B------:R-:W-:Y:S01]  /*0c80*/  IMAD.WIDE R190, R190, R191, UR58 ;  /* 0x0000003abebe7e25 */ /* 0x000fe2000f8e02bf */
[--C-:B------:R-:W-:Y:S02]  /*0c90*/  SHF.R.S32.HI R2, RZ, 0x2, R25.reuse ;  /* 0x00000002ff027819 */ /* 0x100fe40000011419 */
[----:B------:R-:W-:Y:S01]  /*0ca0*/  SHF.R.S32.HI R5, RZ, 0x1f, R25 ;  /* 0x0000001fff057819 */ /* 0x000fe20000011419 */
[----:B------:R-:W-:Y:S01]  /*0cb0*/  IMAD.IADD R4, R205, 0x1, -R4 ;  /* 0x00000001cd047824 */ /* 0x000fe200078e0a04 */
[----:B------:R-:W-:-:S02]  /*0cc0*/  IADD3 R9, P6, R190, 0x20, RZ ;  /* 0x00000020be097810 */ /* 0x000fc40007fde0ff */
[----:B------:R-:W-:Y:S02]  /*0cd0*/  LEA.HI R5, R5, R2, RZ, 0x3 ;  /* 0x0000000205057211 */ /* 0x000fe400078f18ff */
[----:B------:R-:W-:Y:S02]  /*0ce0*/  LEA.HI R3, R3, R212, RZ, 0x5 ;  /* 0x000000d403037211 */ /* 0x000fe400078f28ff */
[----:B------:R-:W-:Y:S02]  /*0cf0*/  LOP3.LUT R5, R5, 0xfffffff8, RZ, 0xc0, !PT ;  /* 0xfffffff805057812 */ /* 0x000fe400078ec0ff */
[----:B------:R-:W-:Y:S02]  /*0d00*/  LEA.HI R6, R4, R4, RZ, 0x1 ;  /* 0x0000000404067211 */ /* 0x000fe400078f08ff */
[----:B------:R-:W-:Y:S01]  /*0d10*/  LOP3.LUT R7, R9, 0x380, RZ, 0xc0, !PT ;  /* 0x0000038009077812 */ /* 0x000fe200078ec0ff */
[----:B------:R-:W-:Y:S01]  /*0d20*/  IMAD.IADD R2, R2, 0x1, -R5 ;  /* 0x0000000102027824 */ /* 0x000fe200078e0a05 */
[----:B------:R-:W-:-:S02]  /*0d30*/  SHF.R.S32.HI R3, RZ, 0x5, R3 ;  /* 0x00000005ff037819 */ /* 0x000fc40000011403 */
[----:B------:R-:W-:Y:S02]  /*0d40*/  LOP3.LUT R5, R6, 0x1ffffffe, RZ, 0xc0, !PT ;  /* 0x1ffffffe06057812 */ /* 0x000fe400078ec0ff */
[----:B------:R-:W-:Y:S01]  /*0d50*/  SHF.R.U64 R6, R7, 0x3, RZ ;  /* 0x0000000307067819 */ /* 0x000fe200000012ff */
[----:B------:R-:W-:Y:S01]  /*0d60*/  IMAD R27, R3, 0x10, R2 ;  /* 0x00000010031b7824 */ /* 0x000fe200078e0202 */
[----:B------:R-:W-:Y:S01]  /*0d70*/  IADD3 R7, P1, R190, 0x60, RZ ;  /* 0x00000060be077810 */ /* 0x000fe20007f3e0ff */
[----:B------:R-:W-:Y:S01]  /*0d80*/  IMAD.IADD R29, R4, 0x1, -R5 ;  /* 0x00000001041d7824 */ /* 0x000fe200078e0a05 */
[----:B------:R-:W-:Y:S01]  /*0d90*/  LOP3.LUT R2, R6, R9, RZ, 0x3c, !PT ;  /* 0x0000000906027212 */ /* 0x000fe200078e3cff */
[----:B------:R-:W-:Y:S01]  /*0da0*/  IMAD.X R3, RZ, RZ, R191, P6 ;  /* 0x000000ffff037224 */ /* 0x000fe200030e06bf */
[----:B------:R-:W-:Y:S02]  /*0db0*/  LOP3.LUT R6, R7, 0x380, RZ, 0xc0, !PT ;  /* 0x0000038007067812 */ /* 0x000fe400078ec0ff */
[----:B------:R-:W-:-:S02]  /*0dc0*/  IADD3 R11, P3, R190, 0x4020, RZ ;  /* 0x00004020be0b7810 */ /* 0x000fc40007f7e0ff */
[----:B------:R-:W-:Y:S02]  /*0dd0*/  IADD3 R5, P0, R190, 0x40, RZ ;  /* 0x00000040be057810 */ /* 0x000fe40007f1e0ff */
[----:B------:R-:W-:Y:S02]  /*0de0*/  SHF.R.U64 R6, R6, 0x3, RZ ;  /* 0x0000000306067819 */ /* 0x000fe400000012ff */
[----:B------:R-:W-:Y:S02]  /*0df0*/  LOP3.LUT R10, R11, 0x380, RZ, 0xc0, !PT ;  /* 0x000003800b0a7812 */ /* 0x000fe400078ec0ff */
[----:B------:R-:W-:Y:S02]  /*0e00*/  LOP3.LUT R4, R5, 0x380, RZ, 0xc0, !PT ;  /* 0x0000038005047812 */ /* 0x000fe400078ec0ff */
[----:B------:R-:W-:Y:S01]  /*0e10*/  LOP3.LUT R6, R6, R7, RZ, 0x3c, !PT ;  /* 0x0000000706067212 */ /* 0x000fe200078e3cff */
[----:B------:R-:W-:Y:S01]  /*0e20*/  IMAD.X R7, RZ, RZ, R191, P1 ;  /* 0x000000ffff077224 */ /* 0x000fe200008e06bf */
[----:B------:R-:W-:-:S02]  /*0e30*/  MOV R2, R2 ;  /* 0x0000000200027202 */ /* 0x000fc40000000f00 */
[----:B------:R-:W-:Y:S02]  /*0e40*/  IADD3 R9, P2, R190, 0x4000, RZ ;  /* 0x00004000be097810 */ /* 0x000fe40007f5e0ff */
[----:B------:R-:W-:Y:S01]  /*0e50*/  SHF.R.U64 R10, R10, 0x3, RZ ;  /* 0x000000030a0a7819 */ /* 0x000fe200000012ff */
[----:B------:R0:W-:Y:S01]  /*0e60*/  STL [R1+0x450], R2 ;  /* 0x0004500201007387 */ /* 0x0001e20000100800 */
[----:B------:R-:W-:Y:S02]  /*0e70*/  LEA.HI R26, R26, R219, RZ, 0x1 ;  /* 0x000000db1a1a7211 */ /* 0x000fe400078f08ff */
[----:B------:R-:W-:Y:S02]  /*0e80*/  SHF.R.U64 R4, R4, 0x3, RZ ;  /* 0x0000000304047819 */ /* 0x000fe400000012ff */
[----:B------:R-:W-:Y:S02]  /*0e90*/  LOP3.LUT R8, R9, 0x380, RZ, 0xc0, !PT ;  /* 0x0000038009087812 */ /* 0x000fe400078ec0ff */
[----:B------:R-:W-:Y:S01]  /*0ea0*/  LOP3.LUT R10, R10, R11, RZ, 0x3c, !PT ;  /* 0x0000000b0a0a7212 */ /* 0x000fe200078e3cff */
[----:B------:R-:W-:Y:S01]  /*0eb0*/  IMAD.X R11, RZ, RZ, R191, P3 ;  /* 0x000000ffff0b7224 */ /* 0x000fe200018e06bf */
[----:B------:R-:W-:-:S02]  /*0ec0*/  LOP3.LUT R26, R26, 0x3fffffe, RZ, 0xc0, !PT ;  /* 0x03fffffe1a1a7812 */ /* 0x000fc400078ec0ff */
[----:B0-----:R-:W-:Y:S02]  /*0ed0*/  MOV R2, R6 ;  /* 0x0000000600027202 */ /* 0x001fe40000000f00 */
[----:B------:R-:W-:Y:S01]  /*0ee0*/  LOP3.LUT R4, R4, R5, RZ, 0x3c, !PT ;  /* 0x0000000504047212 */ /* 0x000fe200078e3cff */
[--C-:B------:R-:W-:Y:S01]  /*0ef0*/  IMAD.X R5, RZ, RZ, R191.reuse, P0 ;  /* 0x000000ffff057224 */ /* 0x100fe200000e06bf */
[----:B------:R-:W-:Y:S01]  /*0f00*/  SHF.R.U64 R8, R8, 0x3, RZ ;  /* 0x0000000308087819 */ /* 0x000fe200000012ff */
[----:B------:R0:W-:Y:S01]  /*0f10*/  STL [R1+0x448], R2 ;  /* 0x0004480201007387 */ /* 0x0001e20000100800 */
[----:B------:R-:W-:Y:S01]  /*0f20*/  IMAD.IADD R26, R219, 0x1, -R26 ;  /* 0x00000001db1a7824 */ /* 0x000fe200078e0a1a */
[----:B------:R-:W-:Y:S02]  /*0f30*/  LEA.HI R0, R0, R205, RZ, 0x3 ;  /* 0x000000cd00007211 */ /* 0x000fe400078f18ff */
[----:B------:R-:W-:Y:S01]  /*0f40*/  LOP3.LUT R8, R8, R9, RZ, 0x3c, !PT ;  /* 0x0000000908087212 */ /* 0x000fe200078e3cff */
[----:B------:R-:W-:Y:S01]  /*0f50*/  IMAD.X R9, RZ, RZ, R191, P2 ;  /* 0x000000ffff097224 */ /* 0x000fe200010e06bf */
[----:B------:R-:W-:Y:S01]  /*0f60*/  MOV R3, R4 ;  /* 0x0000000400037202 */ /* 0x000fe20000000f00 */
[----:B------:R-:W-:Y:S01]  /*0f70*/  IMAD R206, R26, 0x40, R27 ;  /* 0x000000401ace7824 */ /* 0x000fe200078e021b */
[----:B------:R-:W-:-:S02]  /*0f80*/  SHF.R.S32.HI R210, RZ, 0x3, R0 ;  /* 0x00000003ffd27819 */ /* 0x000fc40000011400 */
[----:B0-----:R-:W-:Y:S01]  /*0f90*/  MOV R2, R10 ;  /* 0x0000000a00027202 */ /* 0x001fe20000000f00 */
[----:B------:R0:W-:Y:S01]  /*0fa0*/  STL [R1+0x44c], R3 ;  /* 0x00044c0301007387 */ /* 0x0001e20000100800 */
[C---:B------:R-:W-:Y:S02]  /*0fb0*/  IADD3 R19, P6, R190.reuse, 0x8000, RZ ;  /* 0x00008000be137810 */ /* 0x040fe40007fde0ff */
[C---:B------:R-:W-:Y:S01]  /*0fc0*/  IADD3 R21, P0, R190.reuse, 0xc060, RZ ;  /* 0x0000c060be157810 */ /* 0x040fe20007f1e0ff */
[----:B------:R1:W-:Y:S01]  /*0fd0*/  STL [R1+0x440], R2 ;  /* 0x0004400201007387 */ /* 0x0003e20000100800 */
[----:B------:R-:W-:Y:S02]  /*0fe0*/  LOP3.LUT R18, R19, 0x380, RZ, 0xc0, !PT ;  /* 0x0000038013127812 */ /* 0x000fe400078ec0ff */
[C---:B------:R-:W-:Y:S02]  /*0ff0*/  IADD3 R13, P4, R190.reuse, 0x4040, RZ ;  /* 0x00004040be0d7810 */ /* 0x040fe40007f9e0ff */
[----:B------:R-:W-:-:S02]  /*1000*/  IADD3 R15, P5, R190, 0x4060, RZ ;  /* 0x00004060be0f7810 */ /* 0x000fc40007fbe0ff */
[----:B0-----:R-:W-:Y:S02]  /*1010*/  MOV R3, R8 ;  /* 0x0000000800037202 */ /* 0x001fe40000000f00 */
[----:B------:R-:W-:Y:S02]  /*1020*/  SHF.R.U64 R18, R18, 0x3, RZ ;  /* 0x0000000312127819 */ /* 0x000fe400000012ff */
[----:B-1----:R-:W-:Y:S01]  /*1030*/  LOP3.LUT R2, R0, 0xfffffff8, RZ, 0xc0, !PT ;  /* 0xfffffff800027812 */ /* 0x002fe200078ec0ff */
[----:B------:R-:W-:Y:S01]  /*1040*/  IMAD R0, R29, 0x8, R206 ;  /* 0x000000081d007824 */ /* 0x000fe200078e02ce */
[----:B------:R0:W-:Y:S01]  /*1050*/  STL [R1+0x444], R3 ;  /* 0x0004440301007387 */ /* 0x0001e20000100800 */
[----:B------:R-:W-:Y:S02]  /*1060*/  LOP3.LUT R20, R21, 0x380, RZ, 0xc0, !PT ;  /* 0x0000038015147812 */ /* 0x000fe400078ec0ff */
[----:B------:R-:W-:Y:S01]  /*1070*/  LOP3.LUT R12, R13, 0x380, RZ, 0xc0, !PT ;  /* 0x000003800d0c7812 */ /* 0x000fe200078ec0ff */
[----:B------:R0:W-:Y:S01]  /*1080*/  STL [R1+0x454], R0 ;  /* 0x0004540001007387 */ /* 0x0001e20000100800 */
[----:B------:R-:W-:Y:S01]  /*1090*/  LOP3.LUT R14, R15, 0x380, RZ, 0xc0, !PT ;  /* 0x000003800f0e7812 */ /* 0x000fe200078ec0ff */
[----:B------:R-:W-:Y:S01]  /*10a0*/  IMAD.IADD R211, R205, 0x1, -R2 ;  /* 0x00000001cdd37824 */ /* 0x000fe200078e0a02 */
[----:B------:R-:W-:Y:S01]  /*10b0*/  LOP3.LUT R18, R18, R19, RZ, 0x3c, !PT ;  /* 0x0000001312127212 */ /* 0x000fe200078e3cff */
[--C-:B------:R-:W-:Y:S01]  /*10c0*/  IMAD.X R19, RZ, RZ, R191.reuse, P6 ;  /* 0x000000ffff137224 */ /* 0x100fe200030e06bf */
[----:B------:R-:W-:Y:S01]  /*10d0*/  SHF.R.U64 R20, R20, 0x3, RZ ;  /* 0x0000000314147819 */ /* 0x000fe200000012ff */
[C---:B------:R-:W-:Y:S01]  /*10e0*/  IMAD.SHL.U32 R193, R211.reuse, 0x8, RZ ;  /* 0x00000008d3c17824 */ /* 0x040fe200078e00ff */
[----:B------:R-:W-:Y:S01]  /*10f0*/  SHF.R.U64 R12, R12, 0x3, RZ ;  /* 0x000000030c0c7819 */ /* 0x000fe200000012ff */
[----:B------:R-:W-:Y:S01]  /*1100*/  IMAD R211, R211, 0x20, R210 ;  /* 0x00000020d3d37824 */ /* 0x000fe200078e02d2 */
[----:B------:R-:W-:Y:S01]  /*1110*/  SHF.R.U64 R14, R14, 0x3, RZ ;  /* 0x000000030e0e7819 */ /* 0x000fe200000012ff */
[----:B------:R-:W-:Y:S01]  /*1120*/  VIADD R195, R193, 0x40 ;  /* 0x00000040c1c37836 */ /* 0x000fe20000000000 */
[----:B------:R-:W-:Y:S01]  /*1130*/  LOP3.LUT R25, R25, 0x7ffffffc, RZ, 0xc0, !PT ;  /* 0x7ffffffc19197812 */ /* 0x000fe200078ec0ff */
[C---:B------:R-:W-:Y:S01]  /*1140*/  VIADD R194, R193.reuse, 0x80 ;  /* 0x00000080c1c27836 */ /* 0x040fe20000000000 */
[----:B------:R-:W-:Y:S01]  /*1150*/  LOP3.LUT R20, R20, R21, RZ, 0x3c, !PT ;  /* 0x0000001514147212 */ /* 0x000fe200078e3cff */
[--C-:B------:R-:W-:Y:S01]  /*1160*/  IMAD.X R21, RZ, RZ, R191.reuse, P0 ;  /* 0x000000ffff157224 */ /* 0x100fe200000e06bf */
[----:B------:R-:W-:Y:S01]  /*1170*/  LOP3.LUT R12, R12, R13, RZ, 0x3c, !PT ;  /* 0x0000000d0c0c7212 */ /* 0x000fe200078e3cff */
[--C-:B------:R-:W-:Y:S01]  /*1180*/  IMAD.X R13, RZ, RZ, R191.reuse, P4 ;  /* 0x000000ffff0d7224 */ /* 0x100fe200020e06bf */
[----:B------:R-:W-:Y:S01]  /*1190*/  LOP3.LUT R14, R14, R15, RZ, 0x3c, !PT ;  /* 0x0000000f0e0e7212 */ /* 0x000fe200078e3cff */
[----:B------:R-:W-:Y:S01]  /*11a0*/  IMAD.X R15, RZ, RZ, R191, P5 ;  /* 0x000000ffff0f7224 */ /* 0x000fe200028e06bf */
[----:B------:R-:W-:Y:S01]  /*11b0*/  MOV R227, R18 ;  /* 0x0000001200e37202 */ /* 0x000fe20000000f00 */
[----:B------:R-:W-:Y:S01]  /*11c0*/  VIADD R196, R193, 0xc0 ;  /* 0x000000c0c1c47836 */ /* 0x000fe20000000000 */
[----:B------:R-:W-:Y:S01]  /*11d0*/  IADD3 R185, P0, R16, 0x50, RZ ;  /* 0x0000005010b97810 */ /* 0x000fe20007f1e0ff */
[----:B------:R-:W-:Y:S01]  /*11e0*/  IMAD.IADD R25, R212, 0x1, -R25 ;  /* 0x00000001d4197824 */ /* 0x000fe200078e0a19 */
[----:B------:R-:W-:-:S02]  /*11f0*/  IADD3 R18, P1, R16, 0x11c, RZ ;  /* 0x0000011c10127810 */ /* 0x000fc40007f3e0ff */
[----:B------:R-:W-:Y:S01]  /*1200*/  IADD3 R218, P2, R16, 0x200, RZ ;  /* 0x0000020010da7810 */ /* 0x000fe20007f5e0ff */
[--C-:B------:R-:W-:Y:S01]  /*1210*/  IMAD.X R199, RZ, RZ, R17.reuse, P0 ;  /* 0x000000ffffc77224 */ /* 0x100fe200000e0611 */
[----:B------:R-:W-:Y:S01]  /*1220*/  MOV R229, R12 ;  /* 0x0000000c00e57202 */ /* 0x000fe20000000f00 */
[--C-:B------:R-:W-:Y:S01]  /*1230*/  IMAD.X R161, RZ, RZ, R17.reuse, P1 ;  /* 0x000000ffffa17224 */ /* 0x100fe200008e0611 */
[----:B------:R-:W-:Y:S01]  /*1240*/  MOV R228, R14 ;  /* 0x0000000e00e47202 */ /* 0x000fe20000000f00 */
[----:B------:R-:W-:Y:S01]  /*1250*/  IMAD.X R217, RZ, RZ, R17, P2 ;  /* 0x000000ffffd97224 */ /* 0x000fe200010e0611 */
[----:B------:R-:W-:Y:S01]  /*1260*/  MOV R226, R20 ;  /* 0x0000001400e27202 */ /* 0x000fe20000000f00 */
[----:B------:R-:W-:Y:S01]  /*1270*/  IMAD.SHL.U32 R207, R25, 0x2, RZ ;  /* 0x0000000219cf7824 */ /* 0x000fe200078e00ff */
[----:B------:R-:W-:Y:S02]  /*1280*/  SHF.R.S32.HI R203, RZ, 0x1f, R193 ;  /* 0x0000001fffcb7819 */ /* 0x000fe400000114c1 */
[----:B------:R-:W-:-:S02]  /*1290*/  SHF.R.S32.HI R202, RZ, 0x1f, R195 ;  /* 0x0000001fffca7819 */ /* 0x000fc400000114c3 */
[----:B------:R-:W-:Y:S02]  /*12a0*/  SHF.R.S32.HI R201, RZ, 0x1f, R194 ;  /* 0x0000001fffc97819 */ /* 0x000fe400000114c2 */
[----:B0-----:R-:W-:-:S07]  /*12b0*/  SHF.R.S32.HI R200, RZ, 0x1f, R196 ;  /* 0x0000001fffc87819 */ /* 0x001fce00000114c4 */
.L_x_2277:
        /* <DEDUP_REMOVED lines=21> */
.L_x_2148:
[----:B------:R-:W-:Y:S01]  /*1410*/  ULDC UR7, c[0x0][0xd54] ;  /* 0x0003550000077ab9 */ /* 0x000fe20000000800 */
[----:B------:R-:W-:Y:S01]  /*1420*/  UMOV UR6, UR12 ;  /* 0x0000000c00067c82 */ /* 0x000fe20008000000 */
[----:B------:R-:W-:-:S11]  /*1430*/  UISETP.NE.AND UP0, UPT, UR7, 0x1, UPT ;  /* 0x000000010700788c */ /* 0x000fd6000bf05270 */
[----:B------:R-:W-:Y:S02]  /*1440*/  @UP0 ULDC.64 UR10, c[0x0][0xd58] ;  /* 0x00035600000a0ab9 */ /* 0x000fe40000000a00 */
[----:B------:R-:W-:-:S04]  /*1450*/  UIMAD.WIDE.U32 UR4, UR12, UR10, URZ ;  /* 0x0000000a0c0472a5 */ /* 0x000fc8000f8e003f */
[----:B------:R-:W-:-:S04]  /*1460*/  @UP0 USHF.R.U32.HI UR6, URZ, UR11, UR5 ;  /* 0x0000000b3f060299 */ /* 0x000fc80008011605 */
[----:B------:R-:W-:-:S12]  /*1470*/  UIMAD UR4, UR6, UR7, URZ ;  /* 0x00000007060472a4 */ /* 0x000fd8000f8e023f */
.L_x_2149:
[----:B------:R-:W2:Y:S01]  /*1480*/  LDL R0, [R1+0x458] ;  /* 0x0004580001007983 */ /* 0x000ea20000100800 */
[----:B------:R-:W-:Y:S01]  /*1490*/  UIADD3 UR10, UP2, UR58, 0x32450, URZ ;  /* 0x000324503a0a7890 */ /* 0x000fe2000ff5e03f */
[----:B------:R-:W-:Y:S01]  /*14a0*/  IMAD.U32 R15, RZ, RZ, UR9 ;  /* 0x00000009ff0f7e24 */ /* 0x000fe2000f8e00ff */
[----:B------:R-:W-:Y:S01]  /*14b0*/  UIADD3 UR5, UP3, UR58, 0x32460, URZ ;  /* 0x000324603a057890 */ /* 0x000fe2000ff7e03f */
[----:B------:R-:W-:Y:S01]  /*14c0*/  IMAD.MOV.U32 R3, RZ, RZ, 0x80 ;  /* 0x00000080ff037424 */ /* 0x000fe200078e00ff */
[----:B------:R-:W-:Y:S01]  /*14d0*/  UIADD3.X UR11, URZ, UR59, URZ, UP2, !UPT ;  /* 0x0000003b3f0b7290 */ /* 0x000fe200097fe43f */
[----:B------:R-:W-:Y:S01]  /*14e0*/  IMAD.MOV.U32 R13, RZ, RZ, 0x80 ;  /* 0x00000080ff0d7424 */ /* 0x000fe200078e00ff */
[----:B------:R-:W-:Y:S01]  /*14f0*/  UIADD3 UR13, UP1, UR58, 0x32440, URZ ;  /* 0x000324403a0d7890 */ /* 0x000fe2000ff3e03f */
[----:B------:R-:W-:Y:S01]  /*1500*/  IMAD.U32 R8, RZ, RZ, UR10 ;  /* 0x0000000aff087e24 */ /* 0x000fe2000f8e00ff */
[----:B------:R-:W-:Y:S01]  /*1510*/  UIADD3 UR14, UP0, UR58, 0x32430, URZ ;  /* 0x000324303a0e7890 */ /* 0x000fe2000ff1e03f */
[----:B------:R-:W-:Y:S01]  /*1520*/  IMAD.U32 R10, RZ, RZ, UR5 ;  /* 0x00000005ff0a7e24 */ /* 0x000fe2000f8e00ff */
[----:B------:R-:W-:Y:S01]  /*1530*/  UIADD3 UR4, UR12, -UR4, URZ ;  /* 0x800000040c047290 */ /* 0x000fe2000fffe03f */
[----:B------:R-:W-:Y:S01]  /*1540*/  IMAD.U32 R9, RZ, RZ, UR11 ;  /* 0x0000000bff097e24 */ /* 0x000fe2000f8e00ff */
[----:B------:R-:W-:Y:S01]  /*1550*/  ULDC UR11, c[0x0][0xd48] ;  /* 0x00035200000b7ab9 */ /* 0x000fe20000000800 */
[----:B------:R-:W-:Y:S01]  /*1560*/  UIADD3.X UR9, URZ, UR59, URZ, UP1, !UPT ;  /* 0x0000003b3f097290 */ /* 0x000fe20008ffe43f */
[----:B------:R-:W-:Y:S01]  /*1570*/  IMAD.U32 R4, RZ, RZ, UR13 ;  /* 0x0000000dff047e24 */ /* 0x000fe2000f8e00ff */
[----:B------:R-:W-:Y:S01]  /*1580*/  ULOP3.LUT UR6, URZ, UR6, URZ, 0x33, !UPT ;  /* 0x000000063f067292 */ /* 0x000fe2000f8e333f */
[----:B------:R-:W-:Y:S01]  /*1590*/  IMAD.MOV.U32 R14, RZ, RZ, 0x100 ;  /* 0x00000100ff0e7424 */ /* 0x000fe200078e00ff */
[----:B------:R-:W-:Y:S01]  /*15a0*/  ULDC UR13, c[0x0][0xd54] ;  /* 0x00035500000d7ab9 */ /* 0x000fe20000000800 */
[----:B------:R-:W-:Y:S01]  /*15b0*/  UISETP.NE.AND UP1, UPT, UR11, 0x1, UPT ;  /* 0x000000010b00788c */ /* 0x000fe2000bf25270 */
[----:B------:R-:W-:Y:S01]  /*15c0*/  IMAD.U32 R5, RZ, RZ, UR9 ;  /* 0x00000009ff057e24 */ /* 0x000fe2000f8e00ff */
[----:B------:R-:W-:Y:S01]  /*15d0*/  UIADD3.X UR15, URZ, UR59, URZ, UP0, !UPT ;  /* 0x0000003b3f0f7290 */ /* 0x000fe200087fe43f */
[----:B------:R-:W-:Y:S01]  /*15e0*/  STL.64 [R1+0x30], R14 ;  /* 0x0000300e01007387 */ /* 0x000fe20000100a00 */
[----:B------:R-:W-:Y:S01]  /*15f0*/  UIMAD UR13, UR8, UR13, UR4 ;  /* 0x0000000d080d72a4 */ /* 0x000fe2000f8e0204 */
[C---:B------:R-:W-:Y:S01]  /*1600*/  IADD3 R47, P0, R16.reuse, 0x410, RZ ;  /* 0x00000410102f7810 */ /* 0x040fe20007f1e0ff */
[----:B------:R-:W-:Y:S01]  /*1610*/  ULDC UR5, c[0x0][0x448] ;  /* 0x0001120000057ab9 */ /* 0x000fe20000000800 */
[----:B------:R-:W-:Y:S01]  /*1620*/  ULDC.64 UR16, c[0x0][0x418] ;  /* 0x0001060000107ab9 */ /* 0x000fe20000000a00 */
[----:B------:R-:W-:Y:S01]  /*1630*/  UISETP.NE.AND UP5, UPT, UR5, 0x1, UPT ;  /* 0x000000010500788c */ /* 0x000fe2000bfa5270 */
[----:B------:R-:W-:Y:S01]  /*1640*/  STL.64 [R1+0x20], R4 ;  /* 0x0000200401007387 */ /* 0x000fe20000100a00 */
[----:B------:R-:W-:Y:S01]  /*1650*/  UISETP.NE.U32.AND UP0, UPT, UR16, URZ, UPT ;  /* 0x0000003f1000728c */ /* 0x000fe2000bf05070 */
[----:B------:R-:W-:Y:S01]  /*1660*/  IADD3 R45, P1, R16, 0x28, RZ ;  /* 0x00000028102d7810 */ /* 0x000fe20007f3e0ff */
[----:B------:R-:W-:Y:S01]  /*1670*/  ULDC UR10, c[0x0][0x20] ;  /* 0x00000800000a7ab9 */ /* 0x000fe20000000800 */
[----:B------:R-:W-:Y:S01]  /*1680*/  ULDC.64 UR4, c[0x0][0xad8] ;  /* 0x0002b60000047ab9 */ /* 0x000fe20000000a00 */
[----:B------:R-:W-:Y:S01]  /*1690*/  VIADD R19, R185, -UR10 ;  /* 0x8000000ab9137c36 */ /* 0x000fe20008000000 */
[----:B------:R-:W-:Y:S01]  /*16a0*/  UISETP.NE.AND.EX UP0, UPT, UR17, URZ, UPT, UP0 ;  /* 0x0000003f1100728c */ /* 0x000fe2000bf05300 */
[----:B------:R-:W-:Y:S01]  /*16b0*/  STL.128 [R1+0x410], RZ ;  /* 0x000410ff01007387 */ /* 0x000fe20000100c00 */
[----:B------:R-:W-:Y:S01]  /*16c0*/  ULDC UR43, c[0x0][0x424] ;  /* 0x00010900002b7ab9 */ /* 0x000fe20000000800 */
[----:B------:R-:W-:Y:S01]  /*16d0*/  UISETP.GE.AND UP4, UPT, UR5, 0x1, UPT ;  /* 0x000000010500788c */ /* 0x000fe2000bf86270 */
[--C-:B------:R-:W-:Y:S01]  /*16e0*/  IMAD.X R48, RZ, RZ, R17.reuse, P0 ;  /* 0x000000ffff307224 */ /* 0x100fe200000e0611 */
[----:B------:R-:W-:Y:S01]  /*16f0*/  STL.128 [R1+0x420], RZ ;  /* 0x000420ff01007387 */ /* 0x000fe20000100c00 */
[----:B------:R-:W-:Y:S01]  /*1700*/  USEL UR43, UR43, 0x1, UP0 ;  /* 0x000000012b2b7887 */ /* 0x000fe20008000000 */
[----:B------:R-:W-:Y:S01]  /*1710*/  IMAD.X R46, RZ, RZ, R17, P1 ;  /* 0x000000ffff2e7224 */ /* 0x000fe200008e0611 */
[----:B------:R-:W-:Y:S01]  /*1720*/  UMOV UR60, UR13 ;  /* 0x0000000d003c7c82 */ /* 0x000fe20008000000 */
[----:B------:R-:W-:Y:S01]  /*1730*/  STL.128 [R1+0x200], RZ ;  /* 0x000200ff01007387 */ /* 0x000fe20000100c00 */
[----:B------:R-:W-:Y:S01]  /*1740*/  ULDC UR12, c[0x0][0x2f0] ;  /* 0x0000bc00000c7ab9 */ /* 0x000fe20000000800 */
[----:B------:R-:W-:Y:S01]  /*1750*/  @UP5 ULDC UR9, c[0x0][0x44c] ;  /* 0x0001130000095ab9 */ /* 0x000fe20000000800 */
[----:B------:R-:W-:Y:S01]  /*1760*/  UIMAD UR43, UR43, UR12, URZ ;  /* 0x0000000c2b2b72a4 */ /* 0x000fe2000f8e023f */
[----:B------:R-:W-:Y:S01]  /*1770*/  STL.128 [R1+0x210], RZ ;  /* 0x000210ff01007387 */ /* 0x000fe20000100c00 */
[----:B------:R-:W-:Y:S01]  /*1780*/  PLOP3.LUT P2, PT, PT, PT, UP4, 0x40, 0x0 ;  /* 0x000000000000781c */ /* 0x000fe20003f4e848 */
[----:B------:R-:W-:Y:S01]  /*1790*/  ULDC UR44, c[0x0][0x288] ;  /* 0x0000a200002c7ab9 */ /* 0x000fe20000000800 */
[----:B------:R-:W-:Y:S01]  /*17a0*/  UP2UR UR39, UPR, URZ, 0x20 ;  /* 0x000000203f277883 */ /* 0x000fe20008000000 */
[----:B------:R-:W-:Y:S01]  /*17b0*/  STL.128 [R1+0x220], RZ ;  /* 0x000220ff01007387 */ /* 0x000fe20000100c00 */
[----:B------:R-:W-:-:S02]  /*17c0*/  UIADD3 UR38, UR43, 0x1, -UR44 ;  /* 0x000000012b267890 */ /* 0x000fc4000fffe82c */
[----:B------:R-:W-:Y:S01]  /*17d0*/  UP2UR UR41, UPR, URZ, 0x10 ;  /* 0x000000103f297883 */ /* 0x000fe20008000000 */
[----:B------:R-:W-:Y:S04]  /*17e0*/  STL.128 [R1+0x230], RZ ;  /* 0x000230ff01007387 */ /* 0x000fe80000100c00 */
        /* <DEDUP_REMOVED lines=28> */
[----:B------:R-:W-:Y:S04]  /*19b0*/  STL [R1+0x10], RZ ;  /* 0x000010ff01007387 */ /* 0x000fe80000100800 */
[----:B------:R-:W-:Y:S01]  /*19c0*/  STL [R1+0x38], RZ ;  /* 0x000038ff01007387 */ /* 0x000fe20000100800 */
[----:B--2---:R-:W-:-:S13]  /*19d0*/  R2UR UR7, R0 ;  /* 0x00000000000772ca */ /* 0x004fda00000e0000 */
[----:B------:R-:W-:Y:S02]  /*19e0*/  IMAD.U32 R0, RZ, RZ, UR7 ;  /* 0x00000007ff007e24 */ /* 0x000fe4000f8e00ff */
[----:B------:R-:W-:Y:S01]  /*19f0*/  IMAD.U32 R2, RZ, RZ, UR7 ;  /* 0x00000007ff027e24 */ /* 0x000fe2000f8e00ff */
[----:B------:R-:W-:Y:S01]  /*1a00*/  UIADD3.X UR7, URZ, UR59, URZ, UP3, !UPT ;  /* 0x0000003b3f077290 */ /* 0x000fe20009ffe43f */
[----:B------:R-:W-:Y:S02]  /*1a10*/  IMAD.MOV.U32 R12, RZ, RZ, R0 ;  /* 0x000000ffff0c7224 */ /* 0x000fe400078e0000 */
[----:B------:R-:W0:Y:S01]  /*1a20*/  LDC R0, c[0x0][0xa80] ;  /* 0x0002a000ff007b82 */ /* 0x000e220000000800 */
[----:B------:R1:W-:Y:S02]  /*1a30*/  STL.64 [R1+0x28], R2 ;  /* 0x0000280201007387 */ /* 0x0003e40000100a00 */
[----:B------:R-:W-:Y:S01]  /*1a40*/  IMAD.U32 R11, RZ, RZ, UR7 ;  /* 0x00000007ff0b7e24 */ /* 0x000fe2000f8e00ff */
[----:B------:R-:W-:Y:S01]  /*1a50*/  ULDC UR7, c[0x0][0xd3c] ;  /* 0x00034f0000077ab9 */ /* 0x000fe20000000800 */
[----:B------:R-:W-:Y:S01]  /*1a60*/  STL.128 [R1], R12 ;  /* 0x0000000c01007387 */ /* 0x000fe20000100c00 */
[----:B------:R-:W-:-:S03]  /*1a70*/  UIADD3 UR8, UR6, UR7, URZ ;  /* 0x0000000706087290 */ /* 0x000fc6000fffe03f */
[----:B------:R-:W-:Y:S01]  /*1a80*/  @UP1 ULDC UR6, c[0x0][0xd4c] ;  /* 0x0003530000061ab9 */ /* 0x000fe20000000800 */
[----:B------:R-:W-:Y:S01]  /*1a90*/  USHF.L.U32 UR61, UR8, 0x7, URZ ;  /* 0x00000007083d7899 */ /* 0x000fe2000800063f */
[----:B------:R-:W-:Y:S01]  /*1aa0*/  STL.128 [R1+0x40], R8 ;  /* 0x0000400801007387 */ /* 0x000fe20000100c00 */
[----:B------:R-:W-:Y:S01]  /*1ab0*/  UIMAD.WIDE.U32 UR6, UR13, UR6, URZ ;  /* 0x000000060d0672a5 */ /* 0x000fe2000f8e003f */
[----:B-1----:R-:W-:Y:S01]  /*1ac0*/  IMAD.U32 R2, RZ, RZ, UR14 ;  /* 0x0000000eff027e24 */ /* 0x002fe2000f8e00ff */
[----:B------:R-:W-:Y:S01]  /*1ad0*/  @UP1 ULDC UR14, c[0x0][0xd50] ;  /* 0x00035400000e1ab9 */ /* 0x000fe20000000800 */
[----:B------:R-:W-:Y:S01]  /*1ae0*/  IMAD.U32 R3, RZ, RZ, UR15 ;  /* 0x0000000fff037e24 */ /* 0x000fe2000f8e00ff */
[----:B------:R-:W-:Y:S02]  /*1af0*/  UIADD3 UR10, UR61, 0x7f, URZ ;  /* 0x0000007f3d0a7890 */ /* 0x000fe4000fffe03f */
[----:B------:R-:W-:Y:S02]  /*1b00*/  @UP1 USHF.R.U32.HI UR60, URZ, UR14, UR7 ;  /* 0x0000000e3f3c1299 */ /* 0x000fe40008011607 */
[----:B------:R-:W-:Y:S01]  /*1b10*/  STL.64 [R1+0x18], R2 ;  /* 0x0000180201007387 */ /* 0x000fe20000100a00 */
[----:B------:R-:W-:Y:S01]  /*1b20*/  @UP5 ULDC UR15, c[0x0][0x450] ;  /* 0x00011400000f5ab9 */ /* 0x000fe20000000800 */
[----:B------:R-:W-:-:S02]  /*1b30*/  UIADD3 UR6, -UR60, URZ, URZ ;  /* 0x0000003f3c067290 */ /* 0x000fc4000fffe13f */
[----:B0-----:R0:W-:Y:S02]  /*1b40*/  STL [R1+0x430], R0 ;  /* 0x0004300001007387 */ /* 0x0011e40000100800 */
[----:B------:R-:W-:-:S06]  /*1b50*/  UIMAD UR6, UR11, UR6, UR13 ;  /* 0x000000060b0672a4 */ /* 0x000fcc000f8e020d */
[----:B------:R-:W-:Y:S02]  /*1b60*/  IMAD.U32 R204, RZ, RZ, UR6 ;  /* 0x00000006ffcc7e24 */ /* 0x000fe4000f8e00ff */
[----:B0-----:R-:W-:Y:S01]  /*1b70*/  IMAD.U32 R0, RZ, RZ, UR8 ;  /* 0x00000008ff007e24 */ /* 0x001fe2000f8e00ff */
[----:B------:R-:W-:-:S04]  /*1b80*/  UIMAD.WIDE.U32 UR8, UR10, UR9, URZ ;  /* 0x000000090a0872a5 */ /* 0x000fc8000f8e003f */
[----:B------:R0:W-:Y:S01]  /*1b90*/  STL [R19], R0 ;  /* 0x0000000013007387 */ /* 0x0001e20000100800 */
[----:B------:R-:W-:-:S04]  /*1ba0*/  @UP5 USHF.R.U32.HI UR10, URZ, UR15, UR9 ;  /* 0x0000000f3f0a5299 */ /* 0x000fc80008011609 */
[----:B------:R-:W-:-:S04]  /*1bb0*/  UIADD3 UR10, UR38, UR10, URZ ;  /* 0x0000000a260a7290 */ /* 0x000fc8000fffe03f */
[----:B------:R-:W-:Y:S01]  /*1bc0*/  UIADD3 UR4, UR10, UR4, URZ ;  /* 0x000000040a047290 */ /* 0x000fe2000fffe03f */
[----:B0-----:R-:W-:Y:S11]  /*1bd0*/  @P2 BRA `(.L_x_2150) ;  /* 0x0000000000442947 */ /* 0x001ff60003800000 */
        /* <DEDUP_REMOVED lines=10> */
.L_x_2151:
[----:B------:R-:W-:-:S11]  /*1c80*/  UISETP.NE.AND UP0, UPT, UR5, 0x1, UPT ;  /* 0x000000010500788c */ /* 0x000fd6000bf05270 */
[----:B------:R-:W-:Y:S02]  /*1c90*/  @UP0 ULDC.64 UR10, c[0x0][0xae0] ;  /* 0x0002b800000a0ab9 */ /* 0x000fe40000000a00 */
[----:B------:R-:W-:-:S04]  /*1ca0*/  UIMAD.WIDE.U32 UR6, UR8, UR10, URZ ;  /* 0x0000000a080672a5 */ /* 0x000fc8000f8e003f */
[----:B------:R-:W-:-:S12]  /*1cb0*/  @UP0 USHF.R.U32.HI UR8, URZ, UR11, UR7 ;  /* 0x0000000b3f080299 */ /* 0x000fd80008011607 */
.L_x_2152:
[----:B------:R-:W-:-:S04]  /*1cc0*/  UIMAD UR8, UR8, UR5, UR5 ;  /* 0x00000005080872a4 */ /* 0x000fc8000f8e0205 */
[----:B------:R-:W-:-:S04]  /*1cd0*/  UISETP.LT.AND UP0, UPT, UR4, UR8, UPT ;  /* 0x000000080400728c */ /* 0x000fc8000bf01270 */
[----:B------:R-:W-:-:S12]  /*1ce0*/  USEL UR4, UR4, UR8, UP0 ;  /* 0x0000000804047287 */ /* 0x000fd80008000000 */
.L_x_2150:
[----:B------:R-:W-:Y:S02]  /*1cf0*/  UISETP.NE.AND UP0, UPT, UR39, URZ, UPT ;  /* 0x0000003f2700728c */ /* 0x000fe4000bf05270 */
[----:B------:R-:W-:Y:S02]  /*1d00*/  UIADD3 UR6, UR43, 0x5f, URZ ;  /* 0x0000005f2b067890 */ /* 0x000fe4000fffe03f */
[----:B------:R-:W-:Y:S02]  /*1d10*/  UIADD3 UR8, UR4, 0x5f, URZ ;  /* 0x0000005f04087890 */ /* 0x000fe4000fffe03f */
[----:B------:R-:W-:Y:S02]  /*1d20*/  UISETP.GE.AND UP1, UPT, UR5, 0x1, UPT ;  /* 0x000000010500788c */ /* 0x000fe4000bf26270 */
[----:B------:R-:W-:Y:S02]  /*1d30*/  UIMAD.WIDE UR6, UR6, 0x2aaaaaab, URZ ;  /* 0x2aaaaaab060678a5 */ /* 0x000fe4000f8e023f */
[----:B------:R-:W-:Y:S01]  /*1d40*/  UIMAD.WIDE UR8, UR8, 0x2aaaaaab, URZ ;  /* 0x2aaaaaab080878a5 */ /* 0x000fe2000f8e023f */
[----:B------:R-:W-:Y:S01]  /*1d50*/  @UP0 ULDC UR10, c[0x0][0x44c] ;  /* 0x00011300000a0ab9 */ /* 0x000fe20000000800 */
[----:B------:R-:W-:Y:S01]  /*1d60*/  USHF.R.U32.HI UR4, URZ, 0x1f, UR7 ;  /* 0x0000001f3f047899 */ /* 0x000fe20008011607 */
[----:B------:R-:W-:Y:S01]  /*1d70*/  PLOP3.LUT P0, PT, PT, PT, UP1, 0x40, 0x0 ;  /* 0x000000000000781c */ /* 0x000fe20003f0e818 */
[----:B------:R-:W-:-:S02]  /*1d80*/  UIMAD.WIDE.U32 UR10, UR61, UR10, URZ ;  /* 0x0000000a3d0a72a5 */ /* 0x000fc4000f8e003f */
[----:B------:R-:W-:Y:S01]  /*1d90*/  USHF.R.U32.HI UR6, URZ, 0x1f, UR9 ;  /* 0x0000001f3f067899 */ /* 0x000fe20008011609 */
[----:B------:R-:W-:Y:S01]  /*1da0*/  @UP0 ULDC UR14, c[0x0][0x450] ;  /* 0x00011400000e0ab9 */ /* 0x000fe20000000800 */
[----:B------:R-:W-:Y:S01]  /*1db0*/  UMOV UR12, UR61 ;  /* 0x0000003d000c7c82 */ /* 0x000fe20008000000 */
[----:B------:R-:W-:Y:S02]  /*1dc0*/  UIADD3 UR44, UR43, -UR44, URZ ;  /* 0x8000002c2b2c7290 */ /* 0x000fe4000fffe03f */
[----:B------:R-:W-:Y:S02]  /*1dd0*/  @UP0 USHF.R.U32.HI UR12, URZ, UR14, UR11 ;  /* 0x0000000e3f0c0299 */ /* 0x000fe4000801160b */
[----:B------:R-:W-:Y:S02]  /*1de0*/  ULEA.HI.SX32 UR4, UR7, UR4, 0x1c ;  /* 0x0000000407047291 */ /* 0x000fe4000f8fe23f */
[----:B------:R-:W-:Y:S02]  /*1df0*/  ULEA.HI.SX32 UR6, UR9, UR6, 0x1c ;  /* 0x0000000609067291 */ /* 0x000fe4000f8fe23f */
[----:B------:R-:W-:-:S02]  /*1e00*/  UIADD3 UR7, UR44, UR12, URZ ;  /* 0x0000000c2c077290 */ /* 0x000fc4000fffe03f */
[----:B------:R-:W-:Y:S01]  /*1e10*/  UISETP.LT.AND UP0, UPT, UR4, UR6, UPT ;  /* 0x000000060400728c */ /* 0x000fe2000bf01270 */
[----:B------:R-:W-:Y:S02]  /*1e20*/  ULDC UR13, c[0x0][0xad4] ;  /* 0x0002b500000d7ab9 */ /* 0x000fe40000000800 */
[----:B------:R-:W-:Y:S02]  /*1e30*/  UIADD3 UR8, UR7, -UR13, URZ ;  /* 0x8000000d07087290 */ /* 0x000fe4000fffe03f */
[----:B------:R-:W-:Y:S01]  /*1e40*/  USEL UR45, UR4, UR6, UP0 ;  /* 0x00000006042d7287 */ /* 0x000fe20008000000 */
        /* <DEDUP_REMOVED lines=12> */
.L_x_2154:
[----:B------:R-:W-:-:S11]  /*1f10*/  UISETP.NE.AND UP0, UPT, UR5, 0x1, UPT ;  /* 0x000000010500788c */ /* 0x000fd6000bf05270 */
[----:B------:R-:W-:Y:S02]  /*1f20*/  @UP0 ULDC.64 UR10, c[0x0][0xae0] ;  /* 0x0002b800000a0ab9 */ /* 0x000fe40000000a00 */
[----:B------:R-:W-:-:S04]  /*1f30*/  UIMAD.WIDE.U32 UR6, UR4, UR10, URZ ;  /* 0x0000000a040672a5 */ /* 0x000fc8000f8e003f */
[----:B------:R-:W-:-:S12]  /*1f40*/  @UP0 USHF.R.U32.HI UR4, URZ, UR11, UR7 ;  /* 0x0000000b3f040299 */ /* 0x000fd80008011607 */
.L_x_2155:
[----:B------:R-:W-:-:S04]  /*1f50*/  UIMAD UR4, UR4, UR5, URZ ;  /* 0x00000005040472a4 */ /* 0x000fc8000f8e023f */
[----:B------:R-:W-:-:S04]  /*1f60*/  UISETP.LT.AND UP0, UPT, UR8, UR4, UPT ;  /* 0x000000040800728c */ /* 0x000fc8000bf01270 */
[----:B------:R-:W-:-:S12]  /*1f70*/  USEL UR8, UR8, UR4, !UP0 ;  /* 0x0000000408087287 */ /* 0x000fd8000c000000 */
.L_x_2153:
[----:B------:R-:W-:Y:S01]  /*1f80*/  UIMAD.WIDE UR4, UR8, 0x2aaaaaab, URZ ;  /* 0x2aaaaaab080478a5 */ /* 0x000fe2000f8e023f */
[----:B------:R-:W-:-:S03]  /*1f90*/  PLOP3.LUT P0, PT, PT, PT, PT, 0x80, 0x0 ;  /* 0x000000000000781c */ /* 0x000fc60003f0f070 */
[----:B------:R-:W-:-:S04]  /*1fa0*/  USHF.R.U32.HI UR4, URZ, 0x1f, UR5 ;  /* 0x0000001f3f047899 */ /* 0x000fc80008011605 */
[----:B------:R-:W-:-:S04]  /*1fb0*/  ULEA.HI.SX32 UR4, UR5, UR4, 0x1c ;  /* 0x0000000405047291 */ /* 0x000fc8000f8fe23f */
[----:B------:R-:W-:-:S04]  /*1fc0*/  UISETP.LT.AND UP0, UPT, URZ, UR4, UPT ;  /* 0x000000043f00728c */ /* 0x000fc8000bf01270 */
[----:B------:R-:W-:-:S04]  /*1fd0*/  USEL UR40, URZ, UR4, !UP0 ;  /* 0x000000043f287287 */ /* 0x000fc8000c000000 */
[----:B------:R-:W-:-:S06]  /*1fe0*/  UISETP.GT.AND UP0, UPT, UR45, UR40, UPT ;  /* 0x000000282d00728c */ /* 0x000fcc000bf04270 */
[----:B------:R-:W-:-:S13]  /*1ff0*/  PLOP3.LUT P1, PT, PT, PT, UP0, 0x80, 0x0 ;  /* 0x000000000000781c */ /* 0x000fda0003f2f008 */
[----:B------:R-:W-:Y:S05]  /*2000*/  @!P1 BRA `(.L_x_2156) ;  /* 0x000001d000009947 */ /* 0x000fea0003800000 */
[----:B------:R-:W0:Y:S01]  /*2010*/  SHFL.IDX PT, R0, R219, RZ, 0x1f ;  /* 0x00001fffdb007589 */ /* 0x000e2200000e0000 */
[----:B------:R-:W-:Y:S01]  /*2020*/  UIADD3 UR6, UR42, 0x18400, URZ ;  /* 0x000184002a067890 */ /* 0x000fe2000fffe03f */
[----:B------:R-:W-:Y:S01]  /*2030*/  IMAD.MOV.U32 R12, RZ, RZ, 0x1 ;  /* 0x00000001ff0c7424 */ /* 0x000fe200078e00ff */
[----:B------:R-:W-:Y:S01]  /*2040*/  UIADD3 UR5, UR42, 0x400, URZ ;  /* 0x000004002a057890 */ /* 0x000fe2000fffe03f */
[----:B------:R-:W-:Y:S01]  /*2050*/  IMAD.MOV.U32 R4, RZ, RZ, 0x1 ;  /* 0x00000001ff047424 */ /* 0x000fe200078e00ff */
[----:B------:R-:W-:Y:S01]  /*2060*/  UIADD3 UR4, UR42, 0x1c400, URZ ;  /* 0x0001c4002a047890 */ /* 0x000fe2000fffe03f */
[----:B------:R-:W-:Y:S01]  /*2070*/  IMAD.MOV.U32 R5, RZ, RZ, RZ ;  /* 0x000000ffff057224 */ /* 0x000fe200078e00ff */
[----:B------:R-:W-:Y:S01]  /*2080*/  USHF.R.U32.HI UR5, URZ, 0x4, UR5 ;  /* 0x000000043f057899 */ /* 0x000fe20008011605 */
[----:B------:R-:W-:Y:S01]  /*2090*/  IMAD.MOV.U32 R6, RZ, RZ, 0x1 ;  /* 0x00000001ff067424 */ /* 0x000fe200078e00ff */
[----:B------:R-:W-:Y:S01]  /*20a0*/  USHF.R.U32.HI UR4, URZ, 0x4, UR4 ;  /* 0x000000043f047899 */ /* 0x000fe20008011604 */
[----:B------:R-:W-:Y:S01]  /*20b0*/  IMAD.MOV.U32 R7, RZ, RZ, RZ ;  /* 0x000000ffff077224 */ /* 0x000fe200078e00ff */
[----:B------:R-:W-:Y:S01]  /*20c0*/  ULOP3.LUT UR5, UR5, 0x3fff, URZ, 0xc0, !UPT ;  /* 0x00003fff05057892 */ /* 0x000fe2000f8ec03f */
[----:B------:R-:W-:Y:S01]  /*20d0*/  IMAD.MOV.U32 R13, RZ, RZ, RZ ;  /* 0x000000ffff0d7224 */ /* 0x000fe200078e00ff */
[----:B------:R-:W-:Y:S01]  /*20e0*/  ULOP3.LUT UR4, UR4, 0x3fff, URZ, 0xc0, !UPT ;  /* 0x00003fff04047892 */ /* 0x000fe2000f8ec03f */
[----:B------:R-:W-:Y:S01]  /*20f0*/  IMAD.MOV.U32 R9, RZ, RZ, 0x40000040 ;  /* 0x40000040ff097424 */ /* 0x000fe200078e00ff */
[----:B------:R-:W-:Y:S01]  /*2100*/  ULOP3.LUT UR7, UR5, 0x3000000, URZ, 0xfc, !UPT ;  /* 0x0300000005077892 */ /* 0x000fe2000f8efc3f */
[----:B------:R1:W-:Y:S01]  /*2110*/  STL.128 [R1+0x60], R4 ;  /* 0x0000600401007387 */ /* 0x0003e20000100c00 */
[----:B------:R-:W-:Y:S01]  /*2120*/  ULOP3.LUT UR4, UR4, 0x10000, URZ, 0xfc, !UPT ;  /* 0x0001000004047892 */ /* 0x000fe2000f8efc3f */
[----:B------:R-:W-:Y:S01]  /*2130*/  IMAD.MOV.U32 R11, RZ, RZ, 0x40000040 ;  /* 0x40000040ff0b7424 */ /* 0x000fe200078e00ff */
[----:B------:R-:W-:Y:S01]  /*2140*/  ULOP3.LUT UR5, UR5, 0x10000, URZ, 0xfc, !UPT ;  /* 0x0001000005057892 */ /* 0x000fe2000f8efc3f */
[----:B------:R2:W-:Y:S01]  /*2150*/  STL.64 [R1+0x70], R12 ;  /* 0x0000700c01007387 */ /* 0x0005e20000100a00 */
[----:B------:R-:W-:Y:S01]  /*2160*/  IMAD.U32 R10, RZ, RZ, UR7 ;  /* 0x00000007ff0a7e24 */ /* 0x000fe2000f8e00ff */
[----:B------:R-:W-:Y:S01]  /*2170*/  IADD3 R29, P1, R16, 0x78, RZ ;  /* 0x00000078101d7810 */ /* 0x000fe20007f3e0ff */
[----:B------:R-:W-:Y:S01]  /*2180*/  IMAD.U32 R8, RZ, RZ, UR4 ;  /* 0x00000004ff087e24 */ /* 0x000fe2000f8e00ff */
[----:B0-----:R-:W-:Y:S01]  /*2190*/  LEA.HI R2, R0, R0, RZ, 0x1 ;  /* 0x0000000000027211 */ /* 0x001fe200078f08ff */
[----:B------:R-:W-:Y:S01]  /*21a0*/  IMAD.U32 R14, RZ, RZ, UR5 ;  /* 0x00000005ff0e7e24 */ /* 0x000fe2000f8e00ff */
[----:B------:R-:W-:Y:S01]  /*21b0*/  ULOP3.LUT UP0, URZ, UR6, 0x1bf, URZ, 0xc0, !UPT ;  /* 0x000001bf063f7892 */ /* 0x000fe2000f80c03f */
[----:B------:R-:W-:Y:S01]  /*21c0*/  IMAD.MOV.U32 R15, RZ, RZ, 0x40000040 ;  /* 0x40000040ff0f7424 */ /* 0x000fe200078e00ff */
[----:B------:R-:W-:Y:S01]  /*21d0*/  LOP3.LUT R3, R2, 0x7fffe, RZ, 0xc0, !PT ;  /* 0x0007fffe02037812 */ /* 0x000fe200078ec0ff */
[----:B------:R0:W-:Y:S01]  /*21e0*/  STL.128 [R1+0x80], R8 ;  /* 0x0000800801007387 */ /* 0x0001e20000100c00 */
[----:B------:R-:W-:Y:S01]  /*21f0*/  IMAD.X R42, RZ, RZ, R17, P1 ;  /* 0x000000ffff2a7224 */ /* 0x000fe200008e0611 */
[----:B------:R-:W-:Y:S01]  /*2200*/  IADD3 R32, P5, R16, 0xf8, RZ ;  /* 0x000000f810207810 */ /* 0x000fe20007fbe0ff */
[----:B-1----:R-:W-:Y:S01]  /*2210*/  IMAD.MOV.U32 R5, RZ, RZ, 0x40000040 ;  /* 0x40000040ff057424 */ /* 0x002fe200078e00ff */
[----:B------:R0:W-:Y:S01]  /*2220*/  STL.64 [R1+0x58], RZ ;  /* 0x000058ff01007387 */ /* 0x0001e20000100a00 */
[----:B------:R-:W-:Y:S01]  /*2230*/  IMAD.IADD R3, R0, 0x1, -R3 ;  /* 0x0000000100037824 */ /* 0x000fe200078e0a03 */
[----:B------:R-:W-:Y:S01]  /*2240*/  PLOP3.LUT P1, PT, PT, PT, UP0, 0x80, 0x0 ;  /* 0x000000000000781c */ /* 0x000fe20003f2f008 */
[----:B--2---:R-:W-:Y:S01]  /*2250*/  IMAD.MOV.U32 R13, RZ, RZ, 0x40000040 ;  /* 0x40000040ff0d7424 */ /* 0x004fe200078e00ff */
[----:B------:R0:W-:Y:S01]  /*2260*/  STL.128 [R1+0x90], RZ ;  /* 0x000090ff01007387 */ /* 0x0001e20000100c00 */
[C---:B------:R-:W-:Y:S01]  /*2270*/  IADD3 R31, P6, R16.reuse, 0xf0, RZ ;  /* 0x000000f0101f7810 */ /* 0x040fe20007fde0ff */
[--C-:B------:R-:W-:Y:S01]  /*2280*/  IMAD.X R33, RZ, RZ, R17.reuse, P5 ;  /* 0x000000ffff217224 */ /* 0x100fe200028e0611 */
[----:B------:R-:W-:Y:S01]  /*2290*/  LEA R3, R3, UR6, 0xd ;  /* 0x0000000603037c11 */ /* 0x000fe2000f8e68ff */
[----:B------:R0:W-:Y:S01]  /*22a0*/  STL.128 [R1+0xa0], RZ ;  /* 0x0000a0ff01007387 */ /* 0x0001e20000100c00 */
[----:B------:R-:W-:Y:S01]  /*22b0*/  IADD3 R30, P0, R16, 0x80, RZ ;  /* 0x00000080101e7810 */ /* 0x000fe20007f1e0ff */
[----:B------:R-:W-:Y:S01]  /*22c0*/  IMAD.X R44, RZ, RZ, R17, P6 ;  /* 0x000000ffff2c7224 */ /* 0x000fe200030e0611 */
[----:B------:R-:W-:Y:S01]  /*22d0*/  SHF.R.U32.HI R0, RZ, 0x4, R3 ;  /* 0x00000004ff007819 */ /* 0x000fe20000011603 */
[----:B------:R-:W-:Y:S01]  /*22e0*/  VIADD R2, R3, 0xa000 ;  /* 0x0000a00003027836 */ /* 0x000fe20000000000 */
[----:B------:R0:W-:Y:S01]  /*22f0*/  STL.128 [R1+0xb0], RZ ;  /* 0x0000b0ff01007387 */ /* 0x0001e20000100c00 */
[----:B------:R-:W-:Y:S01]  /*2300*/  IMAD.X R43, RZ, RZ, R17, P0 ;  /* 0x000000ffff2b7224 */ /* 0x000fe200000e0611 */
[----:B------:R-:W-:-:S02]  /*2310*/  LOP3.LUT R0, R0, 0x3fff, RZ, 0xc0, !PT ;  /* 0x00003fff00007812 */ /* 0x000fc400078ec0ff */
[----:B------:R-:W-:Y:S01]  /*2320*/  SHF.R.U32.HI R2, RZ, 0x4, R2 ;  /* 0x00000004ff027819 */ /* 0x000fe20000011602 */
[----:B------:R0:W-:Y:S01]  /*2330*/  STL.128 [R1+0xc0], RZ ;  /* 0x0000c0ff01007387 */ /* 0x0001e20000100c00 */
[----:B------:R-:W-:Y:S02]  /*2340*/  LOP3.LUT R4, R0, 0x10000, RZ, 0xfc, !PT ;  /* 0x0001000000047812 */ /* 0x000fe400078efcff */
[----:B------:R-:W-:Y:S01]  /*2350*/  LOP3.LUT R2, R2, 0x3fff, RZ, 0xc0, !PT ;  /* 0x00003fff02027812 */ /* 0x000fe200078ec0ff */
[----:B------:R0:W-:Y:S01]  /*2360*/  STL.128 [R1+0xd0], RZ ;  /* 0x0000d0ff01007387 */ /* 0x0001e20000100c00 */
[----:B------:R-:W-:Y:S02]  /*2370*/  IADD3 R27, P2, R16, 0x70, RZ ;  /* 0x00000070101b7810 */ /* 0x000fe40007f5e0ff */
[----:B------:R-:W-:Y:S01]  /*2380*/  LOP3.LUT R2, R2, 0x10000, RZ, 0xfc, !PT ;  /* 0x0001000002027812 */ /* 0x000fe200078efcff */
[----:B------:R0:W-:Y:S01]  /*2390*/  STL.64 [R1+0x78], R4 ;  /* 0x0000780401007387 */ /* 0x0001e20000100a00 */
[C---:B------:R-:W-:Y:S01]  /*23a0*/  IADD3 R28, P3, R16.reuse, 0x68, RZ ;  /* 0x00000068101c7810 */ /* 0x040fe20007f7e0ff */
[--C-:B------:R-:W-:Y:S01]  /*23b0*/  IMAD.X R40, RZ, RZ, R17.reuse, P2 ;  /* 0x000000ffff287224 */ /* 0x100fe200010e0611 */
[C---:B------:R-:W-:Y:S01]  /*23c0*/  IADD3 R26, P4, R16.reuse, 0x60, RZ ;  /* 0x00000060101a7810 */ /* 0x040fe20007f9e0ff */
[----:B------:R-:W-:Y:S01]  /*23d0*/  IMAD.MOV.U32 R12, RZ, RZ, R2 ;  /* 0x000000ffff0c7224 */ /* 0x000fe200078e0002 */
[----:B------:R0:W-:Y:S01]  /*23e0*/  STL.128 [R1+0xe0], RZ ;  /* 0x0000e0ff01007387 */ /* 0x0001e20000100c00 */
[C---:B------:R-:W-:Y:S01]  /*23f0*/  IADD3 R24, P5, R16.reuse, 0x58, RZ ;  /* 0x0000005810187810 */ /* 0x040fe20007fbe0ff */
[--C-:B------:R-:W-:Y:S01]  /*2400*/  IMAD.X R41, RZ, RZ, R17.reuse, P3 ;  /* 0x000000ffff297224 */ /* 0x100fe200018e0611 */
[C---:B------:R-:W-:Y:S01]  /*2410*/  IADD3 R37, P6, R16.reuse, 0x88, RZ ;  /* 0x0000008810257810 */ /* 0x040fe20007fde0ff */
[----:B------:R0:W-:Y:S01]  /*2420*/  STL.128 [R1+0xf0], R12 ;  /* 0x0000f00c01007387 */ /* 0x0001e20000100c00 */
[----:B------:R-:W-:Y:S01]  /*2430*/  IADD3 R35, P0, R16, 0x90, RZ ;  /* 0x0000009010237810 */ /* 0x000fe20007f1e0ff */
[----:B------:R-:W-:-:S02]  /*2440*/  IMAD.X R39, RZ, RZ, R17, P4 ;  /* 0x000000ffff277224 */ /* 0x000fc400020e0611 */
[--C-:B------:R-:W-:Y:S02]  /*2450*/  IMAD.X R25, RZ, RZ, R17.reuse, P5 ;  /* 0x000000ffff197224 */ /* 0x100fe400028e0611 */
[--C-:B------:R-:W-:Y:S02]  /*2460*/  IMAD.X R38, RZ, RZ, R17.reuse, P6 ;  /* 0x000000ffff267224 */ /* 0x100fe400030e0611 */
[----:B------:R-:W-:Y:S01]  /*2470*/  IMAD.X R36, RZ, RZ, R17, P0 ;  /* 0x000000ffff247224 */ /* 0x000fe200000e0611 */
[----:B------:R-:W-:Y:S06]  /*2480*/  @!P1 BRA `(.L_x_2157) ;  /* 0x0000000000409947 */ /* 0x000fec0003800000 */
[----:B------:R-:W-:Y:S01]  /*2490*/  MOV R0, 0x0 ;  /* 0x0000000000007802 */ /* 0x000fe20000000f00 */
[----:B------:R-:W-:Y:S01]  /*24a0*/  ULDC.64 UR4, c[0x4][0x98] ;  /* 0x0100260000047ab9 */ /* 0x000fe20000000a00 */
[----:B------:R-:W-:Y:S01]  /*24b0*/  ULDC.64 UR6, c[0x4][0x38] ;  /* 0x01000e0000067ab9 */ /* 0x000fe20000000a00 */
[----:B0-----:R-:W-:Y:S01]  /*24c0*/  IMAD.U32 R4, RZ, RZ, UR4 ;  /* 0x00000004ff047e24 */ /* 0x001fe2000f8e00ff */
        /* <DEDUP_REMOVED lines=12> */
.L_x_2157:
[----:B------:R-:W1:Y:S01]  /*2590*/  S2R R20, SR_TID.X ;  /* 0x0000000000147919 */ /* 0x000e620000002100 */
[----:B------:R-:W2:Y:S01]  /*25a0*/  LDC R0, c[0x0][0x20] ;  /* 0x00000800ff007b82 */ /* 0x000ea20000000800 */
[----:B0-----:R-:W-:Y:S01]  /*25b0*/  IADD3 R8, P0, R16, 0x100, RZ ;  /* 0x0000010010087810 */ /* 0x001fe20007f1e0ff */
[----:B------:R-:W-:Y:S01]  /*25c0*/  IMAD.U32 R11, RZ, RZ, UR43 ;  /* 0x0000002bff0b7e24 */ /* 0x000fe2000f8e00ff */
[----:B------:R-:W-:Y:S03]  /*25d0*/  STL.64 [R1+0x110], R24 ;  /* 0x0001101801007387 */ /* 0x000fe60000100a00 */
[----:B------:R-:W-:Y:S01]  /*25e0*/  IMAD.X R9, RZ, RZ, R17, P0 ;  /* 0x000000ffff097224 */ /* 0x000fe200000e0611 */
[----:B------:R-:W-:Y:S01]  /*25f0*/  STL.64 [R1+0x100], R206 ;  /* 0x000100ce01007387 */ /* 0x000fe20000100a00 */
[----:B------:R-:W0:Y:S03]  /*2600*/  LDC R13, c[0x0][0x288] ;  /* 0x0000a200ff0d7b82 */ /* 0x000e260000000800 */
[----:B------:R3:W-:Y:S04]  /*2610*/  STL.64 [R1+0x108], R8 ;  /* 0x0001080801007387 */ /* 0x0007e80000100a00 */
[----:B------:R4:W-:Y:S01]  /*2620*/  STL.U8 [R1+0x118], RZ ;  /* 0x000118ff01007387 */ /* 0x0009e20000100000 */
[----:B------:R-:W5:Y:S08]  /*2630*/  LDC R15, c[0x0][0xad4] ;  /* 0x0002b500ff0f7b82 */ /* 0x000f700000000800 */
[----:B------:R-:W3:Y:S01]  /*2640*/  LDC.64 R6, c[0x0][0x448] ;  /* 0x00011200ff067b82 */ /* 0x000ee20000000a00 */
[----:B--2---:R-:W-:-:S05]  /*2650*/  IMAD.IADD R198, R18, 0x1, -R0 ;  /* 0x0000000112c67824 */ /* 0x004fca00078e0a00 */
[----:B------:R4:W-:Y:S01]  /*2660*/  STL [R198+0x8], R11 ;  /* 0x0000080bc6007387 */ /* 0x0009e20000100800 */
[----:B-1----:R-:W-:Y:S01]  /*2670*/  VIADD R205, R20, 0xffffff80 ;  /* 0xffffff8014cd7836 */ /* 0x002fe20000000000 */
[----:B------:R-:W1:Y:S02]  /*2680*/  LDC.64 R4, c[0x0][0xad8] ;  /* 0x0002b600ff047b82 */ /* 0x000e640000000a00 */
[----:B0-----:R4:W-:Y:S04]  /*2690*/  STL [R198+0x4], R13 ;  /* 0x0000040dc6007387 */ /* 0x0019e80000100800 */
[----:B------:R4:W-:Y:S02]  /*26a0*/  STL [R198+0x14], RZ ;  /* 0x000014ffc6007387 */ /* 0x0009e40000100800 */
[----:B------:R-:W0:Y:S02]  /*26b0*/  LDC.64 R2, c[0x0][0xae0] ;  /* 0x0002b800ff027b82 */ /* 0x000e240000000a00 */
[----:B-----5:R4:W-:Y:S04]  /*26c0*/  STL [R198+0xc], R15 ;  /* 0x00000c0fc6007387 */ /* 0x0209e80000100800 */
[----:B------:R4:W-:Y:S02]  /*26d0*/  STL [R198], R205 ;  /* 0x000000cdc6007387 */ /* 0x0009e40000100800 */
[----:B------:R-:W2:Y:S02]  /*26e0*/  LDC R10, c[0x0][0x450] ;  /* 0x00011400ff0a7b82 */ /* 0x000ea40000000800 */
[----:B---3--:R4:W-:Y:S04]  /*26f0*/  STL [R198+0x24], R6 ;  /* 0x00002406c6007387 */ /* 0x0089e80000100800 */
[----:B------:R4:W-:Y:S04]  /*2700*/  STL [R198+0x28], R7 ;  /* 0x00002807c6007387 */ /* 0x0009e80000100800 */
[----:B-1----:R4:W-:Y:S04]  /*2710*/  STL [R198+0x10], R4 ;  /* 0x00001004c6007387 */ /* 0x0029e80000100800 */
[----:B------:R4:W-:Y:S04]  /*2720*/  STL [R198+0x18], R5 ;  /* 0x00001805c6007387 */ /* 0x0009e80000100800 */
[----:B0-----:R4:W-:Y:S04]  /*2730*/  STL [R198+0x1c], R2 ;  /* 0x00001c02c6007387 */ /* 0x0019e80000100800 */
[----:B------:R4:W-:Y:S04]  /*2740*/  STL [R198+0x20], R3 ;  /* 0x00002003c6007387 */ /* 0x0009e80000100800 */
[----:B--2---:R4:W-:Y:S04]  /*2750*/  STL [R198+0x2c], R10 ;  /* 0x00002c0ac6007387 */ /* 0x0049e80000100800 */
[----:B------:R-:W2:Y:S01]  /*2760*/  LDL R9, [R1+0x1fc] ;  /* 0x0001fc0001097983 */ /* 0x000ea20000100800 */
[----:B------:R-:W-:Y:S03]  /*2770*/  BSSY B0, `(.L_x_2158) ;  /* 0x0000008000007945 */ /* 0x000fe60003800000 */
[----:B------:R4:W-:Y:S01]  /*2780*/  STL.U8 [R1+0x14c], RZ ;  /* 0x00014cff01007387 */ /* 0x0009e20000100000 */
[----:B--2---:R-:W-:-:S04]  /*2790*/  LEA.HI R8, R9, R9, RZ, 0x1 ;  /* 0x0000000909087211 */ /* 0x004fc800078f08ff */
[----:B------:R-:W-:-:S05]  /*27a0*/  LOP3.LUT R8, R8, 0xfffffffe, RZ, 0xc0, !PT ;  /* 0xfffffffe08087812 */ /* 0x000fca00078ec0ff */
[----:B------:R-:W-:-:S05]  /*27b0*/  IMAD.IADD R8, R9, 0x1, -R8 ;  /* 0x0000000109087824 */ /* 0x000fca00078e0a08 */
[----:B------:R-:W-:-:S04]  /*27c0*/  SHF.L.U32 R8, R8, 0x1f, RZ ;  /* 0x0000001f08087819 */ /* 0x000fc800000006ff */
[----:B------:R-:W0:Y:S02]  /*27d0*/  SYNCS.PHASECHK.TRANS64.TRYWAIT P0, [UR42+0x32400], R8 ;  /* 0x03240008ff0075a7 */ /* 0x000e24000800016a */
[----:B0---4-:R-:W-:Y:S05]  /*27e0*/  @!P0 BRA `(.L_x_2159) ;  /* 0x0000024000448947 */ /* 0x011fea0003800000 */
.L_x_2351:
[----:B------:R-:W-:Y:S05]  /*27f0*/  BSYNC B0 ;  /* 0x0000000000007941 */ /* 0x000fea0003800000 */
.L_x_2158:
[----:B------:R-:W2:Y:S04]  /*2800*/  LDL R34, [R1] ;  /* 0x0000000001227983 */ /* 0x000ea80000100800 */
[----:B------:R1:W5:Y:S01]  /*2810*/  LDL.64 R24, [R1+0x1f0] ;  /* 0x0001f00001187983 */ /* 0x0003620000100a00 */
[----:B0-----:R-:W-:Y:S01]  /*2820*/  IMAD.U32 R8, RZ, RZ, UR58 ;  /* 0x0000003aff087e24 */ /* 0x001fe2000f8e00ff */
[C---:B------:R-:W-:Y:S01]  /*2830*/  IADD3 R6, P2, R16.reuse, 0x400, RZ ;  /* 0x0000040010067810 */ /* 0x040fe20007f5e0ff */
[----:B------:R-:W-:Y:S01]  /*2840*/  IMAD.U32 R9, RZ, RZ, UR59 ;  /* 0x0000003bff097e24 */ /* 0x000fe2000f8e00ff */
[C---:B------:R-:W-:Y:S01]  /*2850*/  IADD3 R20, P1, R16.reuse, 0x108, RZ ;  /* 0x0000010810147810 */ /* 0x040fe20007f3e0ff */
[----:B------:R-:W-:Y:S01]  /*2860*/  IMAD.MOV.U32 R10, RZ, RZ, R216 ;  /* 0x000000ffff0a7224 */ /* 0x000fe200078e00d8 */
[----:B------:R-:W-:Y:S05]  /*2870*/  WARPSYNC.ALL ;  /* 0x0000000000007948 */ /* 0x000fea0003800000 */
[----:B------:R-:W-:Y:S01]  /*2880*/  IMAD.MOV.U32 R11, RZ, RZ, R215 ;  /* 0x000000ffff0b7224 */ /* 0x000fe200078e00d7 */
[----:B------:R-:W-:Y:S01]  /*2890*/  BSSY B0, `(.L_x_2160) ;  /* 0x0000037000007945 */ /* 0x000fe20003800000 */
[----:B------:R-:W-:Y:S01]  /*28a0*/  IMAD.MOV.U32 R14, RZ, RZ, R26 ;  /* 0x000000ffff0e7224 */ /* 0x000fe200078e001a */
[----:B------:R1:W-:Y:S01]  /*28b0*/  BAR.SYNC.DEFER_BLOCKING R209, 0x100 ;  /* 0x000400d10000751d */ /* 0x0003e20000010000 */
[----:B------:R-:W-:Y:S01]  /*28c0*/  IMAD.MOV.U32 R15, RZ, RZ, R39 ;  /* 0x000000ffff0f7224 */ /* 0x000fe200078e0027 */
[----:B------:R-:W-:Y:S01]  /*28d0*/  IADD3 R26, P0, R16, 0x14c, RZ ;  /* 0x0000014c101a7810 */ /* 0x000fe20007f1e0ff */
[----:B------:R-:W-:-:S02]  /*28e0*/  IMAD.MOV.U32 R12, RZ, RZ, R214 ;  /* 0x000000ffff0c7224 */ /* 0x000fc400078e00d6 */
[----:B------:R-:W-:Y:S02]  /*28f0*/  IMAD.MOV.U32 R13, RZ, RZ, R213 ;  /* 0x000000ffff0d7224 */ /* 0x000fe400078e00d5 */
[----:B------:R-:W-:Y:S01]  /*2900*/  IMAD.X R21, RZ, RZ, R17, P1 ;  /* 0x000000ffff157224 */ /* 0x000fe200008e0611 */
[----:B------:R0:W-:Y:S04]  /*2910*/  STL.128 [R1+0x180], R8 ;  /* 0x0001800801007387 */ /* 0x0001e80000100c00 */
[----:B------:R3:W-:Y:S01]  /*2920*/  STL.128 [R1+0x150], R12 ;  /* 0x0001500c01007387 */ /* 0x0007e20000100c00 */
[----:B0-----:R-:W-:Y:S02]  /*2930*/  IMAD.MOV.U32 R8, RZ, RZ, R45 ;  /* 0x000000ffff087224 */ /* 0x001fe400078e002d */
[----:B------:R-:W-:-:S02]  /*2940*/  IMAD.MOV.U32 R9, RZ, RZ, R46 ;  /* 0x000000ffff097224 */ /* 0x000fc400078e002e */
[----:B------:R-:W-:Y:S02]  /*2950*/  IMAD.MOV.U32 R10, RZ, RZ, R27 ;  /* 0x000000ffff0a7224 */ /* 0x000fe400078e001b */
[----:B------:R-:W-:Y:S02]  /*2960*/  IMAD.MOV.U32 R11, RZ, RZ, R40 ;  /* 0x000000ffff0b7224 */ /* 0x000fe400078e0028 */
[----:B---3--:R-:W-:Y:S02]  /*2970*/  IMAD.MOV.U32 R12, RZ, RZ, R29 ;  /* 0x000000ffff0c7224 */ /* 0x008fe400078e001d */
[----:B------:R-:W-:Y:S01]  /*2980*/  IMAD.MOV.U32 R13, RZ, RZ, R42 ;  /* 0x000000ffff0d7224 */ /* 0x000fe200078e002a */
[----:B------:R0:W-:Y:S01]  /*2990*/  STL.128 [R1+0x190], R8 ;  /* 0x0001900801007387 */ /* 0x0001e20000100c00 */
[----:B------:R-:W-:Y:S02]  /*29a0*/  IMAD.MOV.U32 R14, RZ, RZ, R30 ;  /* 0x000000ffff0e7224 */ /* 0x000fe400078e001e */
[----:B------:R-:W-:-:S02]  /*29b0*/  IMAD.MOV.U32 R15, RZ, RZ, R43 ;  /* 0x000000ffff0f7224 */ /* 0x000fc400078e002b */
[----:B------:R-:W-:-:S03]  /*29c0*/  IMAD.X R27, RZ, RZ, R17, P0 ;  /* 0x000000ffff1b7224 */ /* 0x000fc600000e0611 */
[----:B------:R3:W-:Y:S01]  /*29d0*/  STL.128 [R1+0x170], R12 ;  /* 0x0001700c01007387 */ /* 0x0007e20000100c00 */
[----:B0-----:R-:W-:Y:S02]  /*29e0*/  IMAD.MOV.U32 R8, RZ, RZ, R31 ;  /* 0x000000ffff087224 */ /* 0x001fe400078e001f */
[----:B------:R-:W-:Y:S02]  /*29f0*/  IMAD.MOV.U32 R9, RZ, RZ, R44 ;  /* 0x000000ffff097224 */ /* 0x000fe400078e002c */
[----:B------:R-:W-:Y:S02]  /*2a00*/  IMAD.MOV.U32 R10, RZ, RZ, R32 ;  /* 0x000000ffff0a7224 */ /* 0x000fe400078e0020 */
[----:B------:R-:W-:Y:S02]  /*2a10*/  IMAD.MOV.U32 R11, RZ, RZ, R33 ;  /* 0x000000ffff0b7224 */ /* 0x000fe400078e0021 */
[----:B---3--:R-:W-:-:S03]  /*2a20*/  IMAD.X R13, RZ, RZ, R17, P2 ;  /* 0x000000ffff0d7224 */ /* 0x008fc600010e0611 */
[----:B------:R0:W-:Y:S02]  /*2a30*/  STL.128 [R1+0x1a0], R8 ;  /* 0x0001a00801007387 */ /* 0x0001e40000100c00 */
[----:B0-----:R-:W-:Y:S02]  /*2a40*/  IMAD.MOV.U32 R10, RZ, RZ, R26 ;  /* 0x000000ffff0a7224 */ /* 0x001fe400078e001a */
[----:B------:R-:W-:Y:S02]  /*2a50*/  IMAD.MOV.U32 R11, RZ, RZ, R27 ;  /* 0x000000ffff0b7224 */ /* 0x000fe400078e001b */
[----:B------:R-:W-:Y:S01]  /*2a60*/  IMAD.MOV.U32 R8, RZ, RZ, R6 ;  /* 0x000000ffff087224 */ /* 0x000fe200078e0006 */
[----:B------:R-:W-:Y:S01]  /*2a70*/  IADD3 R6, P0, R16, 0x118, RZ ;  /* 0x0000011810067810 */ /* 0x000fe20007f1e0ff */
[----:B------:R-:W-:-:S05]  /*2a80*/  IMAD.MOV.U32 R9, RZ, RZ, R13 ;  /* 0x000000ffff097224 */ /* 0x000fca00078e000d */
[----:B------:R0:W-:Y:S02]  /*2a90*/  STL.128 [R1+0x1b0], R8 ;  /* 0x0001b00801007387 */ /* 0x0001e40000100c00 */
[----:B0-----:R-:W-:Y:S02]  /*2aa0*/  IMAD.MOV.U32 R8, RZ, RZ, R47 ;  /* 0x000000ffff087224 */ /* 0x001fe400078e002f */
[----:B------:R-:W-:Y:S02]  /*2ab0*/  IMAD.MOV.U32 R9, RZ, RZ, R48 ;  /* 0x000000ffff097224 */ /* 0x000fe400078e0030 */
[----:B------:R-:W-:Y:S02]  /*2ac0*/  IMAD.MOV.U32 R10, RZ, RZ, R20 ;  /* 0x000000ffff0a7224 */ /* 0x000fe400078e0014 */
[----:B------:R-:W-:Y:S02]  /*2ad0*/  IMAD.MOV.U32 R11, RZ, RZ, R21 ;  /* 0x000000ffff0b7224 */ /* 0x000fe400078e0015 */
[----:B------:R-:W-:-:S02]  /*2ae0*/  IMAD.X R21, RZ, RZ, R17, P0 ;  /* 0x000000ffff157224 */ /* 0x000fc400000e0611 */
[----:B------:R-:W-:Y:S01]  /*2af0*/  IMAD.MOV.U32 R20, RZ, RZ, R6 ;  /* 0x000000ffff147224 */ /* 0x000fe200078e0006 */
[----:B------:R0:W-:Y:S04]  /*2b00*/  STL.128 [R1+0x1c0], R8 ;  /* 0x0001c00801007387 */ /* 0x0001e80000100c00 */
[----:B------:R-:W-:Y:S01]  /*2b10*/  STL.128 [R1+0x160], R20 ;  /* 0x0001601401007387 */ /* 0x000fe20000100c00 */
[----:B0-----:R-:W-:Y:S02]  /*2b20*/  IMAD.MOV.U32 R10, RZ, RZ, R28 ;  /* 0x000000ffff0a7224 */ /* 0x001fe400078e001c */
[----:B------:R-:W-:Y:S02]  /*2b30*/  IMAD.MOV.U32 R11, RZ, RZ, R41 ;  /* 0x000000ffff0b7224 */ /* 0x000fe400078e0029 */
[----:B------:R-:W-:-:S02]  /*2b40*/  IMAD.MOV.U32 R8, RZ, RZ, R218 ;  /* 0x000000ffff087224 */ /* 0x000fc400078e00da */
[----:B------:R-:W-:-:S05]  /*2b50*/  IMAD.MOV.U32 R9, RZ, RZ, R217 ;  /* 0x000000ffff097224 */ /* 0x000fca00078e00d9 */
[----:B------:R0:W-:Y:S02]  /*2b60*/  STL.128 [R1+0x1d0], R8 ;  /* 0x0001d00801007387 */ /* 0x0001e40000100c00 */
[----:B0-----:R-:W-:Y:S02]  /*2b70*/  IMAD.MOV.U32 R8, RZ, RZ, R35 ;  /* 0x000000ffff087224 */ /* 0x001fe400078e0023 */
[----:B------:R-:W-:Y:S02]  /*2b80*/  IMAD.MOV.U32 R9, RZ, RZ, R36 ;  /* 0x000000ffff097224 */ /* 0x000fe400078e0024 */
[----:B------:R-:W-:Y:S02]  /*2b90*/  IMAD.MOV.U32 R10, RZ, RZ, R37 ;  /* 0x000000ffff0a7224 */ /* 0x000fe400078e0025 */
[----:B------:R-:W-:-:S05]  /*2ba0*/  IMAD.MOV.U32 R11, RZ, RZ, R38 ;  /* 0x000000ffff0b7224 */ /* 0x000fca00078e0026 */
[----:B------:R1:W-:Y:S01]  /*2bb0*/  STL.128 [R1+0x1e0], R8 ;  /* 0x0001e00801007387 */ /* 0x0003e20000100c00 */
[----:B--2---:R-:W-:-:S04]  /*2bc0*/  LOP3.LUT R6, R34, 0x1, RZ, 0xfc, !PT ;  /* 0x0000000122067812 */ /* 0x004fc800078efcff */
[----:B------:R-:W-:-:S13]  /*2bd0*/  ISETP.NE.AND P1, PT, R6, 0x3, PT ;  /* 0x000000030600780c */ /* 0x000fda0003f25270 */
[----:B-1----:R-:W-:Y:S05]  /*2be0*/  @!P1 BRA `(.L_x_2161) ;  /* 0x0000000000049947 */ /* 0x002fea0003800000 */
[----:B------:R-:W-:Y:S01]  /*2bf0*/  BPT.TRAP 0x1 ;  /* 0x000000040000795c */ /* 0x000fe20000300000 */
.L_x_2161:
[----:B------:R-:W-:Y:S05]  /*2c00*/  BSYNC B0 ;  /* 0x0000000000007941 */ /* 0x000fea0003800000 */
.L_x_2160:
[----:B------:R-:W2:Y:S01]  /*2c10*/  LDL.64 R8, [R1+0x18] ;  /* 0x0000180001087983 */ /* 0x000ea20000100a00 */
[----:B-----5:R-:W-:Y:S01]  /*2c20*/  SHF.L.U32 R25, R25, 0x1f, RZ ;  /* 0x0000001f19197819 */ /* 0x020fe200000006ff */
[----:B------:R-:W-:Y:S01]  /*2c30*/  BSSY B0, `(.L_x_2162) ;  /* 0x0000006000007945 */ /* 0x000fe20003800000 */
[----:B--2---:R-:W-:-:S05]  /*2c40*/  MOV R9, R8 ;  /* 0x0000000800097202 */ /* 0x004fca0000000f00 */
[----:B------:R-:W-:-:S04]  /*2c50*/  IMAD R24, R24, 0x8, R9 ;  /* 0x0000000818187824 */ /* 0x000fc800078e0209 */
[----:B------:R0:W1:Y:S01]  /*2c60*/  SYNCS.PHASECHK.TRANS64.TRYWAIT P0, [R24+URZ], R25 ;  /* 0x00000019180075a7 */ /* 0x000062000800017f */
[----:B------:R-:W-:Y:S05]  /*2c70*/  @!P1 BRA `(.L_x_2163) ;  /* 0x0000000000049947 */ /* 0x000fea0003800000 */
[----:B------:R-:W-:Y:S01]  /*2c80*/  BPT.TRAP 0x1 ;  /* 0x000000040000795c */ /* 0x000fe20000300000 */
.L_x_2163:
[----:B------:R-:W-:Y:S05]  /*2c90*/  BSYNC B0 ;  /* 0x0000000000007941 */ /* 0x000fea0003800000 */
.L_x_2162:
[----:B------:R-:W-:Y:S04]  /*2ca0*/  BSSY B0, `(.L_x_2164) ;  /* 0x0000004000007945 */ /* 0x000fe80003800000 */
[----:B-1----:R-:W-:Y:S05]  /*2cb0*/  @P0 BRA `(.L_x_2165) ;  /* 0x0000000000080947 */ /* 0x002fea0003800000 */
[----:B------:R-:W1:Y:S02]  /*2cc0*/  SYNCS.PHASECHK.TRANS64.TRYWAIT P0, [R24+URZ], R25 ;  /* 0x00000019180075a7 */ /* 0x000e64000800017f */
[----:B-1----:R-:W-:Y:S05]  /*2cd0*/  @!P0 BRA `(.L_x_2166) ;  /* 0x0000023c00208947 */ /* 0x002fea0003800000 */
.L_x_2165:
[----:B------:R-:W-:Y:S05]  /*2ce0*/  BSYNC B0 ;  /* 0x0000000000007941 */ /* 0x000fea0003800000 */
.L_x_2164:
[----:B------:R-:W2:Y:S04]  /*2cf0*/  LDL R13, [R1+0x1f0] ;  /* 0x0001f000010d7983 */ /* 0x000ea80000100800 */
[----:B------:R-:W2:Y:S01]  /*2d00*/  LDL.64 R8, [R1+0x80] ;  /* 0x0000800001087983 */ /* 0x000ea20000100a00 */
[----:B------:R-:W-:Y:S05]  /*2d10*/  WARPSYNC.ALL ;  /* 0x0000000000007948 */ /* 0x000fea0003800000 */
[----:B01----:R-:W3:Y:S04]  /*2d20*/  LDL.64 R24, [R1+0x78] ;  /* 0x0000780001187983 */ /* 0x003ee80000100a00 */
[----:B------:R-:W4:Y:S04]  /*2d30*/  LDL.64 R10, [R1+0x78] ;  /* 0x00007800010a7983 */ /* 0x000f280000100a00 */
[----:B------:R-:W5:Y:S01]  /*2d40*/  LDL.64 R14, [R1+0x78] ;  /* 0x00007800010e7983 */ /* 0x000f620000100a00 */
[----:B--2---:R-:W-:-:S03]  /*2d50*/  IMAD R8, R13, 0x300, R8 ;  /* 0x000003000d087824 */ /* 0x004fc600078e0208 */
[----:B------:R-:W2:Y:S01]  /*2d60*/  LDL.64 R20, [R1+0x78] ;  /* 0x0000780001147983 */ /* 0x000ea20000100a00 */
[----:B------:R-:W-:Y:S02]  /*2d70*/  R2UR UR7, R9 ;  /* 0x00000000090772ca */ /* 0x000fe400000e0000 */
[C---:B------:R-:W-:Y:S01]  /*2d80*/  R2UR UR6, R8.reuse ;  /* 0x00000000080672ca */ /* 0x040fe200000e0000 */
[----:B------:R-:W2:Y:S01]  /*2d90*/  LDL R72, [R1+0x1fc] ;  /* 0x0001fc0001487983 */ /* 0x000ea20000100800 */
[----:B------:R-:W-:Y:S01]  /*2da0*/  VIADD R12, R8, 0x2 ;  /* 0x00000002080c7836 */ /* 0x000fe20000000000 */
[----:B------:R-:W-:Y:S01]  /*2db0*/  BSSY B0, `(.L_x_2167) ;  /* 0x000002e000007945 */ /* 0x000fe20003800000 */
[----:B------:R-:W-:Y:S01]  /*2dc0*/  IMAD.MOV.U32 R13, RZ, RZ, R9 ;  /* 0x000000ffff0d7224 */ /* 0x000fe200078e0009 */
[----:B------:R0:W-:Y:S01]  /*2dd0*/  STL [R1+0x60], RZ ;  /* 0x000060ff01007387 */ /* 0x0001e20000100800 */
[----:B---3--:R-:W-:Y:S02]  /*2de0*/  R2UR UR4, R24 ;  /* 0x00000000180472ca */ /* 0x008fe400000e0000 */
[----:B------:R-:W-:-:S02]  /*2df0*/  R2UR UR5, R25 ;  /* 0x00000000190572ca */ /* 0x000fc400000e0000 */
[----:B------:R-:W-:Y:S01]  /*2e00*/  WARPGROUP.ARRIVE ;  /* 0x00000000000079c5 */ /* 0x000fe20000000000 */
[----:B----4-:R-:W-:Y:S02]  /*2e10*/  VIADD R10, R10, 0x2 ;  /* 0x000000020a0a7836 */ /* 0x010fe40000000000 */
[----:B-----5:R-:W-:Y:S02]  /*2e20*/  VIADD R14, R14, 0x4 ;  /* 0x000000040e0e7836 */ /* 0x020fe40000000000 */
[----:B--2---:R-:W-:-:S06]  /*2e30*/  VIADD R20, R20, 0x6 ;  /* 0x0000000614147836 */ /* 0x004fcc0000000000 */
[----:B------:R-:W-:Y:S01]  /*2e40*/  HGMMA.64x96x16.F32.BF16 R24, gdesc[UR4], RZ, !UPT, gsb0 ;  /* 0x01600000041879f0 */ /* 0x000fe2000c0018ff */
[----:B------:R-:W-:Y:S02]  /*2e50*/  R2UR UR6, R12 ;  /* 0x000000000c0672ca */ /* 0x000fe400000e0000 */
[----:B------:R-:W-:Y:S02]  /*2e60*/  R2UR UR7, R13 ;  /* 0x000000000d0772ca */ /* 0x000fe400000e0000 */
[----:B------:R-:W-:Y:S01]  /*2e70*/  R2UR UR4, R10 ;  /* 0x000000000a0472ca */ /* 0x000fe200000e0000 */
[----:B------:R-:W-:Y:S01]  /*2e80*/  VIADD R10, R8, 0x4 ;  /* 0x00000004080a7836 */ /* 0x000fe20000000000 */
[----:B------:R-:W-:Y:S01]  /*2e90*/  R2UR UR5, R11 ;  /* 0x000000000b0572ca */ /* 0x000fe200000e0000 */
[----:B------:R-:W-:Y:S01]  /*2ea0*/  IMAD.MOV.U32 R11, RZ, RZ, R9 ;  /* 0x000000ffff0b7224 */ /* 0x000fe200078e0009 */
[----:B------:R-:W-:Y:S01]  /*2eb0*/  LEA.HI R6, R72, R72, RZ, 0x1 ;  /* 0x0000004848067211 */ /* 0x000fe200078f08ff */
[----:B------:R-:W-:Y:S01]  /*2ec0*/  VIADD R8, R8, 0x6 ;  /* 0x0000000608087836 */ /* 0x000fe20000000000 */
[----:B------:R-:W-:-:S02]  /*2ed0*/  WARPGROUP.DEPBAR.LE gsb0, 0x0 ;  /* 0x00008000000079c5 */ /* 0x000fc40000010000 */
[----:B------:R-:W-:-:S07]  /*2ee0*/  WARPGROUP.ARRIVE ;  /* 0x00000000000079c5 */ /* 0x000fce0000000000 */
[----:B------:R-:W-:Y:S01]  /*2ef0*/  HGMMA.64x96x16.F32.BF16 R24, gdesc[UR4], R24, gsb0 ;  /* 0x01600000041879f0 */ /* 0x000fe20008001818 */
[----:B------:R-:W-:Y:S02]  /*2f00*/  R2UR UR6, R10 ;  /* 0x000000000a0672ca */ /* 0x000fe400000e0000 */
[----:B------:R-:W-:Y:S02]  /*2f10*/  R2UR UR7, R11 ;  /* 0x000000000b0772ca */ /* 0x000fe400000e0000 */
[----:B------:R-:W-:Y:S02]  /*2f20*/  R2UR UR4, R14 ;  /* 0x000000000e0472ca */ /* 0x000fe400000e0000 */
[----:B------:R-:W-:Y:S01]  /*2f30*/  R2UR UR5, R15 ;  /* 0x000000000f0572ca */ /* 0x000fe200000e0000 */
[----:B------:R-:W-:Y:S02]  /*2f40*/  WARPGROUP.DEPBAR.LE gsb0, 0x0 ;  /* 0x00008000000079c5 */ /* 0x000fe40000010000 */
[----:B------:R-:W-:-:S10]  /*2f50*/  WARPGROUP.ARRIVE ;  /* 0x00000000000079c5 */ /* 0x000fd40000000000 */
[----:B------:R-:W-:Y:S01]  /*2f60*/  HGMMA.64x96x16.F32.BF16 R24, gdesc[UR4], R24, gsb0 ;  /* 0x01600000041879f0 */ /* 0x000fe20008001818 */
[----:B------:R-:W-:Y:S02]  /*2f70*/  R2UR UR6, R8 ;  /* 0x00000000080672ca */ /* 0x000fe400000e0000 */
[----:B------:R-:W-:Y:S02]  /*2f80*/  R2UR UR7, R9 ;  /* 0x00000000090772ca */ /* 0x000fe400000e0000 */
[----:B------:R-:W-:Y:S02]  /*2f90*/  R2UR UR4, R20 ;  /* 0x00000000140472ca */ /* 0x000fe400000e0000 */
[----:B------:R-:W-:Y:S02]  /*2fa0*/  R2UR UR5, R21 ;  /* 0x00000000150572ca */ /* 0x000fe400000e0000 */
[----:B------:R-:W-:Y:S01]  /*2fb0*/  LOP3.LUT R9, R6, 0xfffffffe, RZ, 0xc0, !PT ;  /* 0xfffffffe06097812 */ /* 0x000fe200078ec0ff */
[----:B------:R-:W-:-:S04]  /*2fc0*/  IMAD.MOV.U32 R6, RZ, RZ, 0x1 ;  /* 0x00000001ff067424 */ /* 0x000fc800078e00ff */
[----:B------:R-:W-:Y:S01]  /*2fd0*/  IMAD.IADD R8, R72, 0x1, -R9 ;  /* 0x0000000148087824 */ /* 0x000fe200078e0a09 */
[----:B------:R0:W-:Y:S04]  /*2fe0*/  STL [R1+0x60], R6 ;  /* 0x0000600601007387 */ /* 0x0001e80000100800 */
[----:B------:R-:W-:Y:S01]  /*2ff0*/  SHF.L.U32 R8, R8, 0x1f, RZ ;  /* 0x0000001f08087819 */ /* 0x000fe200000006ff */
[----:B------:R0:W-:Y:S04]  /*3000*/  STL [R1+0x60], R6 ;  /* 0x0000600601007387 */ /* 0x0001e80000100800 */
[----:B------:R0:W-:Y:S04]  /*3010*/  STL [R1+0x60], R6 ;  /* 0x0000600601007387 */ /* 0x0001e80000100800 */
[----:B------:R0:W-:Y:S01]  /*3020*/  STL [R1+0x60], R6 ;  /* 0x0000600601007387 */ /* 0x0001e20000100800 */
[----:B------:R-:W-:-:S02]  /*3030*/  WARPGROUP.DEPBAR.LE gsb0, 0x0 ;  /* 0x00008000000079c5 */ /* 0x000fc40000010000 */
[----:B------:R-:W-:-:S06]  /*3040*/  WARPGROUP.ARRIVE ;  /* 0x00000000000079c5 */ /* 0x000fcc0000000000 */
[----:B------:R-:W-:Y:S03]  /*3050*/  HGMMA.64x96x16.F32.BF16 R24, gdesc[UR4], R24, gsb0 ;  /* 0x01600000041879f0 */ /* 0x000fe60008001818 */
[----:B------:R-:W-:Y:S02]  /*3060*/  WARPGROUP.DEPBAR.LE gsb0, 0x0 ;  /* 0x00008000000079c5 */ /* 0x000fe40000010000 */
[----:B------:R-:W1:Y:S02]  /*3070*/  SYNCS.PHASECHK.TRANS64.TRYWAIT P0, [UR42+0x32410], R8 ;  /* 0x03241008ff0075a7 */ /* 0x000e64000800016a */
[----:B01----:R-:W-:Y:S05]  /*3080*/  @!P0 BRA `(.L_x_2168) ;  /* 0x0000023800488947 */ /* 0x003fea0003800000 */
.L_x_2352:
[----:B------:R-:W-:Y:S05]  /*3090*/  BSYNC B0 ;  /* 0x0000000000007941 */ /* 0x000fea0003800000 */
.L_x_2167:
[----:B------:R-:W2:Y:S04]  /*30a0*/  LDL R10, [R1+0x28] ;  /* 0x00002800010a7983 */ /* 0x000ea80000100800 */
[----:B0-----:R0:W5:Y:S01]  /*30b0*/  LDL.64 R8, [R1+0x1f0] ;  /* 0x0001f00001087983 */ /* 0x0011620000100a00 */
[----:B------:R-:W-:Y:S01]  /*30c0*/  BSSY B0, `(.L_x_2169) ;  /* 0x0000005000007945 */ /* 0x000fe20003800000 */
[----:B--2---:R-:W-:-:S04]  /*30d0*/  LOP3.LUT R10, R10, 0x1, RZ, 0xfc, !PT ;  /* 0x000000010a0a7812 */ /* 0x004fc800078efcff */
[----:B------:R-:W-:-:S13]  /*30e0*/  ISETP.NE.AND P1, PT, R10, 0x3, PT ;  /* 0x000000030a00780c */ /* 0x000fda0003f25270 */
[----:B0-----:R-:W-:Y:S05]  /*30f0*/  @!P1 BRA `(.L_x_2170) ;  /* 0x0000000000049947 */ /* 0x001fea0003800000 */
[----:B------:R-:W-:Y:S01]  /*3100*/  BPT.TRAP 0x1 ;  /* 0x000000040000795c */ /* 0x000fe20000300000 */
.L_x_2170:
[----:B------:R-:W-:Y:S05]  /*3110*/  BSYNC B0 ;  /* 0x0000000000007941 */ /* 0x000fea0003800000 */
.L_x_2169:
        /* <DEDUP_REMOVED lines=8> */
.L_x_2172:
[----:B------:R-:W-:Y:S05]  /*31a0*/  BSYNC B0 ;  /* 0x0000000000007941 */ /* 0x000fea0003800000 */
.L_x_2171:
[----:B------:R-:W-:Y:S04]  /*31b0*/  BSSY B0, `(.L_x_2173) ;  /* 0x0000004000007945 */ /* 0x000fe80003800000 */
[----:B-1----:R-:W-:Y:S05]  /*31c0*/  @P0 BRA `(.L_x_2174) ;  /* 0x0000000000080947 */ /* 0x002fea0003800000 */
[----:B------:R-:W1:Y:S02]  /*31d0*/  SYNCS.PHASECHK.TRANS64.TRYWAIT P0, [R8+URZ], R9 ;  /* 0x00000009080075a7 */ /* 0x000e64000800017f */
[----:B-1----:R-:W-:Y:S05]  /*31e0*/  @!P0 BRA `(.L_x_2175) ;  /* 0x0000023800088947 */ /* 0x002fea0003800000 */
.L_x_2174:
[----:B------:R-:W-:Y:S05]  /*31f0*/  BSYNC B0 ;  /* 0x0000000000007941 */ /* 0x000fea0003800000 */
.L_x_2173:
[----:B------:R-:W2:Y:S04]  /*3200*/  LDL R13, [R1+0x1f0] ;  /* 0x0001f000010d7983 */ /* 0x000ea80000100800 */
[----:B01----:R-:W2:Y:S04]  /*3210*/  LDL.64 R8, [R1+0xf8] ;  /* 0x0000f80001087983 */ /* 0x003ea80000100a00 */
[----:B------:R-:W3:Y:S04]  /*3220*/  LDL R12, [R1+0x70] ;  /* 0x00007000010c7983 */ /* 0x000ee80000100800 */
[----:B------:R-:W4:Y:S04]  /*3230*/  LDL.64 R10, [R1+0xf0] ;  /* 0x0000f000010a7983 */ /* 0x000f280000100a00 */
[----:B------:R-:W4:Y:S04]  /*3240*/  LDL.64 R14, [R1+0xf0] ;  /* 0x0000f000010e7983 */ /* 0x000f280000100a00 */
[----:B------:R-:W4:Y:S04]  /*3250*/  LDL.64 R20, [R1+0xf0] ;  /* 0x0000f00001147983 */ /* 0x000f280000100a00 */
[----:B------:R-:W4:Y:S01]  /*3260*/  LDL.64 R72, [R1+0xf0] ;  /* 0x0000f00001487983 */ /* 0x000f220000100a00 */
[----:B------:R-:W-:Y:S05]  /*3270*/  WARPSYNC.ALL ;  /* 0x0000000000007948 */ /* 0x000fea0003800000 */
[----:B------:R-:W-:Y:S01]  /*3280*/  WARPGROUP.ARRIVE ;  /* 0x00000000000079c5 */ /* 0x000fe20000000000 */
[----:B------:R0:W5:Y:S01]  /*3290*/  LDL R75, [R1+0xc] ;  /* 0x00000c00014b7983 */ /* 0x0001620000100800 */
[----:B--2---:R-:W-:Y:S01]  /*32a0*/  IMAD R8, R13, 0xc00, R8 ;  /* 0x00000c000d087824 */ /* 0x004fe200078e0208 */
[----:B------:R-:W-:-:S02]  /*32b0*/  R2UR UR7, R9 ;  /* 0x00000000090772ca */ /* 0x000fc400000e0000 */
[----:B---3--:R-:W-:Y:S02]  /*32c0*/  ISETP.NE.U32.AND P0, PT, R12, RZ, PT ;  /* 0x000000ff0c00720c */ /* 0x008fe40003f05070 */
[----:B------:R-:W-:Y:S01]  /*32d0*/  R2UR UR6, R8 ;  /* 0x00000000080672ca */ /* 0x000fe200000e0000 */
[----:B------:R-:W2:Y:S01]  /*32e0*/  LDL.64 R12, [R1+0xf0] ;  /* 0x0000f000010c7983 */ /* 0x000ea20000100a00 */
[----:B----4-:R-:W-:Y:S02]  /*32f0*/  R2UR UR4, R10 ;  /* 0x000000000a0472ca */ /* 0x010fe400000e0000 */
[----:B------:R-:W-:-:S07]  /*3300*/  R2UR UR5, R11 ;  /* 0x000000000b0572ca */ /* 0x000fce00000e0000 */
[----:B------:R-:W-:-:S06]  /*3310*/  VOTEU.ANY UP0, P0 ;  /* 0x00000000003f7886 */ /* 0x000fcc0000000100 */
[----:B------:R-:W-:Y:S01]  /*3320*/  HGMMA.64x96x16.F32.BF16 R24, gdesc[UR4], R24, UP0, gsb0 ;  /* 0x01600000041879f0 */ /* 0x000fe2000b801818 */
[----:B------:R-:W-:Y:S02]  /*3330*/  VIADD R14, R14, 0x2 ;  /* 0x000000020e0e7836 */ /* 0x000fe40000000000 */
[----:B------:R-:W-:Y:S02]  /*3340*/  VIADD R10, R8, 0x2 ;  /* 0x00000002080a7836 */ /* 0x000fe40000000000 */
[----:B------:R-:W-:Y:S01]  /*3350*/  IMAD.MOV.U32 R11, RZ, RZ, R9 ;  /* 0x000000ffff0b7224 */ /* 0x000fe200078e0009 */
[----:B------:R-:W-:Y:S02]  /*3360*/  R2UR UR4, R14 ;  /* 0x000000000e0472ca */ /* 0x000fe400000e0000 */
[----:B------:R-:W-:Y:S02]  /*3370*/  R2UR UR6, R10 ;  /* 0x000000000a0672ca */ /* 0x000fe400000e0000 */
[----:B------:R-:W-:-:S02]  /*3380*/  R2UR UR7, R11 ;  /* 0x000000000b0772ca */ /* 0x000fc400000e0000 */
[----:B------:R-:W-:Y:S02]  /*3390*/  R2UR UR5, R15 ;  /* 0x000000000f0572ca */ /* 0x000fe400000e0000 */
[----:B------:R-:W3:Y:S01]  /*33a0*/  LDL.64 R14, [R1+0xf0] ;  /* 0x0000f000010e7983 */ /* 0x000ee20000100a00 */
[----:B------:R-:W-:Y:S02]  /*33b0*/  WARPGROUP.DEPBAR.LE gsb0, 0x0 ;  /* 0x00008000000079c5 */ /* 0x000fe40000010000 */
[----:B------:R-:W-:-:S08]  /*33c0*/  WARPGROUP.ARRIVE ;  /* 0x00000000000079c5 */ /* 0x000fd00000000000 */
[----:B------:R-:W-:Y:S01]  /*33d0*/  HGMMA.64x96x16.F32.BF16 R24, gdesc[UR4], R24, gsb0 ;  /* 0x01600000041879f0 */ /* 0x000fe20008001818 */
[----:B------:R-:W-:Y:S02]  /*33e0*/  VIADD R20, R20, 0x4 ;  /* 0x0000000414147836 */ /* 0x000fe40000000000 */
[----:B------:R-:W-:Y:S02]  /*33f0*/  VIADD R10, R8, 0x4 ;  /* 0x00000004080a7836 */ /* 0x000fe40000000000 */
[----:B------:R-:W-:Y:S01]  /*3400*/  IMAD.MOV.U32 R11, RZ, RZ, R9 ;  /* 0x000000ffff0b7224 */ /* 0x000fe200078e0009 */
[----:B------:R-:W-:Y:S02]  /*3410*/  R2UR UR4, R20 ;  /* 0x00000000140472ca */ /* 0x000fe400000e0000 */
[----:B------:R-:W-:Y:S02]  /*3420*/  R2UR UR6, R10 ;  /* 0x000000000a0672ca */ /* 0x000fe400000e0000 */
[----:B------:R-:W-:-:S02]  /*3430*/  R2UR UR7, R11 ;  /* 0x000000000b0772ca */ /* 0x000fc400000e0000 */
[----:B------:R-:W-:Y:S02]  /*3440*/  R2UR UR5, R21 ;  /* 0x00000000150572ca */ /* 0x000fe400000e0000 */
[----:B------:R-:W4:Y:S01]  /*3450*/  LDL.64 R20, [R1+0xf0] ;  /* 0x0000f00001147983 */ /* 0x000f220000100a00 */
        /* <DEDUP_REMOVED lines=14> */
[----:B--2---:R-:W-:Y:S02]  /*3540*/  VIADD R12, R12, 0x400 ;  /* 0x000004000c0c7836 */ /* 0x004fe40000000000 */
[----:B------:R-:W-:Y:S02]  /*3550*/  VIADD R10, R8, 0x300 ;  /* 0x00000300080a7836 */ /* 0x000fe40000000000 */
[----:B------:R-:W-:Y:S01]  /*3560*/  IMAD.MOV.U32 R11, RZ, RZ, R9 ;  /* 0x000000ffff0b7224 */ /* 0x000fe200078e0009 */
[----:B------:R-:W-:Y:S02]  /*3570*/  R2UR UR4, R12 ;  /* 0x000000000c0472ca */ /* 0x000fe400000e0000 */
[----:B------:R-:W-:Y:S02]  /*3580*/  R2UR UR6, R10 ;  /* 0x000000000a0672ca */ /* 0x000fe400000e0000 */
[----:B------:R-:W-:-:S02]  /*3590*/  R2UR UR7, R11 ;  /* 0x000000000b0772ca */ /* 0x000fc400000e0000 */
[----:B------:R-:W-:Y:S02]  /*35a0*/  R2UR UR5, R13 ;  /* 0x000000000d0572ca */ /* 0x000fe400000e0000 */
[----:B------:R-:W2:Y:S01]  /*35b0*/  LDL.64 R12, [R1+0xf0] ;  /* 0x0000f000010c7983 */ /* 0x000ea20000100a00 */
[----:B------:R-:W-:Y:S02]  /*35c0*/  WARPGROUP.DEPBAR.LE gsb0, 0x0 ;  /* 0x00008000000079c5 */ /* 0x000fe40000010000 */
[----:B------:R-:W-:-:S08]  /*35d0*/  WARPGROUP.ARRIVE ;  /* 0x00000000000079c5 */ /* 0x000fd00000000000 */
[----:B------:R-:W-:Y:S01]  /*35e0*/  HGMMA.64x96x16.F32.BF16 R24, gdesc[UR4], R24, gsb0 ;  /* 0x01600000041879f0 */ /* 0x000fe20008001818 */
[----:B---3--:R-:W-:Y:S02]  /*35f0*/  VIADD R14, R14, 0x402 ;  /* 0x000004020e0e7836 */ /* 0x008fe40000000000 */
        /* <DEDUP_REMOVED lines=10> */
[----:B----4-:R-:W-:Y:S02]  /*36a0*/  VIADD R20, R20, 0x404 ;  /* 0x0000040414147836 */ /* 0x010fe40000000000 */
        /* <DEDUP_REMOVED lines=71> */
[----:B------:R-:W-:Y:S01]  /*3b20*/  R2UR UR5, R13 ;  /* 0x000000000d0572ca */ /* 0x000fe200000e0000 */
[----:B---3--:R-:W-:Y:S01]  /*3b30*/  VIADD R14, R14, 0xc02 ;  /* 0x00000c020e0e7836 */ /* 0x008fe20000000000 */
[----:B------:R-:W2:Y:S01]  /*3b40*/  LDL R13, [R1] ;  /* 0x00000000010d7983 */ /* 0x000ea20000100800 */
[----:B------:R-:W-:Y:S02]  /*3b50*/  WARPGROUP.DEPBAR.LE gsb0, 0x0 ;  /* 0x00008000000079c5 */ /* 0x000fe40000010000 */
[----:B------:R-:W-:Y:S01]  /*3b60*/  WARPGROUP.ARRIVE ;  /* 0x00000000000079c5 */ /* 0x000fe20000000000 */
[----:B------:R0:W5:Y:S07]  /*3b70*/  LDL R12, [R1+0x1f0] ;  /* 0x0001f000010c7983 */ /* 0x00016e0000100800 */
[----:B------:R-:W-:Y:S01]  /*3b80*/  HGMMA.64x96x16.F32.BF16 R24, gdesc[UR4], R24, gsb0 ;  /* 0x01600000041879f0 */ /* 0x000fe20008001818 */
[----:B------:R-:W-:-:S02]  /*3b90*/  VIADD R10, R8, 0x902 ;  /* 0x00000902080a7836 */ /* 0x000fc40000000000 */
[----:B------:R-:W-:Y:S01]  /*3ba0*/  IMAD.MOV.U32 R11, RZ, RZ, R9 ;  /* 0x000000ffff0b7224 */ /* 0x000fe200078e0009 */
[----:B------:R-:W-:Y:S02]  /*3bb0*/  R2UR UR4, R14 ;  /* 0x000000000e0472ca */ /* 0x000fe400000e0000 */
[----:B------:R-:W-:Y:S02]  /*3bc0*/  R2UR UR6, R10 ;  /* 0x000000000a0672ca */ /* 0x000fe400000e0000 */
[----:B------:R-:W-:Y:S02]  /*3bd0*/  R2UR UR7, R11 ;  /* 0x000000000b0772ca */ /* 0x000fe400000e0000 */
[----:B------:R-:W-:Y:S01]  /*3be0*/  R2UR UR5, R15 ;  /* 0x000000000f0572ca */ /* 0x000fe200000e0000 */
[----:B----4-:R-:W-:Y:S02]  /*3bf0*/  VIADD R20, R20, 0xc04 ;  /* 0x00000c0414147836 */ /* 0x010fe40000000000 */
[----:B------:R-:W-:Y:S01]  /*3c00*/  VIADD R10, R8, 0x904 ;  /* 0x00000904080a7836 */ /* 0x000fe20000000000 */
[----:B------:R-:W-:-:S02]  /*3c10*/  WARPGROUP.DEPBAR.LE gsb0, 0x0 ;  /* 0x00008000000079c5 */ /* 0x000fc40000010000 */
[----:B------:R-:W-:-:S07]  /*3c20*/  WARPGROUP.ARRIVE ;  /* 0x00000000000079c5 */ /* 0x000fce0000000000 */
[----:B------:R-:W-:Y:S01]  /*3c30*/  HGMMA.64x96x16.F32.BF16 R24, gdesc[UR4], R24, gsb0 ;  /* 0x01600000041879f0 */ /* 0x000fe20008001818 */
[----:B------:R-:W-:Y:S01]  /*3c40*/  IMAD.MOV.U32 R11, RZ, RZ, R9 ;  /* 0x000000ffff0b7224 */ /* 0x000fe200078e0009 */
[----:B------:R-:W-:Y:S02]  /*3c50*/  R2UR UR6, R10 ;  /* 0x000000000a0672ca */ /* 0x000fe400000e0000 */
[----:B------:R-:W-:Y:S02]  /*3c60*/  R2UR UR4, R20 ;  /* 0x00000000140472ca */ /* 0x000fe400000e0000 */
[----:B------:R-:W-:Y:S02]  /*3c70*/  R2UR UR7, R11 ;  /* 0x000000000b0772ca */ /* 0x000fe400000e0000 */
[----:B------:R-:W-:Y:S01]  /*3c80*/  R2UR UR5, R21 ;  /* 0x00000000150572ca */ /* 0x000fe200000e0000 */
[----:B------:R-:W-:Y:S02]  /*3c90*/  VIADD R8, R8, 0x906 ;  /* 0x0000090608087836 */ /* 0x000fe40000000000 */
        /* <DEDUP_REMOVED lines=8> */
[----:B------:R0:W-:Y:S04]  /*3d20*/  STL [R1+0x70], R6 ;  /* 0x0000700601007387 */ /* 0x0001e80000100800 */
[----:B------:R0:W-:Y:S04]  /*3d30*/  STL [R1+0x70], R6 ;  /* 0x0000700601007387 */ /* 0x0001e80000100800 */
[----:B------:R0:W-:Y:S04]  /*3d40*/  STL [R1+0x70], R6 ;  /* 0x0000700601007387 */ /* 0x0001e80000100800 */
[----:B------:R0:W-:Y:S04]  /*3d50*/  STL [R1+0x70], R6 ;  /* 0x0000700601007387 */ /* 0x0001e80000100800 */
[----:B------:R0:W-:Y:S04]  /*3d60*/  STL [R1+0x70], R6 ;  /* 0x0000700601007387 */ /* 0x0001e80000100800 */
[----:B------:R0:W-:Y:S01]  /*3d70*/  STL [R1+0x70], R6 ;  /* 0x0000700601007387 */ /* 0x0001e20000100800 */
[----:B------:R-:W-:-:S02]  /*3d80*/  WARPGROUP.DEPBAR.LE gsb0, 0x0 ;  /* 0x00008000000079c5 */ /* 0x000fc40000010000 */
[----:B------:R-:W-:-:S06]  /*3d90*/  WARPGROUP.ARRIVE ;  /* 0x00000000000079c5 */ /* 0x000fcc0000000000 */
[----:B------:R-:W-:Y:S01]  /*3da0*/  HGMMA.64x96x16.F32.BF16 R24, gdesc[UR4], R24, gsb0 ;  /* 0x01600000041879f0 */ /* 0x000fe20008001818 */
[----:B------:R0:W-:Y:S04]  /*3db0*/  STL [R1+0x70], R6 ;  /* 0x0000700601007387 */ /* 0x0001e80000100800 */
[----:B------:R0:W-:Y:S04]  /*3dc0*/  STL [R1+0x70], R6 ;  /* 0x0000700601007387 */ /* 0x0001e80000100800 */
[----:B------:R0:W-:Y:S04]  /*3dd0*/  STL [R1+0x70], R6 ;  /* 0x0000700601007387 */ /* 0x0001e80000100800 */
[----:B------:R0:W-:Y:S04]  /*3de0*/  STL [R1+0x70], R6 ;  /* 0x0000700601007387 */ /* 0x0001e80000100800 */
[----:B------:R0:W-:Y:S04]  /*3df0*/  STL [R1+0x70], R6 ;  /* 0x0000700601007387 */ /* 0x0001e80000100800 */
[----:B------:R0:W-:Y:S04]  /*3e00*/  STL [R1+0x70], R6 ;  /* 0x0000700601007387 */ /* 0x0001e80000100800 */
[----:B------:R0:W-:Y:S01]  /*3e10*/  STL [R1+0x70], R6 ;  /* 0x0000700601007387 */ /* 0x0001e20000100800 */
[----:B--2---:R-:W-:-:S03]  /*3e20*/  LOP3.LUT R13, R13, 0x1, RZ, 0xfc, !PT ;  /* 0x000000010d0d7812 */ /* 0x004fc600078efcff */
[----:B------:R0:W-:Y:S04]  /*3e30*/  STL [R1+0x70], R6 ;  /* 0x0000700601007387 */ /* 0x0001e80000100800 */
[----:B------:R0:W-:Y:S04]  /*3e40*/  STL [R1+0x70], R6 ;  /* 0x0000700601007387 */ /* 0x0001e80000100800 */
[----:B------:R0:W-:Y:S01]  /*3e50*/  STL [R1+0x70], R6 ;  /* 0x0000700601007387 */ /* 0x0001e20000100800 */
[----:B------:R-:W-:Y:S01]  /*3e60*/  ISETP.NE.AND P0, PT, R13, 0x3, PT ;  /* 0x000000030d00780c */ /* 0x000fe20003f05270 */
[----:B------:R-:W-:Y:S01]  /*3e70*/  BSSY B0, `(.L_x_2176) ;  /* 0x0000005000007945 */ /* 0x000fe20003800000 */
[----:B------:R-:W-:-:S02]  /*3e80*/  WARPGROUP.DEPBAR.LE gsb0, 0x0 ;  /* 0x00008000000079c5 */ /* 0x000fc40000010000 */
[----:B------:R0:W-:Y:S09]  /*3e90*/  BAR.ARV R208, 0x100 ;  /* 0x000400d00000751d */ /* 0x0001f20000002000 */
[----:B0-----:R-:W-:Y:S05]  /*3ea0*/  @!P0 BRA `(.L_x_2177) ;  /* 0x0000000000048947 */ /* 0x001fea0003800000 */
[----:B------:R-:W-:Y:S01]  /*3eb0*/  BPT.TRAP 0x1 ;  /* 0x000000040000795c */ /* 0x000fe20000300000 */
.L_x_2177:
[----:B------:R-:W-:Y:S05]  /*3ec0*/  BSYNC B0 ;  /* 0x0000000000007941 */ /* 0x000fea0003800000 */
.L_x_2176:
[----:B------:R-:W2:Y:S02]  /*3ed0*/  LDL.64 R8, [R1+0x20] ;  /* 0x0000200001087983 */ /* 0x000ea40000100a00 */
[----:B--2---:R-:W-:-:S05]  /*3ee0*/  MOV R9, R8 ;  /* 0x0000000800097202 */ /* 0x004fca0000000f00 */
[----:B-----5:R-:W-:-:S05]  /*3ef0*/  IMAD R12, R12, 0x8, R9 ;  /* 0x000000080c0c7824 */ /* 0x020fca00078e0209 */
[----:B------:R-:W-:-:S04]  /*3f00*/  PRMT R12, R75, 0x654, R12 ;  /* 0x000006544b0c7816 */ /* 0x000fc8000000000c */
[----:B------:R0:W-:Y:S01]  /*3f10*/  SYNCS.ARRIVE.TRANS64.RED.A1T0 RZ, [R12+URZ], RZ ;  /* 0x000000ff0cff79a7 */ /* 0x0001e2000810043f */
[----:B------:R-:W2:Y:S04]  /*3f20*/  LDL R9, [R198+0x24] ;  /* 0x00002400c6097983 */ /* 0x000ea80000100800 */
[----:B------:R-:W3:Y:S04]  /*3f30*/  LDL R8, [R198] ;  /* 0x00000000c6087983 */ /* 0x000ee80000100800 */
[----:B------:R-:W4:Y:S04]  /*3f40*/  LDL R19, [R19] ;  /* 0x0000000013137983 */ /* 0x000f280000100800 */
[----:B------:R-:W4:Y:S04]  /*3f50*/  LDL R72, [R198+0x8] ;  /* 0x00000800c6487983 */ /* 0x000f280000100800 */
[----:B------:R-:W4:Y:S04]  /*3f60*/  LDL R78, [R198+0x18] ;  /* 0x00001800c64e7983 */ /* 0x000f280000100800 */
[----:B------:R-:W4:Y:S04]  /*3f70*/  LDL R75, [R198+0x4] ;  /* 0x00000400c64b7983 */ /* 0x000f280000100800 */
[----:B------:R-:W4:Y:S04]  /*3f80*/  LDL R76, [R198+0xc] ;  /* 0x00000c00c64c7983 */ /* 0x000f280000100800 */
[----:B------:R-:W4:Y:S04]  /*3f90*/  LDL R74, [R198+0x10] ;  /* 0x00001000c64a7983 */ /* 0x000f280000100800 */
[----:B------:R-:W4:Y:S01]  /*3fa0*/  LDL R77, [R198+0x14] ;  /* 0x00001400c64d7983 */ /* 0x000f220000100800 */
[----:B--2---:R-:W-:-:S13]  /*3fb0*/  ISETP.NE.AND P0, PT, R9, 0x1, PT ;  /* 0x000000010900780c */ /* 0x004fda0003f05270 */
[----:B------:R-:W2:Y:S04]  /*3fc0*/  @P0 LDL R9, [R198+0x28] ;  /* 0x00002800c6090983 */ /* 0x000ea80000100800 */
[----:B------:R-:W2:Y:S01]  /*3fd0*/  @P0 LDL R10, [R198+0x2c] ;  /* 0x00002c00c60a0983 */ /* 0x000ea20000100800 */
[----:B---3--:R-:W-:-:S04]  /*3fe0*/  SHF.R.S32.HI R11, RZ, 0x1f, R8 ;  /* 0x0000001fff0b7819 */ /* 0x008fc80000011408 */
[----:B0-----:R-:W-:-:S04]  /*3ff0*/  LEA.HI R12, R11, R8, RZ, 0x7 ;  /* 0x000000080b0c7211 */ /* 0x001fc800078f38ff */
[----:B------:R-:W-:-:S05]  /*4000*/  LOP3.LUT R13, R12, 0xffffff80, RZ, 0xc0, !PT ;  /* 0xffffff800c0d7812 */ /* 0x000fca00078ec0ff */
[----:B------:R-:W-:-:S05]  /*4010*/  IMAD.IADD R13, R8, 0x1, -R13 ;  /* 0x00000001080d7824 */ /* 0x000fca00078e0a0d */
[----:B------:R-:W-:Y:S02]  /*4020*/  SHF.R.S32.HI R14, RZ, 0x1f, R13 ;  /* 0x0000001fff0e7819 */ /* 0x000fe4000001140d */
[----:B------:R-:W-:Y:S02]  /*4030*/  LEA.HI R73, R11, R8, RZ, 0x2 ;  /* 0x000000080b497211 */ /* 0x000fe400078f10ff */
[----:B------:R-:W-:Y:S02]  /*4040*/  LEA.HI R15, R14, R13, RZ, 0x2 ;  /* 0x0000000d0e0f7211 */ /* 0x000fe400078f10ff */
[----:B------:R-:W-:Y:S02]  /*4050*/  LOP3.LUT R73, R73, 0xfffffffc, RZ, 0xc0, !PT ;  /* 0xfffffffc49497812 */ /* 0x000fe400078ec0ff */
[--C-:B------:R-:W-:Y:S02]  /*4060*/  SHF.R.S32.HI R20, RZ, 0x2, R15.reuse ;  /* 0x00000002ff147819 */ /* 0x100fe4000001140f */
[----:B------:R-:W-:-:S02]  /*4070*/  SHF.R.S32.HI R21, RZ, 0x1f, R15 ;  /* 0x0000001fff157819 */ /* 0x000fc4000001140f */
[----:B------:R-:W-:Y:S02]  /*4080*/  LEA.HI R14, R14, R13, RZ, 0x5 ;  /* 0x0000000d0e0e7211 */ /* 0x000fe400078f28ff */
[----:B------:R-:W-:Y:S02]  /*4090*/  SHF.R.S32.HI R11, RZ, 0x7, R12 ;  /* 0x00000007ff0b7819 */ /* 0x000fe4000001140c */
[----:B------:R-:W-:Y:S01]  /*40a0*/  LEA.HI R21, R21, R20, RZ, 0x3 ;  /* 0x0000001415157211 */ /* 0x000fe200078f18ff */
[----:B------:R-:W-:Y:S01]  /*40b0*/  IMAD.IADD R73, R8, 0x1, -R73 ;  /* 0x0000000108497824 */ /* 0x000fe200078e0a49 */
[----:B------:R-:W-:Y:S02]  /*40c0*/  SHF.R.S32.HI R14, RZ, 0x5, R14 ;  /* 0x00000005ff0e7819 */ /* 0x000fe4000001140e */
[----:B------:R-:W-:Y:S02]  /*40d0*/  LEA.HI R12, R12, R11, RZ, 0x1 ;  /* 0x0000000b0c0c7211 */ /* 0x000fe400078f08ff */
[----:B------:R-:W-:Y:S01]  /*40e0*/  LOP3.LUT R21, R21, 0xfffffff8, RZ, 0xc0, !PT ;  /* 0xfffffff815157812 */ /* 0x000fe200078ec0ff */
[----:B----4-:R-:W-:Y:S01]  /*40f0*/  IMAD R14, R19, 0x8, R14 ;  /* 0x00000008130e7824 */ /* 0x010fe200078e020e */
[----:B------:R-:W-:-:S02]  /*4100*/  LOP3.LUT R12, R12, 0x3fffffe, RZ, 0xc0, !PT ;  /* 0x03fffffe0c0c7812 */ /* 0x000fc400078ec0ff */
[----:B------:R-:W-:Y:S01]  /*4110*/  LEA.HI R8, R73, R73, RZ, 0x1 ;  /* 0x0000004949087211 */ /* 0x000fe200078f08ff */
[----:B------:R-:W-:Y:S02]  /*4120*/  IMAD.IADD R21, R20, 0x1, -R21 ;  /* 0x0000000114157824 */ /* 0x000fe400078e0a15 */
[----:B------:R-:W-:Y:S01]  /*4130*/  IMAD.IADD R12, R11, 0x1, -R12 ;  /* 0x000000010b0c7824 */ /* 0x000fe200078e0a0c */
[----:B------:R-:W-:Y:S01]  /*4140*/  LOP3.LUT R8, R8, 0x1ffffffe, RZ, 0xc0, !PT ;  /* 0x1ffffffe08087812 */ /* 0x000fe200078ec0ff */
[----:B------:R-:W-:-:S04]  /*4150*/  IMAD.U32 R21, R14, 0x10, R21 ;  /* 0x000000100e157824 */ /* 0x000fc800078e0015 */
[----:B------:R-:W-:Y:S02]  /*4160*/  IMAD.IADD R8, R73, 0x1, -R8 ;  /* 0x0000000149087824 */ /* 0x000fe400078e0a08 */
[----:B------:R-:W-:-:S04]  /*4170*/  IMAD R21, R12, 0x40, R21 ;  /* 0x000000400c157824 */ /* 0x000fc800078e0215 */
[----:B------:R-:W-:Y:S02]  /*4180*/  IMAD R12, R8, 0x8, R21 ;  /* 0x00000008080c7824 */ /* 0x000fe400078e0215 */
[----:B------:R-:W-:Y:S01]  /*4190*/  IMAD.U32 R11, RZ, RZ, UR45 ;  /* 0x0000002dff0b7e24 */ /* 0x000fe2000f8e00ff */
[----:B------:R-:W-:Y:S02]  /*41a0*/  LOP3.LUT R8, R15, 0x7ffffffc, RZ, 0xc0, !PT ;  /* 0x7ffffffc0f087812 */ /* 0x000fe400078ec0ff */
[----:B------:R-:W-:-:S03]  /*41b0*/  ISETP.GE.AND P1, PT, R78, 0x1, PT ;  /* 0x000000014e00780c */ /* 0x000fc60003f26270 */
[----:B------:R-:W-:Y:S01]  /*41c0*/  IMAD.IADD R8, R13, 0x1, -R8 ;  /* 0x000000010d087824 */ /* 0x000fe200078e0a08 */
[----:B------:R-:W-:Y:S02]  /*41d0*/  UMOV UR4, 0xffffffa0 ;  /* 0xffffffa000047882 */ /* 0x000fe40000000000 */
[----:B------:R-:W-:Y:S01]  /*41e0*/  UIMAD UR4, UR45, UR4, 0x60 ;  /* 0x000000602d0474a4 */ /* 0x000fe2000f8e0204 */
[----:B------:R-:W-:Y:S01]  /*41f0*/  LOP3.LUT R76, RZ, R76, RZ, 0x33, !PT ;  /* 0x0000004cff4c7212 */ /* 0x000fe200078e33ff */
[----:B------:R-:W-:Y:S04]  /*4200*/  BSSY B0, `(.L_x_2178) ;  /* 0x000002b000007945 */ /* 0x000fe80003800000 */
[----:B------:R-:W-:Y:S02]  /*4210*/  IMAD.U32 R19, RZ, RZ, UR4 ;  /* 0x00000004ff137e24 */ /* 0x000fe4000f8e00ff */
[----:B------:R-:W-:-:S02]  /*4220*/  VIADD R77, R77, UR4 ;  /* 0x000000044d4d7c36 */ /* 0x000fc40008000000 */
[----:B------:R-:W-:Y:S02]  /*4230*/  IMAD R19, R8, -0x2, R19 ;  /* 0xfffffffe08137824 */ /* 0x000fe400078e0213 */
[----:B--2---:R-:W-:-:S05]  /*4240*/  @P0 IMAD.HI.U32 R9, R12, R9, RZ ;  /* 0x000000090c090227 */ /* 0x004fca00078e00ff */
[----:B------:R-:W-:Y:S01]  /*4250*/  @P0 SHF.R.U32.HI R12, RZ, R10, R9 ;  /* 0x0000000aff0c0219 */ /* 0x000fe20000011609 */
[----:B------:R-:W-:-:S04]  /*4260*/  IMAD R9, R11, -0x60, R72 ;  /* 0xffffffa00b097824 */ /* 0x000fc800078e0248 */
[----:B------:R-:W0:Y:S01]  /*4270*/  SHFL.IDX PT, R21, R12, RZ, 0x1c1f ;  /* 0x001c1fff0c157589 */ /* 0x000e2200000e0000 */
[----:B------:R-:W-:-:S04]  /*4280*/  VIADD R11, R9, 0x61 ;  /* 0x00000061090b7836 */ /* 0x000fc80000000000 */
[C---:B------:R-:W-:Y:S02]  /*4290*/  IMAD R11, R8.reuse, -0x2, R11 ;  /* 0xfffffffe080b7824 */ /* 0x040fe400078e020b */
[----:B------:R-:W-:Y:S02]  /*42a0*/  VIADD R9, R9, 0x60 ;  /* 0x0000006009097836 */ /* 0x000fe40000000000 */
[----:B------:R-:W-:Y:S02]  /*42b0*/  IMAD.IADD R11, R11, 0x1, -R75 ;  /* 0x000000010b0b7824 */ /* 0x000fe400078e0a4b */
[----:B------:R-:W-:Y:S02]  /*42c0*/  IMAD R14, R8, -0x2, R9 ;  /* 0xfffffffe080e7824 */ /* 0x000fe400078e0209 */
[C---:B------:R-:W-:Y:S02]  /*42d0*/  IMAD.IADD R15, R11.reuse, 0x1, R74 ;  /* 0x000000010b0f7824 */ /* 0x040fe400078e024a */
[----:B------:R-:W-:-:S03]  /*42e0*/  IMAD.IADD R76, R11, 0x1, R76 ;  /* 0x000000010b4c7824 */ /* 0x000fc600078e024c */
[----:B0-----:R-:W-:Y:S01]  /*42f0*/  VIADDMNMX R9, R21, R15, R14, PT ;  /* 0x0000000f15097246 */ /* 0x001fe2000380010e */
[----:B------:R-:W-:Y:S01]  /*4300*/  IMAD.IADD R8, R76, 0x1, R21 ;  /* 0x000000014c087824 */ /* 0x000fe200078e0215 */
[----:B------:R-:W-:Y:S06]  /*4310*/  @!P1 BRA `(.L_x_2179) ;  /* 0x0000000000649947 */ /* 0x000fec0003800000 */
[----:B------:R-:W-:Y:S01]  /*4320*/  IADD3 R11, -R75, R72, R21 ;  /* 0x000000484b0b7210 */ /* 0x000fe20007ffe115 */
[----:B------:R-:W-:Y:S03]  /*4330*/  BSSY B1, `(.L_x_2180) ;  /* 0x0000014000017945 */ /* 0x000fe60003800000 */
[----:B------:R-:W-:-:S13]  /*4340*/  ISETP.GT.AND P0, PT, R11, -0x1, PT ;  /* 0xffffffff0b00780c */ /* 0x000fda0003f04270 */
[----:B------:R-:W-:Y:S05]  /*4350*/  @P0 BRA `(.L_x_2181) ;  /* 0x00000000002c0947 */ /* 0x000fea0003800000 */
[----:B------:R-:W-:Y:S01]  /*4360*/  ISETP.NE.AND P0, PT, R78, 0x1, PT ;  /* 0x000000014e00780c */ /* 0x000fe20003f05270 */
[----:B------:R-:W-:Y:S01]  /*4370*/  BSSY B2, `(.L_x_2182) ;  /* 0x0000007000027945 */ /* 0x000fe20003800000 */
[----:B------:R-:W-:-:S11]  /*4380*/  LOP3.LUT R11, RZ, R11, RZ, 0x33, !PT ;  /* 0x0000000bff0b7212 */ /* 0x000fd600078e33ff */
[----:B------:R-:W-:Y:S05]  /*4390*/  @!P0 BRA `(.L_x_2183) ;  /* 0x0000000000108947 */ /* 0x000fea0003800000 */
[----:B------:R-:W2:Y:S04]  /*43a0*/  LDL R10, [R198+0x1c] ;  /* 0x00001c00c60a7983 */ /* 0x000ea80000100800 */
[----:B------:R-:W3:Y:S01]  /*43b0*/  LDL R13, [R198+0x20] ;  /* 0x00002000c60d7983 */ /* 0x000ee20000100800 */
[----:B--2---:R-:W-:-:S05]  /*43c0*/  IMAD.HI.U32 R10, R11, R10, RZ ;  /* 0x0000000a0b0a7227 */ /* 0x004fca00078e00ff */
[----:B---3--:R-:W-:-:S07]  /*43d0*/  SHF.R.U32.HI R11, RZ, R13, R10 ;  /* 0x0000000dff0b7219 */ /* 0x008fce000001160a */
.L_x_2183:
[----:B------:R-:W-:Y:S05]  /*43e0*/  BSYNC B2 ;  /* 0x0000000000027941 */ /* 0x000fea0003800000 */
.L_x_2182:
[----:B------:R-:W-:Y:S01]  /*43f0*/  LOP3.LUT R11, RZ, R11, RZ, 0x33, !PT ;  /* 0x0000000bff0b7212 */ /* 0x000fe200078e33ff */
[----:B------:R-:W-:Y:S06]  /*4400*/  BRA `(.L_x_2184) ;  /* 0x0000000000187947 */ /* 0x000fec0003800000 */
.L_x_2181:
[----:B------:R-:W-:-:S13]  /*4410*/  ISETP.NE.AND P0, PT, R78, 0x1, PT ;  /* 0x000000014e00780c */ /* 0x000fda0003f05270 */
[----:B------:R-:W-:Y:S05]  /*4420*/  @!P0 BRA `(.L_x_2184) ;  /* 0x0000000000108947 */ /* 0x000fea0003800000 */
[----:B------:R-:W2:Y:S04]  /*4430*/  LDL R10, [R198+0x1c] ;  /* 0x00001c00c60a7983 */ /* 0x000ea80000100800 */
[----:B------:R-:W3:Y:S01]  /*4440*/  LDL R20, [R198+0x20] ;  /* 0x00002000c6147983 */ /* 0x000ee20000100800 */
[----:B--2---:R-:W-:-:S05]  /*4450*/  IMAD.HI.U32 R11, R11, R10, RZ ;  /* 0x0000000a0b0b7227 */ /* 0x004fca00078e00ff */
[----:B---3--:R-:W-:-:S07]  /*4460*/  SHF.R.U32.HI R11, RZ, R20, R11 ;  /* 0x00000014ff0b7219 */ /* 0x008fce000001160b */
.L_x_2184:
[----:B------:R-:W-:Y:S05]  /*4470*/  BSYNC B1 ;  /* 0x0000000000017941 */ /* 0x000fea0003800000 */
.L_x_2180:
[----:B------:R-:W-:-:S05]  /*4480*/  IMAD R11, R78, R11, R19 ;  /* 0x0000000b4e0b7224 */ /* 0x000fca00078e0213 */
[----:B------:R-:W-:Y:S02]  /*4490*/  VIMNMX R8, R8, R11, !PT ;  /* 0x0000000b08087248 */ /* 0x000fe40007fe0100 */
[----:B------:R-:W-:-:S07]  /*44a0*/  VIADDMNMX R9, R11, R78, R9, PT ;  /* 0x0000004e0b097246 */ /* 0x000fce0003800109 */
.L_x_2179:
[----:B------:R-:W-:Y:S05]  /*44b0*/  BSYNC B0 ;  /* 0x0000000000007941 */ /* 0x000fea0003800000 */
.L_x_2178:
[C---:B------:R-:W-:Y:S01]  /*44c0*/  ISETP.GE.AND P1, PT, R77.reuse, 0x9, PT ;  /* 0x000000094d00780c */ /* 0x040fe20003f26270 */
[----:B------:R-:W0:Y:S01]  /*44d0*/  SHFL.IDX PT, R11, R12, 0x1, 0x1c1f ;  /* 0x003c1f000c0b7f89 */ /* 0x000e2200000e0000 */
[----:B------:R-:W-:Y:S01]  /*44e0*/  ISETP.GE.AND P0, PT, R77, 0x2, PT ;  /* 0x000000024d00780c */ /* 0x000fe20003f06270 */
[----:B------:R-:W-:Y:S01]  /*44f0*/  BSSY B0, `(.L_x_2185) ;  /* 0x000008e000007945 */ /* 0x000fe20003800000 */
[C---:B------:R-:W-:Y:S02]  /*4500*/  ISETP.GT.AND P2, PT, R8.reuse, 0x8, !P1 ;  /* 0x000000080800780c */ /* 0x040fe40004f44270 */
[----:B------:R-:W-:Y:S02]  /*4510*/  ISETP.GT.AND P3, PT, R8, 0x1, !P0 ;  /* 0x000000010800780c */ /* 0x000fe40004764270 */
[----:B------:R-:W-:Y:S02]  /*4520*/  ISETP.LT.OR P2, PT, R9, 0x9, P2 ;  /* 0x000000090900780c */ /* 0x000fe40001741670 */
[----:B------:R-:W-:-:S02]  /*4530*/  ISETP.GE.AND P4, PT, R77, 0x11, PT ;  /* 0x000000114d00780c */ /* 0x000fc40003f86270 */
[----:B------:R-:W-:Y:S02]  /*4540*/  FSEL R10, R28, -INF , !P2 ;  /* 0xff8000001c0a7808 */ /* 0x000fe40005000000 */
[----:B------:R-:W-:Y:S02]  /*4550*/  ISETP.LT.OR P3, PT, R9, 0x2, P3 ;  /* 0x000000020900780c */ /* 0x000fe40001f61670 */
[----:B------:R-:W-:Y:S02]  /*4560*/  ISETP.GT.AND P2, PT, R8, 0x10, !P4 ;  /* 0x000000100800780c */ /* 0x000fe40006744270 */
[----:B------:R-:W-:Y:S02]  /*4570*/  ISETP.GE.AND P5, PT, R77, 0xa, PT ;  /* 0x0000000a4d00780c */ /* 0x000fe40003fa6270 */
[----:B------:R-:W-:Y:S02]  /*4580*/  FSEL R103, R25, -INF , !P3 ;  /* 0xff80000019677808 */ /* 0x000fe40005800000 */
[----:B------:R-:W-:-:S02]  /*4590*/  P2R R73, PR, RZ, 0x10 ;  /* 0x00000010ff497803 */ /* 0x000fc40000000000 */
[----:B------:R-:W-:Y:S02]  /*45a0*/  ISETP.LT.OR P2, PT, R9, 0x11, P2 ;  /* 0x000000110900780c */ /* 0x000fe40001741670 */
[----:B------:R-:W-:Y:S02]  /*45b0*/  ISETP.GT.AND P3, PT, R8, 0x9, !P5 ;  /* 0x000000090800780c */ /* 0x000fe40006f64270 */
[----:B------:R-:W-:Y:S02]  /*45c0*/  ISETP.GE.AND P4, PT, R77, 0x12, PT ;  /* 0x000000124d00780c */ /* 0x000fe40003f86270 */
[----:B------:R-:W-:Y:S02]  /*45d0*/  FSEL R20, R32, -INF , !P2 ;  /* 0xff80000020147808 */ /* 0x000fe40005000000 */
[----:B------:R-:W-:Y:S02]  /*45e0*/  ISETP.LT.OR P3, PT, R9, 0xa, P3 ;  /* 0x0000000a0900780c */ /* 0x000fe40001f61670 */
[----:B------:R-:W-:-:S02]  /*45f0*/  ISETP.GT.AND P2, PT, R8, 0x11, !P4 ;  /* 0x000000110800780c */ /* 0x000fc40006744270 */
[----:B------:R-:W-:Y:S02]  /*4600*/  FSEL R13, R29, -INF , !P3 ;  /* 0xff8000001d0d7808 */ /* 0x000fe40005800000 */
        /* <DEDUP_REMOVED lines=11> */
[----:B------:R-:W-:Y:S02]  /*46c0*/  ISETP.GE.AND P3, PT, R77, 0x21, PT ;  /* 0x000000214d00780c */ /* 0x000fe40003f66270 */
        /* <DEDUP_REMOVED lines=54> */
[----:B------:R-:W-:Y:S02]  /*4a30*/  P2R R28, PR, RZ, 0x10 ;  /* 0x00000010ff1c7803 */ /* 0x000fe40000000000 */
[----:B------:R-:W-:Y:S02]  /*4a40*/  FSEL R183, R60, -INF , !P2 ;  /* 0xff8000003cb77808 */ /* 0x000fe40005000000 */
[----:B------:R-:W-:Y:S02]  /*4a50*/  ISETP.GE.AND P2, PT, R77, 0x4a, PT ;  /* 0x0000004a4d00780c */ /* 0x000fe40003f46270 */
[----:B------:R-:W-:Y:S02]  /*4a60*/  P2R R25, PR, RZ, 0x20 ;  /* 0x00000020ff197803 */ /* 0x000fe40000000000 */
        /* <DEDUP_REMOVED lines=16> */
[----:B------:R-:W-:Y:S02]  /*4b70*/  P2R R21, PR, RZ, 0x40 ;  /* 0x00000040ff157803 */ /* 0x000fe40000000000 */
[----:B------:R-:W-:-:S04]  /*4b80*/  ISETP.GT.AND P6, PT, R8, RZ, !P6 ;  /* 0x000000ff0800720c */ /* 0x000fc800077c4270 */
[----:B------:R-:W-:-:S04]  /*4b90*/  ISETP.LT.OR P6, PT, R9, 0x1, P6 ;  /* 0x000000010900780c */ /* 0x000fc800037c1670 */
[----:B------:R-:W-:Y:S02]  /*4ba0*/  FSEL R120, R24, -INF , !P6 ;  /* 0xff80000018787808 */ /* 0x000fe40007000000 */
[----:B------:R-:W-:-:S04]  /*4bb0*/  ISETP.GE.AND P6, PT, R77, 0x5a, PT ;  /* 0x0000005a4d00780c */ /* 0x000fc80003fc6270 */
[----:B------:R-:W-:Y:S02]  /*4bc0*/  P2R R24, PR, RZ, 0x40 ;  /* 0x00000040ff187803 */ /* 0x000fe40000000000 */
[----:B------:R-:W-:Y:S01]  /*4bd0*/  ISETP.GT.AND P6, PT, R8, 0x59, !P6 ;  /* 0x000000590800780c */ /* 0x000fe200077c4270 */
[----:B0-----:R-:W-:-:S03]  /*4be0*/  IMAD.IADD R8, R76, 0x1, R11 ;  /* 0x000000014c087824 */ /* 0x001fc600078e020b */
[----:B------:R-:W-:Y:S02]  /*4bf0*/  ISETP.LT.OR P6, PT, R9, 0x5a, P6 ;  /* 0x0000005a0900780c */ /* 0x000fe400037c1670 */
[----:B------:R-:W-:Y:S02]  /*4c00*/  VIADDMNMX R9, R11, R15, R14, PT ;  /* 0x0000000f0b097246 */ /* 0x000fe4000380010e */
[----:B------:R-:W-:Y:S02]  /*4c10*/  FSEL R176, R69, -INF , !P6 ;  /* 0xff80000045b07808 */ /* 0x000fe40007000000 */
[----:B------:R-:W-:-:S13]  /*4c20*/  ISETP.GE.AND P6, PT, R78, 0x1, PT ;  /* 0x000000014e00780c */ /* 0x000fda0003fc6270 */
[----:B------:R-:W-:Y:S05]  /*4c30*/  @!P6 BRA `(.L_x_2186) ;  /* 0x000000000064e947 */ /* 0x000fea0003800000 */
        /* <DEDUP_REMOVED lines=12> */
.L_x_2190:
[----:B------:R-:W-:Y:S05]  /*4d00*/  BSYNC B2 ;  /* 0x0000000000027941 */ /* 0x000fea0003800000 */
.L_x_2189:
[----:B------:R-:W-:Y:S01]  /*4d10*/  LOP3.LUT R75, RZ, R75, RZ, 0x33, !PT ;  /* 0x0000004bff4b7212 */ /* 0x000fe200078e33ff */
[----:B------:R-:W-:Y:S06]  /*4d20*/  BRA `(.L_x_2191) ;  /* 0x0000000000187947 */ /* 0x000fec0003800000 */
.L_x_2188:
[----:B------:R-:W-:-:S13]  /*4d30*/  ISETP.NE.AND P6, PT, R78, 0x1, PT ;  /* 0x000000014e00780c */ /* 0x000fda0003fc5270 */
[----:B------:R-:W-:Y:S05]  /*4d40*/  @!P6 BRA `(.L_x_2191) ;  /* 0x000000000010e947 */ /* 0x000fea0003800000 */
[----:B------:R-:W2:Y:S04]  /*4d50*/  LDL R12, [R198+0x1c] ;  /* 0x00001c00c60c7983 */ /* 0x000ea80000100800 */
[----:B------:R-:W3:Y:S01]  /*4d60*/  LDL R14, [R198+0x20] ;  /* 0x00002000c60e7983 */ /* 0x000ee20000100800 */
[----:B--2---:R-:W-:-:S05]  /*4d70*/  IMAD.HI.U32 R75, R75, R12, RZ ;  /* 0x0000000c4b4b7227 */ /* 0x004fca00078e00ff */
[----:B---3--:R-:W-:-:S07]  /*4d80*/  SHF.R.U32.HI R75, RZ, R14, R75 ;  /* 0x0000000eff4b7219 */ /* 0x008fce000001164b */
.L_x_2191:
[----:B------:R-:W-:Y:S05]  /*4d90*/  BSYNC B1 ;  /* 0x0000000000017941 */ /* 0x000fea0003800000 */
.L_x_2187:
[----:B------:R-:W-:-:S05]  /*4da0*/  IMAD R75, R78, R75, R19 ;  /* 0x0000004b4e4b7224 */ /* 0x000fca00078e0213 */
[----:B------:R-:W-:Y:S02]  /*4db0*/  VIADDMNMX R9, R75, R78, R9, PT ;  /* 0x0000004e4b097246 */ /* 0x000fe40003800109 */
[----:B------:R-:W-:-:S07]  /*4dc0*/  VIMNMX R8, R8, R75, !PT ;  /* 0x0000004b08087248 */ /* 0x000fce0007fe0100 */
.L_x_2186:
[----:B------:R-:W-:Y:S05]  /*4dd0*/  BSYNC B0 ;  /* 0x0000000000007941 */ /* 0x000fea0003800000 */
.L_x_2185:
[C---:B------:R-:W-:Y:S01]  /*4de0*/  ISETP.GT.AND P0, PT, R8.reuse, 0x1, !P0 ;  /* 0x000000010800780c */ /* 0x040fe20004704270 */
[----:B------:R-:W2:Y:S01]  /*4df0*/  LDL R124, [R1+0x1f0] ;  /* 0x0001f000017c7983 */ /* 0x000ea20000100800 */
[----:B------:R-:W-:Y:S02]  /*4e00*/  ISETP.GT.AND P1, PT, R8, 0x8, !P1 ;  /* 0x000000080800780c */ /* 0x000fe40004f24270 */
[C---:B------:R-:W-:Y:S01]  /*4e10*/  ISETP.LT.OR P0, PT, R9.reuse, 0x2, P0 ;  /* 0x000000020900780c */ /* 0x040fe20000701670 */
[----:B------:R-:W3:Y:S01]  /*4e20*/  LDL R105, [R1+0x200] ;  /* 0x0002000001697983 */ /* 0x000ee20000100800 */
[----:B------:R-:W-:Y:S02]  /*4e30*/  ISETP.LT.OR P1, PT, R9, 0x9, P1 ;  /* 0x000000090900780c */ /* 0x000fe40000f21670 */
[----:B------:R-:W-:Y:S01]  /*4e40*/  FSEL R109, R27, -INF , !P0 ;  /* 0xff8000001b6d7808 */ /* 0x000fe20004000000 */
[----:B------:R-:W4:Y:S01]  /*4e50*/  LDL R104, [R1+0x204] ;  /* 0x0002040001687983 */ /* 0x000f220000100800 */
[----:B------:R-:W-:-:S02]  /*4e60*/  ISETP.NE.AND P0, PT, R25, RZ, PT ;  /* 0x000000ff1900720c */ /* 0x000fc40003f05270 */
[----:B------:R-:W-:Y:S01]  /*4e70*/  FSEL R110, R30, -INF , !P1 ;  /* 0xff8000001e6e7808 */ /* 0x000fe20004800000 */
[----:B------:R-:W2:Y:S01]  /*4e80*/  LDL R118, [R1+0x208] ;  /* 0x0002080001767983 */ /* 0x000ea20000100800 */
[----:B------:R-:W-:Y:S02]  /*4e90*/  ISETP.GT.AND P0, PT, R8, 0x9, !P0 ;  /* 0x000000090800780c */ /* 0x000fe40004704270 */
[----:B------:R-:W-:Y:S01]  /*4ea0*/  ISETP.NE.AND P1, PT, R28, RZ, PT ;  /* 0x000000ff1c00720c */ /* 0x000fe20003f25270 */
[----:B------:R-:W2:Y:S01]  /*4eb0*/  LDL R119, [R1+0x20c] ;  /* 0x00020c0001777983 */ /* 0x000ea20000100800 */
[----:B------:R-:W-:Y:S02]  /*4ec0*/  ISETP.LT.OR P0, PT, R9, 0xa, P0 ;  /* 0x0000000a0900780c */ /* 0x000fe40000701670 */
[----:B------:R-:W-:Y:S01]  /*4ed0*/  ISETP.NE.AND P6, PT, R32, RZ, PT ;  /* 0x000000ff2000720c */ /* 0x000fe20003fc5270 */
[----:B------:R-:W2:Y:S01]  /*4ee0*/  LDL R117, [R1+0x210] ;  /* 0x0002100001757983 */ /* 0x000ea20000100800 */
[----:B------:R-:W-:-:S02]  /*4ef0*/  FSEL R111, R31, -INF , !P0 ;  /* 0xff8000001f6f7808 */ /* 0x000fc40004000000 */
[----:B------:R-:W-:Y:S01]  /*4f00*/  ISETP.NE.AND P0, PT, R73, RZ, PT ;  /* 0x000000ff4900720c */ /* 0x000fe20003f05270 */
[----:B------:R-:W2:Y:S01]  /*4f10*/  LDL R30, [R1+0x234] ;  /* 0x00023400011e7983 */ /* 0x000ea20000100800 */
[C---:B------:R-:W-:Y:S02]  /*4f20*/  ISETP.GT.AND P2, PT, R8.reuse, 0x49, !P2 ;  /* 0x000000490800780c */ /* 0x040fe40005744270 */
[C---:B------:R-:W-:Y:S01]  /*4f30*/  ISETP.GT.AND P0, PT, R8.reuse, 0x10, !P0 ;  /* 0x000000100800780c */ /* 0x040fe20004704270 */
[----:B------:R-:W2:Y:S01]  /*4f40*/  LDL R27, [R1+0x330] ;  /* 0x00033000011b7983 */ /* 0x000ea20000100800 */
[C---:B------:R-:W-:Y:S02]  /*4f50*/  ISETP.GT.AND P3, PT, R8.reuse, 0x50, !P3 ;  /* 0x000000500800780c */ /* 0x040fe40005f64270 */
[----:B------:R-:W-:Y:S01]  /*4f60*/  ISETP.LT.OR P0, PT, R9, 0x11, P0 ;  /* 0x000000110900780c */ /* 0x000fe20000701670 */
[----:B------:R-:W2:Y:S01]  /*4f70*/  LDL R152, [R1+0x3f4] ;  /* 0x0003f40001987983 */ /* 0x000ea20000100800 */
[----:B------:R-:W-:-:S02]  /*4f80*/  ISETP.GT.AND P4, PT, R8, 0x51, !P4 ;  /* 0x000000510800780c */ /* 0x000fc40006784270 */
[----:B------:R-:W-:Y:S01]  /*4f90*/  FSEL R14, R34, -INF , !P0 ;  /* 0xff800000220e7808 */ /* 0x000fe20004000000 */
[----:B------:R-:W2:Y:S01]  /*4fa0*/  LDL R107, [R1+0x214] ;  /* 0x00021400016b7983 */ /* 0x000ea20000100800 */
[----:B------:R-:W-:Y:S02]  /*4fb0*/  ISETP.GT.AND P0, PT, R8, 0x11, !P1 ;  /* 0x000000110800780c */ /* 0x000fe40004f04270 */
[----:B------:R-:W-:Y:S01]  /*4fc0*/  ISETP.NE.AND P1, PT, R48, RZ, PT ;  /* 0x000000ff3000720c */ /* 0x000fe20003f25270 */
[----:B------:R-:W2:Y:S01]  /*4fd0*/  LDL R108, [R1+0x218] ;  /* 0x00021800016c7983 */ /* 0x000ea20000100800 */
[----:B------:R-:W-:Y:S02]  /*4fe0*/  ISETP.LT.OR P0, PT, R9, 0x12, P0 ;  /* 0x000000120900780c */ /* 0x000fe40000701670 */
[----:B------:R-:W-:Y:S01]  /*4ff0*/  ISETP.GT.AND P5, PT, R8, 0x58, !P5 ;  /* 0x000000580800780c */ /* 0x000fe20006fa4270 */
[----:B------:R-:W2:Y:S01]  /*5000*/  LDL R106, [R1+0x21c] ;  /* 0x00021c00016a7983 */ /* 0x000ea20000100800 */
[----:B------:R-:W-:-:S02]  /*5010*/  FSEL R15, R35, -INF , !P0 ;  /* 0xff800000230f7808 */ /* 0x000fc40004000000 */
[----:B------:R-:W-:Y:S01]  /*5020*/  ISETP.NE.AND P0, PT, R29, RZ, PT ;  /* 0x000000ff1d00720c */ /* 0x000fe20003f05270 */
[----:B------:R-:W2:Y:S01]  /*5030*/  LDL R115, [R1+0x220] ;  /* 0x0002200001737983 */ /* 0x000ea20000100800 */
[----:B------:R-:W-:Y:S02]  /*5040*/  ISETP.LT.OR P2, PT, R9, 0x4a, P2 ;  /* 0x0000004a0900780c */ /* 0x000fe40001741670 */
[----:B------:R-:W-:Y:S01]  /*5050*/  ISETP.GT.AND P0, PT, R8, 0x18, !P0 ;  /* 0x000000180800780c */ /* 0x000fe20004704270 */
[----:B------:R-:W2:Y:S01]  /*5060*/  LDL R29, [R1+0x23c] ;  /* 0x00023c00011d7983 */ /* 0x000ea20000100800 */
[----:B------:R-:W-:Y:S02]  /*5070*/  FSEL R172, R63, -INF , !P2 ;  /* 0xff8000003fac7808 */ /* 0x000fe40005000000 */
[C---:B------:R-:W-:Y:S01]  /*5080*/  ISETP.LT.OR P0, PT, R9.reuse, 0x19, P0 ;  /* 0x000000190900780c */ /* 0x040fe20000701670 */
[----:B------:R-:W2:Y:S01]  /*5090*/  LDL R116, [R1+0x224] ;  /* 0x0002240001747983 */ /* 0x000ea20000100800 */
[----:B------:R-:W-:-:S02]  /*50a0*/  ISETP.LT.OR P3, PT, R9, 0x51, P3 ;  /* 0x000000510900780c */ /* 0x000fc40001f61670 */
[----:B------:R-:W-:Y:S01]  /*50b0*/  FSEL R19, R38, -INF , !P0 ;  /* 0xff80000026137808 */ /* 0x000fe20004000000 */
[----:B------:R-:W2:Y:S01]  /*50c0*/  LDL R31, [R1+0x238] ;  /* 0x00023800011f7983 */ /* 0x000ea20000100800 */
[----:B------:R-:W-:Y:S02]  /*50d0*/  ISETP.GT.AND P0, PT, R8, 0x19, !P6 ;  /* 0x000000190800780c */ /* 0x000fe40007704270 */
[----:B------:R-:W-:Y:S01]  /*50e0*/  ISETP.NE.AND P6, PT, R49, RZ, PT ;  /* 0x000000ff3100720c */ /* 0x000fe20003fc5270 */
[----:B------:R-:W2:Y:S01]  /*50f0*/  LDL R32, [R1+0x240] ;  /* 0x0002400001207983 */ /* 0x000ea20000100800 */
[C---:B------:R-:W-:Y:S02]  /*5100*/  ISETP.LT.OR P0, PT, R9.reuse, 0x1a, P0 ;  /* 0x0000001a0900780c */ /* 0x040fe40000701670 */
[----:B------:R-:W-:Y:S01]  /*5110*/  ISETP.LT.OR P4, PT, R9, 0x52, P4 ;  /* 0x000000520900780c */ /* 0x000fe20002781670 */
[----:B------:R-:W2:Y:S01]  /*5120*/  LDL R35, [R1+0x24c] ;  /* 0x00024c0001237983 */ /* 0x000ea20000100800 */
[----:B------:R-:W-:-:S02]  /*5130*/  FSEL R157, R39, -INF , !P0 ;  /* 0xff800000279d7808 */ /* 0x000fc40004000000 */
[----:B------:R-:W-:Y:S01]  /*5140*/  ISETP.NE.AND P0, PT, R33, RZ, PT ;  /* 0x000000ff2100720c */ /* 0x000fe20003f05270 */
[----:B------:R-:W2:Y:S01]  /*5150*/  LDL R34, [R1+0x254] ;  /* 0x0002540001227983 */ /* 0x000ea20000100800 */
[C---:B------:R-:W-:Y:S02]  /*5160*/  ISETP.LT.OR P5, PT, R9.reuse, 0x59, P5 ;  /* 0x000000590900780c */ /* 0x040fe40002fa1670 */
[----:B------:R-:W-:Y:S01]  /*5170*/  ISETP.GT.AND P0, PT, R8, 0x20, !P0 ;  /* 0x000000200800780c */ /* 0x000fe20004704270 */
[----:B------:R-:W2:Y:S01]  /*5180*/  LDL R33, [R1+0x244] ;  /* 0x0002440001217983 */ /* 0x000ea20000100800 */
[----:B------:R-:W-:Y:S02]  /*5190*/  FSEL R177, R66, -INF , !P3 ;  /* 0xff80000042b17808 */ /* 0x000fe40005800000 */
[----:B------:R-:W-:Y:S01]  /*51a0*/  ISETP.LT.OR P0, PT, R9, 0x21, P0 ;  /* 0x000000210900780c */ /* 0x000fe20000701670 */
[----:B------:R-:W2:Y:S01]  /*51b0*/  LDL R38, [R1+0x260] ;  /* 0x0002600001267983 */ /* 0x000ea20000100800 */
[----:B------:R-:W-:-:S02]  /*51c0*/  FSEL R178, R67, -INF , !P4 ;  /* 0xff80000043b27808 */ /* 0x000fc40006000000 */
[----:B------:R-:W-:Y:S01]  /*51d0*/  FSEL R162, R42, -INF , !P0 ;  /* 0xff8000002aa27808 */ /* 0x000fe20004000000 */
[----:B------:R-:W2:Y:S01]  /*51e0*/  LDL R39, [R1+0x264] ;  /* 0x0002640001277983 */ /* 0x000ea20000100800 */
[----:B------:R-:W-:Y:S02]  /*51f0*/  ISETP.NE.AND P0, PT, R36, RZ, PT ;  /* 0x000000ff2400720c */ /* 0x000fe40003f05270 */
[----:B------:R-:W-:Y:S01]  /*5200*/  FSEL R179, R70, -INF , !P5 ;  /* 0xff80000046b37808 */ /* 0x000fe20006800000 */
[----:B------:R-:W2:Y:S01]  /*5210*/  LDL R36, [R1+0x250] ;  /* 0x0002500001247983 */ /* 0x000ea20000100800 */
[----:B------:R-:W-:-:S03]  /*5220*/  ISETP.GT.AND P0, PT, R8, 0x21, !P0 ;  /* 0x000000210800780c */ /* 0x000fc60004704270 */
[----:B------:R-:W2:Y:S01]  /*5230*/  LDL R102, [R1+0x270] ;  /* 0x0002700001667983 */ /* 0x000ea20000100800 */
[----:B------:R-:W-:-:S03]  /*5240*/  ISETP.LT.OR P0, PT, R9, 0x22, P0 ;  /* 0x000000220900780c */ /* 0x000fc60000701670 */
[----:B------:R-:W2:Y:S01]  /*5250*/  LDL R101, [R1+0x274] ;  /* 0x0002740001657983 */ /* 0x000ea20000100800 */
[----:B------:R-:W-:Y:S02]  /*5260*/  FSEL R165, R43, -INF , !P0 ;  /* 0xff8000002ba57808 */ /* 0x000fe40004000000 */
[----:B------:R-:W-:Y:S01]  /*5270*/  ISETP.NE.AND P0, PT, R37, RZ, PT ;  /* 0x000000ff2500720c */ /* 0x000fe20003f05270 */
[----:B------:R-:W2:Y:S03]  /*5280*/  LDL R100, [R1+0x278] ;  /* 0x0002780001647983 */ /* 0x000ea60000100800 */
[----:B------:R-:W-:Y:S01]  /*5290*/  ISETP.GT.AND P0, PT, R8, 0x28, !P0 ;  /* 0x000000280800780c */ /* 0x000fe20004704270 */
[----:B------:R-:W2:Y:S03]  /*52a0*/  LDL R37, [R1+0x258] ;  /* 0x0002580001257983 */ /* 0x000ea60000100800 */
[----:B------:R-:W-:Y:S01]  /*52b0*/  ISETP.LT.OR P0, PT, R9, 0x29, P0 ;  /* 0x000000290900780c */ /* 0x000fe20000701670 */
[----:B------:R-:W2:Y:S03]  /*52c0*/  LDL R99, [R1+0x27c] ;  /* 0x00027c0001637983 */ /* 0x000ea60000100800 */
[----:B------:R-:W-:Y:S01]  /*52d0*/  FSEL R168, R46, -INF , !P0 ;  /* 0xff8000002ea87808 */ /* 0x000fe20004000000 */
[----:B------:R-:W2:Y:S01]  /*52e0*/  LDL R98, [R1+0x280] ;  /* 0x0002800001627983 */ /* 0x000ea20000100800 */
[----:B------:R-:W-:-:S03]  /*52f0*/  ISETP.NE.AND P0, PT, R40, RZ, PT ;  /* 0x000000ff2800720c */ /* 0x000fc60003f05270 */
        /* <DEDUP_REMOVED lines=29> */
[----:B------:R-:W-:-:S02]  /*54d0*/  ISETP.GT.AND P0, PT, R8, 0x39, !P1 ;  /* 0x000000390800780c */ /* 0x000fc40004f04270 */
[----:B------:R-:W-:Y:S01]  /*54e0*/  ISETP.NE.AND P1, PT, R53, RZ, PT ;  /* 0x000000ff3500720c */ /* 0x000fe20003f25270 */
[----:B------:R-:W2:Y:S01]  /*54f0*/  LDL R85, [R1+0x2b4] ;  /* 0x0002b40001557983 */ /* 0x000ea20000100800 */
[----:B------:R-:W-:Y:S02]  /*5500*/  ISETP.LT.OR P0, PT, R9, 0x3a, P0 ;  /* 0x0000003a0900780c */ /* 0x000fe40000701670 */
[----:B------:R-:W-:Y:S01]  /*5510*/  ISETP.GT.AND P1, PT, R8, 0x48, !P1 ;  /* 0x000000480800780c */ /* 0x000fe20004f24270 */
[----:B------:R-:W2:Y:S01]  /*5520*/  LDL R84, [R1+0x2b8] ;  /* 0x0002b80001547983 */ /* 0x000ea20000100800 */
[----:B------:R-:W-:Y:S02]  /*5530*/  FSEL R169, R55, -INF , !P0 ;  /* 0xff80000037a97808 */ /* 0x000fe40004000000 */
[----:B------:R-:W-:Y:S01]  /*5540*/  ISETP.NE.AND P0, PT, R21, RZ, PT ;  /* 0x000000ff1500720c */ /* 0x000fe20003f05270 */
[----:B------:R-:W2:Y:S01]  /*5550*/  LDL R83, [R1+0x2bc] ;  /* 0x0002bc0001537983 */ /* 0x000ea20000100800 */
[----:B------:R-:W-:-:S02]  /*5560*/  FMNMX.FTZ R21, R120, R103, !PT ;  /* 0x0000006778157209 */ /* 0x000fc40007810000 */
[----:B------:R-:W-:Y:S01]  /*5570*/  ISETP.GT.AND P0, PT, R8, RZ, !P0 ;  /* 0x000000ff0800720c */ /* 0x000fe20004704270 */
[----:B------:R-:W2:Y:S01]  /*5580*/  LDL R82, [R1+0x2c0] ;  /* 0x0002c00001527983 */ /* 0x000ea20000100800 */
[----:B------:R-:W-:Y:S02]  /*5590*/  FMNMX.FTZ R12, R10, R21, !PT ;  /* 0x000000150a0c7209 */ /* 0x000fe40007810000 */
[C---:B------:R-:W-:Y:S01]  /*55a0*/  ISETP.LT.OR P0, PT, R9.reuse, 0x1, P0 ;  /* 0x000000010900780c */ /* 0x040fe20000701670 */
[----:B------:R-:W2:Y:S01]  /*55b0*/  LDL R81, [R1+0x2c4] ;  /* 0x0002c40001517983 */ /* 0x000ea20000100800 */
[----:B------:R-:W-:Y:S02]  /*55c0*/  ISETP.LT.OR P1, PT, R9, 0x49, P1 ;  /* 0x000000490900780c */ /* 0x000fe40000f21670 */
[----:B------:R-:W-:Y:S01]  /*55d0*/  FSEL R122, R26, -INF , !P0 ;  /* 0xff8000001a7a7808 */ /* 0x000fe20004000000 */
[----:B------:R-:W2:Y:S01]  /*55e0*/  LDL R80, [R1+0x2c8] ;  /* 0x0002c80001507983 */ /* 0x000ea20000100800 */
[----:B------:R-:W-:-:S02]  /*55f0*/  ISETP.GT.AND P0, PT, R8, 0x40, !P6 ;  /* 0x000000400800780c */ /* 0x000fc40007704270 */
[----:B------:R-:W-:Y:S01]  /*5600*/  FMNMX.FTZ R11, R122, R109, !PT ;  /* 0x0000006d7a0b7209 */ /* 0x000fe20007810000 */
[----:B------:R-:W2:Y:S01]  /*5610*/  LDL R79, [R1+0x2cc] ;  /* 0x0002cc00014f7983 */ /* 0x000ea20000100800 */
[----:B------:R-:W-:Y:S02]  /*5620*/  ISETP.NE.AND P6, PT, R24, RZ, PT ;  /* 0x000000ff1800720c */ /* 0x000fe40003fc5270 */
[----:B------:R-:W-:Y:S01]  /*5630*/  FMNMX.FTZ R24, R110, R11, !PT ;  /* 0x0000000b6e187209 */ /* 0x000fe20007810000 */
[----:B------:R-:W2:Y:S01]  /*5640*/  LDL R78, [R1+0x2d0] ;  /* 0x0002d000014e7983 */ /* 0x000ea20000100800 */
[----:B------:R-:W-:Y:S02]  /*5650*/  FMNMX.FTZ R11, R13, R12, !PT ;  /* 0x0000000c0d0b7209 */ /* 0x000fe40007810000 */
[----:B------:R-:W-:Y:S01]  /*5660*/  FMNMX.FTZ R21, R111, R24, !PT ;  /* 0x000000186f157209 */ /* 0x000fe20007810000 */
[----:B------:R-:W2:Y:S01]  /*5670*/  LDL R77, [R1+0x2d4] ;  /* 0x0002d400014d7983 */ /* 0x000ea20000100800 */
[----:B------:R-:W-:-:S02]  /*5680*/  FMNMX.FTZ R11, R20, R11, !PT ;  /* 0x0000000b140b7209 */ /* 0x000fc40007810000 */
[----:B------:R-:W-:Y:S01]  /*5690*/  FMNMX.FTZ R12, R14, R21, !PT ;  /* 0x000000150e0c7209 */ /* 0x000fe20007810000 */
[----:B------:R-:W2:Y:S01]  /*56a0*/  LDL R76, [R1+0x2d8] ;  /* 0x0002d800014c7983 */ /* 0x000ea20000100800 */
[----:B------:R-:W-:Y:S02]  /*56b0*/  FMNMX.FTZ R11, R112, R11, !PT ;  /* 0x0000000b700b7209 */ /* 0x000fe40007810000 */
        /* <DEDUP_REMOVED lines=21> */
[----:B------:R-:W-:Y:S01]  /*5810*/  ISETP.LT.OR P0, PT, R9, 0x41, P0 ;  /* 0x000000410900780c */ /* 0x000fe20000701670 */
[----:B------:R-:W2:Y:S01]  /*5820*/  LDL R67, [R1+0x2fc] ;  /* 0x0002fc0001437983 */ /* 0x000ea20000100800 */
[----:B------:R-:W-:-:S02]  /*5830*/  FMNMX.FTZ R11, R160, R11, !PT ;  /* 0x0000000ba00b7209 */ /* 0x000fc40007810000 */
[----:B------:R-:W-:Y:S01]  /*5840*/  FMNMX.FTZ R21, R188, R21, !PT ;  /* 0x00000015bc157209 */ /* 0x000fe20007810000 */
[----:B------:R-:W2:Y:S01]  /*5850*/  LDL R66, [R1+0x300] ;  /* 0x0003000001427983 */ /* 0x000ea20000100800 */
[----:B------:R-:W-:Y:S02]  /*5860*/  FSEL R163, R58, -INF , !P0 ;  /* 0xff8000003aa37808 */ /* 0x000fe40004000000 */
[----:B------:R-:W-:Y:S01]  /*5870*/  ISETP.NE.AND P0, PT, R52, RZ, PT ;  /* 0x000000ff3400720c */ /* 0x000fe20003f05270 */
[----:B------:R-:W2:Y:S01]  /*5880*/  LDL R65, [R1+0x304] ;  /* 0x0003040001417983 */ /* 0x000ea20000100800 */
[----:B------:R-:W-:Y:S02]  /*5890*/  FMNMX.FTZ R11, R164, R11, !PT ;  /* 0x0000000ba40b7209 */ /* 0x000fe40007810000 */
[----:B------:R-:W-:Y:S01]  /*58a0*/  FMNMX.FTZ R12, R186, R21, !PT ;  /* 0x00000015ba0c7209 */ /* 0x000fe20007810000 */
[----:B------:R-:W2:Y:S01]  /*58b0*/  LDL R64, [R1+0x308] ;  /* 0x0003080001407983 */ /* 0x000ea20000100800 */
[----:B------:R-:W-:-:S02]  /*58c0*/  ISETP.GT.AND P0, PT, R8, 0x41, !P0 ;  /* 0x000000410800780c */ /* 0x000fc40004704270 */
[----:B------:R-:W-:Y:S01]  /*58d0*/  FMNMX.FTZ R24, R166, R11, !PT ;  /* 0x0000000ba6187209 */ /* 0x000fe20007810000 */
[----:B------:R-:W2:Y:S01]  /*58e0*/  LDL R63, [R1+0x30c] ;  /* 0x00030c00013f7983 */ /* 0x000ea20000100800 */
[----:B------:R-:W-:Y:S02]  /*58f0*/  FMNMX.FTZ R12, R187, R12, !PT ;  /* 0x0000000cbb0c7209 */ /* 0x000fe40007810000 */
[----:B------:R-:W-:Y:S01]  /*5900*/  ISETP.LT.OR P0, PT, R9, 0x42, P0 ;  /* 0x000000420900780c */ /* 0x000fe20000701670 */
[----:B------:R-:W2:Y:S01]  /*5910*/  LDL R61, [R1+0x314] ;  /* 0x00031400013d7983 */ /* 0x000ea20000100800 */
[----:B------:R-:W-:Y:S02]  /*5920*/  FMNMX.FTZ R24, R169, R24, !PT ;  /* 0x00000018a9187209 */ /* 0x000fe40007810000 */
[----:B------:R-:W-:Y:S01]  /*5930*/  FMNMX.FTZ R11, R181, R12, !PT ;  /* 0x0000000cb50b7209 */ /* 0x000fe20007810000 */
[----:B------:R-:W2:Y:S01]  /*5940*/  LDL R60, [R1+0x318] ;  /* 0x00031800013c7983 */ /* 0x000ea20000100800 */
[----:B------:R-:W-:-:S02]  /*5950*/  ISETP.GT.AND P6, PT, R8, 0x59, !P6 ;  /* 0x000000590800780c */ /* 0x000fc400077c4270 */
[----:B------:R-:W-:Y:S01]  /*5960*/  FSEL R167, R59, -INF , !P0 ;  /* 0xff8000003ba77808 */ /* 0x000fe20004000000 */
[----:B------:R-:W2:Y:S01]  /*5970*/  LDL R58, [R1+0x320] ;  /* 0x00032000013a7983 */ /* 0x000ea20000100800 */
[----:B------:R-:W-:Y:S02]  /*5980*/  FMNMX.FTZ R24, R163, R24, !PT ;  /* 0x00000018a3187209 */ /* 0x000fe40007810000 */
[----:B------:R-:W-:Y:S01]  /*5990*/  FMNMX.FTZ R8, R182, R11, !PT ;  /* 0x0000000bb6087209 */ /* 0x000fe20007810000 */
[----:B------:R-:W2:Y:S01]  /*59a0*/  LDL R59, [R1+0x31c] ;  /* 0x00031c00013b7983 */ /* 0x000ea20000100800 */
[----:B------:R-:W-:Y:S02]  /*59b0*/  FSEL R170, R62, -INF , !P1 ;  /* 0xff8000003eaa7808 */ /* 0x000fe40004800000 */
        /* <DEDUP_REMOVED lines=18> */
[----:B------:R-:W-:Y:S01]  /*5ae0*/  FSEL R180, R71, -INF , !P6 ;  /* 0xff80000047b47808 */ /* 0x000fe20007000000 */
[----:B------:R-:W2:Y:S01]  /*5af0*/  LDL R21, [R1+0x228] ;  /* 0x0002280001157983 */ /* 0x000ea20000100800 */
[----:B------:R-:W-:-:S03]  /*5b00*/  FMNMX.FTZ R25, R179, R12, !PT ;  /* 0x0000000cb3197209 */ /* 0x000fc60007810000 */
[----:B------:R-:W0:Y:S01]  /*5b10*/  SHFL.BFLY PT, R9, R24, 0x2, 0x1f ;  /* 0x0c401f0018097f89 */ /* 0x000e2200000e0000 */
[----:B------:R-:W-:-:S03]  /*5b20*/  FMNMX.FTZ R25, R180, R25, !PT ;  /* 0x00000019b4197209 */ /* 0x000fc60007810000 */
[----:B---3--:R-:W-:Y:S04]  /*5b30*/  STL [R1+0x200], R105 ;  /* 0x0002006901007387 */ /* 0x008fe80000100800 */
[----:B------:R1:W-:Y:S04]  /*5b40*/  STL.64 [R1+0x410], R24 ;  /* 0x0004101801007387 */ /* 0x0003e80000100a00 */
[----:B------:R-:W3:Y:S04]  /*5b50*/  LDL R28, [R1+0x414] ;  /* 0x00041400011c7983 */ /* 0x000ee80000100800 */
[----:B----4-:R-:W-:Y:S04]  /*5b60*/  STL [R1+0x204], R104 ;  /* 0x0002046801007387 */ /* 0x010fe80000100800 */
[----:B-1----:R-:W4:Y:S01]  /*5b70*/  LDL R25, [R1+0x22c] ;  /* 0x00022c0001197983 */ /* 0x002f220000100800 */
[----:B0-----:R-:W-:-:S03]  /*5b80*/  FMNMX.FTZ R12, R24, R9, !PT ;  /* 0x00000009180c7209 */ /* 0x001fc60007810000 */
[----:B--2---:R-:W-:Y:S04]  /*5b90*/  STL [R1+0x208], R118 ;  /* 0x0002087601007387 */ /* 0x004fe80000100800 */
[----:B------:R-:W0:Y:S04]  /*5ba0*/  SHFL.BFLY PT, R9, R12, 0x1, 0x1f ;  /* 0x0c201f000c097f89 */ /* 0x000e2800000e0000 */
[----:B------:R-:W2:Y:S04]  /*5bb0*/  LDL R24, [R1+0x230] ;  /* 0x0002300001187983 */ /* 0x000ea80000100800 */
[----:B------:R-:W-:Y:S04]  /*5bc0*/  STL [R1+0x20c], R119 ;  /* 0x00020c7701007387 */ /* 0x000fe80000100800 */
[----:B------:R-:W-:Y:S04]  /*5bd0*/  STL [R1+0x210], R117 ;  /* 0x0002107501007387 */ /* 0x000fe80000100800 */
[----:B------:R-:W2:Y:S04]  /*5be0*/  LDL R71, [R1+0x2ec] ;  /* 0x0002ec0001477983 */ /* 0x000ea80000100800 */
[----:B------:R-:W2:Y:S01]  /*5bf0*/  LDL R52, [R1+0x338] ;  /* 0x0003380001347983 */ /* 0x000ea20000100800 */
[----:B0-----:R-:W-:-:S03]  /*5c00*/  FMNMX.FTZ R26, R12, R9, !PT ;  /* 0x000000090c1a7209 */ /* 0x001fc60007810000 */
[----:B------:R-:W2:Y:S04]  /*5c10*/  LDL R51, [R1+0x33c] ;  /* 0x00033c0001337983 */ /* 0x000ea80000100800 */
[----:B------:R0:W-:Y:S04]  /*5c20*/  STL [R1+0x410], R26 ;  /* 0x0004101a01007387 */ /* 0x0001e80000100800 */
[----:B------:R-:W4:Y:S04]  /*5c30*/  LDL R42, [R1+0x410] ;  /* 0x00041000012a7983 */ /* 0x000f280000100800 */
[----:B------:R-:W2:Y:S04]  /*5c40*/  LDL.64 R8, [R1+0x88] ;  /* 0x0000880001087983 */ /* 0x000ea80000100a00 */
[----:B------:R-:W2:Y:S04]  /*5c50*/  LDL R12, [R1+0x25c] ;  /* 0x00025c00010c7983 */ /* 0x000ea80000100800 */
[----:B0-----:R-:W2:Y:S04]  /*5c60*/  LDL R26, [R1+0x34c] ;  /* 0x00034c00011a7983 */ /* 0x001ea80000100800 */
[----:B------:R-:W2:Y:S04]  /*5c70*/  LDL R50, [R1+0x340] ;  /* 0x0003400001327983 */ /* 0x000ea80000100800 */
        /* <DEDUP_REMOVED lines=37> */
[----:B---3--:R-:W0:Y:S02]  /*5ed0*/  SHFL.BFLY PT, R125, R28, 0x2, 0x1f ;  /* 0x0c401f001c7d7f89 */ /* 0x008e2400000e0000 */
[----:B0-----:R-:W-:-:S02]  /*5ee0*/  FMNMX.FTZ R125, R125, R28, !PT ;  /* 0x0000001c7d7d7209 */ /* 0x001fc40007810000 */
[----:B------:R-:W3:Y:S04]  /*5ef0*/  LDL R28, [R1+0x248] ;  /* 0x00024800011c7983 */ /* 0x000ee80000100800 */
[----:B------:R-:W0:Y:S01]  /*5f00*/  SHFL.BFLY PT, R126, R125, 0x1, 0x1f ;  /* 0x0c201f007d7e7f89 */ /* 0x000e2200000e0000 */
[----:B----4-:R-:W-:Y:S01]  /*5f10*/  FSETP.NEU.FTZ.AND P0, PT, R42, -INF , PT ;  /* 0xff8000002a00780b */ /* 0x010fe20003f1d000 */
[----:B------:R-:W-:-:S05]  /*5f20*/  FMUL.FTZ R42, R11, R42 ;  /* 0x0000002a0b2a7220 */ /* 0x000fca0000410000 */
[----:B------:R-:W-:Y:S01]  /*5f30*/  FSEL R128, R42, RZ, P0 ;  /* 0x000000ff2a807208 */ /* 0x000fe20000000000 */
[----:B--2---:R-:W-:Y:S01]  /*5f40*/  IMAD R8, R124, 0xc00, R8 ;  /* 0x00000c007c087824 */ /* 0x004fe200078e0208 */
[----:B------:R-:W2:Y:S03]  /*5f50*/  LDL R42, [R1+0x364] ;  /* 0x00036400012a7983 */ /* 0x000ea60000100800 */
        /* <DEDUP_REMOVED lines=23> */
[----:B------:R-:W-:Y:S01]  /*60d0*/  FFMA.FTZ R176, R176, R11, -R128 ;  /* 0x0000000bb0b07223 */ /* 0x000fe20000010880 */
[----:B0-----:R-:W-:Y:S01]  /*60e0*/  FMNMX.FTZ R10, R125, R126, !PT ;  /* 0x0000007e7d0a7209 */ /* 0x001fe20007810000 */
[----:B------:R-:W4:Y:S04]  /*60f0*/  LDL R113, [R1+0x368] ;  /* 0x0003680001717983 */ /* 0x000f280000100800 */
[----:B------:R-:W4:Y:S04]  /*6100*/  LDL R114, [R1+0x384] ;  /* 0x0003840001727983 */ /* 0x000f280000100800 */
[----:B------:R-:W4:Y:S04]  /*6110*/  LDL R128, [R1+0x390] ;  /* 0x0003900001807983 */ /* 0x000f280000100800 */
[----:B------:R-:W4:Y:S04]  /*6120*/  LDL R126, [R1+0x398] ;  /* 0x00039800017e7983 */ /* 0x000f280000100800 */
[----:B------:R-:W4:Y:S04]  /*6130*/  LDL R125, [R1+0x39c] ;  /* 0x00039c00017d7983 */ /* 0x000f280000100800 */
[----:B------:R-:W4:Y:S04]  /*6140*/  LDL R124, [R1+0x3a0] ;  /* 0x0003a000017c7983 */ /* 0x000f280000100800 */
[----:B------:R0:W-:Y:S04]  /*6150*/  STL [R1+0x228], R21 ;  /* 0x0002281501007387 */ /* 0x0001e80000100800 */
[----:B0-----:R-:W4:Y:S01]  /*6160*/  LDL R21, [R1+0x3f8] ;  /* 0x0003f80001157983 */ /* 0x001f220000100800 */
[----:B------:R-:W-:-:S03]  /*6170*/  FSETP.NEU.FTZ.AND P0, PT, R10, -INF , PT ;  /* 0xff8000000a00780b */ /* 0x000fc60003f1d000 */
[----:B------:R0:W-:Y:S01]  /*6180*/  STL [R1+0x25c], R12 ;  /* 0x00025c0c01007387 */ /* 0x0001e20000100800 */
[----:B------:R-:W-:Y:S01]  /*6190*/  MUFU.EX2 R54, R54 ;  /* 0x0000003600367308 */ /* 0x000fe20000000800 */
[----:B0-----:R-:W-:-:S07]  /*61a0*/  FMUL.FTZ R12, R10, R11 ;  /* 0x0000000b0a0c7220 */ /* 0x001fce0000410000 */
[----:B------:R-:W0:Y:S01]  /*61b0*/  MUFU.EX2 R103, R103 ;  /* 0x0000006700677308 */ /* 0x000e220000000800 */
[----:B------:R-:W-:-:S07]  /*61c0*/  FSEL R12, R12, RZ, P0 ;  /* 0x000000ff0c0c7208 */ /* 0x000fce0000000000 */
[----:B------:R-:W1:Y:S01]  /*61d0*/  MUFU.EX2 R120, R120 ;  /* 0x0000007800787308 */ /* 0x000e620000000800 */
[-CC-:B------:R-:W-:Y:S01]  /*61e0*/  FFMA.FTZ R122, R122, R11.reuse, -R12.reuse ;  /* 0x0000000b7a7a7223 */ /* 0x180fe2000001080c */
[-CC-:B------:R-:W-:Y:S01]  /*61f0*/  FFMA.FTZ R109, R109, R11.reuse, -R12.reuse ;  /* 0x0000000b6d6d7223 */ /* 0x180fe2000001080c */
[-CC-:B------:R-:W-:Y:S01]  /*6200*/  FFMA.FTZ R110, R110, R11.reuse, -R12.reuse ;  /* 0x0000000b6e6e7223 */ /* 0x180fe2000001080c */
[----:B------:R-:W-:-:S04]  /*6210*/  FFMA.FTZ R111, R111, R11, -R12 ;  /* 0x0000000b6f6f7223 */ /* 0x000fc8000001080c */
[----:B------:R-:W1:Y:S01]  /*6220*/  MUFU.EX2 R121, R121 ;  /* 0x0000007900797308 */ /* 0x000e620000000800 */
[----:B------:R0:W-:Y:S07]  /*6230*/  STL [R1+0x22c], R25 ;  /* 0x00022c1901007387 */ /* 0x0001ee0000100800 */
[----:B------:R-:W-:Y:S08]  /*6240*/  MUFU.EX2 R122, R122 ;  /* 0x0000007a007a7308 */ /* 0x000ff00000000800 */
[----:B------:R-:W1:Y:S01]  /*6250*/  MUFU.EX2 R109, R109 ;  /* 0x0000006d006d7308 */ /* 0x000e620000000800 */
[----:B0-----:R-:W-:Y:S01]  /*6260*/  FADD.FTZ R25, R54, R103 ;  /* 0x0000006736197221 */ /* 0x001fe20000010000 */
[----:B------:R1:W-:Y:S06]  /*6270*/  STL [R1+0x234], R30 ;  /* 0x0002341e01007387 */ /* 0x0003ec0000100800 */
[----:B------:R-:W0:Y:S08]  /*6280*/  MUFU.EX2 R123, R123 ;  /* 0x0000007b007b7308 */ /* 0x000e300000000800 */
[----:B------:R-:W0:Y:S01]  /*6290*/  MUFU.EX2 R110, R110 ;  /* 0x0000006e006e7308 */ /* 0x000e220000000800 */
[----:B-1----:R-:W-:Y:S01]  /*62a0*/  FADD.FTZ R30, R120, R25 ;  /* 0x00000019781e7221 */ /* 0x002fe20000010000 */
[----:B------:R-:W-:-:S06]  /*62b0*/  IMAD.MOV.U32 R25, RZ, RZ, R9 ;  /* 0x000000ffff197224 */ /* 0x000fcc00078e0009 */
[----:B------:R-:W1:Y:S08]  /*62c0*/  MUFU.EX2 R111, R111 ;  /* 0x0000006f006f7308 */ /* 0x000e700000000800 */
[----:B------:R-:W1:Y:S01]  /*62d0*/  MUFU.EX2 R112, R112 ;  /* 0x0000007000707308 */ /* 0x000e620000000800 */
[----:B------:R-:W-:Y:S01]  /*62e0*/  R2UR UR15, R25 ;  /* 0x00000000190f72ca */ /* 0x000fe200000e0000 */
[----:B------:R-:W-:Y:S01]  /*62f0*/  FADD.FTZ R30, R121, R30 ;  /* 0x0000001e791e7221 */ /* 0x000fe20000010000 */
[----:B------:R-:W-:Y:S01]  /*6300*/  FADD.FTZ R25, R122, R109 ;  /* 0x0000006d7a197221 */ /* 0x000fe20000010000 */
[----:B------:R1:W-:Y:S01]  /*6310*/  STL [R1+0x230], R24 ;  /* 0x0002301801007387 */ /* 0x0003e20000100800 */
[----:B------:R-:W-:-:S02]  /*6320*/  R2UR UR6, R8 ;  /* 0x00000000080672ca */ /* 0x000fc400000e0000 */
[----:B------:R-:W-:Y:S01]  /*6330*/  R2UR UR7, R9 ;  /* 0x00000000090772ca */ /* 0x000fe200000e0000 */
[----:B------:R1:W-:Y:S01]  /*6340*/  STL [R1+0x23c], R29 ;  /* 0x00023c1d01007387 */ /* 0x0003e20000100800 */
[----:B0-----:R-:W-:Y:S01]  /*6350*/  FADD.FTZ R197, R123, R30 ;  /* 0x0000001e7bc57221 */ /* 0x001fe20000010000 */
[----:B------:R-:W-:Y:S02]  /*6360*/  FADD.FTZ R192, R110, R25 ;  /* 0x000000196ec07221 */ /* 0x000fe40000010000 */
[----:B------:R0:W-:Y:S01]  /*6370*/  STL [R1+0x330], R27 ;  /* 0x0003301b01007387 */ /* 0x0001e20000100800 */
[----:B-1----:R-:W-:-:S03]  /*6380*/  VIADD R24, R8, 0x100 ;  /* 0x0000010008187836 */ /* 0x002fc60000000000 */
[----:B------:R1:W-:Y:S01]  /*6390*/  STL [R1+0x34c], R26 ;  /* 0x00034c1a01007387 */ /* 0x0003e20000100800 */
[--C-:B------:R-:W-:Y:S01]  /*63a0*/  IMAD.MOV.U32 R29, RZ, RZ, R9.reuse ;  /* 0x000000ffff1d7224 */ /* 0x100fe200078e0009 */
[----:B------:R-:W-:Y:S02]  /*63b0*/  F2FP.BF16.F32.PACK_AB R154, R121, R120 ;  /* 0x00000078799a723e */ /* 0x000fe400000010ff */
[----:B------:R1:W-:Y:S01]  /*63c0*/  STL [R1+0x3f4], R152 ;  /* 0x0003f49801007387 */ /* 0x0003e20000100800 */
[----:B0-----:R-:W-:Y:S01]  /*63d0*/  IMAD.MOV.U32 R27, RZ, RZ, R9 ;  /* 0x000000ffff1b7224 */ /* 0x001fe200078e0009 */
[----:B------:R-:W-:Y:S01]  /*63e0*/  F2FP.BF16.F32.PACK_AB R153, R109, R122 ;  /* 0x0000007a6d99723e */ /* 0x000fe200000010ff */
[----:B-1----:R-:W-:Y:S01]  /*63f0*/  VIADD R26, R8, 0x80 ;  /* 0x00000080081a7836 */ /* 0x002fe20000000000 */
[----:B------:R-:W-:Y:S02]  /*6400*/  F2FP.BF16.F32.PACK_AB R155, R111, R110 ;  /* 0x0000006e6f9b723e */ /* 0x000fe400000010ff */
[----:B------:R-:W-:Y:S01]  /*6410*/  F2FP.BF16.F32.PACK_AB R152, R103, R54 ;  /* 0x000000366798723e */ /* 0x000fe200000010ff */
[----:B------:R-:W-:Y:S01]  /*6420*/  STL [R1+0x214], R107 ;  /* 0x0002146b01007387 */ /* 0x000fe20000100800 */
[----:B------:R-:W-:Y:S01]  /*6430*/  R2UR UR10, R26 ;  /* 0x000000001a0a72ca */ /* 0x000fe200000e0000 */
[----:B------:R-:W-:Y:S01]  /*6440*/  FADD.FTZ R197, R112, R197 ;  /* 0x000000c570c57221 */ /* 0x000fe20000010000 */
[----:B------:R-:W-:Y:S01]  /*6450*/  R2UR UR11, R27 ;  /* 0x000000001b0b72ca */ /* 0x000fe200000e0000 */
[----:B------:R-:W-:Y:S01]  /*6460*/  STL [R1+0x218], R108 ;  /* 0x0002186c01007387 */ /* 0x000fe20000100800 */
[----:B------:R-:W-:Y:S01]  /*6470*/  R2UR UR14, R24 ;  /* 0x00000000180e72ca */ /* 0x000fe200000e0000 */
[----:B------:R-:W-:Y:S01]  /*6480*/  FADD.FTZ R192, R111, R192 ;  /* 0x000000c06fc07221 */ /* 0x000fe20000010000 */
[----:B------:R-:W-:Y:S01]  /*6490*/  R2UR UR19, R29 ;  /* 0x000000001d1372ca */ /* 0x000fe200000e0000 */
[----:B------:R-:W-:Y:S01]  /*64a0*/  STL [R1+0x21c], R106 ;  /* 0x00021c6a01007387 */ /* 0x000fe20000100800 */
[----:B------:R-:W-:-:S03]  /*64b0*/  F2FP.BF16.F32.PACK_AB R156, R112, R123 ;  /* 0x0000007b709c723e */ /* 0x000fc600000010ff */
[----:B------:R-:W-:Y:S04]  /*64c0*/  STL [R1+0x220], R115 ;  /* 0x0002207301007387 */ /* 0x000fe80000100800 */
        /* <DEDUP_REMOVED lines=19> */
[----:B---3--:R0:W-:Y:S04]  /*6600*/  STL [R1+0x248], R28 ;  /* 0x0002481c01007387 */ /* 0x0081e80000100800 */
[----:B------:R-:W-:Y:S01]  /*6610*/  STL [R1+0x28c], R95 ;  /* 0x00028c5f01007387 */ /* 0x000fe20000100800 */
[----:B0-----:R-:W-:-:S03]  /*6620*/  VIADD R28, R8, 0x180 ;  /* 0x00000180081c7836 */ /* 0x001fc60000000000 */
[----:B------:R-:W-:Y:S04]  /*6630*/  STL [R1+0x290], R94 ;  /* 0x0002905e01007387 */ /* 0x000fe80000100800 */
[----:B------:R-:W-:Y:S01]  /*6640*/  STL [R1+0x294], R93 ;  /* 0x0002945d01007387 */ /* 0x000fe20000100800 */
[----:B------:R-:W-:-:S03]  /*6650*/  R2UR UR18, R28 ;  /* 0x000000001c1272ca */ /* 0x000fc600000e0000 */
        /* <DEDUP_REMOVED lines=49> */
[----:B--2---:R-:W-:Y:S04]  /*6970*/  STL [R1+0x364], R42 ;  /* 0x0003642a01007387 */ /* 0x004fe80000100800 */
[----:B----4-:R-:W-:Y:S04]  /*6980*/  STL [R1+0x368], R113 ;  /* 0x0003687101007387 */ /* 0x010fe80000100800 */
        /* <DEDUP_REMOVED lines=33> */
[----:B------:R0:W-:Y:S01]  /*6ba0*/  STL [R1+0x3f0], R151 ;  /* 0x0003f09701007387 */ /* 0x0001e20000100800 */
[----:B------:R1:W-:Y:S06]  /*6bb0*/  BAR.SYNC.DEFER_BLOCKING R209, 0x100 ;  /* 0x000400d10000751d */ /* 0x0003ec0000010000 */
[----:B0-----:R-:W-:-:S06]  /*6bc0*/  WARPGROUP.ARRIVE ;  /* 0x00000000000079c5 */ /* 0x001fcc0000000000 */
[----:B------:R-:W-:Y:S01]  /*6bd0*/  HGMMA.64x256x16.F32.BF16 R24, R152, gdesc[UR4].tnspB, RZ, !UPT, gsb0 ;  /* 0x43e0000498187df0 */ /* 0x000fe2000c0018ff */
[----:B------:R0:W-:Y:S01]  /*6be0*/  STL [R1+0x3f8], R21 ;  /* 0x0003f81501007387 */ /* 0x0001e20000100800 */
[-CC-:B------:R-:W-:Y:S01]  /*6bf0*/  FFMA.FTZ R221, R19, R11.reuse, -R12.reuse ;  /* 0x0000000b13dd7223 */ /* 0x180fe2000001080c */
[-CC-:B------:R-:W-:Y:S01]  /*6c00*/  FFMA.FTZ R220, R15, R11.reuse, -R12.reuse ;  /* 0x0000000b0fdc7223 */ /* 0x180fe2000001080c */
[-CC-:B------:R-:W-:Y:S01]  /*6c10*/  FFMA.FTZ R19, R157, R11.reuse, -R12.reuse ;  /* 0x0000000b9d137223 */ /* 0x180fe2000001080c */
[----:B------:R-:W-:Y:S01]  /*6c20*/  MUFU.EX2 R20, R20 ;  /* 0x0000001400147308 */ /* 0x000fe20000000800 */
[----:B0-----:R-:W-:-:S07]  /*6c30*/  FFMA.FTZ R21, R14, R11, -R12 ;  /* 0x0000000b0e157223 */ /* 0x001fce000001080c */
[----:B------:R-:W-:Y:S08]  /*6c40*/  MUFU.EX2 R13, R13 ;  /* 0x0000000d000d7308 */ /* 0x000ff00000000800 */
[----:B------:R-:W-:Y:S08]  /*6c50*/  MUFU.EX2 R21, R21 ;  /* 0x0000001500157308 */ /* 0x000ff00000000800 */
[----:B------:R-:W0:Y:S08]  /*6c60*/  MUFU.EX2 R220, R220 ;  /* 0x000000dc00dc7308 */ /* 0x000e300000000800 */
[----:B------:R-:W-:Y:S08]  /*6c70*/  MUFU.EX2 R221, R221 ;  /* 0x000000dd00dd7308 */ /* 0x000ff00000000800 */
[----:B------:R-:W2:Y:S01]  /*6c80*/  MUFU.EX2 R19, R19 ;  /* 0x0000001300137308 */ /* 0x000ea20000000800 */
[----:B------:R3:W-:Y:S01]  /*6c90*/  STL [R1+0x3fc], R158 ;  /* 0x0003fc9e01007387 */ /* 0x0007e20000100800 */
[----:B0-----:R-:W-:-:S02]  /*6ca0*/  F2FP.BF16.F32.PACK_AB R157, R220, R21 ;  /* 0x00000015dc9d723e */ /* 0x001fc400000010ff */
[----:B---3--:R-:W-:Y:S02]  /*6cb0*/  F2FP.BF16.F32.PACK_AB R158, R13, R20 ;  /* 0x000000140d9e723e */ /* 0x008fe400000010ff */
[----:B--2---:R-:W-:Y:S02]  /*6cc0*/  F2FP.BF16.F32.PACK_AB R159, R19, R221 ;  /* 0x000000dd139f723e */ /* 0x004fe400000010ff */
[----:B------:R-:W-:Y:S08]  /*6cd0*/  MUFU.EX2 R15, R222 ;  /* 0x000000de000f7308 */ /* 0x000ff00000000800 */
[----:B------:R-:W0:Y:S01]  /*6ce0*/  MUFU.EX2 R14, R223 ;  /* 0x000000df000e7308 */ /* 0x000e220000000800 */
[----:B------:R-:W-:-:S02]  /*6cf0*/  WARPGROUP.DEPBAR.LE gsb0, 0x0 ;  /* 0x00008000000079c5 */ /* 0x000fc40000010000 */
[----:B------:R-:W-:Y:S04]  /*6d00*/  STL.128 [R1+0x200], R24 ;  /* 0x0002001801007387 */ /* 0x000fe80000100c00 */
        /* <DEDUP_REMOVED lines=30> */
[----:B------:R2:W-:Y:S02]  /*6ef0*/  STL.128 [R1+0x3f0], R148 ;  /* 0x0003f09401007387 */ /* 0x0005e40000100c00 */
[----:B--2---:R-:W-:-:S06]  /*6f00*/  WARPGROUP.ARRIVE ;  /* 0x00000000000079c5 */ /* 0x004fcc0000000000 */
[----:B------:R-:W-:Y:S01]  /*6f10*/  HGMMA.64x256x16.F32.BF16 R24, R156, gdesc[UR8].tnspB, R24, gsb0 ;  /* 0x43e000089c187df0 */ /* 0x000fe20008001818 */
[-CC-:B------:R-:W-:Y:S01]  /*6f20*/  FFMA.FTZ R152, R162, R11.reuse, -R12.reuse ;  /* 0x0000000ba2987223 */ /* 0x180fe2000001080c */
[----:B------:R-:W-:-:S03]  /*6f30*/  FFMA.FTZ R162, R165, R11, -R12 ;  /* 0x0000000ba5a27223 */ /* 0x000fc6000001080c */
[----:B------:R-:W-:Y:S08]  /*6f40*/  MUFU.EX2 R222, R152 ;  /* 0x0000009800de7308 */ /* 0x000ff00000000800 */
[----:B------:R-:W2:Y:S01]  /*6f50*/  MUFU.EX2 R162, R162 ;  /* 0x000000a200a27308 */ /* 0x000ea20000000800 */
[----:B0-----:R-:W-:Y:S02]  /*6f60*/  F2FP.BF16.F32.PACK_AB R154, R15, R14 ;  /* 0x0000000e0f9a723e */ /* 0x001fe400000010ff */
[----:B--2---:R-:W-:Y:S01]  /*6f70*/  F2FP.BF16.F32.PACK_AB R153, R162, R222 ;  /* 0x000000dea299723e */ /* 0x004fe200000010ff */
[-C--:B------:R-:W-:Y:S01]  /*6f80*/  FFMA.FTZ R165, R160, R11.reuse, -R12 ;  /* 0x0000000ba0a57223 */ /* 0x080fe2000001080c */
[----:B------:R-:W-:Y:S01]  /*6f90*/  FADD.FTZ R192, R21, R192 ;  /* 0x000000c015c07221 */ /* 0x000fe20000010000 */
[-CC-:B------:R-:W-:Y:S01]  /*6fa0*/  FFMA.FTZ R160, R164, R11.reuse, -R12.reuse ;  /* 0x0000000ba4a07223 */ /* 0x180fe2000001080c */
[-CC-:B------:R-:W-:Y:S01]  /*6fb0*/  FFMA.FTZ R21, R169, R11.reuse, -R12.reuse ;  /* 0x0000000ba9157223 */ /* 0x180fe2000001080c */
[----:B------:R-:W-:Y:S01]  /*6fc0*/  FFMA.FTZ R166, R166, R11, -R12 ;  /* 0x0000000ba6a67223 */ /* 0x000fe2000001080c */
[----:B------:R-:W-:Y:S01]  /*6fd0*/  FADD.FTZ R197, R20, R197 ;  /* 0x000000c514c57221 */ /* 0x000fe20000010000 */
[----:B------:R-:W-:Y:S08]  /*6fe0*/  MUFU.EX2 R189, R189 ;  /* 0x000000bd00bd7308 */ /* 0x000ff00000000800 */
[----:B------:R-:W-:Y:S08]  /*6ff0*/  MUFU.EX2 R188, R188 ;  /* 0x000000bc00bc7308 */ /* 0x000ff00000000800 */
[----:B------:R-:W-:Y:S08]  /*7000*/  MUFU.EX2 R186, R186 ;  /* 0x000000ba00ba7308 */ /* 0x000ff00000000800 */
[----:B------:R-:W-:Y:S08]  /*7010*/  MUFU.EX2 R187, R187 ;  /* 0x000000bb00bb7308 */ /* 0x000ff00000000800 */
[----:B------:R-:W-:Y:S08]  /*7020*/  MUFU.EX2 R165, R165 ;  /* 0x000000a500a57308 */ /* 0x000ff00000000800 */
[----:B------:R-:W-:Y:S08]  /*7030*/  MUFU.EX2 R160, R160 ;  /* 0x000000a000a07308 */ /* 0x000ff00000000800 */
[----:B------:R-:W-:Y:S01]  /*7040*/  MUFU.EX2 R20, R166 ;  /* 0x000000a600147308 */ /* 0x000fe20000000800 */
[----:B------:R-:W-:-:S02]  /*7050*/  WARPGROUP.DEPBAR.LE gsb0, 0x0 ;  /* 0x00008000000079c5 */ /* 0x000fc40000010000 */
[-CC-:B------:R-:W-:Y:S01]  /*7060*/  FFMA.FTZ R158, R168, R11.reuse, -R12.reuse ;  /* 0x0000000ba89e7223 */ /* 0x180fe2000001080c */
[----:B------:R-:W-:-:S04]  /*7070*/  FFMA.FTZ R159, R171, R11, -R12 ;  /* 0x0000000bab9f7223 */ /* 0x000fc8000001080c */
[----:B------:R-:W-:Y:S08]  /*7080*/  MUFU.EX2 R157, R225 ;  /* 0x000000e1009d7308 */ /* 0x000ff00000000800 */
[----:B------:R-:W0:Y:S08]  /*7090*/  MUFU.EX2 R156, R224 ;  /* 0x000000e0009c7308 */ /* 0x000e300000000800 */
[----:B------:R-:W-:Y:S08]  /*70a0*/  MUFU.EX2 R158, R158 ;  /* 0x0000009e009e7308 */ /* 0x000ff00000000800 */
[----:B------:R-:W2:Y:S01]  /*70b0*/  MUFU.EX2 R159, R159 ;  /* 0x0000009f009f7308 */ /* 0x000ea20000000800 */
[----:B0-----:R-:W-:Y:S01]  /*70c0*/  F2FP.BF16.F32.PACK_AB R152, R156, R157 ;  /* 0x0000009d9c98723e */ /* 0x001fe200000010ff */
[----:B------:R-:W-:Y:S04]  /*70d0*/  STL.128 [R1+0x200], R24 ;  /* 0x0002001801007387 */ /* 0x000fe80000100c00 */
[----:B------:R-:W-:Y:S04]  /*70e0*/  STL.128 [R1+0x210], R28 ;  /* 0x0002101c01007387 */ /* 0x000fe80000100c00 */
[----:B------:R-:W-:Y:S04]  /*70f0*/  STL.128 [R1+0x220], R32 ;  /* 0x0002202001007387 */ /* 0x000fe80000100c00 */
[----:B------:R-:W-:Y:S01]  /*7100*/  STL.128 [R1+0x230], R36 ;  /* 0x0002302401007387 */ /* 0x000fe20000100c00 */
[----:B--2---:R-:W-:-:S03]  /*7110*/  F2FP.BF16.F32.PACK_AB R155, R159, R158 ;  /* 0x0000009e9f9b723e */ /* 0x004fc600000010ff */
        /* <DEDUP_REMOVED lines=28> */
[----:B0-----:R-:W-:-:S06]  /*72e0*/  WARPGROUP.ARRIVE ;  /* 0x00000000000079c5 */ /* 0x001fcc0000000000 */
[----:B------:R-:W-:Y:S01]  /*72f0*/  HGMMA.64x256x16.F32.BF16 R24, R152, gdesc[UR12].tnspB, R24, gsb0 ;  /* 0x43e0000c98187df0 */ /* 0x000fe20008001818 */
[----:B------:R-:W0:Y:S01]  /*7300*/  MUFU.EX2 R21, R21 ;  /* 0x0000001500157308 */ /* 0x000e220000000800 */
[----:B------:R-:W-:-:S04]  /*7310*/  FADD.FTZ R192, R220, R192 ;  /* 0x000000c0dcc07221 */ /* 0x000fc80000010000 */
[----:B------:R-:W-:Y:S01]  /*7320*/  FADD.FTZ R221, R221, R192 ;  /* 0x000000c0dddd7221 */ /* 0x000fe20000010000 */
[-CC-:B------:R-:W-:Y:S01]  /*7330*/  FFMA.FTZ R163, R163, R11.reuse, -R12.reuse ;  /* 0x0000000ba3a37223 */ /* 0x180fe2000001080c */
[-CC-:B------:R-:W-:Y:S01]  /*7340*/  FFMA.FTZ R170, R170, R11.reuse, -R12.reuse ;  /* 0x0000000baaaa7223 */ /* 0x180fe2000001080c */
[-CC-:B------:R-:W-:Y:S01]  /*7350*/  FFMA.FTZ R172, R172, R11.reuse, -R12.reuse ;  /* 0x0000000bacac7223 */ /* 0x180fe2000001080c */
[----:B------:R-:W-:Y:S01]  /*7360*/  FADD.FTZ R221, R19, R221 ;  /* 0x000000dd13dd7221 */ /* 0x000fe20000010000 */
[-CC-:B------:R-:W-:Y:S01]  /*7370*/  FFMA.FTZ R19, R167, R11.reuse, -R12.reuse ;  /* 0x0000000ba7137223 */ /* 0x180fe2000001080c */
[-CC-:B------:R-:W-:Y:S01]  /*7380*/  FFMA.FTZ R177, R177, R11.reuse, -R12.reuse ;  /* 0x0000000bb1b17223 */ /* 0x180fe2000001080c */
[-CC-:B------:R-:W-:Y:S01]  /*7390*/  FFMA.FTZ R178, R178, R11.reuse, -R12.reuse ;  /* 0x0000000bb2b27223 */ /* 0x180fe2000001080c */
[-CC-:B------:R-:W-:Y:S01]  /*73a0*/  FFMA.FTZ R179, R179, R11.reuse, -R12.reuse ;  /* 0x0000000bb3b37223 */ /* 0x180fe2000001080c */
[----:B------:R-:W-:Y:S01]  /*73b0*/  FFMA.FTZ R180, R180, R11, -R12 ;  /* 0x0000000bb4b47223 */ /* 0x000fe2000001080c */
[----:B------:R-:W-:Y:S01]  /*73c0*/  VIADD R12, R8, 0x200 ;  /* 0x00000200080c7836 */ /* 0x000fe20000000000 */
[----:B------:R-:W-:Y:S04]  /*73d0*/  MUFU.EX2 R181, R181 ;  /* 0x000000b500b57308 */ /* 0x000fe80000000800 */
[----:B------:R-:W-:-:S04]  /*73e0*/  R2UR UR6, R12 ;  /* 0x000000000c0672ca */ /* 0x000fc800000e0000 */
[----:B------:R-:W-:Y:S08]  /*73f0*/  MUFU.EX2 R182, R182 ;  /* 0x000000b600b67308 */ /* 0x000ff00000000800 */
[----:B------:R-:W-:Y:S08]  /*7400*/  MUFU.EX2 R183, R183 ;  /* 0x000000b700b77308 */ /* 0x000ff00000000800 */
[----:B------:R-:W2:Y:S08]  /*7410*/  MUFU.EX2 R184, R184 ;  /* 0x000000b800b87308 */ /* 0x000eb00000000800 */
[----:B------:R-:W-:Y:S08]  /*7420*/  MUFU.EX2 R163, R163 ;  /* 0x000000a300a37308 */ /* 0x000ff00000000800 */
[----:B------:R-:W3:Y:S08]  /*7430*/  MUFU.EX2 R19, R19 ;  /* 0x0000001300137308 */ /* 0x000ef00000000800 */
[----:B------:R-:W-:Y:S08]  /*7440*/  MUFU.EX2 R11, R170 ;  /* 0x000000aa000b7308 */ /* 0x000ff00000000800 */
[----:B------:R-:W4:Y:S01]  /*7450*/  MUFU.EX2 R12, R172 ;  /* 0x000000ac000c7308 */ /* 0x000f220000000800 */
[----:B------:R-:W-:-:S02]  /*7460*/  WARPGROUP.DEPBAR.LE gsb0, 0x0 ;  /* 0x00008000000079c5 */ /* 0x000fc40000010000 */
[----:B------:R-:W-:Y:S02]  /*7470*/  F2FP.BF16.F32.PACK_AB R152, R188, R189 ;  /* 0x000000bdbc98723e */ /* 0x000fe400000010ff */
[----:B------:R-:W-:Y:S02]  /*7480*/  F2FP.BF16.F32.PACK_AB R154, R187, R186 ;  /* 0x000000babb9a723e */ /* 0x000fe400000010ff */
[----:B------:R-:W-:Y:S02]  /*7490*/  F2FP.BF16.F32.PACK_AB R153, R160, R165 ;  /* 0x000000a5a099723e */ /* 0x000fe400000010ff */
[----:B0-----:R-:W-:Y:S01]  /*74a0*/  F2FP.BF16.F32.PACK_AB R155, R21, R20 ;  /* 0x00000014159b723e */ /* 0x001fe200000010ff */
        /* <DEDUP_REMOVED lines=34> */
[----:B------:R-:W-:Y:S08]  /*76d0*/  MUFU.EX2 R173, R173 ;  /* 0x000000ad00ad7308 */ /* 0x000ff00000000800 */
[----:B------:R-:W0:Y:S08]  /*76e0*/  MUFU.EX2 R174, R174 ;  /* 0x000000ae00ae7308 */ /* 0x000e300000000800 */
[----:B------:R-:W-:Y:S08]  /*76f0*/  MUFU.EX2 R175, R175 ;  /* 0x000000af00af7308 */ /* 0x000ff00000000800 */
[----:B------:R-:W1:Y:S08]  /*7700*/  MUFU.EX2 R176, R176 ;  /* 0x000000b000b07308 */ /* 0x000e700000000800 */
[----:B------:R-:W-:Y:S08]  /*7710*/  MUFU.EX2 R177, R177 ;  /* 0x000000b100b17308 */ /* 0x000ff00000000800 */
[----:B------:R-:W1:Y:S08]  /*7720*/  MUFU.EX2 R178, R178 ;  /* 0x000000b200b27308 */ /* 0x000e700000000800 */
[----:B------:R-:W-:Y:S08]  /*7730*/  MUFU.EX2 R179, R179 ;  /* 0x000000b300b37308 */ /* 0x000ff00000000800 */
[----:B------:R-:W1:Y:S01]  /*7740*/  MUFU.EX2 R180, R180 ;  /* 0x000000b400b47308 */ /* 0x000e620000000800 */
[----:B------:R-:W-:Y:S01]  /*7750*/  VIADD R8, R8, 0x280 ;  /* 0x0000028008087836 */ /* 0x000fe20000000000 */
[----:B------:R-:W-:-:S02]  /*7760*/  WARPGROUP.DEPBAR.LE gsb0, 0x0 ;  /* 0x00008000000079c5 */ /* 0x000fc40000010000 */
[----:B------:R-:W-:Y:S01]  /*7770*/  FADD.FTZ R152, R13, R197 ;  /* 0x000000c50d987221 */ /* 0x000fe20000010000 */
[----:B------:R-:W-:Y:S01]  /*7780*/  IMAD.MOV.U32 R13, RZ, RZ, R9 ;  /* 0x000000ffff0d7224 */ /* 0x000fe200078e0009 */
[----:B--2---:R-:W-:Y:S02]  /*7790*/  F2FP.BF16.F32.PACK_AB R154, R184, R183 ;  /* 0x000000b7b89a723e */ /* 0x004fe400000010ff */
[----:B------:R-:W-:Y:S02]  /*77a0*/  FADD.FTZ R157, R157, R152 ;  /* 0x000000989d9d7221 */ /* 0x000fe40000010000 */
[----:B------:R-:W-:Y:S02]  /*77b0*/  R2UR UR7, R13 ;  /* 0x000000000d0772ca */ /* 0x000fe400000e0000 */
[----:B------:R-:W-:Y:S02]  /*77c0*/  F2FP.BF16.F32.PACK_AB R152, R182, R181 ;  /* 0x000000b5b698723e */ /* 0x000fe400000010ff */
[----:B---3--:R-:W-:-:S02]  /*77d0*/  F2FP.BF16.F32.PACK_AB R153, R19, R163 ;  /* 0x000000a31399723e */ /* 0x008fc400000010ff */
[----:B----4-:R-:W-:Y:S01]  /*77e0*/  F2FP.BF16.F32.PACK_AB R155, R12, R11 ;  /* 0x0000000b0c9b723e */ /* 0x010fe200000010ff */
        /* <DEDUP_REMOVED lines=34> */
[----:B------:R-:W-:Y:S02]  /*7a10*/  R2UR UR6, R8 ;  /* 0x00000000080672ca */ /* 0x000fe400000e0000 */
[----:B------:R-:W-:Y:S01]  /*7a20*/  R2UR UR7, R9 ;  /* 0x00000000090772ca */ /* 0x000fe200000e0000 */
[----:B------:R-:W-:Y:S01]  /*7a30*/  FADD.FTZ R221, R222, R221 ;  /* 0x000000dddedd7221 */ /* 0x000fe20000010000 */
[----:B------:R-:W-:Y:S01]  /*7a40*/  FADD.FTZ R13, R156, R157 ;  /* 0x0000009d9c0d7221 */ /* 0x000fe20000010000 */
[----:B------:R-:W2:Y:S02]  /*7a50*/  LDL R9, [R1+0x28] ;  /* 0x0000280001097983 */ /* 0x000ea40000100800 */
[----:B------:R-:W-:Y:S01]  /*7a60*/  FADD.FTZ R157, R162, R221 ;  /* 0x000000dda29d7221 */ /* 0x000fe20000010000 */
[----:B------:R-:W-:Y:S01]  /*7a70*/  FADD.FTZ R14, R14, R13 ;  /* 0x0000000d0e0e7221 */ /* 0x000fe20000010000 */
[----:B------:R3:W5:Y:S02]  /*7a80*/  LDL R8, [R1+0x1f0] ;  /* 0x0001f00001087983 */ /* 0x0007640000100800 */
[----:B------:R-:W-:Y:S01]  /*7a90*/  FADD.FTZ R158, R158, R157 ;  /* 0x0000009d9e9e7221 */ /* 0x000fe20000010000 */
[----:B------:R-:W-:-:S03]  /*7aa0*/  FADD.FTZ R14, R15, R14 ;  /* 0x0000000e0f0e7221 */ /* 0x000fc60000010000 */
[----:B------:R-:W-:Y:S01]  /*7ab0*/  FADD.FTZ R158, R159, R158 ;  /* 0x0000009e9f9e7221 */ /* 0x000fe20000010000 */
[----:B------:R-:W-:-:S03]  /*7ac0*/  FADD.FTZ R189, R189, R14 ;  /* 0x0000000ebdbd7221 */ /* 0x000fc60000010000 */
[----:B------:R-:W-:Y:S01]  /*7ad0*/  FADD.FTZ R165, R165, R158 ;  /* 0x0000009ea5a57221 */ /* 0x000fe20000010000 */
[----:B------:R-:W-:Y:S02]  /*7ae0*/  WARPGROUP.DEPBAR.LE gsb0, 0x0 ;  /* 0x00008000000079c5 */ /* 0x000fe40000010000 */
[----:B0-----:R-:W-:Y:S02]  /*7af0*/  F2FP.BF16.F32.PACK_AB R152, R174, R173 ;  /* 0x000000adae98723e */ /* 0x001fe400000010ff */
[----:B-1----:R-:W-:Y:S02]  /*7b00*/  F2FP.BF16.F32.PACK_AB R154, R176, R175 ;  /* 0x000000afb09a723e */ /* 0x002fe400000010ff */
[----:B------:R-:W-:Y:S02]  /*7b10*/  F2FP.BF16.F32.PACK_AB R153, R178, R177 ;  /* 0x000000b1b299723e */ /* 0x000fe400000010ff */
[----:B------:R-:W-:Y:S01]  /*7b20*/  F2FP.BF16.F32.PACK_AB R155, R180, R179 ;  /* 0x000000b3b49b723e */ /* 0x000fe200000010ff */
        /* <DEDUP_REMOVED lines=34> */
[----:B------:R-:W-:Y:S01]  /*7d50*/  FADD.FTZ R189, R188, R189 ;  /* 0x000000bdbcbd7221 */ /* 0x000fe20000010000 */
[----:B------:R-:W-:-:S03]  /*7d60*/  FADD.FTZ R165, R160, R165 ;  /* 0x000000a5a0a57221 */ /* 0x000fc60000010000 */
[----:B------:R-:W-:Y:S01]  /*7d70*/  FADD.FTZ R186, R186, R189 ;  /* 0x000000bdbaba7221 */ /* 0x000fe20000010000 */
[----:B------:R-:W-:Y:S01]  /*7d80*/  FADD.FTZ R20, R20, R165 ;  /* 0x000000a514147221 */ /* 0x000fe20000010000 */
[----:B------:R-:W-:Y:S02]  /*7d90*/  WARPGROUP.DEPBAR.LE gsb0, 0x0 ;  /* 0x00008000000079c5 */ /* 0x000fe40000010000 */
        /* <DEDUP_REMOVED lines=22> */
[----:B------:R0:W-:Y:S04]  /*7f00*/  STL.128 [R1+0x360], R112 ;  /* 0x0003607001007387 */ /* 0x0001e80000100c00 */
        /* <DEDUP_REMOVED lines=9> */
[----:B------:R-:W4:Y:S04]  /*7fa0*/  LDL R153, [R1+0x200] ;  /* 0x0002000001997983 */ /* 0x000f280000100800 */
[----:B0-----:R-:W3:Y:S04]  /*7fb0*/  LDL R115, [R1+0x204] ;  /* 0x0002040001737983 */ /* 0x001ee80000100800 */
[----:B------:R-:W3:Y:S04]  /*7fc0*/  LDL R113, [R1+0x208] ;  /* 0x0002080001717983 */ /* 0x000ee80000100800 */
        /* <DEDUP_REMOVED lines=60> */
[----:B-1----:R-:W3:Y:S04]  /*8390*/  LDL R150, [R1+0x2fc] ;  /* 0x0002fc0001967983 */ /* 0x002ee80000100800 */
        /* <DEDUP_REMOVED lines=63> */
[----:B------:R-:W3:Y:S01]  /*8790*/  LDL R14, [R1+0x3fc] ;  /* 0x0003fc00010e7983 */ /* 0x000ee20000100800 */
[----:B------:R-:W-:Y:S01]  /*87a0*/  FADD.FTZ R186, R187, R186 ;  /* 0x000000babbba7221 */ /* 0x000fe20000010000 */
[----:B------:R-:W-:-:S03]  /*87b0*/  FADD.FTZ R20, R21, R20 ;  /* 0x0000001415147221 */ /* 0x000fc60000010000 */
        /* <DEDUP_REMOVED lines=13> */
[----:B------:R-:W-:Y:S01]  /*8890*/  FADD.FTZ R177, R179, R178 ;  /* 0x000000b2b3b17221 */ /* 0x000fe20000010000 */
[----:B------:R0:W-:Y:S02]  /*88a0*/  STL [R1+0x68], RZ ;  /* 0x000068ff01007387 */ /* 0x0001e40000100800 */
[----:B------:R-:W-:Y:S01]  /*88b0*/  FADD.FTZ R176, R176, R175 ;  /* 0x000000afb0b07221 */ /* 0x000fe20000010000 */
[----:B------:R-:W-:Y:S01]  /*88c0*/  FADD.FTZ R177, R180, R177 ;  /* 0x000000b1b4b17221 */ /* 0x000fe20000010000 */
[----:B------:R0:W-:Y:S04]  /*88d0*/  STL [R1+0x68], R6 ;  /* 0x0000680601007387 */ /* 0x0001e80000100800 */
[----:B------:R0:W-:Y:S04]  /*88e0*/  STL [R1+0x68], R6 ;  /* 0x0000680601007387 */ /* 0x0001e80000100800 */
[----:B------:R0:W-:Y:S01]  /*88f0*/  STL [R1+0x68], R6 ;  /* 0x0000680601007387 */ /* 0x0001e20000100800 */
[----:B--2---:R-:W-:-:S03]  /*8900*/  LOP3.LUT R9, R9, 0x1, RZ, 0xfc, !PT ;  /* 0x0000000109097812 */ /* 0x004fc600078efcff */
[----:B------:R0:W-:Y:S04]  /*8910*/  STL [R1+0x68], R6 ;  /* 0x0000680601007387 */ /* 0x0001e80000100800 */
[----:B------:R0:W-:Y:S04]  /*8920*/  STL [R1+0x68], R6 ;  /* 0x0000680601007387 */ /* 0x0001e80000100800 */
[----:B------:R0:W-:Y:S04]  /*8930*/  STL [R1+0x68], R6 ;  /* 0x0000680601007387 */ /* 0x0001e80000100800 */
[----:B------:R0:W-:Y:S04]  /*8940*/  STL [R1+0x414], R10 ;  /* 0x0004140a01007387 */ /* 0x0001e80000100800 */
[----:B------:R0:W-:Y:S04]  /*8950*/  STL.64 [R1+0x420], R176 ;  /* 0x000420b001007387 */ /* 0x0001e80000100a00 */
[----:B----4-:R0:W-:Y:S04]  /*8960*/  STL [R1+0x200], R153 ;  /* 0x0002009901007387 */ /* 0x0101e80000100800 */
[----:B---3--:R0:W-:Y:S04]  /*8970*/  STL [R1+0x204], R115 ;  /* 0x0002047301007387 */ /* 0x0081e80000100800 */
[----:B------:R0:W-:Y:S04]  /*8980*/  STL [R1+0x208], R113 ;  /* 0x0002087101007387 */ /* 0x0001e80000100800 */
        /* <DEDUP_REMOVED lines=124> */
[----:B------:R0:W-:Y:S01]  /*9150*/  STL [R1+0x3fc], R14 ;  /* 0x0003fc0e01007387 */ /* 0x0001e20000100800 */
[----:B------:R-:W-:Y:S01]  /*9160*/  ISETP.NE.AND P0, PT, R9, 0x3, PT ;  /* 0x000000030900780c */ /* 0x000fe20003f05270 */
[----:B------:R-:W-:-:S12]  /*9170*/  BSSY B0, `(.L_x_2192) ;  /* 0x0000003000007945 */ /* 0x000fd80003800000 */
[----:B0-----:R-:W-:Y:S05]  /*9180*/  @!P0 BRA `(.L_x_2193) ;  /* 0x0000000000048947 */ /* 0x001fea0003800000 */
[----:B------:R-:W-:Y:S01]  /*9190*/  BPT.TRAP 0x1 ;  /* 0x000000040000795c */ /* 0x000fe20000300000 */
.L_x_2193:
[----:B------:R-:W-:Y:S05]  /*91a0*/  BSYNC B0 ;  /* 0x0000000000007941 */ /* 0x000fea0003800000 */
.L_x_2192:
[----:B------:R-:W2:Y:S01]  /*91b0*/  LDL.64 R10, [R1+0x48] ;  /* 0x00004800010a7983 */ /* 0x000ea20000100a00 */
[----:B------:R-:W-:Y:S01]  /*91c0*/  UISETP.NE.AND UP1, UPT, UR39, URZ, UPT ;  /* 0x0000003f2700728c */ /* 0x000fe2000bf25270 */
[----:B------:R-:W0:Y:S01]  /*91d0*/  LDC R12, c[0x0][0x450] ;  /* 0x00011400ff0c7b82 */ /* 0x000e220000000800 */
[----:B------:R-:W-:Y:S01]  /*91e0*/  UISETP.NE.AND UP0, UPT, UR41, URZ, UPT ;  /* 0x0000003f2900728c */ /* 0x000fe2000bf05270 */
[----:B------:R-:W3:Y:S01]  /*91f0*/  LDL R6, [R1+0x34] ;  /* 0x0000340001067983 */ /* 0x000ee20000100800 */
[----:B--2---:R-:W-:-:S05]  /*9200*/  MOV R9, R10 ;  /* 0x0000000a00097202 */ /* 0x004fca0000000f00 */
[----:B-----5:R-:W-:Y:S02]  /*9210*/  IMAD R9, R8, 0x8, R9 ;  /* 0x0000000808097824 */ /* 0x020fe400078e0209 */
[----:B------:R-:W-:-:S03]  /*9220*/  IMAD.IADD R8, R185, 0x1, -R0 ;  /* 0x00000001b9087824 */ /* 0x000fc600078e0a00 */
[----:B---3--:R-:W-:-:S04]  /*9230*/  PRMT R6, R6, 0x654, R9 ;  /* 0x0000065406067816 */ /* 0x008fc80000000009 */
[----:B------:R1:W-:Y:S01]  /*9240*/  SYNCS.ARRIVE.TRANS64.RED.A1T0 RZ, [R6+URZ], RZ ;  /* 0x000000ff06ff79a7 */ /* 0x0003e2000810043f */
[----:B------:R-:W2:Y:S01]  /*9250*/  LDL R0, [R8] ;  /* 0x0000000008007983 */ /* 0x000ea20000100800 */
[----:B------:R-:W-:Y:S02]  /*9260*/  PLOP3.LUT P0, PT, PT, PT, UP1, 0x80, 0x0 ;  /* 0x000000000000781c */ /* 0x000fe40003f0f018 */
[----:B------:R-:W-:Y:S01]  /*9270*/  PLOP3.LUT P1, PT, PT, PT, UP1, 0x80, 0x0 ;  /* 0x000000000000781c */ /* 0x000fe20003f2f018 */
[----:B------:R-:W-:-:S06]  /*9280*/  UIADD3 UR45, UR45, -0x2, URZ ;  /* 0xfffffffe2d2d7890 */ /* 0x000fcc000fffe03f */
[----:B------:R-:W-:Y:S02]  /*9290*/  IMAD.U32 R11, RZ, RZ, UR45 ;  /* 0x0000002dff0b7e24 */ /* 0x000fe4000f8e00ff */
[----:B--2---:R-:W-:-:S04]  /*92a0*/  IMAD.SHL.U32 R0, R0, 0x80, RZ ;  /* 0x0000008000007824 */ /* 0x004fc800078e00ff */
[----:B------:R-:W-:Y:S01]  /*92b0*/  @P0 IMAD.HI.U32 R7, R0, R7, RZ ;  /* 0x0000000700070227 */ /* 0x000fe200078e00ff */
[----:B------:R-:W-:-:S03]  /*92c0*/  PLOP3.LUT P0, PT, PT, PT, UP0, 0x40, 0x0 ;  /* 0x000000000000781c */ /* 0x000fc60003f0e808 */
[----:B-1----:R-:W-:Y:S01]  /*92d0*/  IMAD.MOV.U32 R6, RZ, RZ, R0 ;  /* 0x000000ffff067224 */ /* 0x002fe200078e0000 */
[----:B0-----:R-:W-:-:S05]  /*92e0*/  @P1 SHF.R.U32.HI R6, RZ, R12, R7 ;  /* 0x0000000cff061219 */ /* 0x001fca0000011607 */
[----:B------:R-:W-:-:S04]  /*92f0*/  VIADD R7, R6, UR44 ;  /* 0x0000002c06077c36 */ /* 0x000fc80008000000 */
[----:B------:R-:W-:Y:S01]  /*9300*/  IMAD.IADD R4, R7, 0x1, R4 ;  /* 0x0000000107047824 */ /* 0x000fe200078e0204 */
[----:B------:R-:W-:Y:S06]  /*9310*/  @P0 BRA `(.L_x_2194) ;  /* 0x0000000000400947 */ /* 0x000fec0003800000 */
[C---:B------:R-:W-:Y:S01]  /*9320*/  ISETP.GT.AND P0, PT, R7.reuse, RZ, PT ;  /* 0x000000ff0700720c */ /* 0x040fe20003f04270 */
[----:B------:R-:W-:Y:S01]  /*9330*/  BSSY B0, `(.L_x_2195) ;  /* 0x000000c000007945 */ /* 0x000fe20003800000 */
[----:B------:R-:W-:-:S11]  /*9340*/  VIADD R6, R7, 0xffffffff ;  /* 0xffffffff07067836 */ /* 0x000fd60000000000 */
[----:B------:R-:W-:Y:S05]  /*9350*/  @P0 BRA `(.L_x_2196) ;  /* 0x0000000000180947 */ /* 0x000fea0003800000 */
[----:B------:R-:W-:Y:S01]  /*9360*/  ISETP.NE.AND P0, PT, R5, 0x1, PT ;  /* 0x000000010500780c */ /* 0x000fe20003f05270 */
[----:B------:R-:W-:-:S12]  /*9370*/  IMAD.MOV R7, RZ, RZ, -R7 ;  /* 0x000000ffff077224 */ /* 0x000fd800078e0a07 */
[----:B------:R-:W-:-:S05]  /*9380*/  @P0 IMAD.HI.U32 R2, R7, R2, RZ ;  /* 0x0000000207020227 */ /* 0x000fca00078e00ff */
[----:B------:R-:W-:-:S04]  /*9390*/  @P0 SHF.R.U32.HI R7, RZ, R3, R2 ;  /* 0x00000003ff070219 */ /* 0x000fc80000011602 */
[----:B------:R-:W-:Y:S01]  /*93a0*/  LOP3.LUT R6, RZ, R7, RZ, 0x33, !PT ;  /* 0x00000007ff067212 */ /* 0x000fe200078e33ff */
[----:B------:R-:W-:Y:S06]  /*93b0*/  BRA `(.L_x_2197) ;  /* 0x00000000000c7947 */ /* 0x000fec0003800000 */
.L_x_2196:
[----:B------:R-:W-:-:S13]  /*93c0*/  ISETP.NE.AND P0, PT, R5, 0x1, PT ;  /* 0x000000010500780c */ /* 0x000fda0003f05270 */
[----:B------:R-:W-:-:S05]  /*93d0*/  @P0 IMAD.HI.U32 R2, R6, R2, RZ ;  /* 0x0000000206020227 */ /* 0x000fca00078e00ff */
[----:B------:R-:W-:-:S07]  /*93e0*/  @P0 SHF.R.U32.HI R6, RZ, R3, R2 ;  /* 0x00000003ff060219 */ /* 0x000fce0000011602 */
.L_x_2197:
[----:B------:R-:W-:Y:S05]  /*93f0*/  BSYNC B0 ;  /* 0x0000000000007941 */ /* 0x000fea0003800000 */
.L_x_2195:
[----:B------:R-:W-:-:S05]  /*9400*/  IMAD R5, R6, R5, R5 ;  /* 0x0000000506057224 */ /* 0x000fca00078e0205 */
[----:B------:R-:W-:-:S07]  /*9410*/  VIMNMX R4, R4, R5, PT ;  /* 0x0000000504047248 */ /* 0x000fce0003fe0100 */
.L_x_2194:
[----:B------:R-:W-:Y:S01]  /*9420*/  IMAD.HI R4, R4, 0x2aaaaaab, RZ ;  /* 0x2aaaaaab04047827 */ /* 0x000fe200078e02ff */
[----:B------:R-:W-:Y:S04]  /*9430*/  BSSY B1, `(.L_x_2198) ;  /* 0x0000012000017945 */ /* 0x000fe80003800000 */
[----:B------:R-:W-:-:S04]  /*9440*/  SHF.R.U32.HI R3, RZ, 0x1f, R4 ;  /* 0x0000001fff037819 */ /* 0x000fc80000011604 */
[----:B------:R-:W-:-:S04]  /*9450*/  LEA.HI.SX32 R3, R4, R3, 0x1c ;  /* 0x0000000304037211 */ /* 0x000fc800078fe2ff */
[----:B------:R-:W-:-:S04]  /*9460*/  VIMNMX R192, R3, UR40, !PT ;  /* 0x0000002803c07c48 */ /* 0x000fc8000ffe0100 */
[----:B------:R-:W-:-:S13]  /*9470*/  ISETP.GE.AND P0, PT, R11, R192, PT ;  /* 0x000000c00b00720c */ /* 0x000fda0003f06270 */
[----:B------:R-:W-:Y:S05]  /*9480*/  @!P0 BRA `(.L_x_2199) ;  /* 0x0000000000308947 */ /* 0x000fea0003800000 */
[----:B------:R-:W-:Y:S01]  /*9490*/  BSSY B0, `(.L_x_2200) ;  /* 0x0000007000007945 */ /* 0x000fe20003800000 */
.L_x_2201:
[----:B------:R-:W-:Y:S01]  /*94a0*/  VIADD R0, R16, 0x150 ;  /* 0x0000015010007836 */ /* 0x000fe20000000000 */
[----:B------:R-:W-:-:S07]  /*94b0*/  MOV R220, 0x94d0 ;  /* 0x000094d000dc7802 */ /* 0x000fce0000000f00 */
[----:B------:R-:W-:Y:S05]  /*94c0*/  CALL.REL.NOINC `($_ZN7cutlass13device_kernelIN5flash11enable_sm90INS1_16FlashAttnFwdSm90INS1_25CollectiveMainloopFwdSm90ILi2EN4cute5tupleIJNS5_1CILi1EEES8_S8_EEENS6_IJNS7_ILi128EEENS7_ILi96EEENS7_ILi64EEEEEELi256ENS_10bfloat16_tEfNS_4arch4Sm90ELb0ELb1ELb0ELb0ELb1ELb0ELb1ELb1ELb0ELb1ELb0ELb0EEENS1_21CollectiveEpilogueFwdINS6_IJSA_NS7_ILi256EEESB_EEES9_SE_SG_Li256ELb0ELb1ELb0ELb0EEENS1_30DynamicPersistentTileSchedulerILi256ELi128ELb0ELb1ELb1EEEEEEEEEvNT_6ParamsE$_ZZN5flash25CollectiveMainloopFwdSm90ILi2EN4cute5tupleIJNS1_1CILi1EEES4_S4_EEENS2_IJNS3_ILi128EEENS3_ILi96EEENS3_ILi64EEEEEELi256EN7cutlass10bfloat16_tEfNSA_4arch4Sm90ELb0ELb1ELb0ELb0ELb1ELb0ELb1ELb1ELb0ELb1ELb0ELb0EE3mmaINS_16FlashAttnFwdSm90ISE_NS_21CollectiveEpilogueFwdINS2_IJS6_NS3_ILi256EEES7_EEES5_SB_SD_Li256ELb0ELb1ELb0ELb0EEENS_30DynamicPersistentTileSchedulerILi256ELi128ELb0ELb1ELb1EEEE13SharedStorageENS1_6TensorINS1_11ArrayEngineIfLm128EEENS1_6LayoutINS2_IJNS2_IJNS3_ILi2EEEST_NS3_ILi32EEEEEES4_S4_EEENS2_IJNS2_IJS4_ST_NS3_ILi4EEEEEENS3_ILi0EEESZ_EEEEEEENS_7SoftmaxILi2ELi0EEEEEbRKNSE_6ParamsENSA_13PipelineAsyncILi2EEES19_RNSA_13PipelineStateILj2EEERT0_RT1_iRiRKNS_16SeqlenInfoQKNewKILb0ELb0EEENS2_IJiiiiEEERT_ENKUliT_T0_T1_E_clIZSF_ISO_S12_S14_EbS17_S19_S19_S1C_S1E_S1G_iS1H_S1L_S1M_S1O_EUlRS1P_iE1_NS3_ILb0EEENS3_ILb1EEEEEDaiS1P_S1Q_S1R_) ;  /* 0x0000020c00cc7944 */ /* 0x000fea0003c00000 */
[C---:B------:R-:W-:Y:S01]  /*94d0*/  ISETP.GT.AND P0, PT, R11.reuse, R192, PT ;  /* 0x000000c00b00720c */ /* 0x040fe20003f04270 */
[----:B------:R-:W-:-:S12]  /*94e0*/  VIADD R11, R11, 0xffffffff ;  /* 0xffffffff0b0b7836 */ /* 0x000fd80000000000 */
[----:B------:R-:W-:Y:S05]  /*94f0*/  @P0 BRA `(.L_x_2201) ;  /* 0xfffffffc00e80947 */ /* 0x000fea000383ffff */
[----:B------:R-:W-:Y:S05]  /*9500*/  BSYNC B0 ;  /* 0x0000000000007941 */ /* 0x000fea0003800000 */
.L_x_2200:
[----:B------:R-:W-:Y:S02]  /*9510*/  ULDC UR4, c[0x0][0x20] ;  /* 0x0000080000047ab9 */ /* 0x000fe40000000800 */
[----:B------:R-:W-:-:S05]  /*9520*/  VIADD R2, R185, -UR4 ;  /* 0x80000004b9027c36 */ /* 0x000fca0008000000 */
[----:B------:R-:W2:Y:S02]  /*9530*/  LDL R0, [R2] ;  /* 0x0000000002007983 */ /* 0x000ea40000100800 */
[----:B--2---:R-:W-:-:S07]  /*9540*/  IMAD.SHL.U32 R0, R0, 0x80, RZ ;  /* 0x0000008000007824 */ /* 0x004fce00078e00ff */
.L_x_2199:
[----:B------:R-:W-:Y:S05]  /*9550*/  BSYNC B1 ;  /* 0x0000000000017941 */ /* 0x000fea0003800000 */
.L_x_2198:
[----:B------:R-:W-:Y:S01]  /*9560*/  UISETP.NE.AND UP1, UPT, UR39, URZ, UPT ;  /* 0x0000003f2700728c */ /* 0x000fe2000bf25270 */
[----:B------:R-:W-:Y:S01]  /*9570*/  VIADD R0, R0, 0x7f ;  /* 0x0000007f00007836 */ /* 0x000fe20000000000 */
[----:B------:R-:W-:-:S04]  /*9580*/  UISETP.NE.AND UP0, UPT, UR41, URZ, UPT ;  /* 0x0000003f2900728c */ /* 0x000fc8000bf05270 */
[----:B------:R-:W-:Y:S02]  /*9590*/  PLOP3.LUT P0, PT, PT, PT, UP1, 0x80, 0x0 ;  /* 0x000000000000781c */ /* 0x000fe40003f0f018 */
[----:B------:R-:W-:-:S03]  /*95a0*/  PLOP3.LUT P1, PT, PT, PT, UP1, 0x80, 0x0 ;  /* 0x000000000000781c */ /* 0x000fc60003f2f018 */
[----:B------:R-:W-:-:S08]  /*95b0*/  @UP1 ULDC UR4, c[0x0][0x44c] ;  /* 0x0001130000041ab9 */ /* 0x000fd00000000800 */
[----:B------:R-:W-:Y:S01]  /*95c0*/  @P0 IMAD.HI.U32 R2, R0, UR4, RZ ;  /* 0x0000000400020c27 */ /* 0x000fe2000f8e00ff */
[----:B------:R-:W-:Y:S01]  /*95d0*/  PLOP3.LUT P0, PT, PT, PT, UP0, 0x40, 0x0 ;  /* 0x000000000000781c */ /* 0x000fe20003f0e808 */
[----:B------:R-:W-:-:S03]  /*95e0*/  @UP1 ULDC UR4, c[0x0][0x450] ;  /* 0x0001140000041ab9 */ /* 0x000fc60000000800 */
[----:B------:R-:W-:Y:S01]  /*95f0*/  @P1 SHF.R.U32.HI R0, RZ, UR4, R2 ;  /* 0x00000004ff001c19 */ /* 0x000fe20008011602 */
[----:B------:R-:W-:-:S04]  /*9600*/  ULDC UR4, c[0x0][0xad4] ;  /* 0x0002b50000047ab9 */ /* 0x000fc80000000800 */
[----:B------:R-:W-:-:S04]  /*9610*/  VIADD R0, R0, UR38 ;  /* 0x0000002600007c36 */ /* 0x000fc80008000000 */
[----:B------:R-:W-:Y:S01]  /*9620*/  VIADD R2, R0, -UR4 ;  /* 0x8000000400027c36 */ /* 0x000fe20008000000 */
[----:B------:R-:W-:Y:S06]  /*9630*/  @P0 BRA `(.L_x_2202) ;  /* 0x0000000000540947 */ /* 0x000fec0003800000 */
[----:B------:R-:W-:Y:S01]  /*9640*/  ISETP.GT.AND P0, PT, R0, -0x1, PT ;  /* 0xffffffff0000780c */ /* 0x000fe20003f04270 */
[----:B------:R-:W-:-:S12]  /*9650*/  BSSY B0, `(.L_x_2203) ;  /* 0x0000011000007945 */ /* 0x000fd80003800000 */
[----:B------:R-:W-:Y:S05]  /*9660*/  @P0 BRA `(.L_x_2204) ;  /* 0x0000000000240947 */ /* 0x000fea0003800000 */
[----:B------:R-:W-:Y:S01]  /*9670*/  ULDC UR4, c[0x0][0xadc] ;  /* 0x0002b70000047ab9 */ /* 0x000fe20000000800 */
[----:B------:R-:W-:Y:S01]  /*9680*/  LOP3.LUT R3, RZ, R0, RZ, 0x33, !PT ;  /* 0x00000000ff037212 */ /* 0x000fe200078e33ff */
[----:B------:R-:W-:-:S05]  /*9690*/  IMAD.U32 R5, RZ, RZ, UR4 ;  /* 0x00000004ff057e24 */ /* 0x000fca000f8e00ff */
[----:B------:R-:W-:-:S13]  /*96a0*/  ISETP.NE.AND P0, PT, R5, 0x1, PT ;  /* 0x000000010500780c */ /* 0x000fda0003f05270 */
[----:B------:R-:W0:Y:S02]  /*96b0*/  @P0 LDC.64 R6, c[0x0][0xae0] ;  /* 0x0002b800ff060b82 */ /* 0x000e240000000a00 */
[----:B0-----:R-:W-:-:S05]  /*96c0*/  @P0 IMAD.HI.U32 R0, R3, R6, RZ ;  /* 0x0000000603000227 */ /* 0x001fca00078e00ff */
[----:B------:R-:W-:-:S04]  /*96d0*/  @P0 SHF.R.U32.HI R3, RZ, R7, R0 ;  /* 0x00000007ff030219 */ /* 0x000fc80000011600 */
[----:B------:R-:W-:Y:S01]  /*96e0*/  LOP3.LUT R0, RZ, R3, RZ, 0x33, !PT ;  /* 0x00000003ff007212 */ /* 0x000fe200078e33ff */
[----:B------:R-:W-:Y:S06]  /*96f0*/  BRA `(.L_x_2205) ;  /* 0x0000000000187947 */ /* 0x000fec0003800000 */
.L_x_2204:
[----:B------:R-:W-:Y:S02]  /*9700*/  ULDC UR4, c[0x0][0xadc] ;  /* 0x0002b70000047ab9 */ /* 0x000fe40000000800 */
[----:B------:R-:W-:-:S05]  /*9710*/  IMAD.U32 R5, RZ, RZ, UR4 ;  /* 0x00000004ff057e24 */ /* 0x000fca000f8e00ff */
[----:B------:R-:W-:-:S13]  /*9720*/  ISETP.NE.AND P0, PT, R5, 0x1, PT ;  /* 0x000000010500780c */ /* 0x000fda0003f05270 */
[----:B------:R-:W0:Y:S02]  /*9730*/  @P0 LDC.64 R6, c[0x0][0xae0] ;  /* 0x0002b800ff060b82 */ /* 0x000e240000000a00 */
[----:B0-----:R-:W-:-:S05]  /*9740*/  @P0 IMAD.HI.U32 R4, R0, R6, RZ ;  /* 0x0000000600040227 */ /* 0x001fca00078e00ff */
[----:B------:R-:W-:-:S07]  /*9750*/  @P0 SHF.R.U32.HI R0, RZ, R7, R4 ;  /* 0x00000007ff000219 */ /* 0x000fce0000011604 */
.L_x_2205:
[----:B------:R-:W-:Y:S05]  /*9760*/  BSYNC B0 ;  /* 0x0000000000007941 */ /* 0x000fea0003800000 */
.L_x_2203:
[----:B------:R-:W-:-:S05]  /*9770*/  IMAD R3, R0, R5, RZ ;  /* 0x0000000500037224 */ /* 0x000fca00078e02ff */
[----:B------:R-:W-:-:S07]  /*9780*/  VIMNMX R2, R2, R3, !PT ;  /* 0x0000000302027248 */ /* 0x000fce0007fe0100 */
.L_x_2202:
[----:B------:R-:W-:-:S04]  /*9790*/  VIADD R2, R2, 0x5f ;  /* 0x0000005f02027836 */ /* 0x000fc80000000000 */
[----:B------:R-:W-:-:S05]  /*97a0*/  IMAD.HI R2, R2, 0x2aaaaaab, RZ ;  /* 0x2aaaaaab02027827 */ /* 0x000fca00078e02ff */
[----:B------:R-:W-:-:S04]  /*97b0*/  SHF.R.U32.HI R3, RZ, 0x1f, R2 ;  /* 0x0000001fff037819 */ /* 0x000fc80000011602 */
[----:B------:R-:W-:-:S04]  /*97c0*/  LEA.HI.SX32 R3, R2, R3, 0x1c ;  /* 0x0000000302037211 */ /* 0x000fc800078fe2ff */
[----:B------:R-:W-:-:S04]  /*97d0*/  VIMNMX R4, R3, UR40, !PT ;  /* 0x0000002803047c48 */ /* 0x000fc8000ffe0100 */
[----:B------:R-:W-:-:S13]  /*97e0*/  ISETP.GE.AND P0, PT, R11, R4, PT ;  /* 0x000000040b00720c */ /* 0x000fda0003f06270 */
[----:B------:R-:W-:Y:S05]  /*97f0*/  @!P0 BRA `(.L_x_2206) ;  /* 0x0000009800088947 */ /* 0x000fea0003800000 */
.L_x_2225:
[----:B------:R-:W2:Y:S04]  /*9800*/  LDL R2, [R1+0x1f0] ;  /* 0x0001f00001027983 */ /* 0x000ea80000100800 */
[----:B0-----:R-:W3:Y:S04]  /*9810*/  LDL R0, [R1+0x1f8] ;  /* 0x0001f80001007983 */ /* 0x001ee80000100800 */
[----:B------:R-:W4:Y:S01]  /*9820*/  LDL R3, [R1] ;  /* 0x0000000001037983 */ /* 0x000f220000100800 */
[----:B--2---:R-:W-:-:S05]  /*9830*/  VIADD R2, R2, 0x1 ;  /* 0x0000000102027836 */ /* 0x004fca0000000000 */
[----:B------:R-:W-:-:S13]  /*9840*/  ISETP.NE.AND P0, PT, R2, 0x2, PT ;  /* 0x000000020200780c */ /* 0x000fda0003f05270 */
[----:B------:R0:W5:Y:S04]  /*9850*/  @P0 LDL R6, [R1+0x1f4] ;  /* 0x0001f40001060983 */ /* 0x0001680000100800 */
[----:B------:R-:W2:Y:S01]  /*9860*/  @!P0 LDL R5, [R1+0x1f4] ;  /* 0x0001f40001058983 */ /* 0x000ea20000100800 */
[----:B---3--:R-:W-:Y:S01]  /*9870*/  VIADD R0, R0, 0x1 ;  /* 0x0000000100007836 */ /* 0x008fe20000000000 */
[----:B----4-:R-:W-:Y:S02]  /*9880*/  LOP3.LUT R3, R3, 0x1, RZ, 0xfc, !PT ;  /* 0x0000000103037812 */ /* 0x010fe400078efcff */
[----:B------:R1:W-:Y:S04]  /*9890*/  STL [R1+0x1f0], R2 ;  /* 0x0001f00201007387 */ /* 0x0003e80000100800 */
[----:B------:R0:W-:Y:S04]  /*98a0*/  STL [R1+0x1f8], R0 ;  /* 0x0001f80001007387 */ /* 0x0001e80000100800 */
[----:B------:R0:W-:Y:S01]  /*98b0*/  @!P0 STL [R1+0x1f0], RZ ;  /* 0x0001f0ff01008387 */ /* 0x0001e20000100800 */
[----:B------:R-:W-:Y:S01]  /*98c0*/  ISETP.NE.AND P1, PT, R3, 0x3, PT ;  /* 0x000000030300780c */ /* 0x000fe20003f25270 */
[----:B------:R-:W-:Y:S05]  /*98d0*/  YIELD ;  /* 0x0000000000007946 */ /* 0x000fea0003800000 */
[----:B------:R-:W-:Y:S01]  /*98e0*/  BSSY B0, `(.L_x_2207) ;  /* 0x0000006000007945 */ /* 0x000fe20003800000 */
[----:B-1----:R-:W-:Y:S01]  /*98f0*/  @!P0 IMAD.MOV.U32 R2, RZ, RZ, RZ ;  /* 0x000000ffff028224 */ /* 0x002fe200078e00ff */
[----:B--2---:R-:W-:-:S05]  /*9900*/  @!P0 LOP3.LUT R6, R5, 0x1, RZ, 0x3c, !PT ;  /* 0x0000000105068812 */ /* 0x004fca00078e3cff */
[----:B------:R0:W-:Y:S01]  /*9910*/  @!P0 STL [R1+0x1f4], R6 ;  /* 0x0001f40601008387 */ /* 0x0001e20000100800 */
[----:B------:R-:W-:Y:S05]  /*9920*/  @!P1 BRA `(.L_x_2208) ;  /* 0x0000000000049947 */ /* 0x000fea0003800000 */
[----:B------:R-:W-:Y:S01]  /*9930*/  BPT.TRAP 0x1 ;  /* 0x000000040000795c */ /* 0x000fe20000300000 */
.L_x_2208:
[----:B------:R-:W-:Y:S05]  /*9940*/  BSYNC B0 ;  /* 0x0000000000007941 */ /* 0x000fea0003800000 */
.L_x_2207:
[----:B------:R-:W2:Y:S01]  /*9950*/  LDL.64 R8, [R1+0x18] ;  /* 0x0000180001087983 */ /* 0x000ea20000100a00 */
[----:B-----5:R-:W-:Y:S02]  /*9960*/  SHF.L.U32 R5, R6, 0x1f, RZ ;  /* 0x0000001f06057819 */ /* 0x020fe400000006ff */
[----:B--2---:R-:W-:-:S05]  /*9970*/  MOV R3, R8 ;  /* 0x0000000800037202 */ /* 0x004fca0000000f00 */
[----:B------:R-:W-:-:S04]  /*9980*/  IMAD R2, R2, 0x8, R3 ;  /* 0x0000000802027824 */ /* 0x000fc800078e0203 */
[----:B------:R1:W2:Y:S01]  /*9990*/  SYNCS.PHASECHK.TRANS64.TRYWAIT P0, [R2+URZ], R5 ;  /* 0x00000005020075a7 */ /* 0x0002a2000800017f */
[----:B0-----:R1:W5:Y:S01]  /*99a0*/  LDL.64 R6, [R1+0x1f0] ;  /* 0x0001f00001067983 */ /* 0x0013620000100a00 */
[----:B------:R-:W-:Y:S04]  /*99b0*/  BSSY B0, `(.L_x_2209) ;  /* 0x0000003000007945 */ /* 0x000fe80003800000 */
[----:B------:R-:W-:Y:S05]  /*99c0*/  @!P1 BRA `(.L_x_2210) ;  /* 0x0000000000049947 */ /* 0x000fea0003800000 */
[----:B------:R-:W-:Y:S01]  /*99d0*/  BPT.TRAP 0x1 ;  /* 0x000000040000795c */ /* 0x000fe20000300000 */
.L_x_2210:
[----:B------:R-:W-:Y:S05]  /*99e0*/  BSYNC B0 ;  /* 0x0000000000007941 */ /* 0x000fea0003800000 */
.L_x_2209:
[----:B------:R-:W-:Y:S04]  /*99f0*/  BSSY B0, `(.L_x_2211) ;  /* 0x0000006000007945 */ /* 0x000fe80003800000 */
[----:B--2---:R-:W-:Y:S05]  /*9a00*/  @P0 BRA `(.L_x_2212) ;  /* 0x0000000000100947 */ /* 0x004fea0003800000 */
[----:B-----5:R-:W-:Y:S01]  /*9a10*/  IMAD R6, R6, 0x8, R3 ;  /* 0x0000000806067824 */ /* 0x020fe200078e0203 */
[----:B------:R-:W-:-:S04]  /*9a20*/  SHF.L.U32 R7, R7, 0x1f, RZ ;  /* 0x0000001f07077819 */ /* 0x000fc800000006ff */
[----:B------:R-:W0:Y:S02]  /*9a30*/  SYNCS.PHASECHK.TRANS64.TRYWAIT P0, [R6+URZ], R7 ;  /* 0x00000007060075a7 */ /* 0x000e24000800017f */
[----:B0-----:R-:W-:Y:S05]  /*9a40*/  @!P0 BRA `(.L_x_2213) ;  /* 0x000001d000048947 */ /* 0x001fea0003800000 */
.L_x_2212:
[----:B------:R-:W-:Y:S05]  /*9a50*/  BSYNC B0 ;  /* 0x0000000000007941 */ /* 0x000fea0003800000 */
.L_x_2211:
[----:B-1----:R-:W2:Y:S04]  /*9a60*/  LDL R5, [R1+0x1f0] ;  /* 0x0001f00001057983 */ /* 0x002ea80000100800 */
[----:B------:R-:W2:Y:S01]  /*9a70*/  LDL.64 R2, [R1+0x80] ;  /* 0x0000800001027983 */ /* 0x000ea20000100a00 */
[----:B------:R-:W-:Y:S05]  /*9a80*/  WARPSYNC.ALL ;  /* 0x0000000000007948 */ /* 0x000fea0003800000 */
[----:B------:R-:W3:Y:S04]  /*9a90*/  LDL.64 R8, [R1+0x78] ;  /* 0x0000780001087983 */ /* 0x000ee80000100a00 */
[----:B0----5:R-:W4:Y:S04]  /*9aa0*/  LDL.64 R6, [R1+0x78] ;  /* 0x0000780001067983 */ /* 0x021f280000100a00 */
[----:B------:R-:W4:Y:S01]  /*9ab0*/  LDL.64 R12, [R1+0x78] ;  /* 0x00007800010c7983 */ /* 0x000f220000100a00 */
[----:B--2---:R-:W-:Y:S01]  /*9ac0*/  IMAD R2, R5, 0x300, R2 ;  /* 0x0000030005027824 */ /* 0x004fe200078e0202 */
[----:B------:R-:W-:Y:S01]  /*9ad0*/  R2UR UR7, R3 ;  /* 0x00000000030772ca */ /* 0x000fe200000e0000 */
[----:B------:R-:W-:Y:S01]  /*9ae0*/  WARPGROUP.ARRIVE ;  /* 0x00000000000079c5 */ /* 0x000fe20000000000 */
[----:B------:R-:W2:Y:S01]  /*9af0*/  LDL.64 R14, [R1+0x78] ;  /* 0x00007800010e7983 */ /* 0x000ea20000100a00 */
[----:B------:R-:W-:Y:S01]  /*9b00*/  IMAD.MOV.U32 R0, RZ, RZ, 0x1 ;  /* 0x00000001ff007424 */ /* 0x000fe200078e00ff */
[----:B------:R-:W-:-:S02]  /*9b10*/  R2UR UR6, R2 ;  /* 0x00000000020672ca */ /* 0x000fc400000e0000 */
[----:B------:R0:W-:Y:S04]  /*9b20*/  STL [R1+0x60], RZ ;  /* 0x000060ff01007387 */ /* 0x0001e80000100800 */
[----:B------:R0:W-:Y:S04]  /*9b30*/  STL [R1+0x60], R0 ;  /* 0x0000600001007387 */ /* 0x0001e80000100800 */
[----:B------:R0:W-:Y:S04]  /*9b40*/  STL [R1+0x60], R0 ;  /* 0x0000600001007387 */ /* 0x0001e80000100800 */
[----:B------:R0:W-:Y:S04]  /*9b50*/  STL [R1+0x60], R0 ;  /* 0x0000600001007387 */ /* 0x0001e80000100800 */
[----:B------:R0:W-:Y:S04]  /*9b60*/  STL [R1+0x60], R0 ;  /* 0x0000600001007387 */ /* 0x0001e80000100800 */
[----:B------:R0:W5:Y:S01]  /*9b70*/  LDL.64 R20, [R1+0x1f0] ;  /* 0x0001f00001147983 */ /* 0x0001620000100a00 */
[----:B---3--:R-:W-:-:S02]  /*9b80*/  R2UR UR4, R8 ;  /* 0x00000000080472ca */ /* 0x008fc400000e0000 */
[----:B------:R-:W-:-:S13]  /*9b90*/  R2UR UR5, R9 ;  /* 0x00000000090572ca */ /* 0x000fda00000e0000 */
[----:B------:R-:W-:Y:S01]  /*9ba0*/  HGMMA.64x96x16.F32.BF16 R24, gdesc[UR4], RZ, !UPT, gsb0 ;  /* 0x01600000041879f0 */ /* 0x000fe2000c0018ff */
[----:B----4-:R-:W-:Y:S02]  /*9bb0*/  VIADD R6, R6, 0x2 ;  /* 0x0000000206067836 */ /* 0x010fe40000000000 */
[----:B------:R-:W-:Y:S02]  /*9bc0*/  VIADD R8, R2, 0x2 ;  /* 0x0000000202087836 */ /* 0x000fe40000000000 */
[----:B------:R-:W-:Y:S01]  /*9bd0*/  IMAD.MOV.U32 R9, RZ, RZ, R3 ;  /* 0x000000ffff097224 */ /* 0x000fe200078e0003 */
[----:B------:R-:W-:Y:S02]  /*9be0*/  R2UR UR4, R6 ;  /* 0x00000000060472ca */ /* 0x000fe400000e0000 */
[----:B------:R-:W-:Y:S02]  /*9bf0*/  R2UR UR6, R8 ;  /* 0x00000000080672ca */ /* 0x000fe400000e0000 */
[----:B------:R-:W-:-:S02]  /*9c00*/  R2UR UR7, R9 ;  /* 0x00000000090772ca */ /* 0x000fc400000e0000 */
[----:B------:R-:W-:Y:S01]  /*9c10*/  R2UR UR5, R7 ;  /* 0x00000000070572ca */ /* 0x000fe200000e0000 */
[----:B------:R-:W-:Y:S02]  /*9c20*/  WARPGROUP.DEPBAR.LE gsb0, 0x0 ;  /* 0x00008000000079c5 */ /* 0x000fe40000010000 */
[----:B------:R-:W3:Y:S01]  /*9c30*/  LD.E R5, desc[UR36][R22.64+0x28] ;  /* 0x0000282416057980 */ /* 0x000ee2000c101900 */
[----:B------:R-:W-:-:S09]  /*9c40*/  WARPGROUP.ARRIVE ;  /* 0x00000000000079c5 */ /* 0x000fd20000000000 */
[----:B------:R-:W-:Y:S01]  /*9c50*/  HGMMA.64x96x16.F32.BF16 R24, gdesc[UR4], R24, gsb0 ;  /* 0x01600000041879f0 */ /* 0x000fe20008001818 */
[----:B------:R-:W-:Y:S02]  /*9c60*/  VIADD R12, R12, 0x4 ;  /* 0x000000040c0c7836 */ /* 0x000fe40000000000 */
[----:B------:R-:W-:Y:S02]  /*9c70*/  VIADD R6, R2, 0x4 ;  /* 0x0000000402067836 */ /* 0x000fe40000000000 */
[----:B------:R-:W-:Y:S01]  /*9c80*/  IMAD.MOV.U32 R7, RZ, RZ, R3 ;  /* 0x000000ffff077224 */ /* 0x000fe200078e0003 */
[----:B------:R-:W-:Y:S02]  /*9c90*/  R2UR UR4, R12 ;  /* 0x000000000c0472ca */ /* 0x000fe400000e0000 */
[----:B------:R-:W-:Y:S02]  /*9ca0*/  R2UR UR6, R6 ;  /* 0x00000000060672ca */ /* 0x000fe400000e0000 */
[----:B------:R-:W-:-:S02]  /*9cb0*/  R2UR UR7, R7 ;  /* 0x00000000070772ca */ /* 0x000fc400000e0000 */
[----:B------:R-:W-:Y:S01]  /*9cc0*/  R2UR UR5, R13 ;  /* 0x000000000d0572ca */ /* 0x000fe200000e0000 */
[----:B------:R-:W-:Y:S01]  /*9cd0*/  VIADD R2, R2, 0x6 ;  /* 0x0000000602027836 */ /* 0x000fe20000000000 */
[----:B------:R-:W-:Y:S02]  /*9ce0*/  WARPGROUP.DEPBAR.LE gsb0, 0x0 ;  /* 0x00008000000079c5 */ /* 0x000fe40000010000 */
[----:B------:R-:W-:-:S09]  /*9cf0*/  WARPGROUP.ARRIVE ;  /* 0x00000000000079c5 */ /* 0x000fd20000000000 */
[----:B------:R-:W-:Y:S01]  /*9d00*/  HGMMA.64x96x16.F32.BF16 R24, gdesc[UR4], R24, gsb0 ;  /* 0x01600000041879f0 */ /* 0x000fe20008001818 */
[----:B--2---:R-:W-:Y:S01]  /*9d10*/  VIADD R14, R14, 0x6 ;  /* 0x000000060e0e7836 */ /* 0x004fe20000000000 */
[----:B------:R-:W-:Y:S02]  /*9d20*/  R2UR UR6, R2 ;  /* 0x00000000020672ca */ /* 0x000fe400000e0000 */
[----:B------:R-:W-:Y:S02]  /*9d30*/  R2UR UR7, R3 ;  /* 0x00000000030772ca */ /* 0x000fe400000e0000 */
[----:B------:R-:W-:Y:S02]  /*9d40*/  R2UR UR4, R14 ;  /* 0x000000000e0472ca */ /* 0x000fe400000e0000 */
[----:B------:R-:W-:Y:S01]  /*9d50*/  R2UR UR5, R15 ;  /* 0x000000000f0572ca */ /* 0x000fe200000e0000 */
[----:B------:R-:W-:Y:S02]  /*9d60*/  WARPGROUP.DEPBAR.LE gsb0, 0x0 ;  /* 0x00008000000079c5 */ /* 0x000fe40000010000 */
[----:B------:R-:W-:-:S10]  /*9d70*/  WARPGROUP.ARRIVE ;  /* 0x00000000000079c5 */ /* 0x000fd40000000000 */
[----:B------:R-:W-:Y:S01]  /*9d80*/  HGMMA.64x96x16.F32.BF16 R24, gdesc[UR4], R24, gsb0 ;  /* 0x01600000041879f0 */ /* 0x000fe20008001818 */
[----:B------:R-:W-:Y:S01]  /*9d90*/  BSSY B0, `(.L_x_2214) ;  /* 0x0000006000007945 */ /* 0x000fe20003800000 */
[----:B---3--:R-:W-:-:S04]  /*9da0*/  LOP3.LUT R5, R5, 0x1, RZ, 0xfc, !PT ;  /* 0x0000000105057812 */ /* 0x008fc800078efcff */
[----:B------:R-:W-:Y:S01]  /*9db0*/  ISETP.NE.AND P0, PT, R5, 0x3, PT ;  /* 0x000000030500780c */ /* 0x000fe20003f05270 */
[----:B------:R-:W-:-:S12]  /*9dc0*/  WARPGROUP.DEPBAR.LE gsb0, 0x0 ;  /* 0x00008000000079c5 */ /* 0x000fd80000010000 */
[----:B0-----:R-:W-:Y:S05]  /*9dd0*/  @!P0 BRA `(.L_x_2215) ;  /* 0x0000000000048947 */ /* 0x001fea0003800000 */
[----:B------:R-:W-:Y:S01]  /*9de0*/  BPT.TRAP 0x1 ;  /* 0x000000040000795c */ /* 0x000fe20000300000 */
.L_x_2215:
[----:B------:R-:W-:Y:S05]  /*9df0*/  BSYNC B0 ;  /* 0x0000000000007941 */ /* 0x000fea0003800000 */
.L_x_2214:
[----:B------:R-:W2:Y:S01]  /*9e00*/  LD.E.64 R2, desc[UR36][R22.64+0x40] ;  /* 0x0000402416027980 */ /* 0x000ea2000c101b00 */
[----:B-----5:R-:W-:Y:S02]  /*9e10*/  SHF.L.U32 R21, R21, 0x1f, RZ ;  /* 0x0000001f15157819 */ /* 0x020fe400000006ff */
[----:B--2---:R-:W-:-:S05]  /*9e20*/  MOV R3, R2 ;  /* 0x0000000200037202 */ /* 0x004fca0000000f00 */
[----:B------:R-:W-:-:S04]  /*9e30*/  IMAD R2, R20, 0x8, R3 ;  /* 0x0000000814027824 */ /* 0x000fc800078e0203 */
[----:B------:R0:W1:Y:S01]  /*9e40*/  SYNCS.PHASECHK.TRANS64.TRYWAIT P0, [R2+URZ], R21 ;  /* 0x00000015020075a7 */ /* 0x000062000800017f */
[----:B------:R-:W2:Y:S01]  /*9e50*/  LD.E R3, desc[UR36][R22.64+0x28] ;  /* 0x0000282416037980 */ /* 0x000ea2000c101900 */
[----:B------:R-:W-:Y:S01]  /*9e60*/  BSSY B0, `(.L_x_2216) ;  /* 0x0000005000007945 */ /* 0x000fe20003800000 */
[----:B--2---:R-:W-:-:S04]  /*9e70*/  LOP3.LUT R3, R3, 0x1, RZ, 0xfc, !PT ;  /* 0x0000000103037812 */ /* 0x004fc800078efcff */
[----:B------:R-:W-:-:S13]  /*9e80*/  ISETP.NE.AND P1, PT, R3, 0x3, PT ;  /* 0x000000030300780c */ /* 0x000fda0003f25270 */
[----:B01----:R-:W-:Y:S05]  /*9e90*/  @!P1 BRA `(.L_x_2217) ;  /* 0x0000000000049947 */ /* 0x003fea0003800000 */
[----:B------:R-:W-:Y:S01]  /*9ea0*/  BPT.TRAP 0x1 ;  /* 0x000000040000795c */ /* 0x000fe20000300000 */
.L_x_2217:
[----:B------:R-:W-:Y:S05]  /*9eb0*/  BSYNC B0 ;  /* 0x0000000000007941 */ /* 0x000fea0003800000 */
.L_x_2216:
[----:B------:R-:W-:Y:S04]  /*9ec0*/  BSSY B0, `(.L_x_2218) ;  /* 0x0000007000007945 */ /* 0x000fe80003800000 */
[----:B------:R-:W-:Y:S05]  /*9ed0*/  @P0 BRA `(.L_x_2219) ;  /* 0x0000000000140947 */ /* 0x000fea0003800000 */
[----:B------:R-:W2:Y:S02]  /*9ee0*/  LD.E.64 R2, desc[UR36][R22.64+0x40] ;  /* 0x0000402416027980 */ /* 0x000ea4000c101b00 */
[----:B--2---:R-:W-:-:S05]  /*9ef0*/  MOV R3, R2 ;  /* 0x0000000200037202 */ /* 0x004fca0000000f00 */
[----:B------:R-:W-:-:S04]  /*9f00*/  IMAD R20, R20, 0x8, R3 ;  /* 0x0000000814147824 */ /* 0x000fc800078e0203 */
[----:B------:R-:W0:Y:S02]  /*9f10*/  SYNCS.PHASECHK.TRANS64.TRYWAIT P0, [R20+URZ], R21 ;  /* 0x00000015140075a7 */ /* 0x000e24000800017f */
[----:B0-----:R-:W-:Y:S05]  /*9f20*/  @!P0 BRA `(.L_x_2220) ;  /* 0x000001c800e08947 */ /* 0x001fea0003800000 */
.L_x_2219:
[----:B------:R-:W-:Y:S05]  /*9f30*/  BSYNC B0 ;  /* 0x0000000000007941 */ /* 0x000fea0003800000 */
.L_x_2218:
[----:B------:R-:W2:Y:S04]  /*9f40*/  LDL R19, [R1+0x1f0] ;  /* 0x0001f00001137983 */ /* 0x000ea80000100800 */
[----:B------:R-:W2:Y:S04]  /*9f50*/  LDL.64 R2, [R1+0xf8] ;  /* 0x0000f80001027983 */ /* 0x000ea80000100a00 */
[----:B------:R-:W3:Y:S04]  /*9f60*/  LDL R5, [R1+0x70] ;  /* 0x0000700001057983 */ /* 0x000ee80000100800 */
[----:B------:R-:W4:Y:S04]  /*9f70*/  LDL.64 R6, [R1+0xf0] ;  /* 0x0000f00001067983 */ /* 0x000f280000100a00 */
[----:B------:R-:W4:Y:S04]  /*9f80*/  LDL.64 R8, [R1+0xf0] ;  /* 0x0000f00001087983 */ /* 0x000f280000100a00 */
[----:B------:R-:W4:Y:S04]  /*9f90*/  LDL.64 R12, [R1+0xf0] ;  /* 0x0000f000010c7983 */ /* 0x000f280000100a00 */
[----:B------:R-:W4:Y:S01]  /*9fa0*/  LDL.64 R14, [R1+0xf0] ;  /* 0x0000f000010e7983 */ /* 0x000f220000100a00 */
[----:B------:R-:W-:Y:S05]  /*9fb0*/  WARPSYNC.ALL ;  /* 0x0000000000007948 */ /* 0x000fea0003800000 */
[----:B------:R-:W-:Y:S01]  /*9fc0*/  WARPGROUP.ARRIVE ;  /* 0x00000000000079c5 */ /* 0x000fe20000000000 */
[----:B0-----:R-:W4:Y:S04]  /*9fd0*/  LDL.64 R20, [R1+0xf0] ;  /* 0x0000f00001147983 */ /* 0x001f280000100a00 */
[----:B------:R-:W4:Y:S01]  /*9fe0*/  LDL R10, [R1] ;  /* 0x00000000010a7983 */ /* 0x000f220000100800 */
[----:B--2---:R-:W-:Y:S01]  /*9ff0*/  IMAD R2, R19, 0xc00, R2 ;  /* 0x00000c0013027824 */ /* 0x004fe200078e0202 */
[----:B------:R-:W-:-:S02]  /*a000*/  R2UR UR7, R3 ;  /* 0x00000000030772ca */ /* 0x000fc400000e0000 */
[----:B---3--:R-:W-:Y:S02]  /*a010*/  ISETP.NE.U32.AND P0, PT, R5, RZ, PT ;  /* 0x000000ff0500720c */ /* 0x008fe40003f05070 */
[----:B------:R-:W-:Y:S01]  /*a020*/  R2UR UR6, R2 ;  /* 0x00000000020672ca */ /* 0x000fe200000e0000 */
[----:B------:R0:W5:Y:S01]  /*a030*/  LDL R5, [R1+0x1f0] ;  /* 0x0001f00001057983 */ /* 0x0001620000100800 */
        /* <DEDUP_REMOVED lines=132> */
[----:B--2---:R-:W-:Y:S01]  /*a880*/  VIADD R8, R8, 0xc02 ;  /* 0x00000c0208087836 */ /* 0x004fe20000000000 */
[----:B------:R0:W5:Y:S01]  /*a890*/  LDL R20, [R1+0xc] ;  /* 0x00000c0001147983 */ /* 0x0001620000100800 */
[----:B------:R-:W-:Y:S02]  /*a8a0*/  WARPGROUP.DEPBAR.LE gsb0, 0x0 ;  /* 0x00008000000079c5 */ /* 0x000fe40000010000 */
[----:B------:R-:W-:-:S08]  /*a8b0*/  WARPGROUP.ARRIVE ;  /* 0x00000000000079c5 */ /* 0x000fd00000000000 */
[----:B------:R-:W-:Y:S01]  /*a8c0*/  HGMMA.64x96x16.F32.BF16 R24, gdesc[UR4], R24, gsb0 ;  /* 0x01600000041879f0 */ /* 0x000fe20008001818 */
[----:B------:R-:W-:Y:S02]  /*a8d0*/  VIADD R6, R2, 0x902 ;  /* 0x0000090202067836 */ /* 0x000fe40000000000 */
[----:B------:R-:W-:Y:S01]  /*a8e0*/  IMAD.MOV.U32 R7, RZ, RZ, R3 ;  /* 0x000000ffff077224 */ /* 0x000fe200078e0003 */
[----:B------:R-:W-:Y:S02]  /*a8f0*/  R2UR UR4, R8 ;  /* 0x00000000080472ca */ /* 0x000fe400000e0000 */
[----:B------:R-:W-:Y:S02]  /*a900*/  R2UR UR6, R6 ;  /* 0x00000000060672ca */ /* 0x000fe400000e0000 */
[----:B------:R-:W-:Y:S02]  /*a910*/  R2UR UR7, R7 ;  /* 0x00000000070772ca */ /* 0x000fe400000e0000 */
[----:B------:R-:W-:Y:S01]  /*a920*/  R2UR UR5, R9 ;  /* 0x00000000090572ca */ /* 0x000fe200000e0000 */
[----:B---3--:R-:W-:-:S02]  /*a930*/  VIADD R12, R12, 0xc04 ;  /* 0x00000c040c0c7836 */ /* 0x008fc40000000000 */
[----:B------:R-:W-:Y:S01]  /*a940*/  VIADD R6, R2, 0x904 ;  /* 0x0000090402067836 */ /* 0x000fe20000000000 */
[----:B------:R-:W-:Y:S02]  /*a950*/  WARPGROUP.DEPBAR.LE gsb0, 0x0 ;  /* 0x00008000000079c5 */ /* 0x000fe40000010000 */
        /* <DEDUP_REMOVED lines=8> */
[----:B----4-:R-:W-:Y:S01]  /*a9e0*/  VIADD R14, R14, 0xc06 ;  /* 0x00000c060e0e7836 */ /* 0x010fe20000000000 */
        /* <DEDUP_REMOVED lines=23> */
[----:B------:R-:W-:-:S03]  /*ab60*/  LOP3.LUT R10, R10, 0x1, RZ, 0xfc, !PT ;  /* 0x000000010a0a7812 */ /* 0x000fc600078efcff */
        /* <DEDUP_REMOVED lines=9> */
.L_x_2222:
[----:B------:R-:W-:Y:S05]  /*ac00*/  BSYNC B0 ;  /* 0x0000000000007941 */ /* 0x000fea0003800000 */
.L_x_2221:
[----:B------:R-:W2:Y:S02]  /*ac10*/  LDL.64 R2, [R1+0x20] ;  /* 0x0000200001027983 */ /* 0x000ea40000100a00 */
[----:B--2---:R-:W-:-:S05]  /*ac20*/  MOV R2, R2 ;  /* 0x0000000200027202 */ /* 0x004fca0000000f00 */
[----:B-----5:R-:W-:-:S05]  /*ac30*/  IMAD R5, R5, 0x8, R2 ;  /* 0x0000000805057824 */ /* 0x020fca00078e0202 */
[----:B------:R-:W-:-:S04]  /*ac40*/  PRMT R5, R20, 0x654, R5 ;  /* 0x0000065414057816 */ /* 0x000fc80000000005 */
[----:B------:R0:W-:Y:S01]  /*ac50*/  SYNCS.ARRIVE.TRANS64.RED.A1T0 RZ, [R5+URZ], RZ ;  /* 0x000000ff05ff79a7 */ /* 0x0001e2000810043f */
[----:B------:R-:W2:Y:S02]  /*ac60*/  LD.E.64 R2, desc[UR36][R22.64+0x410] ;  /* 0x0004102416027980 */ /* 0x000ea4000c101b00 */
[----:B--2---:R-:W-:-:S04]  /*ac70*/  FMNMX.FTZ R6, R24, R2, !PT ;  /* 0x0000000218067209 */ /* 0x004fc80007810000 */
[----:B0-----:R-:W-:-:S04]  /*ac80*/  FMNMX.FTZ R5, R25, R6, !PT ;  /* 0x0000000619057209 */ /* 0x001fc80007810000 */
        /* <DEDUP_REMOVED lines=32> */
[----:B------:R-:W-:-:S03]  /*ae90*/  FMNMX.FTZ R6, R46, R5, !PT ;  /* 0x000000052e067209 */ /* 0x000fc60007810000 */
[----:B------:R-:W0:Y:S01]  /*aea0*/  SHFL.BFLY PT, R8, R9, 0x2, 0x1f ;  /* 0x0c401f0009087f89 */ /* 0x000e2200000e0000 */
[----:B------:R-:W-:-:S03]  /*aeb0*/  FMNMX.FTZ R5, R47, R6, !PT ;  /* 0x000000062f057209 */ /* 0x000fc60007810000 */
[----:B------:R-:W-:Y:S01]  /*aec0*/  ST.E desc[UR36][R22.64+0x410], R9 ;  /* 0x0004100916007985 */ /* 0x000fe2000c101924 */
[----:B------:R-:W-:-:S04]  /*aed0*/  FMNMX.FTZ R6, R50, R5, !PT ;  /* 0x0000000532067209 */ /* 0x000fc80007810000 */
[----:B------:R-:W-:-:S04]  /*aee0*/  FMNMX.FTZ R5, R51, R6, !PT ;  /* 0x0000000633057209 */ /* 0x000fc80007810000 */
[----:B------:R-:W-:-:S04]  /*aef0*/  FMNMX.FTZ R6, R54, R5, !PT ;  /* 0x0000000536067209 */ /* 0x000fc80007810000 */
[----:B------:R-:W-:-:S04]  /*af00*/  FMNMX.FTZ R5, R55, R6, !PT ;  /* 0x0000000637057209 */ /* 0x000fc80007810000 */
[----:B------:R-:W-:Y:S02]  /*af10*/  FMNMX.FTZ R6, R58, R5, !PT ;  /* 0x000000053a067209 */ /* 0x000fe40007810000 */
[----:B0-----:R-:W-:Y:S02]  /*af20*/  FMNMX.FTZ R10, R9, R8, !PT ;  /* 0x00000008090a7209 */ /* 0x001fe40007810000 */
[----:B------:R-:W-:-:S03]  /*af30*/  FMNMX.FTZ R5, R59, R6, !PT ;  /* 0x000000063b057209 */ /* 0x000fc60007810000 */
[----:B------:R-:W0:Y:S01]  /*af40*/  SHFL.BFLY PT, R13, R10, 0x1, 0x1f ;  /* 0x0c201f000a0d7f89 */ /* 0x000e2200000e0000 */
[----:B------:R-:W-:-:S04]  /*af50*/  FMNMX.FTZ R6, R62, R5, !PT ;  /* 0x000000053e067209 */ /* 0x000fc80007810000 */
[----:B------:R-:W-:-:S04]  /*af60*/  FMNMX.FTZ R5, R63, R6, !PT ;  /* 0x000000063f057209 */ /* 0x000fc80007810000 */
[----:B------:R-:W-:-:S04]  /*af70*/  FMNMX.FTZ R6, R66, R5, !PT ;  /* 0x0000000542067209 */ /* 0x000fc80007810000 */
[----:B------:R-:W-:Y:S02]  /*af80*/  FMNMX.FTZ R5, R67, R6, !PT ;  /* 0x0000000643057209 */ /* 0x000fe40007810000 */
[----:B------:R-:W-:Y:S02]  /*af90*/  IADD3 R6, P0, R16, 0x410, RZ ;  /* 0x0000041010067810 */ /* 0x000fe40007f1e0ff */
[----:B------:R-:W-:Y:S02]  /*afa0*/  FMNMX.FTZ R8, R70, R5, !PT ;  /* 0x0000000546087209 */ /* 0x000fe40007810000 */
[----:B------:R-:W-:Y:S01]  /*afb0*/  LOP3.LUT R6, R6, 0x4, RZ, 0xfc, !PT ;  /* 0x0000000406067812 */ /* 0x000fe200078efcff */
[----:B------:R-:W-:Y:S01]  /*afc0*/  IMAD.X R7, RZ, RZ, R17, P0 ;  /* 0x000000ffff077224 */ /* 0x000fe200000e0611 */
[----:B------:R-:W-:Y:S02]  /*afd0*/  FMNMX.FTZ R5, R71, R8, !PT ;  /* 0x0000000847057209 */ /* 0x000fe40007810000 */
[----:B0-----:R-:W-:-:S03]  /*afe0*/  FMNMX.FTZ R13, R10, R13, !PT ;  /* 0x0000000d0a0d7209 */ /* 0x001fc60007810000 */
[----:B------:R-:W-:Y:S04]  /*aff0*/  ST.E desc[UR36][R6.64], R5 ;  /* 0x0000000506007985 */ /* 0x000fe8000c101924 */
[----:B------:R-:W-:Y:S04]  /*b000*/  ST.E desc[UR36][R22.64+0x410], R13 ;  /* 0x0004100d16007985 */ /* 0x000fe8000c101924 */
[----:B------:R-:W2:Y:S04]  /*b010*/  LD.E R8, desc[UR36][R6.64] ;  /* 0x0000002406087980 */ /* 0x000ea8000c101900 */
[----:B--2---:R-:W0:Y:S02]  /*b020*/  SHFL.BFLY PT, R15, R8, 0x2, 0x1f ;  /* 0x0c401f00080f7f89 */ /* 0x004e2400000e0000 */
[----:B0-----:R-:W-:-:S05]  /*b030*/  FMNMX.FTZ R15, R8, R15, !PT ;  /* 0x0000000f080f7209 */ /* 0x001fca0007810000 */
[----:B------:R-:W0:Y:S02]  /*b040*/  SHFL.BFLY PT, R10, R15, 0x1, 0x1f ;  /* 0x0c201f000f0a7f89 */ /* 0x000e2400000e0000 */
[----:B0-----:R-:W-:-:S05]  /*b050*/  FMNMX.FTZ R76, R15, R10, !PT ;  /* 0x0000000a0f4c7209 */ /* 0x001fca0007810000 */
[----:B------:R0:W-:Y:S04]  /*b060*/  ST.E desc[UR36][R6.64], R76 ;  /* 0x0000004c06007985 */ /* 0x0001e8000c101924 */
[----:B------:R-:W2:Y:S04]  /*b070*/  LD.E R77, desc[UR36][R22.64+0x430] ;  /* 0x00043024164d7980 */ /* 0x000ea8000c101900 */
[----:B------:R-:W3:Y:S04]  /*b080*/  LD.E R10, desc[UR36][R22.64+0x410] ;  /* 0x00041024160a7980 */ /* 0x000ee8000c101900 */
[----:B------:R-:W4:Y:S04]  /*b090*/  LD.E R75, desc[UR36][R22.64+0x420] ;  /* 0x00042024164b7980 */ /* 0x000f28000c101900 */
[----:B------:R-:W4:Y:S01]  /*b0a0*/  LD.E R73, desc[UR36][R22.64+0x424] ;  /* 0x0004242416497980 */ /* 0x000f22000c101900 */
[----:B------:R-:W-:-:S03]  /*b0b0*/  FADD.FTZ R12, R3, -R76 ;  /* 0x8000004c030c7221 */ /* 0x000fc60000010000 */
[----:B------:R-:W4:Y:S04]  /*b0c0*/  LD.E R74, desc[UR36][R22.64+0x250] ;  /* 0x00025024164a7980 */ /* 0x000f28000c101900 */
        /* <DEDUP_REMOVED lines=59> */
[----:B------:R-:W4:Y:S01]  /*b480*/  LD.E R145, desc[UR36][R22.64+0x3f8] ;  /* 0x0003f82416917980 */ /* 0x000f22000c101900 */
[----:B--2---:R-:W-:Y:S01]  /*b490*/  FMUL.FTZ R166, R76, R77 ;  /* 0x0000004d4ca67220 */ /* 0x004fe20000410000 */
[----:B------:R-:W-:-:S02]  /*b4a0*/  FMUL.FTZ R12, R77, R12 ;  /* 0x0000000c4d0c7220 */ /* 0x000fc40000410000 */
[----:B0-----:R-:W2:Y:S01]  /*b4b0*/  LD.E R76, desc[UR36][R22.64+0x270] ;  /* 0x00027024164c7980 */ /* 0x001ea2000c101900 */
[----:B---3--:R-:W-:Y:S01]  /*b4c0*/  FADD.FTZ R8, R2, -R10 ;  /* 0x8000000a02087221 */ /* 0x008fe20000010000 */
[-C--:B------:R-:W-:Y:S01]  /*b4d0*/  FMUL.FTZ R72, R10, R77.reuse ;  /* 0x0000004d0a487220 */ /* 0x080fe20000410000 */
[-CC-:B------:R-:W-:Y:S01]  /*b4e0*/  FFMA.FTZ R153, R26, R77.reuse, -R166.reuse ;  /* 0x0000004d1a997223 */ /* 0x180fe200000108a6 */
[-C--:B------:R-:W-:Y:S01]  /*b4f0*/  FFMA.FTZ R176, R27, R77.reuse, -R166 ;  /* 0x0000004d1bb07223 */ /* 0x080fe200000108a6 */
[-C--:B------:R-:W-:Y:S01]  /*b500*/  FMUL.FTZ R3, R8, R77.reuse ;  /* 0x0000004d08037220 */ /* 0x080fe20000410000 */
[-CC-:B------:R-:W-:Y:S01]  /*b510*/  FFMA.FTZ R152, R24, R77.reuse, -R72.reuse ;  /* 0x0000004d18987223 */ /* 0x180fe20000010848 */
[-CC-:B------:R-:W-:Y:S01]  /*b520*/  FFMA.FTZ R19, R25, R77.reuse, -R72.reuse ;  /* 0x0000004d19137223 */ /* 0x180fe20000010848 */
[-CC-:B------:R-:W-:Y:S01]  /*b530*/  FFMA.FTZ R154, R28, R77.reuse, -R72.reuse ;  /* 0x0000004d1c9a7223 */ /* 0x180fe20000010848 */
[----:B------:R0:W-:Y:S01]  /*b540*/  MUFU.EX2 R2, R12 ;  /* 0x0000000c00027308 */ /* 0x0001e20000000800 */
[-C--:B------:R-:W-:Y:S01]  /*b550*/  FFMA.FTZ R20, R29, R77.reuse, -R72 ;  /* 0x0000004d1d147223 */ /* 0x080fe20000010848 */
[-C--:B------:R-:W-:Y:S01]  /*b560*/  FFMA.FTZ R155, R30, R77.reuse, -R166 ;  /* 0x0000004d1e9b7223 */ /* 0x080fe200000108a6 */
[-C--:B------:R-:W-:Y:S01]  /*b570*/  FFMA.FTZ R14, R32, R77.reuse, -R72 ;  /* 0x0000004d200e7223 */ /* 0x080fe20000010848 */
[-C--:B------:R-:W-:Y:S01]  /*b580*/  FFMA.FTZ R177, R31, R77.reuse, -R166 ;  /* 0x0000004d1fb17223 */ /* 0x080fe200000108a6 */
[-C--:B------:R-:W-:Y:S01]  /*b590*/  FFMA.FTZ R21, R33, R77.reuse, -R72 ;  /* 0x0000004d21157223 */ /* 0x080fe20000010848 */
[-C--:B------:R-:W-:Y:S01]  /*b5a0*/  FFMA.FTZ R170, R34, R77.reuse, -R166 ;  /* 0x0000004d22aa7223 */ /* 0x080fe200000108a6 */
[-C--:B------:R-:W-:Y:S01]  /*b5b0*/  FFMA.FTZ R15, R36, R77.reuse, -R72 ;  /* 0x0000004d240f7223 */ /* 0x080fe20000010848 */
[----:B------:R-:W-:Y:S01]  /*b5c0*/  MUFU.EX2 R3, R3 ;  /* 0x0000000300037308 */ /* 0x000fe20000000800 */
[-C--:B------:R-:W-:Y:S01]  /*b5d0*/  FFMA.FTZ R173, R35, R77.reuse, -R166 ;  /* 0x0000004d23ad7223 */ /* 0x080fe200000108a6 */
[-CC-:B------:R-:W-:Y:S01]  /*b5e0*/  FFMA.FTZ R162, R57, R77.reuse, -R72.reuse ;  /* 0x0000004d39a27223 */ /* 0x180fe20000010848 */
[-C--:B------:R-:W-:Y:S01]  /*b5f0*/  FFMA.FTZ R156, R37, R77.reuse, -R72 ;  /* 0x0000004d259c7223 */ /* 0x080fe20000010848 */
[-C--:B------:R-:W-:Y:S01]  /*b600*/  FFMA.FTZ R178, R38, R77.reuse, -R166 ;  /* 0x0000004d26b27223 */ /* 0x080fe200000108a6 */
[-C--:B0-----:R-:W-:Y:S01]  /*b610*/  FFMA.FTZ R12, R40, R77.reuse, -R72 ;  /* 0x0000004d280c7223 */ /* 0x081fe20000010848 */
[-C--:B------:R-:W-:Y:S01]  /*b620*/  FFMA.FTZ R186, R39, R77.reuse, -R166 ;  /* 0x0000004d27ba7223 */ /* 0x080fe200000108a6 */
[-C--:B------:R-:W-:Y:S01]  /*b630*/  FFMA.FTZ R157, R41, R77.reuse, -R72 ;  /* 0x0000004d299d7223 */ /* 0x080fe20000010848 */
[----:B------:R-:W4:Y:S01]  /*b640*/  MUFU.EX2 R152, R152 ;  /* 0x0000009800987308 */ /* 0x000f220000000800 */
[-C--:B------:R-:W-:Y:S01]  /*b650*/  FFMA.FTZ R187, R42, R77.reuse, -R166 ;  /* 0x0000004d2abb7223 */ /* 0x080fe200000108a6 */
[-C--:B------:R-:W-:Y:S01]  /*b660*/  FFMA.FTZ R13, R44, R77.reuse, -R72 ;  /* 0x0000004d2c0d7223 */ /* 0x080fe20000010848 */
[-C--:B------:R-:W-:Y:S01]  /*b670*/  FFMA.FTZ R188, R43, R77.reuse, -R166 ;  /* 0x0000004d2bbc7223 */ /* 0x080fe200000108a6 */
[-C--:B------:R-:W-:Y:S01]  /*b680*/  FFMA.FTZ R158, R45, R77.reuse, -R72 ;  /* 0x0000004d2d9e7223 */ /* 0x080fe20000010848 */
[-CC-:B------:R-:W-:Y:S01]  /*b690*/  FFMA.FTZ R183, R46, R77.reuse, -R166.reuse ;  /* 0x0000004d2eb77223 */ /* 0x180fe200000108a6 */
[-C--:B------:R-:W-:Y:S01]  /*b6a0*/  FFMA.FTZ R175, R59, R77.reuse, -R166 ;  /* 0x0000004d3baf7223 */ /* 0x080fe200000108a6 */
[-C--:B------:R-:W-:Y:S01]  /*b6b0*/  FFMA.FTZ R9, R48, R77.reuse, -R72 ;  /* 0x0000004d30097223 */ /* 0x080fe20000010848 */
[----:B------:R-:W0:Y:S01]  /*b6c0*/  MUFU.EX2 R19, R19 ;  /* 0x0000001300137308 */ /* 0x000e220000000800 */
[-C--:B------:R-:W-:Y:S01]  /*b6d0*/  FFMA.FTZ R184, R47, R77.reuse, -R166 ;  /* 0x0000004d2fb87223 */ /* 0x080fe200000108a6 */
[-CC-:B------:R-:W-:Y:S01]  /*b6e0*/  FFMA.FTZ R163, R61, R77.reuse, -R72.reuse ;  /* 0x0000004d3da37223 */ /* 0x180fe20000010848 */
[-C--:B------:R-:W-:Y:S01]  /*b6f0*/  FFMA.FTZ R159, R49, R77.reuse, -R72 ;  /* 0x0000004d319f7223 */ /* 0x080fe20000010848 */
[-C--:B------:R-:W-:Y:S01]  /*b700*/  FFMA.FTZ R181, R50, R77.reuse, -R166 ;  /* 0x0000004d32b57223 */ /* 0x080fe200000108a6 */
[-C--:B------:R-:W-:Y:S01]  /*b710*/  FFMA.FTZ R10, R52, R77.reuse, -R72 ;  /* 0x0000004d340a7223 */ /* 0x080fe20000010848 */
[-C--:B------:R-:W-:Y:S01]  /*b720*/  FFMA.FTZ R182, R51, R77.reuse, -R166 ;  /* 0x0000004d33b67223 */ /* 0x080fe200000108a6 */
[-C--:B------:R-:W-:Y:S01]  /*b730*/  FFMA.FTZ R160, R53, R77.reuse, -R72 ;  /* 0x0000004d35a07223 */ /* 0x080fe20000010848 */
[----:B------:R-:W1:Y:S01]  /*b740*/  MUFU.EX2 R153, R153 ;  /* 0x0000009900997308 */ /* 0x000e620000000800 */
[-C--:B------:R-:W-:Y:S01]  /*b750*/  FFMA.FTZ R179, R54, R77.reuse, -R166 ;  /* 0x0000004d36b37223 */ /* 0x080fe200000108a6 */
[-C--:B------:R-:W-:Y:S01]  /*b760*/  FFMA.FTZ R7, R56, R77.reuse, -R72 ;  /* 0x0000004d38077223 */ /* 0x080fe20000010848 */
[-CC-:B------:R-:W-:Y:S01]  /*b770*/  FFMA.FTZ R180, R55, R77.reuse, -R166.reuse ;  /* 0x0000004d37b47223 */ /* 0x180fe200000108a6 */
[-C--:B------:R-:W-:Y:S01]  /*b780*/  FFMA.FTZ R174, R58, R77.reuse, -R166 ;  /* 0x0000004d3aae7223 */ /* 0x080fe200000108a6 */
[-C--:B------:R-:W-:Y:S01]  /*b790*/  FFMA.FTZ R8, R60, R77.reuse, -R72 ;  /* 0x0000004d3c087223 */ /* 0x080fe20000010848 */
[-C--:B------:R-:W-:Y:S01]  /*b7a0*/  FFMA.FTZ R171, R62, R77.reuse, -R166 ;  /* 0x0000004d3eab7223 */ /* 0x080fe200000108a6 */
[-C--:B------:R-:W-:Y:S01]  /*b7b0*/  FFMA.FTZ R5, R64, R77.reuse, -R72 ;  /* 0x0000004d40057223 */ /* 0x080fe20000010848 */
[----:B------:R-:W3:Y:S01]  /*b7c0*/  MUFU.EX2 R154, R154 ;  /* 0x0000009a009a7308 */ /* 0x000ee20000000800 */
[-C--:B------:R-:W-:Y:S01]  /*b7d0*/  FFMA.FTZ R172, R63, R77.reuse, -R166 ;  /* 0x0000004d3fac7223 */ /* 0x080fe200000108a6 */
[-C--:B------:R-:W-:Y:S01]  /*b7e0*/  FFMA.FTZ R164, R65, R77.reuse, -R72 ;  /* 0x0000004d41a47223 */ /* 0x080fe20000010848 */
[----:B------:R-:W-:Y:S01]  /*b7f0*/  FFMA.FTZ R168, R66, R77, -R166 ;  /* 0x0000004d42a87223 */ /* 0x000fe200000108a6 */
[----:B------:R-:W2:Y:S04]  /*b800*/  LD.E R25, desc[UR36][R22.64+0x3fc] ;  /* 0x0003fc2416197980 */ /* 0x000ea8000c101900 */
[----:B------:R-:W3:Y:S01]  /*b810*/  MUFU.EX2 R176, R176 ;  /* 0x000000b000b07308 */ /* 0x000ee20000000800 */
[----:B----4-:R-:W-:Y:S01]  /*b820*/  FFMA.FTZ R192, R3, R75, R152 ;  /* 0x0000004b03c07223 */ /* 0x010fe20000010098 */
[----:B------:R-:W4:Y:S04]  /*b830*/  LD.E R28, desc[UR36][R22.64+0x210] ;  /* 0x00021024161c7980 */ /* 0x000f28000c101900 */
[----:B------:R-:W4:Y:S02]  /*b840*/  LD.E R32, desc[UR36][R22.64+0x200] ;  /* 0x0002002416207980 */ /* 0x000f24000c101900 */
[----:B------:R-:W3:Y:S01]  /*b850*/  MUFU.EX2 R20, R20 ;  /* 0x0000001400147308 */ /* 0x000ee20000000800 */
[-C--:B------:R-:W-:Y:S01]  /*b860*/  FFMA.FTZ R6, R68, R77.reuse, -R72 ;  /* 0x0000004d44067223 */ /* 0x080fe20000010848 */
[-C--:B------:R-:W-:Y:S01]  /*b870*/  FFMA.FTZ R169, R67, R77.reuse, -R166 ;  /* 0x0000004d43a97223 */ /* 0x080fe200000108a6 */
[-C--:B------:R-:W-:Y:S01]  /*b880*/  FFMA.FTZ R165, R69, R77.reuse, -R72 ;  /* 0x0000004d45a57223 */ /* 0x080fe20000010848 */
[----:B------:R-:W-:Y:S01]  /*b890*/  FFMA.FTZ R167, R70, R77, -R166 ;  /* 0x0000004d46a77223 */ /* 0x000fe200000108a6 */
[----:B------:R-:W4:Y:S03]  /*b8a0*/  LD.E R26, desc[UR36][R22.64+0x280] ;  /* 0x00028024161a7980 */ /* 0x000f26000c101900 */
[----:B------:R-:W3:Y:S01]  /*b8b0*/  MUFU.EX2 R155, R155 ;  /* 0x0000009b009b7308 */ /* 0x000ee20000000800 */
[----:B0-----:R-:W-:Y:S01]  /*b8c0*/  FADD.FTZ R57, R19, R192 ;  /* 0x000000c013397221 */ /* 0x001fe20000010000 */
[----:B-1----:R-:W-:Y:S01]  /*b8d0*/  FFMA.FTZ R73, R2, R73, R153 ;  /* 0x0000004902497223 */ /* 0x002fe20000010099 */
[----:B------:R-:W4:Y:S04]  /*b8e0*/  LD.E R36, desc[UR36][R22.64+0x204] ;  /* 0x0002042416247980 */ /* 0x000f28000c101900 */
[----:B------:R-:W4:Y:S01]  /*b8f0*/  LD.E R34, desc[UR36][R22.64+0x320] ;  /* 0x0003202416227980 */ /* 0x000f22000c101900 */
[----:B------:R-:W0:Y:S03]  /*b900*/  MUFU.EX2 R14, R14 ;  /* 0x0000000e000e7308 */ /* 0x000e260000000800 */
[----:B------:R-:W4:Y:S04]  /*b910*/  LD.E R24, desc[UR36][R22.64+0x3f4] ;  /* 0x0003f42416187980 */ /* 0x000f28000c101900 */
[----:B------:R-:W4:Y:S01]  /*b920*/  LD.E R30, desc[UR36][R22.64+0x2c0] ;  /* 0x0002c024161e7980 */ /* 0x000f22000c101900 */
[----:B------:R-:W1:Y:S01]  /*b930*/  MUFU.EX2 R177, R177 ;  /* 0x000000b100b17308 */ /* 0x000e620000000800 */
[----:B---3--:R-:W-:Y:S01]  /*b940*/  FADD.FTZ R57, R154, R57 ;  /* 0x000000399a397221 */ /* 0x008fe20000010000 */
[----:B------:R-:W-:Y:S01]  /*b950*/  FADD.FTZ R192, R176, R73 ;  /* 0x00000049b0c07221 */ /* 0x000fe20000010000 */
[----:B------:R-:W3:Y:S04]  /*b960*/  LD.E R44, desc[UR36][R22.64+0x214] ;  /* 0x00021424162c7980 */ /* 0x000ee8000c101900 */
[----:B------:R-:W3:Y:S01]  /*b970*/  LD.E R33, desc[UR36][R22.64+0x228] ;  /* 0x0002282416217980 */ /* 0x000ee2000c101900 */
[----:B------:R-:W1:Y:S03]  /*b980*/  MUFU.EX2 R21, R21 ;  /* 0x0000001500157308 */ /* 0x000e660000000800 */
[----:B------:R-:W3:Y:S04]  /*b990*/  LD.E R31, desc[UR36][R22.64+0x248] ;  /* 0x00024824161f7980 */ /* 0x000ee8000c101900 */
[----:B------:R-:W3:Y:S01]  /*b9a0*/  LD.E R27, desc[UR36][R22.64+0x24c] ;  /* 0x00024c24161b7980 */ /* 0x000ee2000c101900 */
[----:B------:R-:W1:Y:S01]  /*b9b0*/  MUFU.EX2 R170, R170 ;  /* 0x000000aa00aa7308 */ /* 0x000e620000000800 */
[----:B------:R-:W-:Y:S01]  /*b9c0*/  FADD.FTZ R57, R20, R57 ;  /* 0x0000003914397221 */ /* 0x000fe20000010000 */
[----:B------:R-:W-:Y:S01]  /*b9d0*/  FADD.FTZ R192, R155, R192 ;  /* 0x000000c09bc07221 */ /* 0x000fe20000010000 */
[----:B------:R-:W3:Y:S04]  /*b9e0*/  LD.E R40, desc[UR36][R22.64+0x220] ;  /* 0x0002202416287980 */ /* 0x000ee8000c101900 */
[----:B------:R-:W3:Y:S01]  /*b9f0*/  LD.E R38, desc[UR36][R22.64+0x3f0] ;  /* 0x0003f02416267980 */ /* 0x000ee2000c101900 */
[----:B------:R-:W1:Y:S03]  /*ba00*/  MUFU.EX2 R15, R15 ;  /* 0x0000000f000f7308 */ /* 0x000e660000000800 */
[----:B------:R-:W3:Y:S04]  /*ba10*/  LD.E R35, desc[UR36][R22.64+0x23c] ;  /* 0x00023c2416237980 */ /* 0x000ee8000c101900 */
[----:B------:R-:W3:Y:S01]  /*ba20*/  LD.E R37, desc[UR36][R22.64+0x238] ;  /* 0x0002382416257980 */ /* 0x000ee2000c101900 */
[----:B------:R-:W1:Y:S01]  /*ba30*/  MUFU.EX2 R173, R173 ;  /* 0x000000ad00ad7308 */ /* 0x000e620000000800 */
[----:B0-----:R-:W-:Y:S01]  /*ba40*/  FADD.FTZ R220, R14, R57 ;  /* 0x000000390edc7221 */ /* 0x001fe20000010000 */
[----:B-1----:R-:W-:Y:S01]  /*ba50*/  FADD.FTZ R57, R177, R192 ;  /* 0x000000c0b1397221 */ /* 0x002fe20000010000 */
[----:B------:R-:W3:Y:S04]  /*ba60*/  LD.E R48, desc[UR36][R22.64+0x224] ;  /* 0x0002242416307980 */ /* 0x000ee8000c101900 */
[----:B------:R-:W3:Y:S01]  /*ba70*/  LD.E R39, desc[UR36][R22.64+0x22c] ;  /* 0x00022c2416277980 */ /* 0x000ee2000c101900 */
[----:B------:R-:W0:Y:S03]  /*ba80*/  MUFU.EX2 R156, R156 ;  /* 0x0000009c009c7308 */ /* 0x000e260000000800 */
[----:B------:R-:W3:Y:S05]  /*ba90*/  LD.E R29, desc[UR36][R22.64+0x258] ;  /* 0x00025824161d7980 */ /* 0x000eea000c101900 */
[----:B------:R-:W1:Y:S01]  /*baa0*/  MUFU.EX2 R178, R178 ;  /* 0x000000b200b27308 */ /* 0x000e620000000800 */
[----:B------:R-:W-:Y:S01]  /*bab0*/  FADD.FTZ R220, R21, R220 ;  /* 0x000000dc15dc7221 */ /* 0x000fe20000010000 */
[----:B------:R-:W-:Y:S01]  /*bac0*/  FADD.FTZ R192, R170, R57 ;  /* 0x00000039aac07221 */ /* 0x000fe20000010000 */
[----:B------:R-:W3:Y:S04]  /*bad0*/  LD.E R52, desc[UR36][R22.64+0x240] ;  /* 0x0002402416347980 */ /* 0x000ee8000c101900 */
[----:B------:R-:W3:Y:S01]  /*bae0*/  LD.E R42, desc[UR36][R22.64+0x3e4] ;  /* 0x0003e424162a7980 */ /* 0x000ee2000c101900 */
[----:B------:R-:W1:Y:S08]  /*baf0*/  MUFU.EX2 R12, R12 ;  /* 0x0000000c000c7308 */ /* 0x000e700000000800 */
[----:B------:R-:W1:Y:S01]  /*bb00*/  MUFU.EX2 R186, R186 ;  /* 0x000000ba00ba7308 */ /* 0x000e620000000800 */
[----:B------:R-:W-:Y:S01]  /*bb10*/  FADD.FTZ R59, R15, R220 ;  /* 0x000000dc0f3b7221 */ /* 0x000fe20000010000 */
[----:B------:R-:W-:Y:S01]  /*bb20*/  FADD.FTZ R57, R173, R192 ;  /* 0x000000c0ad397221 */ /* 0x000fe20000010000 */
[----:B------:R-:W3:Y:S04]  /*bb30*/  LD.E R72, desc[UR36][R22.64+0x244] ;  /* 0x0002442416487980 */ /* 0x000ee8000c101900 */
[----:B------:R-:W3:Y:S01]  /*bb40*/  LD.E R43, desc[UR36][R22.64+0x218] ;  /* 0x00021824162b7980 */ /* 0x000ee2000c101900 */
[----:B------:R-:W1:Y:S03]  /*bb50*/  MUFU.EX2 R157, R157 ;  /* 0x0000009d009d7308 */ /* 0x000e660000000800 */
[----:B------:R-:W3:Y:S05]  /*bb60*/  LD.E R41, desc[UR36][R22.64+0x21c] ;  /* 0x00021c2416297980 */ /* 0x000eea000c101900 */
[----:B------:R-:W1:Y:S01]  /*bb70*/  MUFU.EX2 R187, R187 ;  /* 0x000000bb00bb7308 */ /* 0x000e620000000800 */
[----:B0-----:R-:W-:Y:S01]  /*bb80*/  FADD.FTZ R61, R156, R59 ;  /* 0x0000003b9c3d7221 */ /* 0x001fe20000010000 */
[----:B-1----:R-:W-:Y:S01]  /*bb90*/  FADD.FTZ R59, R178, R57 ;  /* 0x00000039b23b7221 */ /* 0x002fe20000010000 */
[----:B------:R-:W3:Y:S04]  /*bba0*/  LD.E R64, desc[UR36][R22.64+0x254] ;  /* 0x0002542416407980 */ /* 0x000ee8000c101900 */
[----:B------:R-:W3:Y:S01]  /*bbb0*/  LD.E R46, desc[UR36][R22.64+0x3c4] ;  /* 0x0003c424162e7980 */ /* 0x000ee2000c101900 */
[----:B------:R-:W0:Y:S08]  /*bbc0*/  MUFU.EX2 R13, R13 ;  /* 0x0000000d000d7308 */ /* 0x000e300000000800 */
        /* <DEDUP_REMOVED lines=36> */
[----:B------:R-:W3:Y:S05]  /*be10*/  LD.E R58, desc[UR36][R22.64+0x3d0] ;  /* 0x0003d024163a7980 */ /* 0x000eea000c101900 */
[----:B------:R-:W0:Y:S08]  /*be20*/  MUFU.EX2 R7, R7 ;  /* 0x0000000700077308 */ /* 0x000e300000000800 */
[----:B------:R-:W1:Y:S01]  /*be30*/  MUFU.EX2 R180, R180 ;  /* 0x000000b400b47308 */ /* 0x000e620000000800 */
[----:B------:R-:W-:Y:S01]  /*be40*/  FADD.FTZ R97, R10, R89 ;  /* 0x000000590a617221 */ /* 0x000fe20000010000 */
[----:B------:R-:W-:Y:S01]  /*be50*/  FADD.FTZ R192, R182, R95 ;  /* 0x0000005fb6c07221 */ /* 0x000fe20000010000 */
[----:B------:R-:W3:Y:S05]  /*be60*/  LD.E R65, desc[UR36][R22.64+0x2bc] ;  /* 0x0002bc2416417980 */ /* 0x000eea000c101900 */
[----:B------:R-:W1:Y:S08]  /*be70*/  MUFU.EX2 R162, R162 ;  /* 0x000000a200a27308 */ /* 0x000e700000000800 */
[----:B------:R-:W1:Y:S01]  /*be80*/  MUFU.EX2 R174, R174 ;  /* 0x000000ae00ae7308 */ /* 0x000e620000000800 */
[----:B------:R-:W-:Y:S01]  /*be90*/  FADD.FTZ R220, R160, R97 ;  /* 0x00000061a0dc7221 */ /* 0x000fe20000010000 */
[----:B------:R-:W-:Y:S01]  /*bea0*/  FADD.FTZ R101, R179, R192 ;  /* 0x000000c0b3657221 */ /* 0x000fe20000010000 */
[----:B------:R-:W3:Y:S05]  /*beb0*/  LD.E R63, desc[UR36][R22.64+0x2cc] ;  /* 0x0002cc24163f7980 */ /* 0x000eea000c101900 */
[----:B------:R-:W1:Y:S08]  /*bec0*/  MUFU.EX2 R8, R8 ;  /* 0x0000000800087308 */ /* 0x000e700000000800 */
[----:B------:R-:W2:Y:S01]  /*bed0*/  MUFU.EX2 R175, R175 ;  /* 0x000000af00af7308 */ /* 0x000ea20000000800 */
[----:B0-----:R-:W-:Y:S01]  /*bee0*/  FADD.FTZ R103, R7, R220 ;  /* 0x000000dc07677221 */ /* 0x001fe20000010000 */
[----:B-1----:R-:W-:-:S06]  /*bef0*/  FADD.FTZ R101, R180, R101 ;  /* 0x00000065b4657221 */ /* 0x002fcc0000010000 */
[----:B------:R-:W0:Y:S08]  /*bf00*/  MUFU.EX2 R163, R163 ;  /* 0x000000a300a37308 */ /* 0x000e300000000800 */
[----:B------:R-:W1:Y:S01]  /*bf10*/  MUFU.EX2 R171, R171 ;  /* 0x000000ab00ab7308 */ /* 0x000e620000000800 */
[----:B------:R-:W-:Y:S01]  /*bf20*/  FADD.FTZ R107, R162, R103 ;  /* 0x00000067a26b7221 */ /* 0x000fe20000010000 */
[----:B------:R-:W-:-:S06]  /*bf30*/  FADD.FTZ R192, R174, R101 ;  /* 0x00000065aec07221 */ /* 0x000fcc0000010000 */
[----:B------:R-:W1:Y:S08]  /*bf40*/  MUFU.EX2 R5, R5 ;  /* 0x0000000500057308 */ /* 0x000e700000000800 */
[----:B------:R-:W1:Y:S01]  /*bf50*/  MUFU.EX2 R172, R172 ;  /* 0x000000ac00ac7308 */ /* 0x000e620000000800 */
[----:B------:R-:W-:Y:S01]  /*bf60*/  FADD.FTZ R220, R8, R107 ;  /* 0x0000006b08dc7221 */ /* 0x000fe20000010000 */
[----:B--2---:R-:W-:-:S06]  /*bf70*/  FADD.FTZ R192, R175, R192 ;  /* 0x000000c0afc07221 */ /* 0x004fcc0000010000 */
[----:B------:R-:W2:Y:S01]  /*bf80*/  MUFU.EX2 R164, R164 ;  /* 0x000000a400a47308 */ /* 0x000ea20000000800 */
[----:B------:R-:W-:-:S07]  /*bf90*/  FFMA.FTZ R166, R71, R77, -R166 ;  /* 0x0000004d47a67223 */ /* 0x000fce00000108a6 */
[----:B------:R-:W2:Y:S01]  /*bfa0*/  MUFU.EX2 R168, R168 ;  /* 0x000000a800a87308 */ /* 0x000ea20000000800 */
[----:B0-----:R-:W-:Y:S01]  /*bfb0*/  FADD.FTZ R220, R163, R220 ;  /* 0x000000dca3dc7221 */ /* 0x001fe20000010000 */
[----:B-1----:R-:W-:Y:S01]  /*bfc0*/  FADD.FTZ R113, R171, R192 ;  /* 0x000000c0ab717221 */ /* 0x002fe20000010000 */
[----:B------:R-:W3:Y:S04]  /*bfd0*/  LD.E R70, desc[UR36][R22.64+0x3b4] ;  /* 0x0003b42416467980 */ /* 0x000ee8000c101900 */
[----:B------:R-:W3:Y:S01]  /*bfe0*/  LD.E R75, desc[UR36][R22.64+0x298] ;  /* 0x00029824164b7980 */ /* 0x000ee2000c101900 */
[----:B------:R-:W0:Y:S03]  /*bff0*/  MUFU.EX2 R6, R6 ;  /* 0x0000000600067308 */ /* 0x000e260000000800 */
[----:B------:R-:W3:Y:S04]  /*c000*/  LD.E R67, desc[UR36][R22.64+0x29c] ;  /* 0x00029c2416437980 */ /* 0x000ee8000c101900 */
[----:B------:R-:W3:Y:S01]  /*c010*/  LD.E R69, desc[UR36][R22.64+0x2b8] ;  /* 0x0002b82416457980 */ /* 0x000ee2000c101900 */
[----:B------:R-:W1:Y:S01]  /*c020*/  MUFU.EX2 R169, R169 ;  /* 0x000000a900a97308 */ /* 0x000e620000000800 */
[----:B------:R-:W-:Y:S01]  /*c030*/  FADD.FTZ R115, R5, R220 ;  /* 0x000000dc05737221 */ /* 0x000fe20000010000 */
[----:B------:R-:W-:Y:S01]  /*c040*/  FADD.FTZ R117, R172, R113 ;  /* 0x00000071ac757221 */ /* 0x000fe20000010000 */
[----:B------:R-:W3:Y:S04]  /*c050*/  LD.E R77, desc[UR36][R22.64+0x28c] ;  /* 0x00028c24164d7980 */ /* 0x000ee8000c101900 */
[----:B------:R-:W3:Y:S01]  /*c060*/  LD.E R73, desc[UR36][R22.64+0x2a8] ;  /* 0x0002a82416497980 */ /* 0x000ee2000c101900 */
[----:B------:R-:W4:Y:S08]  /*c070*/  MUFU.EX2 R165, R165 ;  /* 0x000000a500a57308 */ /* 0x000f300000000800 */
[----:B------:R-:W4:Y:S01]  /*c080*/  MUFU.EX2 R167, R167 ;  /* 0x000000a700a77308 */ /* 0x000f220000000800 */
[----:B--2---:R-:W-:Y:S01]  /*c090*/  FADD.FTZ R119, R164, R115 ;  /* 0x00000073a4777221 */ /* 0x004fe20000010000 */
[----:B------:R-:W-:Y:S01]  /*c0a0*/  FADD.FTZ R192, R168, R117 ;  /* 0x00000075a8c07221 */ /* 0x000fe20000010000 */
[----:B------:R-:W2:Y:S04]  /*c0b0*/  LD.E R71, desc[UR36][R22.64+0x2ac] ;  /* 0x0002ac2416477980 */ /* 0x000ea8000c101900 */
[----:B------:R-:W2:Y:S01]  /*c0c0*/  LD.E R57, desc[UR36][R22.64+0x2c8] ;  /* 0x0002c82416397980 */ /* 0x000ea2000c101900 */
[----:B------:R-:W4:Y:S01]  /*c0d0*/  MUFU.EX2 R166, R166 ;  /* 0x000000a600a67308 */ /* 0x000f220000000800 */
[----:B0-----:R-:W-:Y:S01]  /*c0e0*/  FADD.FTZ R220, R6, R119 ;  /* 0x0000007706dc7221 */ /* 0x001fe20000010000 */
[----:B-1----:R-:W-:Y:S01]  /*c0f0*/  FADD.FTZ R192, R169, R192 ;  /* 0x000000c0a9c07221 */ /* 0x002fe20000010000 */
[----:B------:R-:W2:Y:S02]  /*c100*/  LD.E R61, desc[UR36][R22.64+0x2d8] ;  /* 0x0002d824163d7980 */ /* 0x000ea4000c101900 */
[----:B----4-:R-:W-:-:S02]  /*c110*/  FADD.FTZ R135, R165, R220 ;  /* 0x000000dca5877221 */ /* 0x010fc40000010000 */
[----:B------:R-:W4:Y:S01]  /*c120*/  LD.E R59, desc[UR36][R22.64+0x2dc] ;  /* 0x0002dc24163b7980 */ /* 0x000f22000c101900 */
[----:B------:R-:W-:-:S03]  /*c130*/  FADD.FTZ R133, R167, R192 ;  /* 0x000000c0a7857221 */ /* 0x000fc60000010000 */
[----:B------:R0:W-:Y:S04]  /*c140*/  ST.E desc[UR36][R22.64+0x420], R135 ;  /* 0x0004208716007985 */ /* 0x0001e8000c101924 */
[----:B------:R-:W4:Y:S01]  /*c150*/  LD.E R83, desc[UR36][R22.64+0x2ec] ;  /* 0x0002ec2416537980 */ /* 0x000f22000c101900 */
[----:B------:R-:W-:-:S03]  /*c160*/  FADD.FTZ R189, R166, R133 ;  /* 0x00000085a6bd7221 */ /* 0x000fc60000010000 */
        /* <DEDUP_REMOVED lines=12> */
[----:B0-----:R-:W4:Y:S01]  /*c230*/  LD.E R135, desc[UR36][R22.64+0x3cc] ;  /* 0x0003cc2416877980 */ /* 0x001f22000c101900 */
[----:B------:R-:W-:Y:S01]  /*c240*/  FMUL.FTZ R192, R2, R25 ;  /* 0x0000001902c07220 */ /* 0x000fe20000410000 */
[C---:B------:R-:W-:Y:S01]  /*c250*/  FMUL.FTZ R25, R3.reuse, R32 ;  /* 0x0000002003197220 */ /* 0x040fe20000410000 */
[C---:B------:R-:W-:Y:S01]  /*c260*/  FMUL.FTZ R197, R3.reuse, R28 ;  /* 0x0000001c03c57220 */ /* 0x040fe20000410000 */
[----:B------:R0:W-:Y:S01]  /*c270*/  ST.E desc[UR36][R22.64+0x424], R189 ;  /* 0x000424bd16007985 */ /* 0x0001e2000c101924 */
[C---:B---3--:R-:W-:Y:S01]  /*c280*/  FMUL.FTZ R221, R3.reuse, R44 ;  /* 0x0000002c03dd7220 */ /* 0x048fe20000410000 */
[C---:B------:R-:W-:Y:S01]  /*c290*/  FMUL.FTZ R223, R3.reuse, R40 ;  /* 0x0000002803df7220 */ /* 0x040fe20000410000 */
[C---:B------:R-:W-:Y:S01]  /*c2a0*/  FMUL.FTZ R225, R3.reuse, R48 ;  /* 0x0000003003e17220 */ /* 0x040fe20000410000 */
[----:B------:R1:W-:Y:S01]  /*c2b0*/  ST.E desc[UR36][R22.64+0x200], R25 ;  /* 0x0002001916007985 */ /* 0x0003e2000c101924 */
[----:B0-----:R-:W-:-:S03]  /*c2c0*/  FMUL.FTZ R189, R3, R36 ;  /* 0x0000002403bd7220 */ /* 0x001fc60000410000 */
[----:B------:R0:W-:Y:S01]  /*c2d0*/  ST.E desc[UR36][R22.64+0x210], R197 ;  /* 0x000210c516007985 */ /* 0x0001e2000c101924 */
[----:B-1----:R-:W-:-:S03]  /*c2e0*/  FMUL.FTZ R25, R3, R52 ;  /* 0x0000003403197220 */ /* 0x002fc60000410000 */
[----:B------:R1:W-:Y:S04]  /*c2f0*/  ST.E desc[UR36][R22.64+0x204], R189 ;  /* 0x000204bd16007985 */ /* 0x0003e8000c101924 */
[----:B------:R3:W-:Y:S04]  /*c300*/  ST.E desc[UR36][R22.64+0x214], R221 ;  /* 0x000214dd16007985 */ /* 0x0007e8000c101924 */
[----:B------:R3:W-:Y:S01]  /*c310*/  ST.E desc[UR36][R22.64+0x220], R223 ;  /* 0x000220df16007985 */ /* 0x0007e2000c101924 */
[C---:B0-----:R-:W-:Y:S01]  /*c320*/  FMUL.FTZ R197, R3.reuse, R74 ;  /* 0x0000004a03c57220 */ /* 0x041fe20000410000 */
[C---:B-1----:R-:W-:Y:S01]  /*c330*/  FMUL.FTZ R189, R3.reuse, R72 ;  /* 0x0000004803bd7220 */ /* 0x042fe20000410000 */
[C---:B---3--:R-:W-:Y:S01]  /*c340*/  FMUL.FTZ R221, R3.reuse, R64 ;  /* 0x0000004003dd7220 */ /* 0x048fe20000410000 */
[C---:B------:R-:W-:Y:S01]  /*c350*/  FMUL.FTZ R223, R3.reuse, R68 ;  /* 0x0000004403df7220 */ /* 0x040fe20000410000 */
[----:B------:R0:W-:Y:S04]  /*c360*/  ST.E desc[UR36][R22.64+0x224], R225 ;  /* 0x000224e116007985 */ /* 0x0001e8000c101924 */
[----:B------:R1:W-:Y:S04]  /*c370*/  ST.E desc[UR36][R22.64+0x240], R25 ;  /* 0x0002401916007985 */ /* 0x0003e8000c101924 */
[----:B------:R3:W-:Y:S04]  /*c380*/  ST.E desc[UR36][R22.64+0x244], R189 ;  /* 0x000244bd16007985 */ /* 0x0007e8000c101924 */
[----:B------:R3:W-:Y:S01]  /*c390*/  ST.E desc[UR36][R22.64+0x250], R197 ;  /* 0x000250c516007985 */ /* 0x0007e2000c101924 */
[----:B0-----:R-:W-:-:S03]  /*c3a0*/  FMUL.FTZ R225, R3, R78 ;  /* 0x0000004e03e17220 */ /* 0x001fc60000410000 */
[----:B------:R0:W-:Y:S01]  /*c3b0*/  ST.E desc[UR36][R22.64+0x254], R221 ;  /* 0x000254dd16007985 */ /* 0x0001e2000c101924 */
[----:B-1----:R-:W-:-:S03]  /*c3c0*/  FMUL.FTZ R25, R3, R26 ;  /* 0x0000001a03197220 */ /* 0x002fc60000410000 */
[----:B------:R1:W-:Y:S01]  /*c3d0*/  ST.E desc[UR36][R22.64+0x260], R223 ;  /* 0x000260df16007985 */ /* 0x0003e2000c101924 */
[C---:B---3--:R-:W-:Y:S01]  /*c3e0*/  FMUL.FTZ R189, R3.reuse, R82 ;  /* 0x0000005203bd7220 */ /* 0x048fe20000410000 */
[C---:B------:R-:W-:Y:S01]  /*c3f0*/  FMUL.FTZ R197, R3.reuse, R84 ;  /* 0x0000005403c57220 */ /* 0x040fe20000410000 */
[C---:B0-----:R-:W-:Y:S01]  /*c400*/  FMUL.FTZ R221, R3.reuse, R94 ;  /* 0x0000005e03dd7220 */ /* 0x041fe20000410000 */
[C---:B-1----:R-:W-:Y:S01]  /*c410*/  FMUL.FTZ R223, R3.reuse, R90 ;  /* 0x0000005a03df7220 */ /* 0x042fe20000410000 */
        /* <DEDUP_REMOVED lines=36> */
[----:B------:R0:W-:Y:S01]  /*c660*/  ST.E desc[UR36][R22.64+0x350], R225 ;  /* 0x000350e116007985 */ /* 0x0001e2000c101924 */
[C---:B------:R-:W-:Y:S01]  /*c670*/  FMUL.FTZ R24, R3.reuse, R24 ;  /* 0x0000001803187220 */ /* 0x040fe20000410000 */
[C---:B------:R-:W-:Y:S01]  /*c680*/  FMUL.FTZ R56, R3.reuse, R56 ;  /* 0x0000003803387220 */ /* 0x040fe20000410000 */
[C---:B------:R-:W-:Y:S01]  /*c690*/  FMUL.FTZ R60, R3.reuse, R60 ;  /* 0x0000003c033c7220 */ /* 0x040fe20000410000 */
        /* <DEDUP_REMOVED lines=20> */
[C---:B0-----:R-:W-:Y:S01]  /*c7e0*/  FMUL.FTZ R225, R3.reuse, R66 ;  /* 0x0000004203e17220 */ /* 0x041fe20000410000 */
[C---:B------:R-:W-:Y:S01]  /*c7f0*/  FMUL.FTZ R138, R3.reuse, R138 ;  /* 0x0000008a038a7220 */ /* 0x040fe20000410000 */
[C---:B------:R-:W-:Y:S01]  /*c800*/  FMUL.FTZ R136, R3.reuse, R136 ;  /* 0x0000008803887220 */ /* 0x040fe20000410000 */
[C---:B------:R-:W-:Y:S01]  /*c810*/  FMUL.FTZ R70, R3.reuse, R70 ;  /* 0x0000004603467220 */ /* 0x040fe20000410000 */
[C---:B-1----:R-:W-:Y:S01]  /*c820*/  FMUL.FTZ R25, R3.reuse, R62 ;  /* 0x0000003e03197220 */ /* 0x042fe20000410000 */
[C---:B---3--:R-:W-:Y:S01]  /*c830*/  FMUL.FTZ R189, R3.reuse, R46 ;  /* 0x0000002e03bd7220 */ /* 0x048fe20000410000 */
[C---:B------:R-:W-:Y:S01]  /*c840*/  FMUL.FTZ R197, R3.reuse, R58 ;  /* 0x0000003a03c57220 */ /* 0x040fe20000410000 */
[C---:B------:R-:W-:Y:S01]  /*c850*/  FMUL.FTZ R221, R3.reuse, R54 ;  /* 0x0000003603dd7220 */ /* 0x040fe20000410000 */
[C---:B------:R-:W-:Y:S01]  /*c860*/  FMUL.FTZ R50, R3.reuse, R50 ;  /* 0x0000003203327220 */ /* 0x040fe20000410000 */
[C---:B------:R-:W-:Y:S01]  /*c870*/  FMUL.FTZ R223, R3.reuse, R42 ;  /* 0x0000002a03df7220 */ /* 0x040fe20000410000 */
[----:B------:R-:W-:Y:S01]  /*c880*/  FMUL.FTZ R3, R3, R38 ;  /* 0x0000002603037220 */ /* 0x000fe20000410000 */
[C---:B------:R-:W-:Y:S01]  /*c890*/  FMUL.FTZ R47, R2.reuse, R47 ;  /* 0x0000002f022f7220 */ /* 0x040fe20000410000 */
        /* <DEDUP_REMOVED lines=20> */
[C---:B--2---:R-:W-:Y:S01]  /*c9e0*/  FMUL.FTZ R71, R2.reuse, R71 ;  /* 0x0000004702477220 */ /* 0x044fe20000410000 */
        /* <DEDUP_REMOVED lines=9> */
[C---:B----4-:R-:W-:Y:S01]  /*ca80*/  FMUL.FTZ R59, R2.reuse, R59 ;  /* 0x0000003b023b7220 */ /* 0x050fe20000410000 */
        /* <DEDUP_REMOVED lines=30> */
[----:B------:R-:W-:Y:S01]  /*cc70*/  FMUL.FTZ R135, R2, R135 ;  /* 0x0000008702877220 */ /* 0x000fe20000410000 */
[----:B------:R-:W-:Y:S04]  /*cc80*/  ST.E desc[UR36][R22.64+0x3f4], R24 ;  /* 0x0003f41816007985 */ /* 0x000fe8000c101924 */
        /* <DEDUP_REMOVED lines=22> */
[----:B------:R0:W-:Y:S04]  /*cdf0*/  ST.E desc[UR36][R22.64+0x3c0], R25 ;  /* 0x0003c01916007985 */ /* 0x0001e8000c101924 */
        /* <DEDUP_REMOVED lines=16> */
[----:B------:R3:W-:Y:S04]  /*cf00*/  ST.E desc[UR36][R22.64+0x258], R29 ;  /* 0x0002581d16007985 */ /* 0x0007e8000c101924 */
        /* <DEDUP_REMOVED lines=16> */
[----:B------:R4:W-:Y:S04]  /*d010*/  ST.E desc[UR36][R22.64+0x2dc], R59 ;  /* 0x0002dc3b16007985 */ /* 0x0009e8000c101924 */
[----:B------:R-:W-:Y:S04]  /*d020*/  ST.E desc[UR36][R22.64+0x2e8], R87 ;  /* 0x0002e85716007985 */ /* 0x000fe8000c101924 */
[----:B------:R4:W-:Y:S04]  /*d030*/  ST.E desc[UR36][R22.64+0x2ec], R83 ;  /* 0x0002ec5316007985 */ /* 0x0009e8000c101924 */
[----:B------:R4:W-:Y:S04]  /*d040*/  ST.E desc[UR36][R22.64+0x2f8], R85 ;  /* 0x0002f85516007985 */ /* 0x0009e8000c101924 */
[----:B------:R-:W-:Y:S04]  /*d050*/  ST.E desc[UR36][R22.64+0x2fc], R93 ;  /* 0x0002fc5d16007985 */ /* 0x000fe8000c101924 */
[----:B------:R-:W-:Y:S04]  /*d060*/  ST.E desc[UR36][R22.64+0x308], R91 ;  /* 0x0003085b16007985 */ /* 0x000fe8000c101924 */
[----:B------:R4:W-:Y:S04]  /*d070*/  ST.E desc[UR36][R22.64+0x30c], R89 ;  /* 0x00030c5916007985 */ /* 0x0009e8000c101924 */
[----:B------:R4:W-:Y:S04]  /*d080*/  ST.E desc[UR36][R22.64+0x318], R95 ;  /* 0x0003185f16007985 */ /* 0x0009e8000c101924 */
[----:B------:R-:W-:Y:S04]  /*d090*/  ST.E desc[UR36][R22.64+0x31c], R99 ;  /* 0x00031c6316007985 */ /* 0x000fe8000c101924 */
[----:B------:R4:W-:Y:S04]  /*d0a0*/  ST.E desc[UR36][R22.64+0x328], R97 ;  /* 0x0003286116007985 */ /* 0x0009e8000c101924 */
[----:B------:R-:W-:Y:S04]  /*d0b0*/  ST.E desc[UR36][R22.64+0x32c], R105 ;  /* 0x00032c6916007985 */ /* 0x000fe8000c101924 */
[----:B------:R-:W-:Y:S04]  /*d0c0*/  ST.E desc[UR36][R22.64+0x338], R103 ;  /* 0x0003386716007985 */ /* 0x000fe8000c101924 */
[----:B------:R4:W-:Y:S04]  /*d0d0*/  ST.E desc[UR36][R22.64+0x33c], R101 ;  /* 0x00033c6516007985 */ /* 0x0009e8000c101924 */
[----:B------:R-:W-:Y:S04]  /*d0e0*/  ST.E desc[UR36][R22.64+0x348], R111 ;  /* 0x0003486f16007985 */ /* 0x000fe8000c101924 */
[----:B------:R-:W-:Y:S04]  /*d0f0*/  ST.E desc[UR36][R22.64+0x34c], R109 ;  /* 0x00034c6d16007985 */ /* 0x000fe8000c101924 */
[----:B------:R4:W-:Y:S04]  /*d100*/  ST.E desc[UR36][R22.64+0x358], R107 ;  /* 0x0003586b16007985 */ /* 0x0009e8000c101924 */
[----:B------:R4:W-:Y:S04]  /*d110*/  ST.E desc[UR36][R22.64+0x35c], R113 ;  /* 0x00035c7116007985 */ /* 0x0009e8000c101924 */
[----:B------:R4:W-:Y:S04]  /*d120*/  ST.E desc[UR36][R22.64+0x368], R115 ;  /* 0x0003687316007985 */ /* 0x0009e8000c101924 */
[----:B------:R4:W-:Y:S04]  /*d130*/  ST.E desc[UR36][R22.64+0x36c], R117 ;  /* 0x00036c7516007985 */ /* 0x0009e8000c101924 */
[----:B------:R-:W-:Y:S04]  /*d140*/  ST.E desc[UR36][R22.64+0x378], R121 ;  /* 0x0003787916007985 */ /* 0x000fe8000c101924 */
[----:B------:R4:W-:Y:S04]  /*d150*/  ST.E desc[UR36][R22.64+0x37c], R119 ;  /* 0x00037c7716007985 */ /* 0x0009e8000c101924 */
[----:B------:R-:W-:Y:S04]  /*d160*/  ST.E desc[UR36][R22.64+0x388], R131 ;  /* 0x0003888316007985 */ /* 0x000fe8000c101924 */
[----:B------:R4:W-:Y:S04]  /*d170*/  ST.E desc[UR36][R22.64+0x38c], R123 ;  /* 0x00038c7b16007985 */ /* 0x0009e8000c101924 */
[----:B------:R-:W-:Y:S04]  /*d180*/  ST.E desc[UR36][R22.64+0x398], R129 ;  /* 0x0003988116007985 */ /* 0x000fe8000c101924 */
        /* <DEDUP_REMOVED lines=11> */
[----:B------:R4:W-:Y:S01]  /*d240*/  ST.E desc[UR36][R22.64+0x3f8], R145 ;  /* 0x0003f89116007985 */ /* 0x0009e2000c101924 */
[----:B------:R2:W-:Y:S06]  /*d250*/  BAR.SYNC.DEFER_BLOCKING R209, 0x100 ;  /* 0x000400d10000751d */ /* 0x0005ec0000010000 */
[----:B0-----:R-:W4:Y:S04]  /*d260*/  LDL R25, [R1+0x1f0] ;  /* 0x0001f00001197983 */ /* 0x001f280000100800 */
[----:B-1----:R-:W4:Y:S04]  /*d270*/  LD.E R3, desc[UR36][R22.64+0x200] ;  /* 0x0002002416037980 */ /* 0x002f28000c101900 */
[----:B--2---:R-:W2:Y:S04]  /*d280*/  LD.E R27, desc[UR36][R22.64+0x204] ;  /* 0x00020424161b7980 */ /* 0x004ea8000c101900 */
[----:B---3--:R-:W3:Y:S04]  /*d290*/  LD.E R29, desc[UR36][R22.64+0x208] ;  /* 0x00020824161d7980 */ /* 0x008ee8000c101900 */
[----:B------:R-:W3:Y:S04]  /*d2a0*/  LD.E R31, desc[UR36][R22.64+0x20c] ;  /* 0x00020c24161f7980 */ /* 0x000ee8000c101900 */
        /* <DEDUP_REMOVED lines=8> */
[----:B----4-:R-:W4:Y:S04]  /*d330*/  LD.E R49, desc[UR36][R22.64+0x230] ;  /* 0x0002302416317980 */ /* 0x010f28000c101900 */
        /* <DEDUP_REMOVED lines=115> */
[----:B------:R-:W-:Y:S04]  /*da70*/  ST.E desc[UR36][R22.64+0x200], R3 ;  /* 0x0002000316007985 */ /* 0x000fe8000c101924 */
[----:B--2---:R-:W-:Y:S04]  /*da80*/  ST.E desc[UR36][R22.64+0x204], R27 ;  /* 0x0002041b16007985 */ /* 0x004fe8000c101924 */
[----:B---3--:R-:W-:Y:S04]  /*da90*/  ST.E desc[UR36][R22.64+0x208], R29 ;  /* 0x0002081d16007985 */ /* 0x008fe8000c101924 */
        /* <DEDUP_REMOVED lines=9> */
[----:B----4-:R-:W-:Y:S04]  /*db30*/  ST.E desc[UR36][R22.64+0x230], R49 ;  /* 0x0002303116007985 */ /* 0x010fe8000c101924 */
        /* <DEDUP_REMOVED lines=58> */
[----:B------:R1:W-:Y:S04]  /*dee0*/  ST.E desc[UR36][R22.64+0x31c], R26 ;  /* 0x00031c1a16007985 */ /* 0x0003e8000c101924 */
        /* <DEDUP_REMOVED lines=56> */
[----:B0-----:R-:W4:Y:S04]  /*e270*/  LD.E.64 R2, desc[UR36][R22.64+0x88] ;  /* 0x0000882416027980 */ /* 0x001f28000c101b00 */
[----:B-1----:R-:W4:Y:S04]  /*e280*/  LDL R26, [R1+0x68] ;  /* 0x00006800011a7983 */ /* 0x002f280000100800 */
[----:B------:R-:W4:Y:S04]  /*e290*/  LD.E R24, desc[UR36][R22.64+0x200] ;  /* 0x0002002416187980 */ /* 0x000f28000c101900 */
[----:B------:R-:W4:Y:S04]  /*e2a0*/  LD.E R27, desc[UR36][R22.64+0x20c] ;  /* 0x00020c24161b7980 */ /* 0x000f28000c101900 */
[----:B--2---:R-:W2:Y:S04]  /*e2b0*/  LD.E R28, desc[UR36][R22.64+0x210] ;  /* 0x00021024161c7980 */ /* 0x004ea8000c101900 */
[----:B------:R-:W2:Y:S04]  /*e2c0*/  LD.E R29, desc[UR36][R22.64+0x214] ;  /* 0x00021424161d7980 */ /* 0x000ea8000c101900 */
[----:B---3--:R-:W2:Y:S04]  /*e2d0*/  LD.E R30, desc[UR36][R22.64+0x218] ;  /* 0x00021824161e7980 */ /* 0x008ea8000c101900 */
[----:B------:R-:W2:Y:S04]  /*e2e0*/  LD.E R31, desc[UR36][R22.64+0x21c] ;  /* 0x00021c24161f7980 */ /* 0x000ea8000c101900 */
[----:B----4-:R-:W2:Y:S04]  /*e2f0*/  LD.E R32, desc[UR36][R22.64+0x220] ;  /* 0x0002202416207980 */ /* 0x010ea8000c101900 */
[----:B------:R-:W2:Y:S04]  /*e300*/  LD.E R33, desc[UR36][R22.64+0x224] ;  /* 0x0002242416217980 */ /* 0x000ea8000c101900 */
        /* <DEDUP_REMOVED lines=64> */
[----:B------:R-:W2:Y:S01]  /*e710*/  LD.E R98, desc[UR36][R22.64+0x328] ;  /* 0x0003282416627980 */ /* 0x000ea2000c101900 */
[----:B------:R-:W-:-:S03]  /*e720*/  IMAD R2, R25, 0xc00, R2 ;  /* 0x00000c0019027824 */ /* 0x000fc600078e0202 */
[----:B------:R-:W2:Y:S01]  /*e730*/  LD.E R99, desc[UR36][R22.64+0x32c] ;  /* 0x00032c2416637980 */ /* 0x000ea2000c101900 */
[----:B------:R-:W-:-:S03]  /*e740*/  ISETP.NE.U32.AND P0, PT, R26, RZ, PT ;  /* 0x000000ff1a00720c */ /* 0x000fc60003f05070 */
        /* <DEDUP_REMOVED lines=54> */
[----:B------:R-:W-:-:S02]  /*eab0*/  R2UR UR6, R2 ;  /* 0x00000000020672ca */ /* 0x000fc400000e0000 */
[----:B------:R-:W-:Y:S02]  /*eac0*/  R2UR UR7, R3 ;  /* 0x00000000030772ca */ /* 0x000fe400000e0000 */
[----:B------:R-:W-:Y:S02]  /*ead0*/  F2FP.BF16.F32.PACK_AB R152, R19, R152 ;  /* 0x000000981398723e */ /* 0x000fe400000010ff */
[----:B------:R-:W-:Y:S02]  /*eae0*/  F2FP.BF16.F32.PACK_AB R153, R176, R153 ;  /* 0x00000099b099723e */ /* 0x000fe400000010ff */
[----:B------:R-:W-:Y:S02]  /*eaf0*/  F2FP.BF16.F32.PACK_AB R154, R20, R154 ;  /* 0x0000009a149a723e */ /* 0x000fe400000010ff */
[----:B------:R-:W-:Y:S01]  /*eb00*/  F2FP.BF16.F32.PACK_AB R155, R177, R155 ;  /* 0x0000009bb19b723e */ /* 0x000fe200000010ff */
[----:B------:R-:W-:-:S03]  /*eb10*/  VOTEU.ANY UP0, P0 ;  /* 0x00000000003f7886 */ /* 0x000fc60000000100 */
[----:B--2---:R-:W-:-:S06]  /*eb20*/  WARPGROUP.ARRIVE ;  /* 0x00000000000079c5 */ /* 0x004fcc0000000000 */
[----:B------:R-:W-:Y:S03]  /*eb30*/  HGMMA.64x256x16.F32.BF16 R24, R152, gdesc[UR4].tnspB, R24, UP0, gsb0 ;  /* 0x43e0000498187df0 */ /* 0x000fe6000b801818 */
[----:B------:R-:W-:Y:S02]  /*eb40*/  WARPGROUP.DEPBAR.LE gsb0, 0x0 ;  /* 0x00008000000079c5 */ /* 0x000fe40000010000 */
[----:B------:R-:W-:Y:S02]  /*eb50*/  VIADD R152, R2, 0x80 ;  /* 0x0000008002987836 */ /* 0x000fe40000000000 */
[----:B------:R-:W-:-:S03]  /*eb60*/  IMAD.MOV.U32 R153, RZ, RZ, R3 ;  /* 0x000000ffff997224 */ /* 0x000fc600078e0003 */
[----:B------:R-:W-:Y:S02]  /*eb70*/  R2UR UR6, R152 ;  /* 0x00000000980672ca */ /* 0x000fe400000e0000 */
[----:B------:R-:W-:Y:S02]  /*eb80*/  R2UR UR7, R153 ;  /* 0x00000000990772ca */ /* 0x000fe400000e0000 */
[----:B------:R-:W-:Y:S02]  /*eb90*/  F2FP.BF16.F32.PACK_AB R152, R21, R14 ;  /* 0x0000000e1598723e */ /* 0x000fe400000010ff */
[----:B------:R-:W-:Y:S02]  /*eba0*/  F2FP.BF16.F32.PACK_AB R153, R173, R170 ;  /* 0x000000aaad99723e */ /* 0x000fe400000010ff */
[----:B------:R-:W-:Y:S02]  /*ebb0*/  F2FP.BF16.F32.PACK_AB R154, R156, R15 ;  /* 0x0000000f9c9a723e */ /* 0x000fe400000010ff */
[----:B------:R-:W-:Y:S01]  /*ebc0*/  F2FP.BF16.F32.PACK_AB R155, R186, R178 ;  /* 0x000000b2ba9b723e */ /* 0x000fe200000010ff */
        /* <DEDUP_REMOVED lines=127> */
[----:B------:R0:W-:Y:S02]  /*f3c0*/  ST.E desc[UR36][R22.64+0x3fc], R151 ;  /* 0x0003fc9716007985 */ /* 0x0001e4000c101924 */
[----:B0-----:R-:W-:-:S06]  /*f3d0*/  WARPGROUP.ARRIVE ;  /* 0x00000000000079c5 */ /* 0x001fcc0000000000 */
[----:B------:R-:W-:Y:S01]  /*f3e0*/  HGMMA.64x256x16.F32.BF16 R24, R152, gdesc[UR4].tnspB, R24, gsb0 ;  /* 0x43e0000498187df0 */ /* 0x000fe20008001818 */
[----:B------:R-:W-:Y:S02]  /*f3f0*/  VIADD R14, R2, 0x100 ;  /* 0x00000100020e7836 */ /* 0x000fe40000000000 */
[----:B------:R-:W-:-:S03]  /*f400*/  IMAD.MOV.U32 R15, RZ, RZ, R3 ;  /* 0x000000ffff0f7224 */ /* 0x000fc600078e0003 */
[----:B------:R-:W-:Y:S02]  /*f410*/  R2UR UR6, R14 ;  /* 0x000000000e0672ca */ /* 0x000fe400000e0000 */
[----:B------:R-:W-:Y:S01]  /*f420*/  R2UR UR7, R15 ;  /* 0x000000000f0772ca */ /* 0x000fe200000e0000 */
[----:B------:R-:W-:Y:S01]  /*f430*/  STL [R1+0x68], R0 ;  /* 0x0000680001007387 */ /* 0x000fe20000100800 */
[----:B------:R-:W-:Y:S02]  /*f440*/  WARPGROUP.DEPBAR.LE gsb0, 0x0 ;  /* 0x00008000000079c5 */ /* 0x000fe40000010000 */
[----:B------:R-:W-:Y:S02]  /*f450*/  F2FP.BF16.F32.PACK_AB R152, R157, R12 ;  /* 0x0000000c9d98723e */ /* 0x000fe400000010ff */
[----:B------:R-:W-:Y:S02]  /*f460*/  F2FP.BF16.F32.PACK_AB R153, R188, R187 ;  /* 0x000000bbbc99723e */ /* 0x000fe400000010ff */
[----:B------:R-:W-:-:S02]  /*f470*/  F2FP.BF16.F32.PACK_AB R154, R158, R13 ;  /* 0x0000000d9e9a723e */ /* 0x000fc400000010ff */
        /* <DEDUP_REMOVED lines=136> */
[----:B------:R-:W-:Y:S02]  /*fd00*/  VIADD R12, R2, 0x200 ;  /* 0x00000200020c7836 */ /* 0x000fe40000000000 */
[----:B------:R-:W-:Y:S01]  /*fd10*/  IMAD.MOV.U32 R13, RZ, RZ, R3 ;  /* 0x000000ffff0d7224 */ /* 0x000fe200078e0003 */
[----:B------:R-:W-:Y:S02]  /*fd20*/  WARPGROUP.DEPBAR.LE gsb0, 0x0 ;  /* 0x00008000000079c5 */ /* 0x000fe40000010000 */
[----:B------:R-:W-:Y:S02]  /*fd30*/  F2FP.BF16.F32.PACK_AB R152, R159, R9 ;  /* 0x000000099f98723e */ /* 0x000fe400000010ff */
[----:B------:R-:W-:-:S02]  /*fd40*/  F2FP.BF16.F32.PACK_AB R153, R182, R181 ;  /* 0x000000b5b699723e */ /* 0x000fc400000010ff */
        /* <DEDUP_REMOVED lines=132> */
[----:B------:R-:W-:Y:S02]  /*10590*/  R2UR UR6, R12 ;  /* 0x000000000c0672ca */ /* 0x000fe400000e0000 */
[----:B------:R-:W-:Y:S01]  /*105a0*/  R2UR UR7, R13 ;  /* 0x000000000d0772ca */ /* 0x000fe200000e0000 */
[----:B------:R-:W-:Y:S01]  /*105b0*/  STL [R1+0x68], R0 ;  /* 0x0000680001007387 */ /* 0x000fe20000100800 */
[----:B------:R-:W-:Y:S01]  /*105c0*/  VIADD R2, R2, 0x280 ;  /* 0x0000028002027836 */ /* 0x000fe20000000000 */
        /* <DEDUP_REMOVED lines=273> */
[----:B------:R-:W-:Y:S02]  /*116e0*/  STL [R1+0x68], R0 ;  /* 0x0000680001007387 */ /* 0x000fe40000100800 */
[----:B------:R-:W-:Y:S02]  /*116f0*/  WARPGROUP.DEPBAR.LE gsb0, 0x0 ;  /* 0x00008000000079c5 */ /* 0x000fe40000010000 */
        /* <DEDUP_REMOVED lines=128> */
[----:B------:R0:W-:Y:S04]  /*11f00*/  STL [R1+0x68], R0 ;  /* 0x0000680001007387 */ /* 0x0001e80000100800 */
[----:B------:R-:W2:Y:S04]  /*11f10*/  LD.E R3, desc[UR36][R22.64+0x200] ;  /* 0x0002002416037980 */ /* 0x000ea8000c101900 */
[----:B------:R-:W3:Y:S04]  /*11f20*/  LD.E R5, desc[UR36][R22.64+0x204] ;  /* 0x0002042416057980 */ /* 0x000ee8000c101900 */
[----:B0-----:R-:W4:Y:S04]  /*11f30*/  LD.E R0, desc[UR36][R22.64+0x374] ;  /* 0x0003742416007980 */ /* 0x001f28000c101900 */
        /* <DEDUP_REMOVED lines=125> */
[----:B----4-:R0:W-:Y:S04]  /*12710*/  ST.E desc[UR36][R22.64+0x374], R0 ;  /* 0x0003740016007985 */ /* 0x0101e8000c101924 */
[----:B0-----:R-:W4:Y:S04]  /*12720*/  LD.E R0, desc[UR36][R22.64+0x28] ;  /* 0x0000282416007980 */ /* 0x001f28000c101900 */
[----:B--2---:R-:W-:Y:S04]  /*12730*/  ST.E desc[UR36][R22.64+0x200], R3 ;  /* 0x0002000316007985 */ /* 0x004fe8000c101924 */
[----:B---3--:R0:W-:Y:S04]  /*12740*/  ST.E desc[UR36][R22.64+0x204], R5 ;  /* 0x0002040516007985 */ /* 0x0081e8000c101924 */
        /* <DEDUP_REMOVED lines=125> */
[----:B0-----:R1:W5:Y:S01]  /*12f20*/  LDL R5, [R1+0x1f0] ;  /* 0x0001f00001057983 */ /* 0x0013620000100800 */
[----:B----4-:R-:W-:-:S04]  /*12f30*/  LOP3.LUT R0, R0, 0x1, RZ, 0xfc, !PT ;  /* 0x0000000100007812 */ /* 0x010fc800078efcff */
[----:B------:R-:W-:Y:S01]  /*12f40*/  ISETP.NE.AND P0, PT, R0, 0x3, PT ;  /* 0x000000030000780c */ /* 0x000fe20003f05270 */
[----:B------:R-:W-:-:S12]  /*12f50*/  BSSY B0, `(.L_x_2223) ;  /* 0x0000003000007945 */ /* 0x000fd80003800000 */
[----:B-1----:R-:W-:Y:S05]  /*12f60*/  @!P0 BRA `(.L_x_2224) ;  /* 0x0000000000048947 */ /* 0x002fea0003800000 */
[----:B------:R-:W-:Y:S01]  /*12f70*/  BPT.TRAP 0x1 ;  /* 0x000000040000795c */ /* 0x000fe20000300000 */
.L_x_2224:
[----:B------:R-:W-:Y:S05]  /*12f80*/  BSYNC B0 ;  /* 0x0000000000007941 */ /* 0x000fea0003800000 */
.L_x_2223:
[----:B------:R-:W2:Y:S04]  /*12f90*/  LD.E.64 R2, desc[UR36][R22.64+0x48] ;  /* 0x0000482416027980 */ /* 0x000ea8000c101b00 */
[----:B------:R-:W3:Y:S01]  /*12fa0*/  LD.E R0, desc[UR36][R22.64+0x34] ;  /* 0x0000342416007980 */ /* 0x000ee2000c101900 */
[C---:B------:R-:W-:Y:S01]  /*12fb0*/  ISETP.GT.AND P0, PT, R11.reuse, R4, PT ;  /* 0x000000040b00720c */ /* 0x040fe20003f04270 */
[----:B------:R-:W-:Y:S01]  /*12fc0*/  VIADD R11, R11, 0xffffffff ;  /* 0xffffffff0b0b7836 */ /* 0x000fe20000000000 */
[----:B--2---:R-:W-:-:S05]  /*12fd0*/  MOV R2, R2 ;  /* 0x0000000200027202 */ /* 0x004fca0000000f00 */
[----:B-----5:R-:W-:-:S05]  /*12fe0*/  IMAD R5, R5, 0x8, R2 ;  /* 0x0000000805057824 */ /* 0x020fca00078e0202 */
[----:B---3--:R-:W-:-:S04]  /*12ff0*/  PRMT R0, R0, 0x654, R5 ;  /* 0x0000065400007816 */ /* 0x008fc80000000005 */
[----:B------:R0:W-:Y:S01]  /*13000*/  SYNCS.ARRIVE.TRANS64.RED.A1T0 RZ, [R0+URZ], RZ ;  /* 0x000000ff00ff79a7 */ /* 0x0001e2000810043f */
[----:B------:R-:W-:Y:S05]  /*13010*/  @P0 BRA `(.L_x_2225) ;  /* 0xffffff6400f80947 */ /* 0x000fea000383ffff */
.L_x_2206:
[----:B------:R-:W-:-:S13]  /*13020*/  ISETP.GE.AND P0, PT, R11, UR40, PT ;  /* 0x000000280b007c0c */ /* 0x000fda000bf06270 */
[----:B------:R-:W-:Y:S05]  /*13030*/  @!P0 BRA `(.L_x_2226) ;  /* 0x000000ac00208947 */ /* 0x000fea0003800000 */
[----:B------:R-:W-:-:S05]  /*13040*/  IADD3 R20, P0, R16, 0x28, RZ ;  /* 0x0000002810147810 */ /* 0x000fca0007f1e0ff */
[----:B------:R-:W-:-:S08]  /*13050*/  IMAD.X R21, RZ, RZ, R17, P0 ;  /* 0x000000ffff157224 */ /* 0x000fd000000e0611 */
.L_x_2259:
[----:B------:R-:W2:Y:S04]  /*13060*/  LDL R2, [R1+0x1f0] ;  /* 0x0001f00001027983 */ /* 0x000ea80000100800 */
[----:B0-----:R-:W3:Y:S04]  /*13070*/  LDL R0, [R1+0x1f8] ;  /* 0x0001f80001007983 */ /* 0x001ee80000100800 */
[----:B-1----:R-:W4:Y:S01]  /*13080*/  LDL R3, [R1] ;  /* 0x0000000001037983 */ /* 0x002f220000100800 */
        /* <DEDUP_REMOVED lines=17> */
.L_x_2228:
[----:B------:R-:W-:Y:S05]  /*131a0*/  BSYNC B0 ;  /* 0x0000000000007941 */ /* 0x000fea0003800000 */
.L_x_2227:
[----:B------:R-:W2:Y:S01]  /*131b0*/  LDL.64 R6, [R1+0x18] ;  /* 0x0000180001067983 */ /* 0x000ea20000100a00 */
[----:B-----5:R-:W-:Y:S02]  /*131c0*/  SHF.L.U32 R5, R4, 0x1f, RZ ;  /* 0x0000001f04057819 */ /* 0x020fe400000006ff */
[----:B--2---:R-:W-:-:S05]  /*131d0*/  MOV R3, R6 ;  /* 0x0000000600037202 */ /* 0x004fca0000000f00 */
[----:B------:R-:W-:-:S04]  /*131e0*/  IMAD R2, R2, 0x8, R3 ;  /* 0x0000000802027824 */ /* 0x000fc800078e0203 */
[----:B------:R1:W2:Y:S01]  /*131f0*/  SYNCS.PHASECHK.TRANS64.TRYWAIT P0, [R2+URZ], R5 ;  /* 0x00000005020075a7 */ /* 0x0002a2000800017f */
[----:B------:R1:W5:Y:S01]  /*13200*/  LDL.64 R6, [R1+0x1f0] ;  /* 0x0001f00001067983 */ /* 0x0003620000100a00 */
[----:B------:R-:W-:Y:S04]  /*13210*/  BSSY B0, `(.L_x_2229) ;  /* 0x0000003000007945 */ /* 0x000fe80003800000 */
[----:B------:R-:W-:Y:S05]  /*13220*/  @!P1 BRA `(.L_x_2230) ;  /* 0x0000000000049947 */ /* 0x000fea0003800000 */
[----:B------:R-:W-:Y:S01]  /*13230*/  BPT.TRAP 0x1 ;  /* 0x000000040000795c */ /* 0x000fe20000300000 */
.L_x_2230:
[----:B------:R-:W-:Y:S05]  /*13240*/  BSYNC B0 ;  /* 0x0000000000007941 */ /* 0x000fea0003800000 */
.L_x_2229:
[----:B------:R-:W-:Y:S04]  /*13250*/  BSSY B0, `(.L_x_2231) ;  /* 0x0000006000007945 */ /* 0x000fe80003800000 */
[----:B--2---:R-:W-:Y:S05]  /*13260*/  @P0 BRA `(.L_x_2232) ;  /* 0x0000000000100947 */ /* 0x004fea0003800000 */
[----:B-----5:R-:W-:Y:S01]  /*13270*/  IMAD R6, R6, 0x8, R3 ;  /* 0x0000000806067824 */ /* 0x020fe200078e0203 */
[----:B------:R-:W-:-:S04]  /*13280*/  SHF.L.U32 R7, R7, 0x1f, RZ ;  /* 0x0000001f07077819 */ /* 0x000fc800000006ff */
[----:B------:R-:W2:Y:S02]  /*13290*/  SYNCS.PHASECHK.TRANS64.TRYWAIT P0, [R6+URZ], R7 ;  /* 0x00000007060075a7 */ /* 0x000ea4000800017f */
[----:B--2---:R-:W-:Y:S05]  /*132a0*/  @!P0 BRA `(.L_x_2233) ;  /* 0x0000013800148947 */ /* 0x004fea0003800000 */
.L_x_2232:
[----:B------:R-:W-:Y:S05]  /*132b0*/  BSYNC B0 ;  /* 0x0000000000007941 */ /* 0x000fea0003800000 */
.L_x_2231:
[----:B--2--5:R-:W2:Y:S04]  /*132c0*/  LDL R7, [R1+0x1f0] ;  /* 0x0001f00001077983 */ /* 0x024ea80000100800 */
[----:B-1----:R-:W2:Y:S01]  /*132d0*/  LDL.64 R2, [R1+0x80] ;  /* 0x0000800001027983 */ /* 0x002ea20000100a00 */
[----:B------:R-:W-:Y:S05]  /*132e0*/  WARPSYNC.ALL ;  /* 0x0000000000007948 */ /* 0x000fea0003800000 */
[----:B------:R-:W3:Y:S04]  /*132f0*/  LDL.64 R14, [R1+0x78] ;  /* 0x00007800010e7983 */ /* 0x000ee80000100a00 */
[----:B0-----:R-:W4:Y:S04]  /*13300*/  LDL.64 R4, [R1+0x78] ;  /* 0x0000780001047983 */ /* 0x001f280000100a00 */
[----:B------:R-:W4:Y:S01]  /*13310*/  LDL.64 R8, [R1+0x78] ;  /* 0x0000780001087983 */ /* 0x000f220000100a00 */
[----:B--2---:R-:W-:Y:S01]  /*13320*/  IMAD R2, R7, 0x300, R2 ;  /* 0x0000030007027824 */ /* 0x004fe200078e0202 */
[----:B------:R-:W-:-:S02]  /*13330*/  R2UR UR7, R3 ;  /* 0x00000000030772ca */ /* 0x000fc400000e0000 */
[----:B------:R-:W2:Y:S01]  /*13340*/  LDL.64 R12, [R1+0x78] ;  /* 0x00007800010c7983 */ /* 0x000ea20000100a00 */
[----:B------:R-:W-:Y:S01]  /*13350*/  WARPGROUP.ARRIVE ;  /* 0x00000000000079c5 */ /* 0x000fe20000000000 */
[C---:B------:R-:W-:Y:S01]  /*13360*/  R2UR UR6, R2.reuse ;  /* 0x00000000020672ca */ /* 0x040fe200000e0000 */
[----:B------:R-:W-:Y:S01]  /*13370*/  IMAD.MOV.U32 R0, RZ, RZ, 0x1 ;  /* 0x00000001ff007424 */ /* 0x000fe200078e00ff */
[----:B------:R0:W-:Y:S04]  /*13380*/  STL [R1+0x60], RZ ;  /* 0x000060ff01007387 */ /* 0x0001e80000100800 */
[----:B------:R0:W-:Y:S04]  /*13390*/  STL [R1+0x60], R0 ;  /* 0x0000600001007387 */ /* 0x0001e80000100800 */
[----:B------:R0:W-:Y:S04]  /*133a0*/  STL [R1+0x60], R0 ;  /* 0x0000600001007387 */ /* 0x0001e80000100800 */
[----:B------:R0:W-:Y:S04]  /*133b0*/  STL [R1+0x60], R0 ;  /* 0x0000600001007387 */ /* 0x0001e80000100800 */
[----:B------:R0:W-:Y:S01]  /*133c0*/  STL [R1+0x60], R0 ;  /* 0x0000600001007387 */ /* 0x0001e20000100800 */
[----:B------:R-:W-:-:S02]  /*133d0*/  VIADD R6, R2, 0x2 ;  /* 0x0000000202067836 */ /* 0x000fc40000000000 */
[----:B------:R-:W-:Y:S01]  /*133e0*/  IMAD.MOV.U32 R7, RZ, RZ, R3 ;  /* 0x000000ffff077224 */ /* 0x000fe200078e0003 */
[----:B---3--:R-:W-:Y:S02]  /*133f0*/  R2UR UR4, R14 ;  /* 0x000000000e0472ca */ /* 0x008fe400000e0000 */
[----:B------:R-:W-:Y:S01]  /*13400*/  R2UR UR5, R15 ;  /* 0x000000000f0572ca */ /* 0x000fe200000e0000 */
[----:B----4-:R-:W-:Y:S01]  /*13410*/  VIADD R4, R4, 0x2 ;  /* 0x0000000204047836 */ /* 0x010fe20000000000 */
[----:B------:R0:W5:Y:S11]  /*13420*/  LDL.64 R14, [R1+0x1f0] ;  /* 0x0001f000010e7983 */ /* 0x0001760000100a00 */
[----:B------:R-:W-:Y:S01]  /*13430*/  HGMMA.64x96x16.F32.BF16 R24, gdesc[UR4], RZ, !UPT, gsb0 ;  /* 0x01600000041879f0 */ /* 0x000fe2000c0018ff */
[----:B------:R-:W-:-:S02]  /*13440*/  R2UR UR6, R6 ;  /* 0x00000000060672ca */ /* 0x000fc400000e0000 */
[----:B------:R-:W-:Y:S02]  /*13450*/  R2UR UR7, R7 ;  /* 0x00000000070772ca */ /* 0x000fe400000e0000 */
[----:B------:R-:W-:Y:S02]  /*13460*/  R2UR UR4, R4 ;  /* 0x00000000040472ca */ /* 0x000fe400000e0000 */
        /* <DEDUP_REMOVED lines=30> */
.L_x_2235:
[----:B------:R-:W-:Y:S05]  /*13650*/  BSYNC B0 ;  /* 0x0000000000007941 */ /* 0x000fea0003800000 */
.L_x_2234:
        /* <DEDUP_REMOVED lines=11> */
.L_x_2237:
[----:B------:R-:W-:Y:S05]  /*13710*/  BSYNC B0 ;  /* 0x0000000000007941 */ /* 0x000fea0003800000 */
.L_x_2236:
[----:B------:R-:W-:Y:S04]  /*13720*/  BSSY B0, `(.L_x_2238) ;  /* 0x0000007000007945 */ /* 0x000fe80003800000 */
[----:B------:R-:W-:Y:S05]  /*13730*/  @P0 BRA `(.L_x_2239) ;  /* 0x0000000000140947 */ /* 0x000fea0003800000 */
[----:B------:R-:W2:Y:S02]  /*13740*/  LD.E.64 R20, desc[UR36][R20.64+0x18] ;  /* 0x0000182414147980 */ /* 0x000ea4000c101b00 */
[----:B--2---:R-:W-:-:S05]  /*13750*/  MOV R3, R20 ;  /* 0x0000001400037202 */ /* 0x004fca0000000f00 */
[----:B------:R-:W-:-:S04]  /*13760*/  IMAD R14, R14, 0x8, R3 ;  /* 0x000000080e0e7824 */ /* 0x000fc800078e0203 */
[----:B------:R-:W0:Y:S02]  /*13770*/  SYNCS.PHASECHK.TRANS64.TRYWAIT P0, [R14+URZ], R15 ;  /* 0x0000000f0e0075a7 */ /* 0x000e24000800017f */
[----:B0-----:R-:W-:Y:S05]  /*13780*/  @!P0 BRA `(.L_x_2240) ;  /* 0x0000013000f08947 */ /* 0x001fea0003800000 */
.L_x_2239:
[----:B------:R-:W-:Y:S05]  /*13790*/  BSYNC B0 ;  /* 0x0000000000007941 */ /* 0x000fea0003800000 */
.L_x_2238:
[----:B------:R-:W2:Y:S04]  /*137a0*/  LDL R7, [R1+0x1f0] ;  /* 0x0001f00001077983 */ /* 0x000ea80000100800 */
[----:B------:R-:W2:Y:S04]  /*137b0*/  LDL.64 R2, [R1+0xf8] ;  /* 0x0000f80001027983 */ /* 0x000ea80000100a00 */
[----:B------:R-:W3:Y:S04]  /*137c0*/  LDL R6, [R1+0x70] ;  /* 0x0000700001067983 */ /* 0x000ee80000100800 */
[----:B------:R-:W4:Y:S04]  /*137d0*/  LDL.64 R4, [R1+0xf0] ;  /* 0x0000f00001047983 */ /* 0x000f280000100a00 */
[----:B------:R-:W4:Y:S04]  /*137e0*/  LDL.64 R8, [R1+0xf0] ;  /* 0x0000f00001087983 */ /* 0x000f280000100a00 */
[----:B------:R-:W4:Y:S04]  /*137f0*/  LDL.64 R12, [R1+0xf0] ;  /* 0x0000f000010c7983 */ /* 0x000f280000100a00 */
[----:B0-----:R-:W4:Y:S01]  /*13800*/  LDL.64 R14, [R1+0xf0] ;  /* 0x0000f000010e7983 */ /* 0x001f220000100a00 */
        /* <DEDUP_REMOVED lines=197> */
.L_x_2242:
[----:B------:R-:W-:Y:S05]  /*14460*/  BSYNC B0 ;  /* 0x0000000000007941 */ /* 0x000fea0003800000 */
.L_x_2241:
[----:B------:R-:W2:Y:S02]  /*14470*/  LDL.64 R2, [R1+0x20] ;  /* 0x0000200001027983 */ /* 0x000ea40000100a00 */
[----:B--2---:R-:W-:-:S05]  /*14480*/  MOV R3, R2 ;  /* 0x0000000200037202 */ /* 0x004fca0000000f00 */
[----:B-----5:R-:W-:-:S05]  /*14490*/  IMAD R6, R6, 0x8, R3 ;  /* 0x0000000806067824 */ /* 0x020fca00078e0203 */
[----:B------:R-:W-:-:S04]  /*144a0*/  PRMT R6, R19, 0x654, R6 ;  /* 0x0000065413067816 */ /* 0x000fc80000000006 */
[----:B------:R0:W-:Y:S01]  /*144b0*/  SYNCS.ARRIVE.TRANS64.RED.A1T0 RZ, [R6+URZ], RZ ;  /* 0x000000ff06ff79a7 */ /* 0x0001e2000810043f */
[----:B------:R-:W2:Y:S04]  /*144c0*/  LDL R4, [R198+0x24] ;  /* 0x00002400c6047983 */ /* 0x000ea80000100800 */
[----:B------:R-:W3:Y:S01]  /*144d0*/  LDL R2, [R198] ;  /* 0x00000000c6027983 */ /* 0x000ee20000100800 */
[----:B------:R-:W-:Y:S02]  /*144e0*/  ULDC UR4, c[0x0][0x20] ;  /* 0x0000080000047ab9 */ /* 0x000fe40000000800 */
[----:B------:R-:W-:Y:S01]  /*144f0*/  VIADD R3, R185, -UR4 ;  /* 0x80000004b9037c36 */ /* 0x000fe20008000000 */
[----:B------:R-:W4:Y:S04]  /*14500*/  LDL R74, [R198+0x18] ;  /* 0x00001800c64a7983 */ /* 0x000f280000100800 */
[----:B------:R-:W4:Y:S04]  /*14510*/  LDL R20, [R198+0x8] ;  /* 0x00000800c6147983 */ /* 0x000f280000100800 */
[----:B------:R-:W4:Y:S04]  /*14520*/  LDL R3, [R3] ;  /* 0x0000000003037983 */ /* 0x000f280000100800 */
        /* <DEDUP_REMOVED lines=8> */
[----:B------:R-:W-:-:S04]  /*145b0*/  LEA.HI R4, R5, R2, RZ, 0x7 ;  /* 0x0000000205047211 */ /* 0x000fc800078f38ff */
[----:B------:R-:W-:-:S05]  /*145c0*/  LOP3.LUT R7, R4, 0xffffff80, RZ, 0xc0, !PT ;  /* 0xffffff8004077812 */ /* 0x000fca00078ec0ff */
[----:B------:R-:W-:-:S05]  /*145d0*/  IMAD.IADD R7, R2, 0x1, -R7 ;  /* 0x0000000102077824 */ /* 0x000fca00078e0a07 */
[----:B0-----:R-:W-:Y:S02]  /*145e0*/  SHF.R.S32.HI R6, RZ, 0x1f, R7 ;  /* 0x0000001fff067819 */ /* 0x001fe40000011407 */
[----:B------:R-:W-:Y:S02]  /*145f0*/  LEA.HI R12, R5, R2, RZ, 0x2 ;  /* 0x00000002050c7211 */ /* 0x000fe400078f10ff */
[----:B------:R-:W-:Y:S02]  /*14600*/  LEA.HI R8, R6, R7, RZ, 0x2 ;  /* 0x0000000706087211 */ /* 0x000fe400078f10ff */
[----:B------:R-:W-:Y:S02]  /*14610*/  LOP3.LUT R13, R12, 0xfffffffc, RZ, 0xc0, !PT ;  /* 0xfffffffc0c0d7812 */ /* 0x000fe400078ec0ff */
[--C-:B------:R-:W-:Y:S02]  /*14620*/  SHF.R.S32.HI R9, RZ, 0x2, R8.reuse ;  /* 0x00000002ff097819 */ /* 0x100fe40000011408 */
[----:B------:R-:W-:-:S02]  /*14630*/  SHF.R.S32.HI R10, RZ, 0x1f, R8 ;  /* 0x0000001fff0a7819 */ /* 0x000fc40000011408 */
[----:B------:R-:W-:Y:S02]  /*14640*/  SHF.R.S32.HI R5, RZ, 0x7, R4 ;  /* 0x00000007ff057819 */ /* 0x000fe40000011404 */
[----:B------:R-:W-:Y:S02]  /*14650*/  LEA.HI R10, R10, R9, RZ, 0x3 ;  /* 0x000000090a0a7211 */ /* 0x000fe400078f18ff */
[----:B------:R-:W-:Y:S01]  /*14660*/  LEA.HI R6, R6, R7, RZ, 0x5 ;  /* 0x0000000706067211 */ /* 0x000fe200078f28ff */
[----:B------:R-:W-:Y:S01]  /*14670*/  IMAD.IADD R13, R2, 0x1, -R13 ;  /* 0x00000001020d7824 */ /* 0x000fe200078e0a0d */
[----:B------:R-:W-:Y:S02]  /*14680*/  LOP3.LUT R10, R10, 0xfffffff8, RZ, 0xc0, !PT ;  /* 0xfffffff80a0a7812 */ /* 0x000fe400078ec0ff */
[----:B------:R-:W-:Y:S02]  /*14690*/  LEA.HI R4, R4, R5, RZ, 0x1 ;  /* 0x0000000504047211 */ /* 0x000fe400078f08ff */
[----:B------:R-:W-:Y:S01]  /*146a0*/  SHF.R.S32.HI R6, RZ, 0x5, R6 ;  /* 0x00000005ff067819 */ /* 0x000fe20000011406 */
[----:B------:R-:W-:Y:S01]  /*146b0*/  IMAD.IADD R10, R9, 0x1, -R10 ;  /* 0x00000001090a7824 */ /* 0x000fe200078e0a0a */
[----:B------:R-:W-:-:S02]  /*146c0*/  LOP3.LUT R4, R4, 0x3fffffe, RZ, 0xc0, !PT ;  /* 0x03fffffe04047812 */ /* 0x000fc400078ec0ff */
[----:B------:R-:W-:Y:S01]  /*146d0*/  LEA.HI R2, R13, R13, RZ, 0x1 ;  /* 0x0000000d0d027211 */ /* 0x000fe200078f08ff */
[----:B----4-:R-:W-:Y:S02]  /*146e0*/  IMAD R3, R3, 0x8, R6 ;  /* 0x0000000803037824 */ /* 0x010fe400078e0206 */
[----:B------:R-:W-:Y:S01]  /*146f0*/  IMAD.IADD R4, R5, 0x1, -R4 ;  /* 0x0000000105047824 */ /* 0x000fe200078e0a04 */
[----:B------:R-:W-:Y:S01]  /*14700*/  LOP3.LUT R2, R2, 0x1ffffffe, RZ, 0xc0, !PT ;  /* 0x1ffffffe02027812 */ /* 0x000fe200078ec0ff */
[----:B------:R-:W-:-:S04]  /*14710*/  IMAD.U32 R3, R3, 0x10, R10 ;  /* 0x0000001003037824 */ /* 0x000fc800078e000a */
[----:B------:R-:W-:Y:S02]  /*14720*/  IMAD.IADD R2, R13, 0x1, -R2 ;  /* 0x000000010d027824 */ /* 0x000fe400078e0a02 */
[----:B------:R-:W-:-:S04]  /*14730*/  IMAD R3, R4, 0x40, R3 ;  /* 0x0000004004037824 */ /* 0x000fc800078e0203 */
[----:B------:R-:W-:Y:S01]  /*14740*/  IMAD R2, R2, 0x8, R3 ;  /* 0x0000000802027824 */ /* 0x000fe200078e0203 */
[----:B------:R-:W-:Y:S01]  /*14750*/  LOP3.LUT R8, R8, 0x7ffffffc, RZ, 0xc0, !PT ;  /* 0x7ffffffc08087812 */ /* 0x000fe200078ec0ff */
[----:B------:R-:W-:Y:S01]  /*14760*/  IMAD.MOV.U32 R4, RZ, RZ, -0x60 ;  /* 0xffffffa0ff047424 */ /* 0x000fe200078e00ff */
[----:B------:R-:W-:-:S03]  /*14770*/  ISETP.GE.AND P1, PT, R74, 0x1, PT ;  /* 0x000000014a00780c */ /* 0x000fc60003f26270 */
[----:B------:R-:W-:Y:S02]  /*14780*/  IMAD.IADD R8, R7, 0x1, -R8 ;  /* 0x0000000107087824 */ /* 0x000fe400078e0a08 */
[----:B------:R-:W-:-:S04]  /*14790*/  IMAD R3, R11, R4, 0x1 ;  /* 0x000000010b037424 */ /* 0x000fc800078e0204 */
[----:B------:R-:W-:Y:S01]  /*147a0*/  IMAD R3, R8, -0x2, R3 ;  /* 0xfffffffe08037824 */ /* 0x000fe200078e0203 */
[----:B------:R-:W-:-:S04]  /*147b0*/  LOP3.LUT R21, RZ, R21, RZ, 0x33, !PT ;  /* 0x00000015ff157212 */ /* 0x000fc800078e33ff */
[----:B------:R-:W-:Y:S01]  /*147c0*/  IADD3 R4, -R75, R3, R20 ;  /* 0x000000034b047210 */ /* 0x000fe20007ffe114 */
[----:B------:R-:W-:Y:S01]  /*147d0*/  BSSY B0, `(.L_x_2243) ;  /* 0x0000024000007945 */ /* 0x000fe20003800000 */
[----:B------:R-:W-:-:S03]  /*147e0*/  VIADD R12, R3, 0xffffffff ;  /* 0xffffffff030c7836 */ /* 0x000fc60000000000 */
[C---:B------:R-:W-:Y:S02]  /*147f0*/  IMAD.IADD R7, R4.reuse, 0x1, R19 ;  /* 0x0000000104077824 */ /* 0x040fe400078e0213 */
[----:B------:R-:W-:Y:S02]  /*14800*/  IMAD.IADD R10, R4, 0x1, R21 ;  /* 0x00000001040a7824 */ /* 0x000fe400078e0215 */
[----:B------:R-:W-:Y:S02]  /*14810*/  IMAD R72, R11, -0x60, R72 ;  /* 0xffffffa00b487824 */ /* 0x000fe400078e0248 */
[----:B--2---:R-:W-:-:S05]  /*14820*/  @P0 IMAD.HI.U32 R15, R2, R15, RZ ;  /* 0x0000000f020f0227 */ /* 0x004fca00078e00ff */
[----:B------:R-:W-:-:S05]  /*14830*/  @P0 SHF.R.U32.HI R2, RZ, R14, R15 ;  /* 0x0000000eff020219 */ /* 0x000fca000001160f */
[----:B------:R-:W0:Y:S02]  /*14840*/  SHFL.IDX PT, R5, R2, RZ, 0x1c1f ;  /* 0x001c1fff02057589 */ /* 0x000e2400000e0000 */
[--C-:B0-----:R-:W-:Y:S02]  /*14850*/  IMAD.IADD R3, R7, 0x1, R5.reuse ;  /* 0x0000000107037824 */ /* 0x101fe400078e0205 */
        /* <DEDUP_REMOVED lines=14> */
.L_x_2248:
[----:B------:R-:W-:Y:S05]  /*14940*/  BSYNC B2 ;  /* 0x0000000000027941 */ /* 0x000fea0003800000 */
.L_x_2247:
[----:B------:R-:W-:Y:S01]  /*14950*/  LOP3.LUT R5, RZ, R5, RZ, 0x33, !PT ;  /* 0x00000005ff057212 */ /* 0x000fe200078e33ff */
[----:B------:R-:W-:Y:S06]  /*14960*/  BRA `(.L_x_2249) ;  /* 0x0000000000187947 */ /* 0x000fec0003800000 */
.L_x_2246:
[----:B------:R-:W-:-:S13]  /*14970*/  ISETP.NE.AND P0, PT, R74, 0x1, PT ;  /* 0x000000014a00780c */ /* 0x000fda0003f05270 */
[----:B------:R-:W-:Y:S05]  /*14980*/  @!P0 BRA `(.L_x_2249) ;  /* 0x0000000000108947 */ /* 0x000fea0003800000 */
[----:B------:R-:W2:Y:S04]  /*14990*/  LDL R6, [R198+0x1c] ;  /* 0x00001c00c6067983 */ /* 0x000ea80000100800 */
[----:B------:R-:W3:Y:S01]  /*149a0*/  LDL R8, [R198+0x20] ;  /* 0x00002000c6087983 */ /* 0x000ee20000100800 */
[----:B--2---:R-:W-:-:S05]  /*149b0*/  IMAD.HI.U32 R5, R5, R6, RZ ;  /* 0x0000000605057227 */ /* 0x004fca00078e00ff */
[----:B---3--:R-:W-:-:S07]  /*149c0*/  SHF.R.U32.HI R5, RZ, R8, R5 ;  /* 0x00000008ff057219 */ /* 0x008fce0000011605 */
.L_x_2249:
[----:B------:R-:W-:Y:S05]  /*149d0*/  BSYNC B1 ;  /* 0x0000000000017941 */ /* 0x000fea0003800000 */
.L_x_2245:
[----:B------:R-:W-:-:S05]  /*149e0*/  IMAD R5, R74, R5, R12 ;  /* 0x000000054a057224 */ /* 0x000fca00078e020c */
[----:B------:R-:W-:Y:S02]  /*149f0*/  VIMNMX R4, R4, R5, !PT ;  /* 0x0000000504047248 */ /* 0x000fe40007fe0100 */
[----:B------:R-:W-:-:S07]  /*14a00*/  VIADDMNMX R3, R5, R74, R3, PT ;  /* 0x0000004a05037246 */ /* 0x000fce0003800103 */
.L_x_2244:
[----:B------:R-:W-:Y:S05]  /*14a10*/  BSYNC B0 ;  /* 0x0000000000007941 */ /* 0x000fea0003800000 */
.L_x_2243:
        /* <DEDUP_REMOVED lines=8> */
[----:B------:R-:W-:Y:S02]  /*14aa0*/  ISETP.LT.OR P3, PT, R3, 0x2, P3 ;  /* 0x000000020300780c */ /* 0x000fe40001f61670 */
[----:B------:R-:W-:Y:S02]  /*14ab0*/  FSEL R21, R28, -INF , !P2 ;  /* 0xff8000001c157808 */ /* 0x000fe40005000000 */
[----:B------:R-:W-:Y:S02]  /*14ac0*/  ISETP.GT.AND P2, PT, R4, 0x10, !P4 ;  /* 0x000000100400780c */ /* 0x000fe40006744270 */
[----:B------:R-:W-:Y:S02]  /*14ad0*/  ISETP.GE.AND P5, PT, R72, 0xa, PT ;  /* 0x0000000a4800780c */ /* 0x000fe40003fa6270 */
[----:B------:R-:W-:Y:S02]  /*14ae0*/  FSEL R73, R25, -INF , !P3 ;  /* 0xff80000019497808 */ /* 0x000fe40005800000 */
[----:B------:R-:W-:-:S02]  /*14af0*/  P2R R25, PR, RZ, 0x10 ;  /* 0x00000010ff197803 */ /* 0x000fc40000000000 */
[----:B------:R-:W-:Y:S01]  /*14b00*/  ISETP.LT.OR P2, PT, R3, 0x11, P2 ;  /* 0x000000110300780c */ /* 0x000fe20001741670 */
[--C-:B0-----:R-:W-:Y:S01]  /*14b10*/  IMAD.IADD R5, R7, 0x1, R2.reuse ;  /* 0x0000000107057824 */ /* 0x101fe200078e0202 */
[----:B------:R-:W-:Y:S01]  /*14b20*/  ISETP.GT.AND P3, PT, R4, 0x9, !P5 ;  /* 0x000000090400780c */ /* 0x000fe20006f64270 */
[----:B------:R-:W-:Y:S01]  /*14b30*/  IMAD.IADD R6, R10, 0x1, R2 ;  /* 0x000000010a067824 */ /* 0x000fe200078e0202 */
        /* <DEDUP_REMOVED lines=10> */
[C---:B------:R-:W-:Y:S02]  /*14be0*/  ISETP.LT.OR P2, PT, R3.reuse, 0x19, P2 ;  /* 0x000000190300780c */ /* 0x040fe40001741670 */
        /* <DEDUP_REMOVED lines=86> */
[----:B------:R-:W-:-:S04]  /*15150*/  ISETP.GT.AND P6, PT, R4, 0x59, !P6 ;  /* 0x000000590400780c */ /* 0x000fc800077c4270 */
[----:B------:R-:W-:-:S04]  /*15160*/  ISETP.LT.OR P6, PT, R3, 0x5a, P6 ;  /* 0x0000005a0300780c */ /* 0x000fc800037c1670 */
        /* <DEDUP_REMOVED lines=15> */
.L_x_2255:
[----:B------:R-:W-:Y:S05]  /*15260*/  BSYNC B2 ;  /* 0x0000000000027941 */ /* 0x000fea0003800000 */
.L_x_2254:
[----:B------:R-:W-:Y:S01]  /*15270*/  LOP3.LUT R75, RZ, R75, RZ, 0x33, !PT ;  /* 0x0000004bff4b7212 */ /* 0x000fe200078e33ff */
[----:B------:R-:W-:Y:S06]  /*15280*/  BRA `(.L_x_2256) ;  /* 0x0000000000187947 */ /* 0x000fec0003800000 */
.L_x_2253:
[----:B------:R-:W-:-:S13]  /*15290*/  ISETP.NE.AND P6, PT, R74, 0x1, PT ;  /* 0x000000014a00780c */ /* 0x000fda0003fc5270 */
[----:B------:R-:W-:Y:S05]  /*152a0*/  @!P6 BRA `(.L_x_2256) ;  /* 0x000000000010e947 */ /* 0x000fea0003800000 */
[----:B------:R-:W2:Y:S04]  /*152b0*/  LDL R2, [R198+0x1c] ;  /* 0x00001c00c6027983 */ /* 0x000ea80000100800 */
[----:B------:R-:W3:Y:S01]  /*152c0*/  LDL R4, [R198+0x20] ;  /* 0x00002000c6047983 */ /* 0x000ee20000100800 */
[----:B--2---:R-:W-:-:S05]  /*152d0*/  IMAD.HI.U32 R75, R75, R2, RZ ;  /* 0x000000024b4b7227 */ /* 0x004fca00078e00ff */
[----:B---3--:R-:W-:-:S07]  /*152e0*/  SHF.R.U32.HI R75, RZ, R4, R75 ;  /* 0x00000004ff4b7219 */ /* 0x008fce000001164b */
.L_x_2256:
[----:B------:R-:W-:Y:S05]  /*152f0*/  BSYNC B1 ;  /* 0x0000000000017941 */ /* 0x000fea0003800000 */
.L_x_2252:
[----:B------:R-:W-:-:S05]  /*15300*/  IMAD R75, R74, R75, R12 ;  /* 0x0000004b4a4b7224 */ /* 0x000fca00078e020c */
[----:B------:R-:W-:Y:S02]  /*15310*/  VIADDMNMX R5, R75, R74, R5, PT ;  /* 0x0000004a4b057246 */ /* 0x000fe40003800105 */
[----:B------:R-:W-:-:S07]  /*15320*/  VIMNMX R6, R6, R75, !PT ;  /* 0x0000004b06067248 */ /* 0x000fce0007fe0100 */
.L_x_2251:
[----:B------:R-:W-:Y:S05]  /*15330*/  BSYNC B0 ;  /* 0x0000000000007941 */ /* 0x000fea0003800000 */
.L_x_2250:
[C---:B------:R-:W-:Y:S02]  /*15340*/  ISETP.GT.AND P0, PT, R6.reuse, 0x1, !P0 ;  /* 0x000000010600780c */ /* 0x040fe40004704270 */
        /* <DEDUP_REMOVED lines=9> */
[----:B------:R-:W-:Y:S02]  /*153e0*/  ISETP.NE.AND P6, PT, R32, RZ, PT ;  /* 0x000000ff2000720c */ /* 0x000fe40003fc5270 */
[----:B------:R-:W-:-:S02]  /*153f0*/  FSEL R31, R31, -INF , !P0 ;  /* 0xff8000001f1f7808 */ /* 0x000fc40004000000 */
[----:B------:R-:W-:-:S04]  /*15400*/  ISETP.NE.AND P0, PT, R25, RZ, PT ;  /* 0x000000ff1900720c */ /* 0x000fc80003f05270 */
[----:B------:R-:W-:-:S04]  /*15410*/  ISETP.GT.AND P0, PT, R6, 0x10, !P0 ;  /* 0x000000100600780c */ /* 0x000fc80004704270 */
[----:B------:R-:W-:-:S04]  /*15420*/  ISETP.LT.OR P0, PT, R5, 0x11, P0 ;  /* 0x000000110500780c */ /* 0x000fc80000701670 */
        /* <DEDUP_REMOVED lines=9> */
[----:B------:R-:W-:-:S04]  /*154c0*/  ISETP.NE.AND P0, PT, R36, RZ, PT ;  /* 0x000000ff2400720c */ /* 0x000fc80003f05270 */
[----:B------:R-:W-:-:S04]  /*154d0*/  ISETP.GT.AND P0, PT, R6, 0x19, !P0 ;  /* 0x000000190600780c */ /* 0x000fc80004704270 */
        /* <DEDUP_REMOVED lines=38> */
[----:B------:R-:W-:Y:S02]  /*15740*/  ISETP.GT.AND P0, PT, R6, RZ, !P6 ;  /* 0x000000ff0600720c */ /* 0x000fe40007704270 */
[----:B------:R-:W-:Y:S02]  /*15750*/  ISETP.NE.AND P6, PT, R24, RZ, PT ;  /* 0x000000ff1800720c */ /* 0x000fe40003fc5270 */
[----:B------:R-:W2:Y:S01]  /*15760*/  LDL.64 R24, [R1+0x1c0] ;  /* 0x0001c00001187983 */ /* 0x000ea20000100a00 */
[----:B------:R-:W-:-:S04]  /*15770*/  ISETP.LT.OR P0, PT, R5, 0x1, P0 ;  /* 0x000000010500780c */ /* 0x000fc80000701670 */
[----:B------:R-:W-:Y:S02]  /*15780*/  FSEL R8, R26, -INF , !P0 ;  /* 0xff8000001a087808 */ /* 0x000fe40004000000 */
[----:B------:R-:W-:Y:S01]  /*15790*/  ISETP.NE.AND P0, PT, R83, RZ, PT ;  /* 0x000000ff5300720c */ /* 0x000fe20003f05270 */
[----:B--2---:R-:W2:Y:S03]  /*157a0*/  LD.E.64 R2, desc[UR36][R24.64] ;  /* 0x0000002418027980 */ /* 0x004ea6000c101b00 */
[C---:B------:R-:W-:Y:S02]  /*157b0*/  ISETP.GT.AND P0, PT, R6.reuse, 0x41, !P0 ;  /* 0x000000410600780c */ /* 0x040fe40004704270 */
[----:B------:R-:W-:Y:S01]  /*157c0*/  ISETP.GT.AND P1, PT, R6, 0x48, !P1 ;  /* 0x000000480600780c */ /* 0x000fe20004f24270 */
[----:B------:R-:W3:Y:S01]  /*157d0*/  LD.E R26, desc[UR36][R24.64+0x20] ;  /* 0x00002024181a7980 */ /* 0x000ee2000c101900 */
[----:B------:R-:W-:-:S02]  /*157e0*/  ISETP.LT.OR P0, PT, R5, 0x42, P0 ;  /* 0x000000420500780c */ /* 0x000fc40000701670 */
[C---:B------:R-:W-:Y:S02]  /*157f0*/  ISETP.GT.AND P2, PT, R6.reuse, 0x49, !P2 ;  /* 0x000000490600780c */ /* 0x040fe40005744270 */
[----:B------:R-:W-:Y:S02]  /*15800*/  ISETP.LT.OR P1, PT, R5, 0x49, P1 ;  /* 0x000000490500780c */ /* 0x000fe40000f21670 */
[----:B------:R-:W-:Y:S02]  /*15810*/  FSEL R59, R59, -INF , !P0 ;  /* 0xff8000003b3b7808 */ /* 0x000fe40004000000 */
[----:B------:R-:W-:Y:S02]  /*15820*/  ISETP.GT.AND P3, PT, R6, 0x50, !P3 ;  /* 0x000000500600780c */ /* 0x000fe40005f64270 */
[----:B------:R-:W-:Y:S02]  /*15830*/  ISETP.LT.OR P2, PT, R5, 0x4a, P2 ;  /* 0x0000004a0500780c */ /* 0x000fe40001741670 */
[----:B------:R-:W-:-:S02]  /*15840*/  FSEL R62, R62, -INF , !P1 ;  /* 0xff8000003e3e7808 */ /* 0x000fc40004800000 */
[C---:B------:R-:W-:Y:S02]  /*15850*/  ISETP.GT.AND P4, PT, R6.reuse, 0x51, !P4 ;  /* 0x000000510600780c */ /* 0x040fe40006784270 */
[----:B------:R-:W-:Y:S02]  /*15860*/  ISETP.LT.OR P3, PT, R5, 0x51, P3 ;  /* 0x000000510500780c */ /* 0x000fe40001f61670 */
[----:B------:R-:W-:Y:S02]  /*15870*/  FSEL R63, R63, -INF , !P2 ;  /* 0xff8000003f3f7808 */ /* 0x000fe40005000000 */
[----:B------:R-:W-:Y:S02]  /*15880*/  ISETP.GT.AND P5, PT, R6, 0x58, !P5 ;  /* 0x000000580600780c */ /* 0x000fe40006fa4270 */
[----:B------:R-:W-:Y:S02]  /*15890*/  ISETP.LT.OR P4, PT, R5, 0x52, P4 ;  /* 0x000000520500780c */ /* 0x000fe40002781670 */
[----:B------:R-:W-:-:S02]  /*158a0*/  FSEL R66, R66, -INF , !P3 ;  /* 0xff80000042427808 */ /* 0x000fc40005800000 */
[----:B------:R-:W-:Y:S02]  /*158b0*/  ISETP.GT.AND P0, PT, R6, 0x59, !P6 ;  /* 0x000000590600780c */ /* 0x000fe40007704270 */
[----:B------:R-:W-:Y:S02]  /*158c0*/  ISETP.LT.OR P5, PT, R5, 0x59, P5 ;  /* 0x000000590500780c */ /* 0x000fe40002fa1670 */
[----:B------:R-:W-:Y:S02]  /*158d0*/  FSEL R67, R67, -INF , !P4 ;  /* 0xff80000043437808 */ /* 0x000fe40006000000 */
[----:B------:R-:W-:Y:S02]  /*158e0*/  ISETP.LT.OR P0, PT, R5, 0x5a, P0 ;  /* 0x0000005a0500780c */ /* 0x000fe40000701670 */
[----:B------:R-:W-:Y:S02]  /*158f0*/  FSEL R70, R70, -INF , !P5 ;  /* 0xff80000046467808 */ /* 0x000fe40006800000 */
[----:B------:R-:W-:-:S02]  /*15900*/  FSEL R71, R71, -INF , !P0 ;  /* 0xff80000047477808 */ /* 0x000fc40004000000 */
[----:B--2---:R-:W-:-:S04]  /*15910*/  FMNMX.FTZ R4, R189, R2, !PT ;  /* 0x00000002bd047209 */ /* 0x004fc80007810000 */
        /* <DEDUP_REMOVED lines=33> */
[----:B------:R-:W-:-:S04]  /*15b30*/  FMNMX.FTZ R10, R46, R7, !PT ;  /* 0x000000072e0a7209 */ /* 0x000fc80007810000 */
[----:B------:R-:W-:-:S04]  /*15b40*/  FMNMX.FTZ R7, R47, R10, !PT ;  /* 0x0000000a2f077209 */ /* 0x000fc80007810000 */
[----:B------:R-:W-:-:S04]  /*15b50*/  FMNMX.FTZ R10, R50, R7, !PT ;  /* 0x00000007320a7209 */ /* 0x000fc80007810000 */
[----:B------:R-:W-:Y:S01]  /*15b60*/  FMNMX.FTZ R7, R51, R10, !PT ;  /* 0x0000000a33077209 */ /* 0x000fe20007810000 */
[----:B------:R-:W0:Y:S03]  /*15b70*/  SHFL.BFLY PT, R75, R4, 0x2, 0x1f ;  /* 0x0c401f00044b7f89 */ /* 0x000e2600000e0000 */
[----:B------:R-:W-:-:S04]  /*15b80*/  FMNMX.FTZ R10, R54, R7, !PT ;  /* 0x00000007360a7209 */ /* 0x000fc80007810000 */
[----:B------:R-:W-:-:S04]  /*15b90*/  FMNMX.FTZ R7, R55, R10, !PT ;  /* 0x0000000a37077209 */ /* 0x000fc80007810000 */
[----:B------:R-:W-:-:S04]  /*15ba0*/  FMNMX.FTZ R10, R58, R7, !PT ;  /* 0x000000073a0a7209 */ /* 0x000fc80007810000 */
[----:B------:R-:W-:-:S04]  /*15bb0*/  FMNMX.FTZ R7, R59, R10, !PT ;  /* 0x0000000a3b077209 */ /* 0x000fc80007810000 */
[----:B------:R-:W-:-:S04]  /*15bc0*/  FMNMX.FTZ R10, R62, R7, !PT ;  /* 0x000000073e0a7209 */ /* 0x000fc80007810000 */
[----:B------:R-:W-:Y:S02]  /*15bd0*/  FMNMX.FTZ R7, R63, R10, !PT ;  /* 0x0000000a3f077209 */ /* 0x000fe40007810000 */
[----:B0-----:R-:W-:Y:S02]  /*15be0*/  FMNMX.FTZ R75, R4, R75, !PT ;  /* 0x0000004b044b7209 */ /* 0x001fe40007810000 */
[----:B------:R-:W-:-:S04]  /*15bf0*/  FMNMX.FTZ R6, R66, R7, !PT ;  /* 0x0000000742067209 */ /* 0x000fc80007810000 */
[----:B------:R-:W-:Y:S01]  /*15c00*/  FMNMX.FTZ R5, R67, R6, !PT ;  /* 0x0000000643057209 */ /* 0x000fe20007810000 */
[----:B------:R-:W0:Y:S03]  /*15c10*/  SHFL.BFLY PT, R12, R75, 0x1, 0x1f ;  /* 0x0c201f004b0c7f89 */ /* 0x000e2600000e0000 */
[----:B------:R-:W-:-:S04]  /*15c20*/  FMNMX.FTZ R6, R70, R5, !PT ;  /* 0x0000000546067209 */ /* 0x000fc80007810000 */
[----:B------:R-:W-:Y:S02]  /*15c30*/  FMNMX.FTZ R5, R71, R6, !PT ;  /* 0x0000000647057209 */ /* 0x000fe40007810000 */
[----:B------:R-:W2:Y:S04]  /*15c40*/  LD.E.64 R6, desc[UR36][R24.64+0x10] ;  /* 0x0000102418067980 */ /* 0x000ea8000c101b00 */
[----:B------:R-:W-:Y:S04]  /*15c50*/  ST.E.64 desc[UR36][R24.64], R4 ;  /* 0x0000000418007985 */ /* 0x000fe8000c101b24 */
[----:B------:R-:W4:Y:S01]  /*15c60*/  LD.E R77, desc[UR36][R24.64+0x4] ;  /* 0x00000424184d7980 */ /* 0x000f22000c101900 */
[----:B0-----:R-:W-:-:S05]  /*15c70*/  FMNMX.FTZ R75, R75, R12, !PT ;  /* 0x0000000c4b4b7209 */ /* 0x001fca0007810000 */
[----:B------:R-:W-:Y:S04]  /*15c80*/  ST.E desc[UR36][R24.64], R75 ;  /* 0x0000004b18007985 */ /* 0x000fe8000c101924 */
[----:B------:R-:W3:Y:S04]  /*15c90*/  LD.E R79, desc[UR36][R24.64] ;  /* 0x00000024184f7980 */ /* 0x000ee8000c101900 */
[----:B----4-:R-:W0:Y:S01]  /*15ca0*/  SHFL.BFLY PT, R4, R77, 0x2, 0x1f ;  /* 0x0c401f004d047f89 */ /* 0x010e2200000e0000 */
[----:B---3--:R-:W-:Y:S01]  /*15cb0*/  FMUL.FTZ R10, R26, R79 ;  /* 0x0000004f1a0a7220 */ /* 0x008fe20000410000 */
[----:B------:R-:W-:-:S04]  /*15cc0*/  FSETP.NEU.FTZ.AND P0, PT, R79, -INF , PT ;  /* 0xff8000004f00780b */ /* 0x000fc80003f1d000 */
[----:B------:R-:W-:Y:S02]  /*15cd0*/  FSEL R10, R10, RZ, P0 ;  /* 0x000000ff0a0a7208 */ /* 0x000fe40000000000 */
[----:B0-----:R-:W-:-:S03]  /*15ce0*/  FMNMX.FTZ R4, R4, R77, !PT ;  /* 0x0000004d04047209 */ /* 0x001fc60007810000 */
[-CC-:B------:R-:W-:Y:S02]  /*15cf0*/  FFMA.FTZ R175, R9, R26.reuse, -R10.reuse ;  /* 0x0000001a09af7223 */ /* 0x180fe4000001080a */
[----:B------:R-:W0:Y:S01]  /*15d00*/  SHFL.BFLY PT, R9, R4, 0x1, 0x1f ;  /* 0x0c201f0004097f89 */ /* 0x000e2200000e0000 */
[-CC-:B------:R-:W-:Y:S01]  /*15d10*/  FFMA.FTZ R5, R29, R26.reuse, -R10.reuse ;  /* 0x0000001a1d057223 */ /* 0x180fe2000001080a */
[-C--:B------:R-:W-:Y:S01]  /*15d20*/  FFMA.FTZ R182, R33, R26.reuse, -R10 ;  /* 0x0000001a21b67223 */ /* 0x080fe2000001080a */
[----:B0-----:R-:W-:Y:S02]  /*15d30*/  FMNMX.FTZ R29, R4, R9, !PT ;  /* 0x00000009041d7209 */ /* 0x001fe40007810000 */
[----:B------:R-:W-:Y:S02]  /*15d40*/  FSEL R9, R79, RZ, P0 ;  /* 0x000000ff4f097208 */ /* 0x000fe40000000000 */
[C---:B------:R-:W-:Y:S01]  /*15d50*/  FSETP.NEU.FTZ.AND P0, PT, R29.reuse, -INF , PT ;  /* 0xff8000001d00780b */ /* 0x040fe20003f1d000 */
[----:B------:R-:W-:-:S05]  /*15d60*/  FMUL.FTZ R4, R29, R26 ;  /* 0x0000001a1d047220 */ /* 0x000fca0000410000 */
[----:B------:R-:W-:-:S05]  /*15d70*/  FSEL R33, R4, RZ, P0 ;  /* 0x000000ff04217208 */ /* 0x000fca0000000000 */
[-C--:B------:R-:W-:Y:S01]  /*15d80*/  FFMA.FTZ R184, R8, R26.reuse, -R33 ;  /* 0x0000001a08b87223 */ /* 0x080fe20000010821 */
[----:B------:R-:W-:Y:S01]  /*15d90*/  FSEL R8, R29, RZ, P0 ;  /* 0x000000ff1d087208 */ /* 0x000fe20000000000 */
[----:B------:R-:W-:Y:S01]  /*15da0*/  FADD.FTZ R9, R2, -R9 ;  /* 0x8000000902097221 */ /* 0x000fe20000010000 */
[----:B------:R-:W-:-:S03]  /*15db0*/  FFMA.FTZ R189, R189, R26, -R10 ;  /* 0x0000001abdbd7223 */ /* 0x000fc6000001080a */
[----:B------:R-:W-:Y:S01]  /*15dc0*/  FADD.FTZ R3, R3, -R8 ;  /* 0x8000000803037221 */ /* 0x000fe20000010000 */
[----:B------:R-:W-:-:S03]  /*15dd0*/  FMUL.FTZ R2, R9, R26 ;  /* 0x0000001a09027220 */ /* 0x000fc60000410000 */
[----:B------:R-:W-:Y:S01]  /*15de0*/  FMUL.FTZ R3, R26, R3 ;  /* 0x000000031a037220 */ /* 0x000fe20000410000 */
[-CC-:B------:R-:W-:Y:S01]  /*15df0*/  FFMA.FTZ R152, R73, R26.reuse, -R10.reuse ;  /* 0x0000001a49987223 */ /* 0x180fe2000001080a */
[-CC-:B------:R-:W-:Y:S01]  /*15e00*/  FFMA.FTZ R153, R27, R26.reuse, -R33.reuse ;  /* 0x0000001a1b997223 */ /* 0x180fe20000010821 */
[----:B------:R-:W-:Y:S01]  /*15e10*/  MUFU.EX2 R189, R189 ;  /* 0x000000bd00bd7308 */ /* 0x000fe20000000800 */
[-C--:B------:R-:W-:Y:S01]  /*15e20*/  FFMA.FTZ R154, R21, R26.reuse, -R10 ;  /* 0x0000001a159a7223 */ /* 0x080fe2000001080a */
[----:B------:R-:W-:-:S06]  /*15e30*/  FFMA.FTZ R155, R30, R26, -R33 ;  /* 0x0000001a1e9b7223 */ /* 0x000fcc0000010821 */
[----:B------:R-:W2:Y:S01]  /*15e40*/  MUFU.EX2 R2, R2 ;  /* 0x0000000200027308 */ /* 0x000ea20000000800 */
[----:B------:R-:W-:-:S07]  /*15e50*/  FFMA.FTZ R4, R31, R26, -R33 ;  /* 0x0000001a1f047223 */ /* 0x000fce0000010821 */
[----:B------:R-:W-:Y:S08]  /*15e60*/  MUFU.EX2 R184, R184 ;  /* 0x000000b800b87308 */ /* 0x000ff00000000800 */
[----:B------:R-:W0:Y:S01]  /*15e70*/  MUFU.EX2 R3, R3 ;  /* 0x0000000300037308 */ /* 0x000e220000000800 */
[----:B------:R-:W-:-:S07]  /*15e80*/  FFMA.FTZ R187, R19, R26, -R10 ;  /* 0x0000001a13bb7223 */ /* 0x000fce000001080a */
[----:B------:R-:W1:Y:S01]  /*15e90*/  MUFU.EX2 R152, R152 ;  /* 0x0000009800987308 */ /* 0x000e620000000800 */
[----:B------:R-:W-:-:S07]  /*15ea0*/  FFMA.FTZ R178, R34, R26, -R33 ;  /* 0x0000001a22b27223 */ /* 0x000fce0000010821 */
[----:B------:R-:W3:Y:S01]  /*15eb0*/  MUFU.EX2 R153, R153 ;  /* 0x0000009900997308 */ /* 0x000ee20000000800 */
[----:B------:R-:W-:-:S07]  /*15ec0*/  FFMA.FTZ R181, R35, R26, -R33 ;  /* 0x0000001a23b57223 */ /* 0x000fce0000010821 */
[----:B------:R-:W4:Y:S08]  /*15ed0*/  MUFU.EX2 R154, R154 ;  /* 0x0000009a009a7308 */ /* 0x000f300000000800 */
[----:B------:R-:W4:Y:S01]  /*15ee0*/  MUFU.EX2 R155, R155 ;  /* 0x0000009b009b7308 */ /* 0x000f220000000800 */
[----:B--2---:R-:W-:Y:S01]  /*15ef0*/  FFMA.FTZ R9, R2, R6, R189 ;  /* 0x0000000602097223 */ /* 0x004fe200000100bd */
[----:B------:R-:W-:-:S06]  /*15f00*/  FFMA.FTZ R183, R15, R26, -R10 ;  /* 0x0000001a0fb77223 */ /* 0x000fcc000001080a */
[----:B------:R-:W2:Y:S01]  /*15f10*/  MUFU.EX2 R5, R5 ;  /* 0x0000000500057308 */ /* 0x000ea20000000800 */
[----:B0-----:R-:W-:Y:S01]  /*15f20*/  FFMA.FTZ R6, R3, R7, R184 ;  /* 0x0000000703067223 */ /* 0x001fe200000100b8 */
[----:B------:R-:W-:-:S06]  /*15f30*/  FFMA.FTZ R176, R38, R26, -R33 ;  /* 0x0000001a26b07223 */ /* 0x000fcc0000010821 */
[----:B------:R-:W0:Y:S01]  /*15f40*/  MUFU.EX2 R4, R4 ;  /* 0x0000000400047308 */ /* 0x000e220000000800 */
[----:B-1----:R-:W-:Y:S01]  /*15f50*/  FADD.FTZ R9, R152, R9 ;  /* 0x0000000998097221 */ /* 0x002fe20000010000 */
[----:B------:R-:W-:-:S06]  /*15f60*/  FFMA.FTZ R180, R37, R26, -R10 ;  /* 0x0000001a25b47223 */ /* 0x000fcc000001080a */
[----:B------:R-:W1:Y:S01]  /*15f70*/  MUFU.EX2 R187, R187 ;  /* 0x000000bb00bb7308 */ /* 0x000e620000000800 */
[----:B---3--:R-:W-:Y:S01]  /*15f80*/  FADD.FTZ R6, R153, R6 ;  /* 0x0000000699067221 */ /* 0x008fe20000010000 */
[----:B------:R-:W-:-:S06]  /*15f90*/  FFMA.FTZ R179, R39, R26, -R33 ;  /* 0x0000001a27b37223 */ /* 0x000fcc0000010821 */
[----:B------:R-:W3:Y:S01]  /*15fa0*/  MUFU.EX2 R178, R178 ;  /* 0x000000b200b27308 */ /* 0x000ee20000000800 */
[----:B----4-:R-:W-:Y:S01]  /*15fb0*/  FADD.FTZ R8, R154, R9 ;  /* 0x000000099a087221 */ /* 0x010fe20000010000 */
[----:B------:R-:W-:-:S06]  /*15fc0*/  FFMA.FTZ R174, R13, R26, -R10 ;  /* 0x0000001a0dae7223 */ /* 0x000fcc000001080a */
[----:B------:R-:W4:Y:S01]  /*15fd0*/  MUFU.EX2 R182, R182 ;  /* 0x000000b600b67308 */ /* 0x000f220000000800 */
[----:B------:R-:W-:Y:S01]  /*15fe0*/  FADD.FTZ R7, R155, R6 ;  /* 0x000000069b077221 */ /* 0x000fe20000010000 */
[----:B------:R-:W-:-:S06]  /*15ff0*/  FFMA.FTZ R170, R42, R26, -R33 ;  /* 0x0000001a2aaa7223 */ /* 0x000fcc0000010821 */
[----:B------:R-:W4:Y:S01]  /*16000*/  MUFU.EX2 R181, R181 ;  /* 0x000000b500b57308 */ /* 0x000f220000000800 */
[----:B--2---:R-:W-:Y:S01]  /*16010*/  FADD.FTZ R8, R5, R8 ;  /* 0x0000000805087221 */ /* 0x004fe20000010000 */
[----:B------:R-:W-:-:S06]  /*16020*/  FFMA.FTZ R177, R41, R26, -R10 ;  /* 0x0000001a29b17223 */ /* 0x000fcc000001080a */
[----:B------:R-:W2:Y:S01]  /*16030*/  MUFU.EX2 R183, R183 ;  /* 0x000000b700b77308 */ /* 0x000ea20000000800 */
[----:B0-----:R-:W-:Y:S01]  /*16040*/  FADD.FTZ R7, R4, R7 ;  /* 0x0000000704077221 */ /* 0x001fe20000010000 */
[----:B------:R-:W-:-:S06]  /*16050*/  FFMA.FTZ R173, R43, R26, -R33 ;  /* 0x0000001a2bad7223 */ /* 0x000fcc0000010821 */
[----:B------:R-:W0:Y:S01]  /*16060*/  MUFU.EX2 R176, R176 ;  /* 0x000000b000b07308 */ /* 0x000e220000000800 */
[----:B-1----:R-:W-:Y:S01]  /*16070*/  FADD.FTZ R9, R187, R8 ;  /* 0x00000008bb097221 */ /* 0x002fe20000010000 */
[----:B---3--:R-:W-:-:S06]  /*16080*/  FADD.FTZ R6, R178, R7 ;  /* 0x00000007b2067221 */ /* 0x008fcc0000010000 */
[----:B------:R-:W1:Y:S01]  /*16090*/  MUFU.EX2 R180, R180 ;  /* 0x000000b400b47308 */ /* 0x000e620000000800 */
[----:B------:R-:W-:-:S07]  /*160a0*/  FFMA.FTZ R168, R46, R26, -R33 ;  /* 0x0000001a2ea87223 */ /* 0x000fce0000010821 */
        /* <DEDUP_REMOVED lines=80> */
[----:B0-----:R-:W-:-:S06]  /*165b0*/  FADD.FTZ R28, R14, R31 ;  /* 0x0000001f0e1c7221 */ /* 0x001fcc0000010000 */
[----:B------:R-:W0:Y:S08]  /*165c0*/  MUFU.EX2 R15, R15 ;  /* 0x0000000f000f7308 */ /* 0x000e300000000800 */
[----:B------:R-:W2:Y:S01]  /*165d0*/  MUFU.EX2 R9, R9 ;  /* 0x0000000900097308 */ /* 0x000ea20000000800 */
[----:B-1----:R-:W-:Y:S01]  /*165e0*/  FADD.FTZ R27, R157, R26 ;  /* 0x0000001a9d1b7221 */ /* 0x002fe20000010000 */
[----:B---3--:R-:W-:-:S06]  /*165f0*/  FADD.FTZ R31, R19, R28 ;  /* 0x0000001c131f7221 */ /* 0x008fcc0000010000 */
[----:B------:R-:W1:Y:S08]  /*16600*/  MUFU.EX2 R13, R13 ;  /* 0x0000000d000d7308 */ /* 0x000e700000000800 */
[----:B------:R-:W3:Y:S01]  /*16610*/  MUFU.EX2 R6, R6 ;  /* 0x0000000600067308 */ /* 0x000ee20000000800 */
[----:B----4-:R-:W-:Y:S01]  /*16620*/  FADD.FTZ R26, R12, R27 ;  /* 0x0000001b0c1a7221 */ /* 0x010fe20000010000 */
[----:B------:R-:W-:-:S06]  /*16630*/  FADD.FTZ R28, R8, R31 ;  /* 0x0000001f081c7221 */ /* 0x000fcc0000010000 */
[----:B------:R-:W4:Y:S08]  /*16640*/  MUFU.EX2 R10, R10 ;  /* 0x0000000a000a7308 */ /* 0x000f300000000800 */
[----:B------:R-:W4:Y:S01]  /*16650*/  MUFU.EX2 R7, R7 ;  /* 0x0000000700077308 */ /* 0x000f220000000800 */
[----:B0-----:R-:W-:Y:S01]  /*16660*/  FADD.FTZ R26, R15, R26 ;  /* 0x0000001a0f1a7221 */ /* 0x001fe20000010000 */
[----:B--2---:R-:W-:-:S03]  /*16670*/  FADD.FTZ R27, R9, R28 ;  /* 0x0000001c091b7221 */ /* 0x004fc60000010000 */
[----:B-1----:R-:W-:Y:S01]  /*16680*/  FADD.FTZ R31, R13, R26 ;  /* 0x0000001a0d1f7221 */ /* 0x002fe20000010000 */
[----:B---3--:R-:W-:-:S03]  /*16690*/  FADD.FTZ R26, R6, R27 ;  /* 0x0000001b061a7221 */ /* 0x008fc60000010000 */
[----:B----4-:R-:W-:Y:S01]  /*166a0*/  FADD.FTZ R30, R10, R31 ;  /* 0x0000001f0a1e7221 */ /* 0x010fe20000010000 */
[----:B------:R0:W-:Y:S01]  /*166b0*/  ST.E desc[UR36][R24.64+0x4], R29 ;  /* 0x0000041d18007985 */ /* 0x0001e2000c101924 */
[----:B------:R-:W-:-:S05]  /*166c0*/  FADD.FTZ R31, R7, R26 ;  /* 0x0000001a071f7221 */ /* 0x000fca0000010000 */
[----:B------:R1:W-:Y:S04]  /*166d0*/  ST.E.64 desc[UR36][R24.64+0x10], R30 ;  /* 0x0000101e18007985 */ /* 0x0003e8000c101b24 */
[----:B------:R-:W2:Y:S04]  /*166e0*/  LD.E R39, desc[UR36][R22.64+0x3a0] ;  /* 0x0003a02416277980 */ /* 0x000ea8000c101900 */
[----:B------:R-:W3:Y:S04]  /*166f0*/  LD.E R43, desc[UR36][R22.64+0x3b0] ;  /* 0x0003b024162b7980 */ /* 0x000ee8000c101900 */
[----:B------:R-:W4:Y:S04]  /*16700*/  LD.E R41, desc[UR36][R22.64+0x3b4] ;  /* 0x0003b42416297980 */ /* 0x000f28000c101900 */
[----:B------:R-:W4:Y:S04]  /*16710*/  LD.E R37, desc[UR36][R22.64+0x3c0] ;  /* 0x0003c02416257980 */ /* 0x000f28000c101900 */
[----:B0-----:R-:W4:Y:S04]  /*16720*/  LD.E R29, desc[UR36][R22.64+0x3c4] ;  /* 0x0003c424161d7980 */ /* 0x001f28000c101900 */
[----:B------:R-:W4:Y:S04]  /*16730*/  LD.E R35, desc[UR36][R22.64+0x3d0] ;  /* 0x0003d02416237980 */ /* 0x000f28000c101900 */
[----:B------:R-:W4:Y:S04]  /*16740*/  LD.E R33, desc[UR36][R22.64+0x3d4] ;  /* 0x0003d42416217980 */ /* 0x000f28000c101900 */
[----:B-1----:R-:W4:Y:S04]  /*16750*/  LD.E R31, desc[UR36][R22.64+0x3e0] ;  /* 0x0003e024161f7980 */ /* 0x002f28000c101900 */
        /* <DEDUP_REMOVED lines=120> */
[C---:B--2---:R-:W-:Y:S01]  /*16ee0*/  FMUL.FTZ R39, R2.reuse, R39 ;  /* 0x0000002702277220 */ /* 0x044fe20000410000 */
[C---:B---3--:R-:W-:Y:S01]  /*16ef0*/  FMUL.FTZ R43, R2.reuse, R43 ;  /* 0x0000002b022b7220 */ /* 0x048fe20000410000 */
[C---:B----4-:R-:W-:Y:S01]  /*16f00*/  FMUL.FTZ R41, R2.reuse, R41 ;  /* 0x0000002902297220 */ /* 0x050fe20000410000 */
[C---:B------:R-:W-:Y:S01]  /*16f10*/  FMUL.FTZ R37, R2.reuse, R37 ;  /* 0x0000002502257220 */ /* 0x040fe20000410000 */
[C---:B------:R-:W-:Y:S01]  /*16f20*/  FMUL.FTZ R29, R2.reuse, R29 ;  /* 0x0000001d021d7220 */ /* 0x040fe20000410000 */
[----:B------:R0:W-:Y:S01]  /*16f30*/  ST.E desc[UR36][R22.64+0x3a0], R39 ;  /* 0x0003a02716007985 */ /* 0x0001e2000c101924 */
[C---:B------:R-:W-:Y:S01]  /*16f40*/  FMUL.FTZ R35, R2.reuse, R35 ;  /* 0x0000002302237220 */ /* 0x040fe20000410000 */
[C---:B------:R-:W-:Y:S01]  /*16f50*/  FMUL.FTZ R33, R2.reuse, R33 ;  /* 0x0000002102217220 */ /* 0x040fe20000410000 */
[C---:B------:R-:W-:Y:S01]  /*16f60*/  FMUL.FTZ R31, R2.reuse, R31 ;  /* 0x0000001f021f7220 */ /* 0x040fe20000410000 */
[----:B------:R1:W-:Y:S04]  /*16f70*/  ST.E desc[UR36][R22.64+0x3b0], R43 ;  /* 0x0003b02b16007985 */ /* 0x0003e8000c101924 */
[----:B------:R2:W-:Y:S01]  /*16f80*/  ST.E desc[UR36][R22.64+0x3b4], R41 ;  /* 0x0003b42916007985 */ /* 0x0005e2000c101924 */
[C---:B0-----:R-:W-:Y:S01]  /*16f90*/  FMUL.FTZ R39, R3.reuse, R148 ;  /* 0x0000009403277220 */ /* 0x041fe20000410000 */
[C---:B-1----:R-:W-:Y:S01]  /*16fa0*/  FMUL.FTZ R43, R3.reuse, R144 ;  /* 0x00000090032b7220 */ /* 0x042fe20000410000 */
[----:B--2---:R-:W-:Y:S01]  /*16fb0*/  FMUL.FTZ R41, R3, R146 ;  /* 0x0000009203297220 */ /* 0x004fe20000410000 */
[----:B------:R0:W-:Y:S01]  /*16fc0*/  ST.E desc[UR36][R22.64+0x3c0], R37 ;  /* 0x0003c02516007985 */ /* 0x0001e2000c101924 */
[C---:B------:R-:W-:Y:S01]  /*16fd0*/  FMUL.FTZ R27, R2.reuse, R27 ;  /* 0x0000001b021b7220 */ /* 0x040fe20000410000 */
[----:B------:R-:W-:-:S02]  /*16fe0*/  FMUL.FTZ R25, R2, R25 ;  /* 0x0000001902197220 */ /* 0x000fc40000410000 */
[----:B------:R1:W-:Y:S04]  /*16ff0*/  ST.E desc[UR36][R22.64+0x3c4], R29 ;  /* 0x0003c41d16007985 */ /* 0x0003e8000c101924 */
[----:B------:R2:W-:Y:S04]  /*17000*/  ST.E desc[UR36][R22.64+0x3d0], R35 ;  /* 0x0003d02316007985 */ /* 0x0005e8000c101924 */
[----:B------:R3:W-:Y:S01]  /*17010*/  ST.E desc[UR36][R22.64+0x3d4], R33 ;  /* 0x0003d42116007985 */ /* 0x0007e2000c101924 */
[----:B0-----:R-:W-:-:S03]  /*17020*/  FMUL.FTZ R37, R3, R136 ;  /* 0x0000008803257220 */ /* 0x001fc60000410000 */
[----:B------:R0:W-:Y:S01]  /*17030*/  ST.E desc[UR36][R22.64+0x3e0], R31 ;  /* 0x0003e01f16007985 */ /* 0x0001e2000c101924 */
[----:B-1----:R-:W-:-:S03]  /*17040*/  FMUL.FTZ R29, R3, R142 ;  /* 0x0000008e031d7220 */ /* 0x002fc60000410000 */
[----:B------:R1:W-:Y:S01]  /*17050*/  ST.E desc[UR36][R22.64+0x208], R39 ;  /* 0x0002082716007985 */ /* 0x0003e2000c101924 */
[----:B--2---:R-:W-:-:S03]  /*17060*/  FMUL.FTZ R35, R3, R138 ;  /* 0x0000008a03237220 */ /* 0x004fc60000410000 */
[----:B------:R2:W-:Y:S01]  /*17070*/  ST.E desc[UR36][R22.64+0x20c], R41 ;  /* 0x00020c2916007985 */ /* 0x0005e2000c101924 */
[----:B---3--:R-:W-:-:S03]  /*17080*/  FMUL.FTZ R33, R3, R140 ;  /* 0x0000008c03217220 */ /* 0x008fc60000410000 */
[----:B------:R3:W-:Y:S01]  /*17090*/  ST.E desc[UR36][R22.64+0x218], R43 ;  /* 0x0002182b16007985 */ /* 0x0007e2000c101924 */
[C---:B0-----:R-:W-:Y:S01]  /*170a0*/  FMUL.FTZ R31, R3.reuse, R134 ;  /* 0x00000086031f7220 */ /* 0x041fe20000410000 */
[C---:B-1----:R-:W-:Y:S01]  /*170b0*/  FMUL.FTZ R39, R3.reuse, R130 ;  /* 0x0000008203277220 */ /* 0x042fe20000410000 */
[C---:B--2---:R-:W-:Y:S01]  /*170c0*/  FMUL.FTZ R41, R3.reuse, R128 ;  /* 0x0000008003297220 */ /* 0x044fe20000410000 */
[C---:B---3--:R-:W-:Y:S01]  /*170d0*/  FMUL.FTZ R43, R3.reuse, R126 ;  /* 0x0000007e032b7220 */ /* 0x048fe20000410000 */
        /* <DEDUP_REMOVED lines=12> */
[----:B0-----:R-:W-:-:S03]  /*171a0*/  FMUL.FTZ R33, R3, R120 ;  /* 0x0000007803217220 */ /* 0x001fc60000410000 */
[----:B------:R0:W-:Y:S01]  /*171b0*/  ST.E desc[UR36][R22.64+0x25c], R41 ;  /* 0x00025c2916007985 */ /* 0x0001e2000c101924 */
[----:B-1----:R-:W-:-:S03]  /*171c0*/  FMUL.FTZ R35, R3, R118 ;  /* 0x0000007603237220 */ /* 0x002fc60000410000 */
[----:B------:R1:W-:Y:S01]  /*171d0*/  ST.E desc[UR36][R22.64+0x268], R43 ;  /* 0x0002682b16007985 */ /* 0x0003e2000c101924 */
[C---:B--2---:R-:W-:Y:S01]  /*171e0*/  FMUL.FTZ R37, R3.reuse, R116 ;  /* 0x0000007403257220 */ /* 0x044fe20000410000 */
[C---:B---3--:R-:W-:Y:S01]  /*171f0*/  FMUL.FTZ R39, R3.reuse, R110 ;  /* 0x0000006e03277220 */ /* 0x048fe20000410000 */
        /* <DEDUP_REMOVED lines=42> */
[----:B------:R0:W-:Y:S01]  /*174a0*/  ST.E desc[UR36][R22.64+0x2e8], R25 ;  /* 0x0002e81916007985 */ /* 0x0001e2000c101924 */
[C---:B------:R-:W-:Y:S01]  /*174b0*/  FMUL.FTZ R47, R2.reuse, R47 ;  /* 0x0000002f022f7220 */ /* 0x040fe20000410000 */
[----:B------:R-:W-:Y:S02]  /*174c0*/  FMUL.FTZ R45, R2, R45 ;  /* 0x0000002d022d7220 */ /* 0x000fe40000410000 */
        /* <DEDUP_REMOVED lines=19> */
[----:B------:R-:W-:Y:S01]  /*17600*/  ST.E desc[UR36][R22.64+0x394], R47 ;  /* 0x0003942f16007985 */ /* 0x000fe2000c101924 */
[C---:B------:R-:W-:Y:S01]  /*17610*/  FMUL.FTZ R151, R2.reuse, R151 ;  /* 0x0000009702977220 */ /* 0x040fe20000410000 */
[C---:B------:R-:W-:Y:S01]  /*17620*/  FMUL.FTZ R197, R3.reuse, R150 ;  /* 0x0000009603c57220 */ /* 0x040fe20000410000 */
[C---:B------:R-:W-:Y:S01]  /*17630*/  FMUL.FTZ R149, R2.reuse, R149 ;  /* 0x0000009502957220 */ /* 0x040fe20000410000 */
[----:B------:R-:W-:Y:S01]  /*17640*/  ST.E desc[UR36][R22.64+0x3a4], R45 ;  /* 0x0003a42d16007985 */ /* 0x000fe2000c101924 */
        /* <DEDUP_REMOVED lines=60> */
[C---:B0-----:R-:W-:Y:S01]  /*17a10*/  FMUL.FTZ R25, R3.reuse, R52 ;  /* 0x0000003403197220 */ /* 0x041fe20000410000 */
[C---:B-1----:R-:W-:Y:S01]  /*17a20*/  FMUL.FTZ R27, R3.reuse, R44 ;  /* 0x0000002c031b7220 */ /* 0x042fe20000410000 */
[C---:B--2---:R-:W-:Y:S01]  /*17a30*/  FMUL.FTZ R29, R3.reuse, R42 ;  /* 0x0000002a031d7220 */ /* 0x044fe20000410000 */
[C---:B---3--:R-:W-:Y:S01]  /*17a40*/  FMUL.FTZ R31, R3.reuse, R34 ;  /* 0x00000022031f7220 */ /* 0x048fe20000410000 */
[C---:B----4-:R-:W-:Y:S01]  /*17a50*/  FMUL.FTZ R33, R3.reuse, R40 ;  /* 0x0000002803217220 */ /* 0x050fe20000410000 */
        /* <DEDUP_REMOVED lines=71> */
[----:B------:R4:W-:Y:S01]  /*17ed0*/  ST.E desc[UR36][R22.64+0x3f8], R47 ;  /* 0x0003f82f16007985 */ /* 0x0009e2000c101924 */
[----:B------:R1:W-:Y:S06]  /*17ee0*/  BAR.SYNC.DEFER_BLOCKING R209, 0x100 ;  /* 0x000400d10000751d */ /* 0x0003ec0000010000 */
[----:B------:R-:W4:Y:S04]  /*17ef0*/  LDL R144, [R1+0x1f0] ;  /* 0x0001f00001907983 */ /* 0x000f280000100800 */
[----:B0-----:R-:W4:Y:S04]  /*17f00*/  LD.E R25, desc[UR36][R22.64+0x200] ;  /* 0x0002002416197980 */ /* 0x001f28000c101900 */
[----:B-1----:R-:W4:Y:S04]  /*17f10*/  LD.E R27, desc[UR36][R22.64+0x204] ;  /* 0x00020424161b7980 */ /* 0x002f28000c101900 */
[----:B--2---:R-:W2:Y:S04]  /*17f20*/  LD.E R29, desc[UR36][R22.64+0x208] ;  /* 0x00020824161d7980 */ /* 0x004ea8000c101900 */
[----:B---3--:R-:W3:Y:S04]  /*17f30*/  LD.E R31, desc[UR36][R22.64+0x20c] ;  /* 0x00020c24161f7980 */ /* 0x008ee8000c101900 */
        /* <DEDUP_REMOVED lines=124> */
[----:B------:R-:W4:Y:S04]  /*18700*/  LD.E.64 R2, desc[UR36][R22.64+0x88] ;  /* 0x0000882416027980 */ /* 0x000f28000c101b00 */
[----:B------:R-:W-:Y:S04]  /*18710*/  ST.E desc[UR36][R22.64+0x200], R25 ;  /* 0x0002001916007985 */ /* 0x000fe8000c101924 */
[----:B------:R-:W-:Y:S04]  /*18720*/  ST.E desc[UR36][R22.64+0x204], R27 ;  /* 0x0002041b16007985 */ /* 0x000fe8000c101924 */
[----:B--2---:R-:W-:Y:S04]  /*18730*/  ST.E desc[UR36][R22.64+0x208], R29 ;  /* 0x0002081d16007985 */ /* 0x004fe8000c101924 */
[----:B---3--:R-:W-:Y:S04]  /*18740*/  ST.E desc[UR36][R22.64+0x20c], R31 ;  /* 0x00020c1f16007985 */ /* 0x008fe8000c101924 */
        /* <DEDUP_REMOVED lines=124> */
[----:B------:R-:W4:Y:S01]  /*18f10*/  LDL R186, [R1+0x68] ;  /* 0x0000680001ba7983 */ /* 0x000f220000100800 */
[----:B------:R-:W-:-:S03]  /*18f20*/  IMAD R2, R144, 0xc00, R2 ;  /* 0x00000c0090027824 */ /* 0x000fc600078e0202 */
[----:B0-----:R-:W4:Y:S04]  /*18f30*/  LD.E R24, desc[UR36][R22.64+0x200] ;  /* 0x0002002416187980 */ /* 0x001f28000c101900 */
[----:B------:R-:W4:Y:S04]  /*18f40*/  LD.E R25, desc[UR36][R22.64+0x204] ;  /* 0x0002042416197980 */ /* 0x000f28000c101900 */
[----:B-1----:R-:W4:Y:S04]  /*18f50*/  LD.E R26, desc[UR36][R22.64+0x208] ;  /* 0x00020824161a7980 */ /* 0x002f28000c101900 */
        /* <DEDUP_REMOVED lines=125> */
[----:B------:R-:W-:-:S02]  /*19730*/  ISETP.NE.U32.AND P0, PT, R186, RZ, PT ;  /* 0x000000ffba00720c */ /* 0x000fc40003f05070 */
[----:B------:R-:W-:Y:S02]  /*19740*/  R2UR UR6, R2 ;  /* 0x00000000020672ca */ /* 0x000fe400000e0000 */
[----:B------:R-:W-:Y:S02]  /*19750*/  R2UR UR7, R3 ;  /* 0x00000000030772ca */ /* 0x000fe400000e0000 */
[----:B------:R-:W-:Y:S02]  /*19760*/  F2FP.BF16.F32.PACK_AB R152, R152, R189 ;  /* 0x000000bd9898723e */ /* 0x000fe400000010ff */
[----:B------:R-:W-:Y:S02]  /*19770*/  F2FP.BF16.F32.PACK_AB R154, R5, R154 ;  /* 0x0000009a059a723e */ /* 0x000fe400000010ff */
[----:B------:R-:W-:Y:S02]  /*19780*/  F2FP.BF16.F32.PACK_AB R153, R153, R184 ;  /* 0x000000b89999723e */ /* 0x000fe400000010ff */
[----:B------:R-:W-:Y:S01]  /*19790*/  F2FP.BF16.F32.PACK_AB R155, R4, R155 ;  /* 0x0000009b049b723e */ /* 0x000fe200000010ff */
[----:B------:R-:W-:Y:S01]  /*197a0*/  VOTEU.ANY UP0, P0 ;  /* 0x00000000003f7886 */ /* 0x000fe20000000100 */
[----:B------:R-:W-:-:S02]  /*197b0*/  VIADD R4, R2, 0x80 ;  /* 0x0000008002047836 */ /* 0x000fc40000000000 */
[----:B------:R-:W-:Y:S01]  /*197c0*/  IMAD.MOV.U32 R5, RZ, RZ, R3 ;  /* 0x000000ffff057224 */ /* 0x000fe200078e0003 */
[----:B--2---:R-:W-:-:S06]  /*197d0*/  WARPGROUP.ARRIVE ;  /* 0x00000000000079c5 */ /* 0x004fcc0000000000 */
[----:B------:R-:W-:Y:S01]  /*197e0*/  HGMMA.64x256x16.F32.BF16 R24, R152, gdesc[UR4].tnspB, R24, UP0, gsb0 ;  /* 0x43e0000498187df0 */ /* 0x000fe2000b801818 */
[----:B------:R-:W-:Y:S02]  /*197f0*/  R2UR UR6, R4 ;  /* 0x00000000040672ca */ /* 0x000fe400000e0000 */
[----:B------:R-:W-:Y:S01]  /*19800*/  R2UR UR7, R5 ;  /* 0x00000000050772ca */ /* 0x000fe200000e0000 */
        /* <DEDUP_REMOVED lines=140> */
[----:B------:R-:W-:Y:S02]  /*1a0d0*/  VIADD R4, R2, 0x180 ;  /* 0x0000018002047836 */ /* 0x000fe40000000000 */
[----:B------:R-:W-:Y:S01]  /*1a0e0*/  IMAD.MOV.U32 R5, RZ, RZ, R3 ;  /* 0x000000ffff057224 */ /* 0x000fe200078e0003 */
[----:B------:R-:W-:Y:S02]  /*1a0f0*/  WARPGROUP.DEPBAR.LE gsb0, 0x0 ;  /* 0x00008000000079c5 */ /* 0x000fe40000010000 */
[----:B------:R-:W-:-:S02]  /*1a100*/  F2FP.BF16.F32.PACK_AB R152, R177, R174 ;  /* 0x000000aeb198723e */ /* 0x000fc400000010ff */
        /* <DEDUP_REMOVED lines=553> */
[----:B------:R0:W-:Y:S04]  /*1c3a0*/  ST.E desc[UR36][R22.64+0x204], R25 ;  /* 0x0002041916007985 */ /* 0x0001e8000c101924 */
        /* <DEDUP_REMOVED lines=126> */
[----:B------:R4:W-:Y:S04]  /*1cb90*/  STL [R1+0x68], R0 ;  /* 0x0000680001007387 */ /* 0x0009e80000100800 */
        /* <DEDUP_REMOVED lines=256> */
[----:B0-----:R-:W2:Y:S04]  /*1dba0*/  LDL.64 R20, [R1+0x190] ;  /* 0x0001900001147983 */ /* 0x001ea80000100a00 */
[----:B------:R1:W5:Y:S04]  /*1dbb0*/  LDL R0, [R1+0x1f0] ;  /* 0x0001f00001007983 */ /* 0x0003680000100800 */
[----:B--2---:R-:W2:Y:S01]  /*1dbc0*/  LD.E R2, desc[UR36][R20.64] ;  /* 0x0000002414027980 */ /* 0x004ea2000c101900 */
[----:B------:R-:W-:Y:S01]  /*1dbd0*/  BSSY B0, `(.L_x_2257) ;  /* 0x0000005000007945 */ /* 0x000fe20003800000 */
[----:B--2---:R-:W-:-:S04]  /*1dbe0*/  LOP3.LUT R2, R2, 0x1, RZ, 0xfc, !PT ;  /* 0x0000000102027812 */ /* 0x004fc800078efcff */
[----:B------:R-:W-:-:S13]  /*1dbf0*/  ISETP.NE.AND P0, PT, R2, 0x3, PT ;  /* 0x000000030200780c */ /* 0x000fda0003f05270 */
[----:B-1----:R-:W-:Y:S05]  /*1dc00*/  @!P0 BRA `(.L_x_2258) ;  /* 0x0000000000048947 */ /* 0x002fea0003800000 */
[----:B------:R-:W-:Y:S01]  /*1dc10*/  BPT.TRAP 0x1 ;  /* 0x000000040000795c */ /* 0x000fe20000300000 */
.L_x_2258:
[----:B------:R-:W-:Y:S05]  /*1dc20*/  BSYNC B0 ;  /* 0x0000000000007941 */ /* 0x000fea0003800000 */
.L_x_2257:
[----:B------:R-:W2:Y:S04]  /*1dc30*/  LD.E.64 R2, desc[UR36][R20.64+0x20] ;  /* 0x0000202414027980 */ /* 0x000ea8000c101b00 */
[----:B------:R-:W3:Y:S01]  /*1dc40*/  LD.E R4, desc[UR36][R20.64+0xc] ;  /* 0x00000c2414047980 */ /* 0x000ee2000c101900 */
[C---:B------:R-:W-:Y:S01]  /*1dc50*/  ISETP.GT.AND P0, PT, R11.reuse, UR40, PT ;  /* 0x000000280b007c0c */ /* 0x040fe2000bf04270 */
[----:B------:R-:W-:Y:S01]  /*1dc60*/  VIADD R11, R11, 0xffffffff ;  /* 0xffffffff0b0b7836 */ /* 0x000fe20000000000 */
[----:B--2---:R-:W-:-:S05]  /*1dc70*/  MOV R3, R2 ;  /* 0x0000000200037202 */ /* 0x004fca0000000f00 */
[----:B-----5:R-:W-:-:S05]  /*1dc80*/  IMAD R3, R0, 0x8, R3 ;  /* 0x0000000800037824 */ /* 0x020fca00078e0203 */
[----:B---3--:R-:W-:-:S04]  /*1dc90*/  PRMT R3, R4, 0x654, R3 ;  /* 0x0000065404037816 */ /* 0x008fc80000000003 */
[----:B------:R1:W-:Y:S01]  /*1dca0*/  SYNCS.ARRIVE.TRANS64.RED.A1T0 RZ, [R3+URZ], RZ ;  /* 0x000000ff03ff79a7 */ /* 0x0003e2000810043f */
[----:B------:R-:W-:Y:S05]  /*1dcb0*/  @P0 BRA `(.L_x_2259) ;  /* 0xffffff5000e80947 */ /* 0x000fea000383ffff */
.L_x_2226:
[----:B------:R-:W-:Y:S05]  /*1dcc0*/  WARPSYNC.ALL ;  /* 0x0000000000007948 */ /* 0x000fea0003800000 */
[----:B------:R-:W0:Y:S04]  /*1dcd0*/  LDL R5, [R1+0x420] ;  /* 0x0004200001057983 */ /* 0x000e280000100800 */
[----:B------:R-:W2:Y:S04]  /*1dce0*/  LDL R6, [R1+0x424] ;  /* 0x0004240001067983 */ /* 0x000ea80000100800 */
[----:B------:R-:W3:Y:S04]  /*1dcf0*/  LDL R136, [R1+0x1f0] ;  /* 0x0001f00001887983 */ /* 0x000ee80000100800 */
[----:B------:R-:W4:Y:S04]  /*1dd00*/  LDL.64 R14, [R1+0x398] ;  /* 0x00039800010e7983 */ /* 0x000f280000100a00 */
[----:B------:R-:W5:Y:S04]  /*1dd10*/  LDL.64 R12, [R1+0x3a8] ;  /* 0x0003a800010c7983 */ /* 0x000f680000100a00 */
[----:B------:R-:W4:Y:S04]  /*1dd20*/  LDL.64 R132, [R1+0x200] ;  /* 0x0002000001847983 */ /* 0x000f280000100a00 */
[----:B------:R-:W5:Y:S04]  /*1dd30*/  LDL.64 R134, [R1+0x210] ;  /* 0x0002100001867983 */ /* 0x000f680000100a00 */
        /* <DEDUP_REMOVED lines=57> */
[----:B------:R-:W5:Y:S04]  /*1e0d0*/  LDL R137, [R1+0x1f8] ;  /* 0x0001f80001897983 */ /* 0x000f680000100800 */
[----:B0-----:R-:W0:Y:S02]  /*1e0e0*/  SHFL.BFLY PT, R0, R5, 0x2, 0x1f ;  /* 0x0c401f0005007f89 */ /* 0x001e2400000e0000 */
[----:B0-----:R-:W-:-:S05]  /*1e0f0*/  FADD.FTZ R0, R5, R0 ;  /* 0x0000000005007221 */ /* 0x001fca0000010000 */
[----:B-1----:R-:W0:Y:S02]  /*1e100*/  SHFL.BFLY PT, R3, R0, 0x1, 0x1f ;  /* 0x0c201f0000037f89 */ /* 0x002e2400000e0000 */
[----:B0-----:R-:W-:Y:S01]  /*1e110*/  FADD.FTZ R2, R0, R3 ;  /* 0x0000000300027221 */ /* 0x001fe20000010000 */
[----:B---3--:R-:W-:Y:S01]  /*1e120*/  VIADD R136, R136, 0x1 ;  /* 0x0000000188887836 */ /* 0x008fe20000000000 */
[----:B------:R-:W3:Y:S04]  /*1e130*/  LDL R0, [R1+0x1fc] ;  /* 0x0001fc0001007983 */ /* 0x000ee80000100800 */
[----:B------:R-:W-:Y:S04]  /*1e140*/  STL [R1+0x420], R2 ;  /* 0x0004200201007387 */ /* 0x000fe80000100800 */
[----:B------:R-:W4:Y:S04]  /*1e150*/  LDL R148, [R1+0x420] ;  /* 0x0004200001947983 */ /* 0x000f280000100800 */
[----:B--2---:R-:W0:Y:S02]  /*1e160*/  SHFL.BFLY PT, R3, R6, 0x2, 0x1f ;  /* 0x0c401f0006037f89 */ /* 0x004e2400000e0000 */
[----:B0-----:R-:W-:Y:S01]  /*1e170*/  FADD.FTZ R3, R3, R6 ;  /* 0x0000000603037221 */ /* 0x001fe20000010000 */
[----:B------:R-:W-:Y:S01]  /*1e180*/  ISETP.NE.AND P2, PT, R136, 0x2, PT ;  /* 0x000000028800780c */ /* 0x000fe20003f45270 */
[----:B------:R-:W2:Y:S04]  /*1e190*/  LDL.64 R6, [R1+0x3e8] ;  /* 0x0003e80001067983 */ /* 0x000ea80000100a00 */
[----:B------:R-:W0:Y:S08]  /*1e1a0*/  SHFL.BFLY PT, R4, R3, 0x1, 0x1f ;  /* 0x0c201f0003047f89 */ /* 0x000e3000000e0000 */
[----:B------:R-:W2:Y:S01]  /*1e1b0*/  @!P2 LDL R19, [R1+0x1f4] ;  /* 0x0001f4000113a983 */ /* 0x000ea20000100800 */
[----:B0-----:R-:W-:-:S03]  /*1e1c0*/  FADD.FTZ R140, R3, R4 ;  /* 0x00000004038c7221 */ /* 0x001fc60000010000 */
[----:B------:R-:W2:Y:S02]  /*1e1d0*/  LDL.64 R4, [R1+0x3d8] ;  /* 0x0003d80001047983 */ /* 0x000ea40000100a00 */
[----:B------:R-:W-:Y:S02]  /*1e1e0*/  FSETP.NE.FTZ.AND P1, PT, R140, RZ, PT ;  /* 0x000000ff8c00720b */ /* 0x000fe40003f35000 */
[----:B------:R-:W2:Y:S11]  /*1e1f0*/  LDL.64 R2, [R1+0x3f8] ;  /* 0x0003f80001027983 */ /* 0x000eb60000100a00 */
[----:B------:R-:W2:Y:S04]  /*1e200*/  @P1 LDL R143, [R1+0x430] ;  /* 0x00043000018f1983 */ /* 0x000ea80000100800 */
[----:B------:R-:W2:Y:S01]  /*1e210*/  @P1 LDL R145, [R1+0x414] ;  /* 0x0004140001911983 */ /* 0x000ea20000100800 */
[----:B------:R-:W-:-:S02]  /*1e220*/  IMAD.MOV.U32 R142, RZ, RZ, -0x800000 ;  /* 0xff800000ff8e7424 */ /* 0x000fc400078e00ff */
[----:B------:R-:W-:Y:S01]  /*1e230*/  IMAD.MOV.U32 R138, RZ, RZ, RZ ;  /* 0x000000ffff8a7224 */ /* 0x000fe200078e00ff */
[----:B------:R0:W-:Y:S08]  /*1e240*/  BAR.ARV R208, 0x100 ;  /* 0x000400d00000751d */ /* 0x0001f00000002000 */
[----:B------:R-:W-:Y:S06]  /*1e250*/  BAR.ARV 0x8, 0x180 ;  /* 0x0206000000007b1d */ /* 0x000fec0000002000 */
[----:B----4-:R-:W-:-:S13]  /*1e260*/  FSETP.NE.FTZ.AND P0, PT, R148, RZ, PT ;  /* 0x000000ff9400720b */ /* 0x010fda0003f15000 */
[----:B------:R-:W4:Y:S04]  /*1e270*/  @P0 LDL R139, [R1+0x430] ;  /* 0x00043000018b0983 */ /* 0x000f280000100800 */
[----:B------:R-:W2:Y:S01]  /*1e280*/  @P0 LDL R144, [R1+0x410] ;  /* 0x0004100001900983 */ /* 0x000ea20000100800 */
[----:B------:R-:W1:Y:S02]  /*1e290*/  @P0 MUFU.LG2 R141, R148 ;  /* 0x00000094008d0308 */ /* 0x000e640000000c00 */
[----:B-1----:R-:W-:-:S06]  /*1e2a0*/  @P0 FMUL.FTZ R146, R141, 0.69314718246459960938 ;  /* 0x3f3172188d920820 */ /* 0x002fcc0000410000 */
[----:B------:R-:W1:Y:S08]  /*1e2b0*/  @P1 MUFU.LG2 R147, R140 ;  /* 0x0000008c00931308 */ /* 0x000e700000000c00 */
[----:B------:R-:W0:Y:S01]  /*1e2c0*/  @P0 MUFU.RCP R138, R148 ;  /* 0x00000094008a0308 */ /* 0x000e220000001000 */
[----:B---3--:R-:W-:Y:S02]  /*1e2d0*/  VIADD R0, R0, 0x1 ;  /* 0x0000000100007836 */ /* 0x008fe40000000000 */
[----:B-1----:R-:W-:Y:S01]  /*1e2e0*/  @P1 FMUL.FTZ R147, R147, 0.69314718246459960938 ;  /* 0x3f31721893931820 */ /* 0x002fe20000410000 */
[----:B------:R-:W-:Y:S01]  /*1e2f0*/  STL [R1+0x424], R140 ;  /* 0x0004248c01007387 */ /* 0x000fe20000100800 */
[-C--:B0-----:R-:W-:Y:S01]  /*1e300*/  FMUL.FTZ R133, R133, R138.reuse ;  /* 0x0000008a85857220 */ /* 0x081fe20000410000 */
[-C--:B------:R-:W-:Y:S01]  /*1e310*/  FMUL.FTZ R132, R132, R138.reuse ;  /* 0x0000008a84847220 */ /* 0x080fe20000410000 */
[-C--:B-----5:R-:W-:Y:S01]  /*1e320*/  FMUL.FTZ R135, R135, R138.reuse ;  /* 0x0000008a87877220 */ /* 0x0a0fe20000410000 */
        /* <DEDUP_REMOVED lines=61> */
[----:B------:R-:W-:Y:S04]  /*1e700*/  STL [R1+0x1f0], R136 ;  /* 0x0001f08801007387 */ /* 0x000fe80000100800 */
[----:B------:R-:W-:Y:S04]  /*1e710*/  STL.64 [R1+0x200], R132 ;  /* 0x0002008401007387 */ /* 0x000fe80000100a00 */
        /* <DEDUP_REMOVED lines=31> */
[----:B------:R-:W-:Y:S04]  /*1e910*/  STL [R1+0x1fc], R0 ;  /* 0x0001fc0001007387 */ /* 0x000fe80000100800 */
[----:B------:R-:W-:Y:S01]  /*1e920*/  @!P2 STL [R1+0x1f0], RZ ;  /* 0x0001f0ff0100a387 */ /* 0x000fe20000100800 */
[----:B----4-:R-:W-:-:S04]  /*1e930*/  @P0 FMUL.FTZ R139, R139, 0.69314718246459960938 ;  /* 0x3f3172188b8b0820 */ /* 0x010fc80000410000 */
[----:B--2---:R-:W-:Y:S01]  /*1e940*/  @P0 FFMA.FTZ R142, R139, R144, R146 ;  /* 0x000000908b8e0223 */ /* 0x004fe20000010092 */
[----:B------:R-:W-:-:S06]  /*1e950*/  IMAD.MOV.U32 R139, RZ, RZ, RZ ;  /* 0x000000ffff8b7224 */ /* 0x000fcc00078e00ff */
[----:B------:R-:W0:Y:S01]  /*1e960*/  @P1 MUFU.RCP R139, R140 ;  /* 0x0000008c008b1308 */ /* 0x000e220000001000 */
[----:B------:R-:W-:Y:S01]  /*1e970*/  @P1 FMUL.FTZ R146, R143, 0.69314718246459960938 ;  /* 0x3f3172188f921820 */ /* 0x000fe20000410000 */
[----:B------:R-:W-:-:S03]  /*1e980*/  IMAD.MOV.U32 R144, RZ, RZ, -0x800000 ;  /* 0xff800000ff907424 */ /* 0x000fc600078e00ff */
[----:B------:R-:W-:Y:S01]  /*1e990*/  @P1 FFMA.FTZ R144, R146, R145, R147 ;  /* 0x0000009192901223 */ /* 0x000fe20000010093 */
[----:B------:R-:W-:Y:S01]  /*1e9a0*/  STL [R1+0x420], R142 ;  /* 0x0004208e01007387 */ /* 0x000fe20000100800 */
[-C--:B0-----:R-:W-:Y:S01]  /*1e9b0*/  FMUL.FTZ R15, R15, R139.reuse ;  /* 0x0000008b0f0f7220 */ /* 0x081fe20000410000 */
[-C--:B------:R-:W-:Y:S01]  /*1e9c0*/  FMUL.FTZ R14, R14, R139.reuse ;  /* 0x0000008b0e0e7220 */ /* 0x080fe20000410000 */
[-C--:B------:R-:W-:Y:S01]  /*1e9d0*/  FMUL.FTZ R13, R13, R139.reuse ;  /* 0x0000008b0d0d7220 */ /* 0x080fe20000410000 */
[-C--:B------:R-:W-:Y:S01]  /*1e9e0*/  FMUL.FTZ R12, R12, R139.reuse ;  /* 0x0000008b0c0c7220 */ /* 0x080fe20000410000 */
[-C--:B------:R-:W-:Y:S01]  /*1e9f0*/  FMUL.FTZ R71, R71, R139.reuse ;  /* 0x0000008b47477220 */ /* 0x080fe20000410000 */
[-C--:B------:R-:W-:Y:S01]  /*1ea00*/  FMUL.FTZ R70, R70, R139.reuse ;  /* 0x0000008b46467220 */ /* 0x080fe20000410000 */
[----:B------:R-:W-:Y:S01]  /*1ea10*/  STL.64 [R1+0x398], R14 ;  /* 0x0003980e01007387 */ /* 0x000fe20000100a00 */
[-C--:B------:R-:W-:Y:S01]  /*1ea20*/  FMUL.FTZ R69, R69, R139.reuse ;  /* 0x0000008b45457220 */ /* 0x080fe20000410000 */
[-C--:B------:R-:W-:Y:S01]  /*1ea30*/  FMUL.FTZ R68, R68, R139.reuse ;  /* 0x0000008b44447220 */ /* 0x080fe20000410000 */
[-C--:B------:R-:W-:Y:S01]  /*1ea40*/  FMUL.FTZ R67, R67, R139.reuse ;  /* 0x0000008b43437220 */ /* 0x080fe20000410000 */
[----:B------:R0:W-:Y:S01]  /*1ea50*/  STL.64 [R1+0x3a8], R12 ;  /* 0x0003a80c01007387 */ /* 0x0001e20000100a00 */
        /* <DEDUP_REMOVED lines=55> */
[----:B0-----:R-:W-:Y:S01]  /*1edd0*/  VIADD R12, R137, 0x1 ;  /* 0x00000001890c7836 */ /* 0x001fe20000000000 */
[----:B------:R-:W-:Y:S01]  /*1ede0*/  @!P2 LOP3.LUT R14, R19, 0x1, RZ, 0x3c, !PT ;  /* 0x00000001130ea812 */ /* 0x000fe200078e3cff */
[----:B------:R0:W-:Y:S04]  /*1edf0*/  STL [R1+0x424], R144 ;  /* 0x0004249001007387 */ /* 0x0001e80000100800 */
[----:B------:R0:W-:Y:S04]  /*1ee00*/  STL.64 [R1+0x208], R70 ;  /* 0x0002084601007387 */ /* 0x0001e80000100a00 */
        /* <DEDUP_REMOVED lines=29> */
[----:B------:R0:W-:Y:S04]  /*1efe0*/  STL [R1+0x1f8], R12 ;  /* 0x0001f80c01007387 */ /* 0x0001e80000100800 */
[----:B------:R0:W-:Y:S01]  /*1eff0*/  @!P2 STL [R1+0x1f4], R14 ;  /* 0x0001f40e0100a387 */ /* 0x0001e20000100800 */
[----:B------:R-:W-:-:S13]  /*1f000*/  PLOP3.LUT P0, PT, PT, PT, PT, 0x8, 0x0 ;  /* 0x000000000000781c */ /* 0x000fda0003f0e170 */
.L_x_2156:
[----:B------:R-:W1:Y:S08]  /*1f010*/  S2UR UR9, SR_CgaCtaId ;  /* 0x00000000000979c3 */ /* 0x000e700000008800 */
[----:B------:R-:W-:Y:S06]  /*1f020*/  BAR.SYNC.DEFER_BLOCKING 0x5, 0x180 ;  /* 0x0146000000007b1d */ /* 0x000fec0000010000 */
[----:B------:R-:W-:Y:S01]  /*1f030*/  UMOV UR42, 0x400 ;  /* 0x00000400002a7882 */ /* 0x000fe20000000000 */
[----:B------:R-:W-:Y:S01]  /*1f040*/  BSSY B0, `(.L_x_2260) ;  /* 0x0000280000007945 */ /* 0x000fe20003800000 */
[----:B-1----:R-:W-:-:S09]  /*1f050*/  ULEA UR42, UR9, UR42, 0x18 ;  /* 0x0000002a092a7291 */ /* 0x002fd2000f8ec03f */
[----:B------:R-:W1:Y:S02]  /*1f060*/  LDS R0, [UR42+0x324d0] ;  /* 0x0324d02aff007984 */ /* 0x000e640008000800 */
[----:B-1----:R-:W-:Y:S01]  /*1f070*/  R2UR UR4, R0 ;  /* 0x00000000000472ca */ /* 0x002fe200000e0000 */
[----:B------:R-:W-:Y:S06]  /*1f080*/  BAR.ARV 0x4, 0x180 ;  /* 0x0106000000007b1d */ /* 0x000fec0000002000 */
[----:B------:R-:W-:Y:S08]  /*1f090*/  @P0 BRA `(.L_x_2261) ;  /* 0x0000001c000c0947 */ /* 0x000ff00003800000 */
[----:B------:R-:W2:Y:S01]  /*1f0a0*/  LDL.128 R104, [R1+0x280] ;  /* 0x0002800001687983 */ /* 0x000ea20000100c00 */
[----:B0-----:R-:W0:Y:S01]  /*1f0b0*/  LDC R2, c[0x0][0xce8] ;  /* 0x00033a00ff027b82 */ /* 0x001e220000000800 */
[----:B------:R-:W-:Y:S02]  /*1f0c0*/  ULDC UR5, c[0x0][0xb88] ;  /* 0x0002e20000057ab9 */ /* 0x000fe40000000800 */
[----:B------:R-:W3:Y:S04]  /*1f0d0*/  LDL.128 R100, [R1+0x290] ;  /* 0x0002900001647983 */ /* 0x000ee80000100c00 */
[----:B------:R-:W4:Y:S04]  /*1f0e0*/  LDL.128 R96, [R1+0x2a0] ;  /* 0x0002a00001607983 */ /* 0x000f280000100c00 */
[----:B------:R-:W4:Y:S04]  /*1f0f0*/  LDL.128 R92, [R1+0x2b0] ;  /* 0x0002b000015c7983 */ /* 0x000f280000100c00 */
[----:B------:R-:W4:Y:S04]  /*1f100*/  LDL.128 R88, [R1+0x2c0] ;  /* 0x0002c00001587983 */ /* 0x000f280000100c00 */
[----:B------:R-:W4:Y:S04]  /*1f110*/  LDL.128 R84, [R1+0x2d0] ;  /* 0x0002d00001547983 */ /* 0x000f280000100c00 */
[----:B------:R-:W4:Y:S04]  /*1f120*/  LDL R153, [R1+0x454] ;  /* 0x0004540001997983 */ /* 0x000f280000100800 */
[----:B------:R-:W4:Y:S04]  /*1f130*/  LDL.128 R80, [R1+0x2e0] ;  /* 0x0002e00001507983 */ /* 0x000f280000100c00 */
        /* <DEDUP_REMOVED lines=11> */
[----:B------:R-:W4:Y:S04]  /*1f1f0*/  LDL R158, [R1+0x450] ;  /* 0x00045000019e7983 */ /* 0x000f280000100800 */
[----:B------:R-:W4:Y:S04]  /*1f200*/  LDL R157, [R1+0x44c] ;  /* 0x00044c00019d7983 */ /* 0x000f280000100800 */
[----:B------:R-:W4:Y:S04]  /*1f210*/  LDL.128 R52, [R1+0x320] ;  /* 0x0003200001347983 */ /* 0x000f280000100c00 */
[----:B------:R-:W4:Y:S04]  /*1f220*/  LDL R156, [R1+0x448] ;  /* 0x00044800019c7983 */ /* 0x000f280000100800 */
[----:B------:R-:W4:Y:S04]  /*1f230*/  LDL.128 R64, [R1+0x340] ;  /* 0x0003400001407983 */ /* 0x000f280000100c00 */
[----:B------:R-:W4:Y:S04]  /*1f240*/  LDL R155, [R1+0x444] ;  /* 0x00044400019b7983 */ /* 0x000f280000100800 */
        /* <DEDUP_REMOVED lines=12> */
[----:B------:R-:W4:Y:S01]  /*1f310*/  LDL.128 R8, [R1+0x3f0] ;  /* 0x0003f00001087983 */ /* 0x000f220000100c00 */
[----:B------:R-:W-:Y:S01]  /*1f320*/  VIADD R19, R206, UR61 ;  /* 0x0000003dce137c36 */ /* 0x000fe20008000000 */
[----:B------:R-:W-:Y:S01]  /*1f330*/  LOP3.LUT P0, RZ, R212, 0x3, RZ, 0xc0, !PT ;  /* 0x00000003d4ff7812 */ /* 0x000fe2000780c0ff */
[----:B0-----:R-:W-:Y:S01]  /*1f340*/  IMAD R0, R2, UR5, RZ ;  /* 0x0000000502007c24 */ /* 0x001fe2000f8e02ff */
[----:B------:R-:W-:Y:S01]  /*1f350*/  IADD3 R151, P1, R190, 0x8040, RZ ;  /* 0x00008040be977810 */ /* 0x000fe20007f3e0ff */
[----:B------:R-:W-:-:S03]  /*1f360*/  ULDC.64 UR10, c[0x0][0xc90] ;  /* 0x00032400000a7ab9 */ /* 0x000fc60000000a00 */
[----:B------:R-:W-:-:S13]  /*1f370*/  ISETP.GE.OR P2, PT, R19, R0, P0 ;  /* 0x000000001300720c */ /* 0x000fda0000746670 */
[----:B------:R-:W4:Y:S01]  /*1f380*/  @!P2 LDL R3, [R1+0x420] ;  /* 0x000420000103a983 */ /* 0x000f220000100800 */
[----:B------:R-:W-:-:S04]  /*1f390*/  LOP3.LUT R150, R151, 0x380, RZ, 0xc0, !PT ;  /* 0x0000038097967812 */ /* 0x000fc800078ec0ff */
[----:B------:R-:W-:-:S04]  /*1f3a0*/  SHF.R.U64 R150, R150, 0x3, RZ ;  /* 0x0000000396967819 */ /* 0x000fc800000012ff */
[----:B------:R-:W-:Y:S01]  /*1f3b0*/  LOP3.LUT R150, R150, R151, RZ, 0x3c, !PT ;  /* 0x0000009796967212 */ /* 0x000fe200078e3cff */
[----:B------:R-:W-:Y:S01]  /*1f3c0*/  IMAD.X R151, RZ, RZ, R191, P1 ;  /* 0x000000ffff977224 */ /* 0x000fe200008e06bf */
[----:B------:R-:W-:Y:S02]  /*1f3d0*/  ISETP.NE.AND P1, PT, R2, 0x1, PT ;  /* 0x000000010200780c */ /* 0x000fe40003f25270 */
[----:B------:R-:W-:Y:S01]  /*1f3e0*/  R2UR UR14, R204 ;  /* 0x00000000cc0e72ca */ /* 0x000fe200000e0000 */
[----:B------:R-:W-:Y:S01]  /*1f3f0*/  USHF.R.S32.HI UR13, URZ, 0x1f, UR60 ;  /* 0x0000001f3f0d7899 */ /* 0x000fe2000801143c */
[C---:B------:R-:W-:Y:S02]  /*1f400*/  IADD3 R21, P6, R190.reuse, 0x8020, RZ ;  /* 0x00008020be157810 */ /* 0x040fe40007fde0ff */
[----:B------:R-:W-:-:S09]  /*1f410*/  IADD3 R149, P3, R190, 0x8060, RZ ;  /* 0x00008060be957810 */ /* 0x000fd20007f7e0ff */
[----:B------:R-:W-:-:S04]  /*1f420*/  USHF.R.S32.HI UR12, URZ, 0x1f, UR14 ;  /* 0x0000001f3f0c7899 */ /* 0x000fc8000801140e */
[----:B------:R-:W-:Y:S02]  /*1f430*/  UIMAD UR5, UR12, UR10, URZ ;  /* 0x0000000a0c0572a4 */ /* 0x000fe4000f8e023f */
[----:B------:R-:W-:Y:S02]  /*1f440*/  UIMAD.WIDE.U32 UR6, UR14, UR10, URZ ;  /* 0x0000000a0e0672a5 */ /* 0x000fe4000f8e003f */
[----:B------:R-:W-:-:S03]  /*1f450*/  UIMAD UR5, UR14, UR11, UR5 ;  /* 0x0000000b0e0572a4 */ /* 0x000fc6000f8e0205 */
[----:B------:R-:W-:Y:S01]  /*1f460*/  ULDC.64 UR10, c[0x0][0xc98] ;  /* 0x00032600000a7ab9 */ /* 0x000fe20000000a00 */
[----:B------:R-:W-:Y:S01]  /*1f470*/  LOP3.LUT R20, R21, 0x380, RZ, 0xc0, !PT ;  /* 0x0000038015147812 */ /* 0x000fe200078ec0ff */
[----:B------:R-:W-:Y:S01]  /*1f480*/  UIMAD UR8, UR13, UR10, URZ ;  /* 0x0000000a0d0872a4 */ /* 0x000fe2000f8e023f */
[----:B------:R-:W-:Y:S01]  /*1f490*/  LOP3.LUT R148, R149, 0x380, RZ, 0xc0, !PT ;  /* 0x0000038095947812 */ /* 0x000fe200078ec0ff */
[----:B------:R-:W-:Y:S01]  /*1f4a0*/  UIADD3 UR7, UR7, UR5, URZ ;  /* 0x0000000507077290 */ /* 0x000fe2000fffe03f */
[----:B------:R-:W-:Y:S01]  /*1f4b0*/  LOP3.LUT R143, R190, 0x380, RZ, 0xc0, !PT ;  /* 0x00000380be8f7812 */ /* 0x000fe200078ec0ff */
[----:B------:R-:W-:Y:S01]  /*1f4c0*/  UIMAD UR8, UR60, UR11, UR8 ;  /* 0x0000000b3c0872a4 */ /* 0x000fe2000f8e0208 */
[----:B------:R-:W-:Y:S01]  /*1f4d0*/  SHF.R.U64 R20, R20, 0x3, RZ ;  /* 0x0000000314147819 */ /* 0x000fe200000012ff */
[----:B------:R-:W-:Y:S01]  /*1f4e0*/  UIMAD.WIDE.U32 UR6, UR60, UR10, UR6 ;  /* 0x0000000a3c0672a5 */ /* 0x000fe2000f8e0006 */
[----:B------:R-:W-:Y:S02]  /*1f4f0*/  SHF.R.U64 R148, R148, 0x3, RZ ;  /* 0x0000000394947819 */ /* 0x000fe400000012ff */
[----:B------:R-:W-:-:S02]  /*1f500*/  SHF.R.U64 R143, R143, 0x3, RZ ;  /* 0x000000038f8f7819 */ /* 0x000fc400000012ff */
[C---:B------:R-:W-:Y:S02]  /*1f510*/  IADD3 R147, P4, R190.reuse, 0xc000, RZ ;  /* 0x0000c000be937810 */ /* 0x040fe40007f9e0ff */
[----:B------:R-:W-:Y:S01]  /*1f520*/  IADD3 R141, P5, R190, 0xc020, RZ ;  /* 0x0000c020be8d7810 */ /* 0x000fe20007fbe0ff */
[----:B------:R-:W-:Y:S01]  /*1f530*/  VIADD R19, R19, 0x8 ;  /* 0x0000000813137836 */ /* 0x000fe20000000000 */
[----:B------:R-:W-:Y:S01]  /*1f540*/  LOP3.LUT R20, R20, R21, RZ, 0x3c, !PT ;  /* 0x0000001514147212 */ /* 0x000fe200078e3cff */
[--C-:B------:R-:W-:Y:S01]  /*1f550*/  IMAD.X R21, RZ, RZ, R191.reuse, P6 ;  /* 0x000000ffff157224 */ /* 0x100fe200030e06bf */
[----:B------:R-:W-:Y:S01]  /*1f560*/  LOP3.LUT R148, R148, R149, RZ, 0x3c, !PT ;  /* 0x0000009594947212 */ /* 0x000fe200078e3cff */
[--C-:B------:R-:W-:Y:S01]  /*1f570*/  IMAD.X R149, RZ, RZ, R191.reuse, P3 ;  /* 0x000000ffff957224 */ /* 0x100fe200018e06bf */
[----:B------:R-:W-:Y:S01]  /*1f580*/  LOP3.LUT R142, R143, R190, RZ, 0x3c, !PT ;  /* 0x000000be8f8e7212 */ /* 0x000fe200078e3cff */
[----:B------:R-:W-:Y:S01]  /*1f590*/  IMAD.MOV.U32 R143, RZ, RZ, R191 ;  /* 0x000000ffff8f7224 */ /* 0x000fe200078e00bf */
[----:B------:R-:W-:Y:S01]  /*1f5a0*/  IADD3 R145, P6, R190, 0xc040, RZ ;  /* 0x0000c040be917810 */ /* 0x000fe20007fde0ff */
[----:B------:R-:W-:Y:S01]  /*1f5b0*/  ULDC.64 UR10, c[0x0][0xbe8] ;  /* 0x0002fa00000a7ab9 */ /* 0x000fe20000000a00 */
[----:B------:R-:W-:-:S02]  /*1f5c0*/  LOP3.LUT R146, R147, 0x380, RZ, 0xc0, !PT ;  /* 0x0000038093927812 */ /* 0x000fc400078ec0ff */
[----:B------:R-:W-:Y:S02]  /*1f5d0*/  LOP3.LUT R140, R141, 0x380, RZ, 0xc0, !PT ;  /* 0x000003808d8c7812 */ /* 0x000fe400078ec0ff */
[----:B------:R-:W-:Y:S02]  /*1f5e0*/  LOP3.LUT R144, R145, 0x380, RZ, 0xc0, !PT ;  /* 0x0000038091907812 */ /* 0x000fe400078ec0ff */
[----:B------:R-:W-:Y:S02]  /*1f5f0*/  MOV R152, R142 ;  /* 0x0000008e00987202 */ /* 0x000fe40000000f00 */
[----:B------:R-:W-:Y:S02]  /*1f600*/  SHF.R.U64 R146, R146, 0x3, RZ ;  /* 0x0000000392927819 */ /* 0x000fe400000012ff */
[----:B------:R-:W-:Y:S02]  /*1f610*/  SHF.R.U64 R140, R140, 0x3, RZ ;  /* 0x000000038c8c7819 */ /* 0x000fe400000012ff */
[----:B------:R-:W-:-:S02]  /*1f620*/  SHF.R.U64 R144, R144, 0x3, RZ ;  /* 0x0000000390907819 */ /* 0x000fc400000012ff */
[----:B------:R-:W-:Y:S02]  /*1f630*/  LOP3.LUT R146, R146, R147, RZ, 0x3c, !PT ;  /* 0x0000009392927212 */ /* 0x000fe400078e3cff */
[----:B--2---:R-:W-:Y:S02]  /*1f640*/  F2FP.BF16.F32.PACK_AB R104, R105, R104 ;  /* 0x000000686968723e */ /* 0x004fe400000010ff */
[----:B------:R-:W-:Y:S02]  /*1f650*/  F2FP.BF16.F32.PACK_AB R105, R107, R106 ;  /* 0x0000006a6b69723e */ /* 0x000fe400000010ff */
[----:B---3--:R-:W-:Y:S02]  /*1f660*/  F2FP.BF16.F32.PACK_AB R106, R101, R100 ;  /* 0x00000064656a723e */ /* 0x008fe400000010ff */
[----:B------:R-:W0:Y:S01]  /*1f670*/  @P1 LDC R100, c[0x0][0xcec] ;  /* 0x00033b00ff641b82 */ /* 0x000e220000000800 */
[----:B----4-:R-:W-:Y:S02]  /*1f680*/  F2FP.BF16.F32.PACK_AB R96, R97, R96 ;  /* 0x000000606160723e */ /* 0x010fe400000010ff */
[----:B------:R-:W-:-:S02]  /*1f690*/  F2FP.BF16.F32.PACK_AB R97, R99, R98 ;  /* 0x000000626361723e */ /* 0x000fc400000010ff */
[----:B------:R-:W-:-:S03]  /*1f6a0*/  F2FP.BF16.F32.PACK_AB R98, R93, R92 ;  /* 0x0000005c5d62723e */ /* 0x000fc600000010ff */
[----:B------:R-:W1:Y:S01]  /*1f6b0*/  @P1 LDC R92, c[0x0][0xcf0] ;  /* 0x00033c00ff5c1b82 */ /* 0x000e620000000800 */
[----:B------:R-:W-:Y:S02]  /*1f6c0*/  F2FP.BF16.F32.PACK_AB R88, R89, R88 ;  /* 0x000000585958723e */ /* 0x000fe400000010ff */
[----:B------:R-:W-:Y:S02]  /*1f6d0*/  F2FP.BF16.F32.PACK_AB R89, R91, R90 ;  /* 0x0000005a5b59723e */ /* 0x000fe400000010ff */
[----:B------:R-:W-:Y:S01]  /*1f6e0*/  F2FP.BF16.F32.PACK_AB R90, R85, R84 ;  /* 0x00000054555a723e */ /* 0x000fe200000010ff */
[----:B------:R-:W-:Y:S01]  /*1f6f0*/  VIADD R85, R153, UR61 ;  /* 0x0000003d99557c36 */ /* 0x000fe20008000000 */
[----:B------:R-:W-:Y:S02]  /*1f700*/  F2FP.BF16.F32.PACK_AB R80, R81, R80 ;  /* 0x000000505150723e */ /* 0x000fe400000010ff */
[----:B------:R-:W-:Y:S02]  /*1f710*/  F2FP.BF16.F32.PACK_AB R81, R83, R82 ;  /* 0x000000525351723e */ /* 0x000fe400000010ff */
[----:B------:R-:W-:Y:S01]  /*1f720*/  F2FP.BF16.F32.PACK_AB R82, R77, R76 ;  /* 0x0000004c4d52723e */ /* 0x000fe200000010ff */
[----:B0-----:R-:W-:-:S04]  /*1f730*/  @P1 IMAD.HI.U32 R77, R85, R100, RZ ;  /* 0x00000064554d1227 */ /* 0x001fc800078e00ff */
[----:B------:R-:W-:Y:S01]  /*1f740*/  IMAD.MOV.U32 R76, RZ, RZ, R85 ;  /* 0x000000ffff4c7224 */ /* 0x000fe200078e0055 */
[----:B-1----:R-:W-:Y:S02]  /*1f750*/  @P1 SHF.R.U32.HI R76, RZ, R92, R77 ;  /* 0x0000005cff4c1219 */ /* 0x002fe4000001164d */
[----:B------:R-:W-:-:S03]  /*1f760*/  F2FP.BF16.F32.PACK_AB R72, R73, R72 ;  /* 0x000000484948723e */ /* 0x000fc600000010ff */
[--C-:B------:R-:W-:Y:S01]  /*1f770*/  IMAD.MOV R77, RZ, RZ, -R76.reuse ;  /* 0x000000ffff4d7224 */ /* 0x100fe200078e0a4c */
[----:B------:R-:W-:Y:S02]  /*1f780*/  F2FP.BF16.F32.PACK_AB R73, R75, R74 ;  /* 0x0000004a4b49723e */ /* 0x000fe400000010ff */
[----:B------:R-:W-:Y:S01]  /*1f790*/  F2FP.BF16.F32.PACK_AB R75, R59, R58 ;  /* 0x0000003a3b4b723e */ /* 0x000fe200000010ff */
[----:B------:R-:W-:Y:S01]  /*1f7a0*/  IMAD R59, R2, R77, R85 ;  /* 0x0000004d023b7224 */ /* 0x000fe200078e0255 */
[----:B------:R-:W-:Y:S01]  /*1f7b0*/  F2FP.BF16.F32.PACK_AB R83, R79, R78 ;  /* 0x0000004e4f53723e */ /* 0x000fe200000010ff */
[----:B------:R-:W-:Y:S01]  /*1f7c0*/  IMAD.U32 R78, RZ, RZ, UR8 ;  /* 0x00000008ff4e7e24 */ /* 0x000fe2000f8e00ff */
[----:B------:R-:W-:Y:S02]  /*1f7d0*/  F2FP.BF16.F32.PACK_AB R74, R57, R56 ;  /* 0x00000038394a723e */ /* 0x000fe400000010ff */
[----:B------:R-:W-:Y:S02]  /*1f7e0*/  SHF.R.S32.HI R57, RZ, 0x1f, R76 ;  /* 0x0000001fff397819 */ /* 0x000fe4000001144c */
[----:B------:R-:W-:-:S02]  /*1f7f0*/  IADD3 R56, P3, R76, UR6, RZ ;  /* 0x000000064c387c10 */ /* 0x000fc4000ff7e0ff */
[----:B------:R-:W-:Y:S02]  /*1f800*/  F2FP.BF16.F32.PACK_AB R136, R137, R136 ;  /* 0x000000888988723e */ /* 0x000fe400000010ff */
[----:B------:R-:W-:Y:S02]  /*1f810*/  SHF.R.S32.HI R58, RZ, 0x1f, R59 ;  /* 0x0000001fff3a7819 */ /* 0x000fe4000001143b */
[----:B------:R-:W-:Y:S02]  /*1f820*/  F2FP.BF16.F32.PACK_AB R137, R139, R138 ;  /* 0x0000008a8b89723e */ /* 0x000fe400000010ff */
[----:B------:R-:W-:Y:S02]  /*1f830*/  F2FP.BF16.F32.PACK_AB R128, R129, R128 ;  /* 0x000000808180723e */ /* 0x000fe400000010ff */
[----:B------:R-:W-:Y:S02]  /*1f840*/  F2FP.BF16.F32.PACK_AB R138, R133, R132 ;  /* 0x00000084858a723e */ /* 0x000fe400000010ff */
[----:B------:R-:W-:Y:S01]  /*1f850*/  F2FP.BF16.F32.PACK_AB R139, R135, R134 ;  /* 0x00000086878b723e */ /* 0x000fe200000010ff */
[----:B------:R-:W-:Y:S01]  /*1f860*/  BAR.SYNC.DEFER_BLOCKING 0x1, 0x100 ;  /* 0x0044000000007b1d */ /* 0x000fe20000010000 */
[----:B------:R-:W-:-:S02]  /*1f870*/  F2FP.BF16.F32.PACK_AB R129, R131, R130 ;  /* 0x000000828381723e */ /* 0x000fc400000010ff */
[----:B------:R-:W-:Y:S02]  /*1f880*/  F2FP.BF16.F32.PACK_AB R120, R121, R120 ;  /* 0x000000787978723e */ /* 0x000fe400000010ff */
[----:B------:R-:W-:Y:S01]  /*1f890*/  IADD3.X R57, R57, UR7, R78, P3, !PT ;  /* 0x0000000739397c10 */ /* 0x000fe20009ffe44e */
[----:B------:R-:W-:Y:S01]  /*1f8a0*/  ULDC.64 UR6, c[0x0][0xc88] ;  /* 0x0003220000067ab9 */ /* 0x000fe20000000a00 */
[----:B------:R-:W-:Y:S02]  /*1f8b0*/  F2FP.BF16.F32.PACK_AB R130, R125, R124 ;  /* 0x0000007c7d82723e */ /* 0x000fe400000010ff */
[----:B------:R-:W-:Y:S02]  /*1f8c0*/  F2FP.BF16.F32.PACK_AB R131, R127, R126 ;  /* 0x0000007e7f83723e */ /* 0x000fe400000010ff */
[----:B------:R-:W-:Y:S02]  /*1f8d0*/  F2FP.BF16.F32.PACK_AB R121, R123, R122 ;  /* 0x0000007a7b79723e */ /* 0x000fe400000010ff */
[----:B------:R-:W-:Y:S01]  /*1f8e0*/  F2FP.BF16.F32.PACK_AB R112, R113, R112 ;  /* 0x000000707170723e */ /* 0x000fe200000010ff */
[----:B------:R-:W-:Y:S01]  /*1f8f0*/  IMAD R58, R58, UR6, RZ ;  /* 0x000000063a3a7c24 */ /* 0x000fe2000f8e02ff */
[----:B------:R-:W-:-:S02]  /*1f900*/  F2FP.BF16.F32.PACK_AB R122, R117, R116 ;  /* 0x00000074757a723e */ /* 0x000fc400000010ff */
[----:B------:R-:W-:Y:S02]  /*1f910*/  F2FP.BF16.F32.PACK_AB R123, R119, R118 ;  /* 0x00000076777b723e */ /* 0x000fe400000010ff */
[----:B------:R-:W-:Y:S02]  /*1f920*/  F2FP.BF16.F32.PACK_AB R113, R115, R114 ;  /* 0x000000727371723e */ /* 0x000fe400000010ff */
[----:B------:R-:W-:Y:S02]  /*1f930*/  F2FP.BF16.F32.PACK_AB R114, R109, R108 ;  /* 0x0000006c6d72723e */ /* 0x000fe400000010ff */
[----:B------:R-:W-:Y:S01]  /*1f940*/  F2FP.BF16.F32.PACK_AB R115, R111, R110 ;  /* 0x0000006e6f73723e */ /* 0x000fe200000010ff */
[----:B------:R-:W-:Y:S01]  /*1f950*/  STSM.16.M88.4 [R152], R136 ;  /* 0x0000008898007844 */ /* 0x000fe20000000200 */
[----:B------:R-:W-:Y:S01]  /*1f960*/  F2FP.BF16.F32.PACK_AB R107, R103, R102 ;  /* 0x00000066676b723e */ /* 0x000fe200000010ff */
[----:B------:R-:W-:Y:S01]  /*1f970*/  IMAD.WIDE.U32 R56, R59, UR6, R56 ;  /* 0x000000063b387c25 */ /* 0x000fe2000f8e0038 */
[----:B------:R-:W-:Y:S01]  /*1f980*/  F2FP.BF16.F32.PACK_AB R99, R95, R94 ;  /* 0x0000005e5f63723e */ /* 0x000fe200000010ff */
[----:B------:R-:W-:Y:S01]  /*1f990*/  STSM.16.M88.4 [R158], R128 ;  /* 0x000000809e007844 */ /* 0x000fe20000000200 */
[----:B------:R-:W-:Y:S01]  /*1f9a0*/  F2FP.BF16.F32.PACK_AB R91, R87, R86 ;  /* 0x00000056575b723e */ /* 0x000fe200000010ff */
[--C-:B------:R-:W-:Y:S01]  /*1f9b0*/  IMAD.X R147, RZ, RZ, R191.reuse, P4 ;  /* 0x000000ffff937224 */ /* 0x100fe200020e06bf */
[----:B------:R-:W-:Y:S01]  /*1f9c0*/  LOP3.LUT R140, R140, R141, RZ, 0x3c, !PT ;  /* 0x0000008d8c8c7212 */ /* 0x000fe200078e3cff */
[----:B------:R-:W-:Y:S01]  /*1f9d0*/  STSM.16.M88.4 [R157], R120 ;  /* 0x000000789d007844 */ /* 0x000fe20000000200 */
[----:B------:R-:W-:Y:S01]  /*1f9e0*/  F2FP.BF16.F32.PACK_AB R52, R53, R52 ;  /* 0x000000343534723e */ /* 0x000fe200000010ff */
[----:B------:R-:W-:Y:S01]  /*1f9f0*/  IMAD R59, R59, UR7, R58 ;  /* 0x000000073b3b7c24 */ /* 0x000fe2000f8e023a */
[----:B------:R-:W-:Y:S01]  /*1fa00*/  LOP3.LUT R144, R144, R145, RZ, 0x3c, !PT ;  /* 0x0000009190907212 */ /* 0x000fe200078e3cff */
[--C-:B------:R-:W-:Y:S01]  /*1fa10*/  IMAD.X R141, RZ, RZ, R191.reuse, P5 ;  /* 0x000000ffff8d7224 */ /* 0x100fe200028e06bf */
[----:B------:R-:W-:Y:S01]  /*1fa20*/  STSM.16.M88.4 [R156], R112 ;  /* 0x000000709c007844 */ /* 0x000fe20000000200 */
[----:B------:R-:W-:Y:S01]  /*1fa30*/  F2FP.BF16.F32.PACK_AB R53, R55, R54 ;  /* 0x000000363735723e */ /* 0x000fe200000010ff */
[----:B------:R-:W-:Y:S01]  /*1fa40*/  IMAD.X R145, RZ, RZ, R191, P6 ;  /* 0x000000ffff917224 */ /* 0x000fe200030e06bf */
[----:B------:R-:W-:Y:S01]  /*1fa50*/  F2FP.BF16.F32.PACK_AB R64, R65, R64 ;  /* 0x000000404140723e */ /* 0x000fe200000010ff */
[----:B------:R-:W-:Y:S01]  /*1fa60*/  STSM.16.M88.4 [R155], R104 ;  /* 0x000000689b007844 */ /* 0x000fe20000000200 */
[----:B------:R-:W-:Y:S01]  /*1fa70*/  MOV R142, R20 ;  /* 0x00000014008e7202 */ /* 0x000fe20000000f00 */
[----:B------:R-:W-:Y:S01]  /*1fa80*/  ULDC.64 UR6, c[0x0][0xc50] ;  /* 0x0003140000067ab9 */ /* 0x000fe20000000a00 */
[----:B------:R-:W-:Y:S01]  /*1fa90*/  F2FP.BF16.F32.PACK_AB R54, R69, R68 ;  /* 0x000000444536723e */ /* 0x000fe200000010ff */
[----:B------:R-:W-:Y:S01]  /*1faa0*/  STSM.16.M88.4 [R154], R96 ;  /* 0x000000609a007844 */ /* 0x000fe20000000200 */
[----:B------:R-:W-:-:S02]  /*1fab0*/  F2FP.BF16.F32.PACK_AB R55, R71, R70 ;  /* 0x000000464737723e */ /* 0x000fc400000010ff */
[----:B------:R-:W-:Y:S02]  /*1fac0*/  F2FP.BF16.F32.PACK_AB R65, R67, R66 ;  /* 0x000000424341723e */ /* 0x000fe400000010ff */
[----:B------:R-:W-:Y:S01]  /*1fad0*/  F2FP.BF16.F32.PACK_AB R48, R49, R48 ;  /* 0x000000303130723e */ /* 0x000fe200000010ff */
[----:B------:R-:W-:Y:S01]  /*1fae0*/  STSM.16.M88.4 [R229], R88 ;  /* 0x00000058e5007844 */ /* 0x000fe20000000200 */
[----:B------:R-:W-:Y:S01]  /*1faf0*/  MOV R143, R150 ;  /* 0x00000096008f7202 */ /* 0x000fe20000000f00 */
[----:B------:R-:W-:Y:S01]  /*1fb00*/  IMAD.IADD R57, R57, 0x1, R59 ;  /* 0x0000000139397824 */ /* 0x000fe200078e023b */
[----:B------:R-:W-:Y:S02]  /*1fb10*/  F2FP.BF16.F32.PACK_AB R66, R61, R60 ;  /* 0x0000003c3d42723e */ /* 0x000fe400000010ff */
[----:B------:R-:W-:Y:S02]  /*1fb20*/  F2FP.BF16.F32.PACK_AB R67, R63, R62 ;  /* 0x0000003e3f43723e */ /* 0x000fe400000010ff */
[----:B------:R-:W-:-:S02]  /*1fb30*/  F2FP.BF16.F32.PACK_AB R49, R51, R50 ;  /* 0x000000323331723e */ /* 0x000fc400000010ff */
[----:B------:R-:W-:Y:S01]  /*1fb40*/  F2FP.BF16.F32.PACK_AB R4, R5, R4 ;  /* 0x000000040504723e */ /* 0x000fe200000010ff */
[----:B------:R-:W-:Y:S01]  /*1fb50*/  STSM.16.M88.4 [R228], R80 ;  /* 0x00000050e4007844 */ /* 0x000fe20000000200 */
[----:B------:R-:W-:Y:S02]  /*1fb60*/  MOV R20, R148 ;  /* 0x0000009400147202 */ /* 0x000fe40000000f00 */
[----:B------:R-:W-:Y:S02]  /*1fb70*/  F2FP.BF16.F32.PACK_AB R50, R45, R44 ;  /* 0x0000002c2d32723e */ /* 0x000fe400000010ff */
[----:B------:R-:W-:Y:S02]  /*1fb80*/  F2FP.BF16.F32.PACK_AB R51, R47, R46 ;  /* 0x0000002e2f33723e */ /* 0x000fe400000010ff */
[----:B------:R-:W-:Y:S02]  /*1fb90*/  F2FP.BF16.F32.PACK_AB R5, R7, R6 ;  /* 0x000000060705723e */ /* 0x000fe400000010ff */
[----:B------:R-:W-:Y:S01]  /*1fba0*/  F2FP.BF16.F32.PACK_AB R36, R37, R36 ;  /* 0x000000242524723e */ /* 0x000fe200000010ff */
[----:B------:R-:W-:Y:S01]  /*1fbb0*/  STSM.16.M88.4 [R227], R72 ;  /* 0x00000048e3007844 */ /* 0x000fe20000000200 */
[----:B------:R-:W-:-:S02]  /*1fbc0*/  MOV R21, R146 ;  /* 0x0000009200157202 */ /* 0x000fc40000000f00 */
[----:B------:R-:W-:Y:S02]  /*1fbd0*/  LEA R58, P3, R56, UR6, 0x2 ;  /* 0x00000006383a7c11 */ /* 0x000fe4000f8610ff */
[----:B------:R-:W-:Y:S02]  /*1fbe0*/  F2FP.BF16.F32.PACK_AB R6, R41, R40 ;  /* 0x000000282906723e */ /* 0x000fe400000010ff */
        /* <DEDUP_REMOVED lines=10> */
[----:B------:R-:W-:Y:S02]  /*1fc90*/  MOV R141, R144 ;  /* 0x00000090008d7202 */ /* 0x000fe40000000f00 */
[----:B------:R-:W-:-:S02]  /*1fca0*/  F2FP.BF16.F32.PACK_AB R30, R25, R24 ;  /* 0x00000018191e723e */ /* 0x000fc400000010ff */
[----:B------:R-:W-:Y:S02]  /*1fcb0*/  F2FP.BF16.F32.PACK_AB R31, R27, R26 ;  /* 0x0000001a1b1f723e */ /* 0x000fe400000010ff */
[----:B------:R-:W-:Y:S01]  /*1fcc0*/  F2FP.BF16.F32.PACK_AB R13, R15, R14 ;  /* 0x0000000e0f0d723e */ /* 0x000fe200000010ff */
[----:B------:R-:W-:Y:S01]  /*1fcd0*/  STSM.16.M88.4 [R20], R48 ;  /* 0x0000003014007844 */ /* 0x000fe20000000200 */
[----:B------:R-:W-:Y:S02]  /*1fce0*/  F2FP.BF16.F32.PACK_AB R14, R9, R8 ;  /* 0x00000008090e723e */ /* 0x000fe400000010ff */
[----:B------:R-:W-:Y:S01]  /*1fcf0*/  F2FP.BF16.F32.PACK_AB R15, R11, R10 ;  /* 0x0000000a0b0f723e */ /* 0x000fe200000010ff */
[----:B------:R-:W-:Y:S01]  /*1fd00*/  STSM.16.M88.4 [R21], R4 ;  /* 0x0000000415007844 */ /* 0x000fe20000000200 */
[----:B------:R-:W-:-:S03]  /*1fd10*/  LEA.HI.X R59, R56, UR7, R57, 0x2, P3 ;  /* 0x00000007383b7c11 */ /* 0x000fc600098f1439 */
[----:B------:R-:W-:Y:S04]  /*1fd20*/  STSM.16.M88.4 [R140], R36 ;  /* 0x000000248c007844 */ /* 0x000fe80000000200 */
[----:B------:R-:W-:Y:S04]  /*1fd30*/  STSM.16.M88.4 [R141], R28 ;  /* 0x0000001c8d007844 */ /* 0x000fe80000000200 */
[----:B------:R-:W-:Y:S04]  /*1fd40*/  STSM.16.M88.4 [R226], R12 ;  /* 0x0000000ce2007844 */ /* 0x000fe80000000200 */
[----:B------:R-:W-:Y:S04]  /*1fd50*/  SHFL.IDX PT, R44, R58, RZ, 0x1c1f ;  /* 0x001c1fff3a2c7589 */ /* 0x000fe800000e0000 */
[----:B------:R-:W0:Y:S01]  /*1fd60*/  SHFL.IDX PT, R45, R59, RZ, 0x1c1f ;  /* 0x001c1fff3b2d7589 */ /* 0x000e2200000e0000 */
[----:B------:R-:W-:Y:S01]  /*1fd70*/  BAR.SYNC.DEFER_BLOCKING 0x1, 0x100 ;  /* 0x0044000000007b1d */ /* 0x000fe20000010000 */
[----:B------:R-:W-:-:S05]  /*1fd80*/  ISETP.GE.OR P0, PT, R19, R0, P0 ;  /* 0x000000001300720c */ /* 0x000fca0000706670 */
[----:B0-----:R0:W-:Y:S08]  /*1fd90*/  @!P2 ST.E desc[UR36][R44.64], R3 ;  /* 0x000000032c00a985 */ /* 0x0011f0000c101924 */
[----:B------:R-:W2:Y:S01]  /*1fda0*/  @!P0 LDL R19, [R1+0x424] ;  /* 0x0004240001138983 */ /* 0x000ea20000100800 */
[----:B------:R-:W-:Y:S02]  /*1fdb0*/  IMAD R8, R210, 0x40, R193 ;  /* 0x00000040d2087824 */ /* 0x000fe400078e02c1 */
[----:B------:R-:W-:-:S04]  /*1fdc0*/  IMAD.MOV.U32 R9, RZ, RZ, 0x2 ;  /* 0x00000002ff097424 */ /* 0x000fc800078e00ff */
[----:B------:R-:W-:-:S03]  /*1fdd0*/  IMAD.WIDE R8, R8, R9, UR58 ;  /* 0x0000003a08087e25 */ /* 0x000fc6000f8e0209 */
[----:B------:R-:W-:-:S04]  /*1fde0*/  IADD3 R33, P6, R8, 0x5000, RZ ;  /* 0x0000500008217810 */ /* 0x000fc80007fde0ff */
[----:B------:R-:W-:-:S04]  /*1fdf0*/  LOP3.LUT R32, R33, 0x380, RZ, 0xc0, !PT ;  /* 0x0000038021207812 */ /* 0x000fc800078ec0ff */
[----:B------:R-:W-:-:S04]  /*1fe00*/  SHF.R.U64 R32, R32, 0x3, RZ ;  /* 0x0000000320207819 */ /* 0x000fc800000012ff */
[----:B------:R-:W-:Y:S01]  /*1fe10*/  LOP3.LUT R32, R32, R33, RZ, 0x3c, !PT ;  /* 0x0000002120207212 */ /* 0x000fe200078e3cff */
[----:B------:R-:W-:Y:S01]  /*1fe20*/  IMAD.X R33, RZ, RZ, R9, P6 ;  /* 0x000000ffff217224 */ /* 0x000fe200030e0609 */
[C---:B------:R-:W-:Y:S02]  /*1fe30*/  IADD3 R53, P6, R8.reuse, 0xa000, RZ ;  /* 0x0000a00008357810 */ /* 0x040fe40007fde0ff */
[----:B------:R-:W-:Y:S02]  /*1fe40*/  IADD3 R11, P2, R8, 0x1000, RZ ;  /* 0x00001000080b7810 */ /* 0x000fe40007f5e0ff */
[----:B------:R-:W-:Y:S02]  /*1fe50*/  LOP3.LUT R52, R53, 0x380, RZ, 0xc0, !PT ;  /* 0x0000038035347812 */ /* 0x000fe400078ec0ff */
[----:B------:R-:W-:Y:S01]  /*1fe60*/  LOP3.LUT R6, R11, 0x380, RZ, 0xc0, !PT ;  /* 0x000003800b067812 */ /* 0x000fe200078ec0ff */
[----:B------:R-:W-:Y:S01]  /*1fe70*/  SHFL.IDX PT, R20, R58, 0x1, 0x1c1f ;  /* 0x003c1f003a147f89 */ /* 0x000fe200000e0000 */
[----:B------:R-:W-:-:S02]  /*1fe80*/  SHF.R.U64 R52, R52, 0x3, RZ ;  /* 0x0000000334347819 */ /* 0x000fc400000012ff */
[----:B------:R-:W-:Y:S01]  /*1fe90*/  SHF.R.U64 R6, R6, 0x3, RZ ;  /* 0x0000000306067819 */ /* 0x000fe200000012ff */
[----:B------:R-:W2:Y:S01]  /*1fea0*/  SHFL.IDX PT, R21, R59, 0x1, 0x1c1f ;  /* 0x003c1f003b157f89 */ /* 0x000ea200000e0000 */
[----:B------:R-:W-:Y:S01]  /*1feb0*/  LOP3.LUT R52, R52, R53, RZ, 0x3c, !PT ;  /* 0x0000003534347212 */ /* 0x000fe200078e3cff */
[----:B------:R-:W-:Y:S01]  /*1fec0*/  IMAD.X R53, RZ, RZ, R9, P6 ;  /* 0x000000ffff357224 */ /* 0x000fe200030e0609 */
[----:B------:R-:W-:Y:S02]  /*1fed0*/  LOP3.LUT R10, R6, R11, RZ, 0x3c, !PT ;  /* 0x0000000b060a7212 */ /* 0x000fe400078e3cff */
[----:B------:R-:W-:-:S04]  /*1fee0*/  IADD3 R6, P6, R8, 0xf000, RZ ;  /* 0x0000f00008067810 */ /* 0x000fc80007fde0ff */
[----:B0-----:R-:W-:Y:S02]  /*1fef0*/  LOP3.LUT R3, R6, 0x380, RZ, 0xc0, !PT ;  /* 0x0000038006037812 */ /* 0x001fe400078ec0ff */
[C---:B------:R-:W-:Y:S02]  /*1ff00*/  IADD3 R25, P4, R8.reuse, 0x3000, RZ ;  /* 0x0000300008197810 */ /* 0x040fe40007f9e0ff */
[----:B------:R-:W-:Y:S02]  /*1ff10*/  SHF.R.U64 R3, R3, 0x3, RZ ;  /* 0x0000000303037819 */ /* 0x000fe400000012ff */
[----:B------:R-:W-:Y:S02]  /*1ff20*/  IADD3 R29, P5, R8, 0x4000, RZ ;  /* 0x00004000081d7810 */ /* 0x000fe40007fbe0ff */
[----:B------:R-:W-:Y:S02]  /*1ff30*/  LOP3.LUT R24, R25, 0x380, RZ, 0xc0, !PT ;  /* 0x0000038019187812 */ /* 0x000fe400078ec0ff */
[----:B------:R-:W-:-:S02]  /*1ff40*/  LOP3.LUT R28, R29, 0x380, RZ, 0xc0, !PT ;  /* 0x000003801d1c7812 */ /* 0x000fc400078ec0ff */
[----:B------:R-:W-:Y:S02]  /*1ff50*/  LOP3.LUT R72, R3, R6, RZ, 0x3c, !PT ;  /* 0x0000000603487212 */ /* 0x000fe400078e3cff */
[----:B------:R-:W0:Y:S01]  /*1ff60*/  @P1 LDC R3, c[0x0][0xcec] ;  /* 0x00033b00ff031b82 */ /* 0x000e220000000800 */
[----:B------:R-:W-:Y:S02]  /*1ff70*/  IADD3 R5, P3, R8, 0x2000, RZ ;  /* 0x0000200008057810 */ /* 0x000fe40007f7e0ff */
[----:B------:R-:W-:Y:S02]  /*1ff80*/  SHF.R.U64 R24, R24, 0x3, RZ ;  /* 0x0000000318187819 */ /* 0x000fe400000012ff */
[----:B------:R-:W-:Y:S01]  /*1ff90*/  SHF.R.U64 R28, R28, 0x3, RZ ;  /* 0x000000031c1c7819 */ /* 0x000fe200000012ff */
[--C-:B------:R-:W-:Y:S01]  /*1ffa0*/  IMAD.X R11, RZ, RZ, R9.reuse, P2 ;  /* 0x000000ffff0b7224 */ /* 0x100fe200010e0609 */
[----:B------:R-:W-:Y:S01]  /*1ffb0*/  LOP3.LUT R24, R24, R25, RZ, 0x3c, !PT ;  /* 0x0000001918187212 */ /* 0x000fe200078e3cff */
[--C-:B------:R-:W-:Y:S01]  /*1ffc0*/  IMAD.X R13, RZ, RZ, R9.reuse, P3 ;  /* 0x000000ffff0d7224 */ /* 0x100fe200018e0609 */
[----:B------:R-:W-:Y:S01]  /*1ffd0*/  LOP3.LUT R28, R28, R29, RZ, 0x3c, !PT ;  /* 0x0000001d1c1c7212 */ /* 0x000fe200078e3cff */
[--C-:B------:R-:W-:Y:S01]  /*1ffe0*/  IMAD.X R25, RZ, RZ, R9.reuse, P4 ;  /* 0x000000ffff197224 */ /* 0x100fe200020e0609 */
[C---:B------:R-:W-:Y:S01]  /*1fff0*/  IADD3 R37, P2, R8.reuse, 0x6000, RZ ;  /* 0x0000600008257810 */ /* 0x040fe20007f5e0ff */
[----:B------:R-:W-:Y:S01]  /*20000*/  IMAD.X R29, RZ, RZ, R9, P5 ;  /* 0x000000ffff1d7224 */ /* 0x000fe200028e0609 */
[----:B------:R-:W-:-:S02]  /*20010*/  IADD3 R41, P3, R8, 0x7000, RZ ;  /* 0x0000700008297810 */ /* 0x000fc40007f7e0ff */
[C---:B------:R-:W-:Y:S02]  /*20020*/  IADD3 R45, P4, R8.reuse, 0x8000, RZ ;  /* 0x00008000082d7810 */ /* 0x040fe40007f9e0ff */
[----:B------:R-:W-:Y:S02]  /*20030*/  IADD3 R49, P5, R8, 0x9000, RZ ;  /* 0x0000900008317810 */ /* 0x000fe40007fbe0ff */
[----:B------:R-:W-:Y:S02]  /*20040*/  LOP3.LUT R36, R37, 0x380, RZ, 0xc0, !PT ;  /* 0x0000038025247812 */ /* 0x000fe400078ec0ff */
[----:B------:R-:W-:Y:S02]  /*20050*/  LOP3.LUT R40, R41, 0x380, RZ, 0xc0, !PT ;  /* 0x0000038029287812 */ /* 0x000fe400078ec0ff */
[----:B------:R-:W-:Y:S02]  /*20060*/  LOP3.LUT R44, R45, 0x380, RZ, 0xc0, !PT ;  /* 0x000003802d2c7812 */ /* 0x000fe400078ec0ff */
[----:B------:R-:W-:Y:S01]  /*20070*/  LOP3.LUT R48, R49, 0x380, RZ, 0xc0, !PT ;  /* 0x0000038031307812 */ /* 0x000fe200078ec0ff */
[----:B------:R-:W-:Y:S01]  /*20080*/  UIMAD UR5, UR12, UR10, URZ ;  /* 0x0000000a0c0572a4 */ /* 0x000fe2000f8e023f */
[----:B------:R-:W-:-:S02]  /*20090*/  SHF.R.U64 R36, R36, 0x3, RZ ;  /* 0x0000000324247819 */ /* 0x000fc400000012ff */
[----:B------:R-:W-:Y:S02]  /*200a0*/  SHF.R.U64 R40, R40, 0x3, RZ ;  /* 0x0000000328287819 */ /* 0x000fe400000012ff */
[----:B------:R-:W-:Y:S02]  /*200b0*/  SHF.R.U64 R44, R44, 0x3, RZ ;  /* 0x000000032c2c7819 */ /* 0x000fe400000012ff */
[----:B------:R-:W-:Y:S02]  /*200c0*/  SHF.R.U64 R48, R48, 0x3, RZ ;  /* 0x0000000330307819 */ /* 0x000fe400000012ff */
[----:B------:R-:W-:Y:S01]  /*200d0*/  LOP3.LUT R4, R5, 0x380, RZ, 0xc0, !PT ;  /* 0x0000038005047812 */ /* 0x000fe200078ec0ff */
[----:B------:R-:W-:Y:S01]  /*200e0*/  VIADD R78, R211, UR61 ;  /* 0x0000003dd34e7c36 */ /* 0x000fe20008000000 */
[----:B------:R-:W-:Y:S01]  /*200f0*/  LOP3.LUT R36, R36, R37, RZ, 0x3c, !PT ;  /* 0x0000002524247212 */ /* 0x000fe200078e3cff */
[----:B------:R-:W-:Y:S01]  /*20100*/  UIMAD.WIDE.U32 UR6, UR14, UR10, URZ ;  /* 0x0000000a0e0672a5 */ /* 0x000fe2000f8e003f */
[----:B------:R-:W-:Y:S01]  /*20110*/  LOP3.LUT R40, R40, R41, RZ, 0x3c, !PT ;  /* 0x0000002928287212 */ /* 0x000fe200078e3cff */
[----:B------:R-:W-:Y:S01]  /*20120*/  UIMAD UR5, UR14, UR11, UR5 ;  /* 0x0000000b0e0572a4 */ /* 0x000fe2000f8e0205 */
[----:B------:R-:W-:Y:S01]  /*20130*/  LOP3.LUT R44, R44, R45, RZ, 0x3c, !PT ;  /* 0x0000002d2c2c7212 */ /* 0x000fe200078e3cff */
[--C-:B------:R-:W-:Y:S01]  /*20140*/  IMAD.X R37, RZ, RZ, R9.reuse, P2 ;  /* 0x000000ffff257224 */ /* 0x100fe200010e0609 */
[----:B------:R-:W-:Y:S01]  /*20150*/  LOP3.LUT R48, R48, R49, RZ, 0x3c, !PT ;  /* 0x0000003130307212 */ /* 0x000fe200078e3cff */
[--C-:B------:R-:W-:Y:S01]  /*20160*/  IMAD.X R41, RZ, RZ, R9.reuse, P3 ;  /* 0x000000ffff297224 */ /* 0x100fe200018e0609 */
[----:B------:R-:W-:Y:S01]  /*20170*/  SHF.R.U64 R4, R4, 0x3, RZ ;  /* 0x0000000304047819 */ /* 0x000fe200000012ff */
[--C-:B------:R-:W-:Y:S01]  /*20180*/  IMAD.X R45, RZ, RZ, R9.reuse, P4 ;  /* 0x000000ffff2d7224 */ /* 0x100fe200020e0609 */
[C---:B------:R-:W-:Y:S01]  /*20190*/  IADD3 R57, P2, R8.reuse, 0xb000, RZ ;  /* 0x0000b00008397810 */ /* 0x040fe20007f5e0ff */
[----:B------:R-:W-:Y:S01]  /*201a0*/  IMAD.X R49, RZ, RZ, R9, P5 ;  /* 0x000000ffff317224 */ /* 0x000fe200028e0609 */
[C---:B------:R-:W-:Y:S01]  /*201b0*/  IADD3 R61, P3, R8.reuse, 0xc000, RZ ;  /* 0x0000c000083d7810 */ /* 0x040fe20007f7e0ff */
[----:B------:R-:W-:Y:S01]  /*201c0*/  ULDC.64 UR10, c[0x0][0xbf0] ;  /* 0x0002fc00000a7ab9 */ /* 0x000fe20000000a00 */
[----:B------:R-:W-:Y:S01]  /*201d0*/  IADD3 R65, P4, R8, 0xd000, RZ ;  /* 0x0000d00008417810 */ /* 0x000fe20007f9e0ff */
[----:B0-----:R-:W-:Y:S01]  /*201e0*/  @P1 IMAD.HI.U32 R3, R78, R3, RZ ;  /* 0x000000034e031227 */ /* 0x001fe200078e00ff */
[----:B------:R-:W-:Y:S01]  /*201f0*/  IADD3 R69, P5, R8, 0xe000, RZ ;  /* 0x0000e00008457810 */ /* 0x000fe20007fbe0ff */
[----:B------:R-:W-:Y:S01]  /*20200*/  UIMAD UR8, UR13, UR10, URZ ;  /* 0x0000000a0d0872a4 */ /* 0x000fe2000f8e023f */
[----:B------:R-:W-:Y:S01]  /*20210*/  LOP3.LUT R12, R4, R5, RZ, 0x3c, !PT ;  /* 0x00000005040c7212 */ /* 0x000fe200078e3cff */
[----:B------:R-:W-:Y:S01]  /*20220*/  UIADD3 UR7, UR7, UR5, URZ ;  /* 0x0000000507077290 */ /* 0x000fe2000fffe03f */
[----:B------:R-:W-:-:S02]  /*20230*/  LOP3.LUT R56, R57, 0x380, RZ, 0xc0, !PT ;  /* 0x0000038039387812 */ /* 0x000fc400078ec0ff */
[----:B------:R-:W-:Y:S02]  /*20240*/  LOP3.LUT R60, R61, 0x380, RZ, 0xc0, !PT ;  /* 0x000003803d3c7812 */ /* 0x000fe400078ec0ff */
[----:B------:R-:W-:Y:S02]  /*20250*/  LOP3.LUT R64, R65, 0x380, RZ, 0xc0, !PT ;  /* 0x0000038041407812 */ /* 0x000fe400078ec0ff */
[----:B------:R-:W-:Y:S02]  /*20260*/  LOP3.LUT R68, R69, 0x380, RZ, 0xc0, !PT ;  /* 0x0000038045447812 */ /* 0x000fe400078ec0ff */
[----:B------:R-:W-:Y:S01]  /*20270*/  LOP3.LUT R5, R8, 0x380, RZ, 0xc0, !PT ;  /* 0x0000038008057812 */ /* 0x000fe200078ec0ff */
[----:B------:R-:W-:Y:S02]  /*20280*/  UIMAD UR5, UR60, UR11, UR8 ;  /* 0x0000000b3c0572a4 */ /* 0x000fe4000f8e0208 */
[----:B------:R-:W-:Y:S01]  /*20290*/  UIMAD.WIDE.U32 UR6, UR60, UR10, UR6 ;  /* 0x0000000a3c0672a5 */ /* 0x000fe2000f8e0006 */
[----:B------:R-:W-:-:S02]  /*202a0*/  SHF.R.U64 R56, R56, 0x3, RZ ;  /* 0x0000000338387819 */ /* 0x000fc400000012ff */
[----:B------:R-:W-:Y:S02]  /*202b0*/  SHF.R.U64 R60, R60, 0x3, RZ ;  /* 0x000000033c3c7819 */ /* 0x000fe400000012ff */
[----:B------:R-:W-:Y:S02]  /*202c0*/  SHF.R.U64 R64, R64, 0x3, RZ ;  /* 0x0000000340407819 */ /* 0x000fe400000012ff */
[----:B------:R-:W-:Y:S02]  /*202d0*/  SHF.R.U64 R68, R68, 0x3, RZ ;  /* 0x0000000344447819 */ /* 0x000fe400000012ff */
[----:B------:R-:W-:Y:S01]  /*202e0*/  SHF.R.U64 R5, R5, 0x3, RZ ;  /* 0x0000000305057819 */ /* 0x000fe200000012ff */
[----:B------:R-:W-:Y:S01]  /*202f0*/  UIADD3 UR5, UR7, UR5, URZ ;  /* 0x0000000507057290 */ /* 0x000fe2000fffe03f */
        /* <DEDUP_REMOVED lines=10> */
[----:B------:R-:W-:Y:S01]  /*203a0*/  ULDC.64 UR10, c[0x0][0xbe0] ;  /* 0x0002f800000a7ab9 */ /* 0x000fe20000000a00 */
[----:B------:R-:W-:-:S02]  /*203b0*/  IMAD.MOV.U32 R5, RZ, RZ, R9 ;  /* 0x000000ffff057224 */ /* 0x000fc400078e0009 */
[----:B------:R-:W-:-:S05]  /*203c0*/  VIADD R81, R210, UR61 ;  /* 0x0000003dd2517c36 */ /* 0x000fca0008000000 */
[----:B------:R-:W-:Y:S01]  /*203d0*/  ISETP.GE.AND P2, PT, R81, R0, PT ;  /* 0x000000005100720c */ /* 0x000fe20003f46270 */
[----:B------:R-:W-:Y:S01]  /*203e0*/  BSSY B1, `(.L_x_2262) ;  /* 0x000004a000017945 */ /* 0x000fe20003800000 */
[----:B--2---:R0:W-:Y:S04]  /*203f0*/  @!P0 ST.E desc[UR36][R20.64], R19 ;  /* 0x0000001314008985 */ /* 0x0041e8000c101924 */
[----:B------:R-:W5:Y:S04]  /*20400*/  LD.E.128 R4, desc[UR36][R4.64] ;  /* 0x0000002404047980 */ /* 0x000f68000c101d00 */
[----:B------:R-:W5:Y:S01]  /*20410*/  LD.E.128 R8, desc[UR36][R10.64] ;  /* 0x000000240a087980 */ /* 0x000f62000c101d00 */
[----:B0-----:R-:W0:Y:S01]  /*20420*/  @P1 LDC R20, c[0x0][0xcf0] ;  /* 0x00033c00ff141b82 */ /* 0x001e220000000800 */
[----:B------:R-:W-:-:S02]  /*20430*/  IMAD.MOV.U32 R19, RZ, RZ, R78 ;  /* 0x000000ffff137224 */ /* 0x000fc400078e004e */
[----:B------:R-:W5:Y:S01]  /*20440*/  LD.E.128 R12, desc[UR36][R12.64] ;  /* 0x000000240c0c7980 */ /* 0x000f62000c101d00 */
[----:B------:R-:W-:-:S03]  /*20450*/  IMAD.U32 R21, RZ, RZ, UR7 ;  /* 0x00000007ff157e24 */ /* 0x000fc6000f8e00ff */
[----:B------:R-:W5:Y:S04]  /*20460*/  LD.E.128 R24, desc[UR36][R24.64] ;  /* 0x0000002418187980 */ /* 0x000f68000c101d00 */
[----:B------:R-:W5:Y:S04]  /*20470*/  LD.E.128 R28, desc[UR36][R28.64] ;  /* 0x000000241c1c7980 */ /* 0x000f68000c101d00 */
[----:B------:R-:W5:Y:S04]  /*20480*/  LD.E.128 R32, desc[UR36][R32.64] ;  /* 0x0000002420207980 */ /* 0x000f68000c101d00 */
[----:B------:R-:W5:Y:S04]  /*20490*/  LD.E.128 R36, desc[UR36][R36.64] ;  /* 0x0000002424247980 */ /* 0x000f68000c101d00 */
[----:B------:R-:W5:Y:S01]  /*204a0*/  LD.E.128 R40, desc[UR36][R40.64] ;  /* 0x0000002428287980 */ /* 0x000f62000c101d00 */
[----:B0-----:R-:W-:Y:S01]  /*204b0*/  @P1 SHF.R.U32.HI R19, RZ, R20, R3 ;  /* 0x00000014ff131219 */ /* 0x001fe20000011603 */
[----:B------:R-:W-:-:S02]  /*204c0*/  IMAD.U32 R20, RZ, RZ, UR6 ;  /* 0x00000006ff147e24 */ /* 0x000fc4000f8e00ff */
[----:B------:R-:W5:Y:S01]  /*204d0*/  LD.E.128 R44, desc[UR36][R44.64] ;  /* 0x000000242c2c7980 */ /* 0x000f62000c101d00 */
[----:B------:R-:W-:Y:S01]  /*204e0*/  IMAD.U32 R3, RZ, RZ, UR5 ;  /* 0x00000005ff037e24 */ /* 0x000fe2000f8e00ff */
[--C-:B------:R-:W-:Y:S01]  /*204f0*/  SHF.R.S32.HI R76, RZ, 0x1f, R19.reuse ;  /* 0x0000001fff4c7819 */ /* 0x100fe20000011413 */
[----:B------:R-:W-:Y:S01]  /*20500*/  IMAD.MOV R77, RZ, RZ, -R19 ;  /* 0x000000ffff4d7224 */ /* 0x000fe200078e0a13 */
[----:B------:R-:W5:Y:S01]  /*20510*/  LD.E.128 R48, desc[UR36][R48.64] ;  /* 0x0000002430307980 */ /* 0x000f62000c101d00 */
[----:B------:R-:W-:Y:S02]  /*20520*/  ULDC.64 UR6, c[0x0][0xbd8] ;  /* 0x0002f60000067ab9 */ /* 0x000fe40000000a00 */
[----:B------:R-:W-:Y:S01]  /*20530*/  IMAD R21, R2, R77, R78 ;  /* 0x0000004d02157224 */ /* 0x000fe200078e024e */
[----:B------:R-:W5:Y:S01]  /*20540*/  LD.E.128 R52, desc[UR36][R52.64] ;  /* 0x0000002434347980 */ /* 0x000f62000c101d00 */
[----:B------:R-:W-:Y:S02]  /*20550*/  IMAD R76, R76, UR10, RZ ;  /* 0x0000000a4c4c7c24 */ /* 0x000fe4000f8e02ff */
[----:B------:R-:W-:Y:S01]  /*20560*/  IMAD.MOV.U32 R2, RZ, RZ, R20 ;  /* 0x000000ffff027224 */ /* 0x000fe200078e0014 */
[----:B------:R-:W5:Y:S01]  /*20570*/  LD.E.128 R56, desc[UR36][R56.64] ;  /* 0x0000002438387980 */ /* 0x000f62000c101d00 */
[----:B------:R-:W-:-:S02]  /*20580*/  IMAD R77, R19, UR11, R76 ;  /* 0x0000000b134d7c24 */ /* 0x000fc4000f8e024c */
[----:B------:R-:W-:Y:S01]  /*20590*/  IMAD.WIDE.U32 R2, R19, UR10, R2 ;  /* 0x0000000a13027c25 */ /* 0x000fe2000f8e0002 */
        /* <DEDUP_REMOVED lines=13> */
[----:B------:R-:W-:Y:S01]  /*20670*/  VIADD R19, R81, 0x20 ;  /* 0x0000002051137836 */ /* 0x000fe20000000000 */
[----:B------:R-:W-:Y:S01]  /*20680*/  UIADD3 UR5, UR42, 0x32420, URZ ;  /* 0x000324202a057890 */ /* 0x000fe2000fffe03f */
[C---:B------:R-:W-:Y:S02]  /*20690*/  IMAD R77, R21.reuse, UR7, R20 ;  /* 0x00000007154d7c24 */ /* 0x040fe4000f8e0214 */
[----:B------:R-:W-:Y:S01]  /*206a0*/  IMAD.WIDE.U32 R2, R21, UR6, R2 ;  /* 0x0000000615027c25 */ /* 0x000fe2000f8e0002 */
[----:B------:R-:W-:Y:S01]  /*206b0*/  ISETP.GE.AND P1, PT, R19, R0, PT ;  /* 0x000000001300720c */ /* 0x000fe20003f26270 */
[----:B------:R-:W-:Y:S02]  /*206c0*/  ULDC.64 UR6, c[0x0][0xb80] ;  /* 0x0002e00000067ab9 */ /* 0x000fe40000000a00 */
[----:B------:R-:W-:Y:S01]  /*206d0*/  VIADD R19, R81, 0x40 ;  /* 0x0000004051137836 */ /* 0x000fe20000000000 */
[----:B------:R-:W-:Y:S01]  /*206e0*/  LEA R80, P3, R2, UR6, 0x1 ;  /* 0x0000000602507c11 */ /* 0x000fe2000f8608ff */
[----:B------:R-:W-:Y:S01]  /*206f0*/  IMAD.IADD R3, R3, 0x1, R77 ;  /* 0x0000000103037824 */ /* 0x000fe200078e024d */
[----:B------:R-:W-:-:S02]  /*20700*/  UPRMT UR5, URZ, 0x654, UR5 ;  /* 0x000006543f057896 */ /* 0x000fc40008000005 */
[----:B------:R-:W-:Y:S02]  /*20710*/  ISETP.GE.AND P0, PT, R19, R0, PT ;  /* 0x000000001300720c */ /* 0x000fe40003f06270 */
[----:B------:R-:W-:Y:S01]  /*20720*/  LEA.HI.X R19, R2, UR7, R3, 0x1, P3 ;  /* 0x0000000702137c11 */ /* 0x000fe200098f0c03 */
[----:B0-----:R0:W1:Y:S04]  /*20730*/  SHFL.IDX PT, R78, R80, RZ, 0x181f ;  /* 0x00181fff504e7589 */ /* 0x00106800000e0000 */
[----:B------:R0:W2:Y:S01]  /*20740*/  SHFL.IDX PT, R79, R19, RZ, 0x181f ;  /* 0x00181fff134f7589 */ /* 0x0000a200000e0000 */
[----:B------:R-:W-:Y:S01]  /*20750*/  SYNCS.ARRIVE.TRANS64.RED.A1T0 RZ, [UR5], RZ ;  /* 0x000000ffffff79a7 */ /* 0x000fe20008100405 */
[----:B------:R-:W-:Y:S05]  /*20760*/  @P2 BRA `(.L_x_2263) ;  /* 0x0000000000442947 */ /* 0x000fea0003800000 */
        /* <DEDUP_REMOVED lines=17> */
.L_x_2263:
[----:B------:R-:W-:Y:S05]  /*20880*/  BSYNC B1 ;  /* 0x0000000000017941 */ /* 0x000fea0003800000 */
.L_x_2262:
[----:B---3--:R3:W4:Y:S01]  /*20890*/  SHFL.IDX PT, R21, R19, 0x1, 0x181f ;  /* 0x00381f0013157f89 */ /* 0x00872200000e0000 */
        /* <DEDUP_REMOVED lines=9> */
[-C--:B-----5:R-:W-:Y:S02]  /*20930*/  @!P3 LEA R4, P5, R195, R20.reuse, 0x1 ;  /* 0x00000014c304b211 */ /* 0x0a0fe400078a08ff */
[-C--:B----4-:R-:W-:Y:S02]  /*20940*/  @!P4 LEA.HI.X R3, R193, R21.reuse, R203, 0x1, P6 ;  /* 0x00000015c103c211 */ /* 0x090fe400030f0ccb */
[-C--:B------:R-:W-:Y:S02]  /*20950*/  @!P2 LEA R6, P6, R194, R20.reuse, 0x1 ;  /* 0x00000014c206a211 */ /* 0x080fe400078c08ff */
        /* <DEDUP_REMOVED lines=8> */
.L_x_2265:
[----:B------:R-:W-:Y:S05]  /*209e0*/  BSYNC B1 ;  /* 0x0000000000017941 */ /* 0x000fea0003800000 */
.L_x_2264:
[----:B0----5:R0:W0:Y:S01]  /*209f0*/  SHFL.IDX PT, R9, R19, 0x2, 0x181f ;  /* 0x00581f0013097f89 */ /* 0x02102200000e0000 */
        /* <DEDUP_REMOVED lines=9> */
[-C--:B------:R-:W-:Y:S02]  /*20a90*/  @!P2 LEA R4, P5, R195, R8.reuse, 0x1 ;  /* 0x00000008c304a211 */ /* 0x080fe400078a08ff */
[-C--:B------:R-:W-:Y:S02]  /*20aa0*/  @!P1 LEA R6, P4, R194, R8.reuse, 0x1 ;  /* 0x00000008c2069211 */ /* 0x080fe400078808ff */
[-C--:B------:R-:W-:Y:S02]  /*20ab0*/  @!P3 LEA.HI.X R3, R193, R9.reuse, R203, 0x1, P6 ;  /* 0x00000009c103b211 */ /* 0x080fe400030f0ccb */
        /* <DEDUP_REMOVED lines=8> */
.L_x_2267:
[----:B------:R-:W-:Y:S05]  /*20b40*/  BSYNC B1 ;  /* 0x0000000000017941 */ /* 0x000fea0003800000 */
.L_x_2266:
[----:B0-----:R-:W-:Y:S01]  /*20b50*/  VIADD R3, R81, 0x60 ;  /* 0x0000006051037836 */ /* 0x001fe20000000000 */
[----:B---3--:R-:W0:Y:S04]  /*20b60*/  SHFL.IDX PT, R19, R19, 0x3, 0x181f ;  /* 0x00781f0013137f89 */ /* 0x008e2800000e0000 */
[----:B------:R-:W-:Y:S01]  /*20b70*/  ISETP.GE.AND P0, PT, R3, R0, PT ;  /* 0x000000000300720c */ /* 0x000fe20003f06270 */
[----:B------:R-:W3:-:S12]  /*20b80*/  SHFL.IDX PT, R80, R80, 0x3, 0x181f ;  /* 0x00781f0050507f89 */ /* 0x000ed800000e0000 */
[----:B------:R-:W-:Y:S05]  /*20b90*/  @P0 BRA `(.L_x_2268) ;  /* 0x0000000c00280947 */ /* 0x000fea0003800000 */
[----:B------:R-:W-:Y:S02]  /*20ba0*/  ULDC UR5, c[0x0][0xbc8] ;  /* 0x0002f20000057ab9 */ /* 0x000fe40000000800 */
[----:B------:R-:W-:Y:S02]  /*20bb0*/  ISETP.GE.AND P3, PT, R193, UR5, PT ;  /* 0x00000005c1007c0c */ /* 0x000fe4000bf66270 */
[----:B------:R-:W-:Y:S02]  /*20bc0*/  ISETP.GE.AND P4, PT, R195, UR5, PT ;  /* 0x00000005c3007c0c */ /* 0x000fe4000bf86270 */
[----:B------:R-:W-:-:S09]  /*20bd0*/  ISETP.GE.AND P5, PT, R194, UR5, PT ;  /* 0x00000005c2007c0c */ /* 0x000fd2000bfa6270 */
[-C--:B---3--:R-:W-:Y:S02]  /*20be0*/  @!P3 LEA R2, P0, R193, R80.reuse, 0x1 ;  /* 0x00000050c102b211 */ /* 0x088fe400078008ff */
[-C--:B------:R-:W-:Y:S02]  /*20bf0*/  @!P4 LEA R4, P1, R195, R80.reuse, 0x1 ;  /* 0x00000050c304c211 */ /* 0x080fe400078208ff */
[C---:B------:R-:W-:Y:S02]  /*20c00*/  @!P5 LEA R6, P2, R194.reuse, R80, 0x1 ;  /* 0x00000050c206d211 */ /* 0x040fe400078408ff */
        /* <DEDUP_REMOVED lines=12> */
.L_x_2261:
[----:B0-----:R-:W0:Y:S01]  /*20cd0*/  LDC R6, c[0x0][0xce8] ;  /* 0x00033a00ff067b82 */ /* 0x001e220000000800 */
[----:B------:R-:W-:Y:S01]  /*20ce0*/  R2UR UR5, R204 ;  /* 0x00000000cc0572ca */ /* 0x000fe200000e0000 */
[----:B------:R-:W-:Y:S01]  /*20cf0*/  USHF.R.S32.HI UR10, URZ, 0x1f, UR60 ;  /* 0x0000001f3f0a7899 */ /* 0x000fe2000801143c */
[----:B------:R-:W-:Y:S01]  /*20d00*/  ISETP.GE.AND P0, PT, R205, 0x80, PT ;  /* 0x00000080cd00780c */ /* 0x000fe20003f06270 */
[----:B------:R-:W-:Y:S10]  /*20d10*/  BSSY B1, `(.L_x_2269) ;  /* 0x000002f000017945 */ /* 0x000ff40003800000 */
[----:B------:R-:W-:Y:S01]  /*20d20*/  USHF.R.S32.HI UR8, URZ, 0x1f, UR5 ;  /* 0x0000001f3f087899 */ /* 0x000fe20008011405 */
        /* <DEDUP_REMOVED lines=14> */
[----:B------:R-:W-:Y:S01]  /*20e10*/  R2UR UR11, R204 ;  /* 0x00000000cc0b72ca */ /* 0x000fe200000e0000 */
[----:B------:R-:W-:Y:S01]  /*20e20*/  UIMAD UR5, UR8, UR12, URZ ;  /* 0x0000000c080572a4 */ /* 0x000fe2000f8e023f */
[----:B------:R-:W-:-:S09]  /*20e30*/  IMAD.MOV.U32 R2, RZ, RZ, R4 ;  /* 0x000000ffff027224 */ /* 0x000fd200078e0004 */
[----:B------:R-:W2:Y:S02]  /*20e40*/  @P0 LDC R5, c[0x0][0xcec] ;  /* 0x00033b00ff050b82 */ /* 0x000ea40000000800 */
[----:B------:R-:W-:Y:S02]  /*20e50*/  UIMAD.WIDE.U32 UR6, UR11, UR12, URZ ;  /* 0x0000000c0b0672a5 */ /* 0x000fe4000f8e003f */
[----:B------:R-:W-:-:S03]  /*20e60*/  UIMAD UR5, UR11, UR13, UR5 ;  /* 0x0000000d0b0572a4 */ /* 0x000fc6000f8e0205 */
[----:B------:R-:W-:Y:S01]  /*20e70*/  ULDC.64 UR12, c[0x0][0xc98] ;  /* 0x00032600000c7ab9 */ /* 0x000fe20000000a00 */
[----:B------:R-:W3:Y:S01]  /*20e80*/  @P0 LDC R7, c[0x0][0xcf0] ;  /* 0x00033c00ff070b82 */ /* 0x000ee20000000800 */
[----:B------:R-:W-:Y:S02]  /*20e90*/  UIADD3 UR7, UR7, UR5, URZ ;  /* 0x0000000507077290 */ /* 0x000fe4000fffe03f */
[----:B------:R-:W-:Y:S02]  /*20ea0*/  UIMAD UR5, UR10, UR12, URZ ;  /* 0x0000000c0a0572a4 */ /* 0x000fe4000f8e023f */
[----:B------:R-:W-:Y:S02]  /*20eb0*/  UIMAD.WIDE.U32 UR6, UR60, UR12, UR6 ;  /* 0x0000000c3c0672a5 */ /* 0x000fe4000f8e0006 */
[----:B------:R-:W-:-:S03]  /*20ec0*/  UIMAD UR5, UR60, UR13, UR5 ;  /* 0x0000000d3c0572a4 */ /* 0x000fc6000f8e0205 */
        /* <DEDUP_REMOVED lines=19> */
.L_x_2270:
[----:B------:R-:W-:Y:S05]  /*21000*/  BSYNC B1 ;  /* 0x0000000000017941 */ /* 0x000fea0003800000 */
.L_x_2269:
[----:B------:R-:W-:Y:S01]  /*21010*/  R2UR UR11, R204 ;  /* 0x00000000cc0b72ca */ /* 0x000fe200000e0000 */
[----:B------:R-:W-:Y:S01]  /*21020*/  ULDC.64 UR12, c[0x0][0xbe8] ;  /* 0x0002fa00000c7ab9 */ /* 0x000fe20000000a00 */
[----:B--2---:R-:W-:Y:S01]  /*21030*/  VIADD R4, R211, UR61 ;  /* 0x0000003dd3047c36 */ /* 0x004fe20008000000 */
[----:B------:R-:W-:Y:S01]  /*21040*/  UIMAD UR5, UR8, UR12, URZ ;  /* 0x0000000c080572a4 */ /* 0x000fe2000f8e023f */
[----:B------:R-:W-:Y:S01]  /*21050*/  VIADD R8, R210, UR61 ;  /* 0x0000003dd2087c36 */ /* 0x000fe20008000000 */
[----:B------:R-:W-:Y:S01]  /*21060*/  BSSY B1, `(.L_x_2271) ;  /* 0x000003b000017945 */ /* 0x000fe20003800000 */
[----:B0-----:R-:W-:-:S04]  /*21070*/  @P1 IMAD.HI.U32 R0, R4, R9, RZ ;  /* 0x0000000904001227 */ /* 0x001fc800078e00ff */
[----:B------:R-:W-:Y:S01]  /*21080*/  IMAD.MOV.U32 R5, RZ, RZ, R4 ;  /* 0x000000ffff057224 */ /* 0x000fe200078e0004 */
[----:B-1----:R-:W-:Y:S02]  /*21090*/  @P1 SHF.R.U32.HI R5, RZ, R11, R0 ;  /* 0x0000000bff051219 */ /* 0x002fe40000011600 */
[----:B------:R-:W-:Y:S02]  /*210a0*/  UIMAD.WIDE.U32 UR6, UR11, UR12, URZ ;  /* 0x0000000c0b0672a5 */ /* 0x000fe4000f8e003f */
[----:B------:R-:W-:Y:S01]  /*210b0*/  UIMAD UR5, UR11, UR13, UR5 ;  /* 0x0000000d0b0572a4 */ /* 0x000fe2000f8e0205 */
[--C-:B------:R-:W-:Y:S01]  /*210c0*/  SHF.R.S32.HI R0, RZ, 0x1f, R5.reuse ;  /* 0x0000001fff007819 */ /* 0x100fe20000011405 */
[----:B------:R-:W-:Y:S01]  /*210d0*/  IMAD.MOV R7, RZ, RZ, -R5 ;  /* 0x000000ffff077224 */ /* 0x000fe200078e0a05 */
[----:B------:R-:W-:Y:S01]  /*210e0*/  ULDC.64 UR12, c[0x0][0xbf0] ;  /* 0x0002fc00000c7ab9 */ /* 0x000fe20000000a00 */
[----:B------:R-:W-:Y:S02]  /*210f0*/  UIADD3 UR7, UR7, UR5, URZ ;  /* 0x0000000507077290 */ /* 0x000fe4000fffe03f */
[----:B------:R-:W-:Y:S01]  /*21100*/  UIMAD UR5, UR10, UR12, URZ ;  /* 0x0000000c0a0572a4 */ /* 0x000fe2000f8e023f */
[----:B------:R-:W-:Y:S01]  /*21110*/  IMAD R7, R6, R7, R4 ;  /* 0x0000000706077224 */ /* 0x000fe200078e0204 */
[----:B------:R-:W-:-:S02]  /*21120*/  UIMAD.WIDE.U32 UR6, UR60, UR12, UR6 ;  /* 0x0000000c3c0672a5 */ /* 0x000fc4000f8e0006 */
[----:B------:R-:W-:Y:S01]  /*21130*/  UIMAD UR5, UR60, UR13, UR5 ;  /* 0x0000000d3c0572a4 */ /* 0x000fe2000f8e0205 */
[----:B------:R-:W-:-:S03]  /*21140*/  ULDC.64 UR10, c[0x0][0xbe0] ;  /* 0x0002f800000a7ab9 */ /* 0x000fc60000000a00 */
[----:B------:R-:W-:Y:S01]  /*21150*/  UIADD3 UR5, UR7, UR5, URZ ;  /* 0x0000000507057290 */ /* 0x000fe2000fffe03f */
[----:B------:R-:W-:Y:S02]  /*21160*/  IMAD R0, R0, UR10, RZ ;  /* 0x0000000a00007c24 */ /* 0x000fe4000f8e02ff */
[----:B------:R-:W-:Y:S02]  /*21170*/  IMAD.U32 R3, RZ, RZ, UR7 ;  /* 0x00000007ff037e24 */ /* 0x000fe4000f8e00ff */
[----:B------:R-:W-:Y:S01]  /*21180*/  IMAD.U32 R2, RZ, RZ, UR6 ;  /* 0x00000006ff027e24 */ /* 0x000fe2000f8e00ff */
[----:B------:R-:W-:Y:S01]  /*21190*/  ULDC.64 UR6, c[0x0][0xbd8] ;  /* 0x0002f60000067ab9 */ /* 0x000fe20000000a00 */
[----:B------:R-:W-:Y:S01]  /*211a0*/  IMAD.U32 R3, RZ, RZ, UR5 ;  /* 0x00000005ff037e24 */ /* 0x000fe2000f8e00ff */
[----:B------:R-:W-:Y:S01]  /*211b0*/  ULDC UR5, c[0x0][0xb88] ;  /* 0x0002e20000057ab9 */ /* 0x000fe20000000800 */
[C---:B------:R-:W-:Y:S01]  /*211c0*/  IMAD R9, R5.reuse, UR11, R0 ;  /* 0x0000000b05097c24 */ /* 0x040fe2000f8e0200 */
[----:B------:R-:W-:Y:S01]  /*211d0*/  SHF.R.S32.HI R0, RZ, 0x1f, R7 ;  /* 0x0000001fff007819 */ /* 0x000fe20000011407 */
[----:B------:R-:W-:-:S04]  /*211e0*/  IMAD.WIDE.U32 R2, R5, UR10, R2 ;  /* 0x0000000a05027c25 */ /* 0x000fc8000f8e0002 */
[----:B------:R-:W-:Y:S02]  /*211f0*/  IMAD.IADD R3, R3, 0x1, R9 ;  /* 0x0000000103037824 */ /* 0x000fe400078e0209 */
[----:B------:R-:W-:Y:S02]  /*21200*/  IMAD R4, R0, UR6, RZ ;  /* 0x0000000600047c24 */ /* 0x000fe4000f8e02ff */
        /* <DEDUP_REMOVED lines=32> */
.L_x_2272:
[----:B------:R-:W-:Y:S05]  /*21410*/  BSYNC B1 ;  /* 0x0000000000017941 */ /* 0x000fea0003800000 */
.L_x_2271:
        /* <DEDUP_REMOVED lines=21> */
.L_x_2274:
[----:B------:R-:W-:Y:S05]  /*21570*/  BSYNC B1 ;  /* 0x0000000000017941 */ /* 0x000fea0003800000 */
.L_x_2273:
        /* <DEDUP_REMOVED lines=21> */
.L_x_2276:
[----:B------:R-:W-:Y:S05]  /*216d0*/  BSYNC B1 ;  /* 0x0000000000017941 */ /* 0x000fea0003800000 */
.L_x_2275:
        /* <DEDUP_REMOVED lines=22> */
.L_x_2268:
[----:B------:R-:W-:Y:S05]  /*21840*/  BSYNC B0 ;  /* 0x0000000000007941 */ /* 0x000fea0003800000 */
.L_x_2260:
[----:B------:R-:W-:Y:S02]  /*21850*/  ULDC UR5, c[0x0][0xd38] ;  /* 0x00034e0000057ab9 */ /* 0x000fe40000000800 */
[----:B------:R-:W-:-:S06]  /*21860*/  UISETP.GE.AND UP0, UPT, UR4, UR5, UPT ;  /* 0x000000050400728c */ /* 0x000fcc000bf06270 */
[----:B------:R-:W-:-:S13]  /*21870*/  PLOP3.LUT P0, PT, PT, PT, UP0, 0x80, 0x0 ;  /* 0x000000000000781c */ /* 0x000fda0003f0f008 */
[----:B------:R-:W-:Y:S05]  /*21880*/  @!P0 BRA `(.L_x_2277) ;  /* 0xfffffdf8008c8947 */ /* 0x000fea000383ffff */
[----:B------:R-:W-:Y:S05]  /*21890*/  EXIT ;  /* 0x000000000000794d */ /* 0x000fea0003800000 */
.L_x_2146:
[----:B------:R-:W-:-:S08]  /*218a0*/  NOP ;  /* 0x0000000000007918 */ /* 0x000fd00000000000 */
[----:B0-----:R-:W0:-:S00]  /*218b0*/  USETMAXREG.DEALLOC.CTAPOOL 0x28 ;  /* 0x00000028000079c8 */ /* 0x001e0000080e0500 */
[----:B0-----:R-:W-:-:S06]  /*218c0*/  LOP3.LUT R0, R0, 0x3, RZ, 0xc0, !PT ;  /* 0x0000000300007812 */ /* 0x001fcc00078ec0ff */
[----:B------:R-:W0:Y:S01]  /*218d0*/  S2UR UR10, SR_CTAID.X ;  /* 0x00000000000a79c3 */ /* 0x000e220000002500 */
[----:B------:R-:W-:Y:S01]  /*218e0*/  LOP3.LUT R16, R16, 0xffdfffff, RZ, 0xc0, !PT ;  /* 0xffdfffff10107812 */ /* 0x000fe200078ec0ff */
[----:B------:R-:W-:Y:S01]  /*218f0*/  STL [R1+0x444], RZ ;  /* 0x000444ff01007387 */ /* 0x000fe20000100800 */
        /* <DEDUP_REMOVED lines=9> */
[----:B------:R-:W2:Y:S01]  /*21990*/  LDL R3, [R1+0x458] ;  /* 0x0004580001037983 */ /* 0x000ea20000100800 */
[----:B------:R-:W-:Y:S01]  /*219a0*/  ULDC UR9, c[0x0][0x3b8] ;  /* 0x0000ee0000097ab9 */ /* 0x000fe20000000800 */
[----:B------:R-:W-:Y:S01]  /*219b0*/  ULDC UR7, c[0x0][0x320] ;  /* 0x0000c80000077ab9 */ /* 0x000fe20000000800 */
[----:B------:R-:W-:Y:S01]  /*219c0*/  LOP3.LUT R16, R16, 0xffffffef, RZ, 0xc0, !PT ;  /* 0xffffffef10107812 */ /* 0x000fe200078ec0ff */
[----:B------:R-:W0:Y:S01]  /*219d0*/  S2R R8, SR_TID.X ;  /* 0x0000000000087919 */ /* 0x000e220000002100 */
[----:B------:R-:W1:Y:S01]  /*219e0*/  S2UR UR6, SR_CgaCtaId ;  /* 0x00000000000679c3 */ /* 0x000e620000008800 */
[----:B------:R-:W-:Y:S01]  /*219f0*/  ULDC.64 UR42, c[0x0][0x2f0] ;  /* 0x0000bc00002a7ab9 */ /* 0x000fe20000000a00 */
[----:B------:R-:W-:Y:S01]  /*21a00*/  LOP3.LUT R16, R16, 0xfffbffff, RZ, 0xc0, !PT ;  /* 0xfffbffff10107812 */ /* 0x000fe200078ec0ff */
[----:B------:R-:W-:Y:S01]  /*21a10*/  ULDC.64 UR4, c[0x0][0x418] ;  /* 0x0001060000047ab9 */ /* 0x000fe20000000a00 */
[----:B------:R3:W-:Y:S01]  /*21a20*/  STL [R1+0x444], RZ ;  /* 0x000444ff01007387 */ /* 0x0007e20000100800 */
[----:B------:R-:W-:Y:S01]  /*21a30*/  UISETP.NE.U32.AND UP0, UPT, UR4, URZ, UPT ;  /* 0x0000003f0400728c */ /* 0x000fe2000bf05070 */
[----:B------:R-:W-:Y:S01]  /*21a40*/  IMAD.U32 R32, RZ, RZ, UR10 ;  /* 0x0000000aff207e24 */ /* 0x000fe2000f8e00ff */
[----:B------:R-:W-:Y:S01]  /*21a50*/  ULDC UR40, c[0x0][0x288] ;  /* 0x0000a20000287ab9 */ /* 0x000fe20000000800 */
[----:B------:R-:W-:Y:S01]  /*21a60*/  ULDC UR4, c[0x0][0x424] ;  /* 0x0001090000047ab9 */ /* 0x000fe20000000800 */
[----:B------:R-:W-:Y:S01]  /*21a70*/  UISETP.NE.AND.EX UP0, UPT, UR5, URZ, UPT, UP0 ;  /* 0x0000003f0500728c */ /* 0x000fe2000bf05300 */
[----:B------:R-:W-:Y:S01]  /*21a80*/  IMAD.MOV.U32 R26, RZ, RZ, 0x1 ;  /* 0x00000001ff1a7424 */ /* 0x000fe200078e00ff */
[----:B------:R-:W-:Y:S01]  /*21a90*/  ULDC UR41, c[0x0][0x448] ;  /* 0x0001120000297ab9 */ /* 0x000fe20000000800 */
[----:B------:R-:W-:Y:S01]  /*21aa0*/  UMOV UR5, 0x400 ;  /* 0x0000040000057882 */ /* 0x000fe20000000000 */
[----:B------:R-:W-:Y:S01]  /*21ab0*/  USEL UR4, UR4, 0x1, UP0 ;  /* 0x0000000104047887 */ /* 0x000fe20008000000 */
[----:B------:R-:W-:Y:S01]  /*21ac0*/  IMAD.MOV.U32 R18, RZ, RZ, RZ ;  /* 0x000000ffff127224 */ /* 0x000fe200078e00ff */
[----:B------:R-:W-:-:S02]  /*21ad0*/  UIMAD UR41, UR41, UR40, URZ ;  /* 0x00000028292972a4 */ /* 0x000fc4000f8e023f */
[----:B------:R-:W-:Y:S01]  /*21ae0*/  UIMAD UR42, UR4, UR42, URZ ;  /* 0x0000002a042a72a4 */ /* 0x000fe2000f8e023f */
[----:B------:R-:W-:-:S03]  /*21af0*/  ULDC UR49, c[0x0][0xc] ;  /* 0x0000030000317ab9 */ /* 0x000fc60000000800 */
[----:B------:R-:W-:Y:S02]  /*21b00*/  UIADD3 UR4, UR42, 0x5f, URZ ;  /* 0x0000005f2a047890 */ /* 0x000fe4000fffe03f */
[----:B------:R-:W-:Y:S02]  /*21b10*/  UIADD3 UR47, UR42, 0x1, -UR40 ;  /* 0x000000012a2f7890 */ /* 0x000fe4000fffe828 */
[----:B-1----:R-:W-:Y:S02]  /*21b20*/  ULEA UR6, UR6, UR5, 0x18 ;  /* 0x0000000506067291 */ /* 0x002fe4000f8ec03f */
[----:B------:R-:W-:Y:S02]  /*21b30*/  UIMAD.WIDE UR4, UR4, 0x2aaaaaab, URZ ;  /* 0x2aaaaaab040478a5 */ /* 0x000fe4000f8e023f */
[----:B------:R-:W-:Y:S01]  /*21b40*/  UIADD3 UR40, UR42, -UR40, URZ ;  /* 0x800000282a287290 */ /* 0x000fe2000fffe03f */
[C---:B0-----:R-:W-:Y:S01]  /*21b50*/  IMAD.SHL.U32 R29, R8.reuse, 0x8, RZ ;  /* 0x00000008081d7824 */ /* 0x041fe200078e00ff */
[----:B------:R-:W-:Y:S01]  /*21b60*/  LOP3.LUT R7, R8, 0x7f, RZ, 0xc0, !PT ;  /* 0x0000007f08077812 */ /* 0x000fe200078ec0ff */
[----:B------:R-:W-:Y:S01]  /*21b70*/  IMAD.U32 R17, RZ, RZ, UR6 ;  /* 0x00000006ff117e24 */ /* 0x000fe2000f8e00ff */
[----:B------:R-:W-:-:S02]  /*21b80*/  USHF.R.U32.HI UR39, URZ, 0x1f, UR5 ;  /* 0x0000001f3f277899 */ /* 0x000fc40008011605 */
[C---:B------:R-:W-:Y:S02]  /*21b90*/  LOP3.LUT R5, R29.reuse, 0x38, RZ, 0xc0, !PT ;  /* 0x000000381d057812 */ /* 0x040fe400078ec0ff */
[----:B------:R-:W-:Y:S01]  /*21ba0*/  LOP3.LUT R0, R29, 0x1f8, RZ, 0xc0, !PT ;  /* 0x000001f81d007812 */ /* 0x000fe200078ec0ff */
[----:B------:R-:W-:Y:S01]  /*21bb0*/  ULEA.HI.SX32 UR39, UR5, UR39, 0x1c ;  /* 0x0000002705277291 */ /* 0x000fe2000f8fe23f */
[C---:B------:R-:W-:Y:S02]  /*21bc0*/  LOP3.LUT R2, R5.reuse, 0x40, RZ, 0xfc, !PT ;  /* 0x0000004005027812 */ /* 0x040fe400078efcff */
[----:B------:R-:W-:Y:S02]  /*21bd0*/  ISETP.GE.AND P0, PT, R5, UR7, PT ;  /* 0x0000000705007c0c */ /* 0x000fe4000bf06270 */
[C---:B------:R-:W-:Y:S02]  /*21be0*/  ISETP.GE.AND P2, PT, R2.reuse, UR9, PT ;  /* 0x0000000902007c0c */ /* 0x040fe4000bf46270 */
[----:B------:R-:W-:-:S02]  /*21bf0*/  ISETP.GE.AND P1, PT, R2, UR7, PT ;  /* 0x0000000702007c0c */ /* 0x000fc4000bf26270 */
[----:B------:R-:W-:Y:S02]  /*21c00*/  LOP3.LUT R0, R0, 0x38, R8, 0x78, !PT ;  /* 0x0000003800007812 */ /* 0x000fe400078e7808 */
[----:B------:R-:W-:Y:S02]  /*21c10*/  LOP3.LUT R4, R5, 0x80, RZ, 0xfc, !PT ;  /* 0x0000008005047812 */ /* 0x000fe400078efcff */
[----:B------:R-:W-:Y:S02]  /*21c20*/  LOP3.LUT R29, R0, 0x200, R29, 0xf8, !PT ;  /* 0x00000200001d7812 */ /* 0x000fe400078ef81d */
[----:B------:R-:W-:Y:S02]  /*21c30*/  SEL R0, RZ, 0x1, P0 ;  /* 0x00000001ff007807 */ /* 0x000fe40000000000 */
[----:B------:R-:W-:Y:S01]  /*21c40*/  SEL R2, RZ, 0xffffffff, P1 ;  /* 0xffffffffff027807 */ /* 0x000fe20000800000 */
[----:B------:R-:W-:Y:S01]  /*21c50*/  IMAD R22, R29, 0x2, R17 ;  /* 0x000000021d167824 */ /* 0x000fe200078e0211 */
[----:B------:R-:W-:-:S02]  /*21c60*/  @P2 LOP3.LUT R16, R16, 0x40000, RZ, 0xfc, !PT ;  /* 0x0004000010102812 */ /* 0x000fc400078efcff */
[----:B------:R-:W-:Y:S02]  /*21c70*/  SHF.R.U32.HI R35, RZ, 0x3, R7 ;  /* 0x00000003ff237819 */ /* 0x000fe40000011607 */
[----:B------:R-:W-:-:S04]  /*21c80*/  @P1 LOP3.LUT R16, R16, 0x10, RZ, 0xfc, !PT ;  /* 0x0000001010101812 */ /* 0x000fc800078efcff */
[----:B------:R-:W-:-:S04]  /*21c90*/  LOP3.LUT R16, R16, 0xffffffdf, RZ, 0xc0, !PT ;  /* 0xffffffdf10107812 */ /* 0x000fc800078ec0ff */
[----:B------:R-:W-:Y:S02]  /*21ca0*/  @P0 LOP3.LUT R16, R16, 0x20, RZ, 0xfc, !PT ;  /* 0x0000002010100812 */ /* 0x000fe400078efcff */
[----:B------:R-:W-:Y:S02]  /*21cb0*/  ISETP.GE.AND P0, PT, R4, UR7, PT ;  /* 0x0000000704007c0c */ /* 0x000fe4000bf06270 */
[----:B------:R-:W-:-:S11]  /*21cc0*/  LOP3.LUT R16, R16, 0xfffffff7, RZ, 0xc0, !PT ;  /* 0xfffffff710107812 */ /* 0x000fd600078ec0ff */
[----:B------:R-:W-:-:S04]  /*21cd0*/  @P0 LOP3.LUT R16, R16, 0x8, RZ, 0xfc, !PT ;  /* 0x0000000810100812 */ /* 0x000fc800078efcff */
[----:B------:R-:W-:Y:S02]  /*21ce0*/  LOP3.LUT R16, R16, 0xfffdffff, RZ, 0xc0, !PT ;  /* 0xfffdffff10107812 */ /* 0x000fe400078ec0ff */
[----:B--2---:R-:W-:Y:S01]  /*21cf0*/  R2UR UR8, R3 ;  /* 0x00000000030872ca */ /* 0x004fe200000e0000 */
[----:B------:R-:W-:Y:S01]  /*21d00*/  IMAD.SHL.U32 R3, R2, 0x2, RZ ;  /* 0x0000000202037824 */ /* 0x000fe200078e00ff */
[----:B------:R-:W-:-:S04]  /*21d10*/  LOP3.LUT R2, R5, 0xc0, RZ, 0xfc, !PT ;  /* 0x000000c005027812 */ /* 0x000fc800078efcff */
[----:B------:R-:W-:Y:S02]  /*21d20*/  LOP3.LUT R0, R3, 0x2, R0, 0xe2, !PT ;  /* 0x0000000203007812 */ /* 0x000fe400078ee200 */
[----:B------:R-:W-:Y:S02]  /*21d30*/  SEL R3, RZ, 0x4, P0 ;  /* 0x00000004ff037807 */ /* 0x000fe40000000000 */
[----:B------:R-:W-:Y:S02]  /*21d40*/  ISETP.GE.AND P0, PT, R4, UR9, PT ;  /* 0x0000000904007c0c */ /* 0x000fe4000bf06270 */
[----:B------:R-:W-:Y:S01]  /*21d50*/  ISETP.GE.AND P1, PT, R2, UR9, PT ;  /* 0x0000000902007c0c */ /* 0x000fe2000bf26270 */
[----:B------:R-:W-:Y:S01]  /*21d60*/  ULOP3.LUT UR48, UR8, 0x2, URZ, 0xfc, !UPT ;  /* 0x0000000208307892 */ /* 0x000fe2000f8efc3f */
[----:B------:R-:W-:Y:S01]  /*21d70*/  LOP3.LUT R6, R0, R3, RZ, 0xfc, !PT ;  /* 0x0000000300067212 */ /* 0x000fe200078efcff */
[----:B------:R-:W-:Y:S01]  /*21d80*/  IMAD.SHL.U32 R0, R8, 0x10, RZ ;  /* 0x0000001008007824 */ /* 0x000fe200078e00ff */
[----:B------:R-:W-:-:S03]  /*21d90*/  ULDC UR8, c[0x0][0x2b8] ;  /* 0x0000ae0000087ab9 */ /* 0x000fc60000000800 */
[----:B------:R3:W-:Y:S01]  /*21da0*/  STL [R1+0x454], R6 ;  /* 0x0004540601007387 */ /* 0x0007e20000100800 */
[----:B------:R-:W-:-:S03]  /*21db0*/  LOP3.LUT R0, R35, 0x70, R0, 0xf8, !PT ;  /* 0x0000007023007812 */ /* 0x000fc600078ef800 */
[----:B------:R-:W-:Y:S02]  /*21dc0*/  @P0 LOP3.LUT R16, R16, 0x20000, RZ, 0xfc, !PT ;  /* 0x0002000010100812 */ /* 0x000fe400078efcff */
[----:B------:R-:W-:Y:S02]  /*21dd0*/  ISETP.GE.AND P0, PT, R2, UR7, PT ;  /* 0x0000000702007c0c */ /* 0x000fe4000bf06270 */
[----:B------:R-:W-:Y:S02]  /*21de0*/  LOP3.LUT R16, R16, 0xfffffffb, RZ, 0xc0, !PT ;  /* 0xfffffffb10107812 */ /* 0x000fe400078ec0ff */
[----:B------:R-:W-:-:S04]  /*21df0*/  SEL R36, RZ, 0x8, P0 ;  /* 0x00000008ff247807 */ /* 0x000fc80000000000 */
[----:B------:R-:W-:-:S05]  /*21e00*/  LOP3.LUT R36, R6, R36, RZ, 0xfc, !PT ;  /* 0x0000002406247212 */ /* 0x000fca00078efcff */
[----:B------:R-:W-:Y:S02]  /*21e10*/  @P0 LOP3.LUT R16, R16, 0x4, RZ, 0xfc, !PT ;  /* 0x0000000410100812 */ /* 0x000fe400078efcff */
[----:B------:R-:W-:Y:S02]  /*21e20*/  ISETP.GE.AND P0, PT, R5, UR43, PT ;  /* 0x0000002b05007c0c */ /* 0x000fe4000bf06270 */
[----:B------:R-:W-:-:S04]  /*21e30*/  LOP3.LUT R16, R16, 0xfffffffe, RZ, 0xc0, !PT ;  /* 0xfffffffe10107812 */ /* 0x000fc800078ec0ff */
[----:B------:R-:W-:-:S04]  /*21e40*/  LOP3.LUT R16, R16, 0xfffeffff, RZ, 0xc0, !PT ;  /* 0xfffeffff10107812 */ /* 0x000fc800078ec0ff */
[----:B------:R-:W-:Y:S02]  /*21e50*/  @P1 LOP3.LUT R16, R16, 0x10000, RZ, 0xfc, !PT ;  /* 0x0001000010101812 */ /* 0x000fe400078efcff */
[C---:B------:R-:W-:Y:S02]  /*21e60*/  ISETP.GE.AND P1, PT, R5.reuse, UR8, PT ;  /* 0x0000000805007c0c */ /* 0x040fe4000bf26270 */
[----:B------:R-:W-:Y:S02]  /*21e70*/  @P0 LOP3.LUT R16, R16, 0x1, RZ, 0xfc, !PT ;  /* 0x0000000110100812 */ /* 0x000fe400078efcff */
[----:B------:R-:W-:Y:S02]  /*21e80*/  ISETP.GE.AND P0, PT, R5, UR9, PT ;  /* 0x0000000905007c0c */ /* 0x000fe4000bf06270 */
[----:B------:R-:W-:-:S04]  /*21e90*/  LOP3.LUT R16, R16, 0xfff7ffff, RZ, 0xc0, !PT ;  /* 0xfff7ffff10107812 */ /* 0x000fc800078ec0ff */
[----:B------:R-:W-:-:S04]  /*21ea0*/  LOP3.LUT R16, R16, 0xffefffff, RZ, 0xc0, !PT ;  /* 0xffefffff10107812 */ /* 0x000fc800078ec0ff */
[----:B------:R-:W-:-:S04]  /*21eb0*/  @P1 LOP3.LUT R16, R16, 0x100000, RZ, 0xfc, !PT ;  /* 0x0010000010101812 */ /* 0x000fc800078efcff */
[----:B---3--:R-:W-:-:S07]  /*21ec0*/  @P0 LOP3.LUT R16, R16, 0x80000, RZ, 0xfc, !PT ;  /* 0x0008000010100812 */ /* 0x008fce00078efcff */
.L_x_2337:
        /* <DEDUP_REMOVED lines=13> */
[----:B0123-5:R-:W-:Y:S05]  /*21fa0*/  @P0 BRA `(.L_x_2279) ;  /* 0x0000000000200947 */ /* 0x02ffea0003800000 */
        /* <DEDUP_REMOVED lines=8> */
.L_x_2279:
[----:B------:R-:W-:Y:S01]  /*22030*/  ULDC UR8, c[0x0][0xd54] ;  /* 0x0003550000087ab9 */ /* 0x000fe20000000800 */
[----:B------:R-:W-:Y:S01]  /*22040*/  UMOV UR6, UR7 ;  /* 0x0000000700067c82 */ /* 0x000fe20008000000 */
[----:B------:R-:W-:-:S11]  /*22050*/  UISETP.NE.AND UP0, UPT, UR8, 0x1, UPT ;  /* 0x000000010800788c */ /* 0x000fd6000bf05270 */
[----:B------:R-:W-:Y:S02]  /*22060*/  @UP0 ULDC.64 UR10, c[0x0][0xd58] ;  /* 0x00035600000a0ab9 */ /* 0x000fe40000000a00 */
[----:B------:R-:W-:-:S04]  /*22070*/  UIMAD.WIDE.U32 UR4, UR7, UR10, URZ ;  /* 0x0000000a070472a5 */ /* 0x000fc8000f8e003f */
[----:B------:R-:W-:-:S04]  /*22080*/  @UP0 USHF.R.U32.HI UR6, URZ, UR11, UR5 ;  /* 0x0000000b3f060299 */ /* 0x000fc80008011605 */
[----:B------:R-:W-:-:S12]  /*22090*/  UIMAD UR4, UR6, UR8, URZ ;  /* 0x00000008060472a4 */ /* 0x000fd8000f8e023f */
.L_x_2280:
        /* <DEDUP_REMOVED lines=48> */
.L_x_2282:
[----:B------:R-:W-:-:S11]  /*223a0*/  UISETP.NE.AND UP1, UPT, UR5, 0x1, UPT ;  /* 0x000000010500788c */ /* 0x000fd6000bf25270 */
[----:B------:R-:W-:Y:S02]  /*223b0*/  @UP1 ULDC.64 UR10, c[0x0][0xae0] ;  /* 0x0002b800000a1ab9 */ /* 0x000fe40000000a00 */
[----:B------:R-:W-:-:S04]  /*223c0*/  UIMAD.WIDE.U32 UR6, UR8, UR10, URZ ;  /* 0x0000000a080672a5 */ /* 0x000fc8000f8e003f */
[----:B------:R-:W-:-:S12]  /*223d0*/  @UP1 USHF.R.U32.HI UR8, URZ, UR11, UR7 ;  /* 0x0000000b3f081299 */ /* 0x000fd80008011607 */
.L_x_2283:
[----:B------:R-:W-:-:S04]  /*223e0*/  UIMAD UR8, UR8, UR5, UR5 ;  /* 0x00000005080872a4 */ /* 0x000fc8000f8e0205 */
[----:B------:R-:W-:-:S04]  /*223f0*/  UISETP.LT.AND UP1, UPT, UR4, UR8, UPT ;  /* 0x000000080400728c */ /* 0x000fc8000bf21270 */
[----:B------:R-:W-:-:S12]  /*22400*/  USEL UR4, UR4, UR8, UP1 ;  /* 0x0000000804047287 */ /* 0x000fd80008800000 */
.L_x_2281:
        /* <DEDUP_REMOVED lines=28> */
.L_x_2285:
[----:B------:R-:W-:-:S11]  /*225d0*/  UISETP.NE.AND UP0, UPT, UR5, 0x1, UPT ;  /* 0x000000010500788c */ /* 0x000fd6000bf05270 */
[----:B------:R-:W-:Y:S02]  /*225e0*/  @UP0 ULDC.64 UR10, c[0x0][0xae0] ;  /* 0x0002b800000a0ab9 */ /* 0x000fe40000000a00 */
[----:B------:R-:W-:-:S04]  /*225f0*/  UIMAD.WIDE.U32 UR6, UR4, UR10, URZ ;  /* 0x0000000a040672a5 */ /* 0x000fc8000f8e003f */
[----:B------:R-:W-:-:S12]  /*22600*/  @UP0 USHF.R.U32.HI UR4, URZ, UR11, UR7 ;  /* 0x0000000b3f040299 */ /* 0x000fd80008011607 */
.L_x_2286:
[----:B------:R-:W-:-:S04]  /*22610*/  UIMAD UR4, UR4, UR5, URZ ;  /* 0x00000005040472a4 */ /* 0x000fc8000f8e023f */
[----:B------:R-:W-:-:S04]  /*22620*/  UISETP.LT.AND UP0, UPT, UR8, UR4, UPT ;  /* 0x000000040800728c */ /* 0x000fc8000bf01270 */
[----:B------:R-:W-:-:S12]  /*22630*/  USEL UR8, UR8, UR4, !UP0 ;  /* 0x0000000408087287 */ /* 0x000fd8000c000000 */
.L_x_2284:
        /* <DEDUP_REMOVED lines=26> */
.L_x_2288:
        /* <DEDUP_REMOVED lines=20> */
.L_x_2291:
[----:B------:R-:W-:Y:S05]  /*22920*/  BSYNC B6 ;  /* 0x0000000000067941 */ /* 0x000fea0003800000 */
.L_x_2290:
        /* <DEDUP_REMOVED lines=20> */
.L_x_2294:
        /* <DEDUP_REMOVED lines=15> */
.L_x_2293:
[----:B------:R-:W-:Y:S05]  /*22b60*/  BSYNC B6 ;  /* 0x0000000000067941 */ /* 0x000fea0003800000 */
.L_x_2292:
        /* <DEDUP_REMOVED lines=17> */
.L_x_2354:
[----:B-1----:R-:W1:Y:S01]  /*22c80*/  S2R R2, SR_TID.X ;  /* 0x0000000000027919 */ /* 0x002e620000002100 */
[----:B0-----:R-:W-:Y:S01]  /*22c90*/  ISETP.NE.AND P1, PT, R10, 0x1, PT ;  /* 0x000000010a00780c */ /* 0x001fe20003f25270 */
[----:B------:R-:W-:Y:S01]  /*22ca0*/  IMAD.MOV.U32 R25, RZ, RZ, RZ ;  /* 0x000000ffff197224 */ /* 0x000fe200078e00ff */
[----:B-----5:R-:W-:Y:S02]  /*22cb0*/  SHF.R.S32.HI R30, RZ, 0x1f, R28 ;  /* 0x0000001fff1e7819 */ /* 0x020fe4000001141c */
[----:B------:R-:W-:-:S09]  /*22cc0*/  LOP3.LUT R16, R16, 0xffff7fff, RZ, 0xc0, !PT ;  /* 0xffff7fff10107812 */ /* 0x000fd200078ec0ff */
[----:B------:R-:W0:Y:S01]  /*22cd0*/  @P1 LDC R3, c[0x0][0x438] ;  /* 0x00010e00ff031b82 */ /* 0x000e220000000800 */
[----:B------:R-:W-:Y:S01]  /*22ce0*/  @P1 LOP3.LUT R16, R16, 0x8000, RZ, 0xfc, !PT ;  /* 0x0000800010101812 */ /* 0x000fe200078efcff */
[----:B-1----:R-:W-:-:S06]  /*22cf0*/  IMAD.SHL.U32 R8, R2, 0x10, RZ ;  /* 0x0000001002087824 */ /* 0x002fcc00078e00ff */
[----:B------:R-:W1:Y:S01]  /*22d00*/  @P1 LDC R2, c[0x0][0x434] ;  /* 0x00010d00ff021b82 */ /* 0x000e620000000800 */
[----:B------:R-:W-:-:S05]  /*22d10*/  LOP3.LUT R8, R35, 0x70, R8, 0xf8, !PT ;  /* 0x0000007023087812 */ /* 0x000fca00078ef808 */
[----:B------:R-:W-:-:S04]  /*22d20*/  IMAD R4, R0, 0x60, R8 ;  /* 0x0000006000047824 */ /* 0x000fc800078e0208 */
[C---:B------:R-:W-:Y:S01]  /*22d30*/  IMAD.IADD R33, R4.reuse, 0x1, R31 ;  /* 0x0000000104217824 */ /* 0x040fe200078e021f */
[----:B------:R-:W-:-:S03]  /*22d40*/  ISETP.GE.AND P0, PT, R4, UR42, PT ;  /* 0x0000002a04007c0c */ /* 0x000fc6000bf06270 */
[----:B------:R-:W-:Y:S01]  /*22d50*/  IMAD.MOV.U32 R9, RZ, RZ, R33 ;  /* 0x000000ffff097224 */ /* 0x000fe200078e0021 */
[----:B------:R-:W-:Y:S01]  /*22d60*/  ISETP.GT.U32.OR P0, PT, R8, 0x5f, P0 ;  /* 0x0000005f0800780c */ /* 0x000fe20000704470 */
[----:B-1----:R-:W-:-:S05]  /*22d70*/  @P1 IMAD.HI.U32 R2, R33, R2, RZ ;  /* 0x0000000221021227 */ /* 0x002fca00078e00ff */
[----:B0-----:R-:W-:-:S07]  /*22d80*/  @P1 SHF.R.U32.HI R9, RZ, R3, R2 ;  /* 0x00000003ff091219 */ /* 0x001fce0000011602 */
        /* <DEDUP_REMOVED lines=9> */
[----:B------:R-:W-:Y:S01]  /*22e20*/  @!P0 LEA.HI.X R5, R2, R5, R3, 0x2, P1 ;  /* 0x0000000502058211 */ /* 0x000fe200008f1403 */
[----:B------:R-:W-:-:S04]  /*22e30*/  IMAD.MOV R2, RZ, RZ, -R9 ;  /* 0x000000ffff027224 */ /* 0x000fc800078e0a09 */
[----:B------:R-:W-:Y:S01]  /*22e40*/  IMAD R33, R10, R2, R33 ;  /* 0x000000020a217224 */ /* 0x000fe200078e0221 */
[----:B------:R0:W5:Y:S01]  /*22e50*/  @!P0 LDG.E R25, desc[UR36][R4.64] ;  /* 0x0000002404198981 */ /* 0x000162000c1e1900 */
[----:B------:R-:W-:Y:S01]  /*22e60*/  IMAD R2, RZ, RZ, -UR38 ;  /* 0x80000026ff027e24 */ /* 0x000fe2000f8e02ff */
[----:B------:R-:W-:Y:S02]  /*22e70*/  ISETP.GT.U32.AND P0, PT, R8, 0x5f, PT ;  /* 0x0000005f0800780c */ /* 0x000fe40003f04070 */
[----:B------:R-:W-:Y:S01]  /*22e80*/  LOP3.LUT R16, R16, 0xffffdfff, RZ, 0xc0, !PT ;  /* 0xffffdfff10107812 */ /* 0x000fe200078ec0ff */
[----:B------:R-:W-:Y:S02]  /*22e90*/  IMAD R19, R19, R2, UR46 ;  /* 0x0000002e13137e24 */ /* 0x000fe4000f8e0202 */
[----:B------:R-:W-:-:S03]  /*22ea0*/  IMAD.U32 R2, RZ, RZ, UR48 ;  /* 0x00000030ff027e24 */ /* 0x000fc6000f8e00ff */
[----:B------:R-:W-:Y:S02]  /*22eb0*/  SHF.R.S32.HI R27, RZ, 0x1f, R19 ;  /* 0x0000001fff1b7819 */ /* 0x000fe40000011413 */
[----:B------:R-:W-:-:S13]  /*22ec0*/  ISETP.NE.AND P2, PT, R2, 0x3, PT ;  /* 0x000000030200780c */ /* 0x000fda0003f45270 */
[----:B------:R-:W-:-:S04]  /*22ed0*/  @P2 LOP3.LUT R16, R16, 0x2000, RZ, 0xfc, !PT ;  /* 0x0000200010102812 */ /* 0x000fc800078efcff */
[----:B------:R-:W-:-:S04]  /*22ee0*/  LOP3.LUT R16, R16, 0xfffffffd, RZ, 0xc0, !PT ;  /* 0xfffffffd10107812 */ /* 0x000fc800078ec0ff */
[----:B------:R-:W-:Y:S01]  /*22ef0*/  @P0 LOP3.LUT R16, R16, 0x2, RZ, 0xfc, !PT ;  /* 0x0000000210100812 */ /* 0x000fe200078efcff */
[----:B0-----:R-:W-:Y:S06]  /*22f00*/  @!P2 BRA `(.L_x_2296) ;  /* 0x000000000004a947 */ /* 0x001fec0003800000 */
[----:B------:R-:W-:Y:S01]  /*22f10*/  BPT.TRAP 0x1 ;  /* 0x000000040000795c */ /* 0x000fe20000300000 */
.L_x_2296:
[----:B------:R-:W-:Y:S01]  /*22f20*/  IMAD R24, R18, 0x8, R17 ;  /* 0x0000000812187824 */ /* 0x000fe200078e0211 */
[----:B------:R-:W-:Y:S01]  /*22f30*/  SHF.L.U32 R3, R26, 0x1f, RZ ;  /* 0x0000001f1a037819 */ /* 0x000fe200000006ff */
[----:B------:R-:W-:Y:S03]  /*22f40*/  BSSY B0, `(.L_x_2297) ;  /* 0x0000003000007945 */ /* 0x000fe60003800000 */
[----:B------:R-:W0:Y:S02]  /*22f50*/  SYNCS.PHASECHK.TRANS64.TRYWAIT P0, [R24+URZ+0x32440], R3 ;  /* 0x03244003180075a7 */ /* 0x000e24000800017f */
[----:B0-----:R-:W-:Y:S05]  /*22f60*/  @!P0 BRA `(.L_x_2298) ;  /* 0x0000003c00388947 */ /* 0x001fea0003800000 */
.L_x_2355:
[----:B------:R-:W-:Y:S05]  /*22f70*/  BSYNC B0 ;  /* 0x0000000000007941 */ /* 0x000fea0003800000 */
.L_x_2297:
[----:B------:R-:W-:Y:S01]  /*22f80*/  SHF.R.S32.HI R37, RZ, 0x1f, R33 ;  /* 0x0000001fff257819 */ /* 0x000fe20000011421 */
[----:B------:R-:W-:Y:S01]  /*22f90*/  ULDC.64 UR4, c[0x0][0x300] ;  /* 0x0000c00000047ab9 */ /* 0x000fe20000000a00 */
[----:B------:R-:W1:Y:S01]  /*22fa0*/  S2R R6, SR_TID.X ;  /* 0x0000000000067919 */ /* 0x000e620000002100 */
[----:B-----5:R-:W-:Y:S02]  /*22fb0*/  SHF.R.S32.HI R4, RZ, 0x1f, R25 ;  /* 0x0000001fff047819 */ /* 0x020fe40000011419 */
[----:B------:R-:W-:Y:S01]  /*22fc0*/  IMAD R2, R37, UR4, RZ ;  /* 0x0000000425027c24 */ /* 0x000fe2000f8e02ff */
[----:B------:R-:W-:Y:S02]  /*22fd0*/  LOP3.LUT P2, RZ, R16, 0x1, RZ, 0xc0, !PT ;  /* 0x0000000110ff7812 */ /* 0x000fe4000784c0ff */
[----:B------:R2:W-:Y:S01]  /*22fe0*/  STL [R1+0x440], R4 ;  /* 0x0004400401007387 */ /* 0x0005e20000100800 */
[C---:B------:R-:W-:Y:S02]  /*22ff0*/  IMAD R5, R33.reuse, UR5, R2 ;  /* 0x0000000521057c24 */ /* 0x040fe4000f8e0202 */
[----:B0-----:R-:W-:Y:S01]  /*23000*/  IMAD.WIDE.U32 R2, R33, UR4, RZ ;  /* 0x0000000421027c25 */ /* 0x001fe2000f8e00ff */
[----:B------:R-:W-:-:S03]  /*23010*/  ULDC.64 UR4, c[0x0][0x310] ;  /* 0x0000c40000047ab9 */ /* 0x000fc60000000a00 */
[----:B------:R-:W-:Y:S02]  /*23020*/  IMAD.IADD R3, R3, 0x1, R5 ;  /* 0x0000000103037824 */ /* 0x000fe400078e0205 */
[----:B--2---:R-:W-:Y:S02]  /*23030*/  IMAD R4, R4, UR4, RZ ;  /* 0x0000000404047c24 */ /* 0x004fe4000f8e02ff */
        /* <DEDUP_REMOVED lines=57> */
.L_x_2369:
        /* <DEDUP_REMOVED lines=10> */
.L_x_2300:
        /* <DEDUP_REMOVED lines=10> */
.L_x_2301:
[----:B------:R1:W-:Y:S02]  /*23510*/  SYNCS.ARRIVE.TRANS64.A1T0 RZ, [R24+URZ+0x32430], RZ ;  /* 0x032430ff18ff79a7 */ /* 0x0003e4000810003f */
[----:B------:R-:W-:Y:S05]  /*23520*/  WARPSYNC.ALL ;  /* 0x0000000000007948 */ /* 0x000fea0003800000 */
[----:B------:R-:W-:Y:S01]  /*23530*/  VIADD R0, R17, 0x18400 ;  /* 0x0001840011007836 */ /* 0x000fe20000000000 */
[----:B------:R-:W-:Y:S01]  /*23540*/  BAR.SYNC.DEFER_BLOCKING 0x8, 0x180 ;  /* 0x0206000000007b1d */ /* 0x000fe20000010000 */
[----:B------:R-:W-:-:S03]  /*23550*/  USHF.R.S32.HI UR51, URZ, 0x1f, UR38 ;  /* 0x0000001f3f337899 */ /* 0x000fc60008011426 */
[----:B------:R-:W-:Y:S02]  /*23560*/  LOP3.LUT P0, RZ, R0, 0x3ff, RZ, 0xc0, !PT ;  /* 0x000003ff00ff7812 */ /* 0x000fe4000780c0ff */
[----:B------:R-:W-:Y:S11]  /*23570*/  BSSY B6, `(.L_x_2302) ;  /* 0x0000012000067945 */ /* 0x000ff60003800000 */
        /* <DEDUP_REMOVED lines=17> */
.L_x_2303:
[----:B------:R-:W-:Y:S05]  /*23690*/  BSYNC B6 ;  /* 0x0000000000067941 */ /* 0x000fea0003800000 */
.L_x_2302:
[----:B------:R-:W2:Y:S01]  /*236a0*/  S2R R20, SR_TID.X ;  /* 0x0000000000147919 */ /* 0x000ea20000002100 */
[----:B------:R-:W-:Y:S01]  /*236b0*/  UISETP.NE.AND UP0, UPT, UR50, URZ, UPT ;  /* 0x0000003f3200728c */ /* 0x000fe2000bf05270 */
[----:B------:R-:W-:Y:S01]  /*236c0*/  R2UR UR6, R27 ;  /* 0x000000001b0672ca */ /* 0x000fe200000e0000 */
[----:B------:R-:W-:Y:S01]  /*236d0*/  ULDC.64 UR8, c[0x0][0x2d8] ;  /* 0x0000b60000087ab9 */ /* 0x000fe20000000a00 */
[----:B------:R-:W-:Y:S02]  /*236e0*/  R2UR UR7, R19 ;  /* 0x00000000130772ca */ /* 0x000fe400000e0000 */
[----:B------:R-:W-:Y:S02]  /*236f0*/  LOP3.LUT P5, RZ, R16, 0x100000, RZ, 0xc0, !PT ;  /* 0x0010000010ff7812 */ /* 0x000fe400078ac0ff */
[----:B------:R-:W-:-:S04]  /*23700*/  PLOP3.LUT P0, PT, PT, PT, UP0, 0x80, 0x0 ;  /* 0x000000000000781c */ /* 0x000fc80003f0f008 */
[----:B------:R-:W-:-:S03]  /*23710*/  @UP0 ULDC UR4, c[0x0][0x44c] ;  /* 0x0001130000040ab9 */ /* 0x000fc60000000800 */
[----:B------:R-:W-:-:S04]  /*23720*/  UIMAD UR6, UR6, UR8, URZ ;  /* 0x00000008060672a4 */ /* 0x000fc8000f8e023f */
[----:B------:R-:W-:Y:S01]  /*23730*/  UIMAD UR6, UR7, UR9, UR6 ;  /* 0x00000009070672a4 */ /* 0x000fe2000f8e0206 */
[----:B--2---:R-:W-:-:S05]  /*23740*/  IMAD.SHL.U32 R20, R20, 0x10, RZ ;  /* 0x0000001014147824 */ /* 0x004fca00078e00ff */
[----:B------:R-:W-:-:S05]  /*23750*/  LOP3.LUT R20, R35, 0x70, R20, 0xf8, !PT ;  /* 0x0000007023147812 */ /* 0x000fca00078ef814 */
[----:B------:R-:W-:-:S04]  /*23760*/  VIADD R34, R20, UR43 ;  /* 0x0000002b14227c36 */ /* 0x000fc80008000000 */
[----:B------:R-:W-:Y:S01]  /*23770*/  @P0 IMAD.HI.U32 R0, R34, UR4, RZ ;  /* 0x0000000422000c27 */ /* 0x000fe2000f8e00ff */
[----:B------:R-:W-:Y:S01]  /*23780*/  PLOP3.LUT P0, PT, PT, PT, UP0, 0x80, 0x0 ;  /* 0x000000000000781c */ /* 0x000fe20003f0f008 */
[----:B------:R-:W-:Y:S02]  /*23790*/  @UP0 ULDC UR4, c[0x0][0x450] ;  /* 0x0001140000040ab9 */ /* 0x000fe40000000800 */
[----:B------:R-:W-:-:S10]  /*237a0*/  IMAD.MOV.U32 R7, RZ, RZ, R34 ;  /* 0x000000ffff077224 */ /* 0x000fd400078e0022 */
[----:B------:R-:W-:Y:S02]  /*237b0*/  @P0 SHF.R.U32.HI R7, RZ, UR4, R0 ;  /* 0x00000004ff070c19 */ /* 0x000fe40008011600 */
[----:B------:R-:W-:Y:S02]  /*237c0*/  R2UR UR4, R19 ;  /* 0x00000000130472ca */ /* 0x000fe400000e0000 */
[----:B------:R-:W-:-:S11]  /*237d0*/  SHF.R.S32.HI R0, RZ, 0x1f, R7 ;  /* 0x0000001fff007819 */ /* 0x000fd60000011407 */
[----:B------:R-:W-:-:S03]  /*237e0*/  UIMAD.WIDE.U32 UR4, UR4, UR8, URZ ;  /* 0x00000008040472a5 */ /* 0x000fc6000f8e003f */
[----:B------:R-:W-:Y:S01]  /*237f0*/  ULDC.64 UR8, c[0x0][0x2e0] ;  /* 0x0000b80000087ab9 */ /* 0x000fe20000000a00 */
[----:B------:R-:W-:Y:S02]  /*23800*/  UIADD3 UR5, UR5, UR6, URZ ;  /* 0x0000000605057290 */ /* 0x000fe4000fffe03f */
[----:B------:R-:W-:Y:S02]  /*23810*/  UIMAD UR6, UR51, UR8, URZ ;  /* 0x00000008330672a4 */ /* 0x000fe4000f8e023f */
[----:B------:R-:W-:Y:S02]  /*23820*/  UIMAD.WIDE.U32 UR4, UR38, UR8, UR4 ;  /* 0x00000008260472a5 */ /* 0x000fe4000f8e0004 */
[----:B------:R-:W-:-:S04]  /*23830*/  UIMAD UR6, UR38, UR9, UR6 ;  /* 0x00000009260672a4 */ /* 0x000fc8000f8e0206 */
[----:B------:R-:W-:Y:S02]  /*23840*/  UIADD3 UR6, UR5, UR6, URZ ;  /* 0x0000000605067290 */ /* 0x000fe4000fffe03f */
[----:B0-----:R-:W-:Y:S02]  /*23850*/  IMAD.U32 R5, RZ, RZ, UR5 ;  /* 0x00000005ff057e24 */ /* 0x001fe4000f8e00ff */
[----:B------:R-:W-:Y:S02]  /*23860*/  IMAD.MOV R5, RZ, RZ, -R7 ;  /* 0x000000ffff057224 */ /* 0x000fe400078e0a07 */
[----:B------:R-:W-:Y:S01]  /*23870*/  IMAD.U32 R4, RZ, RZ, UR4 ;  /* 0x00000004ff047e24 */ /* 0x000fe2000f8e00ff */
[----:B------:R-:W-:Y:S01]  /*23880*/  ULDC.64 UR4, c[0x0][0x2d0] ;  /* 0x0000b40000047ab9 */ /* 0x000fe20000000a00 */
[----:B------:R-:W-:Y:S01]  /*23890*/  IMAD.U32 R3, RZ, RZ, UR6 ;  /* 0x00000006ff037e24 */ /* 0x000fe2000f8e00ff */
[----:B------:R-:W-:Y:S01]  /*238a0*/  ULDC UR6, c[0x0][0x448] ;  /* 0x0001120000067ab9 */ /* 0x000fe20000000800 */
[----:B------:R-:W-:-:S02]  /*238b0*/  IMAD R0, R0, UR4, RZ ;  /* 0x0000000400007c24 */ /* 0x000fc4000f8e02ff */
[----:B------:R-:W-:Y:S02]  /*238c0*/  IMAD R5, R5, UR6, R34 ;  /* 0x0000000605057c24 */ /* 0x000fe4000f8e0222 */
[----:B------:R-:W-:Y:S02]  /*238d0*/  IMAD.MOV.U32 R2, RZ, RZ, R4 ;  /* 0x000000ffff027224 */ /* 0x000fe400078e0004 */
[C---:B------:R-:W-:Y:S01]  /*238e0*/  IMAD R9, R7.reuse, UR5, R0 ;  /* 0x0000000507097c24 */ /* 0x040fe2000f8e0200 */
[----:B------:R-:W-:Y:S01]  /*238f0*/  SHF.R.S32.HI R0, RZ, 0x1f, R5 ;  /* 0x0000001fff007819 */ /* 0x000fe20000011405 */
        /* <DEDUP_REMOVED lines=12> */
[----:B------:R-:W0:Y:S01]  /*239c0*/  S2R R2, SR_TID.X ;  /* 0x0000000000027919 */ /* 0x000e220000002100 */
[----:B------:R-:W-:Y:S01]  /*239d0*/  VIADD R4, R35, UR43 ;  /* 0x0000002b23047c36 */ /* 0x000fe20008000000 */
[----:B------:R-:W-:Y:S01]  /*239e0*/  LOP3.LUT R16, R16, 0xffffefff, RZ, 0xc0, !PT ;  /* 0xffffefff10107812 */ /* 0x000fe200078ec0ff */
[----:B------:R-:W2:Y:S02]  /*239f0*/  SHFL.IDX PT, R14, R0, RZ, 0x181f ;  /* 0x00181fff000e7589 */ /* 0x000ea400000e0000 */
[C---:B------:R-:W-:Y:S01]  /*23a00*/  VIADD R6, R4.reuse, 0x10 ;  /* 0x0000001004067836 */ /* 0x040fe20000000000 */
[C---:B------:R-:W-:Y:S01]  /*23a10*/  ISETP.GE.AND P1, PT, R4.reuse, UR41, PT ;  /* 0x0000002904007c0c */ /* 0x040fe2000bf26270 */
[----:B------:R-:W-:Y:S01]  /*23a20*/  VIADD R13, R4, 0x40 ;  /* 0x00000040040d7836 */ /* 0x000fe20000000000 */
[----:B------:R-:W3:Y:S04]  /*23a30*/  SHFL.IDX PT, R3, R5, RZ, 0x181f ;  /* 0x00181fff05037589 */ /* 0x000ee800000e0000 */
[----:B------:R-:W-:Y:S01]  /*23a40*/  SHFL.IDX PT, R9, R0, 0x2, 0x181f ;  /* 0x00581f0000097f89 */ /* 0x000fe200000e0000 */
[----:B------:R-:W-:-:S03]  /*23a50*/  ISETP.GE.AND P3, PT, R13, UR41, PT ;  /* 0x000000290d007c0c */ /* 0x000fc6000bf66270 */
[----:B------:R-:W-:Y:S03]  /*23a60*/  SHFL.IDX PT, R8, R5, 0x2, 0x181f ;  /* 0x00581f0005087f89 */ /* 0x000fe600000e0000 */
[----:B------:R-:W-:Y:S01]  /*23a70*/  @P1 LOP3.LUT R16, R16, 0x1000, RZ, 0xfc, !PT ;  /* 0x0000100010101812 */ /* 0x000fe200078efcff */
[----:B------:R-:W-:Y:S03]  /*23a80*/  SHFL.IDX PT, R7, R0, 0x3, 0x181f ;  /* 0x00781f0000077f89 */ /* 0x000fe600000e0000 */
[----:B------:R-:W-:Y:S01]  /*23a90*/  LOP3.LUT R16, R16, 0xfffff7ff, RZ, 0xc0, !PT ;  /* 0xfffff7ff10107812 */ /* 0x000fe200078ec0ff */
[----:B------:R-:W-:Y:S04]  /*23aa0*/  SHFL.IDX PT, R21, R0, 0x5, 0x181f ;  /* 0x00b81f0000157f89 */ /* 0x000fe800000e0000 */
[----:B------:R-:W-:Y:S01]  /*23ab0*/  SHFL.IDX PT, R15, R0, 0x6, 0x181f ;  /* 0x00d81f00000f7f89 */ /* 0x000fe200000e0000 */
[----:B0-----:R-:W-:-:S03]  /*23ac0*/  IMAD.SHL.U32 R35, R2, 0x8, RZ ;  /* 0x0000000802237824 */ /* 0x001fc600078e00ff */
[----:B------:R-:W-:Y:S02]  /*23ad0*/  SHFL.IDX PT, R2, R5, 0x1, 0x181f ;  /* 0x00381f0005027f89 */ /* 0x000fe400000e0000 */
[----:B------:R-:W-:-:S04]  /*23ae0*/  LOP3.LUT R35, R35, 0x38, RZ, 0xc0, !PT ;  /* 0x0000003823237812 */ /* 0x000fc800078ec0ff */
[----:B--2---:R-:W-:Y:S02]  /*23af0*/  @!P1 LEA R12, P0, R35, R14, 0x1 ;  /* 0x0000000e230c9211 */ /* 0x004fe400078008ff */
[----:B------:R-:W0:Y:S03]  /*23b00*/  SHFL.IDX PT, R14, R0, 0x1, 0x181f ;  /* 0x00381f00000e7f89 */ /* 0x000e2600000e0000 */
[----:B---3--:R-:W-:Y:S01]  /*23b10*/  @!P1 IMAD.X R3, RZ, RZ, R3, P0 ;  /* 0x000000ffff039224 */ /* 0x008fe200000e0603 */
[----:B------:R-:W-:Y:S02]  /*23b20*/  ISETP.GE.AND P1, PT, R6, UR41, PT ;  /* 0x0000002906007c0c */ /* 0x000fe4000bf26270 */
[----:B------:R-:W2:Y:S11]  /*23b30*/  SHFL.IDX PT, R6, R5, 0x3, 0x181f ;  /* 0x00781f0005067f89 */ /* 0x000eb600000e0000 */
[----:B------:R-:W-:-:S04]  /*23b40*/  @P1 LOP3.LUT R16, R16, 0x800, RZ, 0xfc, !PT ;  /* 0x0000080010101812 */ /* 0x000fc800078efcff */
[----:B------:R-:W-:Y:S02]  /*23b50*/  LOP3.LUT R16, R16, 0xfffffbff, RZ, 0xc0, !PT ;  /* 0xfffffbff10107812 */ /* 0x000fe400078ec0ff */
[----:B0-----:R-:W-:Y:S02]  /*23b60*/  @!P1 LEA R10, P0, R35, R14, 0x1 ;  /* 0x0000000e230a9211 */ /* 0x001fe400078008ff */
[----:B------:R-:W0:Y:S03]  /*23b70*/  SHFL.IDX PT, R14, R0, 0x4, 0x181f ;  /* 0x00981f00000e7f89 */ /* 0x000e2600000e0000 */
[----:B------:R-:W-:Y:S02]  /*23b80*/  @!P1 IMAD.X R11, RZ, RZ, R2, P0 ;  /* 0x000000ffff0b9224 */ /* 0x000fe400000e0602 */
[----:B------:R-:W-:-:S05]  /*23b90*/  VIADD R2, R4, 0x20 ;  /* 0x0000002004027836 */ /* 0x000fca0000000000 */
[----:B------:R-:W-:Y:S01]  /*23ba0*/  ISETP.GE.AND P6, PT, R2, UR41, PT ;  /* 0x0000002902007c0c */ /* 0x000fe2000bfc6270 */
[----:B------:R-:W-:-:S05]  /*23bb0*/  VIADD R2, R4, 0x30 ;  /* 0x0000003004027836 */ /* 0x000fca0000000000 */
[----:B------:R-:W-:Y:S02]  /*23bc0*/  ISETP.GE.AND P4, PT, R2, UR41, PT ;  /* 0x0000002902007c0c */ /* 0x000fe4000bf86270 */
[----:B------:R-:W3:Y:S05]  /*23bd0*/  SHFL.IDX PT, R2, R5, 0x4, 0x181f ;  /* 0x00981f0005027f89 */ /* 0x000eea00000e0000 */
[----:B------:R-:W-:Y:S02]  /*23be0*/  @!P6 LEA R9, P0, R35, R9, 0x1 ;  /* 0x000000092309e211 */ /* 0x000fe400078008ff */
[----:B------:R-:W-:-:S03]  /*23bf0*/  @P6 LOP3.LUT R16, R16, 0x400, RZ, 0xfc, !PT ;  /* 0x0000040010106812 */ /* 0x000fc600078efcff */
[----:B------:R-:W-:Y:S01]  /*23c00*/  @!P6 IMAD.X R8, RZ, RZ, R8, P0 ;  /* 0x000000ffff08e224 */ /* 0x000fe200000e0608 */
[----:B------:R-:W-:Y:S02]  /*23c10*/  @!P4 LEA R7, P0, R35, R7, 0x1 ;  /* 0x000000072307c211 */ /* 0x000fe400078008ff */
[----:B------:R-:W-:-:S03]  /*23c20*/  LOP3.LUT R16, R16, 0xffbfffff, RZ, 0xc0, !PT ;  /* 0xffbfffff10107812 */ /* 0x000fc600078ec0ff */
[----:B--2---:R-:W-:Y:S01]  /*23c30*/  @!P4 IMAD.X R6, RZ, RZ, R6, P0 ;  /* 0x000000ffff06c224 */ /* 0x004fe200000e0606 */
[----:B0-----:R-:W-:Y:S02]  /*23c40*/  @!P3 LEA R14, P0, R35, R14, 0x1 ;  /* 0x0000000e230eb211 */ /* 0x001fe400078008ff */
[----:B------:R-:W-:-:S04]  /*23c50*/  @P6 LOP3.LUT R16, R16, 0x400000, RZ, 0xfc, !PT ;  /* 0x0040000010106812 */ /* 0x000fc800078efcff */
[C---:B------:R-:W-:Y:S01]  /*23c60*/  LOP3.LUT P6, RZ, R16.reuse, 0x1000, RZ, 0xc0, !PT ;  /* 0x0000100010ff7812 */ /* 0x040fe200078cc0ff */
[----:B---3--:R-:W-:Y:S01]  /*23c70*/  @!P3 IMAD.X R13, RZ, RZ, R2, P0 ;  /* 0x000000ffff0db224 */ /* 0x008fe200000e0602 */
[----:B------:R-:W-:Y:S01]  /*23c80*/  LOP3.LUT R16, R16, 0xfffffdff, RZ, 0xc0, !PT ;  /* 0xfffffdff10107812 */ /* 0x000fe200078ec0ff */
[----:B------:R-:W-:-:S03]  /*23c90*/  VIADD R2, R4, 0x50 ;  /* 0x0000005004027836 */ /* 0x000fc60000000000 */
[----:B------:R-:W-:Y:S02]  /*23ca0*/  @P4 LOP3.LUT R16, R16, 0x200, RZ, 0xfc, !PT ;  /* 0x0000020010104812 */ /* 0x000fe400078efcff */
[----:B------:R-:W-:Y:S01]  /*23cb0*/  ISETP.GE.AND P2, PT, R2, UR41, PT ;  /* 0x0000002902007c0c */ /* 0x000fe2000bf46270 */
[----:B------:R-:W-:Y:S01]  /*23cc0*/  VIADD R2, R4, 0x60 ;  /* 0x0000006004027836 */ /* 0x000fe20000000000 */
[----:B------:R-:W-:-:S04]  /*23cd0*/  LOP3.LUT R16, R16, 0xfffffeff, RZ, 0xc0, !PT ;  /* 0xfffffeff10107812 */ /* 0x000fc800078ec0ff */
[----:B------:R-:W-:Y:S02]  /*23ce0*/  ISETP.GE.AND P1, PT, R2, UR41, PT ;  /* 0x0000002902007c0c */ /* 0x000fe4000bf26270 */
[----:B------:R-:W0:Y:S01]  /*23cf0*/  SHFL.IDX PT, R2, R5, 0x5, 0x181f ;  /* 0x00b81f0005027f89 */ /* 0x000e2200000e0000 */
[----:B------:R-:W-:-:S04]  /*23d00*/  @P3 LOP3.LUT R16, R16, 0x100, RZ, 0xfc, !PT ;  /* 0x0000010010103812 */ /* 0x000fc800078efcff */
[----:B------:R-:W-:Y:S02]  /*23d10*/  @!P2 LEA R21, P0, R35, R21, 0x1 ;  /* 0x000000152315a211 */ /* 0x000fe400078008ff */
[----:B------:R-:W-:-:S04]  /*23d20*/  LOP3.LUT R16, R16, 0xffffff7f, RZ, 0xc0, !PT ;  /* 0xffffff7f10107812 */ /* 0x000fc800078ec0ff */
[----:B------:R-:W-:-:S04]  /*23d30*/  @P2 LOP3.LUT R16, R16, 0x80, RZ, 0xfc, !PT ;  /* 0x0000008010102812 */ /* 0x000fc800078efcff */
[----:B------:R-:W-:-:S04]  /*23d40*/  LOP3.LUT R16, R16, 0xffffffbf, RZ, 0xc0, !PT ;  /* 0xffffffbf10107812 */ /* 0x000fc800078ec0ff */
[----:B------:R-:W-:Y:S01]  /*23d50*/  @P1 LOP3.LUT R16, R16, 0x40, RZ, 0xfc, !PT ;  /* 0x0000004010101812 */ /* 0x000fe200078efcff */
[----:B0-----:R-:W-:Y:S01]  /*23d60*/  @!P2 IMAD.X R20, RZ, RZ, R2, P0 ;  /* 0x000000ffff14a224 */ /* 0x001fe200000e0602 */
[----:B------:R-:W-:Y:S01]  /*23d70*/  @!P1 LEA R35, P0, R35, R15, 0x1 ;  /* 0x0000000f23239211 */ /* 0x000fe200078008ff */
[----:B------:R-:W0:Y:S04]  /*23d80*/  SHFL.IDX PT, R2, R5, 0x6, 0x181f ;  /* 0x00d81f0005027f89 */ /* 0x000e2800000e0000 */
[----:B------:R-:W2:Y:S01]  /*23d90*/  SHFL.IDX PT, R5, R5, 0x7, 0x181f ;  /* 0x00f81f0005057f89 */ /* 0x000ea200000e0000 */
[----:B0-----:R-:W-:Y:S01]  /*23da0*/  @!P1 IMAD.X R15, RZ, RZ, R2, P0 ;  /* 0x000000ffff0f9224 */ /* 0x001fe200000e0602 */
[----:B------:R-:W-:Y:S01]  /*23db0*/  LOP3.LUT P0, RZ, R16, 0x800, RZ, 0xc0, !PT ;  /* 0x0000080010ff7812 */ /* 0x000fe2000780c0ff */
[----:B------:R-:W-:-:S05]  /*23dc0*/  @!P6 IMAD.MOV.U32 R2, RZ, RZ, R12 ;  /* 0x000000ffff02e224 */ /* 0x000fca00078e000c */
[----:B------:R0:W-:Y:S01]  /*23dd0*/  @!P6 LDGSTS.E.BYPASS.LTC128B.128 [R22+0x18400], desc[UR36][R2.64], !P5 ;  /* 0x184000000216efae */ /* 0x0001e2000e901d64 */
[----:B------:R-:W-:-:S06]  /*23de0*/  LOP3.LUT P6, RZ, R16, 0x400000, RZ, 0xc0, !PT ;  /* 0x0040000010ff7812 */ /* 0x000fcc00078cc0ff */
        /* <DEDUP_REMOVED lines=10> */
[----:B------:R-:W-:Y:S01]  /*23e90*/  @!P3 IMAD.MOV.U32 R3, RZ, RZ, R13 ;  /* 0x000000ffff03b224 */ /* 0x000fe200078e000d */
[----:B------:R0:W3:Y:S04]  /*23ea0*/  SHFL.IDX PT, R14, R0, 0x7, 0x181f ;  /* 0x00f81f00000e7f89 */ /* 0x0000e800000e0000 */
[----:B------:R4:W-:Y:S02]  /*23eb0*/  @!P3 LDGSTS.E.BYPASS.LTC128B.128 [R22+0x1a400], desc[UR36][R2.64], !P5 ;  /* 0x1a4000000216bfae */ /* 0x0009e4000e901d64 */
[----:B----4-:R-:W-:-:S02]  /*23ec0*/  @!P2 IMAD.MOV.U32 R2, RZ, RZ, R21 ;  /* 0x000000ffff02a224 */ /* 0x010fc400078e0015 */
[----:B------:R-:W-:-:S05]  /*23ed0*/  @!P2 IMAD.MOV.U32 R3, RZ, RZ, R20 ;  /* 0x000000ffff03a224 */ /* 0x000fca00078e0014 */
[----:B------:R4:W-:Y:S02]  /*23ee0*/  @!P2 LDGSTS.E.BYPASS.LTC128B.128 [R22+0x1ac00], desc[UR36][R2.64], !P5 ;  /* 0x1ac000000216afae */ /* 0x0009e4000e901d64 */
[----:B----4-:R-:W-:Y:S02]  /*23ef0*/  @!P1 IMAD.MOV.U32 R2, RZ, RZ, R35 ;  /* 0x000000ffff029224 */ /* 0x010fe400078e0023 */
[----:B------:R-:W4:Y:S01]  /*23f00*/  S2R R35, SR_TID.X ;  /* 0x0000000000237919 */ /* 0x000f220000002100 */
[----:B------:R-:W-:-:S05]  /*23f10*/  @!P1 IMAD.MOV.U32 R3, RZ, RZ, R15 ;  /* 0x000000ffff039224 */ /* 0x000fca00078e000f */
[----:B------:R0:W-:Y:S01]  /*23f20*/  @!P1 LDGSTS.E.BYPASS.LTC128B.128 [R22+0x1b400], desc[UR36][R2.64], !P5 ;  /* 0x1b40000002169fae */ /* 0x0001e2000e901d64 */
[----:B----4-:R-:W-:-:S04]  /*23f30*/  LOP3.LUT R35, R35, 0x7f, RZ, 0xc0, !PT ;  /* 0x0000007f23237812 */ /* 0x010fc800078ec0ff */
[----:B0-23--:R-:W-:-:S07]  /*23f40*/  SHF.R.U32.HI R35, RZ, 0x3, R35 ;  /* 0x00000003ff237819 */ /* 0x00dfce0000011623 */
.L_x_2386:
[----:B------:R-:W0:Y:S01]  /*23f50*/  S2R R0, SR_TID.X ;  /* 0x0000000000007919 */ /* 0x000e220000002100 */
[----:B------:R-:W-:Y:S01]  /*23f60*/  VIADD R4, R4, 0x70 ;  /* 0x0000007004047836 */ /* 0x000fe20000000000 */
[----:B------:R-:W-:-:S04]  /*23f70*/  LOP3.LUT R16, R16, 0xffffbfff, RZ, 0xc0, !PT ;  /* 0xffffbfff10107812 */ /* 0x000fc800078ec0ff */
[----:B------:R-:W-:-:S13]  /*23f80*/  ISETP.GE.AND P1, PT, R4, UR41, PT ;  /* 0x0000002904007c0c */ /* 0x000fda000bf26270 */
[----:B------:R-:W-:Y:S01]  /*23f90*/  @P1 LOP3.LUT R16, R16, 0x4000, RZ, 0xfc, !PT ;  /* 0x0000400010101812 */ /* 0x000fe200078efcff */
[----:B0-----:R-:W-:-:S05]  /*23fa0*/  IMAD.SHL.U32 R0, R0, 0x8, RZ ;  /* 0x0000000800007824 */ /* 0x001fca00078e00ff */
[----:B------:R-:W-:-:S04]  /*23fb0*/  LOP3.LUT R0, R0, 0x38, RZ, 0xc0, !PT ;  /* 0x0000003800007812 */ /* 0x000fc800078ec0ff */
[----:B------:R-:W-:-:S05]  /*23fc0*/  @!P1 LEA R2, P0, R0, R14, 0x1 ;  /* 0x0000000e00029211 */ /* 0x000fca00078008ff */
[----:B------:R-:W-:Y:S01]  /*23fd0*/  @!P1 IMAD.X R3, RZ, RZ, R5, P0 ;  /* 0x000000ffff039224 */ /* 0x000fe200000e0605 */
[----:B------:R-:W-:-:S04]  /*23fe0*/  PLOP3.LUT P0, PT, PT, PT, PT, 0x80, 0x0 ;  /* 0x000000000000781c */ /* 0x000fc80003f0f070 */
[----:B------:R-:W-:Y:S01]  /*23ff0*/  @!PT LDS RZ, [RZ] ;  /* 0x00000000fffff984 */ /* 0x000fe20000000800 */
[----:B------:R-:W-:Y:S01]  /*24000*/  @!PT LDS RZ, [RZ] ;  /* 0x00000000fffff984 */ /* 0x000fe20000000800 */
[----:B------:R-:W-:Y:S01]  /*24010*/  @!PT LDS RZ, [RZ] ;  /* 0x00000000fffff984 */ /* 0x000fe20000000800 */
[----:B------:R0:W-:Y:S01]  /*24020*/  @!P1 LDGSTS.E.BYPASS.LTC128B.128 [R22+0x1bc00], desc[UR36][R2.64], !P5 ;  /* 0x1bc0000002169fae */ /* 0x0001e2000e901d64 */
[----:B------:R-:W-:-:S08]  /*24030*/  NOP ;  /* 0x0000000000007918 */ /* 0x000fd00000000000 */
.L_x_2305:
        /* <DEDUP_REMOVED lines=11> */
[----:B--2---:R-:W-:Y:S05]  /*240f0*/  @!P0 BRA `(.L_x_2307) ;  /* 0x0000000000408947 */ /* 0x004fea0003800000 */
        /* <DEDUP_REMOVED lines=16> */
.L_x_2307:
[----:B------:R-:W-:Y:S05]  /*24200*/  BSYNC B6 ;  /* 0x0000000000067941 */ /* 0x000fea0003800000 */
.L_x_2306:
[----:B------:R-:W-:Y:S01]  /*24210*/  UISETP.NE.AND UP0, UPT, UR50, URZ, UPT ;  /* 0x0000003f3200728c */ /* 0x000fe2000bf05270 */
[----:B------:R-:W-:Y:S01]  /*24220*/  R2UR UR6, R27 ;  /* 0x000000001b0672ca */ /* 0x000fe200000e0000 */
[----:B0-----:R-:W-:Y:S01]  /*24230*/  IMAD.MOV.U32 R2, RZ, RZ, R34 ;  /* 0x000000ffff027224 */ /* 0x001fe200078e0022 */
[----:B------:R-:W-:Y:S01]  /*24240*/  R2UR UR7, R19 ;  /* 0x00000000130772ca */ /* 0x000fe200000e0000 */
[----:B------:R-:W-:Y:S01]  /*24250*/  ULDC.64 UR8, c[0x0][0x3d8] ;  /* 0x0000f60000087ab9 */ /* 0x000fe20000000a00 */
[----:B------:R-:W0:Y:S01]  /*24260*/  S2R R20, SR_TID.X ;  /* 0x0000000000147919 */ /* 0x000e220000002100 */
[----:B------:R-:W-:Y:S02]  /*24270*/  PLOP3.LUT P0, PT, PT, PT, UP0, 0x80, 0x0 ;  /* 0x000000000000781c */ /* 0x000fe40003f0f008 */
[C---:B------:R-:W-:Y:S02]  /*24280*/  LOP3.LUT P2, RZ, R16.reuse, 0x80000, RZ, 0xc0, !PT ;  /* 0x0008000010ff7812 */ /* 0x040fe4000784c0ff */
[C---:B------:R-:W-:Y:S01]  /*24290*/  LOP3.LUT P3, RZ, R16.reuse, 0x40000, RZ, 0xc0, !PT ;  /* 0x0004000010ff7812 */ /* 0x040fe2000786c0ff */
[----:B------:R-:W-:Y:S01]  /*242a0*/  @UP0 ULDC UR4, c[0x0][0x44c] ;  /* 0x0001130000040ab9 */ /* 0x000fe20000000800 */
[----:B------:R-:W-:-:S02]  /*242b0*/  LOP3.LUT P4, RZ, R16, 0x20000, RZ, 0xc0, !PT ;  /* 0x0002000010ff7812 */ /* 0x000fc4000788c0ff */
[----:B------:R-:W-:Y:S01]  /*242c0*/  UIMAD UR6, UR6, UR8, URZ ;  /* 0x00000008060672a4 */ /* 0x000fe2000f8e023f */
[----:B------:R-:W-:-:S03]  /*242d0*/  LOP3.LUT P5, RZ, R16, 0x10000, RZ, 0xc0, !PT ;  /* 0x0001000010ff7812 */ /* 0x000fc600078ac0ff */
[----:B------:R-:W-:Y:S01]  /*242e0*/  UIMAD UR6, UR7, UR9, UR6 ;  /* 0x00000009070672a4 */ /* 0x000fe2000f8e0206 */
[----:B------:R-:W-:Y:S01]  /*242f0*/  @P0 IMAD.HI.U32 R0, R34, UR4, RZ ;  /* 0x0000000422000c27 */ /* 0x000fe2000f8e00ff */
[----:B------:R-:W-:Y:S01]  /*24300*/  PLOP3.LUT P0, PT, PT, PT, UP0, 0x80, 0x0 ;  /* 0x000000000000781c */ /* 0x000fe20003f0f008 */
[----:B------:R-:W-:Y:S01]  /*24310*/  @UP0 ULDC UR4, c[0x0][0x450] ;  /* 0x0001140000040ab9 */ /* 0x000fe20000000800 */
[----:B------:R-:W-:-:S11]  /*24320*/  ULDC UR7, c[0x0][0x448] ;  /* 0x0001120000077ab9 */ /* 0x000fd60000000800 */
[----:B------:R-:W-:Y:S02]  /*24330*/  @P0 SHF.R.U32.HI R2, RZ, UR4, R0 ;  /* 0x00000004ff020c19 */ /* 0x000fe40008011600 */
[----:B------:R-:W-:Y:S02]  /*24340*/  R2UR UR4, R19 ;  /* 0x00000000130472ca */ /* 0x000fe400000e0000 */
[--C-:B------:R-:W-:Y:S01]  /*24350*/  SHF.R.S32.HI R0, RZ, 0x1f, R2.reuse ;  /* 0x0000001fff007819 */ /* 0x100fe20000011402 */
[----:B------:R-:W-:Y:S02]  /*24360*/  IMAD.MOV R5, RZ, RZ, -R2 ;  /* 0x000000ffff057224 */ /* 0x000fe400078e0a02 */
[----:B0-----:R-:W-:Y:S02]  /*24370*/  IMAD.SHL.U32 R20, R20, 0x8, RZ ;  /* 0x0000000814147824 */ /* 0x001fe400078e00ff */
[----:B------:R-:W-:-:S03]  /*24380*/  IMAD R5, R5, UR7, R34 ;  /* 0x0000000705057c24 */ /* 0x000fc6000f8e0222 */
[----:B------:R-:W-:-:S03]  /*24390*/  LOP3.LUT R20, R20, 0x38, RZ, 0xc0, !PT ;  /* 0x0000003814147812 */ /* 0x000fc600078ec0ff */
[----:B------:R-:W-:-:S03]  /*243a0*/  UIMAD.WIDE.U32 UR4, UR4, UR8, URZ ;  /* 0x00000008040472a5 */ /* 0x000fc6000f8e003f */
[----:B------:R-:W-:Y:S01]  /*243b0*/  ULDC.64 UR8, c[0x0][0x3e0] ;  /* 0x0000f80000087ab9 */ /* 0x000fe20000000a00 */
[----:B------:R-:W-:Y:S02]  /*243c0*/  UIADD3 UR5, UR5, UR6, URZ ;  /* 0x0000000605057290 */ /* 0x000fe4000fffe03f */
[----:B------:R-:W-:Y:S02]  /*243d0*/  UIMAD UR6, UR51, UR8, URZ ;  /* 0x00000008330672a4 */ /* 0x000fe4000f8e023f */
[----:B------:R-:W-:Y:S02]  /*243e0*/  UIMAD.WIDE.U32 UR4, UR38, UR8, UR4 ;  /* 0x00000008260472a5 */ /* 0x000fe4000f8e0004 */
[----:B------:R-:W-:-:S03]  /*243f0*/  UIMAD UR6, UR38, UR9, UR6 ;  /* 0x00000009260672a4 */ /* 0x000fc6000f8e0206 */
[----:B------:R-:W-:Y:S01]  /*24400*/  ULDC.64 UR8, c[0x0][0x3d0] ;  /* 0x0000f40000087ab9 */ /* 0x000fe20000000a00 */
[----:B------:R-:W-:Y:S01]  /*24410*/  UIADD3 UR5, UR5, UR6, URZ ;  /* 0x0000000605057290 */ /* 0x000fe2000fffe03f */
[----:B------:R-:W-:Y:S01]  /*24420*/  IMAD R3, R0, UR8, RZ ;  /* 0x0000000800037c24 */ /* 0x000fe2000f8e02ff */
[----:B------:R-:W-:Y:S01]  /*24430*/  SHF.R.S32.HI R0, RZ, 0x1f, R5 ;  /* 0x0000001fff007819 */ /* 0x000fe20000011405 */
[----:B------:R-:W-:Y:S02]  /*24440*/  IMAD.U32 R9, RZ, RZ, UR8 ;  /* 0x00000008ff097e24 */ /* 0x000fe4000f8e00ff */
        /* <DEDUP_REMOVED lines=16> */
[----:B------:R-:W2:Y:S04]  /*24550*/  SHFL.IDX PT, R2, R4, RZ, 0x181f ;  /* 0x00181fff04027589 */ /* 0x000ea800000e0000 */
[----:B------:R-:W-:Y:S06]  /*24560*/  SHFL.IDX PT, R5, R4, 0x1, 0x181f ;  /* 0x00381f0004057f89 */ /* 0x000fec00000e0000 */
[----:B0-----:R-:W-:-:S05]  /*24570*/  @!P6 LEA R14, P0, R20, R14, 0x1 ;  /* 0x0000000e140ee211 */ /* 0x001fca00078008ff */
[----:B--2---:R-:W-:Y:S02]  /*24580*/  @!P6 IMAD.X R3, RZ, RZ, R2, P0 ;  /* 0x000000ffff03e224 */ /* 0x004fe400000e0602 */
        /* <DEDUP_REMOVED lines=11> */
[----:B--2---:R-:W-:Y:S02]  /*24640*/  @!P1 IMAD.MOV.U32 R2, RZ, RZ, R14 ;  /* 0x000000ffff029224 */ /* 0x004fe400078e000e */
[----:B------:R-:W-:Y:S01]  /*24650*/  @!P1 IMAD.MOV.U32 R3, RZ, RZ, R5 ;  /* 0x000000ffff039224 */ /* 0x000fe200078e0005 */
[----:B------:R-:W0:Y:S04]  /*24660*/  SHFL.IDX PT, R14, R0, 0x2, 0x181f ;  /* 0x00581f00000e7f89 */ /* 0x000e2800000e0000 */
[----:B------:R-:W-:Y:S04]  /*24670*/  @!P1 LDGSTS.E.BYPASS.LTC128B.128 [R22+0x22c00], desc[UR36][R2.64], !P2 ;  /* 0x22c0000002169fae */ /* 0x000fe8000d101d64 */
[----:B------:R-:W-:Y:S04]  /*24680*/  @!P1 LDGSTS.E.BYPASS.LTC128B.128 [R22+0x26c00], desc[UR36][R2.64+0x80], !P3 ;  /* 0x26c0008002169fae */ /* 0x000fe8000d901d64 */
[----:B------:R-:W-:Y:S04]  /*24690*/  @!P1 LDGSTS.E.BYPASS.LTC128B.128 [R22+0x2ac00], desc[UR36][R2.64+0x100], !P4 ;  /* 0x2ac0010002169fae */ /* 0x000fe8000e101d64 */
[----:B------:R2:W-:Y:S01]  /*246a0*/  @!P1 LDGSTS.E.BYPASS.LTC128B.128 [R22+0x2ec00], desc[UR36][R2.64+0x180], !P5 ;  /* 0x2ec0018002169fae */ /* 0x0005e2000e901d64 */
[----:B------:R-:W-:-:S03]  /*246b0*/  LOP3.LUT P1, RZ, R16, 0x40, RZ, 0xc0, !PT ;  /* 0x0000004010ff7812 */ /* 0x000fc6000782c0ff */
[----:B------:R-:W3:Y:S01]  /*246c0*/  SHFL.IDX PT, R5, R4, 0x2, 0x181f ;  /* 0x00581f0004057f89 */ /* 0x000ee200000e0000 */
[----:B------:R-:W-:Y:S02]  /*246d0*/  P2R R6, PR, RZ, 0x2 ;  /* 0x00000002ff067803 */ /* 0x000fe40000000000 */
[----:B------:R-:W-:-:S04]  /*246e0*/  LOP3.LUT P1, RZ, R16, 0x100, RZ, 0xc0, !PT ;  /* 0x0000010010ff7812 */ /* 0x000fc8000782c0ff */
[----:B------:R-:W-:Y:S02]  /*246f0*/  P2R R8, PR, RZ, 0x2 ;  /* 0x00000002ff087803 */ /* 0x000fe40000000000 */
[----:B------:R-:W-:-:S13]  /*24700*/  LOP3.LUT P1, RZ, R16, 0x400, RZ, 0xc0, !PT ;  /* 0x0000040010ff7812 */ /* 0x000fda000782c0ff */
[----:B0-----:R-:W-:-:S05]  /*24710*/  @!P1 LEA R14, P0, R20, R14, 0x1 ;  /* 0x0000000e140e9211 */ /* 0x001fca00078008ff */
[----:B---3--:R-:W-:Y:S02]  /*24720*/  @!P1 IMAD.X R5, RZ, RZ, R5, P0 ;  /* 0x000000ffff059224 */ /* 0x008fe400000e0605 */
[----:B--2---:R-:W-:Y:S02]  /*24730*/  @!P1 IMAD.MOV.U32 R2, RZ, RZ, R14 ;  /* 0x000000ffff029224 */ /* 0x004fe400078e000e */
[----:B------:R-:W0:Y:S01]  /*24740*/  SHFL.IDX PT, R14, R0, 0x3, 0x181f ;  /* 0x00781f00000e7f89 */ /* 0x000e2200000e0000 */
[----:B------:R-:W-:-:S03]  /*24750*/  @!P1 IMAD.MOV.U32 R3, RZ, RZ, R5 ;  /* 0x000000ffff039224 */ /* 0x000fc600078e0005 */
[----:B------:R-:W2:Y:S04]  /*24760*/  SHFL.IDX PT, R5, R4, 0x3, 0x181f ;  /* 0x00781f0004057f89 */ /* 0x000ea800000e0000 */
[----:B------:R-:W-:Y:S04]  /*24770*/  @!P1 LDGSTS.E.BYPASS.LTC128B.128 [R22+0x23400], desc[UR36][R2.64], !P2 ;  /* 0x2340000002169fae */ /* 0x000fe8000d101d64 */
[----:B------:R-:W-:Y:S04]  /*24780*/  @!P1 LDGSTS.E.BYPASS.LTC128B.128 [R22+0x27400], desc[UR36][R2.64+0x80], !P3 ;  /* 0x2740008002169fae */ /* 0x000fe8000d901d64 */
[----:B------:R-:W-:Y:S04]  /*24790*/  @!P1 LDGSTS.E.BYPASS.LTC128B.128 [R22+0x2b400], desc[UR36][R2.64+0x100], !P4 ;  /* 0x2b40010002169fae */ /* 0x000fe8000e101d64 */
[----:B------:R3:W-:Y:S01]  /*247a0*/  @!P1 LDGSTS.E.BYPASS.LTC128B.128 [R22+0x2f400], desc[UR36][R2.64+0x180], !P5 ;  /* 0x2f40018002169fae */ /* 0x0007e2000e901d64 */
[----:B------:R-:W-:-:S02]  /*247b0*/  ISETP.NE.AND P1, PT, R8, RZ, PT ;  /* 0x000000ff0800720c */ /* 0x000fc40003f25270 */
[----:B0-----:R-:W-:-:S05]  /*247c0*/  @!P6 LEA R14, P0, R20, R14, 0x1 ;  /* 0x0000000e140ee211 */ /* 0x001fca00078008ff */
[----:B--2---:R-:W-:Y:S02]  /*247d0*/  @!P6 IMAD.X R5, RZ, RZ, R5, P0 ;  /* 0x000000ffff05e224 */ /* 0x004fe400000e0605 */
[----:B---3--:R-:W-:Y:S02]  /*247e0*/  @!P6 IMAD.MOV.U32 R2, RZ, RZ, R14 ;  /* 0x000000ffff02e224 */ /* 0x008fe400078e000e */
        /* <DEDUP_REMOVED lines=29> */
[----:B0-----:R-:W-:-:S05]  /*249c0*/  @!P1 LEA R14, P0, R20, R14, 0x1 ;  /* 0x0000000e140e9211 */ /* 0x001fca00078008ff */
[----:B--2---:R-:W-:Y:S02]  /*249d0*/  @!P1 IMAD.X R5, RZ, RZ, R5, P0 ;  /* 0x000000ffff059224 */ /* 0x004fe400000e0605 */
[----:B---3--:R-:W-:Y:S02]  /*249e0*/  @!P1 IMAD.MOV.U32 R2, RZ, RZ, R14 ;  /* 0x000000ffff029224 */ /* 0x008fe400078e000e */
[----:B------:R-:W-:Y:S01]  /*249f0*/  @!P1 IMAD.MOV.U32 R3, RZ, RZ, R5 ;  /* 0x000000ffff039224 */ /* 0x000fe200078e0005 */
[----:B------:R0:W2:Y:S04]  /*24a00*/  SHFL.IDX PT, R14, R0, 0x7, 0x181f ;  /* 0x00f81f00000e7f89 */ /* 0x0000a800000e0000 */
[----:B------:R0:W-:Y:S04]  /*24a10*/  @!P1 LDGSTS.E.BYPASS.LTC128B.128 [R22+0x25400], desc[UR36][R2.64], !P2 ;  /* 0x2540000002169fae */ /* 0x0001e8000d101d64 */
[----:B------:R0:W-:Y:S04]  /*24a20*/  @!P1 LDGSTS.E.BYPASS.LTC128B.128 [R22+0x29400], desc[UR36][R2.64+0x80], !P3 ;  /* 0x2940008002169fae */ /* 0x0001e8000d901d64 */
[----:B------:R0:W-:Y:S04]  /*24a30*/  @!P1 LDGSTS.E.BYPASS.LTC128B.128 [R22+0x2d400], desc[UR36][R2.64+0x100], !P4 ;  /* 0x2d40010002169fae */ /* 0x0001e8000e101d64 */
[----:B------:R0:W-:Y:S04]  /*24a40*/  @!P1 LDGSTS.E.BYPASS.LTC128B.128 [R22+0x31400], desc[UR36][R2.64+0x180], !P5 ;  /* 0x3140018002169fae */ /* 0x0001e8000e901d64 */
[----:B------:R0:W3:Y:S02]  /*24a50*/  SHFL.IDX PT, R5, R4, 0x7, 0x181f ;  /* 0x00f81f0004057f89 */ /* 0x0000e400000e0000 */
.L_x_2404:
[----:B------:R-:W-:-:S13]  /*24a60*/  LOP3.LUT P1, RZ, R16, 0x4000, RZ, 0xc0, !PT ;  /* 0x0000400010ff7812 */ /* 0x000fda000782c0ff */
[----:B0-2---:R-:W-:-:S05]  /*24a70*/  @!P1 LEA R2, P0, R20, R14, 0x1 ;  /* 0x0000000e14029211 */ /* 0x005fca00078008ff */
[----:B---3--:R-:W-:Y:S01]  /*24a80*/  @!P1 IMAD.X R3, RZ, RZ, R5, P0 ;  /* 0x000000ffff039224 */ /* 0x008fe200000e0605 */
[----:B------:R-:W-:-:S04]  /*24a90*/  PLOP3.LUT P0, PT, PT, PT, PT, 0x80, 0x0 ;  /* 0x000000000000781c */ /* 0x000fc80003f0f070 */
        /* <DEDUP_REMOVED lines=8> */
.L_x_2309:
        /* <DEDUP_REMOVED lines=18> */
.L_x_2405:
[----:B------:R-:W-:Y:S05]  /*24c40*/  BSYNC B0 ;  /* 0x0000000000007941 */ /* 0x000fea0003800000 */
.L_x_2310:
[----:B------:R-:W-:-:S13]  /*24c50*/  LOP3.LUT P0, RZ, R16, 0x2000, RZ, 0xc0, !PT ;  /* 0x0000200010ff7812 */ /* 0x000fda000780c0ff */
[----:B------:R-:W-:Y:S05]  /*24c60*/  @!P0 BRA `(.L_x_2312) ;  /* 0x0000000000048947 */ /* 0x000fea0003800000 */
[----:B------:R-:W-:Y:S01]  /*24c70*/  BPT.TRAP 0x1 ;  /* 0x000000040000795c */ /* 0x000fe20000300000 */
.L_x_2312:
[----:B------:R-:W-:Y:S01]  /*24c80*/  SHF.L.U32 R3, R26, 0x1f, RZ ;  /* 0x0000001f1a037819 */ /* 0x000fe200000006ff */
[----:B------:R-:W-:Y:S03]  /*24c90*/  BSSY B0, `(.L_x_2313) ;  /* 0x0000003000007945 */ /* 0x000fe60003800000 */
[----:B------:R-:W2:Y:S02]  /*24ca0*/  SYNCS.PHASECHK.TRANS64.TRYWAIT P0, [R24+URZ+0x32460], R3 ;  /* 0x03246003180075a7 */ /* 0x000ea4000800017f */
[----:B--2---:R-:W-:Y:S05]  /*24cb0*/  @!P0 BRA `(.L_x_2314) ;  /* 0x0000003c002c8947 */ /* 0x004fea0003800000 */
.L_x_2406:
[----:B------:R-:W-:Y:S05]  /*24cc0*/  BSYNC B0 ;  /* 0x0000000000007941 */ /* 0x000fea0003800000 */
.L_x_2313:
[----:B------:R-:W3:Y:S01]  /*24cd0*/  LDL.LU R4, [R1+0x440] ;  /* 0x0004400001047983 */ /* 0x000ee20000300800 */
[----:B------:R-:W-:Y:S01]  /*24ce0*/  ULDC.64 UR4, c[0x0][0x328] ;  /* 0x0000ca0000047ab9 */ /* 0x000fe20000000a00 */
[----:B------:R-:W-:Y:S01]  /*24cf0*/  LOP3.LUT P4, RZ, R36, 0x8, RZ, 0xc0, !PT ;  /* 0x0000000824ff7812 */ /* 0x000fe2000788c0ff */
[----:B0-----:R-:W-:Y:S02]  /*24d00*/  IMAD R0, R37, UR4, RZ ;  /* 0x0000000425007c24 */ /* 0x001fe4000f8e02ff */
[----:B--2---:R-:W-:-:S04]  /*24d10*/  IMAD.WIDE.U32 R2, R33, UR4, RZ ;  /* 0x0000000421027c25 */ /* 0x004fc8000f8e00ff */
[----:B------:R-:W-:Y:S01]  /*24d20*/  IMAD R5, R33, UR5, R0 ;  /* 0x0000000521057c24 */ /* 0x000fe2000f8e0200 */
[----:B------:R-:W-:-:S03]  /*24d30*/  ULDC.64 UR4, c[0x0][0x338] ;  /* 0x0000ce0000047ab9 */ /* 0x000fc60000000a00 */
[----:B------:R-:W-:Y:S02]  /*24d40*/  IMAD.IADD R3, R3, 0x1, R5 ;  /* 0x0000000103037824 */ /* 0x000fe400078e0205 */
[----:B------:R-:W-:-:S04]  /*24d50*/  IMAD.WIDE.U32 R2, R25, UR4, R2 ;  /* 0x0000000419027c25 */ /* 0x000fc8000f8e0002 */
[----:B---3--:R-:W-:Y:S02]  /*24d60*/  IMAD R0, R4, UR4, RZ ;  /* 0x0000000404007c24 */ /* 0x008fe4000f8e02ff */
[----:B------:R-:W-:Y:S02]  /*24d70*/  IMAD R4, R18, 0x6000, R29 ;  /* 0x0000600012047824 */ /* 0x000fe400078e021d */
[----:B------:R-:W-:Y:S01]  /*24d80*/  IMAD R5, R25, UR5, R0 ;  /* 0x0000000519057c24 */ /* 0x000fe2000f8e0200 */
[----:B------:R-:W-:Y:S02]  /*24d90*/  ULDC.64 UR4, c[0x0][0x330] ;  /* 0x0000cc0000047ab9 */ /* 0x000fe40000000a00 */
[----:B------:R-:W-:Y:S02]  /*24da0*/  IMAD R0, R27, UR4, RZ ;  /* 0x000000041b007c24 */ /* 0x000fe4000f8e02ff */
[----:B------:R-:W-:Y:S02]  /*24db0*/  IMAD.IADD R3, R3, 0x1, R5 ;  /* 0x0000000103037824 */ /* 0x000fe400078e0205 */
[----:B------:R-:W-:-:S02]  /*24dc0*/  IMAD R5, R19, UR5, R0 ;  /* 0x0000000513057c24 */ /* 0x000fc4000f8e0200 */
        /* <DEDUP_REMOVED lines=29> */
[----:B------:R0:W-:Y:S04]  /*24fa0*/  LDGSTS.E.BYPASS.LTC128B.128 [R4+0x9400], desc[UR36][R2.64+0x180], !P3 ;  /* 0x0940018002047fae */ /* 0x0001e8000d901d64 */
[----:B0-----:R-:W0:Y:S01]  /*24fb0*/  SHFL.IDX PT, R3, R6, 0x1, 0x181f ;  /* 0x00381f0006037f89 */ /* 0x001e2200000e0000 */
        /* <DEDUP_REMOVED lines=10> */
[----:B------:R0:W-:Y:S01]  /*25060*/  LDGSTS.E.BYPASS.LTC128B.128 [R4+0x9c00], desc[UR36][R2.64+0x180], !P3 ;  /* 0x09c0018002047fae */ /* 0x0001e2000d901d64 */
[----:B--2---:R-:W-:-:S03]  /*25070*/  IADD3 R8, P3, R14, R0, RZ ;  /* 0x000000000e087210 */ /* 0x004fc60007f7e0ff */
        /* <DEDUP_REMOVED lines=36> */
.L_x_2420:
        /* <DEDUP_REMOVED lines=15> */
.L_x_2316:
        /* <DEDUP_REMOVED lines=10> */
.L_x_2317:
[----:B------:R-:W-:Y:S01]  /*25450*/  UIADD3 UR4, UR44, -0x2, URZ ;  /* 0xfffffffe2c047890 */ /* 0x000fe2000fffe03f */
[----:B------:R2:W-:Y:S03]  /*25460*/  SYNCS.ARRIVE.TRANS64.A1T0 RZ, [R24+URZ+0x32450], RZ ;  /* 0x032450ff18ff79a7 */ /* 0x0005e6000810003f */
[----:B------:R-:W-:-:S06]  /*25470*/  UISETP.GE.AND UP0, UPT, UR4, UR45, UPT ;  /* 0x0000002d0400728c */ /* 0x000fcc000bf06270 */
[----:B------:R-:W-:-:S13]  /*25480*/  PLOP3.LUT P0, PT, PT, PT, UP0, 0x40, 0x0 ;  /* 0x000000000000781c */ /* 0x000fda0003f0e808 */
[----:B--2---:R-:W-:Y:S05]  /*25490*/  @P0 BRA `(.L_x_2318) ;  /* 0x0000000c00640947 */ /* 0x004fea0003800000 */
[----:B------:R-:W-:Y:S01]  /*254a0*/  BSSY B0, `(.L_x_2318) ;  /* 0x00000d8000007945 */ /* 0x000fe20003800000 */
[----:B------:R-:W-:-:S07]  /*254b0*/  IMAD.U32 R20, RZ, RZ, UR4 ;  /* 0x00000004ff147e24 */ /* 0x000fce000f8e00ff */
.L_x_2331:
[----:B0-----:R-:W0:Y:S01]  /*254c0*/  S2R R2, SR_TID.X ;  /* 0x0000000000027919 */ /* 0x001e220000002100 */
[----:B--2---:R-:W2:Y:S01]  /*254d0*/  LDC R3, c[0x0][0x430] ;  /* 0x00010c00ff037b82 */ /* 0x004ea20000000800 */
[----:B------:R-:W-:Y:S01]  /*254e0*/  IMAD R8, R20, 0x60, R31 ;  /* 0x0000006014087824 */ /* 0x000fe200078e021f */
[----:B------:R-:W-:Y:S01]  /*254f0*/  LOP3.LUT P1, RZ, R16, 0x2000, RZ, 0xc0, !PT ;  /* 0x0000200010ff7812 */ /* 0x000fe2000782c0ff */
        /* <DEDUP_REMOVED lines=18> */
[----:B------:R-:W-:Y:S01]  /*25620*/  @!P2 IMAD.IADD R3, R5, 0x1, R3 ;  /* 0x000000010503a824 */ /* 0x000fe200078e0203 */
[----:B------:R-:W-:Y:S05]  /*25630*/  YIELD ;  /* 0x0000000000007946 */ /* 0x000fea0003800000 */
[C---:B0-----:R-:W-:Y:S01]  /*25640*/  @!P2 LEA R6, P0, R2.reuse, R6, 0x2 ;  /* 0x000000060206a211 */ /* 0x041fe200078010ff */
[----:B------:R-:W-:Y:S01]  /*25650*/  IMAD.MOV.U32 R4, RZ, RZ, RZ ;  /* 0x000000ffff047224 */ /* 0x000fe200078e00ff */
[----:B------:R-:W-:Y:S02]  /*25660*/  ULDC UR4, c[0x0][0x430] ;  /* 0x00010c0000047ab9 */ /* 0x000fe40000000800 */
[----:B------:R-:W-:Y:S01]  /*25670*/  @!P2 LEA.HI.X R7, R2, R7, R3, 0x2, P0 ;  /* 0x000000070207a211 */ /* 0x000fe200000f1403 */
[----:B------:R-:W-:Y:S01]  /*25680*/  IMAD.MOV R5, RZ, RZ, -R9 ;  /* 0x000000ffff057224 */ /* 0x000fe200078e0a09 */
[----:B------:R-:W-:Y:S01]  /*25690*/  ISETP.NE.AND P0, PT, R18, 0x2, PT ;  /* 0x000000021200780c */ /* 0x000fe20003f05270 */
[----:B------:R-:W-:-:S02]  /*256a0*/  IMAD.MOV.U32 R2, RZ, RZ, R20 ;  /* 0x000000ffff027224 */ /* 0x000fc400078e0014 */
[----:B------:R-:W-:Y:S01]  /*256b0*/  IMAD R5, R5, UR4, R8 ;  /* 0x0000000405057c24 */ /* 0x000fe2000f8e0208 */
[----:B------:R-:W-:Y:S01]  /*256c0*/  SEL R3, RZ, 0x1, P0 ;  /* 0x00000001ff037807 */ /* 0x000fe20000000000 */
[----:B------:R0:W5:Y:S01]  /*256d0*/  @!P2 LDG.E R4, desc[UR36][R6.64] ;  /* 0x000000240604a981 */ /* 0x000162000c1e1900 */
[----:B------:R-:W-:Y:S01]  /*256e0*/  SEL R18, R18, RZ, P0 ;  /* 0x000000ff12127207 */ /* 0x000fe20000000000 */
[----:B------:R-:W-:Y:S01]  /*256f0*/  VIADD R20, R20, 0xffffffff ;  /* 0xffffffff14147836 */ /* 0x000fe20000000000 */
[----:B------:R-:W-:Y:S02]  /*25700*/  LOP3.LUT R26, R26, R3, RZ, 0x3c, !PT ;  /* 0x000000031a1a7212 */ /* 0x000fe400078e3cff */
[----:B------:R-:W-:Y:S01]  /*25710*/  ISETP.GT.AND P2, PT, R2, UR45, PT ;  /* 0x0000002d02007c0c */ /* 0x000fe2000bf44270 */
[----:B-1----:R-:W-:-:S12]  /*25720*/  @!P1 BRA `(.L_x_2319) ;  /* 0x0000000000049947 */ /* 0x002fd80003800000 */
[----:B------:R-:W-:Y:S01]  /*25730*/  BPT.TRAP 0x1 ;  /* 0x000000040000795c */ /* 0x000fe20000300000 */
.L_x_2319:
[----:B------:R-:W-:Y:S01]  /*25740*/  IMAD R10, R18, 0x8, R17 ;  /* 0x00000008120a7824 */ /* 0x000fe200078e0211 */
[----:B------:R-:W-:Y:S01]  /*25750*/  SHF.L.U32 R25, R26, 0x1f, RZ ;  /* 0x0000001f1a197819 */ /* 0x000fe200000006ff */
[----:B------:R-:W-:Y:S01]  /*25760*/  BSSY B1, `(.L_x_2320) ;  /* 0x0000004000017945 */ /* 0x000fe20003800000 */
[----:B------:R-:W-:Y:S02]  /*25770*/  SHF.R.S32.HI R23, RZ, 0x1f, R5 ;  /* 0x0000001fff177819 */ /* 0x000fe40000011405 */
[----:B------:R-:W2:Y:S02]  /*25780*/  SYNCS.PHASECHK.TRANS64.TRYWAIT P0, [R10+URZ+0x32440], R25 ;  /* 0x032440190a0075a7 */ /* 0x000ea4000800017f */
[----:B--2---:R-:W-:Y:S05]  /*25790*/  @!P0 BRA `(.L_x_2321) ;  /* 0x0000003800cc8947 */ /* 0x004fea0003800000 */
.L_x_2421:
[----:B------:R-:W-:Y:S05]  /*257a0*/  BSYNC B1 ;  /* 0x0000000000017941 */ /* 0x000fea0003800000 */
.L_x_2320:
[----:B------:R-:W-:Y:S01]  /*257b0*/  ULDC.64 UR4, c[0x0][0x300] ;  /* 0x0000c00000047ab9 */ /* 0x000fe20000000a00 */
[----:B-1---5:R-:W-:Y:S01]  /*257c0*/  SHF.R.S32.HI R24, RZ, 0x1f, R4 ;  /* 0x0000001fff187819 */ /* 0x022fe20000011404 */
[----:B------:R-:W-:Y:S01]  /*257d0*/  IMAD R2, R23, UR4, RZ ;  /* 0x0000000417027c24 */ /* 0x000fe2000f8e02ff */
[----:B------:R-:W-:Y:S01]  /*257e0*/  LOP3.LUT P1, RZ, R16, 0x1, RZ, 0xc0, !PT ;  /* 0x0000000110ff7812 */ /* 0x000fe2000782c0ff */
[----:B------:R-:W-:Y:S02]  /*257f0*/  IMAD R8, R18, 0x1800, R29 ;  /* 0x0000180012087824 */ /* 0x000fe400078e021d */
[C---:B0-----:R-:W-:Y:S02]  /*25800*/  IMAD R7, R5.reuse, UR5, R2 ;  /* 0x0000000505077c24 */ /* 0x041fe4000f8e0202 */
        /* <DEDUP_REMOVED lines=20> */
[----:B------:R-:W3:Y:S04]  /*25950*/  SHFL.IDX PT, R6, R9, 0x1, 0x181f ;  /* 0x00381f0009067f89 */ /* 0x000ee800000e0000 */
[----:B------:R-:W4:Y:S01]  /*25960*/  SHFL.IDX PT, R7, R21, 0x1, 0x181f ;  /* 0x00381f0015077f89 */ /* 0x000f2200000e0000 */
[----:B0-----:R-:W-:-:S03]  /*25970*/  IADD3 R2, P0, R14, R0, RZ ;  /* 0x000000000e027210 */ /* 0x001fc60007f1e0ff */
[----:B------:R-:W0:Y:S02]  /*25980*/  SHFL.IDX PT, R14, R9, 0x2, 0x181f ;  /* 0x00581f00090e7f89 */ /* 0x000e2400000e0000 */
[----:B-1----:R-:W-:Y:S01]  /*25990*/  IMAD.X R3, RZ, RZ, R3, P0 ;  /* 0x000000ffff037224 */ /* 0x002fe200000e0603 */
[----:B---3--:R-:W-:-:S04]  /*259a0*/  IADD3 R6, P0, R6, R0, RZ ;  /* 0x0000000006067210 */ /* 0x008fc80007f1e0ff */
[----:B------:R1:W-:Y:S01]  /*259b0*/  LDGSTS.E.BYPASS.LTC128B.128 [R8+0x1c400], desc[UR36][R2.64], !P1 ;  /* 0x1c40000002087fae */ /* 0x0003e2000c901d64 */
[----:B----4-:R-:W-:-:S05]  /*259c0*/  IMAD.X R7, RZ, RZ, R7, P0 ;  /* 0x000000ffff077224 */ /* 0x010fca00000e0607 */
[----:B------:R3:W-:Y:S04]  /*259d0*/  LDGSTS.E.BYPASS.LTC128B.128 [R8+0x1cc00], desc[UR36][R6.64], !P1 ;  /* 0x1cc0000006087fae */ /* 0x0007e8000c901d64 */
[----:B-1----:R-:W1:Y:S01]  /*259e0*/  SHFL.IDX PT, R3, R21, 0x2, 0x181f ;  /* 0x00581f0015037f89 */ /* 0x002e6200000e0000 */
[----:B0-----:R-:W-:-:S03]  /*259f0*/  IADD3 R2, P0, R14, R0, RZ ;  /* 0x000000000e027210 */ /* 0x001fc60007f1e0ff */
[----:B------:R-:W0:Y:S04]  /*25a00*/  SHFL.IDX PT, R14, R9, 0x3, 0x181f ;  /* 0x00781f00090e7f89 */ /* 0x000e2800000e0000 */
[----:B---3--:R-:W3:Y:S01]  /*25a10*/  SHFL.IDX PT, R7, R21, 0x3, 0x181f ;  /* 0x00781f0015077f89 */ /* 0x008ee200000e0000 */
[----:B-1----:R-:W-:-:S05]  /*25a20*/  IMAD.X R3, RZ, RZ, R3, P0 ;  /* 0x000000ffff037224 */ /* 0x002fca00000e0603 */
[----:B------:R1:W-:Y:S01]  /*25a30*/  LDGSTS.E.BYPASS.LTC128B.128 [R8+0x1d400], desc[UR36][R2.64], !P1 ;  /* 0x1d40000002087fae */ /* 0x0003e2000c901d64 */
[----:B0-----:R-:W-:-:S03]  /*25a40*/  IADD3 R6, P0, R14, R0, RZ ;  /* 0x000000000e067210 */ /* 0x001fc60007f1e0ff */
[----:B------:R-:W0:Y:S02]  /*25a50*/  SHFL.IDX PT, R14, R9, 0x4, 0x181f ;  /* 0x00981f00090e7f89 */ /* 0x000e2400000e0000 */
[----:B---3--:R-:W-:-:S05]  /*25a60*/  IMAD.X R7, RZ, RZ, R7, P0 ;  /* 0x000000ffff077224 */ /* 0x008fca00000e0607 */
[----:B------:R3:W-:Y:S04]  /*25a70*/  LDGSTS.E.BYPASS.LTC128B.128 [R8+0x1dc00], desc[UR36][R6.64], !P1 ;  /* 0x1dc0000006087fae */ /* 0x0007e8000c901d64 */
[----:B-1----:R-:W1:Y:S04]  /*25a80*/  SHFL.IDX PT, R3, R21, 0x4, 0x181f ;  /* 0x00981f0015037f89 */ /* 0x002e6800000e0000 */
[----:B------:R-:W4:Y:S01]  /*25a90*/  SHFL.IDX PT, R21, R21, 0x5, 0x181f ;  /* 0x00b81f0015157f89 */ /* 0x000f2200000e0000 */
[----:B0-----:R-:W-:-:S03]  /*25aa0*/  IADD3 R2, P0, R14, R0, RZ ;  /* 0x000000000e027210 */ /* 0x001fc60007f1e0ff */
[----:B------:R3:W0:Y:S02]  /*25ab0*/  SHFL.IDX PT, R14, R9, 0x5, 0x181f ;  /* 0x00b81f00090e7f89 */ /* 0x00062400000e0000 */
[----:B-1----:R-:W-:-:S05]  /*25ac0*/  IMAD.X R3, RZ, RZ, R3, P0 ;  /* 0x000000ffff037224 */ /* 0x002fca00000e0603 */
[----:B----4-:R3:W-:Y:S03]  /*25ad0*/  LDGSTS.E.BYPASS.LTC128B.128 [R8+0x1e400], desc[UR36][R2.64], !P1 ;  /* 0x1e40000002087fae */ /* 0x0107e6000c901d64 */
.L_x_2435:
[----:B0--3--:R-:W-:-:S05]  /*25ae0*/  IADD3 R2, P0, R14, R0, RZ ;  /* 0x000000000e027210 */ /* 0x009fca0007f1e0ff */
[----:B------:R-:W-:Y:S01]  /*25af0*/  IMAD.X R3, RZ, RZ, R21, P0 ;  /* 0x000000ffff037224 */ /* 0x000fe200000e0615 */
[----:B------:R-:W-:-:S04]  /*25b00*/  PLOP3.LUT P0, PT, PT, PT, PT, 0x80, 0x0 ;  /* 0x000000000000781c */ /* 0x000fc80003f0f070 */
[----:B------:R-:W-:Y:S01]  /*25b10*/  @!PT LDS RZ, [RZ] ;  /* 0x00000000fffff984 */ /* 0x000fe20000000800 */
[----:B------:R-:W-:Y:S01]  /*25b20*/  @!PT LDS RZ, [RZ] ;  /* 0x00000000fffff984 */ /* 0x000fe20000000800 */
[----:B------:R-:W-:Y:S01]  /*25b30*/  @!PT LDS RZ, [RZ] ;  /* 0x00000000fffff984 */ /* 0x000fe20000000800 */
[----:B------:R0:W-:Y:S01]  /*25b40*/  LDGSTS.E.BYPASS.LTC128B.128 [R8+0x1ec00], desc[UR36][R2.64], !P1 ;  /* 0x1ec0000002087fae */ /* 0x0001e2000c901d64 */
[----:B------:R-:W-:-:S08]  /*25b50*/  NOP ;  /* 0x0000000000007918 */ /* 0x000fd00000000000 */
.L_x_2323:
        /* <DEDUP_REMOVED lines=10> */
.L_x_2324:
[----:B------:R1:W-:Y:S01]  /*25c00*/  SYNCS.ARRIVE.TRANS64.A1T0 RZ, [R10+URZ+0x32430], RZ ;  /* 0x032430ff0aff79a7 */ /* 0x0003e2000810003f */
[----:B------:R-:W-:Y:S05]  /*25c10*/  @!P3 BRA `(.L_x_2325) ;  /* 0x000000000004b947 */ /* 0x000fea0003800000 */
[----:B------:R-:W-:Y:S01]  /*25c20*/  BPT.TRAP 0x1 ;  /* 0x000000040000795c */ /* 0x000fe20000300000 */
.L_x_2325:
[----:B------:R-:W3:Y:S01]  /*25c30*/  SYNCS.PHASECHK.TRANS64.TRYWAIT P0, [R10+URZ+0x32460], R25 ;  /* 0x032460190a0075a7 */ /* 0x000ee2000800017f */
[----:B------:R-:W-:Y:S04]  /*25c40*/  BSSY B1, `(.L_x_2326) ;  /* 0x0000002000017945 */ /* 0x000fe80003800000 */
[----:B---3--:R-:W-:Y:S05]  /*25c50*/  @!P0 BRA `(.L_x_2327) ;  /* 0x0000003c00408947 */ /* 0x008fea0003800000 */
.L_x_2436:
[----:B------:R-:W-:Y:S05]  /*25c60*/  BSYNC B1 ;  /* 0x0000000000017941 */ /* 0x000fea0003800000 */
.L_x_2326:
[----:B------:R-:W-:Y:S01]  /*25c70*/  ULDC.64 UR4, c[0x0][0x328] ;  /* 0x0000ca0000047ab9 */ /* 0x000fe20000000a00 */
[C---:B------:R-:W-:Y:S01]  /*25c80*/  LOP3.LUT P5, RZ, R16.reuse, 0x20, RZ, 0xc0, !PT ;  /* 0x0000002010ff7812 */ /* 0x040fe200078ac0ff */
[----:B0-----:R-:W-:Y:S01]  /*25c90*/  IMAD R2, R23, UR4, RZ ;  /* 0x0000000417027c24 */ /* 0x001fe2000f8e02ff */
        /* <DEDUP_REMOVED lines=24> */
[----:B------:R-:W4:Y:S04]  /*25e20*/  SHFL.IDX PT, R3, R24, RZ, 0x181f ;  /* 0x00181fff18037589 */ /* 0x000f2800000e0000 */
[----:B------:R-:W-:Y:S04]  /*25e30*/  SHFL.IDX PT, R4, R24, 0x1, 0x181f ;  /* 0x00381f0018047f89 */ /* 0x000fe800000e0000 */
[----:B------:R-:W-:Y:S04]  /*25e40*/  SHFL.IDX PT, R5, R24, 0x3, 0x181f ;  /* 0x00781f0018057f89 */ /* 0x000fe800000e0000 */
[----:B--23--:R-:W-:Y:S01]  /*25e50*/  SHFL.IDX PT, R25, R24, 0x4, 0x181f ;  /* 0x00981f0018197f89 */ /* 0x00cfe200000e0000 */
[----:B0-----:R-:W-:-:S03]  /*25e60*/  IADD3 R2, P0, R14, R0, RZ ;  /* 0x000000000e027210 */ /* 0x001fc60007f1e0ff */
        /* <DEDUP_REMOVED lines=36> */
.L_x_2450:
        /* <DEDUP_REMOVED lines=11> */
.L_x_2329:
        /* <DEDUP_REMOVED lines=10> */
.L_x_2330:
[----:B------:R2:W-:Y:S01]  /*26200*/  SYNCS.ARRIVE.TRANS64.A1T0 RZ, [R10+URZ+0x32450], RZ ;  /* 0x032450ff0aff79a7 */ /* 0x0005e2000810003f */
[----:B------:R-:W-:Y:S05]  /*26210*/  @P2 BRA `(.L_x_2331) ;  /* 0xfffffff000a82947 */ /* 0x000fea000383ffff */
[----:B------:R-:W-:Y:S05]  /*26220*/  BSYNC B0 ;  /* 0x0000000000007941 */ /* 0x000fea0003800000 */
.L_x_2318:
[----:B------:R-:W3:Y:S01]  /*26230*/  S2R R0, SR_TID.X ;  /* 0x0000000000007919 */ /* 0x000ee20000002100 */
[----:B------:R-:W-:Y:S01]  /*26240*/  VIADD R18, R18, 0x1 ;  /* 0x0000000112127836 */ /* 0x000fe20000000000 */
[----:B------:R-:W-:Y:S04]  /*26250*/  BSSY B0, `(.L_x_2332) ;  /* 0x0000013000007945 */ /* 0x000fe80003800000 */
[----:B------:R-:W-:-:S04]  /*26260*/  ISETP.NE.AND P0, PT, R18, 0x2, PT ;  /* 0x000000021200780c */ /* 0x000fc80003f05270 */
[----:B------:R-:W-:Y:S02]  /*26270*/  SEL R18, R18, RZ, P0 ;  /* 0x000000ff12127207 */ /* 0x000fe40000000000 */
[----:B------:R-:W-:Y:S02]  /*26280*/  SEL R5, RZ, 0x1, P0 ;  /* 0x00000001ff057807 */ /* 0x000fe40000000000 */
[----:B---3--:R-:W-:-:S04]  /*26290*/  LOP3.LUT R0, R0, 0x7f, RZ, 0xc0, !PT ;  /* 0x0000007f00007812 */ /* 0x008fc800078ec0ff */
[----:B------:R-:W-:-:S13]  /*262a0*/  ISETP.NE.AND P0, PT, R0, RZ, PT ;  /* 0x000000ff0000720c */ /* 0x000fda0003f05270 */
[----:B------:R-:W-:Y:S05]  /*262b0*/  @P0 BRA `(.L_x_2333) ;  /* 0x0000000000300947 */ /* 0x000fea0003800000 */
[----:B------:R-:W3:Y:S01]  /*262c0*/  S2R R9, SR_LANEID ;  /* 0x0000000000097919 */ /* 0x000ee20000000000 */
[----:B------:R-:W-:Y:S01]  /*262d0*/  VOTEU.ANY UR4, UPT, PT ;  /* 0x0000000000047886 */ /* 0x000fe200038e0100 */
[----:B0-----:R-:W0:Y:S01]  /*262e0*/  LDC.64 R2, c[0x0][0xd80] ;  /* 0x00036000ff027b82 */ /* 0x001e220000000a00 */
[----:B------:R-:W3:Y:S08]  /*262f0*/  FLO.U32 R0, UR4 ;  /* 0x0000000400007d00 */ /* 0x000ef000080e0000 */
[----:B------:R-:W0:Y:S01]  /*26300*/  POPC R7, UR4 ;  /* 0x0000000400077d09 */ /* 0x000e220008000000 */
[----:B---3--:R-:W-:-:S13]  /*26310*/  ISETP.EQ.U32.AND P1, PT, R0, R9, PT ;  /* 0x000000090000720c */ /* 0x008fda0003f22070 */
[----:B0-----:R-:W3:Y:S01]  /*26320*/  @P1 ATOMG.E.ADD.STRONG.GPU PT, R3, desc[UR36][R2.64], R7 ;  /* 0x00000007020319a8 */ /* 0x001ee200081ee1e4 */
[----:B------:R-:W0:Y:S02]  /*26330*/  S2R R4, SR_LTMASK ;  /* 0x0000000000047919 */ /* 0x000e240000003900 */
[----:B0-----:R-:W-:-:S04]  /*26340*/  LOP3.LUT R4, R4, UR4, RZ, 0xc0, !PT ;  /* 0x0000000404047c12 */ /* 0x001fc8000f8ec0ff */
[----:B------:R-:W0:Y:S01]  /*26350*/  POPC R9, R4 ;  /* 0x0000000400097309 */ /* 0x000e220000000000 */
[----:B---3--:R-:W0:Y:S02]  /*26360*/  SHFL.IDX PT, R0, R3, R0, 0x1f ;  /* 0x00001f0003007589 */ /* 0x008e2400000e0000 */
[----:B0-----:R-:W-:-:S07]  /*26370*/  IADD3 R32, R0, UR49, R9 ;  /* 0x0000003100207c10 */ /* 0x001fce000fffe009 */
.L_x_2333:
[----:B------:R-:W-:Y:S05]  /*26380*/  BSYNC B0 ;  /* 0x0000000000007941 */ /* 0x000fea0003800000 */
.L_x_2332:
[----:B------:R-:W-:-:S07]  /*26390*/  LOP3.LUT R26, R26, R5, RZ, 0x3c, !PT ;  /* 0x000000051a1a7212 */ /* 0x000fce00078e3cff */
.L_x_2289:
[----:B------:R-:W-:Y:S05]  /*263a0*/  BSYNC B7 ;  /* 0x0000000000077941 */ /* 0x000fea0003800000 */
.L_x_2287:
        /* <DEDUP_REMOVED lines=8> */
[----:B------:R3:W4:Y:S01]  /*26430*/  LDS R32, [R17+0x324d0] ;  /* 0x0324d00011207984 */ /* 0x0007220000000800 */
[----:B------:R-:W-:Y:S06]  /*26440*/  BAR.ARV 0x4, 0x180 ;  /* 0x0106000000007b1d */ /* 0x000fec0000002000 */
[----:B------:R-:W-:Y:S05]  /*26450*/  BRA `(.L_x_2335) ;  /* 0x00000000002c7947 */ /* 0x000fea0003800000 */
.L_x_2334:
[----:B------:R-:W-:-:S03]  /*26460*/  UMOV UR4, 0xffffffff ;  /* 0xffffffff00047882 */ /* 0x000fc60000000000 */
[----:B------:R-:W-:Y:S05]  /*26470*/  BRA.DIV UR4, `(.L_x_2336) ;  /* 0x0000003e04147947 */ /* 0x000fea000b800000 */
[----:B------:R3:W4:Y:S02]  /*26480*/  SHFL.IDX PT, R14, R32, RZ, 0x1f ;  /* 0x00001fff200e7589 */ /* 0x00072400000e0000 */
.L_x_2453:
[----:B0-----:R-:W0:Y:S01]  /*26490*/  @!P0 S2R R3, SR_CgaCtaId ;  /* 0x0000000000038919 */ /* 0x001e220000008800 */
[----:B------:R-:W-:Y:S05]  /*264a0*/  WARPSYNC.ALL ;  /* 0x0000000000007948 */ /* 0x000fea0003800000 */
[----:B------:R-:W-:Y:S01]  /*264b0*/  BAR.SYNC.DEFER_BLOCKING 0x4, 0x180 ;  /* 0x0106000000007b1d */ /* 0x000fe20000010000 */
[----:B------:R-:W-:-:S04]  /*264c0*/  @!P0 MOV R0, 0x400 ;  /* 0x0000040000008802 */ /* 0x000fc80000000f00 */
[----:B0-----:R-:W-:-:S05]  /*264d0*/  @!P0 LEA R17, R3, R0, 0x18 ;  /* 0x0000000003118211 */ /* 0x001fca00078ec0ff */
[----:B------:R3:W-:Y:S02]  /*264e0*/  @!P0 STS [R17+0x324d0], R32 ;  /* 0x0324d02011008388 */ /* 0x0007e40000000800 */
[----:B---34-:R-:W-:Y:S01]  /*264f0*/  IMAD.MOV.U32 R32, RZ, RZ, R14 ;  /* 0x000000ffff207224 */ /* 0x018fe200078e000e */
[----:B------:R-:W-:Y:S06]  /*26500*/  BAR.ARV 0x5, 0x180 ;  /* 0x0146000000007b1d */ /* 0x000fec0000002000 */
.L_x_2335:
[----:B------:R-:W-:Y:S02]  /*26510*/  ULDC UR4, c[0x0][0xd38] ;  /* 0x00034e0000047ab9 */ /* 0x000fe40000000800 */
[----:B----4-:R-:W-:-:S13]  /*26520*/  ISETP.GE.AND P0, PT, R32, UR4, PT ;  /* 0x0000000420007c0c */ /* 0x010fda000bf06270 */
[----:B------:R-:W-:Y:S05]  /*26530*/  @!P0 BRA `(.L_x_2337) ;  /* 0xffffffb800648947 */ /* 0x000fea000383ffff */
.L_x_2278:
[----:B------:R-:W4:Y:S01]  /*26540*/  LDL.LU R0, [R1+0x444] ;  /* 0x0004440001007983 */ /* 0x000f220000300800 */
[----:B------:R-:W-:Y:S01]  /*26550*/  BSSY B0, `(.L_x_2338) ;  /* 0x000000b000007945 */ /* 0x000fe20003800000 */
[----:B------:R-:W1:Y:S01]  /*26560*/  S2R R5, SR_CgaCtaId ;  /* 0x0000000000057919 */ /* 0x000e620000008800 */
[----:B----4-:R-:W-:-:S05]  /*26570*/  VIADD R0, R0, 0x1 ;  /* 0x0000000100007836 */ /* 0x010fca0000000000 */
[----:B0-----:R-:W-:-:S04]  /*26580*/  LEA.HI R2, R0, R0, RZ, 0x1 ;  /* 0x0000000000027211 */ /* 0x001fc800078f08ff */
[----:B------:R-:W-:Y:S02]  /*26590*/  LOP3.LUT R3, R2, 0xfffffffe, RZ, 0xc0, !PT ;  /* 0xfffffffe02037812 */ /* 0x000fe400078ec0ff */
[----:B------:R-:W-:-:S03]  /*265a0*/  MOV R2, 0x400 ;  /* 0x0000040000027802 */ /* 0x000fc60000000f00 */
[----:B------:R-:W-:Y:S01]  /*265b0*/  IMAD.IADD R0, R0, 0x1, -R3 ;  /* 0x0000000100007824 */ /* 0x000fe200078e0a03 */
[----:B-1----:R-:W-:-:S04]  /*265c0*/  LEA R7, R5, R2, 0x18 ;  /* 0x0000000205077211 */ /* 0x002fc800078ec0ff */
[----:B------:R-:W-:-:S04]  /*265d0*/  SHF.L.U32 R0, R0, 0x1f, RZ ;  /* 0x0000001f00007819 */ /* 0x000fc800000006ff */
[----:B------:R-:W0:Y:S02]  /*265e0*/  SYNCS.PHASECHK.TRANS64.TRYWAIT P0, [R7+URZ+0x32420], R0 ;  /* 0x03242000070075a7 */ /* 0x000e24000800017f */
[----:B0-----:R-:W-:Y:S05]  /*265f0*/  @!P0 BRA `(.L_x_2339) ;  /* 0x0000003800dc8947 */ /* 0x001fea0003800000 */
.L_x_2454:
[----:B------:R-:W-:Y:S05]  /*26600*/  BSYNC B0 ;  /* 0x0000000000007941 */ /* 0x000fea0003800000 */
.L_x_2338:
[----:B------:R-:W-:-:S03]  /*26610*/  UMOV UR4, 0xffffffff ;  /* 0xffffffff00047882 */ /* 0x000fc60000000000 */
[----:B------:R-:W-:Y:S05]  /*26620*/  BRA.DIV UR4, `(.L_x_2340) ;  /* 0x0000003a04e47947 */ /* 0x000fea000b800000 */
[----:B0-----:R-:W0:Y:S02]  /*26630*/  S2R R0, SR_TID.X ;  /* 0x0000000000007919 */ /* 0x001e240000002100 */
[----:B0-----:R-:W-:-:S04]  /*26640*/  SHF.R.U32.HI R0, RZ, 0x5, R0 ;  /* 0x00000005ff007819 */ /* 0x001fc80000011600 */
[----:B------:R-:W-:-:S05]  /*26650*/  LOP3.LUT R0, R0, 0x3, RZ, 0xc0, !PT ;  /* 0x0000000300007812 */ /* 0x000fca00078ec0ff */
[----:B------:R0:W1:Y:S02]  /*26660*/  SHFL.IDX PT, R14, R0, RZ, 0x1f ;  /* 0x00001fff000e7589 */ /* 0x00006400000e0000 */
.L_x_2457:
[----:B-1----:R-:W-:Y:S01]  /*26670*/  ISETP.NE.AND P0, PT, R14, RZ, PT ;  /* 0x000000ff0e00720c */ /* 0x002fe20003f05270 */
[----:B------:R-:W-:-:S12]  /*26680*/  BSSY B0, `(.L_x_2341) ;  /* 0x0000026000007945 */ /* 0x000fd80003800000 */
[----:B------:R-:W-:Y:S05]  /*26690*/  @P0 BRA `(.L_x_2342) ;  /* 0x0000000000900947 */ /* 0x000fea0003800000 */
[----:B------:R-:W-:-:S03]  /*266a0*/  UMOV UR4, 0xffffffff ;  /* 0xffffffff00047882 */ /* 0x000fc60000000000 */
[----:B------:R-:W-:Y:S05]  /*266b0*/  BRA.DIV UR4, `(.L_x_2343) ;  /* 0x0000003a04f47947 */ /* 0x000fea000b800000 */
[----:B------:R-:W-:-:S13]  /*266c0*/  ELECT P6, URZ, PT ;  /* 0x00000000003f782f */ /* 0x000fda00038c0000 */
.L_x_2460:
        /* <DEDUP_REMOVED lines=8> */
.L_x_2344:
[----:B------:R-:W-:Y:S01]  /*26750*/  IMAD R5, R18, 0x8, R7 ;  /* 0x0000000812057824 */ /* 0x000fe200078e0207 */
[----:B------:R-:W-:Y:S01]  /*26760*/  SHF.L.U32 R0, R26, 0x1f, RZ ;  /* 0x0000001f1a007819 */ /* 0x000fe200000006ff */
[----:B------:R-:W-:-:S03]  /*26770*/  VIADD R18, R18, 0x1 ;  /* 0x0000000112127836 */ /* 0x000fc60000000000 */
[----:B------:R-:W0:Y:S02]  /*26780*/  SYNCS.PHASECHK.TRANS64.TRYWAIT P1, [R5+URZ+0x32440], R0 ;  /* 0x03244000050075a7 */ /* 0x000e24000802017f */
[----:B------:R-:W-:-:S04]  /*26790*/  ISETP.NE.AND P2, PT, R18, 0x2, PT ;  /* 0x000000021200780c */ /* 0x000fc80003f45270 */
[----:B------:R-:W-:Y:S01]  /*267a0*/  SEL R3, RZ, 0x1, P2 ;  /* 0x00000001ff037807 */ /* 0x000fe20001000000 */
[----:B0-----:R-:W-:Y:S08]  /*267b0*/  @!P1 BRA `(.L_x_2345) ;  /* 0x0000003800d49947 */ /* 0x001ff00003800000 */
.L_x_2461:
[----:B------:R-:W-:Y:S02]  /*267c0*/  SEL R18, R18, RZ, P2 ;  /* 0x000000ff12127207 */ /* 0x000fe40001000000 */
[----:B------:R-:W-:Y:S01]  /*267d0*/  LOP3.LUT R2, R26, R3, RZ, 0x3c, !PT ;  /* 0x000000031a027212 */ /* 0x000fe200078e3cff */
[----:B------:R-:W-:Y:S06]  /*267e0*/  @!P0 BRA `(.L_x_2346) ;  /* 0x0000000000048947 */ /* 0x000fec0003800000 */
[----:B------:R-:W-:Y:S01]  /*267f0*/  BPT.TRAP 0x1 ;  /* 0x000000040000795c */ /* 0x000fe20000300000 */
.L_x_2346:
[----:B------:R-:W-:Y:S01]  /*26800*/  IMAD R3, R18, 0x8, R7 ;  /* 0x0000000812037824 */ /* 0x000fe200078e0207 */
[----:B------:R-:W-:-:S04]  /*26810*/  SHF.L.U32 R2, R2, 0x1f, RZ ;  /* 0x0000001f02027819 */ /* 0x000fc800000006ff */
[----:B------:R-:W1:Y:S02]  /*26820*/  SYNCS.PHASECHK.TRANS64.TRYWAIT P1, [R3+URZ+0x32440], R2 ;  /* 0x03244002030075a7 */ /* 0x000e64000802017f */
[----:B-1----:R-:W-:Y:S05]  /*26830*/  @!P1 BRA `(.L_x_2347) ;  /* 0x0000003800c89947 */ /* 0x002fea0003800000 */
.L_x_2462:
[----:B------:R-:W-:Y:S05]  /*26840*/  @!P0 BRA `(.L_x_2348) ;  /* 0x0000000000048947 */ /* 0x000fea0003800000 */
[----:B------:R-:W-:Y:S01]  /*26850*/  BPT.TRAP 0x1 ;  /* 0x000000040000795c */ /* 0x000fe20000300000 */
.L_x_2348:
[----:B------:R-:W4:Y:S02]  /*26860*/  SYNCS.PHASECHK.TRANS64.TRYWAIT P1, [R5+URZ+0x32460], R0 ;  /* 0x03246000050075a7 */ /* 0x000f24000802017f */
[----:B----4-:R-:W-:Y:S05]  /*26870*/  @!P1 BRA `(.L_x_2349) ;  /* 0x0000003800cc9947 */ /* 0x010fea0003800000 */
.L_x_2463:
[----:B------:R-:W-:Y:S05]  /*26880*/  @!P0 BRA `(.L_x_2350) ;  /* 0x0000000000048947 */ /* 0x000fea0003800000 */
[----:B------:R-:W-:Y:S01]  /*26890*/  BPT.TRAP 0x1 ;  /* 0x000000040000795c */ /* 0x000fe20000300000 */
.L_x_2350:
[----:B------:R0:W0:Y:S02]  /*268a0*/  SYNCS.PHASECHK.TRANS64.TRYWAIT P0, [R3+URZ+0x32460], R2 ;  /* 0x03246002030075a7 */ /* 0x000024000800017f */
[----:B0-----:R-:W-:Y:S05]  /*268b0*/  @!P0 NANOSLEEP.SYNCS 0x989680 ;  /* 0x009896800000895d */ /* 0x001fea0003900000 */
[----:B------:R-:W0:Y:S02]  /*268c0*/  @!P0 SYNCS.PHASECHK.TRANS64 P0, [R3+URZ+0x32460], R2 ;  /* 0x03246002030085a7 */ /* 0x000e24000800007f */
[----:B0-----:R-:W-:Y:S05]  /*268d0*/  @!P0 BRA `(.L_x_2350) ;  /* 0xfffffffc00f08947 */ /* 0x001fea000383ffff */
.L_x_2342:
[----:B------:R-:W-:Y:S05]  /*268e0*/  BSYNC B0 ;  /* 0x0000000000007941 */ /* 0x000fea0003800000 */
.L_x_2341:
[----:B------:R-:W-:Y:S05]  /*268f0*/  EXIT ;  /* 0x000000000000794d */ /* 0x000fea0003800000 */
.L_x_2159:
[----:B0-----:R-:W-:-:S04]  /*26900*/  IMAD.U32 R9, RZ, RZ, UR42 ;  /* 0x0000002aff097e24 */ /* 0x001fc8000f8e00ff */
[----:B------:R0:W1:Y:S03]  /*26910*/  SYNCS.PHASECHK.TRANS64.TRYWAIT P0, [R9+URZ+0x32400], R8 ;  /* 0x03240008090075a7 */ /* 0x000066000800017f */
[----:B-1----:R-:W-:Y:S05]  /*26920*/  @!P0 NANOSLEEP.SYNCS 0x989680 ;  /* 0x009896800000895d */ /* 0x002fea0003900000 */
[----:B------:R-:W1:Y:S02]  /*26930*/  @!P0 SYNCS.PHASECHK.TRANS64 P0, [R9+URZ+0x32400], R8 ;  /* 0x03240008090085a7 */ /* 0x000e64000800007f */
[----:B-1----:R-:W-:Y:S05]  /*26940*/  @!P0 BRA `(.L_x_2159) ;  /* 0xfffffffc00ec8947 */ /* 0x002fea000383ffff */
[----:B------:R-:W-:Y:S05]  /*26950*/  BRA `(.L_x_2351) ;  /* 0xfffffdbc00a47947 */ /* 0x000fea000383ffff */
.L_x_2166:
[----:B-1----:R1:W2:Y:S02]  /*26960*/  SYNCS.PHASECHK.TRANS64.TRYWAIT P0, [R24+URZ], R25 ;  /* 0x00000019180075a7 */ /* 0x0022a4000800017f */
[----:B--2---:R-:W-:Y:S05]  /*26970*/  @!P0 NANOSLEEP.SYNCS 0x989680 ;  /* 0x009896800000895d */ /* 0x004fea0003900000 */
[----:B------:R-:W2:Y:S02]  /*26980*/  @!P0 SYNCS.PHASECHK.TRANS64 P0, [R24+URZ], R25 ;  /* 0x00000019180085a7 */ /* 0x000ea4000800007f */
[----:B--2---:R-:W-:Y:S05]  /*26990*/  @!P0 BRA `(.L_x_2166) ;  /* 0xfffffffc00f08947 */ /* 0x004fea000383ffff */
[----:B------:R-:W-:Y:S05]  /*269a0*/  BRA `(.L_x_2165) ;  /* 0xfffffdc000cc7947 */ /* 0x000fea000383ffff */
.L_x_2168:
[----:B0-----:R-:W-:-:S04]  /*269b0*/  IMAD.U32 R9, RZ, RZ, UR42 ;  /* 0x0000002aff097e24 */ /* 0x001fc8000f8e00ff */
[----:B------:R0:W1:Y:S03]  /*269c0*/  SYNCS.PHASECHK.TRANS64.TRYWAIT P0, [R9+URZ+0x32410], R8 ;  /* 0x03241008090075a7 */ /* 0x000066000800017f */
[----:B-1----:R-:W-:Y:S05]  /*269d0*/  @!P0 NANOSLEEP.SYNCS 0x989680 ;  /* 0x009896800000895d */ /* 0x002fea0003900000 */
[----:B------:R-:W1:Y:S02]  /*269e0*/  @!P0 SYNCS.PHASECHK.TRANS64 P0, [R9+URZ+0x32410], R8 ;  /* 0x03241008090085a7 */ /* 0x000e64000800007f */
[----:B-1----:R-:W-:Y:S05]  /*269f0*/  @!P0 BRA `(.L_x_2168) ;  /* 0xfffffffc00ec8947 */ /* 0x002fea000383ffff */
[----:B------:R-:W-:Y:S05]  /*26a00*/  BRA `(.L_x_2352) ;  /* 0xfffffdc400a07947 */ /* 0x000fea000383ffff */
.L_x_2175:
[----:B-1----:R1:W2:Y:S02]  /*26a10*/  SYNCS.PHASECHK.TRANS64.TRYWAIT P0, [R8+URZ], R9 ;  /* 0x00000009080075a7 */ /* 0x0022a4000800017f */
[----:B--2---:R-:W-:Y:S05]  /*26a20*/  @!P0 NANOSLEEP.SYNCS 0x989680 ;  /* 0x009896800000895d */ /* 0x004fea0003900000 */
[----:B------:R-:W2:Y:S02]  /*26a30*/  @!P0 SYNCS.PHASECHK.TRANS64 P0, [R8+URZ], R9 ;  /* 0x00000009080085a7 */ /* 0x000ea4000800007f */
[----:B--2---:R-:W-:Y:S05]  /*26a40*/  @!P0 BRA `(.L_x_2175) ;  /* 0xfffffffc00f08947 */ /* 0x004fea000383ffff */
[----:B------:R-:W-:Y:S05]  /*26a50*/  BRA `(.L_x_2174) ;  /* 0xfffffdc400e47947 */ /* 0x000fea000383ffff */
.L_x_2213:
[----:B0-----:R0:W2:Y:S02]  /*26a60*/  SYNCS.PHASECHK.TRANS64.TRYWAIT P0, [R6+URZ], R7 ;  /* 0x00000007060075a7 */ /* 0x0010a4000800017f */
[----:B--2---:R-:W-:Y:S05]  /*26a70*/  @!P0 NANOSLEEP.SYNCS 0x989680 ;  /* 0x009896800000895d */ /* 0x004fea0003900000 */
[----:B------:R-:W2:Y:S02]  /*26a80*/  @!P0 SYNCS.PHASECHK.TRANS64 P0, [R6+URZ], R7 ;  /* 0x00000007060085a7 */ /* 0x000ea4000800007f */
[----:B--2---:R-:W-:Y:S05]  /*26a90*/  @!P0 BRA `(.L_x_2213) ;  /* 0xfffffffc00f08947 */ /* 0x004fea000383ffff */
[----:B------:R-:W-:Y:S05]  /*26aa0*/  BRA `(.L_x_2212) ;  /* 0xfffffe2c00e87947 */ /* 0x000fea000383ffff */
.L_x_2220:
[----:B0-----:R0:W1:Y:S02]  /*26ab0*/  SYNCS.PHASECHK.TRANS64.TRYWAIT P0, [R20+URZ], R21 ;  /* 0x00000015140075a7 */ /* 0x001064000800017f */
[----:B-1----:R-:W-:Y:S05]  /*26ac0*/  @!P0 NANOSLEEP.SYNCS 0x989680 ;  /* 0x009896800000895d */ /* 0x002fea0003900000 */
[----:B------:R-:W1:Y:S02]  /*26ad0*/  @!P0 SYNCS.PHASECHK.TRANS64 P0, [R20+URZ], R21 ;  /* 0x00000015140085a7 */ /* 0x000e64000800007f */
[----:B-1----:R-:W-:Y:S05]  /*26ae0*/  @!P0 BRA `(.L_x_2220) ;  /* 0xfffffffc00f08947 */ /* 0x002fea000383ffff */
[----:B------:R-:W-:Y:S05]  /*26af0*/  BRA `(.L_x_2219) ;  /* 0xfffffe34000c7947 */ /* 0x000fea000383ffff */
.L_x_2233:
[----:B--2---:R2:W3:Y:S02]  /*26b00*/  SYNCS.PHASECHK.TRANS64.TRYWAIT P0, [R6+URZ], R7 ;  /* 0x00000007060075a7 */ /* 0x0044e4000800017f */
[----:B---3--:R-:W-:Y:S05]  /*26b10*/  @!P0 NANOSLEEP.SYNCS 0x989680 ;  /* 0x009896800000895d */ /* 0x008fea0003900000 */
[----:B------:R-:W3:Y:S02]  /*26b20*/  @!P0 SYNCS.PHASECHK.TRANS64 P0, [R6+URZ], R7 ;  /* 0x00000007060085a7 */ /* 0x000ee4000800007f */
[----:B---3--:R-:W-:Y:S05]  /*26b30*/  @!P0 BRA `(.L_x_2233) ;  /* 0xfffffffc00f08947 */ /* 0x008fea000383ffff */
[----:B------:R-:W-:Y:S05]  /*26b40*/  BRA `(.L_x_2232) ;  /* 0xfffffec400d87947 */ /* 0x000fea000383ffff */
.L_x_2240:
[----:B0-----:R0:W1:Y:S02]  /*26b50*/  SYNCS.PHASECHK.TRANS64.TRYWAIT P0, [R14+URZ], R15 ;  /* 0x0000000f0e0075a7 */ /* 0x001064000800017f */
[----:B-1----:R-:W-:Y:S05]  /*26b60*/  @!P0 NANOSLEEP.SYNCS 0x989680 ;  /* 0x009896800000895d */ /* 0x002fea0003900000 */
[----:B------:R-:W1:Y:S02]  /*26b70*/  @!P0 SYNCS.PHASECHK.TRANS64 P0, [R14+URZ], R15 ;  /* 0x0000000f0e0085a7 */ /* 0x000e64000800007f */
[----:B-1----:R-:W-:Y:S05]  /*26b80*/  @!P0 BRA `(.L_x_2240) ;  /* 0xfffffffc00f08947 */ /* 0x002fea000383ffff */
[----:B------:R-:W-:Y:S05]  /*26b90*/  BRA `(.L_x_2239) ;  /* 0xfffffec800fc7947 */ /* 0x000fea000383ffff */
.L_x_2295:
        /* <DEDUP_REMOVED lines=10> */
.L_x_2353:
[----:B------:R-:W-:Y:S05]  /*26c40*/  BRA `(.L_x_2354) ;  /* 0xffffffc0000c7947 */ /* 0x000fea000383ffff */
.L_x_2298:
[----:B0-----:R0:W1:Y:S02]  /*26c50*/  SYNCS.PHASECHK.TRANS64.TRYWAIT P0, [R24+URZ+0x32440], R3 ;  /* 0x03244003180075a7 */ /* 0x001064000800017f */
[----:B-1----:R-:W-:Y:S05]  /*26c60*/  @!P0 NANOSLEEP.SYNCS 0x989680 ;  /* 0x009896800000895d */ /* 0x002fea0003900000 */
[----:B------:R-:W1:Y:S02]  /*26c70*/  @!P0 SYNCS.PHASECHK.TRANS64 P0, [R24+URZ+0x32440], R3 ;  /* 0x03244003180085a7 */ /* 0x000e64000800007f */
[----:B-1----:R-:W-:Y:S05]  /*26c80*/  @!P0 BRA `(.L_x_2298) ;  /* 0xfffffffc00f08947 */ /* 0x002fea000383ffff */
[----:B------:R-:W-:Y:S05]  /*26c90*/  BRA `(.L_x_2355) ;  /* 0xffffffc000b47947 */ /* 0x000fea000383ffff */
.L_x_2299:
        /* <DEDUP_REMOVED lines=8> */
.L_x_2357:
[----:B------:R-:W-:Y:S05]  /*26d20*/  BSYNC B0 ;  /* 0x0000000000007941 */ /* 0x000fea0003800000 */
.L_x_2356:
        /* <DEDUP_REMOVED lines=9> */
.L_x_2358:
        /* <DEDUP_REMOVED lines=8> */
.L_x_2359:
        /* <DEDUP_REMOVED lines=11> */
.L_x_2360:
[----:B------:R-:W-:Y:S02]  /*26ef0*/  IMAD.MOV.U32 R13, RZ, RZ, R5 ;  /* 0x000000ffff0d7224 */ /* 0x000fe400078e0005 */
[----:B------:R-:W-:Y:S01]  /*26f00*/  IMAD.MOV.U32 R12, RZ, RZ, 0x2 ;  /* 0x00000002ff0c7424 */ /* 0x000fe200078e00ff */
[----:B------:R-:W-:-:S13]  /*26f10*/  @P0 LEA R2, P1, R8, R14, 0x1 ;  /* 0x0000000e08020211 */ /* 0x000fda00078208ff */
[----:B------:R-:W-:Y:S05]  /*26f20*/  WARPSYNC.COLLECTIVE R15, `(.L_x_2361) ;  /* 0x000000000f087348 */ /* 0x000fea0003c00000 */
[----:B------:R0:W1:Y:S02]  /*26f30*/  SHFL.IDX P6, R14, R13, R12, R11 ;  /* 0x0000000c0d0e7389 */ /* 0x00006400000c000b */
[----:B01----:R-:W-:Y:S01]  /*26f40*/  ENDCOLLECTIVE ;  /* 0x000000000000791b */ /* 0x003fe20003800000 */
.L_x_2361:
        /* <DEDUP_REMOVED lines=12> */
.L_x_2362:
[----:B------:R-:W-:Y:S02]  /*27010*/  IMAD.MOV.U32 R13, RZ, RZ, R5 ;  /* 0x000000ffff0d7224 */ /* 0x000fe400078e0005 */
[----:B------:R-:W-:Y:S01]  /*27020*/  IMAD.MOV.U32 R12, RZ, RZ, 0x3 ;  /* 0x00000003ff0c7424 */ /* 0x000fe200078e00ff */
[----:B------:R-:W-:-:S13]  /*27030*/  @P0 LEA R2, P1, R8, R14, 0x1 ;  /* 0x0000000e08020211 */ /* 0x000fda00078208ff */
[----:B------:R-:W-:Y:S05]  /*27040*/  WARPSYNC.COLLECTIVE R15, `(.L_x_2363) ;  /* 0x000000000f087348 */ /* 0x000fea0003c00000 */
[----:B------:R0:W1:Y:S02]  /*27050*/  SHFL.IDX P6, R14, R13, R12, R11 ;  /* 0x0000000c0d0e7389 */ /* 0x00006400000c000b */
[----:B01----:R-:W-:Y:S01]  /*27060*/  ENDCOLLECTIVE ;  /* 0x000000000000791b */ /* 0x003fe20003800000 */
.L_x_2363:
        /* <DEDUP_REMOVED lines=12> */
.L_x_2364:
[----:B------:R-:W-:Y:S02]  /*27130*/  IMAD.MOV.U32 R13, RZ, RZ, R5 ;  /* 0x000000ffff0d7224 */ /* 0x000fe400078e0005 */
[----:B------:R-:W-:Y:S01]  /*27140*/  IMAD.MOV.U32 R12, RZ, RZ, 0x4 ;  /* 0x00000004ff0c7424 */ /* 0x000fe200078e00ff */
[----:B------:R-:W-:-:S13]  /*27150*/  @P0 LEA R2, P1, R8, R14, 0x1 ;  /* 0x0000000e08020211 */ /* 0x000fda00078208ff */
[----:B------:R-:W-:Y:S05]  /*27160*/  WARPSYNC.COLLECTIVE R15, `(.L_x_2365) ;  /* 0x000000000f087348 */ /* 0x000fea0003c00000 */
[----:B------:R0:W1:Y:S02]  /*27170*/  SHFL.IDX P6, R14, R13, R12, R11 ;  /* 0x0000000c0d0e7389 */ /* 0x00006400000c000b */
[----:B01----:R-:W-:Y:S01]  /*27180*/  ENDCOLLECTIVE ;  /* 0x000000000000791b */ /* 0x003fe20003800000 */
.L_x_2365:
        /* <DEDUP_REMOVED lines=12> */
.L_x_2366:
[----:B------:R-:W-:Y:S02]  /*27250*/  IMAD.MOV.U32 R13, RZ, RZ, R5 ;  /* 0x000000ffff0d7224 */ /* 0x000fe400078e0005 */
[----:B------:R-:W-:Y:S01]  /*27260*/  IMAD.MOV.U32 R12, RZ, RZ, 0x5 ;  /* 0x00000005ff0c7424 */ /* 0x000fe200078e00ff */
[----:B------:R-:W-:-:S13]  /*27270*/  @P0 LEA R2, P1, R8, R14, 0x1 ;  /* 0x0000000e08020211 */ /* 0x000fda00078208ff */
[----:B------:R-:W-:Y:S05]  /*27280*/  WARPSYNC.COLLECTIVE R15, `(.L_x_2367) ;  /* 0x000000000f087348 */ /* 0x000fea0003c00000 */
[----:B------:R0:W1:Y:S02]  /*27290*/  SHFL.IDX P6, R14, R13, R12, R11 ;  /* 0x0000000c0d0e7389 */ /* 0x00006400000c000b */
[----:B01----:R-:W-:Y:S01]  /*272a0*/  ENDCOLLECTIVE ;  /* 0x000000000000791b */ /* 0x003fe20003800000 */
.L_x_2367:
        /* <DEDUP_REMOVED lines=10> */
.L_x_2368:
[----:B------:R-:W-:Y:S05]  /*27350*/  BRA `(.L_x_2369) ;  /* 0xffffffc0001c7947 */ /* 0x000fea000383ffff */
.L_x_2304:
[----:B------:R-:W-:Y:S01]  /*27360*/  IMAD.MOV.U32 R13, RZ, RZ, R5 ;  /* 0x000000ffff0d7224 */ /* 0x000fe200078e0005 */
[----:B------:R-:W0:Y:S01]  /*27370*/  S2R R20, SR_TID.X ;  /* 0x0000000000147919 */ /* 0x000e220000002100 */
[----:B------:R-:W-:Y:S01]  /*27380*/  IMAD.MOV.U32 R12, RZ, RZ, RZ ;  /* 0x000000ffff0c7224 */ /* 0x000fe200078e00ff */
[----:B------:R-:W-:Y:S01]  /*27390*/  LOP3.LUT R16, R16, 0xffffefff, RZ, 0xc0, !PT ;  /* 0xffffefff10107812 */ /* 0x000fe200078ec0ff */
[----:B------:R-:W-:Y:S02]  /*273a0*/  IMAD.MOV.U32 R11, RZ, RZ, 0x181f ;  /* 0x0000181fff0b7424 */ /* 0x000fe400078e00ff */
[----:B------:R-:W-:Y:S02]  /*273b0*/  IMAD.MOV.U32 R15, RZ, RZ, -0x1 ;  /* 0xffffffffff0f7424 */ /* 0x000fe400078e00ff */
[----:B------:R-:W-:-:S07]  /*273c0*/  VIADD R4, R35, UR43 ;  /* 0x0000002b23047c36 */ /* 0x000fce0008000000 */
[----:B01----:R-:W-:Y:S05]  /*273d0*/  WARPSYNC.COLLECTIVE R15, `(.L_x_2370) ;  /* 0x000000000f087348 */ /* 0x003fea0003c00000 */
[----:B------:R2:W3:Y:S02]  /*273e0*/  SHFL.IDX P6, R14, R13, R12, R11 ;  /* 0x0000000c0d0e7389 */ /* 0x0004e400000c000b */
[----:B0123--:R-:W-:Y:S01]  /*273f0*/  ENDCOLLECTIVE ;  /* 0x000000000000791b */ /* 0x00ffe20003800000 */
.L_x_2370:
[C---:B------:R-:W-:Y:S01]  /*27400*/  VIADD R6, R4.reuse, 0x10 ;  /* 0x0000001004067836 */ /* 0x040fe20000000000 */
[----:B------:R-:W-:Y:S01]  /*27410*/  ISETP.GE.AND P1, PT, R4, UR41, PT ;  /* 0x0000002904007c0c */ /* 0x000fe2000bf26270 */
[----:B------:R-:W-:-:S12]  /*27420*/  IMAD.MOV.U32 R13, RZ, RZ, R0 ;  /* 0x000000ffff0d7224 */ /* 0x000fd800078e0000 */
[----:B------:R-:W-:-:S04]  /*27430*/  @P1 LOP3.LUT R16, R16, 0x1000, RZ, 0xfc, !PT ;  /* 0x0000100010101812 */ /* 0x000fc800078efcff */
[----:B------:R-:W-:Y:S01]  /*27440*/  LOP3.LUT R16, R16, 0xfffff7ff, RZ, 0xc0, !PT ;  /* 0xfffff7ff10107812 */ /* 0x000fe200078ec0ff */
[----:B------:R-:W-:Y:S02]  /*27450*/  IMAD.SHL.U32 R8, R20, 0x8, RZ ;  /* 0x0000000814087824 */ /* 0x000fe400078e00ff */
[----:B------:R-:W-:-:S07]  /*27460*/  IMAD.MOV.U32 R3, RZ, RZ, R14 ;  /* 0x000000ffff037224 */ /* 0x000fce00078e000e */
[----:B------:R-:W-:Y:S05]  /*27470*/  WARPSYNC.COLLECTIVE R15, `(.L_x_2371) ;  /* 0x000000000f087348 */ /* 0x000fea0003c00000 */
[----:B------:R0:W1:Y:S02]  /*27480*/  SHFL.IDX P6, R14, R13, R12, R11 ;  /* 0x0000000c0d0e7389 */ /* 0x00006400000c000b */
[----:B01----:R-:W-:Y:S01]  /*27490*/  ENDCOLLECTIVE ;  /* 0x000000000000791b */ /* 0x003fe20003800000 */
.L_x_2371:
        /* <DEDUP_REMOVED lines=9> */
.L_x_2372:
        /* <DEDUP_REMOVED lines=13> */
.L_x_2373:
[----:B------:R-:W-:Y:S02]  /*27600*/  IMAD.MOV.U32 R13, RZ, RZ, R5 ;  /* 0x000000ffff0d7224 */ /* 0x000fe400078e0005 */
[----:B------:R-:W-:Y:S01]  /*27610*/  IMAD.MOV.U32 R12, RZ, RZ, 0x2 ;  /* 0x00000002ff0c7424 */ /* 0x000fe200078e00ff */
[----:B------:R-:W-:-:S05]  /*27620*/  @!P1 LEA R10, P0, R8, R14, 0x1 ;  /* 0x0000000e080a9211 */ /* 0x000fca00078008ff */
[----:B------:R-:W-:Y:S02]  /*27630*/  @!P1 IMAD.X R11, RZ, RZ, R2, P0 ;  /* 0x000000ffff0b9224 */ /* 0x000fe400000e0602 */
[----:B------:R-:W-:Y:S02]  /*27640*/  @!P1 IMAD.MOV.U32 R2, RZ, RZ, R10 ;  /* 0x000000ffff029224 */ /* 0x000fe400078e000a */
[----:B------:R-:W-:Y:S02]  /*27650*/  @!P1 IMAD.MOV.U32 R3, RZ, RZ, R11 ;  /* 0x000000ffff039224 */ /* 0x000fe400078e000b */
[----:B------:R-:W-:Y:S02]  /*27660*/  IMAD.MOV.U32 R11, RZ, RZ, 0x181f ;  /* 0x0000181fff0b7424 */ /* 0x000fe400078e00ff */
[----:B------:R-:W-:Y:S01]  /*27670*/  IMAD.SHL.U32 R10, R20, 0x8, RZ ;  /* 0x00000008140a7824 */ /* 0x000fe200078e00ff */
        /* <DEDUP_REMOVED lines=9> */
.L_x_2374:
[----:B------:R-:W-:Y:S02]  /*27710*/  LOP3.LUT R10, R10, 0x38, RZ, 0xc0, !PT ;  /* 0x000000380a0a7812 */ /* 0x000fe400078ec0ff */
[----:B------:R-:W-:Y:S01]  /*27720*/  @P1 LOP3.LUT R16, R16, 0x400, RZ, 0xfc, !PT ;  /* 0x0000040010101812 */ /* 0x000fe200078efcff */
[----:B------:R-:W-:-:S03]  /*27730*/  IMAD.MOV.U32 R13, RZ, RZ, R0 ;  /* 0x000000ffff0d7224 */ /* 0x000fc600078e0000 */
[----:B------:R-:W-:Y:S01]  /*27740*/  LOP3.LUT R16, R16, 0xfffffdff, RZ, 0xc0, !PT ;  /* 0xfffffdff10107812 */ /* 0x000fe200078ec0ff */
[----:B------:R-:W-:-:S07]  /*27750*/  IMAD.MOV.U32 R8, RZ, RZ, R14 ;  /* 0x000000ffff087224 */ /* 0x000fce00078e000e */
[----:B------:R-:W-:Y:S05]  /*27760*/  WARPSYNC.COLLECTIVE R15, `(.L_x_2375) ;  /* 0x000000000f087348 */ /* 0x000fea0003c00000 */
[----:B------:R0:W1:Y:S02]  /*27770*/  SHFL.IDX P6, R14, R13, R12, R11 ;  /* 0x0000000c0d0e7389 */ /* 0x00006400000c000b */
[----:B01----:R-:W-:Y:S01]  /*27780*/  ENDCOLLECTIVE ;  /* 0x000000000000791b */ /* 0x003fe20003800000 */
.L_x_2375:
[----:B------:R-:W-:Y:S02]  /*27790*/  IMAD.MOV.U32 R13, RZ, RZ, R5 ;  /* 0x000000ffff0d7224 */ /* 0x000fe400078e0005 */
[----:B------:R-:W-:Y:S02]  /*277a0*/  IMAD.MOV.U32 R12, RZ, RZ, 0x3 ;  /* 0x00000003ff0c7424 */ /* 0x000fe400078e00ff */
[----:B------:R-:W-:-:S07]  /*277b0*/  IMAD.MOV.U32 R9, RZ, RZ, R14 ;  /* 0x000000ffff097224 */ /* 0x000fce00078e000e */
[----:B------:R-:W-:Y:S05]  /*277c0*/  WARPSYNC.COLLECTIVE R15, `(.L_x_2376) ;  /* 0x000000000f087348 */ /* 0x000fea0003c00000 */
[----:B------:R0:W1:Y:S02]  /*277d0*/  SHFL.IDX P6, R14, R13, R12, R11 ;  /* 0x0000000c0d0e7389 */ /* 0x00006400000c000b */
[----:B01----:R-:W-:Y:S01]  /*277e0*/  ENDCOLLECTIVE ;  /* 0x000000000000791b */ /* 0x003fe20003800000 */
.L_x_2376:
        /* <DEDUP_REMOVED lines=8> */
[----:B------:R0:W-:Y:S01]  /*27870*/  @!P1 LDGSTS.E.BYPASS.LTC128B.128 [R22+0x19400], desc[UR36][R2.64], !P5 ;  /* 0x1940000002169fae */ /* 0x0001e2000e901d64 */
[----:B------:R-:W-:Y:S01]  /*27880*/  ISETP.GE.AND P1, PT, R6, UR41, PT ;  /* 0x0000002906007c0c */ /* 0x000fe2000bf26270 */
[----:B------:R-:W-:-:S12]  /*27890*/  IMAD.MOV.U32 R6, RZ, RZ, R14 ;  /* 0x000000ffff067224 */ /* 0x000fd800078e000e */
[----:B0-----:R-:W-:Y:S05]  /*278a0*/  WARPSYNC.COLLECTIVE R15, `(.L_x_2377) ;  /* 0x000000000f087348 */ /* 0x001fea0003c00000 */
[----:B------:R1:W2:Y:S02]  /*278b0*/  SHFL.IDX P6, R14, R13, R12, R11 ;  /* 0x0000000c0d0e7389 */ /* 0x0002a400000c000b */
[----:B012---:R-:W-:Y:S01]  /*278c0*/  ENDCOLLECTIVE ;  /* 0x000000000000791b */ /* 0x007fe20003800000 */
.L_x_2377:
        /* <DEDUP_REMOVED lines=8> */
.L_x_2378:
        /* <DEDUP_REMOVED lines=16> */
.L_x_2379:
[----:B------:R-:W-:-:S04]  /*27a50*/  @P1 LOP3.LUT R16, R16, 0x100, RZ, 0xfc, !PT ;  /* 0x0000010010101812 */ /* 0x000fc800078efcff */
[----:B------:R-:W-:Y:S01]  /*27a60*/  LOP3.LUT R16, R16, 0xffffff7f, RZ, 0xc0, !PT ;  /* 0xffffff7f10107812 */ /* 0x000fe200078ec0ff */
[----:B------:R-:W-:Y:S01]  /*27a70*/  IMAD.MOV.U32 R12, RZ, RZ, 0x5 ;  /* 0x00000005ff0c7424 */ /* 0x000fe200078e00ff */
        /* <DEDUP_REMOVED lines=13> */
.L_x_2380:
[----:B------:R-:W-:Y:S01]  /*27b50*/  @P1 LOP3.LUT R16, R16, 0x80, RZ, 0xfc, !PT ;  /* 0x0000008010101812 */ /* 0x000fe200078efcff */
[----:B------:R-:W-:-:S03]  /*27b60*/  IMAD.MOV.U32 R13, RZ, RZ, R0 ;  /* 0x000000ffff0d7224 */ /* 0x000fc600078e0000 */
[----:B------:R-:W-:Y:S01]  /*27b70*/  LOP3.LUT R16, R16, 0xffffffbf, RZ, 0xc0, !PT ;  /* 0xffffffbf10107812 */ /* 0x000fe200078ec0ff */
[----:B------:R-:W-:-:S07]  /*27b80*/  IMAD.MOV.U32 R2, RZ, RZ, R14 ;  /* 0x000000ffff027224 */ /* 0x000fce00078e000e */
[----:B------:R-:W-:Y:S05]  /*27b90*/  WARPSYNC.COLLECTIVE R15, `(.L_x_2381) ;  /* 0x000000000f087348 */ /* 0x000fea0003c00000 */
[----:B------:R0:W1:Y:S02]  /*27ba0*/  SHFL.IDX P6, R14, R13, R12, R11 ;  /* 0x0000000c0d0e7389 */ /* 0x00006400000c000b */
[----:B01----:R-:W-:Y:S01]  /*27bb0*/  ENDCOLLECTIVE ;  /* 0x000000000000791b */ /* 0x003fe20003800000 */
.L_x_2381:
[----:B------:R-:W-:Y:S02]  /*27bc0*/  IMAD.MOV.U32 R13, RZ, RZ, R5 ;  /* 0x000000ffff0d7224 */ /* 0x000fe400078e0005 */
[----:B------:R-:W-:Y:S02]  /*27bd0*/  IMAD.MOV.U32 R12, RZ, RZ, 0x6 ;  /* 0x00000006ff0c7424 */ /* 0x000fe400078e00ff */
[----:B------:R-:W-:-:S07]  /*27be0*/  IMAD.MOV.U32 R21, RZ, RZ, R14 ;  /* 0x000000ffff157224 */ /* 0x000fce00078e000e */
[----:B------:R-:W-:Y:S05]  /*27bf0*/  WARPSYNC.COLLECTIVE R15, `(.L_x_2382) ;  /* 0x000000000f087348 */ /* 0x000fea0003c00000 */
[----:B------:R0:W1:Y:S02]  /*27c00*/  SHFL.IDX P6, R14, R13, R12, R11 ;  /* 0x0000000c0d0e7389 */ /* 0x00006400000c000b */
[----:B01----:R-:W-:Y:S01]  /*27c10*/  ENDCOLLECTIVE ;  /* 0x000000000000791b */ /* 0x003fe20003800000 */
.L_x_2382:
        /* <DEDUP_REMOVED lines=13> */
.L_x_2383:
[----:B------:R-:W-:-:S05]  /*27cf0*/  VIADD R3, R4, 0x60 ;  /* 0x0000006004037836 */ /* 0x000fca0000000000 */
        /* <DEDUP_REMOVED lines=17> */
.L_x_2384:
[----:B------:R-:W-:Y:S02]  /*27e10*/  IMAD.MOV.U32 R13, RZ, RZ, R0 ;  /* 0x000000ffff0d7224 */ /* 0x000fe400078e0000 */
[----:B------:R-:W-:-:S07]  /*27e20*/  IMAD.MOV.U32 R5, RZ, RZ, R14 ;  /* 0x000000ffff057224 */ /* 0x000fce00078e000e */
[----:B------:R-:W-:Y:S05]  /*27e30*/  WARPSYNC.COLLECTIVE R15, `(.L_x_2385) ;  /* 0x000000000f087348 */ /* 0x000fea0003c00000 */
[----:B------:R0:W1:Y:S02]  /*27e40*/  SHFL.IDX P6, R14, R13, R12, R11 ;  /* 0x0000000c0d0e7389 */ /* 0x00006400000c000b */
[----:B01----:R-:W-:Y:S01]  /*27e50*/  ENDCOLLECTIVE ;  /* 0x000000000000791b */ /* 0x003fe20003800000 */
.L_x_2385:
[----:B------:R-:W-:Y:S05]  /*27e60*/  BRA `(.L_x_2386) ;  /* 0xffffffc000387947 */ /* 0x000fea000383ffff */
.L_x_2308:
        /* <DEDUP_REMOVED lines=8> */
.L_x_2388:
[----:B------:R-:W-:Y:S05]  /*27ef0*/  BSYNC B0 ;  /* 0x0000000000007941 */ /* 0x000fea0003800000 */
.L_x_2387:
        /* <DEDUP_REMOVED lines=9> */
.L_x_2389:
        /* <DEDUP_REMOVED lines=8> */
.L_x_2390:
        /* <DEDUP_REMOVED lines=13> */
.L_x_2391:
        /* <DEDUP_REMOVED lines=17> */
.L_x_2392:
[----:B------:R-:W-:Y:S02]  /*281f0*/  IMAD.MOV.U32 R13, RZ, RZ, R0 ;  /* 0x000000ffff0d7224 */ /* 0x000fe400078e0000 */
[----:B------:R-:W-:-:S07]  /*28200*/  IMAD.MOV.U32 R5, RZ, RZ, R14 ;  /* 0x000000ffff057224 */ /* 0x000fce00078e000e */
[----:B------:R-:W-:Y:S05]  /*28210*/  WARPSYNC.COLLECTIVE R15, `(.L_x_2393) ;  /* 0x000000000f087348 */ /* 0x000fea0003c00000 */
[----:B------:R0:W1:Y:S02]  /*28220*/  SHFL.IDX P6, R14, R13, R12, R11 ;  /* 0x0000000c0d0e7389 */ /* 0x00006400000c000b */
[----:B01----:R-:W-:Y:S01]  /*28230*/  ENDCOLLECTIVE ;  /* 0x000000000000791b */ /* 0x003fe20003800000 */
.L_x_2393:
[----:B------:R-:W-:Y:S02]  /*28240*/  IMAD.MOV.U32 R13, RZ, RZ, R4 ;  /* 0x000000ffff0d7224 */ /* 0x000fe400078e0004 */
[----:B------:R-:W-:Y:S01]  /*28250*/  IMAD.MOV.U32 R12, RZ, RZ, 0x3 ;  /* 0x00000003ff0c7424 */ /* 0x000fe200078e00ff */
[----:B------:R-:W-:-:S05]  /*28260*/  @!P1 LEA R14, P0, R20, R14, 0x1 ;  /* 0x0000000e140e9211 */ /* 0x000fca00078008ff */
[----:B------:R-:W-:-:S08]  /*28270*/  @!P1 IMAD.MOV.U32 R2, RZ, RZ, R14 ;  /* 0x000000ffff029224 */ /* 0x000fd000078e000e */
[----:B------:R-:W-:Y:S05]  /*28280*/  WARPSYNC.COLLECTIVE R15, `(.L_x_2394) ;  /* 0x000000000f087348 */ /* 0x000fea0003c00000 */
[----:B------:R0:W1:Y:S02]  /*28290*/  SHFL.IDX P6, R14, R13, R12, R11 ;  /* 0x0000000c0d0e7389 */ /* 0x00006400000c000b */
[----:B01----:R-:W-:Y:S01]  /*282a0*/  ENDCOLLECTIVE ;  /* 0x000000000000791b */ /* 0x003fe20003800000 */
.L_x_2394:
        /* <DEDUP_REMOVED lines=15> */
.L_x_2395:
        /* <DEDUP_REMOVED lines=17> */
.L_x_2396:
[----:B------:R-:W-:Y:S02]  /*284b0*/  IMAD.MOV.U32 R13, RZ, RZ, R0 ;  /* 0x000000ffff0d7224 */ /* 0x000fe400078e0000 */
[----:B------:R-:W-:-:S07]  /*284c0*/  IMAD.MOV.U32 R5, RZ, RZ, R14 ;  /* 0x000000ffff057224 */ /* 0x000fce00078e000e */
[----:B------:R-:W-:Y:S05]  /*284d0*/  WARPSYNC.COLLECTIVE R15, `(.L_x_2397) ;  /* 0x000000000f087348 */ /* 0x000fea0003c00000 */
[----:B------:R0:W1:Y:S02]  /*284e0*/  SHFL.IDX P6, R14, R13, R12, R11 ;  /* 0x0000000c0d0e7389 */ /* 0x00006400000c000b */
[----:B01----:R-:W-:Y:S01]  /*284f0*/  ENDCOLLECTIVE ;  /* 0x000000000000791b */ /* 0x003fe20003800000 */
.L_x_2397:
[----:B------:R-:W-:Y:S02]  /*28500*/  IMAD.MOV.U32 R13, RZ, RZ, R4 ;  /* 0x000000ffff0d7224 */ /* 0x000fe400078e0004 */
[----:B------:R-:W-:Y:S01]  /*28510*/  IMAD.MOV.U32 R12, RZ, RZ, 0x5 ;  /* 0x00000005ff0c7424 */ /* 0x000fe200078e00ff */
[----:B------:R-:W-:-:S05]  /*28520*/  @!P1 LEA R14, P0, R20, R14, 0x1 ;  /* 0x0000000e140e9211 */ /* 0x000fca00078008ff */
[----:B------:R-:W-:-:S08]  /*28530*/  @!P1 IMAD.MOV.U32 R2, RZ, RZ, R14 ;  /* 0x000000ffff029224 */ /* 0x000fd000078e000e */
[----:B------:R-:W-:Y:S05]  /*28540*/  WARPSYNC.COLLECTIVE R15, `(.L_x_2398) ;  /* 0x000000000f087348 */ /* 0x000fea0003c00000 */
[----:B------:R0:W1:Y:S02]  /*28550*/  SHFL.IDX P6, R14, R13, R12, R11 ;  /* 0x0000000c0d0e7389 */ /* 0x00006400000c000b */
[----:B01----:R-:W-:Y:S01]  /*28560*/  ENDCOLLECTIVE ;  /* 0x000000000000791b */ /* 0x003fe20003800000 */
.L_x_2398:
        /* <DEDUP_REMOVED lines=15> */
.L_x_2399:
        /* <DEDUP_REMOVED lines=17> */
.L_x_2400:
[----:B------:R-:W-:Y:S02]  /*28770*/  IMAD.MOV.U32 R13, RZ, RZ, R0 ;  /* 0x000000ffff0d7224 */ /* 0x000fe400078e0000 */
[----:B------:R-:W-:-:S07]  /*28780*/  IMAD.MOV.U32 R5, RZ, RZ, R14 ;  /* 0x000000ffff057224 */ /* 0x000fce00078e000e */
[----:B------:R-:W-:Y:S05]  /*28790*/  WARPSYNC.COLLECTIVE R15, `(.L_x_2401) ;  /* 0x000000000f087348 */ /* 0x000fea0003c00000 */
[----:B------:R0:W1:Y:S02]  /*287a0*/  SHFL.IDX P6, R14, R13, R12, R11 ;  /* 0x0000000c0d0e7389 */ /* 0x00006400000c000b */
[----:B01----:R-:W-:Y:S01]  /*287b0*/  ENDCOLLECTIVE ;  /* 0x000000000000791b */ /* 0x003fe20003800000 */
.L_x_2401:
[----:B------:R-:W-:Y:S02]  /*287c0*/  IMAD.MOV.U32 R13, RZ, RZ, R4 ;  /* 0x000000ffff0d7224 */ /* 0x000fe400078e0004 */
[----:B------:R-:W-:Y:S01]  /*287d0*/  IMAD.MOV.U32 R12, RZ, RZ, 0x7 ;  /* 0x00000007ff0c7424 */ /* 0x000fe200078e00ff */
[----:B------:R-:W-:-:S05]  /*287e0*/  @!P1 LEA R14, P0, R20, R14, 0x1 ;  /* 0x0000000e140e9211 */ /* 0x000fca00078008ff */
[----:B------:R-:W-:-:S08]  /*287f0*/  @!P1 IMAD.MOV.U32 R2, RZ, RZ, R14 ;  /* 0x000000ffff029224 */ /* 0x000fd000078e000e */
[----:B------:R-:W-:Y:S05]  /*28800*/  WARPSYNC.COLLECTIVE R15, `(.L_x_2402) ;  /* 0x000000000f087348 */ /* 0x000fea0003c00000 */
[----:B------:R0:W1:Y:S02]  /*28810*/  SHFL.IDX P6, R14, R13, R12, R11 ;  /* 0x0000000c0d0e7389 */ /* 0x00006400000c000b */
[----:B01----:R-:W-:Y:S01]  /*28820*/  ENDCOLLECTIVE ;  /* 0x000000000000791b */ /* 0x003fe20003800000 */
.L_x_2402:
        /* <DEDUP_REMOVED lines=10> */
[----:B------:R-:W-:-:S07]  /*288d0*/  IMAD.MOV.U32 R5, RZ, RZ, R14 ;  /* 0x000000ffff057224 */ /* 0x000fce00078e000e */
[----:B0-----:R-:W-:Y:S05]  /*288e0*/  WARPSYNC.COLLECTIVE R15, `(.L_x_2403) ;  /* 0x000000000f087348 */ /* 0x001fea0003c00000 */
[----:B------:R1:W2:Y:S02]  /*288f0*/  SHFL.IDX P6, R14, R13, R12, R11 ;  /* 0x0000000c0d0e7389 */ /* 0x0002a400000c000b */
[----:B012---:R-:W-:Y:S01]  /*28900*/  ENDCOLLECTIVE ;  /* 0x000000000000791b */ /* 0x007fe20003800000 */
.L_x_2403:
[----:B------:R-:W-:Y:S05]  /*28910*/  BRA `(.L_x_2404) ;  /* 0xffffffc000507947 */ /* 0x000fea000383ffff */
.L_x_2311:
[----:B0-----:R0:W2:Y:S02]  /*28920*/  SYNCS.PHASECHK.TRANS64.TRYWAIT P0, [R17+URZ+0x32420], R0 ;  /* 0x03242000110075a7 */ /* 0x0010a4000800017f */
[----:B--2---:R-:W-:Y:S05]  /*28930*/  @!P0 NANOSLEEP.SYNCS 0x989680 ;  /* 0x009896800000895d */ /* 0x004fea0003900000 */
[----:B------:R-:W2:Y:S02]  /*28940*/  @!P0 SYNCS.PHASECHK.TRANS64 P0, [R17+URZ+0x32420], R0 ;  /* 0x03242000110085a7 */ /* 0x000ea4000800007f */
[----:B--2---:R-:W-:Y:S05]  /*28950*/  @!P0 BRA `(.L_x_2311) ;  /* 0xfffffffc00f08947 */ /* 0x004fea000383ffff */
[----:B------:R-:W-:Y:S05]  /*28960*/  BRA `(.L_x_2405) ;  /* 0xffffffc000b47947 */ /* 0x000fea000383ffff */
.L_x_2314:
[----:B--2---:R2:W3:Y:S02]  /*28970*/  SYNCS.PHASECHK.TRANS64.TRYWAIT P0, [R24+URZ+0x32460], R3 ;  /* 0x03246003180075a7 */ /* 0x0044e4000800017f */
[----:B---3--:R-:W-:Y:S05]  /*28980*/  @!P0 NANOSLEEP.SYNCS 0x989680 ;  /* 0x009896800000895d */ /* 0x008fea0003900000 */
[----:B------:R-:W3:Y:S02]  /*28990*/  @!P0 SYNCS.PHASECHK.TRANS64 P0, [R24+URZ+0x32460], R3 ;  /* 0x03246003180085a7 */ /* 0x000ee4000800007f */
[----:B---3--:R-:W-:Y:S05]  /*289a0*/  @!P0 BRA `(.L_x_2314) ;  /* 0xfffffffc00f08947 */ /* 0x008fea000383ffff */
[----:B------:R-:W-:Y:S05]  /*289b0*/  BRA `(.L_x_2406) ;  /* 0xffffffc000c07947 */ /* 0x000fea000383ffff */
.L_x_2315:
        /* <DEDUP_REMOVED lines=8> */
.L_x_2408:
[----:B------:R-:W-:Y:S05]  /*28a40*/  BSYNC B0 ;  /* 0x0000000000007941 */ /* 0x000fea0003800000 */
.L_x_2407:
        /* <DEDUP_REMOVED lines=12> */
.L_x_2409:
        /* <DEDUP_REMOVED lines=9> */
.L_x_2410:
        /* <DEDUP_REMOVED lines=19> */
.L_x_2411:
[----:B------:R-:W-:Y:S02]  /*28cd0*/  IMAD.MOV.U32 R13, RZ, RZ, R6 ;  /* 0x000000ffff0d7224 */ /* 0x000fe400078e0006 */
[----:B------:R-:W-:Y:S01]  /*28ce0*/  IMAD.MOV.U32 R12, RZ, RZ, 0x2 ;  /* 0x00000002ff0c7424 */ /* 0x000fe200078e00ff */
[----:B------:R-:W-:-:S13]  /*28cf0*/  IADD3 R2, P3, R14, R0, RZ ;  /* 0x000000000e027210 */ /* 0x000fda0007f7e0ff */
[----:B------:R-:W-:Y:S05]  /*28d00*/  WARPSYNC.COLLECTIVE R15, `(.L_x_2412) ;  /* 0x000000000f087348 */ /* 0x000fea0003c00000 */
[----:B------:R0:W1:Y:S02]  /*28d10*/  SHFL.IDX P6, R14, R13, R12, R11 ;  /* 0x0000000c0d0e7389 */ /* 0x00006400000c000b */
[----:B01----:R-:W-:Y:S01]  /*28d20*/  ENDCOLLECTIVE ;  /* 0x000000000000791b */ /* 0x003fe20003800000 */
.L_x_2412:
        /* <DEDUP_REMOVED lines=17> */
.L_x_2413:
[----:B------:R-:W-:Y:S02]  /*28e40*/  IMAD.MOV.U32 R13, RZ, RZ, R6 ;  /* 0x000000ffff0d7224 */ /* 0x000fe400078e0006 */
[----:B------:R-:W-:Y:S01]  /*28e50*/  IMAD.MOV.U32 R12, RZ, RZ, 0x3 ;  /* 0x00000003ff0c7424 */ /* 0x000fe200078e00ff */
[----:B------:R-:W-:-:S13]  /*28e60*/  IADD3 R2, P3, R14, R0, RZ ;  /* 0x000000000e027210 */ /* 0x000fda0007f7e0ff */
[----:B------:R-:W-:Y:S05]  /*28e70*/  WARPSYNC.COLLECTIVE R15, `(.L_x_2414) ;  /* 0x000000000f087348 */ /* 0x000fea0003c00000 */
[----:B------:R0:W1:Y:S02]  /*28e80*/  SHFL.IDX P6, R14, R13, R12, R11 ;  /* 0x0000000c0d0e7389 */ /* 0x00006400000c000b */
[----:B01----:R-:W-:Y:S01]  /*28e90*/  ENDCOLLECTIVE ;  /* 0x000000000000791b */ /* 0x003fe20003800000 */
.L_x_2414:
        /* <DEDUP_REMOVED lines=17> */
.L_x_2415:
[----:B------:R-:W-:Y:S02]  /*28fb0*/  IMAD.MOV.U32 R13, RZ, RZ, R6 ;  /* 0x000000ffff0d7224 */ /* 0x000fe400078e0006 */
[----:B------:R-:W-:Y:S01]  /*28fc0*/  IMAD.MOV.U32 R12, RZ, RZ, 0x4 ;  /* 0x00000004ff0c7424 */ /* 0x000fe200078e00ff */
[----:B------:R-:W-:-:S13]  /*28fd0*/  IADD3 R2, P3, R14, R0, RZ ;  /* 0x000000000e027210 */ /* 0x000fda0007f7e0ff */
[----:B------:R-:W-:Y:S05]  /*28fe0*/  WARPSYNC.COLLECTIVE R15, `(.L_x_2416) ;  /* 0x000000000f087348 */ /* 0x000fea0003c00000 */
[----:B------:R0:W1:Y:S02]  /*28ff0*/  SHFL.IDX P6, R14, R13, R12, R11 ;  /* 0x0000000c0d0e7389 */ /* 0x00006400000c000b */
[----:B01----:R-:W-:Y:S01]  /*29000*/  ENDCOLLECTIVE ;  /* 0x000000000000791b */ /* 0x003fe20003800000 */
.L_x_2416:
        /* <DEDUP_REMOVED lines=17> */
.L_x_2417:
[----:B------:R-:W-:Y:S02]  /*29120*/  IMAD.MOV.U32 R13, RZ, RZ, R6 ;  /* 0x000000ffff0d7224 */ /* 0x000fe400078e0006 */
[----:B------:R-:W-:Y:S01]  /*29130*/  IMAD.MOV.U32 R12, RZ, RZ, 0x5 ;  /* 0x00000005ff0c7424 */ /* 0x000fe200078e00ff */
[----:B------:R-:W-:-:S13]  /*29140*/  IADD3 R2, P3, R14, R0, RZ ;  /* 0x000000000e027210 */ /* 0x000fda0007f7e0ff */
[----:B------:R-:W-:Y:S05]  /*29150*/  WARPSYNC.COLLECTIVE R15, `(.L_x_2418) ;  /* 0x000000000f087348 */ /* 0x000fea0003c00000 */
[----:B------:R0:W1:Y:S02]  /*29160*/  SHFL.IDX P6, R14, R13, R12, R11 ;  /* 0x0000000c0d0e7389 */ /* 0x00006400000c000b */
[----:B01----:R-:W-:Y:S01]  /*29170*/  ENDCOLLECTIVE ;  /* 0x000000000000791b */ /* 0x003fe20003800000 */
.L_x_2418:
        /* <DEDUP_REMOVED lines=12> */
.L_x_2419:
        /* <DEDUP_REMOVED lines=9> */
.L_x_2321:
[----:B--2---:R2:W3:Y:S02]  /*292d0*/  SYNCS.PHASECHK.TRANS64.TRYWAIT P0, [R10+URZ+0x32440], R25 ;  /* 0x032440190a0075a7 */ /* 0x0044e4000800017f */
[----:B---3--:R-:W-:Y:S05]  /*292e0*/  @!P0 NANOSLEEP.SYNCS 0x989680 ;  /* 0x009896800000895d */ /* 0x008fea0003900000 */
[----:B------:R-:W3:Y:S02]  /*292f0*/  @!P0 SYNCS.PHASECHK.TRANS64 P0, [R10+URZ+0x32440], R25 ;  /* 0x032440190a0085a7 */ /* 0x000ee4000800007f */
[----:B---3--:R-:W-:Y:S05]  /*29300*/  @!P0 BRA `(.L_x_2321) ;  /* 0xfffffffc00f08947 */ /* 0x008fea000383ffff */
[----:B------:R-:W-:Y:S05]  /*29310*/  BRA `(.L_x_2421) ;  /* 0xffffffc400207947 */ /* 0x000fea000383ffff */
.L_x_2322:
[----:B------:R-:W-:Y:S01]  /*29320*/  BSSY B1, `(.L_x_2422) ;  /* 0x0000008000017945 */ /* 0x000fe20003800000 */
[----:B------:R-:W-:Y:S02]  /*29330*/  IMAD.MOV.U32 R13, RZ, RZ, R21 ;  /* 0x000000ffff0d7224 */ /* 0x000fe400078e0015 */
[----:B------:R-:W-:Y:S02]  /*29340*/  IMAD.MOV.U32 R12, RZ, RZ, RZ ;  /* 0x000000ffff0c7224 */ /* 0x000fe400078e00ff */
[----:B------:R-:W-:Y:S02]  /*29350*/  IMAD.MOV.U32 R11, RZ, RZ, 0x181f ;  /* 0x0000181fff0b7424 */ /* 0x000fe400078e00ff */
[----:B------:R-:W-:-:S07]  /*29360*/  IMAD.MOV.U32 R15, RZ, RZ, -0x1 ;  /* 0xffffffffff0f7424 */ /* 0x000fce00078e00ff */
[----:B--2---:R-:W-:Y:S05]  /*29370*/  WARPSYNC.COLLECTIVE R15, `(.L_x_2423) ;  /* 0x000000000f087348 */ /* 0x004fea0003c00000 */
[----:B------:R0:W1:Y:S02]  /*29380*/  SHFL.IDX P6, R14, R13, R12, R11 ;  /* 0x0000000c0d0e7389 */ /* 0x00006400000c000b */
[----:B012---:R-:W-:Y:S01]  /*29390*/  ENDCOLLECTIVE ;  /* 0x000000000000791b */ /* 0x007fe20003800000 */
.L_x_2423:
[----:B------:R-:W-:Y:S05]  /*293a0*/  BSYNC B1 ;  /* 0x0000000000017941 */ /* 0x000fea0003800000 */
.L_x_2422:
        /* <DEDUP_REMOVED lines=9> */
.L_x_2424:
[----:B------:R-:W-:Y:S02]  /*29440*/  IMAD.MOV.U32 R13, RZ, RZ, R21 ;  /* 0x000000ffff0d7224 */ /* 0x000fe400078e0015 */
[----:B------:R-:W-:Y:S01]  /*29450*/  IMAD.MOV.U32 R12, RZ, RZ, 0x1 ;  /* 0x00000001ff0c7424 */ /* 0x000fe200078e00ff */
[----:B------:R-:W-:-:S13]  /*29460*/  IADD3 R2, P0, R14, R0, RZ ;  /* 0x000000000e027210 */ /* 0x000fda0007f1e0ff */
[----:B------:R-:W-:Y:S05]  /*29470*/  WARPSYNC.COLLECTIVE R15, `(.L_x_2425) ;  /* 0x000000000f087348 */ /* 0x000fea0003c00000 */
[----:B------:R0:W1:Y:S02]  /*29480*/  SHFL.IDX P6, R14, R13, R12, R11 ;  /* 0x0000000c0d0e7389 */ /* 0x00006400000c000b */
[----:B01----:R-:W-:Y:S01]  /*29490*/  ENDCOLLECTIVE ;  /* 0x000000000000791b */ /* 0x003fe20003800000 */
.L_x_2425:
        /* <DEDUP_REMOVED lines=10> */
.L_x_2426:
[----:B------:R-:W-:Y:S02]  /*29540*/  IMAD.MOV.U32 R13, RZ, RZ, R21 ;  /* 0x000000ffff0d7224 */ /* 0x000fe400078e0015 */
[----:B------:R-:W-:Y:S02]  /*29550*/  IMAD.MOV.U32 R12, RZ, RZ, 0x2 ;  /* 0x00000002ff0c7424 */ /* 0x000fe400078e00ff */
[----:B------:R-:W-:-:S07]  /*29560*/  IMAD.MOV.U32 R6, RZ, RZ, R14 ;  /* 0x000000ffff067224 */ /* 0x000fce00078e000e */
[----:B------:R-:W-:Y:S05]  /*29570*/  WARPSYNC.COLLECTIVE R15, `(.L_x_2427) ;  /* 0x000000000f087348 */ /* 0x000fea0003c00000 */
[----:B------:R0:W1:Y:S02]  /*29580*/  SHFL.IDX P6, R14, R13, R12, R11 ;  /* 0x0000000c0d0e7389 */ /* 0x00006400000c000b */
[----:B01----:R-:W-:Y:S01]  /*29590*/  ENDCOLLECTIVE ;  /* 0x000000000000791b */ /* 0x003fe20003800000 */
.L_x_2427:
        /* <DEDUP_REMOVED lines=11> */
.L_x_2428:
[----:B------:R-:W-:Y:S02]  /*29650*/  IMAD.MOV.U32 R13, RZ, RZ, R21 ;  /* 0x000000ffff0d7224 */ /* 0x000fe400078e0015 */
[----:B------:R-:W-:Y:S01]  /*29660*/  IMAD.MOV.U32 R12, RZ, RZ, 0x3 ;  /* 0x00000003ff0c7424 */ /* 0x000fe200078e00ff */
[----:B------:R-:W-:-:S13]  /*29670*/  IADD3 R2, P0, R14, R0, RZ ;  /* 0x000000000e027210 */ /* 0x000fda0007f1e0ff */
[----:B------:R-:W-:Y:S05]  /*29680*/  WARPSYNC.COLLECTIVE R15, `(.L_x_2429) ;  /* 0x000000000f087348 */ /* 0x000fea0003c00000 */
[----:B------:R0:W1:Y:S02]  /*29690*/  SHFL.IDX P6, R14, R13, R12, R11 ;  /* 0x0000000c0d0e7389 */ /* 0x00006400000c000b */
[----:B01----:R-:W-:Y:S01]  /*296a0*/  ENDCOLLECTIVE ;  /* 0x000000000000791b */ /* 0x003fe20003800000 */
.L_x_2429:
        /* <DEDUP_REMOVED lines=10> */
.L_x_2430:
[----:B------:R-:W-:Y:S02]  /*29750*/  IMAD.MOV.U32 R13, RZ, RZ, R21 ;  /* 0x000000ffff0d7224 */ /* 0x000fe400078e0015 */
[----:B------:R-:W-:Y:S01]  /*29760*/  IMAD.MOV.U32 R12, RZ, RZ, 0x4 ;  /* 0x00000004ff0c7424 */ /* 0x000fe200078e00ff */
[----:B------:R-:W-:-:S13]  /*29770*/  IADD3 R2, P0, R14, R0, RZ ;  /* 0x000000000e027210 */ /* 0x000fda0007f1e0ff */
[----:B------:R-:W-:Y:S05]  /*29780*/  WARPSYNC.COLLECTIVE R15, `(.L_x_2431) ;  /* 0x000000000f087348 */ /* 0x000fea0003c00000 */
[----:B------:R0:W1:Y:S02]  /*29790*/  SHFL.IDX P6, R14, R13, R12, R11 ;  /* 0x0000000c0d0e7389 */ /* 0x00006400000c000b */
[----:B01----:R-:W-:Y:S01]  /*297a0*/  ENDCOLLECTIVE ;  /* 0x000000000000791b */ /* 0x003fe20003800000 */
.L_x_2431:
        /* <DEDUP_REMOVED lines=10> */
.L_x_2432:
[----:B------:R-:W-:Y:S02]  /*29850*/  IMAD.MOV.U32 R13, RZ, RZ, R21 ;  /* 0x000000ffff0d7224 */ /* 0x000fe400078e0015 */
[----:B------:R-:W-:Y:S01]  /*29860*/  IMAD.MOV.U32 R12, RZ, RZ, 0x5 ;  /* 0x00000005ff0c7424 */ /* 0x000fe200078e00ff */
[----:B------:R-:W-:-:S13]  /*29870*/  IADD3 R2, P0, R14, R0, RZ ;  /* 0x000000000e027210 */ /* 0x000fda0007f1e0ff */
[----:B------:R-:W-:Y:S05]  /*29880*/  WARPSYNC.COLLECTIVE R15, `(.L_x_2433) ;  /* 0x000000000f087348 */ /* 0x000fea0003c00000 */
[----:B------:R0:W1:Y:S02]  /*29890*/  SHFL.IDX P6, R14, R13, R12, R11 ;  /* 0x0000000c0d0e7389 */ /* 0x00006400000c000b */
[----:B01----:R-:W-:Y:S01]  /*298a0*/  ENDCOLLECTIVE ;  /* 0x000000000000791b */ /* 0x003fe20003800000 */
.L_x_2433:
        /* <DEDUP_REMOVED lines=10> */
.L_x_2434:
[----:B------:R-:W-:Y:S05]  /*29950*/  BRA `(.L_x_2435) ;  /* 0xffffffc000607947 */ /* 0x000fea000383ffff */
.L_x_2327:
[----:B---3--:R3:W4:Y:S02]  /*29960*/  SYNCS.PHASECHK.TRANS64.TRYWAIT P0, [R10+URZ+0x32460], R25 ;  /* 0x032460190a0075a7 */ /* 0x008724000800017f */
[----:B----4-:R-:W-:Y:S05]  /*29970*/  @!P0 NANOSLEEP.SYNCS 0x989680 ;  /* 0x009896800000895d */ /* 0x010fea0003900000 */
[----:B------:R-:W4:Y:S02]  /*29980*/  @!P0 SYNCS.PHASECHK.TRANS64 P0, [R10+URZ+0x32460], R25 ;  /* 0x032460190a0085a7 */ /* 0x000f24000800007f */
[----:B----4-:R-:W-:Y:S05]  /*29990*/  @!P0 BRA `(.L_x_2327) ;  /* 0xfffffffc00f08947 */ /* 0x010fea000383ffff */
[----:B------:R-:W-:Y:S05]  /*299a0*/  BRA `(.L_x_2436) ;  /* 0xffffffc000ac7947 */ /* 0x000fea000383ffff */
.L_x_2328:
[----:B------:R-:W-:Y:S01]  /*299b0*/  BSSY B1, `(.L_x_2437) ;  /* 0x0000008000017945 */ /* 0x000fe20003800000 */
[----:B------:R-:W-:Y:S02]  /*299c0*/  IMAD.MOV.U32 R13, RZ, RZ, R24 ;  /* 0x000000ffff0d7224 */ /* 0x000fe400078e0018 */
[----:B------:R-:W-:Y:S02]  /*299d0*/  IMAD.MOV.U32 R12, RZ, RZ, RZ ;  /* 0x000000ffff0c7224 */ /* 0x000fe400078e00ff */
[----:B------:R-:W-:Y:S02]  /*299e0*/  IMAD.MOV.U32 R11, RZ, RZ, 0x181f ;  /* 0x0000181fff0b7424 */ /* 0x000fe400078e00ff */
[----:B------:R-:W-:-:S07]  /*299f0*/  IMAD.MOV.U32 R15, RZ, RZ, -0x1 ;  /* 0xffffffffff0f7424 */ /* 0x000fce00078e00ff */
[----:B-123--:R-:W-:Y:S05]  /*29a00*/  WARPSYNC.COLLECTIVE R15, `(.L_x_2438) ;  /* 0x000000000f087348 */ /* 0x00efea0003c00000 */
[----:B------:R0:W4:Y:S02]  /*29a10*/  SHFL.IDX P6, R14, R13, R12, R11 ;  /* 0x0000000c0d0e7389 */ /* 0x00012400000c000b */
[----:B01234-:R-:W-:Y:S01]  /*29a20*/  ENDCOLLECTIVE ;  /* 0x000000000000791b */ /* 0x01ffe20003800000 */
.L_x_2438:
[----:B------:R-:W-:Y:S05]  /*29a30*/  BSYNC B1 ;  /* 0x0000000000017941 */ /* 0x000fea0003800000 */
.L_x_2437:
        /* <DEDUP_REMOVED lines=9> */
.L_x_2439:
[----:B------:R-:W-:Y:S02]  /*29ad0*/  IMAD.MOV.U32 R13, RZ, RZ, R24 ;  /* 0x000000ffff0d7224 */ /* 0x000fe400078e0018 */
[----:B------:R-:W-:Y:S01]  /*29ae0*/  IMAD.MOV.U32 R12, RZ, RZ, 0x1 ;  /* 0x00000001ff0c7424 */ /* 0x000fe200078e00ff */
[----:B------:R-:W-:-:S13]  /*29af0*/  IADD3 R2, P0, R14, R0, RZ ;  /* 0x000000000e027210 */ /* 0x000fda0007f1e0ff */
[----:B------:R-:W-:Y:S05]  /*29b00*/  WARPSYNC.COLLECTIVE R15, `(.L_x_2440) ;  /* 0x000000000f087348 */ /* 0x000fea0003c00000 */
[----:B------:R0:W1:Y:S02]  /*29b10*/  SHFL.IDX P6, R14, R13, R12, R11 ;  /* 0x0000000c0d0e7389 */ /* 0x00006400000c000b */
[----:B01----:R-:W-:Y:S01]  /*29b20*/  ENDCOLLECTIVE ;  /* 0x000000000000791b */ /* 0x003fe20003800000 */
.L_x_2440:
        /* <DEDUP_REMOVED lines=13> */
.L_x_2441:
[----:B------:R-:W-:Y:S02]  /*29c00*/  IMAD.MOV.U32 R13, RZ, RZ, R24 ;  /* 0x000000ffff0d7224 */ /* 0x000fe400078e0018 */
[----:B------:R-:W-:Y:S01]  /*29c10*/  IMAD.MOV.U32 R12, RZ, RZ, 0x2 ;  /* 0x00000002ff0c7424 */ /* 0x000fe200078e00ff */
[----:B------:R-:W-:-:S13]  /*29c20*/  IADD3 R2, P0, R14, R0, RZ ;  /* 0x000000000e027210 */ /* 0x000fda0007f1e0ff */
[----:B------:R-:W-:Y:S05]  /*29c30*/  WARPSYNC.COLLECTIVE R15, `(.L_x_2442) ;  /* 0x000000000f087348 */ /* 0x000fea0003c00000 */
[----:B------:R0:W1:Y:S02]  /*29c40*/  SHFL.IDX P6, R14, R13, R12, R11 ;  /* 0x0000000c0d0e7389 */ /* 0x00006400000c000b */
[----:B01----:R-:W-:Y:S01]  /*29c50*/  ENDCOLLECTIVE ;  /* 0x000000000000791b */ /* 0x003fe20003800000 */
.L_x_2442:
        /* <DEDUP_REMOVED lines=13> */
.L_x_2443:
[----:B------:R-:W-:Y:S02]  /*29d30*/  IMAD.MOV.U32 R13, RZ, RZ, R24 ;  /* 0x000000ffff0d7224 */ /* 0x000fe400078e0018 */
[----:B------:R-:W-:Y:S01]  /*29d40*/  IMAD.MOV.U32 R12, RZ, RZ, 0x3 ;  /* 0x00000003ff0c7424 */ /* 0x000fe200078e00ff */
[----:B------:R-:W-:-:S13]  /*29d50*/  IADD3 R2, P0, R14, R0, RZ ;  /* 0x000000000e027210 */ /* 0x000fda0007f1e0ff */
[----:B------:R-:W-:Y:S05]  /*29d60*/  WARPSYNC.COLLECTIVE R15, `(.L_x_2444) ;  /* 0x000000000f087348 */ /* 0x000fea0003c00000 */
[----:B------:R0:W1:Y:S02]  /*29d70*/  SHFL.IDX P6, R14, R13, R12, R11 ;  /* 0x0000000c0d0e7389 */ /* 0x00006400000c000b */
[----:B01----:R-:W-:Y:S01]  /*29d80*/  ENDCOLLECTIVE ;  /* 0x000000000000791b */ /* 0x003fe20003800000 */
.L_x_2444:
        /* <DEDUP_REMOVED lines=13> */
.L_x_2445:
[----:B------:R-:W-:Y:S02]  /*29e60*/  IMAD.MOV.U32 R13, RZ, RZ, R24 ;  /* 0x000000ffff0d7224 */ /* 0x000fe400078e0018 */
[----:B------:R-:W-:Y:S01]  /*29e70*/  IMAD.MOV.U32 R12, RZ, RZ, 0x4 ;  /* 0x00000004ff0c7424 */ /* 0x000fe200078e00ff */
[----:B------:R-:W-:-:S13]  /*29e80*/  IADD3 R2, P0, R14, R0, RZ ;  /* 0x000000000e027210 */ /* 0x000fda0007f1e0ff */
[----:B------:R-:W-:Y:S05]  /*29e90*/  WARPSYNC.COLLECTIVE R15, `(.L_x_2446) ;  /* 0x000000000f087348 */ /* 0x000fea0003c00000 */
[----:B------:R0:W1:Y:S02]  /*29ea0*/  SHFL.IDX P6, R14, R13, R12, R11 ;  /* 0x0000000c0d0e7389 */ /* 0x00006400000c000b */
[----:B01----:R-:W-:Y:S01]  /*29eb0*/  ENDCOLLECTIVE ;  /* 0x000000000000791b */ /* 0x003fe20003800000 */
.L_x_2446:
        /* <DEDUP_REMOVED lines=13> */
.L_x_2447:
[----:B------:R-:W-:Y:S02]  /*29f90*/  IMAD.MOV.U32 R13, RZ, RZ, R24 ;  /* 0x000000ffff0d7224 */ /* 0x000fe400078e0018 */
[----:B------:R-:W-:Y:S01]  /*29fa0*/  IMAD.MOV.U32 R12, RZ, RZ, 0x5 ;  /* 0x00000005ff0c7424 */ /* 0x000fe200078e00ff */
[----:B------:R-:W-:-:S13]  /*29fb0*/  IADD3 R2, P0, R14, R0, RZ ;  /* 0x000000000e027210 */ /* 0x000fda0007f1e0ff */
[----:B------:R-:W-:Y:S05]  /*29fc0*/  WARPSYNC.COLLECTIVE R15, `(.L_x_2448) ;  /* 0x000000000f087348 */ /* 0x000fea0003c00000 */
[----:B------:R0:W1:Y:S02]  /*29fd0*/  SHFL.IDX P6, R14, R13, R12, R11 ;  /* 0x0000000c0d0e7389 */ /* 0x00006400000c000b */
[----:B01----:R-:W-:Y:S01]  /*29fe0*/  ENDCOLLECTIVE ;  /* 0x000000000000791b */ /* 0x003fe20003800000 */
.L_x_2448:
        /* <DEDUP_REMOVED lines=13> */
.L_x_2449:
[----:B------:R-:W-:Y:S05]  /*2a0c0*/  BRA `(.L_x_2450) ;  /* 0xffffffbc00f87947 */ /* 0x000fea000383ffff */
.L_x_2336:
[----:B------:R-:W-:Y:S01]  /*2a0d0*/  BSSY B0, `(.L_x_2451) ;  /* 0x0000008000007945 */ /* 0x000fe20003800000 */
[----:B------:R-:W-:Y:S02]  /*2a0e0*/  IMAD.MOV.U32 R13, RZ, RZ, R32 ;  /* 0x000000ffff0d7224 */ /* 0x000fe400078e0020 */
[----:B------:R-:W-:Y:S02]  /*2a0f0*/  IMAD.MOV.U32 R12, RZ, RZ, RZ ;  /* 0x000000ffff0c7224 */ /* 0x000fe400078e00ff */
[----:B------:R-:W-:Y:S02]  /*2a100*/  IMAD.MOV.U32 R11, RZ, RZ, 0x1f ;  /* 0x0000001fff0b7424 */ /* 0x000fe400078e00ff */
[----:B------:R-:W-:-:S07]  /*2a110*/  IMAD.MOV.U32 R15, RZ, RZ, -0x1 ;  /* 0xffffffffff0f7424 */ /* 0x000fce00078e00ff */
[----:B012--5:R-:W-:Y:S05]  /*2a120*/  WARPSYNC.COLLECTIVE R15, `(.L_x_2452) ;  /* 0x000000000f087348 */ /* 0x027fea0003c00000 */
[----:B------:R3:W4:Y:S02]  /*2a130*/  SHFL.IDX P6, R14, R13, R12, R11 ;  /* 0x0000000c0d0e7389 */ /* 0x00072400000c000b */
[----:B012345:R-:W-:Y:S01]  /*2a140*/  ENDCOLLECTIVE ;  /* 0x000000000000791b */ /* 0x03ffe20003800000 */
.L_x_2452:
[----:B------:R-:W-:Y:S05]  /*2a150*/  BSYNC B0 ;  /* 0x0000000000007941 */ /* 0x000fea0003800000 */
.L_x_2451:
[----:B------:R-:W-:Y:S05]  /*2a160*/  BRA `(.L_x_2453) ;  /* 0xffffffc000c87947 */ /* 0x000fea000383ffff */
.L_x_2339:
[----:B0-----:R0:W1:Y:S02]  /*2a170*/  SYNCS.PHASECHK.TRANS64.TRYWAIT P0, [R7+URZ+0x32420], R0 ;  /* 0x03242000070075a7 */ /* 0x001064000800017f */
[----:B-1----:R-:W-:Y:S05]  /*2a180*/  @!P0 NANOSLEEP.SYNCS 0x989680 ;  /* 0x009896800000895d */ /* 0x002fea0003900000 */
[----:B------:R-:W1:Y:S02]  /*2a190*/  @!P0 SYNCS.PHASECHK.TRANS64 P0, [R7+URZ+0x32420], R0 ;  /* 0x03242000070085a7 */ /* 0x000e64000800007f */
[----:B-1----:R-:W-:Y:S05]  /*2a1a0*/  @!P0 BRA `(.L_x_2339) ;  /* 0xfffffffc00f08947 */ /* 0x002fea000383ffff */
[----:B------:R-:W-:Y:S05]  /*2a1b0*/  BRA `(.L_x_2454) ;  /* 0xffffffc400107947 */ /* 0x000fea000383ffff */
.L_x_2340:
        /* <DEDUP_REMOVED lines=8> */
[----:B0-23-5:R-:W-:Y:S05]  /*2a240*/  WARPSYNC.COLLECTIVE R15, `(.L_x_2456) ;  /* 0x000000000f087348 */ /* 0x02dfea0003c00000 */
[----:B------:R1:W4:Y:S02]  /*2a250*/  SHFL.IDX P6, R14, R13, R12, R11 ;  /* 0x0000000c0d0e7389 */ /* 0x00032400000c000b */
[----:B012345:R-:W-:Y:S01]  /*2a260*/  ENDCOLLECTIVE ;  /* 0x000000000000791b */ /* 0x03ffe20003800000 */
.L_x_2456:
[----:B------:R-:W-:Y:S05]  /*2a270*/  BSYNC B0 ;  /* 0x0000000000007941 */ /* 0x000fea0003800000 */
.L_x_2455:
[----:B------:R-:W-:Y:S05]  /*2a280*/  BRA `(.L_x_2457) ;  /* 0xffffffc000f87947 */ /* 0x000fea000383ffff */
.L_x_2343:
[----:B------:R-:W-:Y:S01]  /*2a290*/  BSSY B1, `(.L_x_2458) ;  /* 0x0000006000017945 */ /* 0x000fe20003800000 */
[----:B------:R-:W-:-:S07]  /*2a2a0*/  IMAD.MOV.U32 R15, RZ, RZ, -0x1 ;  /* 0xffffffffff0f7424 */ /* 0x000fce00078e00ff */
[----:B0-23-5:R-:W-:Y:S05]  /*2a2b0*/  WARPSYNC.COLLECTIVE R15, `(.L_x_2459) ;  /* 0x000000000f0c7348 */ /* 0x02dfea0003c00000 */
[----:B------:R-:W-:Y:S02]  /*2a2c0*/  ELECT P6, UR62, PT ;  /* 0x00000000003e782f */ /* 0x000fe400038c0000 */
[----:B------:R-:W-:Y:S01]  /*2a2d0*/  MOV R14, UR62 ;  /* 0x0000003e000e7c02 */ /* 0x000fe20008000f00 */
[----:B0-23-5:R-:W-:Y:S10]  /*2a2e0*/  ENDCOLLECTIVE ;  /* 0x000000000000791b */ /* 0x02dff40003800000 */
.L_x_2459:
[----:B------:R-:W-:Y:S05]  /*2a2f0*/  BSYNC B1 ;  /* 0x0000000000017941 */ /* 0x000fea0003800000 */
.L_x_2458:
[----:B------:R-:W-:Y:S05]  /*2a300*/  BRA `(.L_x_2460) ;  /* 0xffffffc000f07947 */ /* 0x000fea000383ffff */
.L_x_2345:
[----:B0-----:R0:W1:Y:S02]  /*2a310*/  SYNCS.PHASECHK.TRANS64.TRYWAIT P1, [R5+URZ+0x32440], R0 ;  /* 0x03244000050075a7 */ /* 0x001064000802017f */
[----:B-1----:R-:W-:Y:S05]  /*2a320*/  @!P1 NANOSLEEP.SYNCS 0x989680 ;  /* 0x009896800000995d */ /* 0x002fea0003900000 */
[----:B------:R-:W1:Y:S02]  /*2a330*/  @!P1 SYNCS.PHASECHK.TRANS64 P1, [R5+URZ+0x32440], R0 ;  /* 0x03244000050095a7 */ /* 0x000e64000802007f */
[----:B-1----:R-:W-:Y:S05]  /*2a340*/  @!P1 BRA `(.L_x_2345) ;  /* 0xfffffffc00f09947 */ /* 0x002fea000383ffff */
[----:B------:R-:W-:Y:S05]  /*2a350*/  BRA `(.L_x_2461) ;  /* 0xffffffc400187947 */ /* 0x000fea000383ffff */
.L_x_2347:
[----:B-1----:R1:W4:Y:S02]  /*2a360*/  SYNCS.PHASECHK.TRANS64.TRYWAIT P1, [R3+URZ+0x32440], R2 ;  /* 0x03244002030075a7 */ /* 0x002324000802017f */
[----:B----4-:R-:W-:Y:S05]  /*2a370*/  @!P1 NANOSLEEP.SYNCS 0x989680 ;  /* 0x009896800000995d */ /* 0x010fea0003900000 */
[----:B------:R-:W4:Y:S02]  /*2a380*/  @!P1 SYNCS.PHASECHK.TRANS64 P1, [R3+URZ+0x32440], R2 ;  /* 0x03244002030095a7 */ /* 0x000f24000802007f */
[----:B----4-:R-:W-:Y:S05]  /*2a390*/  @!P1 BRA `(.L_x_2347) ;  /* 0xfffffffc00f09947 */ /* 0x010fea000383ffff */
[----:B------:R-:W-:Y:S05]  /*2a3a0*/  BRA `(.L_x_2462) ;  /* 0xffffffc400247947 */ /* 0x000fea000383ffff */
.L_x_2349:
[----:B----4-:R4:W0:Y:S02]  /*2a3b0*/  SYNCS.PHASECHK.TRANS64.TRYWAIT P1, [R5+URZ+0x32460], R0 ;  /* 0x03246000050075a7 */ /* 0x010824000802017f */
[----:B0-----:R-:W-:Y:S05]  /*2a3c0*/  @!P1 NANOSLEEP.SYNCS 0x989680 ;  /* 0x009896800000995d */ /* 0x001fea0003900000 */
[----:B------:R-:W0:Y:S02]  /*2a3d0*/  @!P1 SYNCS.PHASECHK.TRANS64 P1, [R5+URZ+0x32460], R0 ;  /* 0x03246000050095a7 */ /* 0x000e24000802007f */
[----:B0-----:R-:W-:Y:S05]  /*2a3e0*/  @!P1 BRA `(.L_x_2349) ;  /* 0xfffffffc00f09947 */ /* 0x001fea000383ffff */
[----:B------:R-:W-:Y:S05]  /*2a3f0*/  BRA `(.L_x_2463) ;  /* 0xffffffc400207947 */ /* 0x000fea000383ffff */
        .type           $_ZN7cutlass13device_kernelIN5flash11enable_sm90INS1_16FlashAttnFwdSm90INS1_25CollectiveMainloopFwdSm90ILi2EN4cute5tupleIJNS5_1CILi1EEES8_S8_EEENS6_IJNS7_ILi128EEENS7_ILi96EEENS7_ILi64EEEEEELi256ENS_10bfloat16_tEfNS_4arch4Sm90ELb0ELb1ELb0ELb0ELb1ELb0ELb1ELb1ELb0ELb1ELb0ELb0EEENS1_21CollectiveEpilogueFwdINS6_IJSA_NS7_ILi256EEESB_EEES9_SE_SG_Li256ELb0ELb1ELb0ELb0EEENS1_30DynamicPersistentTileSchedulerILi256ELi128ELb0ELb1ELb1EEEEEEEEEvNT_6ParamsE$_ZZN5flash25CollectiveMainloopFwdSm90ILi2EN4cute5tupleIJNS1_1CILi1EEES4_S4_EEENS2_IJNS3_ILi128EEENS3_ILi96EEENS3_ILi64EEEEEELi256EN7cutlass10bfloat16_tEfNSA_4arch4Sm90ELb0ELb1ELb0ELb0ELb1ELb0ELb1ELb1ELb0ELb1ELb0ELb0EE3mmaINS_16FlashAttnFwdSm90ISE_NS_21CollectiveEpilogueFwdINS2_IJS6_NS3_ILi256EEES7_EEES5_SB_SD_Li256ELb0ELb1ELb0ELb0EEENS_30DynamicPersistentTileSchedulerILi256ELi128ELb0ELb1ELb1EEEE13SharedStorageENS1_6TensorINS1_11ArrayEngineIfLm128EEENS1_6LayoutINS2_IJNS2_IJNS3_ILi2EEEST_NS3_ILi32EEEEEES4_S4_EEENS2_IJNS2_IJS4_ST_NS3_ILi4EEEEEENS3_ILi0EEESZ_EEEEEEENS_7SoftmaxILi2ELi0EEEEEbRKNSE_6ParamsENSA_13PipelineAsyncILi2EEES19_RNSA_13PipelineStateILj2EEERT0_RT1_iRiRKNS_16SeqlenInfoQKNewKILb0ELb0EEENS2_IJiiiiEEERT_ENKUliT_T0_T1_E_clIZSF_ISO_S12_S14_EbS17_S19_S19_S1C_S1E_S1G_iS1H_S1L_S1M_S1O_EUlRS1P_iE1_NS3_ILb0EEENS3_ILb1EEEEEDaiS1P_S1Q_S1R_,@function
        .size           $_ZN7cutlass13device_kernelIN5flash11enable_sm90INS1_16FlashAttnFwdSm90INS1_25CollectiveMainloopFwdSm90ILi2EN4cute5tupleIJNS5_1CILi1EEES8_S8_EEENS6_IJNS7_ILi128EEENS7_ILi96EEENS7_ILi64EEEEEELi256ENS_10bfloat16_tEfNS_4arch4Sm90ELb0ELb1ELb0ELb0ELb1ELb0ELb1ELb1ELb0ELb1ELb0ELb0EEENS1_21CollectiveEpilogueFwdINS6_IJSA_NS7_ILi256EEESB_EEES9_SE_SG_Li256ELb0ELb1ELb0ELb0EEENS1_30DynamicPersistentTileSchedulerILi256ELi128ELb0ELb1ELb1EEEEEEEEEvNT_6ParamsE$_ZZN5flash25CollectiveMainloopFwdSm90ILi2EN4cute5tupleIJNS1_1CILi1EEES4_S4_EEENS2_IJNS3_ILi128EEENS3_ILi96EEENS3_ILi64EEEEEELi256EN7cutlass10bfloat16_tEfNSA_4arch4Sm90ELb0ELb1ELb0ELb0ELb1ELb0ELb1ELb1ELb0ELb1ELb0ELb0EE3mmaINS_16FlashAttnFwdSm90ISE_NS_21CollectiveEpilogueFwdINS2_IJS6_NS3_ILi256EEES7_EEES5_SB_SD_Li256ELb0ELb1ELb0ELb0EEENS_30DynamicPersistentTileSchedulerILi256ELi128ELb0ELb1ELb1EEEE13SharedStorageENS1_6TensorINS1_11ArrayEngineIfLm128EEENS1_6LayoutINS2_IJNS2_IJNS3_ILi2EEEST_NS3_ILi32EEEEEES4_S4_EEENS2_IJNS2_IJS4_ST_NS3_ILi4EEEEEENS3_ILi0EEESZ_EEEEEEENS_7SoftmaxILi2ELi0EEEEEbRKNSE_6ParamsENSA_13PipelineAsyncILi2EEES19_RNSA_13PipelineStateILj2EEERT0_RT1_iRiRKNS_16SeqlenInfoQKNewKILb0ELb0EEENS2_IJiiiiEEERT_ENKUliT_T0_T1_E_clIZSF_ISO_S12_S14_EbS17_S19_S19_S1C_S1E_S1G_iS1H_S1L_S1M_S1O_EUlRS1P_iE1_NS3_ILb0EEENS3_ILb1EEEEEDaiS1P_S1Q_S1R_,(.L_x_6455 - $_ZN7cutlass13device_kernelIN5flash11enable_sm90INS1_16FlashAttnFwdSm90INS1_25CollectiveMainloopFwdSm90ILi2EN4cute5tupleIJNS5_1CILi1EEES8_S8_EEENS6_IJNS7_ILi128EEENS7_ILi96EEENS7_ILi64EEEEEELi256ENS_10bfloat16_tEfNS_4arch4Sm90ELb0ELb1ELb0ELb0ELb1ELb0ELb1ELb1ELb0ELb1ELb0ELb0EEENS1_21CollectiveEpilogueFwdINS6_IJSA_NS7_ILi256EEESB_EEES9_SE_SG_Li256ELb0ELb1ELb0ELb0EEENS1_30DynamicPersistentTileSchedulerILi256ELi128ELb0ELb1ELb1EEEEEEEEEvNT_6ParamsE$_ZZN5flash25CollectiveMainloopFwdSm90ILi2EN4cute5tupleIJNS1_1CILi1EEES4_S4_EEENS2_IJNS3_ILi128EEENS3_ILi96EEENS3_ILi64EEEEEELi256EN7cutlass10bfloat16_tEfNSA_4arch4Sm90ELb0ELb1ELb0ELb0ELb1ELb0ELb1ELb1ELb0ELb1ELb0ELb0EE3mmaINS_16FlashAttnFwdSm90ISE_NS_21CollectiveEpilogueFwdINS2_IJS6_NS3_ILi256EEES7_EEES5_SB_SD_Li256ELb0ELb1ELb0ELb0EEENS_30DynamicPersistentTileSchedulerILi256ELi128ELb0ELb1ELb1EEEE13SharedStorageENS1_6TensorINS1_11ArrayEngineIfLm128EEENS1_6LayoutINS2_IJNS2_IJNS3_ILi2EEEST_NS3_ILi32EEEEEES4_S4_EEENS2_IJNS2_IJS4_ST_NS3_ILi4EEEEEENS3_ILi0EEESZ_EEEEEEENS_7SoftmaxILi2ELi0EEEEEbRKNSE_6ParamsENSA_13PipelineAsyncILi2EEES19_RNSA_13PipelineStateILj2EEERT0_RT1_iRiRKNS_16SeqlenInfoQKNewKILb0ELb0EEENS2_IJiiiiEEERT_ENKUliT_T0_T1_E_clIZSF_ISO_S12_S14_EbS17_S19_S19_S1C_S1E_S1G_iS1H_S1L_S1M_S1O_EUlRS1P_iE1_NS3_ILb0EEENS3_ILb1EEEEEDaiS1P_S1Q_S1R_)
$_ZN7cutlass13device_kernelIN5flash11enable_sm90INS1_16FlashAttnFwdSm90INS1_25CollectiveMainloopFwdSm90ILi2EN4cute5tupleIJNS5_1CILi1EEES8_S8_EEENS6_IJNS7_ILi128EEENS7_ILi96EEENS7_ILi64EEEEEELi256ENS_10bfloat16_tEfNS_4arch4Sm90ELb0ELb1ELb0ELb0ELb1ELb0ELb1ELb1ELb0ELb1ELb0ELb0EEENS1_21CollectiveEpilogueFwdINS6_IJSA_NS7_ILi256EEESB_EEES9_SE_SG_Li256ELb0ELb1ELb0ELb0EEENS1_30DynamicPersistentTileSchedulerILi256ELi128ELb0ELb1ELb1EEEEEEEEEvNT_6ParamsE$_ZZN5flash25CollectiveMainloopFwdSm90ILi2EN4cute5tupleIJNS1_1CILi1EEES4_S4_EEENS2_IJNS3_ILi128EEENS3_ILi96EEENS3_ILi64EEEEEELi256EN7cutlass10bfloat16_tEfNSA_4arch4Sm90ELb0ELb1ELb0ELb0ELb1ELb0ELb1ELb1ELb0ELb1ELb0ELb0EE3mmaINS_16FlashAttnFwdSm90ISE_NS_21CollectiveEpilogueFwdINS2_IJS6_NS3_ILi256EEES7_EEES5_SB_SD_Li256ELb0ELb1ELb0ELb0EEENS_30DynamicPersistentTileSchedulerILi256ELi128ELb0ELb1ELb1EEEE13SharedStorageENS1_6TensorINS1_11ArrayEngineIfLm128EEENS1_6LayoutINS2_IJNS2_IJNS3_ILi2EEEST_NS3_ILi32EEEEEES4_S4_EEENS2_IJNS2_IJS4_ST_NS3_ILi4EEEEEENS3_ILi0EEESZ_EEEEEEENS_7SoftmaxILi2ELi0EEEEEbRKNSE_6ParamsENSA_13PipelineAsyncILi2EEES19_RNSA_13PipelineStateILj2EEERT0_RT1_iRiRKNS_16SeqlenInfoQKNewKILb0ELb0EEENS2_IJiiiiEEERT_ENKUliT_T0_T1_E_clIZSF_ISO_S12_S14_EbS17_S19_S19_S1C_S1E_S1G_iS1H_S1L_S1M_S1O_EUlRS1P_iE1_NS3_ILb0EEENS3_ILb1EEEEEDaiS1P_S1Q_S1R_:
[----:B------:R-:W-:Y:S05]  /*2a400*/  YIELD ;  /* 0x0000000000007946 */ /* 0x000fea0003800000 */
[----:B------:R-:W-:Y:S02]  /*2a410*/  ULDC UR4, c[0x0][0x20] ;  /* 0x0000080000047ab9 */ /* 0x000fe40000000800 */
[----:B------:R-:W-:-:S05]  /*2a420*/  VIADD R0, R0, -UR4 ;  /* 0x8000000400007c36 */ /* 0x000fca0008000000 */
[----:B------:R-:W2:Y:S01]  /*2a430*/  LDL.64 R2, [R0] ;  /* 0x0000000000027983 */ /* 0x000ea20000100a00 */
[----:B------:R-:W0:Y:S02]  /*2a440*/  LDC.64 R4, c[0x0][0x208] ;  /* 0x00008200ff047b82 */ /* 0x000e240000000a00 */
[----:B0-----:R-:W-:Y:S02]  /*2a450*/  R2UR UR4, R4 ;  /* 0x00000000040472ca */ /* 0x001fe400000e0000 */
[----:B------:R-:W-:-:S13]  /*2a460*/  R2UR UR5, R5 ;  /* 0x00000000050572ca */ /* 0x000fda00000e0000 */
[----:B--2---:R-:W2:Y:S01]  /*2a470*/  LD.E R6, desc[UR4][R2.64] ;  /* 0x0000000402067980 */ /* 0x004ea2000c101900 */
[----:B------:R-:W-:Y:S02]  /*2a480*/  R2UR UR4, R4 ;  /* 0x00000000040472ca */ /* 0x000fe400000e0000 */
[----:B------:R-:W-:Y:S01]  /*2a490*/  R2UR UR5, R5 ;  /* 0x00000000050572ca */ /* 0x000fe200000e0000 */
[----:B--2---:R-:W-:-:S12]  /*2a4a0*/  VIADD R13, R6, 0x1 ;  /* 0x00000001060d7836 */ /* 0x004fd80000000000 */
[----:B------:R-:W2:Y:S01]  /*2a4b0*/  LD.E R6, desc[UR4][R2.64+0x8] ;  /* 0x0000080402067980 */ /* 0x000ea2000c101900 */
[----:B------:R-:W-:-:S13]  /*2a4c0*/  ISETP.NE.AND P0, PT, R13, 0x2, PT ;  /* 0x000000020d00780c */ /* 0x000fda0003f05270 */
[----:B------:R-:W-:Y:S02]  /*2a4d0*/  @!P0 R2UR UR6, R4 ;  /* 0x00000000040682ca */ /* 0x000fe400000e0000 */
[----:B------:R-:W-:-:S13]  /*2a4e0*/  @!P0 R2UR UR7, R5 ;  /* 0x00000000050782ca */ /* 0x000fda00000e0000 */
[----:B------:R-:W3:Y:S01]  /*2a4f0*/  @!P0 LD.E R7, desc[UR6][R2.64+0x4] ;  /* 0x0000040602078980 */ /* 0x000ee2000c101900 */
[C---:B------:R-:W-:Y:S02]  /*2a500*/  R2UR UR4, R4.reuse ;  /* 0x00000000040472ca */ /* 0x040fe400000e0000 */
[C---:B------:R-:W-:Y:S02]  /*2a510*/  R2UR UR5, R5.reuse ;  /* 0x00000000050572ca */ /* 0x040fe400000e0000 */
[C---:B------:R-:W-:Y:S02]  /*2a520*/  R2UR UR6, R4.reuse ;  /* 0x00000000040672ca */ /* 0x040fe400000e0000 */
[C---:B------:R-:W-:Y:S02]  /*2a530*/  R2UR UR7, R5.reuse ;  /* 0x00000000050772ca */ /* 0x040fe400000e0000 */
[----:B------:R-:W-:Y:S02]  /*2a540*/  @!P0 R2UR UR8, R4 ;  /* 0x00000000040882ca */ /* 0x000fe400000e0000 */
[----:B------:R-:W-:-:S02]  /*2a550*/  @!P0 R2UR UR9, R5 ;  /* 0x00000000050982ca */ /* 0x000fc400000e0000 */
[----:B------:R-:W-:Y:S02]  /*2a560*/  @!P0 R2UR UR10, R4 ;  /* 0x00000000040a82ca */ /* 0x000fe400000e0000 */
[----:B------:R-:W-:Y:S01]  /*2a570*/  @!P0 R2UR UR11, R5 ;  /* 0x00000000050b82ca */ /* 0x000fe200000e0000 */
[----:B------:R-:W-:Y:S08]  /*2a580*/  ST.E desc[UR4][R2.64], R13 ;  /* 0x0000000d02007985 */ /* 0x000ff0000c101904 */
[----:B------:R-:W-:Y:S01]  /*2a590*/  @!P0 ST.E desc[UR8][R2.64], RZ ;  /* 0x000000ff02008985 */ /* 0x000fe2000c101908 */
[----:B--2---:R-:W-:-:S05]  /*2a5a0*/  VIADD R15, R6, 0x1 ;  /* 0x00000001060f7836 */ /* 0x004fca0000000000 */
[----:B------:R-:W-:Y:S01]  /*2a5b0*/  ST.E desc[UR6][R2.64+0x8], R15 ;  /* 0x0000080f02007985 */ /* 0x000fe2000c101906 */
[----:B---3--:R-:W-:-:S05]  /*2a5c0*/  @!P0 LOP3.LUT R19, R7, 0x1, RZ, 0x3c, !PT ;  /* 0x0000000107138812 */ /* 0x008fca00078e3cff */
[----:B------:R0:W-:Y:S04]  /*2a5d0*/  @!P0 ST.E desc[UR10][R2.64+0x4], R19 ;  /* 0x0000041302008985 */ /* 0x0001e8000c10190a */
[----:B------:R-:W2:Y:S01]  /*2a5e0*/  LDL.64 R8, [R0+0x18] ;  /* 0x0000180000087983 */ /* 0x000ea20000100a00 */
[----:B------:R-:W-:Y:S02]  /*2a5f0*/  R2UR UR4, R4 ;  /* 0x00000000040472ca */ /* 0x000fe400000e0000 */
[----:B------:R-:W-:Y:S01]  /*2a600*/  R2UR UR5, R5 ;  /* 0x00000000050572ca */ /* 0x000fe200000e0000 */
[----:B------:R-:W3:-:S12]  /*2a610*/  LDL.64 R6, [R0] ;  /* 0x0000000000067983 */ /* 0x000ed80000100a00 */
[----:B--2---:R-:W2:Y:S01]  /*2a620*/  LD.E R14, desc[UR4][R8.64] ;  /* 0x00000004080e7980 */ /* 0x004ea2000c101900 */
[C---:B------:R-:W-:Y:S02]  /*2a630*/  R2UR UR4, R4.reuse ;  /* 0x00000000040472ca */ /* 0x040fe400000e0000 */
[C---:B------:R-:W-:Y:S02]  /*2a640*/  R2UR UR5, R5.reuse ;  /* 0x00000000050572ca */ /* 0x040fe400000e0000 */
[----:B------:R-:W-:Y:S02]  /*2a650*/  R2UR UR6, R4 ;  /* 0x00000000040672ca */ /* 0x000fe400000e0000 */
[----:B------:R-:W-:Y:S01]  /*2a660*/  R2UR UR7, R5 ;  /* 0x00000000050772ca */ /* 0x000fe200000e0000 */
[----:B------:R-:W-:Y:S01]  /*2a670*/  BSSY B2, `(.L_x_2464) ;  /* 0x0000008000027945 */ /* 0x000fe20003800000 */
[----:B0-----:R-:W-:-:S07]  /*2a680*/  IMAD.MOV.U32 R19, RZ, RZ, R161 ;  /* 0x000000ffff137224 */ /* 0x001fce00078e00a1 */
[----:B---3--:R0:W5:Y:S04]  /*2a690*/  LD.E R10, desc[UR4][R6.64] ;  /* 0x00000004060a7980 */ /* 0x008168000c101900 */
[----:B------:R0:W5:Y:S01]  /*2a6a0*/  LD.E R12, desc[UR6][R6.64+0x4] ;  /* 0x00000406060c7980 */ /* 0x000162000c101900 */
[----:B--2---:R-:W-:-:S04]  /*2a6b0*/  LOP3.LUT R14, R14, 0x1, RZ, 0xfc, !PT ;  /* 0x000000010e0e7812 */ /* 0x004fc800078efcff */
[----:B------:R-:W-:-:S13]  /*2a6c0*/  ISETP.NE.AND P0, PT, R14, 0x3, PT ;  /* 0x000000030e00780c */ /* 0x000fda0003f05270 */
[----:B0-----:R-:W-:Y:S05]  /*2a6d0*/  @!P0 BRA `(.L_x_2465) ;  /* 0x0000000000048947 */ /* 0x001fea0003800000 */
[----:B------:R-:W-:Y:S01]  /*2a6e0*/  BPT.TRAP 0x1 ;  /* 0x000000040000795c */ /* 0x000fe20000300000 */
.L_x_2465:
[----:B------:R-:W-:Y:S05]  /*2a6f0*/  BSYNC B2 ;  /* 0x0000000000027941 */ /* 0x000fea0003800000 */
.L_x_2464:
[----:B------:R-:W-:Y:S02]  /*2a700*/  R2UR UR4, R4 ;  /* 0x00000000040472ca */ /* 0x000fe400000e0000 */
[----:B------:R-:W-:-:S13]  /*2a710*/  R2UR UR5, R5 ;  /* 0x00000000050572ca */ /* 0x000fda00000e0000 */
[----:B------:R-:W2:Y:S01]  /*2a720*/  LD.E.64 R2, desc[UR4][R8.64+0x18] ;  /* 0x0000180408027980 */ /* 0x000ea2000c101b00 */
[----:B-----5:R-:W-:Y:S02]  /*2a730*/  SHF.L.U32 R13, R12, 0x1f, RZ ;  /* 0x0000001f0c0d7819 */ /* 0x020fe400000006ff */
[----:B--2---:R-:W-:-:S05]  /*2a740*/  MOV R3, R2 ;  /* 0x0000000200037202 */ /* 0x004fca0000000f00 */
[----:B------:R-:W-:-:S04]  /*2a750*/  IMAD R10, R10, 0x8, R3 ;  /* 0x000000080a0a7824 */ /* 0x000fc800078e0203 */
[----:B------:R0:W1:Y:S01]  /*2a760*/  SYNCS.PHASECHK.TRANS64.TRYWAIT P0, [R10+URZ], R13 ;  /* 0x0000000d0a0075a7 */ /* 0x000062000800017f */
[----:B------:R-:W2:Y:S01]  /*2a770*/  LD.E R12, desc[UR4][R8.64] ;  /* 0x00000004080c7980 */ /* 0x000ea2000c101900 */
[----:B------:R-:W-:Y:S02]  /*2a780*/  R2UR UR6, R4 ;  /* 0x00000000040672ca */ /* 0x000fe400000e0000 */
[----:B------:R-:W-:Y:S01]  /*2a790*/  R2UR UR7, R5 ;  /* 0x00000000050772ca */ /* 0x000fe200000e0000 */
[----:B------:R0:W5:Y:S01]  /*2a7a0*/  LD.E R2, desc[UR4][R6.64] ;  /* 0x0000000406027980 */ /* 0x000162000c101900 */
[----:B------:R-:W-:Y:S11]  /*2a7b0*/  BSSY B2, `(.L_x_2466) ;  /* 0x0000006000027945 */ /* 0x000ff60003800000 */
[----:B------:R0:W5:Y:S01]  /*2a7c0*/  LD.E R3, desc[UR6][R6.64+0x4] ;  /* 0x0000040606037980 */ /* 0x000162000c101900 */
[----:B--2---:R-:W-:-:S04]  /*2a7d0*/  LOP3.LUT R12, R12, 0x1, RZ, 0xfc, !PT ;  /* 0x000000010c0c7812 */ /* 0x004fc800078efcff */
[----:B------:R-:W-:-:S13]  /*2a7e0*/  ISETP.NE.AND P1, PT, R12, 0x3, PT ;  /* 0x000000030c00780c */ /* 0x000fda0003f25270 */
[----:B01----:R-:W-:Y:S05]  /*2a7f0*/  @!P1 BRA `(.L_x_2467) ;  /* 0x0000000000049947 */ /* 0x003fea0003800000 */
[----:B------:R-:W-:Y:S01]  /*2a800*/  BPT.TRAP 0x1 ;  /* 0x000000040000795c */ /* 0x000fe20000300000 */
.L_x_2467:
[----:B------:R-:W-:Y:S05]  /*2a810*/  BSYNC B2 ;  /* 0x0000000000027941 */ /* 0x000fea0003800000 */
.L_x_2466:
[----:B------:R-:W-:Y:S04]  /*2a820*/  BSSY B2, `(.L_x_2468) ;  /* 0x000000a000027945 */ /* 0x000fe80003800000 */
[----:B------:R-:W-:Y:S05]  /*2a830*/  @P0 BRA `(.L_x_2469) ;  /* 0x0000000000200947 */ /* 0x000fea0003800000 */
[----:B------:R-:W-:Y:S02]  /*2a840*/  R2UR UR4, R4 ;  /* 0x00000000040472ca */ /* 0x000fe400000e0000 */
[----:B------:R-:W-:-:S13]  /*2a850*/  R2UR UR5, R5 ;  /* 0x00000000050572ca */ /* 0x000fda00000e0000 */
[----:B------:R-:W2:Y:S01]  /*2a860*/  LD.E.64 R8, desc[UR4][R8.64+0x18] ;  /* 0x0000180408087980 */ /* 0x000ea2000c101b00 */
[----:B-----5:R-:W-:Y:S02]  /*2a870*/  SHF.L.U32 R3, R3, 0x1f, RZ ;  /* 0x0000001f03037819 */ /* 0x020fe400000006ff */
[----:B--2---:R-:W-:-:S05]  /*2a880*/  MOV R7, R8 ;  /* 0x0000000800077202 */ /* 0x004fca0000000f00 */
[----:B------:R-:W-:-:S04]  /*2a890*/  IMAD R2, R2, 0x8, R7 ;  /* 0x0000000802027824 */ /* 0x000fc800078e0207 */
[----:B------:R-:W0:Y:S02]  /*2a8a0*/  SYNCS.PHASECHK.TRANS64.TRYWAIT P0, [R2+URZ], R3 ;  /* 0x00000003020075a7 */ /* 0x000e24000800017f */
[----:B0-----:R-:W-:Y:S05]  /*2a8b0*/  @!P0 BRA `(.L_x_2470) ;  /* 0x000001b000788947 */ /* 0x001fea0003800000 */
.L_x_2469:
[----:B------:R-:W-:Y:S05]  /*2a8c0*/  BSYNC B2 ;  /* 0x0000000000027941 */ /* 0x000fea0003800000 */
.L_x_2468:
[----:B------:R-:W2:Y:S04]  /*2a8d0*/  LDL.64 R8, [R0] ;  /* 0x0000000000087983 */ /* 0x000ea80000100a00 */
[----:B------:R-:W3:Y:S01]  /*2a8e0*/  LDL.64 R6, [R0+0x28] ;  /* 0x0000280000067983 */ /* 0x000ee20000100a00 */
[C---:B------:R-:W-:Y:S02]  /*2a8f0*/  R2UR UR6, R4.reuse ;  /* 0x00000000040672ca */ /* 0x040fe400000e0000 */
[C---:B------:R-:W-:Y:S01]  /*2a900*/  R2UR UR7, R5.reuse ;  /* 0x00000000050772ca */ /* 0x040fe200000e0000 */
[----:B0----5:R-:W4:Y:S01]  /*2a910*/  LDL.64 R2, [R0+0x20] ;  /* 0x0000200000027983 */ /* 0x021f220000100a00 */
[C---:B------:R-:W-:Y:S02]  /*2a920*/  R2UR UR4, R4.reuse ;  /* 0x00000000040472ca */ /* 0x040fe400000e0000 */
[----:B------:R-:W-:Y:S01]  /*2a930*/  R2UR UR5, R5 ;  /* 0x00000000050572ca */ /* 0x000fe200000e0000 */
[----:B------:R-:W4:Y:S08]  /*2a940*/  LDL.64 R12, [R0+0x8] ;  /* 0x00000800000c7983 */ /* 0x000f300000100a00 */
[----:B--2---:R-:W2:Y:S04]  /*2a950*/  LD.E R9, desc[UR6][R8.64] ;  /* 0x0000000608097980 */ /* 0x004ea8000c101900 */
[----:B---3--:R-:W2:Y:S01]  /*2a960*/  LD.E.64 R14, desc[UR4][R6.64] ;  /* 0x00000004060e7980 */ /* 0x008ea2000c101b00 */
[----:B------:R-:W-:Y:S05]  /*2a970*/  WARPSYNC.ALL ;  /* 0x0000000000007948 */ /* 0x000fea0003800000 */
[----:B------:R-:W-:-:S02]  /*2a980*/  R2UR UR4, R4 ;  /* 0x00000000040472ca */ /* 0x000fc400000e0000 */
[C---:B------:R-:W-:Y:S02]  /*2a990*/  R2UR UR5, R5.reuse ;  /* 0x00000000050572ca */ /* 0x040fe400000e0000 */
[----:B------:R-:W-:Y:S02]  /*2a9a0*/  R2UR UR6, R4 ;  /* 0x00000000040672ca */ /* 0x000fe400000e0000 */
[----:B------:R-:W-:-:S09]  /*2a9b0*/  R2UR UR7, R5 ;  /* 0x00000000050772ca */ /* 0x000fd200000e0000 */
[----:B----4-:R0:W-:Y:S04]  /*2a9c0*/  ST.E desc[UR4][R12.64], RZ ;  /* 0x000000ff0c007985 */ /* 0x0101e8000c101904 */
[----:B------:R-:W3:Y:S01]  /*2a9d0*/  LD.E.64 R6, desc[UR6][R2.64] ;  /* 0x0000000602067980 */ /* 0x000ee2000c101b00 */
[----:B--2---:R-:W-:Y:S01]  /*2a9e0*/  IMAD R8, R9, 0x300, R14 ;  /* 0x0000030009087824 */ /* 0x004fe200078e020e */
[----:B------:R-:W-:Y:S01]  /*2a9f0*/  WARPGROUP.ARRIVE ;  /* 0x00000000000079c5 */ /* 0x000fe20000000000 */
[----:B------:R-:W-:Y:S01]  /*2aa00*/  IMAD.MOV.U32 R9, RZ, RZ, R15 ;  /* 0x000000ffff097224 */ /* 0x000fe200078e000f */
[----:B------:R-:W-:Y:S01]  /*2aa10*/  R2UR UR8, R4 ;  /* 0x00000000040872ca */ /* 0x000fe200000e0000 */
[----:B------:R-:W-:Y:S01]  /*2aa20*/  IMAD.MOV.U32 R197, RZ, RZ, 0x1 ;  /* 0x00000001ffc57424 */ /* 0x000fe200078e00ff */
[----:B------:R-:W-:-:S02]  /*2aa30*/  R2UR UR6, R8 ;  /* 0x00000000080672ca */ /* 0x000fc400000e0000 */
[----:B------:R-:W-:Y:S02]  /*2aa40*/  R2UR UR7, R9 ;  /* 0x00000000090772ca */ /* 0x000fe400000e0000 */
[C---:B------:R-:W-:Y:S02]  /*2aa50*/  R2UR UR9, R5.reuse ;  /* 0x00000000050972ca */ /* 0x040fe400000e0000 */
[----:B------:R-:W-:Y:S02]  /*2aa60*/  R2UR UR10, R4 ;  /* 0x00000000040a72ca */ /* 0x000fe400000e0000 */
[----:B------:R-:W-:Y:S02]  /*2aa70*/  R2UR UR11, R5 ;  /* 0x00000000050b72ca */ /* 0x000fe400000e0000 */
[----:B---3--:R-:W-:Y:S02]  /*2aa80*/  R2UR UR4, R6 ;  /* 0x00000000060472ca */ /* 0x008fe400000e0000 */
[----:B------:R-:W-:-:S13]  /*2aa90*/  R2UR UR5, R7 ;  /* 0x00000000070572ca */ /* 0x000fda00000e0000 */
[----:B------:R-:W-:Y:S03]  /*2aaa0*/  HGMMA.64x96x16.F32.BF16 R24, gdesc[UR4], RZ, !UPT, gsb0 ;  /* 0x01600000041879f0 */ /* 0x000fe6000c0018ff */
[----:B------:R-:W-:Y:S02]  /*2aab0*/  WARPGROUP.DEPBAR.LE gsb0, 0x0 ;  /* 0x00008000000079c5 */ /* 0x000fe40000010000 */
[----:B------:R0:W-:Y:S04]  /*2aac0*/  ST.E desc[UR8][R12.64], R197 ;  /* 0x000000c50c007985 */ /* 0x0001e8000c101908 */
[----:B------:R-:W2:Y:S01]  /*2aad0*/  LD.E.64 R6, desc[UR10][R2.64] ;  /* 0x0000000a02067980 */ /* 0x000ea2000c101b00 */
[----:B------:R-:W-:Y:S01]  /*2aae0*/  VIADD R14, R8, 0x2 ;  /* 0x00000002080e7836 */ /* 0x000fe20000000000 */
[----:B------:R-:W-:Y:S01]  /*2aaf0*/  R2UR UR7, R15 ;  /* 0x000000000f0772ca */ /* 0x000fe200000e0000 */
[----:B------:R-:W-:Y:S01]  /*2ab00*/  WARPGROUP.ARRIVE ;  /* 0x00000000000079c5 */ /* 0x000fe20000000000 */
[----:B------:R-:W-:-:S02]  /*2ab10*/  R2UR UR8, R4 ;  /* 0x00000000040872ca */ /* 0x000fc400000e0000 */
[----:B------:R-:W-:Y:S02]  /*2ab20*/  R2UR UR6, R14 ;  /* 0x000000000e0672ca */ /* 0x000fe400000e0000 */
[C---:B------:R-:W-:Y:S02]  /*2ab30*/  R2UR UR9, R5.reuse ;  /* 0x00000000050972ca */ /* 0x040fe400000e0000 */
[----:B------:R-:W-:Y:S02]  /*2ab40*/  R2UR UR10, R4 ;  /* 0x00000000040a72ca */ /* 0x000fe400000e0000 */
[----:B------:R-:W-:Y:S01]  /*2ab50*/  R2UR UR11, R5 ;  /* 0x00000000050b72ca */ /* 0x000fe200000e0000 */
[----:B--2---:R-:W-:Y:S01]  /*2ab60*/  VIADD R6, R6, 0x2 ;  /* 0x0000000206067836 */ /* 0x004fe20000000000 */
[----:B------:R-:W-:-:S04]  /*2ab70*/  R2UR UR5, R7 ;  /* 0x00000000070572ca */ /* 0x000fc800000e0000 */
[----:B------:R-:W-:-:S13]  /*2ab80*/  R2UR UR4, R6 ;  /* 0x00000000060472ca */ /* 0x000fda00000e0000 */
[----:B------:R-:W-:Y:S03]  /*2ab90*/  HGMMA.64x96x16.F32.BF16 R24, gdesc[UR4], R24, gsb0 ;  /* 0x01600000041879f0 */ /* 0x000fe60008001818 */
        /* <DEDUP_REMOVED lines=19> */
[----:B------:R-:W-:Y:S01]  /*2acd0*/  WARPGROUP.ARRIVE ;  /* 0x00000000000079c5 */ /* 0x000fe20000000000 */
[----:B------:R-:W-:Y:S01]  /*2ace0*/  IMAD.MOV.U32 R9, RZ, RZ, R15 ;  /* 0x000000ffff097224 */ /* 0x000fe200078e000f */
[----:B------:R-:W-:-:S02]  /*2acf0*/  R2UR UR8, R4 ;  /* 0x00000000040872ca */ /* 0x000fc400000e0000 */
[----:B------:R-:W-:Y:S02]  /*2ad00*/  R2UR UR6, R8 ;  /* 0x00000000080672ca */ /* 0x000fe400000e0000 */
        /* <DEDUP_REMOVED lines=8> */
[----:B------:R-:W2:Y:S01]  /*2ad90*/  LDL.64 R6, [R0+0x40] ;  /* 0x0000400000067983 */ /* 0x000ea20000100a00 */
[----:B------:R-:W-:-:S02]  /*2ada0*/  R2UR UR4, R4 ;  /* 0x00000000040472ca */ /* 0x000fc400000e0000 */
[----:B------:R-:W-:Y:S01]  /*2adb0*/  R2UR UR5, R5 ;  /* 0x00000000050572ca */ /* 0x000fe200000e0000 */
[----:B------:R-:W3:-:S12]  /*2adc0*/  LDL.64 R2, [R0] ;  /* 0x0000000000027983 */ /* 0x000ed80000100a00 */
[----:B--2---:R-:W2:Y:S01]  /*2add0*/  LD.E R8, desc[UR4][R6.64] ;  /* 0x0000000406087980 */ /* 0x004ea2000c101900 */
[C---:B------:R-:W-:Y:S02]  /*2ade0*/  R2UR UR4, R4.reuse ;  /* 0x00000000040472ca */ /* 0x040fe400000e0000 */
[C---:B------:R-:W-:Y:S02]  /*2adf0*/  R2UR UR5, R5.reuse ;  /* 0x00000000050572ca */ /* 0x040fe400000e0000 */
[----:B------:R-:W-:Y:S02]  /*2ae00*/  R2UR UR6, R4 ;  /* 0x00000000040672ca */ /* 0x000fe400000e0000 */
[----:B------:R-:W-:Y:S01]  /*2ae10*/  R2UR UR7, R5 ;  /* 0x00000000050772ca */ /* 0x000fe200000e0000 */
[----:B------:R-:W-:Y:S08]  /*2ae20*/  BSSY B2, `(.L_x_2471) ;  /* 0x0000007000027945 */ /* 0x000ff00003800000 */
[----:B---3--:R0:W5:Y:S04]  /*2ae30*/  LD.E R10, desc[UR4][R2.64] ;  /* 0x00000004020a7980 */ /* 0x008168000c101900 */
[----:B------:R0:W5:Y:S01]  /*2ae40*/  LD.E R14, desc[UR6][R2.64+0x4] ;  /* 0x00000406020e7980 */ /* 0x000162000c101900 */
[----:B--2---:R-:W-:-:S04]  /*2ae50*/  LOP3.LUT R8, R8, 0x1, RZ, 0xfc, !PT ;  /* 0x0000000108087812 */ /* 0x004fc800078efcff */
[----:B------:R-:W-:-:S13]  /*2ae60*/  ISETP.NE.AND P0, PT, R8, 0x3, PT ;  /* 0x000000030800780c */ /* 0x000fda0003f05270 */
[----:B0-----:R-:W-:Y:S05]  /*2ae70*/  @!P0 BRA `(.L_x_2472) ;  /* 0x0000000000048947 */ /* 0x001fea0003800000 */
[----:B------:R-:W-:Y:S01]  /*2ae80*/  BPT.TRAP 0x1 ;  /* 0x000000040000795c */ /* 0x000fe20000300000 */
.L_x_2472:
[----:B------:R-:W-:Y:S05]  /*2ae90*/  BSYNC B2 ;  /* 0x0000000000027941 */ /* 0x000fea0003800000 */
.L_x_2471:
        /* <DEDUP_REMOVED lines=17> */
.L_x_2474:
[----:B------:R-:W-:Y:S05]  /*2afb0*/  BSYNC B2 ;  /* 0x0000000000027941 */ /* 0x000fea0003800000 */
.L_x_2473:
        /* <DEDUP_REMOVED lines=10> */
.L_x_2476:
[----:B------:R-:W-:Y:S05]  /*2b060*/  BSYNC B2 ;  /* 0x0000000000027941 */ /* 0x000fea0003800000 */
.L_x_2475:
[----:B------:R-:W2:Y:S04]  /*2b070*/  LDL.64 R14, [R0] ;  /* 0x00000000000e7983 */ /* 0x000ea80000100a00 */
[----:B------:R-:W3:Y:S04]  /*2b080*/  LDL.64 R12, [R0+0x58] ;  /* 0x00005800000c7983 */ /* 0x000ee80000100a00 */
[----:B------:R-:W4:Y:S04]  /*2b090*/  LDL.64 R2, [R0+0x48] ;  /* 0x0000480000027983 */ /* 0x000f280000100a00 */
[----:B0----5:R-:W4:Y:S01]  /*2b0a0*/  LDL.64 R8, [R0+0x50] ;  /* 0x0000500000087983 */ /* 0x021f220000100a00 */
[----:B------:R-:W-:-:S02]  /*2b0b0*/  R2UR UR6, R4 ;  /* 0x00000000040672ca */ /* 0x000fc400000e0000 */
[C---:B------:R-:W-:Y:S02]  /*2b0c0*/  R2UR UR7, R5.reuse ;  /* 0x00000000050772ca */ /* 0x040fe400000e0000 */
[----:B------:R-:W-:Y:S02]  /*2b0d0*/  R2UR UR4, R4 ;  /* 0x00000000040472ca */ /* 0x000fe400000e0000 */
[----:B------:R-:W-:-:S09]  /*2b0e0*/  R2UR UR5, R5 ;  /* 0x00000000050572ca */ /* 0x000fd200000e0000 */
[----:B--2---:R-:W2:Y:S04]  /*2b0f0*/  LD.E R15, desc[UR6][R14.64] ;  /* 0x000000060e0f7980 */ /* 0x004ea8000c101900 */
[----:B---3--:R-:W2:Y:S01]  /*2b100*/  LD.E.64 R6, desc[UR4][R12.64] ;  /* 0x000000040c067980 */ /* 0x008ea2000c101b00 */
[----:B------:R-:W-:Y:S05]  /*2b110*/  WARPSYNC.ALL ;  /* 0x0000000000007948 */ /* 0x000fea0003800000 */
[----:B------:R-:W-:-:S02]  /*2b120*/  R2UR UR6, R4 ;  /* 0x00000000040672ca */ /* 0x000fc400000e0000 */
[C---:B------:R-:W-:Y:S02]  /*2b130*/  R2UR UR7, R5.reuse ;  /* 0x00000000050772ca */ /* 0x040fe400000e0000 */
[----:B------:R-:W-:Y:S02]  /*2b140*/  R2UR UR4, R4 ;  /* 0x00000000040472ca */ /* 0x000fe400000e0000 */
[----:B------:R-:W-:-:S09]  /*2b150*/  R2UR UR5, R5 ;  /* 0x00000000050572ca */ /* 0x000fd200000e0000 */
[----:B----4-:R-:W3:Y:S04]  /*2b160*/  LD.E R10, desc[UR6][R2.64] ;  /* 0x00000006020a7980 */ /* 0x010ee8000c101900 */
[----:B------:R-:W4:Y:S01]  /*2b170*/  LD.E.64 R20, desc[UR4][R8.64] ;  /* 0x0000000408147980 */ /* 0x000f22000c101b00 */
[----:B------:R-:W-:Y:S01]  /*2b180*/  WARPGROUP.ARRIVE ;  /* 0x00000000000079c5 */ /* 0x000fe20000000000 */
[C---:B------:R-:W-:Y:S02]  /*2b190*/  R2UR UR8, R4.reuse ;  /* 0x00000000040872ca */ /* 0x040fe400000e0000 */
[----:B------:R-:W-:Y:S02]  /*2b1a0*/  R2UR UR9, R5 ;  /* 0x00000000050972ca */ /* 0x000fe400000e0000 */
[----:B------:R-:W-:-:S02]  /*2b1b0*/  R2UR UR10, R4 ;  /* 0x00000000040a72ca */ /* 0x000fc400000e0000 */
[----:B------:R-:W-:Y:S01]  /*2b1c0*/  R2UR UR11, R5 ;  /* 0x00000000050b72ca */ /* 0x000fe200000e0000 */
[----:B--2---:R-:W-:Y:S01]  /*2b1d0*/  IMAD R6, R15, 0xc00, R6 ;  /* 0x00000c000f067824 */ /* 0x004fe200078e0206 */
[----:B------:R-:W-:-:S04]  /*2b1e0*/  R2UR UR7, R7 ;  /* 0x00000000070772ca */ /* 0x000fc800000e0000 */
[----:B------:R-:W-:Y:S02]  /*2b1f0*/  R2UR UR6, R6 ;  /* 0x00000000060672ca */ /* 0x000fe400000e0000 */
[----:B---3--:R-:W-:Y:S02]  /*2b200*/  ISETP.NE.U32.AND P0, PT, R10, RZ, PT ;  /* 0x000000ff0a00720c */ /* 0x008fe40003f05070 */
[----:B----4-:R-:W-:Y:S02]  /*2b210*/  R2UR UR4, R20 ;  /* 0x00000000140472ca */ /* 0x010fe400000e0000 */
[----:B------:R-:W-:-:S09]  /*2b220*/  R2UR UR5, R21 ;  /* 0x00000000150572ca */ /* 0x000fd200000e0000 */
[----:B------:R-:W-:-:S05]  /*2b230*/  VOTEU.ANY UP0, P0 ;  /* 0x00000000003f7886 */ /* 0x000fca0000000100 */
[----:B------:R-:W-:Y:S03]  /*2b240*/  HGMMA.64x96x16.F32.BF16 R24, gdesc[UR4], R24, UP0, gsb0 ;  /* 0x01600000041879f0 */ /* 0x000fe6000b801818 */
        /* <DEDUP_REMOVED lines=234> */
[----:B--2---:R-:W-:Y:S02]  /*2c0f0*/  VIADD R6, R8, 0xc06 ;  /* 0x00000c0608067836 */ /* 0x004fe40000000000 */
[----:B------:R-:W-:-:S03]  /*2c100*/  IMAD.MOV.U32 R7, RZ, RZ, R9 ;  /* 0x000000ffff077224 */ /* 0x000fc600078e0009 */
[----:B------:R-:W-:Y:S02]  /*2c110*/  R2UR UR4, R6 ;  /* 0x00000000060472ca */ /* 0x000fe400000e0000 */
[----:B------:R-:W-:-:S13]  /*2c120*/  R2UR UR5, R7 ;  /* 0x00000000070572ca */ /* 0x000fda00000e0000 */
[----:B------:R-:W-:Y:S03]  /*2c130*/  HGMMA.64x96x16.F32.BF16 R24, gdesc[UR4], R24, gsb0 ;  /* 0x01600000041879f0 */ /* 0x000fe60008001818 */
[----:B------:R-:W-:Y:S02]  /*2c140*/  WARPGROUP.DEPBAR.LE gsb0, 0x0 ;  /* 0x00008000000079c5 */ /* 0x000fe40000010000 */
[----:B------:R0:W-:Y:S04]  /*2c150*/  ST.E desc[UR8][R2.64], R197 ;  /* 0x000000c502007985 */ /* 0x0001e8000c101908 */
[----:B------:R-:W2:Y:S01]  /*2c160*/  LDL.64 R12, [R0+0x18] ;  /* 0x00001800000c7983 */ /* 0x000ea20000100a00 */
[----:B------:R-:W1:Y:S01]  /*2c170*/  S2R R8, SR_TID.X ;  /* 0x0000000000087919 */ /* 0x000e620000002100 */
[----:B------:R-:W-:-:S02]  /*2c180*/  R2UR UR4, R4 ;  /* 0x00000000040472ca */ /* 0x000fc400000e0000 */
[----:B------:R-:W-:Y:S01]  /*2c190*/  R2UR UR5, R5 ;  /* 0x00000000050572ca */ /* 0x000fe200000e0000 */
[----:B------:R-:W3:Y:S01]  /*2c1a0*/  LDL.64 R6, [R0] ;  /* 0x0000000000067983 */ /* 0x000ee20000100a00 */
[----:B-1----:R-:W-:-:S04]  /*2c1b0*/  SHF.R.U32.HI R9, RZ, 0x7, R8 ;  /* 0x00000007ff097819 */ /* 0x002fc80000011608 */
[----:B------:R-:W-:-:S05]  /*2c1c0*/  IADD3 R9, -R9, 0xb, RZ ;  /* 0x0000000b09097810 */ /* 0x000fca0007ffe1ff */
[----:B------:R0:W-:Y:S06]  /*2c1d0*/  BAR.ARV R9, 0x100 ;  /* 0x000400090000751d */ /* 0x0001ec0000002000 */
[----:B--2---:R-:W2:Y:S01]  /*2c1e0*/  LD.E R10, desc[UR4][R12.64] ;  /* 0x000000040c0a7980 */ /* 0x004ea2000c101900 */
[----:B------:R-:W-:Y:S02]  /*2c1f0*/  R2UR UR4, R4 ;  /* 0x00000000040472ca */ /* 0x000fe400000e0000 */
[----:B------:R-:W-:Y:S01]  /*2c200*/  R2UR UR5, R5 ;  /* 0x00000000050572ca */ /* 0x000fe200000e0000 */
[----:B------:R-:W-:-:S12]  /*2c210*/  BSSY B2, `(.L_x_2478) ;  /* 0x0000006000027945 */ /* 0x000fd80003800000 */
[----:B---3--:R0:W5:Y:S01]  /*2c220*/  LD.E R6, desc[UR4][R6.64] ;  /* 0x0000000406067980 */ /* 0x008162000c101900 */
[----:B--2---:R-:W-:-:S04]  /*2c230*/  LOP3.LUT R10, R10, 0x1, RZ, 0xfc, !PT ;  /* 0x000000010a0a7812 */ /* 0x004fc800078efcff */
[----:B------:R-:W-:-:S13]  /*2c240*/  ISETP.NE.AND P0, PT, R10, 0x3, PT ;  /* 0x000000030a00780c */ /* 0x000fda0003f05270 */
[----:B0-----:R-:W-:Y:S05]  /*2c250*/  @!P0 BRA `(.L_x_2479) ;  /* 0x0000000000048947 */ /* 0x001fea0003800000 */
[----:B------:R-:W-:Y:S01]  /*2c260*/  BPT.TRAP 0x1 ;  /* 0x000000040000795c */ /* 0x000fe20000300000 */
.L_x_2479:
[----:B------:R-:W-:Y:S05]  /*2c270*/  BSYNC B2 ;  /* 0x0000000000027941 */ /* 0x000fea0003800000 */
.L_x_2478:
[C---:B------:R-:W-:Y:S02]  /*2c280*/  R2UR UR6, R4.reuse ;  /* 0x00000000040672ca */ /* 0x040fe400000e0000 */
[C---:B------:R-:W-:Y:S02]  /*2c290*/  R2UR UR7, R5.reuse ;  /* 0x00000000050772ca */ /* 0x040fe400000e0000 */
[----:B------:R-:W-:Y:S02]  /*2c2a0*/  R2UR UR4, R4 ;  /* 0x00000000040472ca */ /* 0x000fe400000e0000 */
[----:B------:R-:W-:-:S09]  /*2c2b0*/  R2UR UR5, R5 ;  /* 0x00000000050572ca */ /* 0x000fd200000e0000 */
[----:B------:R-:W2:Y:S04]  /*2c2c0*/  LD.E.64 R2, desc[UR6][R12.64+0x20] ;  /* 0x000020060c027980 */ /* 0x000ea8000c101b00 */
[----:B------:R-:W3:Y:S01]  /*2c2d0*/  LD.E R7, desc[UR4][R12.64+0xc] ;  /* 0x00000c040c077980 */ /* 0x000ee2000c101900 */
[----:B--2---:R-:W-:-:S05]  /*2c2e0*/  MOV R3, R2 ;  /* 0x0000000200037202 */ /* 0x004fca0000000f00 */
[----:B-----5:R-:W-:-:S05]  /*2c2f0*/  IMAD R6, R6, 0x8, R3 ;  /* 0x0000000806067824 */ /* 0x020fca00078e0203 */
[----:B---3--:R-:W-:-:S04]  /*2c300*/  PRMT R6, R7, 0x654, R6 ;  /* 0x0000065407067816 */ /* 0x008fc80000000006 */
[----:B------:R0:W-:Y:S01]  /*2c310*/  SYNCS.ARRIVE.TRANS64.RED.A1T0 RZ, [R6+URZ], RZ ;  /* 0x000000ff06ff79a7 */ /* 0x0001e2000810043f */
[----:B------:R-:W2:Y:S04]  /*2c320*/  LD.E R2, desc[UR4][R18.64+0x24] ;  /* 0x0000240412027980 */ /* 0x000ea8000c101900 */
[----:B0-----:R-:W3:Y:S01]  /*2c330*/  LD.E R6, desc[UR4][R18.64] ;  /* 0x0000000412067980 */ /* 0x001ee2000c101900 */
[----:B------:R-:W-:Y:S01]  /*2c340*/  IMAD.MOV.U32 R3, RZ, RZ, R199 ;  /* 0x000000ffff037224 */ /* 0x000fe200078e00c7 */
[C---:B------:R-:W-:Y:S02]  /*2c350*/  R2UR UR14, R4.reuse ;  /* 0x00000000040e72ca */ /* 0x040fe400000e0000 */
[----:B------:R-:W-:Y:S02]  /*2c360*/  R2UR UR15, R5 ;  /* 0x00000000050f72ca */ /* 0x000fe400000e0000 */
[----:B------:R-:W-:-:S02]  /*2c370*/  R2UR UR10, R4 ;  /* 0x00000000040a72ca */ /* 0x000fc400000e0000 */
[C---:B------:R-:W-:Y:S02]  /*2c380*/  R2UR UR11, R5.reuse ;  /* 0x00000000050b72ca */ /* 0x040fe400000e0000 */
[C---:B------:R-:W-:Y:S02]  /*2c390*/  R2UR UR8, R4.reuse ;  /* 0x00000000040872ca */ /* 0x040fe400000e0000 */
[----:B------:R-:W-:Y:S02]  /*2c3a0*/  R2UR UR9, R5 ;  /* 0x00000000050972ca */ /* 0x000fe400000e0000 */
[----:B------:R-:W-:-:S03]  /*2c3b0*/  R2UR UR12, R4 ;  /* 0x00000000040c72ca */ /* 0x000fc600000e0000 */
[----:B------:R-:W4:Y:S01]  /*2c3c0*/  LD.E R77, desc[UR14][R18.64+0x18] ;  /* 0x0000180e124d7980 */ /* 0x000f22000c101900 */
[----:B------:R-:W-:-:S03]  /*2c3d0*/  R2UR UR13, R5 ;  /* 0x00000000050d72ca */ /* 0x000fc600000e0000 */
[----:B------:R-:W4:Y:S04]  /*2c3e0*/  LD.E R76, desc[UR10][R18.64+0xc] ;  /* 0x00000c0a124c7980 */ /* 0x000f28000c101900 */
[----:B------:R-:W4:Y:S06]  /*2c3f0*/  LD.E R74, desc[UR8][R18.64+0x10] ;  /* 0x00001008124a7980 */ /* 0x000f2c000c101900 */
[----:B------:R-:W4:Y:S01]  /*2c400*/  LD.E R78, desc[UR12][R18.64+0x14] ;  /* 0x0000140c124e7980 */ /* 0x000f22000c101900 */
[----:B--2---:R-:W-:Y:S01]  /*2c410*/  ISETP.NE.AND P0, PT, R2, 0x1, PT ;  /* 0x000000010200780c */ /* 0x004fe20003f05270 */
[----:B------:R-:W-:-:S05]  /*2c420*/  IMAD.MOV.U32 R2, RZ, RZ, R185 ;  /* 0x000000ffff027224 */ /* 0x000fca00078e00b9 */
[----:B------:R3:W2:Y:S07]  /*2c430*/  LD.E R15, desc[UR4][R2.64] ;  /* 0x00000004020f7980 */ /* 0x0006ae000c101900 */
[C---:B------:R-:W-:Y:S02]  /*2c440*/  @P0 R2UR UR4, R4.reuse ;  /* 0x00000000040402ca */ /* 0x040fe400000e0000 */
[----:B------:R-:W-:Y:S02]  /*2c450*/  @P0 R2UR UR5, R5 ;  /* 0x00000000050502ca */ /* 0x000fe400000e0000 */
[----:B------:R-:W-:-:S02]  /*2c460*/  @P0 R2UR UR6, R4 ;  /* 0x00000000040602ca */ /* 0x000fc400000e0000 */
[----:B------:R-:W-:-:S09]  /*2c470*/  @P0 R2UR UR7, R5 ;  /* 0x00000000050702ca */ /* 0x000fd200000e0000 */
[----:B------:R-:W2:Y:S04]  /*2c480*/  @P0 LD.E R73, desc[UR4][R18.64+0x28] ;  /* 0x0000280412490980 */ /* 0x000ea8000c101900 */
[----:B------:R-:W2:Y:S01]  /*2c490*/  @P0 LD.E R20, desc[UR6][R18.64+0x2c] ;  /* 0x00002c0612140980 */ /* 0x000ea2000c101900 */
[C---:B------:R-:W-:Y:S02]  /*2c4a0*/  R2UR UR4, R4.reuse ;  /* 0x00000000040472ca */ /* 0x040fe400000e0000 */
[C---:B------:R-:W-:Y:S02]  /*2c4b0*/  R2UR UR5, R5.reuse ;  /* 0x00000000050572ca */ /* 0x040fe400000e0000 */
[----:B------:R-:W-:Y:S02]  /*2c4c0*/  R2UR UR6, R4 ;  /* 0x00000000040672ca */ /* 0x000fe400000e0000 */
[----:B------:R-:W-:-:S09]  /*2c4d0*/  R2UR UR7, R5 ;  /* 0x00000000050772ca */ /* 0x000fd200000e0000 */
[----:B------:R-:W2:Y:S04]  /*2c4e0*/  LD.E R75, desc[UR4][R18.64+0x8] ;  /* 0x00000804124b7980 */ /* 0x000ea8000c101900 */
[----:B------:R-:W2:Y:S01]  /*2c4f0*/  LD.E R72, desc[UR6][R18.64+0x4] ;  /* 0x0000040612487980 */ /* 0x000ea2000c101900 */
[----:B---3--:R-:W-:-:S04]  /*2c500*/  SHF.R.S32.HI R3, RZ, 0x1f, R6 ;  /* 0x0000001fff037819 */ /* 0x008fc80000011406 */
[----:B------:R-:W-:-:S04]  /*2c510*/  LEA.HI R2, R3, R6, RZ, 0x7 ;  /* 0x0000000603027211 */ /* 0x000fc800078f38ff */
        /* <DEDUP_REMOVED lines=17> */
[----:B------:R-:W-:-:S03]  /*2c630*/  LEA.HI R6, R21, R21, RZ, 0x1 ;  /* 0x0000001515067211 */ /* 0x000fc600078f08ff */
[----:B------:R-:W-:Y:S01]  /*2c640*/  IMAD.IADD R2, R3, 0x1, -R2 ;  /* 0x0000000103027824 */ /* 0x000fe200078e0a02 */
[----:B------:R-:W-:-:S05]  /*2c650*/  LOP3.LUT R6, R6, 0x1ffffffe, RZ, 0xc0, !PT ;  /* 0x1ffffffe06067812 */ /* 0x000fca00078ec0ff */
[----:B------:R-:W-:Y:S01]  /*2c660*/  IMAD.IADD R6, R21, 0x1, -R6 ;  /* 0x0000000115067824 */ /* 0x000fe200078e0a06 */
[----:B----4-:R-:W-:Y:S02]  /*2c670*/  ISETP.GE.AND P1, PT, R77, 0x1, PT ;  /* 0x000000014d00780c */ /* 0x010fe40003f26270 */
[----:B------:R-:W-:Y:S01]  /*2c680*/  LOP3.LUT R76, RZ, R76, RZ, 0x33, !PT ;  /* 0x0000004cff4c7212 */ /* 0x000fe200078e33ff */
[----:B------:R-:W-:Y:S01]  /*2c690*/  BSSY B2, `(.L_x_2480) ;  /* 0x0000036000027945 */ /* 0x000fe20003800000 */
[----:B------:R-:W-:Y:S02]  /*2c6a0*/  IMAD R78, R11, -0x60, R78 ;  /* 0xffffffa00b4e7824 */ /* 0x000fe400078e024e */
[----:B--2---:R-:W-:-:S04]  /*2c6b0*/  IMAD R10, R15, 0x8, R10 ;  /* 0x000000080f0a7824 */ /* 0x004fc800078e020a */
[----:B------:R-:W-:-:S04]  /*2c6c0*/  IMAD.U32 R13, R10, 0x10, R13 ;  /* 0x000000100a0d7824 */ /* 0x000fc800078e000d */
[----:B------:R-:W-:-:S04]  /*2c6d0*/  IMAD R13, R2, 0x40, R13 ;  /* 0x00000040020d7824 */ /* 0x000fc800078e020d */
[----:B------:R-:W-:-:S04]  /*2c6e0*/  IMAD R6, R6, 0x8, R13 ;  /* 0x0000000806067824 */ /* 0x000fc800078e020d */
[----:B------:R-:W-:-:S05]  /*2c6f0*/  @P0 IMAD.HI.U32 R73, R6, R73, RZ ;  /* 0x0000004906490227 */ /* 0x000fca00078e00ff */
[----:B------:R-:W-:Y:S01]  /*2c700*/  @P0 SHF.R.U32.HI R6, RZ, R20, R73 ;  /* 0x00000014ff060219 */ /* 0x000fe20000011649 */
[----:B------:R-:W-:Y:S01]  /*2c710*/  IMAD.MOV.U32 R10, RZ, RZ, -0x60 ;  /* 0xffffffa0ff0a7424 */ /* 0x000fe200078e00ff */
[----:B------:R-:W-:-:S03]  /*2c720*/  LOP3.LUT R2, R9, 0x7ffffffc, RZ, 0xc0, !PT ;  /* 0x7ffffffc09027812 */ /* 0x000fc600078ec0ff */
[----:B------:R-:W0:Y:S01]  /*2c730*/  SHFL.IDX PT, R15, R6, RZ, 0x1c1f ;  /* 0x001c1fff060f7589 */ /* 0x000e2200000e0000 */
[----:B------:R-:W-:Y:S02]  /*2c740*/  IMAD R3, R11, R10, 0x1 ;  /* 0x000000010b037424 */ /* 0x000fe400078e020a */
[----:B------:R-:W-:-:S04]  /*2c750*/  IMAD.IADD R2, R7, 0x1, -R2 ;  /* 0x0000000107027824 */ /* 0x000fc800078e0a02 */
[----:B------:R-:W-:-:S05]  /*2c760*/  IMAD R2, R2, -0x2, R3 ;  /* 0xfffffffe02027824 */ /* 0x000fca00078e0203 */
[----:B------:R-:W-:Y:S01]  /*2c770*/  IADD3 R3, -R72, R2, R75 ;  /* 0x0000000248037210 */ /* 0x000fe20007ffe14b */
[----:B------:R-:W-:-:S04]  /*2c780*/  VIADD R13, R2, 0xffffffff ;  /* 0xffffffff020d7836 */ /* 0x000fc80000000000 */
[C---:B------:R-:W-:Y:S02]  /*2c790*/  IMAD.IADD R74, R3.reuse, 0x1, R74 ;  /* 0x00000001034a7824 */ /* 0x040fe400078e024a */
[----:B------:R-:W-:Y:S02]  /*2c7a0*/  IMAD.IADD R76, R3, 0x1, R76 ;  /* 0x00000001034c7824 */ /* 0x000fe400078e024c */
        /* <DEDUP_REMOVED lines=11> */
[C---:B------:R-:W-:Y:S02]  /*2c860*/  R2UR UR4, R4.reuse ;  /* 0x00000000040472ca */ /* 0x040fe400000e0000 */
[C---:B------:R-:W-:Y:S02]  /*2c870*/  R2UR UR5, R5.reuse ;  /* 0x00000000050572ca */ /* 0x040fe400000e0000 */
[----:B------:R-:W-:Y:S02]  /*2c880*/  R2UR UR6, R4 ;  /* 0x00000000040672ca */ /* 0x000fe400000e0000 */
[----:B------:R-:W-:-:S09]  /*2c890*/  R2UR UR7, R5 ;  /* 0x00000000050772ca */ /* 0x000fd200000e0000 */
[----:B------:R-:W2:Y:S04]  /*2c8a0*/  LD.E R7, desc[UR4][R18.64+0x1c] ;  /* 0x00001c0412077980 */ /* 0x000ea8000c101900 */
[----:B------:R-:W3:Y:S01]  /*2c8b0*/  LD.E R12, desc[UR6][R18.64+0x20] ;  /* 0x00002006120c7980 */ /* 0x000ee2000c101900 */
[----:B--2---:R-:W-:-:S05]  /*2c8c0*/  IMAD.HI.U32 R7, R10, R7, RZ ;  /* 0x000000070a077227 */ /* 0x004fca00078e00ff */
[----:B---3--:R-:W-:-:S07]  /*2c8d0*/  SHF.R.U32.HI R10, RZ, R12, R7 ;  /* 0x0000000cff0a7219 */ /* 0x008fce0000011607 */
.L_x_2485:
[----:B------:R-:W-:Y:S05]  /*2c8e0*/  BSYNC B4 ;  /* 0x0000000000047941 */ /* 0x000fea0003800000 */
.L_x_2484:
[----:B------:R-:W-:Y:S01]  /*2c8f0*/  LOP3.LUT R10, RZ, R10, RZ, 0x33, !PT ;  /* 0x0000000aff0a7212 */ /* 0x000fe200078e33ff */
[----:B------:R-:W-:Y:S06]  /*2c900*/  BRA `(.L_x_2486) ;  /* 0x0000000000287947 */ /* 0x000fec0003800000 */
.L_x_2483:
[----:B------:R-:W-:-:S13]  /*2c910*/  ISETP.NE.AND P0, PT, R77, 0x1, PT ;  /* 0x000000014d00780c */ /* 0x000fda0003f05270 */
        /* <DEDUP_REMOVED lines=9> */
.L_x_2486:
[----:B------:R-:W-:Y:S05]  /*2c9b0*/  BSYNC B3 ;  /* 0x0000000000037941 */ /* 0x000fea0003800000 */
.L_x_2482:
[----:B------:R-:W-:-:S05]  /*2c9c0*/  IMAD R10, R77, R10, R13 ;  /* 0x0000000a4d0a7224 */ /* 0x000fca00078e020d */
[----:B------:R-:W-:Y:S02]  /*2c9d0*/  VIMNMX R3, R3, R10, !PT ;  /* 0x0000000a03037248 */ /* 0x000fe40007fe0100 */
[----:B------:R-:W-:-:S07]  /*2c9e0*/  VIADDMNMX R2, R10, R77, R2, PT ;  /* 0x0000004d0a027246 */ /* 0x000fce0003800102 */
.L_x_2481:
[----:B------:R-:W-:Y:S05]  /*2c9f0*/  BSYNC B2 ;  /* 0x0000000000027941 */ /* 0x000fea0003800000 */
.L_x_2480:
[C---:B------:R-:W-:Y:S01]  /*2ca00*/  ISETP.GE.AND P1, PT, R78.reuse, 0x9, PT ;  /* 0x000000094e00780c */ /* 0x040fe20003f26270 */
[----:B------:R-:W-:Y:S01]  /*2ca10*/  BSSY B2, `(.L_x_2487) ;  /* 0x0000098000027945 */ /* 0x000fe20003800000 */
[----:B------:R-:W-:Y:S02]  /*2ca20*/  ISETP.GE.AND P0, PT, R78, 0x2, PT ;  /* 0x000000024e00780c */ /* 0x000fe40003f06270 */
        /* <DEDUP_REMOVED lines=11> */
[C---:B------:R-:W-:Y:S02]  /*2cae0*/  ISETP.GT.AND P3, PT, R3.reuse, 0x9, !P5 ;  /* 0x000000090300780c */ /* 0x040fe40006f64270 */
        /* <DEDUP_REMOVED lines=28> */
[C---:B------:R-:W-:Y:S02]  /*2ccb0*/  ISETP.GT.AND P2, PT, R3.reuse, 0x28, !P3 ;  /* 0x000000280300780c */ /* 0x040fe40005f44270 */
        /* <DEDUP_REMOVED lines=68> */
[----:B------:R-:W-:Y:S02]  /*2d100*/  ISETP.GT.AND P6, PT, R3, 0x59, !P6 ;  /* 0x000000590300780c */ /* 0x000fe400077c4270 */
[----:B------:R-:W0:Y:S02]  /*2d110*/  SHFL.IDX PT, R3, R6, 0x1, 0x1c1f ;  /* 0x003c1f0006037f89 */ /* 0x000e2400000e0000 */
[----:B------:R-:W-:-:S04]  /*2d120*/  ISETP.LT.OR P6, PT, R2, 0x5a, P6 ;  /* 0x0000005a0200780c */ /* 0x000fc800037c1670 */
[----:B------:R-:W-:Y:S02]  /*2d130*/  FSEL R69, R69, -INF , !P6 ;  /* 0xff80000045457808 */ /* 0x000fe40007000000 */
[----:B------:R-:W-:Y:S01]  /*2d140*/  ISETP.GE.AND P6, PT, R77, 0x1, PT ;  /* 0x000000014d00780c */ /* 0x000fe20003fc6270 */
[--C-:B0-----:R-:W-:Y:S02]  /*2d150*/  IMAD.IADD R14, R74, 0x1, R3.reuse ;  /* 0x000000014a0e7824 */ /* 0x101fe400078e0203 */
[----:B------:R-:W-:-:S10]  /*2d160*/  IMAD.IADD R9, R76, 0x1, R3 ;  /* 0x000000014c097824 */ /* 0x000fd400078e0203 */
        /* <DEDUP_REMOVED lines=17> */
.L_x_2492:
[----:B------:R-:W-:Y:S05]  /*2d280*/  BSYNC B4 ;  /* 0x0000000000047941 */ /* 0x000fea0003800000 */
.L_x_2491:
[----:B------:R-:W-:Y:S01]  /*2d290*/  LOP3.LUT R72, RZ, R72, RZ, 0x33, !PT ;  /* 0x00000048ff487212 */ /* 0x000fe200078e33ff */
[----:B------:R-:W-:Y:S06]  /*2d2a0*/  BRA `(.L_x_2493) ;  /* 0x0000000000287947 */ /* 0x000fec0003800000 */
.L_x_2490:
        /* <DEDUP_REMOVED lines=10> */
.L_x_2493:
[----:B------:R-:W-:Y:S05]  /*2d350*/  BSYNC B3 ;  /* 0x0000000000037941 */ /* 0x000fea0003800000 */
.L_x_2489:
[----:B------:R-:W-:-:S05]  /*2d360*/  IMAD R72, R77, R72, R13 ;  /* 0x000000484d487224 */ /* 0x000fca00078e020d */
[----:B------:R-:W-:Y:S02]  /*2d370*/  VIADDMNMX R14, R72, R77, R14, PT ;  /* 0x0000004d480e7246 */ /* 0x000fe4000380010e */
[----:B------:R-:W-:-:S07]  /*2d380*/  VIMNMX R9, R9, R72, !PT ;  /* 0x0000004809097248 */ /* 0x000fce0007fe0100 */
.L_x_2488:
[----:B------:R-:W-:Y:S05]  /*2d390*/  BSYNC B2 ;  /* 0x0000000000027941 */ /* 0x000fea0003800000 */
.L_x_2487:
[----:B------:R-:W2:Y:S01]  /*2d3a0*/  LDL.64 R6, [R0+0x70] ;  /* 0x0000700000067983 */ /* 0x000ea20000100a00 */
[----:B------:R-:W-:Y:S02]  /*2d3b0*/  R2UR UR4, R4 ;  /* 0x00000000040472ca */ /* 0x000fe400000e0000 */
[----:B------:R-:W-:Y:S02]  /*2d3c0*/  R2UR UR5, R5 ;  /* 0x00000000050572ca */ /* 0x000fe400000e0000 */
[C---:B------:R-:W-:Y:S02]  /*2d3d0*/  ISETP.GT.AND P0, PT, R9.reuse, 0x1, !P0 ;  /* 0x000000010900780c */ /* 0x040fe40004704270 */
[----:B------:R-:W-:Y:S02]  /*2d3e0*/  ISETP.NE.AND P6, PT, R10, RZ, PT ;  /* 0x000000ff0a00720c */ /* 0x000fe40003fc5270 */
[----:B------:R-:W-:Y:S02]  /*2d3f0*/  ISETP.LT.OR P0, PT, R14, 0x2, P0 ;  /* 0x000000020e00780c */ /* 0x000fe40000701670 */
[----:B------:R-:W-:-:S02]  /*2d400*/  ISETP.GT.AND P1, PT, R9, 0x8, !P1 ;  /* 0x000000080900780c */ /* 0x000fc40004f24270 */
[----:B------:R-:W-:Y:S02]  /*2d410*/  FSEL R10, R27, -INF , !P0 ;  /* 0xff8000001b0a7808 */ /* 0x000fe40004000000 */
[----:B------:R-:W-:Y:S02]  /*2d420*/  ISETP.NE.AND P0, PT, R20, RZ, PT ;  /* 0x000000ff1400720c */ /* 0x000fe40003f05270 */
[----:B------:R-:W-:Y:S02]  /*2d430*/  ISETP.LT.OR P1, PT, R14, 0x9, P1 ;  /* 0x000000090e00780c */ /* 0x000fe40000f21670 */
[----:B------:R-:W-:Y:S02]  /*2d440*/  ISETP.GT.AND P0, PT, R9, 0x9, !P0 ;  /* 0x000000090900780c */ /* 0x000fe40004704270 */
[----:B------:R-:W-:Y:S02]  /*2d450*/  FSEL R30, R30, -INF , !P1 ;  /* 0xff8000001e1e7808 */ /* 0x000fe40004800000 */
[----:B------:R-:W-:-:S02]  /*2d460*/  ISETP.LT.OR P0, PT, R14, 0xa, P0 ;  /* 0x0000000a0e00780c */ /* 0x000fc40000701670 */
[----:B------:R-:W-:Y:S02]  /*2d470*/  ISETP.NE.AND P1, PT, R73, RZ, PT ;  /* 0x000000ff4900720c */ /* 0x000fe40003f25270 */
        /* <DEDUP_REMOVED lines=55> */
[----:B------:R-:W-:-:S04]  /*2d7f0*/  ISETP.LT.OR P0, PT, R14, 0x1, P0 ;  /* 0x000000010e00780c */ /* 0x000fc80000701670 */
[----:B------:R-:W-:Y:S02]  /*2d800*/  FSEL R26, R26, -INF , !P0 ;  /* 0xff8000001a1a7808 */ /* 0x000fe40004000000 */
[----:B------:R-:W-:Y:S01]  /*2d810*/  ISETP.NE.AND P0, PT, R89, RZ, PT ;  /* 0x000000ff5900720c */ /* 0x000fe20003f05270 */
[----:B--2---:R-:W2:Y:S03]  /*2d820*/  LD.E.64 R2, desc[UR4][R6.64] ;  /* 0x0000000406027980 */ /* 0x004ea6000c101b00 */
[C---:B------:R-:W-:Y:S02]  /*2d830*/  ISETP.GT.AND P0, PT, R9.reuse, 0x41, !P0 ;  /* 0x000000410900780c */ /* 0x040fe40004704270 */
[C---:B------:R-:W-:Y:S01]  /*2d840*/  ISETP.GT.AND P1, PT, R9.reuse, 0x48, !P1 ;  /* 0x000000480900780c */ /* 0x040fe20004f24270 */
[----:B------:R-:W3:Y:S01]  /*2d850*/  LD.E R72, desc[UR4][R6.64+0x20] ;  /* 0x0000200406487980 */ /* 0x000ee2000c101900 */
[----:B------:R-:W-:-:S02]  /*2d860*/  ISETP.GT.AND P2, PT, R9, 0x49, !P2 ;  /* 0x000000490900780c */ /* 0x000fc40005744270 */
[C---:B------:R-:W-:Y:S01]  /*2d870*/  ISETP.GT.AND P3, PT, R9.reuse, 0x50, !P3 ;  /* 0x000000500900780c */ /* 0x040fe20005f64270 */
[----:B------:R-:W4:Y:S01]  /*2d880*/  LD.E R19, desc[UR4][R6.64+0x10] ;  /* 0x0000100406137980 */ /* 0x000f22000c101900 */
[C---:B------:R-:W-:Y:S02]  /*2d890*/  ISETP.GT.AND P4, PT, R9.reuse, 0x51, !P4 ;  /* 0x000000510900780c */ /* 0x040fe40006784270 */
[C---:B------:R-:W-:Y:S02]  /*2d8a0*/  ISETP.GT.AND P5, PT, R9.reuse, 0x58, !P5 ;  /* 0x000000580900780c */ /* 0x040fe40006fa4270 */
[----:B------:R-:W-:Y:S02]  /*2d8b0*/  ISETP.GT.AND P6, PT, R9, 0x59, !P6 ;  /* 0x000000590900780c */ /* 0x000fe400077c4270 */
[C---:B------:R-:W-:Y:S02]  /*2d8c0*/  ISETP.LT.OR P0, PT, R14.reuse, 0x42, P0 ;  /* 0x000000420e00780c */ /* 0x040fe40000701670 */
[----:B------:R-:W-:-:S02]  /*2d8d0*/  ISETP.LT.OR P1, PT, R14, 0x49, P1 ;  /* 0x000000490e00780c */ /* 0x000fc40000f21670 */
[----:B------:R-:W-:Y:S02]  /*2d8e0*/  FSEL R59, R59, -INF , !P0 ;  /* 0xff8000003b3b7808 */ /* 0x000fe40004000000 */
[----:B------:R-:W-:Y:S02]  /*2d8f0*/  ISETP.LT.OR P2, PT, R14, 0x4a, P2 ;  /* 0x0000004a0e00780c */ /* 0x000fe40001741670 */
[----:B------:R-:W-:Y:S02]  /*2d900*/  FSEL R62, R62, -INF , !P1 ;  /* 0xff8000003e3e7808 */ /* 0x000fe40004800000 */
[C---:B------:R-:W-:Y:S02]  /*2d910*/  ISETP.LT.OR P3, PT, R14.reuse, 0x51, P3 ;  /* 0x000000510e00780c */ /* 0x040fe40001f61670 */
[----:B------:R-:W-:Y:S02]  /*2d920*/  FSEL R63, R63, -INF , !P2 ;  /* 0xff8000003f3f7808 */ /* 0x000fe40005000000 */
[----:B------:R-:W-:-:S02]  /*2d930*/  ISETP.LT.OR P4, PT, R14, 0x52, P4 ;  /* 0x000000520e00780c */ /* 0x000fc40002781670 */
[----:B------:R-:W-:Y:S02]  /*2d940*/  FSEL R66, R66, -INF , !P3 ;  /* 0xff80000042427808 */ /* 0x000fe40005800000 */
[C---:B------:R-:W-:Y:S02]  /*2d950*/  ISETP.LT.OR P5, PT, R14.reuse, 0x59, P5 ;  /* 0x000000590e00780c */ /* 0x040fe40002fa1670 */
[----:B------:R-:W-:Y:S02]  /*2d960*/  ISETP.LT.OR P6, PT, R14, 0x5a, P6 ;  /* 0x0000005a0e00780c */ /* 0x000fe400037c1670 */
[----:B------:R-:W-:Y:S02]  /*2d970*/  FSEL R67, R67, -INF , !P4 ;  /* 0xff80000043437808 */ /* 0x000fe40006000000 */
[----:B------:R-:W-:Y:S02]  /*2d980*/  FSEL R70, R70, -INF , !P5 ;  /* 0xff80000046467808 */ /* 0x000fe40006800000 */
[----:B------:R-:W-:-:S02]  /*2d990*/  R2UR UR6, R4 ;  /* 0x00000000040672ca */ /* 0x000fc400000e0000 */
[----:B------:R-:W-:Y:S02]  /*2d9a0*/  R2UR UR7, R5 ;  /* 0x00000000050772ca */ /* 0x000fe400000e0000 */
[----:B------:R-:W-:Y:S02]  /*2d9b0*/  FSEL R71, R71, -INF , !P6 ;  /* 0xff80000047477808 */ /* 0x000fe40007000000 */
[----:B--2---:R-:W-:-:S04]  /*2d9c0*/  FMNMX.FTZ R20, R12, R2, !PT ;  /* 0x000000020c147209 */ /* 0x004fc80007810000 */
        /* <DEDUP_REMOVED lines=47> */
[----:B------:R-:W-:-:S05]  /*2dcc0*/  FMNMX.FTZ R21, R71, R14, !PT ;  /* 0x0000000e47157209 */ /* 0x000fca0007810000 */
[----:B------:R1:W-:Y:S04]  /*2dcd0*/  ST.E.64 desc[UR4][R6.64], R20 ;  /* 0x0000001406007985 */ /* 0x0003e8000c101b04 */
[----:B------:R-:W2:Y:S01]  /*2dce0*/  LD.E R24, desc[UR6][R6.64+0x4] ;  /* 0x0000040606187980 */ /* 0x000ea2000c101900 */
[----:B0-----:R-:W-:-:S03]  /*2dcf0*/  FMNMX.FTZ R9, R20, R9, !PT ;  /* 0x0000000914097209 */ /* 0x001fc60007810000 */
[----:B-1----:R-:W4:Y:S04]  /*2dd00*/  LD.E R20, desc[UR6][R6.64+0x14] ;  /* 0x0000140606147980 */ /* 0x002f28000c101900 */
[----:B------:R-:W0:Y:S02]  /*2dd10*/  SHFL.BFLY PT, R14, R9, 0x1, 0x1f ;  /* 0x0c201f00090e7f89 */ /* 0x000e2400000e0000 */
[----:B0-----:R-:W-:-:S05]  /*2dd20*/  FMNMX.FTZ R13, R9, R14, !PT ;  /* 0x0000000e090d7209 */ /* 0x001fca0007810000 */
[----:B------:R-:W-:Y:S04]  /*2dd30*/  ST.E desc[UR4][R6.64], R13 ;  /* 0x0000000d06007985 */ /* 0x000fe8000c101904 */
[----:B------:R-:W3:Y:S01]  /*2dd40*/  LD.E R15, desc[UR6][R6.64] ;  /* 0x00000006060f7980 */ /* 0x000ee2000c101900 */
[----:B------:R-:W-:Y:S02]  /*2dd50*/  R2UR UR8, R4 ;  /* 0x00000000040872ca */ /* 0x000fe400000e0000 */
[----:B------:R-:W-:Y:S01]  /*2dd60*/  R2UR UR9, R5 ;  /* 0x00000000050972ca */ /* 0x000fe200000e0000 */
[----:B--2---:R-:W0:Y:S02]  /*2dd70*/  SHFL.BFLY PT, R9, R24, 0x2, 0x1f ;  /* 0x0c401f0018097f89 */ /* 0x004e2400000e0000 */
[----:B0-----:R-:W-:-:S05]  /*2dd80*/  FMNMX.FTZ R9, R9, R24, !PT ;  /* 0x0000001809097209 */ /* 0x001fca0007810000 */
[----:B------:R-:W0:Y:S01]  /*2dd90*/  SHFL.BFLY PT, R14, R9, 0x1, 0x1f ;  /* 0x0c201f00090e7f89 */ /* 0x000e2200000e0000 */
[----:B---3--:R-:W-:Y:S02]  /*2dda0*/  FSETP.NEU.FTZ.AND P0, PT, R15, -INF , PT ;  /* 0xff8000000f00780b */ /* 0x008fe40003f1d000 */
[----:B0-----:R-:W-:Y:S02]  /*2ddb0*/  FMNMX.FTZ R13, R9, R14, !PT ;  /* 0x0000000e090d7209 */ /* 0x001fe40007810000 */
[----:B------:R-:W-:Y:S02]  /*2ddc0*/  FSEL R15, R15, RZ, P0 ;  /* 0x000000ff0f0f7208 */ /* 0x000fe40000000000 */
[----:B------:R-:W-:-:S03]  /*2ddd0*/  FSETP.NEU.FTZ.AND P0, PT, R13, -INF , PT ;  /* 0xff8000000d00780b */ /* 0x000fc60003f1d000 */
[----:B------:R-:W-:Y:S01]  /*2dde0*/  FADD.FTZ R15, R2, -R15 ;  /* 0x8000000f020f7221 */ /* 0x000fe20000010000 */
[----:B------:R-:W-:-:S05]  /*2ddf0*/  FSEL R2, R13, RZ, P0 ;  /* 0x000000ff0d027208 */ /* 0x000fca0000000000 */
[----:B------:R-:W-:Y:S01]  /*2de00*/  FADD.FTZ R3, R3, -R2 ;  /* 0x8000000203037221 */ /* 0x000fe20000010000 */
[----:B------:R-:W-:-:S03]  /*2de10*/  FMUL.FTZ R15, R15, R72 ;  /* 0x000000480f0f7220 */ /* 0x000fc60000410000 */
[----:B------:R-:W-:Y:S01]  /*2de20*/  FMUL.FTZ R72, R72, R3 ;  /* 0x0000000348487220 */ /* 0x000fe20000410000 */
[----:B------:R-:W4:Y:S08]  /*2de30*/  MUFU.EX2 R24, R15 ;  /* 0x0000000f00187308 */ /* 0x000f300000000800 */
[----:B------:R-:W0:Y:S01]  /*2de40*/  MUFU.EX2 R9, R72 ;  /* 0x0000004800097308 */ /* 0x000e220000000800 */
[----:B------:R-:W-:Y:S01]  /*2de50*/  ST.E desc[UR4][R6.64+0x4], R13 ;  /* 0x0000040d06007985 */ /* 0x000fe2000c101904 */
[----:B----4-:R-:W-:Y:S01]  /*2de60*/  FMUL.FTZ R19, R24, R19 ;  /* 0x0000001318137220 */ /* 0x010fe20000410000 */
[----:B0-----:R-:W-:-:S04]  /*2de70*/  FMUL.FTZ R21, R9, R20 ;  /* 0x0000001409157220 */ /* 0x001fc80000410000 */
[----:B------:R-:W-:Y:S04]  /*2de80*/  ST.E desc[UR6][R6.64+0x10], R19 ;  /* 0x0000101306007985 */ /* 0x000fe8000c101906 */
[----:B------:R0:W-:Y:S04]  /*2de90*/  ST.E desc[UR8][R6.64+0x14], R21 ;  /* 0x0000141506007985 */ /* 0x0001e8000c101908 */
[----:B------:R-:W2:Y:S04]  /*2dea0*/  LDL.64 R2, [R0+0x70] ;  /* 0x0000700000027983 */ /* 0x000ea80000100a00 */
[----:B--2---:R-:W0:Y:S04]  /*2deb0*/  LD.E R73, desc[UR6][R2.64+0x20] ;  /* 0x0000200602497980 */ /* 0x004e28000c101900 */
[----:B------:R-:W0:Y:S04]  /*2dec0*/  LD.E R14, desc[UR4][R2.64] ;  /* 0x00000004020e7980 */ /* 0x000e28000c101900 */
[----:B------:R-:W2:Y:S04]  /*2ded0*/  LD.E R72, desc[UR4][R2.64+0x4] ;  /* 0x0000040402487980 */ /* 0x000ea8000c101900 */
[----:B------:R-:W3:Y:S04]  /*2dee0*/  LD.E R15, desc[UR4][R2.64+0x10] ;  /* 0x00001004020f7980 */ /* 0x000ee8000c101900 */
[----:B------:R-:W4:Y:S01]  /*2def0*/  LD.E R74, desc[UR6][R2.64+0x14] ;  /* 0x00001406024a7980 */ /* 0x000f22000c101900 */
[C---:B0-----:R-:W-:Y:S01]  /*2df00*/  FMUL.FTZ R6, R14.reuse, R73 ;  /* 0x000000490e067220 */ /* 0x041fe20000410000 */
[----:B------:R-:W-:-:S04]  /*2df10*/  FSETP.NEU.FTZ.AND P0, PT, R14, -INF , PT ;  /* 0xff8000000e00780b */ /* 0x000fc80003f1d000 */
[----:B------:R-:W-:Y:S01]  /*2df20*/  FSEL R6, R6, RZ, P0 ;  /* 0x000000ff06067208 */ /* 0x000fe20000000000 */
[----:B--2---:R-:W-:Y:S01]  /*2df30*/  FMUL.FTZ R7, R73, R72 ;  /* 0x0000004849077220 */ /* 0x004fe20000410000 */
[----:B------:R-:W-:-:S03]  /*2df40*/  FSETP.NEU.FTZ.AND P0, PT, R72, -INF , PT ;  /* 0xff8000004800780b */ /* 0x000fc60003f1d000 */
        /* <DEDUP_REMOVED lines=24> */
[----:B------:R-:W-:-:S05]  /*2e0d0*/  FSEL R6, R7, RZ, P0 ;  /* 0x000000ff07067208 */ /* 0x000fca0000000000 */
[-CC-:B------:R-:W-:Y:S01]  /*2e0e0*/  FFMA.FTZ R153, R26, R73.reuse, -R6.reuse ;  /* 0x000000491a997223 */ /* 0x180fe20000010806 */
[-CC-:B------:R-:W-:Y:S01]  /*2e0f0*/  FFMA.FTZ R26, R10, R73.reuse, -R6.reuse ;  /* 0x000000490a1a7223 */ /* 0x180fe20000010806 */
[----:B------:R-:W3:Y:S01]  /*2e100*/  MUFU.EX2 R152, R152 ;  /* 0x0000009800987308 */ /* 0x000ee20000000800 */
[-CC-:B------:R-:W-:Y:S01]  /*2e110*/  FFMA.FTZ R155, R30, R73.reuse, -R6.reuse ;  /* 0x000000491e9b7223 */ /* 0x180fe20000010806 */
[----:B------:R-:W-:-:S06]  /*2e120*/  FFMA.FTZ R28, R31, R73, -R6 ;  /* 0x000000491f1c7223 */ /* 0x000fcc0000010806 */
[----:B------:R-:W4:Y:S01]  /*2e130*/  MUFU.EX2 R153, R153 ;  /* 0x0000009900997308 */ /* 0x000f220000000800 */
[----:B------:R-:W-:-:S07]  /*2e140*/  FFMA.FTZ R157, R34, R73, -R6 ;  /* 0x00000049229d7223 */ /* 0x000fce0000010806 */
[----:B------:R-:W0:Y:S08]  /*2e150*/  MUFU.EX2 R25, R25 ;  /* 0x0000001900197308 */ /* 0x000e300000000800 */
[----:B------:R-:W1:Y:S01]  /*2e160*/  MUFU.EX2 R26, R26 ;  /* 0x0000001a001a7308 */ /* 0x000e620000000800 */
[----:B------:R-:W-:-:S07]  /*2e170*/  FFMA.FTZ R156, R35, R73, -R6 ;  /* 0x00000049239c7223 */ /* 0x000fce0000010806 */
[----:B------:R-:W2:Y:S08]  /*2e180*/  MUFU.EX2 R154, R154 ;  /* 0x0000009a009a7308 */ /* 0x000eb00000000800 */
[----:B------:R-:W2:Y:S01]  /*2e190*/  MUFU.EX2 R155, R155 ;  /* 0x0000009b009b7308 */ /* 0x000ea20000000800 */
[----:B---3--:R-:W-:Y:S01]  /*2e1a0*/  FADD.FTZ R14, R152, R15 ;  /* 0x0000000f980e7221 */ /* 0x008fe20000010000 */
[----:B----4-:R-:W-:-:S06]  /*2e1b0*/  FADD.FTZ R7, R153, R74 ;  /* 0x0000004a99077221 */ /* 0x010fcc0000010000 */
[----:B------:R-:W3:Y:S01]  /*2e1c0*/  MUFU.EX2 R27, R27 ;  /* 0x0000001b001b7308 */ /* 0x000ee20000000800 */
[----:B------:R-:W-:-:S07]  /*2e1d0*/  FFMA.FTZ R10, R38, R73, -R6 ;  /* 0x00000049260a7223 */ /* 0x000fce0000010806 */
[----:B------:R-:W4:Y:S01]  /*2e1e0*/  MUFU.EX2 R28, R28 ;  /* 0x0000001c001c7308 */ /* 0x000f220000000800 */
[----:B0-----:R-:W-:Y:S01]  /*2e1f0*/  FADD.FTZ R15, R25, R14 ;  /* 0x0000000e190f7221 */ /* 0x001fe20000010000 */
[----:B-1----:R-:W-:-:S06]  /*2e200*/  FADD.FTZ R14, R26, R7 ;  /* 0x000000071a0e7221 */ /* 0x002fcc0000010000 */
[----:B------:R-:W0:Y:S01]  /*2e210*/  MUFU.EX2 R21, R21 ;  /* 0x0000001500157308 */ /* 0x000e220000000800 */
[----:B------:R-:W-:-:S07]  /*2e220*/  FFMA.FTZ R158, R39, R73, -R6 ;  /* 0x00000049279e7223 */ /* 0x000fce0000010806 */
[----:B------:R-:W1:Y:S01]  /*2e230*/  MUFU.EX2 R157, R157 ;  /* 0x0000009d009d7308 */ /* 0x000e620000000800 */
[----:B--2---:R-:W-:Y:S01]  /*2e240*/  FADD.FTZ R30, R154, R15 ;  /* 0x0000000f9a1e7221 */ /* 0x004fe20000010000 */
[----:B------:R-:W-:-:S06]  /*2e250*/  FADD.FTZ R7, R155, R14 ;  /* 0x0000000e9b077221 */ /* 0x000fcc0000010000 */
[----:B------:R-:W2:Y:S01]  /*2e260*/  MUFU.EX2 R20, R20 ;  /* 0x0000001400147308 */ /* 0x000ea20000000800 */
[----:B------:R-:W-:-:S07]  /*2e270*/  FFMA.FTZ R169, R42, R73, -R6 ;  /* 0x000000492aa97223 */ /* 0x000fce0000010806 */
        /* <DEDUP_REMOVED lines=78> */
[----:B------:R-:W3:Y:S08]  /*2e760*/  MUFU.EX2 R188, R188 ;  /* 0x000000bc00bc7308 */ /* 0x000ef00000000800 */
[----:B------:R-:W4:Y:S01]  /*2e770*/  MUFU.EX2 R162, R162 ;  /* 0x000000a200a27308 */ /* 0x000f220000000800 */
[----:B0-----:R-:W-:Y:S01]  /*2e780*/  FADD.FTZ R6, R182, R7 ;  /* 0x00000007b6067221 */ /* 0x001fe20000010000 */
[----:B-1----:R-:W-:-:S06]  /*2e790*/  FADD.FTZ R30, R14, R29 ;  /* 0x0000001d0e1e7221 */ /* 0x002fcc0000010000 */
[----:B------:R-:W0:Y:S08]  /*2e7a0*/  MUFU.EX2 R187, R187 ;  /* 0x000000bb00bb7308 */ /* 0x000e300000000800 */
[----:B------:R-:W1:Y:S01]  /*2e7b0*/  MUFU.EX2 R160, R160 ;  /* 0x000000a000a07308 */ /* 0x000e620000000800 */
[----:B--2---:R-:W-:Y:S01]  /*2e7c0*/  FADD.FTZ R7, R189, R6 ;  /* 0x00000006bd077221 */ /* 0x004fe20000010000 */
[----:B------:R-:W-:-:S06]  /*2e7d0*/  FADD.FTZ R29, R163, R30 ;  /* 0x0000001ea31d7221 */ /* 0x000fcc0000010000 */
[----:B------:R-:W2:Y:S08]  /*2e7e0*/  MUFU.EX2 R186, R186 ;  /* 0x000000ba00ba7308 */ /* 0x000eb00000000800 */
[----:B------:R-:W2:Y:S01]  /*2e7f0*/  MUFU.EX2 R159, R159 ;  /* 0x0000009f009f7308 */ /* 0x000ea20000000800 */
[----:B---3--:R-:W-:Y:S01]  /*2e800*/  FADD.FTZ R6, R188, R7 ;  /* 0x00000007bc067221 */ /* 0x008fe20000010000 */
[----:B----4-:R-:W-:-:S03]  /*2e810*/  FADD.FTZ R29, R162, R29 ;  /* 0x0000001da21d7221 */ /* 0x010fc60000010000 */
[----:B0-----:R-:W-:Y:S01]  /*2e820*/  FADD.FTZ R7, R187, R6 ;  /* 0x00000006bb077221 */ /* 0x001fe20000010000 */
[----:B-1----:R-:W-:-:S03]  /*2e830*/  FADD.FTZ R6, R160, R29 ;  /* 0x0000001da0067221 */ /* 0x002fc60000010000 */
[----:B--2---:R-:W-:Y:S01]  /*2e840*/  FADD.FTZ R29, R186, R7 ;  /* 0x00000007ba1d7221 */ /* 0x004fe20000010000 */
[----:B------:R-:W-:-:S04]  /*2e850*/  FADD.FTZ R31, R159, R6 ;  /* 0x000000069f1f7221 */ /* 0x000fc80000010000 */
[----:B------:R-:W-:Y:S04]  /*2e860*/  ST.E desc[UR4][R2.64+0x10], R29 ;  /* 0x0000101d02007985 */ /* 0x000fe8000c101904 */
[----:B------:R0:W-:Y:S04]  /*2e870*/  ST.E desc[UR6][R2.64+0x14], R31 ;  /* 0x0000141f02007985 */ /* 0x0001e8000c101906 */
[----:B------:R-:W2:Y:S01]  /*2e880*/  LDL.64 R6, [R0+0x80] ;  /* 0x0000800000067983 */ /* 0x000ea20000100a00 */
[----:B------:R-:W-:Y:S02]  /*2e890*/  R2UR UR10, R4 ;  /* 0x00000000040a72ca */ /* 0x000fe400000e0000 */
[----:B------:R-:W-:-:S02]  /*2e8a0*/  R2UR UR11, R5 ;  /* 0x00000000050b72ca */ /* 0x000fc400000e0000 */
[C---:B------:R-:W-:Y:S02]  /*2e8b0*/  R2UR UR12, R4.reuse ;  /* 0x00000000040c72ca */ /* 0x040fe400000e0000 */
[C---:B------:R-:W-:Y:S02]  /*2e8c0*/  R2UR UR13, R5.reuse ;  /* 0x00000000050d72ca */ /* 0x040fe400000e0000 */
[C---:B------:R-:W-:Y:S02]  /*2e8d0*/  R2UR UR14, R4.reuse ;  /* 0x00000000040e72ca */ /* 0x040fe400000e0000 */
[C---:B------:R-:W-:Y:S02]  /*2e8e0*/  R2UR UR15, R5.reuse ;  /* 0x00000000050f72ca */ /* 0x040fe400000e0000 */
[C---:B------:R-:W-:Y:S02]  /*2e8f0*/  R2UR UR16, R4.reuse ;  /* 0x00000000041072ca */ /* 0x040fe400000e0000 */
[----:B------:R-:W-:Y:S01]  /*2e900*/  R2UR UR17, R5 ;  /* 0x00000000051172ca */ /* 0x000fe200000e0000 */
[----:B--2---:R-:W2:Y:S04]  /*2e910*/  LD.E R85, desc[UR4][R6.64] ;  /* 0x0000000406557980 */ /* 0x004ea8000c101900 */
[----:B------:R-:W3:Y:S04]  /*2e920*/  LD.E R87, desc[UR6][R6.64+0x4] ;  /* 0x0000040606577980 */ /* 0x000ee8000c101900 */
        /* <DEDUP_REMOVED lines=35> */
[----:B------:R-:W-:-:S03]  /*2eb60*/  R2UR UR18, R4 ;  /* 0x00000000041272ca */ /* 0x000fc600000e0000 */
[----:B------:R-:W4:Y:S01]  /*2eb70*/  LD.E R49, desc[UR4][R6.64+0x124] ;  /* 0x0001240406317980 */ /* 0x000f22000c101900 */
[----:B------:R-:W-:-:S03]  /*2eb80*/  R2UR UR19, R5 ;  /* 0x00000000051372ca */ /* 0x000fc600000e0000 */
[----:B------:R-:W4:Y:S01]  /*2eb90*/  LD.E R51, desc[UR14][R6.64+0x130] ;  /* 0x0001300e06337980 */ /* 0x000f22000c101900 */
[----:B------:R-:W-:-:S03]  /*2eba0*/  R2UR UR20, R4 ;  /* 0x00000000041472ca */ /* 0x000fc600000e0000 */
[----:B------:R-:W4:Y:S01]  /*2ebb0*/  LD.E R53, desc[UR16][R6.64+0x134] ;  /* 0x0001341006357980 */ /* 0x000f22000c101900 */
[----:B------:R-:W-:-:S03]  /*2ebc0*/  R2UR UR21, R5 ;  /* 0x00000000051572ca */ /* 0x000fc600000e0000 */
[----:B------:R-:W4:Y:S01]  /*2ebd0*/  LD.E R55, desc[UR6][R6.64+0x140] ;  /* 0x0001400606377980 */ /* 0x000f22000c101900 */
[C---:B------:R-:W-:Y:S02]  /*2ebe0*/  R2UR UR22, R4.reuse ;  /* 0x00000000041672ca */ /* 0x040fe400000e0000 */
[C---:B------:R-:W-:Y:S01]  /*2ebf0*/  R2UR UR23, R5.reuse ;  /* 0x00000000051772ca */ /* 0x040fe200000e0000 */
[----:B------:R-:W4:Y:S01]  /*2ec00*/  LD.E R57, desc[UR8][R6.64+0x144] ;  /* 0x0001440806397980 */ /* 0x000f22000c101900 */
[C---:B------:R-:W-:Y:S02]  /*2ec10*/  R2UR UR24, R4.reuse ;  /* 0x00000000041872ca */ /* 0x040fe400000e0000 */
[----:B------:R-:W-:Y:S01]  /*2ec20*/  R2UR UR25, R5 ;  /* 0x00000000051972ca */ /* 0x000fe200000e0000 */
        /* <DEDUP_REMOVED lines=35> */
[----:B--2---:R-:W-:-:S03]  /*2ee60*/  FMUL.FTZ R95, R24, R85 ;  /* 0x00000055185f7220 */ /* 0x004fc60000410000 */
[----:B------:R-:W2:Y:S01]  /*2ee70*/  LD.E R64, desc[UR20][R6.64+0x98] ;  /* 0x0000981406407980 */ /* 0x000ea2000c101900 */
[----:B---3--:R-:W-:-:S03]  /*2ee80*/  FMUL.FTZ R97, R24, R87 ;  /* 0x0000005718617220 */ /* 0x008fc60000410000 */
[----:B------:R-:W3:Y:S01]  /*2ee90*/  LD.E R85, desc[UR20][R6.64+0x1b0] ;  /* 0x0001b01406557980 */ /* 0x000ee2000c101900 */
[----:B----4-:R-:W-:-:S03]  /*2eea0*/  FMUL.FTZ R99, R24, R89 ;  /* 0x0000005918637220 */ /* 0x010fc60000410000 */
[----:B------:R-:W4:Y:S04]  /*2eeb0*/  LD.E R87, desc[UR22][R6.64+0x1b4] ;  /* 0x0001b41606577980 */ /* 0x000f28000c101900 */
[----:B------:R-:W2:Y:S04]  /*2eec0*/  LD.E R89, desc[UR24][R6.64+0x1c0] ;  /* 0x0001c01806597980 */ /* 0x000ea8000c101900 */
[----:B------:R0:W-:Y:S01]  /*2eed0*/  ST.E desc[UR4][R6.64], R95 ;  /* 0x0000005f06007985 */ /* 0x0001e2000c101904 */
[----:B------:R-:W-:-:S03]  /*2eee0*/  FMUL.FTZ R119, R24, R101 ;  /* 0x0000006518777220 */ /* 0x000fc60000410000 */
[----:B------:R1:W-:Y:S04]  /*2eef0*/  ST.E desc[UR6][R6.64+0x4], R97 ;  /* 0x0000046106007985 */ /* 0x0003e8000c101906 */
[----:B------:R1:W-:Y:S04]  /*2ef00*/  ST.E desc[UR8][R6.64+0x10], R99 ;  /* 0x0000106306007985 */ /* 0x0003e8000c101908 */
[----:B0-----:R-:W2:Y:S04]  /*2ef10*/  LD.E R95, desc[UR14][R6.64+0x1d4] ;  /* 0x0001d40e065f7980 */ /* 0x001ea8000c101900 */
[----:B-1----:R-:W2:Y:S04]  /*2ef20*/  LD.E R97, desc[UR16][R6.64+0x1e0] ;  /* 0x0001e01006617980 */ /* 0x002ea8000c101900 */
        /* <DEDUP_REMOVED lines=77> */
[----:B------:R-:W-:Y:S01]  /*2f400*/  ST.E desc[UR4][R6.64+0x14], R119 ;  /* 0x0000147706007985 */ /* 0x000fe2000c101904 */
[C---:B------:R-:W-:Y:S01]  /*2f410*/  FMUL.FTZ R43, R24.reuse, R43 ;  /* 0x0000002b182b7220 */ /* 0x040fe20000410000 */
[----:B------:R-:W-:-:S02]  /*2f420*/  FMUL.FTZ R45, R24, R45 ;  /* 0x0000002d182d7220 */ /* 0x000fc40000410000 */
[----:B------:R-:W-:Y:S01]  /*2f430*/  ST.E desc[UR6][R6.64+0x20], R121 ;  /* 0x0000207906007985 */ /* 0x000fe2000c101906 */
[----:B------:R-:W-:-:S03]  /*2f440*/  FMUL.FTZ R47, R24, R47 ;  /* 0x0000002f182f7220 */ /* 0x000fc60000410000 */
[----:B------:R-:W-:Y:S01]  /*2f450*/  ST.E desc[UR8][R6.64+0x24], R123 ;  /* 0x0000247b06007985 */ /* 0x000fe2000c101908 */
[----:B------:R-:W-:-:S03]  /*2f460*/  FMUL.FTZ R49, R24, R49 ;  /* 0x0000003118317220 */ /* 0x000fc60000410000 */
        /* <DEDUP_REMOVED lines=23> */
[----:B------:R1:W-:Y:S01]  /*2f5e0*/  ST.E desc[UR12][R6.64+0xe4], R33 ;  /* 0x0000e42106007985 */ /* 0x0003e2000c10190c */
[----:B------:R-:W-:-:S03]  /*2f5f0*/  FMUL.FTZ R51, R24, R51 ;  /* 0x0000003318337220 */ /* 0x000fc60000410000 */
[----:B------:R1:W-:Y:S01]  /*2f600*/  ST.E desc[UR14][R6.64+0xf0], R35 ;  /* 0x0000f02306007985 */ /* 0x0003e2000c10190e */
[----:B------:R-:W-:-:S03]  /*2f610*/  FMUL.FTZ R53, R24, R53 ;  /* 0x0000003518357220 */ /* 0x000fc60000410000 */
[----:B------:R1:W-:Y:S01]  /*2f620*/  ST.E desc[UR4][R6.64+0xf4], R37 ;  /* 0x0000f42506007985 */ /* 0x0003e2000c101904 */
[----:B------:R-:W-:-:S03]  /*2f630*/  FMUL.FTZ R55, R24, R55 ;  /* 0x0000003718377220 */ /* 0x000fc60000410000 */
[----:B------:R-:W-:Y:S01]  /*2f640*/  ST.E desc[UR16][R6.64+0x100], R39 ;  /* 0x0001002706007985 */ /* 0x000fe2000c101910 */
        /* <DEDUP_REMOVED lines=26> */
[----:B---3--:R-:W-:-:S03]  /*2f7f0*/  FMUL.FTZ R85, R24, R85 ;  /* 0x0000005518557220 */ /* 0x008fc60000410000 */
[----:B------:R-:W-:Y:S01]  /*2f800*/  ST.E desc[UR16][R6.64+0x170], R67 ;  /* 0x0001704306007985 */ /* 0x000fe2000c101910 */
[----:B----4-:R-:W-:-:S03]  /*2f810*/  FMUL.FTZ R87, R24, R87 ;  /* 0x0000005718577220 */ /* 0x010fc60000410000 */
[----:B------:R-:W-:Y:S01]  /*2f820*/  ST.E desc[UR6][R6.64+0x174], R69 ;  /* 0x0001744506007985 */ /* 0x000fe2000c101906 */
[----:B--2---:R-:W-:-:S03]  /*2f830*/  FMUL.FTZ R89, R24, R89 ;  /* 0x0000005918597220 */ /* 0x004fc60000410000 */
        /* <DEDUP_REMOVED lines=15> */
[----:B0-----:R-:W-:-:S03]  /*2f930*/  FMUL.FTZ R3, R9, R2 ;  /* 0x0000000209037220 */ /* 0x001fc60000410000 */
[----:B------:R-:W-:Y:S01]  /*2f940*/  ST.E desc[UR8][R6.64+0x1c0], R89 ;  /* 0x0001c05906007985 */ /* 0x000fe2000c101908 */
[----:B-1----:R-:W-:-:S03]  /*2f950*/  FMUL.FTZ R29, R9, R30 ;  /* 0x0000001e091d7220 */ /* 0x002fc60000410000 */
[----:B------:R-:W-:Y:S04]  /*2f960*/  ST.E desc[UR10][R6.64+0x1c4], R91 ;  /* 0x0001c45b06007985 */ /* 0x000fe8000c10190a */
[----:B------:R-:W-:Y:S01]  /*2f970*/  ST.E desc[UR12][R6.64+0x1d0], R93 ;  /* 0x0001d05d06007985 */ /* 0x000fe2000c10190c */
[----:B------:R-:W-:-:S03]  /*2f980*/  FMUL.FTZ R31, R9, R36 ;  /* 0x00000024091f7220 */ /* 0x000fc60000410000 */
[----:B------:R-:W-:Y:S01]  /*2f990*/  ST.E desc[UR14][R6.64+0x1d4], R95 ;  /* 0x0001d45f06007985 */ /* 0x000fe2000c10190e */
[----:B------:R-:W-:-:S03]  /*2f9a0*/  FMUL.FTZ R33, R9, R32 ;  /* 0x0000002009217220 */ /* 0x000fc60000410000 */
[----:B------:R-:W-:Y:S01]  /*2f9b0*/  ST.E desc[UR6][R6.64+0x1e0], R97 ;  /* 0x0001e06106007985 */ /* 0x000fe2000c101906 */
[----:B------:R-:W-:-:S03]  /*2f9c0*/  FMUL.FTZ R35, R9, R34 ;  /* 0x0000002209237220 */ /* 0x000fc60000410000 */
[----:B------:R-:W-:Y:S04]  /*2f9d0*/  ST.E desc[UR16][R6.64+0x1e4], R99 ;  /* 0x0001e46306007985 */ /* 0x000fe8000c101910 */
[----:B------:R-:W-:Y:S04]  /*2f9e0*/  ST.E desc[UR4][R6.64+0x1f0], R103 ;  /* 0x0001f06706007985 */ /* 0x000fe8000c101904 */
[----:B------:R-:W-:Y:S01]  /*2f9f0*/  ST.E desc[UR8][R6.64+0x1f4], R101 ;  /* 0x0001f46506007985 */ /* 0x000fe2000c101908 */
[----:B------:R-:W-:-:S03]  /*2fa00*/  FMUL.FTZ R37, R9, R42 ;  /* 0x0000002a09257220 */ /* 0x000fc60000410000 */
        /* <DEDUP_REMOVED lines=9> */
[C---:B------:R-:W-:Y:S01]  /*2faa0*/  FMUL.FTZ R39, R9.reuse, R50 ;  /* 0x0000003209277220 */ /* 0x040fe20000410000 */
[C---:B0-----:R-:W-:Y:S02]  /*2fab0*/  FMUL.FTZ R33, R9.reuse, R46 ;  /* 0x0000002e09217220 */ /* 0x041fe40000410000 */
[----:B------:R0:W-:Y:S01]  /*2fac0*/  ST.E desc[UR8][R6.64+0x38], R29 ;  /* 0x0000381d06007985 */ /* 0x0001e2000c101908 */
[----:B-1----:R-:W-:-:S03]  /*2fad0*/  FMUL.FTZ R35, R9, R48 ;  /* 0x0000003009237220 */ /* 0x002fc60000410000 */
[----:B------:R-:W-:Y:S01]  /*2fae0*/  ST.E desc[UR10][R6.64+0x3c], R37 ;  /* 0x00003c2506007985 */ /* 0x000fe2000c10190a */
[----:B--2---:R-:W-:-:S03]  /*2faf0*/  FMUL.FTZ R3, R9, R52 ;  /* 0x0000003409037220 */ /* 0x004fc60000410000 */
[----:B------:R1:W-:Y:S01]  /*2fb00*/  ST.E desc[UR6][R6.64+0x48], R31 ;  /* 0x0000481f06007985 */ /* 0x0003e2000c101906 */
[----:B0-----:R-:W-:-:S03]  /*2fb10*/  FMUL.FTZ R29, R9, R54 ;  /* 0x00000036091d7220 */ /* 0x001fc60000410000 */
[----:B------:R0:W-:Y:S04]  /*2fb20*/  ST.E desc[UR12][R6.64+0x4c], R33 ;  /* 0x00004c2106007985 */ /* 0x0001e8000c10190c */
[----:B------:R2:W-:Y:S01]  /*2fb30*/  ST.E desc[UR14][R6.64+0x58], R35 ;  /* 0x0000582306007985 */ /* 0x0005e2000c10190e */
[----:B-1----:R-:W-:-:S03]  /*2fb40*/  FMUL.FTZ R31, R9, R56 ;  /* 0x00000038091f7220 */ /* 0x002fc60000410000 */
[----:B------:R1:W-:Y:S01]  /*2fb50*/  ST.E desc[UR16][R6.64+0x5c], R39 ;  /* 0x00005c2706007985 */ /* 0x0003e2000c101910 */
[C---:B------:R-:W-:Y:S01]  /*2fb60*/  FMUL.FTZ R37, R9.reuse, R62 ;  /* 0x0000003e09257220 */ /* 0x040fe20000410000 */
[C---:B0-----:R-:W-:Y:S02]  /*2fb70*/  FMUL.FTZ R33, R9.reuse, R58 ;  /* 0x0000003a09217220 */ /* 0x041fe40000410000 */
[----:B------:R0:W-:Y:S01]  /*2fb80*/  ST.E desc[UR4][R6.64+0x68], R3 ;  /* 0x0000680306007985 */ /* 0x0001e2000c101904 */
[----:B--2---:R-:W-:-:S03]  /*2fb90*/  FMUL.FTZ R35, R9, R60 ;  /* 0x0000003c09237220 */ /* 0x004fc60000410000 */
[----:B------:R2:W-:Y:S01]  /*2fba0*/  ST.E desc[UR8][R6.64+0x6c], R29 ;  /* 0x00006c1d06007985 */ /* 0x0005e2000c101908 */
[----:B-1----:R-:W-:-:S03]  /*2fbb0*/  FMUL.FTZ R39, R9, R64 ;  /* 0x0000004009277220 */ /* 0x002fc60000410000 */
[----:B------:R1:W-:Y:S01]  /*2fbc0*/  ST.E desc[UR6][R6.64+0x78], R31 ;  /* 0x0000781f06007985 */ /* 0x0003e2000c101906 */
[----:B0-----:R-:W-:-:S03]  /*2fbd0*/  FMUL.FTZ R3, R9, R66 ;  /* 0x0000004209037220 */ /* 0x001fc60000410000 */
        /* <DEDUP_REMOVED lines=10> */
[----:B------:R1:W-:Y:S04]  /*2fc80*/  ST.E desc[UR6][R6.64+0xa8], R29 ;  /* 0x0000a81d06007985 */ /* 0x0003e8000c101906 */
[----:B------:R3:W-:Y:S01]  /*2fc90*/  ST.E desc[UR8][R6.64+0xac], R31 ;  /* 0x0000ac1f06007985 */ /* 0x0007e2000c101908 */
[C---:B0-----:R-:W-:Y:S01]  /*2fca0*/  FMUL.FTZ R39, R9.reuse, R78 ;  /* 0x0000004e09277220 */ /* 0x041fe20000410000 */
[C---:B--2---:R-:W-:Y:S02]  /*2fcb0*/  FMUL.FTZ R3, R9.reuse, R80 ;  /* 0x0000005009037220 */ /* 0x044fe40000410000 */
[----:B------:R0:W-:Y:S01]  /*2fcc0*/  ST.E desc[UR10][R6.64+0xb8], R33 ;  /* 0x0000b82106007985 */ /* 0x0001e2000c10190a */
[----:B-1----:R-:W-:-:S03]  /*2fcd0*/  FMUL.FTZ R29, R9, R88 ;  /* 0x00000058091d7220 */ /* 0x002fc60000410000 */
[----:B------:R1:W-:Y:S01]  /*2fce0*/  ST.E desc[UR12][R6.64+0xbc], R35 ;  /* 0x0000bc2306007985 */ /* 0x0003e2000c10190c */
[----:B---3--:R-:W-:-:S03]  /*2fcf0*/  FMUL.FTZ R31, R9, R82 ;  /* 0x00000052091f7220 */ /* 0x008fc60000410000 */
[----:B------:R2:W-:Y:S01]  /*2fd00*/  ST.E desc[UR14][R6.64+0xc8], R37 ;  /* 0x0000c82506007985 */ /* 0x0005e2000c10190e */
[----:B0-----:R-:W-:-:S03]  /*2fd10*/  FMUL.FTZ R33, R9, R86 ;  /* 0x0000005609217220 */ /* 0x001fc60000410000 */
[----:B------:R0:W-:Y:S01]  /*2fd20*/  ST.E desc[UR4][R6.64+0xcc], R3 ;  /* 0x0000cc0306007985 */ /* 0x0001e2000c101904 */
[----:B-1----:R-:W-:-:S03]  /*2fd30*/  FMUL.FTZ R35, R9, R84 ;  /* 0x0000005409237220 */ /* 0x002fc60000410000 */
[----:B------:R1:W-:Y:S01]  /*2fd40*/  ST.E desc[UR16][R6.64+0xd8], R39 ;  /* 0x0000d82706007985 */ /* 0x0003e2000c101910 */
[----:B--2---:R-:W-:-:S03]  /*2fd50*/  FMUL.FTZ R37, R9, R90 ;  /* 0x0000005a09257220 */ /* 0x004fc60000410000 */
        /* <DEDUP_REMOVED lines=59> */
[C---:B-1----:R-:W-:Y:S02]  /*30110*/  FMUL.FTZ R29, R9.reuse, R222 ;  /* 0x000000de091d7220 */ /* 0x042fe40000410000 */
[----:B------:R-:W-:Y:S01]  /*30120*/  ST.E desc[UR8][R6.64+0x1cc], R31 ;  /* 0x0001cc1f06007985 */ /* 0x000fe2000c101908 */
[----:B--2---:R-:W-:-:S03]  /*30130*/  FMUL.FTZ R39, R9, R148 ;  /* 0x0000009409277220 */ /* 0x004fc60000410000 */
[----:B------:R0:W-:Y:S01]  /*30140*/  ST.E desc[UR10][R6.64+0x1d8], R33 ;  /* 0x0001d82106007985 */ /* 0x0001e2000c10190a */
[----:B------:R-:W-:-:S03]  /*30150*/  FMUL.FTZ R9, R9, R224 ;  /* 0x000000e009097220 */ /* 0x000fc60000410000 */
[----:B------:R-:W-:Y:S04]  /*30160*/  ST.E desc[UR6][R6.64+0x1dc], R29 ;  /* 0x0001dc1d06007985 */ /* 0x000fe8000c101906 */
[----:B------:R-:W-:Y:S04]  /*30170*/  ST.E desc[UR12][R6.64+0x1e8], R35 ;  /* 0x0001e82306007985 */ /* 0x000fe8000c10190c */
[----:B------:R-:W-:Y:S04]  /*30180*/  ST.E desc[UR14][R6.64+0x1ec], R37 ;  /* 0x0001ec2506007985 */ /* 0x000fe8000c10190e */
[----:B------:R-:W-:Y:S04]  /*30190*/  ST.E desc[UR16][R6.64+0x1f8], R39 ;  /* 0x0001f82706007985 */ /* 0x000fe8000c101910 */
[----:B------:R1:W-:Y:S04]  /*301a0*/  ST.E desc[UR18][R6.64+0x1fc], R9 ;  /* 0x0001fc0906007985 */ /* 0x0003e8000c101912 */
[----:B---3--:R-:W2:Y:S01]  /*301b0*/  LDL.64 R2, [R0+0x80] ;  /* 0x0000800000027983 */ /* 0x008ea20000100a00 */
[----:B------:R-:W-:-:S02]  /*301c0*/  LEA.HI R8, R8, 0x8, RZ, 0x19 ;  /* 0x0000000808087811 */ /* 0x000fc400078fc8ff */
[----:B------:R-:W-:Y:S01]  /*301d0*/  R2UR UR28, R4 ;  /* 0x00000000041c72ca */ /* 0x000fe200000e0000 */
[----:B0-----:R-:W3:Y:S02]  /*301e0*/  LDL.64 R32, [R0] ;  /* 0x0000000000207983 */ /* 0x001ee40000100a00 */
[----:B------:R1:W-:Y:S01]  /*301f0*/  BAR.SYNC.DEFER_BLOCKING R8, 0x100 ;  /* 0x000400080000751d */ /* 0x0003e20000010000 */
[----:B------:R-:W-:-:S05]  /*30200*/  R2UR UR29, R5 ;  /* 0x00000000051d72ca */ /* 0x000fca00000e0000 */
[----:B------:R-:W4:Y:S04]  /*30210*/  LDL.64 R30, [R0+0x98] ;  /* 0x00009800001e7983 */ /* 0x000f280000100a00 */
[----:B-1----:R-:W4:Y:S04]  /*30220*/  LDL.64 R8, [R0+0x88] ;  /* 0x0000880000087983 */ /* 0x002f280000100a00 */
[----:B--2---:R-:W2:Y:S04]  /*30230*/  LD.E R29, desc[UR4][R2.64] ;  /* 0x00000004021d7980 */ /* 0x004ea8000c101900 */
        /* <DEDUP_REMOVED lines=64> */
[----:B---3--:R-:W3:Y:S04]  /*30640*/  LD.E R33, desc[UR6][R32.64] ;  /* 0x0000000620217980 */ /* 0x008ee8000c101900 */
[----:B----4-:R-:W3:Y:S04]  /*30650*/  LD.E.64 R6, desc[UR4][R30.64] ;  /* 0x000000041e067980 */ /* 0x010ee8000c101b00 */
[----:B--2---:R0:W-:Y:S04]  /*30660*/  ST.E desc[UR8][R2.64], R29 ;  /* 0x0000001d02007985 */ /* 0x0041e8000c101908 */
        /* <DEDUP_REMOVED lines=64> */
[----:B0-----:R-:W4:Y:S04]  /*30a70*/  LD.E R29, desc[UR28][R2.64+0x104] ;  /* 0x0001041c021d7980 */ /* 0x001f28000c101900 */
[----:B----4-:R0:W-:Y:S04]  /*30a80*/  ST.E desc[UR4][R2.64+0x104], R29 ;  /* 0x0001041d02007985 */ /* 0x0101e8000c101904 */
[----:B------:R-:W4:Y:S04]  /*30a90*/  LD.E R31, desc[UR6][R2.64+0x108] ;  /* 0x00010806021f7980 */ /* 0x000f28000c101900 */
[----:B-1----:R-:W3:Y:S04]  /*30aa0*/  LD.E R35, desc[UR8][R2.64+0x10c] ;  /* 0x00010c0802237980 */ /* 0x002ee8000c101900 */
        /* <DEDUP_REMOVED lines=8> */
[----:B0-----:R-:W2:Y:S04]  /*30b30*/  LD.E R29, desc[UR26][R2.64+0x130] ;  /* 0x0001301a021d7980 */ /* 0x001ea8000c101900 */
        /* <DEDUP_REMOVED lines=51> */
[----:B----4-:R-:W-:Y:S04]  /*30e70*/  ST.E desc[UR4][R2.64+0x108], R31 ;  /* 0x0001081f02007985 */ /* 0x010fe8000c101904 */
[----:B---3--:R-:W-:Y:S04]  /*30e80*/  ST.E desc[UR6][R2.64+0x10c], R35 ;  /* 0x00010c2302007985 */ /* 0x008fe8000c101906 */
[----:B--2---:R-:W-:Y:S04]  /*30e90*/  ST.E desc[UR8][R2.64+0x110], R37 ;  /* 0x0001102502007985 */ /* 0x004fe8000c101908 */
        /* <DEDUP_REMOVED lines=59> */
[----:B------:R-:W4:Y:S01]  /*31250*/  LD.E R24, desc[UR28][R8.64] ;  /* 0x0000001c08187980 */ /* 0x000f22000c101900 */
[----:B------:R-:W-:-:S02]  /*31260*/  R2UR UR32, R4 ;  /* 0x00000000042072ca */ /* 0x000fc400000e0000 */
[C---:B------:R-:W-:Y:S02]  /*31270*/  R2UR UR33, R5.reuse ;  /* 0x00000000052172ca */ /* 0x040fe400000e0000 */
[C---:B------:R-:W-:Y:S02]  /*31280*/  R2UR UR30, R4.reuse ;  /* 0x00000000041e72ca */ /* 0x040fe400000e0000 */
[C---:B------:R-:W-:Y:S02]  /*31290*/  R2UR UR31, R5.reuse ;  /* 0x00000000051f72ca */ /* 0x040fe400000e0000 */
[C---:B------:R-:W-:Y:S02]  /*312a0*/  R2UR UR56, R4.reuse ;  /* 0x00000000043872ca */ /* 0x040fe400000e0000 */
[----:B------:R-:W-:Y:S02]  /*312b0*/  R2UR UR57, R5 ;  /* 0x00000000053972ca */ /* 0x000fe400000e0000 */
        /* <DEDUP_REMOVED lines=14> */
[----:B------:R-:W-:Y:S02]  /*313a0*/  R2UR UR34, R4 ;  /* 0x00000000042272ca */ /* 0x000fe400000e0000 */
[----:B------:R-:W-:Y:S01]  /*313b0*/  R2UR UR35, R5 ;  /* 0x00000000052372ca */ /* 0x000fe200000e0000 */
[----:B------:R-:W-:Y:S01]  /*313c0*/  IMAD R6, R33, 0xc00, R6 ;  /* 0x00000c0021067824 */ /* 0x000fe200078e0206 */
[----:B------:R-:W-:Y:S01]  /*313d0*/  F2FP.BF16.F32.PACK_AB R152, R25, R152 ;  /* 0x000000981998723e */ /* 0x000fe200000010ff */
[----:B0-----:R-:W4:Y:S01]  /*313e0*/  LD.E R29, desc[UR22][R2.64+0x14] ;  /* 0x00001416021d7980 */ /* 0x001f22000c101900 */
[----:B------:R-:W-:Y:S02]  /*313f0*/  F2FP.BF16.F32.PACK_AB R154, R27, R154 ;  /* 0x0000009a1b9a723e */ /* 0x000fe400000010ff */
[----:B------:R-:W-:Y:S01]  /*31400*/  F2FP.BF16.F32.PACK_AB R153, R26, R153 ;  /* 0x000000991a99723e */ /* 0x000fe200000010ff */
[----:B------:R-:W4:Y:S01]  /*31410*/  LD.E R25, desc[UR30][R2.64+0x4] ;  /* 0x0000041e02197980 */ /* 0x000f22000c101900 */
[----:B------:R-:W-:-:S03]  /*31420*/  F2FP.BF16.F32.PACK_AB R155, R28, R155 ;  /* 0x0000009b1c9b723e */ /* 0x000fc600000010ff */
        /* <DEDUP_REMOVED lines=128> */
[----:B------:R-:W-:Y:S01]  /*31c30*/  R2UR UR7, R7 ;  /* 0x00000000070772ca */ /* 0x000fe200000e0000 */
[----:B------:R-:W-:Y:S01]  /*31c40*/  VOTEU.ANY UP0, P0 ;  /* 0x00000000003f7886 */ /* 0x000fe20000000100 */
        /* <DEDUP_REMOVED lines=23> */
[----:B------:R-:W-:Y:S01]  /*31dc0*/  R2UR UR29, R5 ;  /* 0x00000000051d72ca */ /* 0x000fe200000e0000 */
[----:B--2---:R-:W-:-:S06]  /*31dd0*/  WARPGROUP.ARRIVE ;  /* 0x00000000000079c5 */ /* 0x004fcc0000000000 */
[----:B------:R-:W-:Y:S01]  /*31de0*/  HGMMA.64x256x16.F32.BF16 R24, R152, gdesc[UR4].tnspB, R24, UP0, gsb0 ;  /* 0x43e0000498187df0 */ /* 0x000fe2000b801818 */
        /* <DEDUP_REMOVED lines=23> */
[----:B------:R-:W-:Y:S01]  /*31f60*/  R2UR UR31, R5 ;  /* 0x00000000051f72ca */ /* 0x000fe200000e0000 */
[----:B------:R-:W-:-:S02]  /*31f70*/  WARPGROUP.DEPBAR.LE gsb0, 0x0 ;  /* 0x00008000000079c5 */ /* 0x000fc40000010000 */
[----:B------:R0:W-:Y:S01]  /*31f80*/  ST.E desc[UR4][R2.64], R24 ;  /* 0x0000001802007985 */ /* 0x0001e2000c101904 */
[C---:B------:R-:W-:Y:S02]  /*31f90*/  R2UR UR4, R4.reuse ;  /* 0x00000000040472ca */ /* 0x040fe400000e0000 */
[C---:B------:R-:W-:Y:S01]  /*31fa0*/  R2UR UR5, R5.reuse ;  /* 0x00000000050572ca */ /* 0x040fe200000e0000 */
[----:B------:R1:W-:Y:S01]  /*31fb0*/  ST.E desc[UR6][R2.64+0x4], R25 ;  /* 0x0000041902007985 */ /* 0x0003e2000c101906 */
[----:B------:R-:W-:Y:S02]  /*31fc0*/  R2UR UR6, R4 ;  /* 0x00000000040672ca */ /* 0x000fe400000e0000 */
[----:B------:R-:W-:-:S09]  /*31fd0*/  R2UR UR7, R5 ;  /* 0x00000000050772ca */ /* 0x000fd200000e0000 */
[----:B------:R2:W-:Y:S01]  /*31fe0*/  ST.E desc[UR4][R2.64+0x8], R26 ;  /* 0x0000081a02007985 */ /* 0x0005e2000c101904 */
[C---:B------:R-:W-:Y:S02]  /*31ff0*/  R2UR UR4, R4.reuse ;  /* 0x00000000040472ca */ /* 0x040fe400000e0000 */
[C---:B------:R-:W-:Y:S01]  /*32000*/  R2UR UR5, R5.reuse ;  /* 0x00000000050572ca */ /* 0x040fe200000e0000 */
[----:B------:R3:W-:Y:S01]  /*32010*/  ST.E desc[UR6][R2.64+0xc], R27 ;  /* 0x00000c1b02007985 */ /* 0x0007e2000c101906 */
[C---:B------:R-:W-:Y:S02]  /*32020*/  R2UR UR6, R4.reuse ;  /* 0x00000000040672ca */ /* 0x040fe400000e0000 */
[C---:B------:R-:W-:Y:S01]  /*32030*/  R2UR UR7, R5.reuse ;  /* 0x00000000050772ca */ /* 0x040fe200000e0000 */
[----:B------:R4:W-:Y:S01]  /*32040*/  ST.E desc[UR8][R2.64+0x10], R28 ;  /* 0x0000101c02007985 */ /* 0x0009e2000c101908 */
[C---:B------:R-:W-:Y:S02]  /*32050*/  R2UR UR8, R4.reuse ;  /* 0x00000000040872ca */ /* 0x040fe400000e0000 */
[----:B------:R-:W-:Y:S01]  /*32060*/  R2UR UR9, R5 ;  /* 0x00000000050972ca */ /* 0x000fe200000e0000 */
[----:B------:R4:W-:Y:S01]  /*32070*/  ST.E desc[UR10][R2.64+0x14], R29 ;  /* 0x0000141d02007985 */ /* 0x0009e2000c10190a */
[----:B------:R-:W-:-:S02]  /*32080*/  R2UR UR10, R4 ;  /* 0x00000000040a72ca */ /* 0x000fc400000e0000 */
        /* <DEDUP_REMOVED lines=318> */
[----:B------:R-:W-:Y:S01]  /*33470*/  R2UR UR23, R5 ;  /* 0x00000000051772ca */ /* 0x000fe200000e0000 */
[----:B------:R4:W-:Y:S04]  /*33480*/  ST.E desc[UR24][R2.64+0x1c0], R136 ;  /* 0x0001c08802007985 */ /* 0x0009e8000c101918 */
[----:B------:R4:W-:Y:S04]  /*33490*/  ST.E desc[UR26][R2.64+0x1c4], R137 ;  /* 0x0001c48902007985 */ /* 0x0009e8000c10191a */
[----:B------:R4:W-:Y:S04]  /*334a0*/  ST.E desc[UR28][R2.64+0x1c8], R138 ;  /* 0x0001c88a02007985 */ /* 0x0009e8000c10191c */
[----:B------:R4:W-:Y:S04]  /*334b0*/  ST.E desc[UR4][R2.64+0x1cc], R139 ;  /* 0x0001cc8b02007985 */ /* 0x0009e8000c101904 */
[----:B------:R4:W-:Y:S04]  /*334c0*/  ST.E desc[UR6][R2.64+0x1d0], R140 ;  /* 0x0001d08c02007985 */ /* 0x0009e8000c101906 */
[----:B------:R4:W-:Y:S04]  /*334d0*/  ST.E desc[UR8][R2.64+0x1d4], R141 ;  /* 0x0001d48d02007985 */ /* 0x0009e8000c101908 */
[----:B------:R4:W-:Y:S01]  /*334e0*/  ST.E desc[UR10][R2.64+0x1d8], R142 ;  /* 0x0001d88e02007985 */ /* 0x0009e2000c10190a */
[----:B------:R-:W-:-:S03]  /*334f0*/  R2UR UR24, R4 ;  /* 0x00000000041872ca */ /* 0x000fc600000e0000 */
[----:B------:R4:W-:Y:S01]  /*33500*/  ST.E desc[UR12][R2.64+0x1dc], R143 ;  /* 0x0001dc8f02007985 */ /* 0x0009e2000c10190c */
[----:B------:R-:W-:-:S03]  /*33510*/  R2UR UR25, R5 ;  /* 0x00000000051972ca */ /* 0x000fc600000e0000 */
[----:B------:R4:W-:Y:S01]  /*33520*/  ST.E desc[UR14][R2.64+0x1e0], R144 ;  /* 0x0001e09002007985 */ /* 0x0009e2000c10190e */
[----:B------:R-:W-:-:S03]  /*33530*/  R2UR UR26, R4 ;  /* 0x00000000041a72ca */ /* 0x000fc600000e0000 */
[----:B------:R4:W-:Y:S01]  /*33540*/  ST.E desc[UR16][R2.64+0x1e4], R145 ;  /* 0x0001e49102007985 */ /* 0x0009e2000c101910 */
[----:B------:R-:W-:-:S03]  /*33550*/  R2UR UR27, R5 ;  /* 0x00000000051b72ca */ /* 0x000fc600000e0000 */
[----:B------:R4:W-:Y:S01]  /*33560*/  ST.E desc[UR18][R2.64+0x1e8], R146 ;  /* 0x0001e89202007985 */ /* 0x0009e2000c101912 */
[C---:B------:R-:W-:Y:S02]  /*33570*/  R2UR UR28, R4.reuse ;  /* 0x00000000041c72ca */ /* 0x040fe400000e0000 */
[----:B------:R-:W-:Y:S01]  /*33580*/  R2UR UR29, R5 ;  /* 0x00000000051d72ca */ /* 0x000fe200000e0000 */
[----:B------:R4:W-:Y:S01]  /*33590*/  ST.E desc[UR20][R2.64+0x1ec], R147 ;  /* 0x0001ec9302007985 */ /* 0x0009e2000c101914 */
[----:B------:R-:W-:-:S03]  /*335a0*/  R2UR UR20, R4 ;  /* 0x00000000041472ca */ /* 0x000fc600000e0000 */
[----:B------:R4:W-:Y:S01]  /*335b0*/  ST.E desc[UR22][R2.64+0x1f0], R148 ;  /* 0x0001f09402007985 */ /* 0x0009e2000c101916 */
        /* <DEDUP_REMOVED lines=13> */
[----:B------:R4:W-:Y:S04]  /*33690*/  ST.E desc[UR24][R2.64+0x1f4], R149 ;  /* 0x0001f49502007985 */ /* 0x0009e8000c101918 */
[----:B------:R4:W-:Y:S01]  /*336a0*/  ST.E desc[UR26][R2.64+0x1f8], R150 ;  /* 0x0001f89602007985 */ /* 0x0009e2000c10191a */
[----:B------:R-:W-:-:S03]  /*336b0*/  R2UR UR8, R4 ;  /* 0x00000000040872ca */ /* 0x000fc600000e0000 */
[----:B------:R4:W-:Y:S01]  /*336c0*/  ST.E desc[UR28][R2.64+0x1fc], R151 ;  /* 0x0001fc9702007985 */ /* 0x0009e2000c10191c */
[----:B------:R-:W-:-:S03]  /*336d0*/  R2UR UR9, R5 ;  /* 0x00000000050972ca */ /* 0x000fc600000e0000 */
[----:B------:R-:W-:Y:S01]  /*336e0*/  ST.E desc[UR22][R8.64], R197 ;  /* 0x000000c508007985 */ /* 0x000fe2000c101916 */
[C---:B------:R-:W-:Y:S02]  /*336f0*/  R2UR UR6, R4.reuse ;  /* 0x00000000040672ca */ /* 0x040fe400000e0000 */
[C---:B------:R-:W-:Y:S01]  /*33700*/  R2UR UR7, R5.reuse ;  /* 0x00000000050772ca */ /* 0x040fe200000e0000 */
[----:B0-----:R-:W4:Y:S01]  /*33710*/  LD.E R24, desc[UR20][R2.64] ;  /* 0x0000001402187980 */ /* 0x001f22000c101900 */
[C---:B------:R-:W-:Y:S02]  /*33720*/  R2UR UR4, R4.reuse ;  /* 0x00000000040472ca */ /* 0x040fe400000e0000 */
[C---:B------:R-:W-:Y:S01]  /*33730*/  R2UR UR5, R5.reuse ;  /* 0x00000000050572ca */ /* 0x040fe200000e0000 */
[----:B-1----:R-:W4:Y:S01]  /*33740*/  LD.E R25, desc[UR18][R2.64+0x4] ;  /* 0x0000041202197980 */ /* 0x002f22000c101900 */
[C---:B------:R-:W-:Y:S02]  /*33750*/  R2UR UR28, R4.reuse ;  /* 0x00000000041c72ca */ /* 0x040fe400000e0000 */
[----:B------:R-:W-:Y:S01]  /*33760*/  R2UR UR29, R5 ;  /* 0x00000000051d72ca */ /* 0x000fe200000e0000 */
[----:B--2---:R-:W2:Y:S01]  /*33770*/  LD.E R26, desc[UR16][R2.64+0x8] ;  /* 0x00000810021a7980 */ /* 0x004ea2000c101900 */
[----:B------:R-:W-:-:S02]  /*33780*/  R2UR UR26, R4 ;  /* 0x00000000041a72ca */ /* 0x000fc400000e0000 */
[C---:B------:R-:W-:Y:S01]  /*33790*/  R2UR UR27, R5.reuse ;  /* 0x00000000051b72ca */ /* 0x040fe200000e0000 */
[----:B---3--:R-:W2:Y:S01]  /*337a0*/  LD.E R27, desc[UR56][R2.64+0xc] ;  /* 0x00000c38021b7980 */ /* 0x008ea2000c101900 */
[C---:B------:R-:W-:Y:S02]  /*337b0*/  R2UR UR24, R4.reuse ;  /* 0x00000000041872ca */ /* 0x040fe400000e0000 */
[C---:B------:R-:W-:Y:S01]  /*337c0*/  R2UR UR25, R5.reuse ;  /* 0x00000000051972ca */ /* 0x040fe200000e0000 */
[----:B----4-:R-:W2:Y:S01]  /*337d0*/  LD.E R28, desc[UR54][R2.64+0x10] ;  /* 0x00001036021c7980 */ /* 0x010ea2000c101900 */
[C---:B------:R-:W-:Y:S02]  /*337e0*/  R2UR UR22, R4.reuse ;  /* 0x00000000041672ca */ /* 0x040fe400000e0000 */
[----:B------:R-:W-:Y:S01]  /*337f0*/  R2UR UR23, R5 ;  /* 0x00000000051772ca */ /* 0x000fe200000e0000 */
[----:B------:R-:W2:Y:S01]  /*33800*/  LD.E R29, desc[UR14][R2.64+0x14] ;  /* 0x0000140e021d7980 */ /* 0x000ea2000c101900 */
[----:B------:R-:W-:-:S02]  /*33810*/  R2UR UR20, R4 ;  /* 0x00000000041472ca */ /* 0x000fc400000e0000 */
[C---:B------:R-:W-:Y:S01]  /*33820*/  R2UR UR21, R5.reuse ;  /* 0x00000000051572ca */ /* 0x040fe200000e0000 */
[----:B------:R-:W2:Y:S01]  /*33830*/  LD.E R30, desc[UR12][R2.64+0x18] ;  /* 0x0000180c021e7980 */ /* 0x000ea2000c101900 */
[C---:B------:R-:W-:Y:S02]  /*33840*/  R2UR UR18, R4.reuse ;  /* 0x00000000041272ca */ /* 0x040fe400000e0000 */
[C---:B------:R-:W-:Y:S01]  /*33850*/  R2UR UR19, R5.reuse ;  /* 0x00000000051372ca */ /* 0x040fe200000e0000 */
[----:B------:R-:W2:Y:S01]  /*33860*/  LD.E R31, desc[UR10][R2.64+0x1c] ;  /* 0x00001c0a021f7980 */ /* 0x000ea2000c101900 */
        /* <DEDUP_REMOVED lines=303> */
[----:B------:R-:W-:Y:S02]  /*34b60*/  R2UR UR10, R4 ;  /* 0x00000000040a72ca */ /* 0x000fe400000e0000 */
[----:B------:R-:W-:Y:S01]  /*34b70*/  R2UR UR11, R5 ;  /* 0x00000000050b72ca */ /* 0x000fe200000e0000 */
        /* <DEDUP_REMOVED lines=19> */
[----:B------:R-:W-:-:S02]  /*34cb0*/  VIADD R152, R6, 0x80 ;  /* 0x0000008006987836 */ /* 0x000fc40000000000 */
[----:B------:R-:W-:-:S03]  /*34cc0*/  IMAD.MOV.U32 R153, RZ, RZ, R7 ;  /* 0x000000ffff997224 */ /* 0x000fc600078e0007 */
[----:B------:R-:W-:Y:S02]  /*34cd0*/  R2UR UR6, R152 ;  /* 0x00000000980672ca */ /* 0x000fe400000e0000 */
[----:B------:R-:W-:Y:S02]  /*34ce0*/  R2UR UR7, R153 ;  /* 0x00000000990772ca */ /* 0x000fe400000e0000 */
[----:B------:R-:W-:Y:S02]  /*34cf0*/  F2FP.BF16.F32.PACK_AB R152, R20, R21 ;  /* 0x000000151498723e */ /* 0x000fe400000010ff */
[----:B------:R-:W-:Y:S02]  /*34d00*/  F2FP.BF16.F32.PACK_AB R154, R12, R13 ;  /* 0x0000000d0c9a723e */ /* 0x000fe400000010ff */
[----:B------:R-:W-:Y:S02]  /*34d10*/  F2FP.BF16.F32.PACK_AB R153, R156, R157 ;  /* 0x0000009d9c99723e */ /* 0x000fe400000010ff */
[----:B------:R-:W-:-:S02]  /*34d20*/  F2FP.BF16.F32.PACK_AB R155, R158, R10 ;  /* 0x0000000a9e9b723e */ /* 0x000fc400000010ff */
        /* <DEDUP_REMOVED lines=24> */
[----:B--2---:R-:W-:-:S06]  /*34eb0*/  WARPGROUP.ARRIVE ;  /* 0x00000000000079c5 */ /* 0x004fcc0000000000 */
[----:B------:R-:W-:Y:S01]  /*34ec0*/  HGMMA.64x256x16.F32.BF16 R24, R152, gdesc[UR4].tnspB, R24, gsb0 ;  /* 0x43e0000498187df0 */ /* 0x000fe20008001818 */
        /* <DEDUP_REMOVED lines=2698> */
[----:B------:R4:W-:Y:S04]  /*3f770*/  ST.E desc[UR18][R2.64+0x1b4], R133 ;  /* 0x0001b48502007985 */ /* 0x0009e8000c101912 */
        /* <DEDUP_REMOVED lines=24> */
[----:B------:R-:W-:Y:S04]  /*3f900*/  ST.E desc[UR20][R2.64+0x1ec], R147 ;  /* 0x0001ec9302007985 */ /* 0x000fe8000c101914 */
[----:B------:R-:W-:Y:S01]  /*3f910*/  ST.E desc[UR22][R2.64+0x1f0], R148 ;  /* 0x0001f09402007985 */ /* 0x000fe2000c101916 */
[----:B------:R-:W-:-:S03]  /*3f920*/  R2UR UR22, R4 ;  /* 0x00000000041672ca */ /* 0x000fc600000e0000 */
[----:B------:R-:W-:Y:S01]  /*3f930*/  ST.E desc[UR24][R2.64+0x1f4], R149 ;  /* 0x0001f49502007985 */ /* 0x000fe2000c101918 */
[----:B------:R-:W-:-:S03]  /*3f940*/  R2UR UR23, R5 ;  /* 0x00000000051772ca */ /* 0x000fc600000e0000 */
[----:B------:R-:W-:Y:S01]  /*3f950*/  ST.E desc[UR26][R2.64+0x1f8], R150 ;  /* 0x0001f89602007985 */ /* 0x000fe2000c10191a */
[----:B------:R-:W-:-:S03]  /*3f960*/  R2UR UR20, R4 ;  /* 0x00000000041472ca */ /* 0x000fc600000e0000 */
[----:B------:R-:W-:Y:S01]  /*3f970*/  ST.E desc[UR28][R2.64+0x1fc], R151 ;  /* 0x0001fc9702007985 */ /* 0x000fe2000c10191c */
[C---:B------:R-:W-:Y:S02]  /*3f980*/  R2UR UR21, R5.reuse ;  /* 0x00000000051572ca */ /* 0x040fe400000e0000 */
[C---:B------:R-:W-:Y:S01]  /*3f990*/  R2UR UR16, R4.reuse ;  /* 0x00000000041072ca */ /* 0x040fe200000e0000 */
[----:B------:R4:W-:Y:S01]  /*3f9a0*/  ST.E desc[UR18][R2.64+0x1e8], R146 ;  /* 0x0001e89202007985 */ /* 0x0009e2000c101912 */
        /* <DEDUP_REMOVED lines=8> */
[----:B------:R-:W-:Y:S01]  /*3fa30*/  R2UR UR11, R5 ;  /* 0x00000000050b72ca */ /* 0x000fe200000e0000 */
[----:B------:R-:W-:Y:S01]  /*3fa40*/  ST.E desc[UR22][R8.64], R197 ;  /* 0x000000c508007985 */ /* 0x000fe2000c101916 */
[----:B------:R-:W-:-:S02]  /*3fa50*/  R2UR UR8, R4 ;  /* 0x00000000040872ca */ /* 0x000fc400000e0000 */
        /* <DEDUP_REMOVED lines=349> */
[----:B------:R-:W-:Y:S01]  /*41030*/  VIADD R6, R6, 0x280 ;  /* 0x0000028006067836 */ /* 0x000fe20000000000 */
[----:B------:R-:W-:-:S04]  /*41040*/  R2UR UR7, R7 ;  /* 0x00000000070772ca */ /* 0x000fc800000e0000 */
[----:B------:R-:W-:Y:S02]  /*41050*/  R2UR UR6, R6 ;  /* 0x00000000060672ca */ /* 0x000fe400000e0000 */
[----:B------:R-:W-:Y:S02]  /*41060*/  F2FP.BF16.F32.PACK_AB R156, R188, R189 ;  /* 0x000000bdbc9c723e */ /* 0x000fe400000010ff */
[----:B------:R-:W-:Y:S02]  /*41070*/  F2FP.BF16.F32.PACK_AB R158, R186, R187 ;  /* 0x000000bbba9e723e */ /* 0x000fe400000010ff */
[----:B------:R-:W-:Y:S02]  /*41080*/  F2FP.BF16.F32.PACK_AB R157, R162, R163 ;  /* 0x000000a3a29d723e */ /* 0x000fe400000010ff */
[----:B------:R-:W-:Y:S02]  /*41090*/  F2FP.BF16.F32.PACK_AB R159, R159, R160 ;  /* 0x000000a09f9f723e */ /* 0x000fe400000010ff */
        /* <DEDUP_REMOVED lines=27> */
[C---:B------:R-:W-:Y:S01]  /*41250*/  R2UR UR7, R5.reuse ;  /* 0x00000000050772ca */ /* 0x040fe200000e0000 */
[----:B------:R-:W-:Y:S02]  /*41260*/  WARPGROUP.DEPBAR.LE gsb0, 0x0 ;  /* 0x00008000000079c5 */ /* 0x000fe40000010000 */
[----:B------:R-:W-:Y:S01]  /*41270*/  ST.E desc[UR4][R2.64], R24 ;  /* 0x0000001802007985 */ /* 0x000fe2000c101904 */
[----:B------:R-:W-:Y:S02]  /*41280*/  R2UR UR4, R4 ;  /* 0x00000000040472ca */ /* 0x000fe400000e0000 */
[----:B------:R-:W-:-:S07]  /*41290*/  R2UR UR5, R5 ;  /* 0x00000000050572ca */ /* 0x000fce00000e0000 */
[----:B------:R0:W-:Y:S01]  /*412a0*/  ST.E desc[UR6][R2.64+0x4], R25 ;  /* 0x0000041902007985 */ /* 0x0001e2000c101906 */
[C---:B------:R-:W-:Y:S02]  /*412b0*/  R2UR UR6, R4.reuse ;  /* 0x00000000040672ca */ /* 0x040fe400000e0000 */
[C---:B------:R-:W-:Y:S01]  /*412c0*/  R2UR UR7, R5.reuse ;  /* 0x00000000050772ca */ /* 0x040fe200000e0000 */
[----:B------:R-:W-:Y:S01]  /*412d0*/  ST.E desc[UR8][R2.64+0x8], R26 ;  /* 0x0000081a02007985 */ /* 0x000fe2000c101908 */
[C---:B------:R-:W-:Y:S02]  /*412e0*/  R2UR UR8, R4.reuse ;  /* 0x00000000040872ca */ /* 0x040fe400000e0000 */
[C---:B------:R-:W-:Y:S01]  /*412f0*/  R2UR UR9, R5.reuse ;  /* 0x00000000050972ca */ /* 0x040fe200000e0000 */
[----:B------:R1:W-:Y:S01]  /*41300*/  ST.E desc[UR10][R2.64+0xc], R27 ;  /* 0x00000c1b02007985 */ /* 0x0003e2000c10190a */
[C---:B------:R-:W-:Y:S02]  /*41310*/  R2UR UR10, R4.reuse ;  /* 0x00000000040a72ca */ /* 0x040fe400000e0000 */
[----:B------:R-:W-:Y:S01]  /*41320*/  R2UR UR11, R5 ;  /* 0x00000000050b72ca */ /* 0x000fe200000e0000 */
[----:B------:R-:W-:Y:S01]  /*41330*/  ST.E desc[UR12][R2.64+0x10], R28 ;  /* 0x0000101c02007985 */ /* 0x000fe2000c10190c */
[----:B------:R-:W-:-:S02]  /*41340*/  R2UR UR12, R4 ;  /* 0x00000000040c72ca */ /* 0x000fc400000e0000 */
[C---:B------:R-:W-:Y:S01]  /*41350*/  R2UR UR13, R5.reuse ;  /* 0x00000000050d72ca */ /* 0x040fe200000e0000 */
[----:B------:R2:W-:Y:S01]  /*41360*/  ST.E desc[UR14][R2.64+0x14], R29 ;  /* 0x0000141d02007985 */ /* 0x0005e2000c10190e */
[C---:B------:R-:W-:Y:S02]  /*41370*/  R2UR UR14, R4.reuse ;  /* 0x00000000040e72ca */ /* 0x040fe400000e0000 */
[C---:B------:R-:W-:Y:S01]  /*41380*/  R2UR UR15, R5.reuse ;  /* 0x00000000050f72ca */ /* 0x040fe200000e0000 */
[----:B------:R-:W-:Y:S01]  /*41390*/  ST.E desc[UR16][R2.64+0x18], R30 ;  /* 0x0000181e02007985 */ /* 0x000fe2000c101910 */
[C---:B------:R-:W-:Y:S02]  /*413a0*/  R2UR UR16, R4.reuse ;  /* 0x00000000041072ca */ /* 0x040fe400000e0000 */
[----:B------:R-:W-:Y:S01]  /*413b0*/  R2UR UR17, R5 ;  /* 0x00000000051172ca */ /* 0x000fe200000e0000 */
[----:B------:R3:W-:Y:S01]  /*413c0*/  ST.E desc[UR18][R2.64+0x1c], R31 ;  /* 0x00001c1f02007985 */ /* 0x0007e2000c101912 */
[----:B------:R-:W-:-:S02]  /*413d0*/  R2UR UR18, R4 ;  /* 0x00000000041272ca */ /* 0x000fc400000e0000 */
        /* <DEDUP_REMOVED lines=10> */
[----:B------:R-:W-:Y:S01]  /*41480*/  ST.E desc[UR6][R2.64+0x2c], R35 ;  /* 0x00002c2302007985 */ /* 0x000fe2000c101906 */
[C---:B------:R-:W-:Y:S02]  /*41490*/  R2UR UR6, R4.reuse ;  /* 0x00000000040672ca */ /* 0x040fe400000e0000 */
[C---:B------:R-:W-:Y:S01]  /*414a0*/  R2UR UR7, R5.reuse ;  /* 0x00000000050772ca */ /* 0x040fe200000e0000 */
[----:B------:R-:W-:Y:S01]  /*414b0*/  ST.E desc[UR8][R2.64+0x30], R36 ;  /* 0x0000302402007985 */ /* 0x000fe2000c101908 */
        /* <DEDUP_REMOVED lines=345> */
[----:B------:R-:W-:-:S03]  /*42a50*/  R2UR UR4, R4 ;  /* 0x00000000040472ca */ /* 0x000fc600000e0000 */
[----:B------:R4:W-:Y:S01]  /*42a60*/  ST.E desc[UR6][R8.64], R197 ;  /* 0x000000c508007985 */ /* 0x0009e2000c101906 */
[----:B------:R-:W-:-:S03]  /*42a70*/  R2UR UR5, R5 ;  /* 0x00000000050572ca */ /* 0x000fc600000e0000 */
[----:B------:R-:W4:Y:S01]  /*42a80*/  LD.E R7, desc[UR8][R2.64] ;  /* 0x0000000802077980 */ /* 0x000f22000c101900 */
[C---:B------:R-:W-:Y:S02]  /*42a90*/  R2UR UR6, R4.reuse ;  /* 0x00000000040672ca */ /* 0x040fe400000e0000 */
[C---:B------:R-:W-:Y:S01]  /*42aa0*/  R2UR UR7, R5.reuse ;  /* 0x00000000050772ca */ /* 0x040fe200000e0000 */
[----:B------:R-:W4:Y:S01]  /*42ab0*/  LD.E R13, desc[UR10][R2.64+0x4] ;  /* 0x0000040a020d7980 */ /* 0x000f22000c101900 */
[C---:B------:R-:W-:Y:S02]  /*42ac0*/  R2UR UR8, R4.reuse ;  /* 0x00000000040872ca */ /* 0x040fe400000e0000 */
[C---:B------:R-:W-:Y:S01]  /*42ad0*/  R2UR UR9, R5.reuse ;  /* 0x00000000050972ca */ /* 0x040fe200000e0000 */
[----:B------:R-:W4:Y:S01]  /*42ae0*/  LD.E R15, desc[UR12][R2.64+0x8] ;  /* 0x0000080c020f7980 */ /* 0x000f22000c101900 */
[C---:B------:R-:W-:Y:S02]  /*42af0*/  R2UR UR10, R4.reuse ;  /* 0x00000000040a72ca */ /* 0x040fe400000e0000 */
[----:B------:R-:W-:Y:S01]  /*42b00*/  R2UR UR11, R5 ;  /* 0x00000000050b72ca */ /* 0x000fe200000e0000 */
[----:B------:R-:W4:Y:S01]  /*42b10*/  LD.E R19, desc[UR14][R2.64+0xc] ;  /* 0x00000c0e02137980 */ /* 0x000f22000c101900 */
[----:B------:R-:W-:-:S02]  /*42b20*/  R2UR UR12, R4 ;  /* 0x00000000040c72ca */ /* 0x000fc400000e0000 */
[C---:B------:R-:W-:Y:S01]  /*42b30*/  R2UR UR13, R5.reuse ;  /* 0x00000000050d72ca */ /* 0x040fe200000e0000 */
[----:B------:R-:W4:Y:S01]  /*42b40*/  LD.E R21, desc[UR16][R2.64+0x10] ;  /* 0x0000101002157980 */ /* 0x000f22000c101900 */
[C---:B------:R-:W-:Y:S02]  /*42b50*/  R2UR UR14, R4.reuse ;  /* 0x00000000040e72ca */ /* 0x040fe400000e0000 */
[C---:B------:R-:W-:Y:S01]  /*42b60*/  R2UR UR15, R5.reuse ;  /* 0x00000000050f72ca */ /* 0x040fe200000e0000 */
[----:B0-----:R-:W4:Y:S01]  /*42b70*/  LD.E R25, desc[UR18][R2.64+0x14] ;  /* 0x0000141202197980 */ /* 0x001f22000c101900 */
[C---:B------:R-:W-:Y:S02]  /*42b80*/  R2UR UR16, R4.reuse ;  /* 0x00000000041072ca */ /* 0x040fe400000e0000 */
[----:B------:R-:W-:Y:S01]  /*42b90*/  R2UR UR17, R5 ;  /* 0x00000000051172ca */ /* 0x000fe200000e0000 */
[----:B-1----:R-:W4:Y:S01]  /*42ba0*/  LD.E R27, desc[UR20][R2.64+0x18] ;  /* 0x00001814021b7980 */ /* 0x002f22000c101900 */
[----:B------:R-:W-:-:S02]  /*42bb0*/  R2UR UR18, R4 ;  /* 0x00000000041272ca */ /* 0x000fc400000e0000 */
[C---:B------:R-:W-:Y:S01]  /*42bc0*/  R2UR UR19, R5.reuse ;  /* 0x00000000051372ca */ /* 0x040fe200000e0000 */
[----:B--2---:R-:W2:Y:S01]  /*42bd0*/  LD.E R29, desc[UR22][R2.64+0x1c] ;  /* 0x00001c16021d7980 */ /* 0x004ea2000c101900 */
[C---:B------:R-:W-:Y:S02]  /*42be0*/  R2UR UR20, R4.reuse ;  /* 0x00000000041472ca */ /* 0x040fe400000e0000 */
[C---:B------:R-:W-:Y:S01]  /*42bf0*/  R2UR UR21, R5.reuse ;  /* 0x00000000051572ca */ /* 0x040fe200000e0000 */
[----:B---3--:R-:W3:Y:S01]  /*42c00*/  LD.E R31, desc[UR24][R2.64+0x20] ;  /* 0x00002018021f7980 */ /* 0x008ee2000c101900 */
[C---:B------:R-:W-:Y:S02]  /*42c10*/  R2UR UR22, R4.reuse ;  /* 0x00000000041672ca */ /* 0x040fe400000e0000 */
[----:B------:R-:W-:Y:S01]  /*42c20*/  R2UR UR23, R5 ;  /* 0x00000000051772ca */ /* 0x000fe200000e0000 */
[----:B----4-:R-:W4:Y:S01]  /*42c30*/  LD.E R33, desc[UR26][R2.64+0x24] ;  /* 0x0000241a02217980 */ /* 0x010f22000c101900 */
[----:B------:R-:W-:-:S02]  /*42c40*/  R2UR UR24, R4 ;  /* 0x00000000041872ca */ /* 0x000fc400000e0000 */
        /* <DEDUP_REMOVED lines=374> */
[----:B--2---:R-:W-:Y:S01]  /*443b0*/  ST.E desc[UR18][R2.64+0x1c], R29 ;  /* 0x00001c1d02007985 */ /* 0x004fe2000c101912 */
[----:B------:R-:W-:-:S02]  /*443c0*/  R2UR UR18, R4 ;  /* 0x00000000041272ca */ /* 0x000fc400000e0000 */
[C---:B------:R-:W-:Y:S01]  /*443d0*/  R2UR UR19, R5.reuse ;  /* 0x00000000051372ca */ /* 0x040fe200000e0000 */
[----:B---3--:R-:W-:Y:S01]  /*443e0*/  ST.E desc[UR20][R2.64+0x20], R31 ;  /* 0x0000201f02007985 */ /* 0x008fe2000c101914 */
[C---:B------:R-:W-:Y:S02]  /*443f0*/  R2UR UR20, R4.reuse ;  /* 0x00000000041472ca */ /* 0x040fe400000e0000 */
[C---:B------:R-:W-:Y:S01]  /*44400*/  R2UR UR21, R5.reuse ;  /* 0x00000000051572ca */ /* 0x040fe200000e0000 */
[----:B----4-:R-:W-:Y:S01]  /*44410*/  ST.E desc[UR22][R2.64+0x24], R33 ;  /* 0x0000242102007985 */ /* 0x010fe2000c101916 */
[C---:B------:R-:W-:Y:S02]  /*44420*/  R2UR UR22, R4.reuse ;  /* 0x00000000041672ca */ /* 0x040fe400000e0000 */
[----:B------:R-:W-:Y:S01]  /*44430*/  R2UR UR23, R5 ;  /* 0x00000000051772ca */ /* 0x000fe200000e0000 */
[----:B------:R-:W-:Y:S01]  /*44440*/  ST.E desc[UR24][R2.64+0x28], R9 ;  /* 0x0000280902007985 */ /* 0x000fe2000c101918 */
        /* <DEDUP_REMOVED lines=331> */
[----:B0-----:R-:W1:Y:S01]  /*45900*/  LDL.64 R8, [R0+0x40] ;  /* 0x0000400000087983 */ /* 0x001e620000100a00 */
[----:B------:R-:W-:-:S02]  /*45910*/  R2UR UR4, R4 ;  /* 0x00000000040472ca */ /* 0x000fc400000e0000 */
[----:B------:R-:W-:Y:S01]  /*45920*/  R2UR UR5, R5 ;  /* 0x00000000050572ca */ /* 0x000fe200000e0000 */
[----:B------:R-:W3:-:S12]  /*45930*/  LDL.64 R6, [R0] ;  /* 0x0000000000067983 */ /* 0x000ed80000100a00 */
[----:B-1----:R-:W4:Y:S01]  /*45940*/  LD.E R10, desc[UR4][R8.64] ;  /* 0x00000004080a7980 */ /* 0x002f22000c101900 */
[----:B------:R-:W-:Y:S02]  /*45950*/  R2UR UR4, R4 ;  /* 0x00000000040472ca */ /* 0x000fe400000e0000 */
[----:B------:R-:W-:Y:S01]  /*45960*/  R2UR UR5, R5 ;  /* 0x00000000050572ca */ /* 0x000fe200000e0000 */
[----:B------:R-:W-:-:S12]  /*45970*/  BSSY B2, `(.L_x_2494) ;  /* 0x0000006000027945 */ /* 0x000fd80003800000 */
[----:B---3--:R2:W5:Y:S01]  /*45980*/  LD.E R6, desc[UR4][R6.64] ;  /* 0x0000000406067980 */ /* 0x008562000c101900 */
[----:B----4-:R-:W-:-:S04]  /*45990*/  LOP3.LUT R10, R10, 0x1, RZ, 0xfc, !PT ;  /* 0x000000010a0a7812 */ /* 0x010fc800078efcff */
[----:B------:R-:W-:-:S13]  /*459a0*/  ISETP.NE.AND P0, PT, R10, 0x3, PT ;  /* 0x000000030a00780c */ /* 0x000fda0003f05270 */
[----:B--2---:R-:W-:Y:S05]  /*459b0*/  @!P0 BRA `(.L_x_2495) ;  /* 0x0000000000048947 */ /* 0x004fea0003800000 */
[----:B------:R-:W-:Y:S01]  /*459c0*/  BPT.TRAP 0x1 ;  /* 0x000000040000795c */ /* 0x000fe20000300000 */
.L_x_2495:
[----:B------:R-:W-:Y:S05]  /*459d0*/  BSYNC B2 ;  /* 0x0000000000027941 */ /* 0x000fea0003800000 */
.L_x_2494:
[C---:B------:R-:W-:Y:S02]  /*459e0*/  R2UR UR6, R4.reuse ;  /* 0x00000000040672ca */ /* 0x040fe400000e0000 */
[C---:B------:R-:W-:Y:S02]  /*459f0*/  R2UR UR7, R5.reuse ;  /* 0x00000000050772ca */ /* 0x040fe400000e0000 */
[----:B------:R-:W-:Y:S02]  /*45a00*/  R2UR UR4, R4 ;  /* 0x00000000040472ca */ /* 0x000fe400000e0000 */
[----:B------:R-:W-:-:S09]  /*45a10*/  R2UR UR5, R5 ;  /* 0x00000000050572ca */ /* 0x000fd200000e0000 */
[----:B------:R-:W2:Y:S04]  /*45a20*/  LD.E.64 R2, desc[UR6][R8.64+0x20] ;  /* 0x0000200608027980 */ /* 0x000ea8000c101b00 */
[----:B------:R-:W3:Y:S01]  /*45a30*/  LD.E R0, desc[UR4][R8.64+0xc] ;  /* 0x00000c0408007980 */ /* 0x000ee2000c101900 */
[----:B------:R-:W-:Y:S01]  /*45a40*/  IMAD.MOV.U32 R221, RZ, RZ, 0x0 ;  /* 0x00000000ffdd7424 */ /* 0x000fe200078e00ff */
[----:B--2---:R-:W-:-:S05]  /*45a50*/  MOV R3, R2 ;  /* 0x0000000200037202 */ /* 0x004fca0000000f00 */
[----:B-----5:R-:W-:-:S05]  /*45a60*/  IMAD R3, R6, 0x8, R3 ;  /* 0x0000000806037824 */ /* 0x020fca00078e0203 */
[----:B---3--:R-:W-:-:S04]  /*45a70*/  PRMT R0, R0, 0x654, R3 ;  /* 0x0000065400007816 */ /* 0x008fc80000000003 */
[----:B------:R0:W-:Y:S02]  /*45a80*/  SYNCS.ARRIVE.TRANS64.RED.A1T0 RZ, [R0+URZ], RZ ;  /* 0x000000ff00ff79a7 */ /* 0x0001e4000810043f */
[----:B0-----:R-:W-:Y:S05]  /*45a90*/  RET.REL.NODEC R220 `(_ZN7cutlass13device_kernelIN5flash11enable_sm90INS1_16FlashAttnFwdSm90INS1_25CollectiveMainloopFwdSm90ILi2EN4cute5tupleIJNS5_1CILi1EEES8_S8_EEENS6_IJNS7_ILi128EEENS7_ILi96EEENS7_ILi64EEEEEELi256ENS_10bfloat16_tEfNS_4arch4Sm90ELb0ELb1ELb0ELb0ELb1ELb0ELb1ELb1ELb0ELb1ELb0ELb0EEENS1_21CollectiveEpilogueFwdINS6_IJSA_NS7_ILi256EEESB_EEES9_SE_SG_Li256ELb0ELb1ELb0ELb0EEENS1_30DynamicPersistentTileSchedulerILi256ELi128ELb0ELb1ELb1EEEEEEEEEvNT_6ParamsE) ;  /* 0xfffffba4dc587950 */ /* 0x001fea0003c3ffff */
.L_x_2470:
[----:B0-----:R0:W1:Y:S02]  /*45aa0*/  SYNCS.PHASECHK.TRANS64.TRYWAIT P0, [R2+URZ], R3 ;  /* 0x00000003020075a7 */ /* 0x001064000800017f */
[----:B-1----:R-:W-:Y:S05]  /*45ab0*/  @!P0 NANOSLEEP.SYNCS 0x989680 ;  /* 0x009896800000895d */ /* 0x002fea0003900000 */
[----:B------:R-:W1:Y:S02]  /*45ac0*/  @!P0 SYNCS.PHASECHK.TRANS64 P0, [R2+URZ], R3 ;  /* 0x00000003020085a7 */ /* 0x000e64000800007f */
[----:B-1----:R-:W-:Y:S05]  /*45ad0*/  @!P0 BRA `(.L_x_2470) ;  /* 0xfffffffc00f08947 */ /* 0x002fea000383ffff */
[----:B------:R-:W-:Y:S05]  /*45ae0*/  BRA `(.L_x_2469) ;  /* 0xfffffe4c00747947 */ /* 0x000fea000383ffff */
.L_x_2477:
[----:B0-----:R0:W1:Y:S02]  /*45af0*/  SYNCS.PHASECHK.TRANS64.TRYWAIT P0, [R8+URZ], R9 ;  /* 0x00000009080075a7 */ /* 0x001064000800017f */
[----:B-1----:R-:W-:Y:S05]  /*45b00*/  @!P0 NANOSLEEP.SYNCS 0x989680 ;  /* 0x009896800000895d */ /* 0x002fea0003900000 */
[----:B------:R-:W1:Y:S02]  /*45b10*/  @!P0 SYNCS.PHASECHK.TRANS64 P0, [R8+URZ], R9 ;  /* 0x00000009080085a7 */ /* 0x000e64000800007f */
[----:B-1----:R-:W-:Y:S05]  /*45b20*/  @!P0 BRA `(.L_x_2477) ;  /* 0xfffffffc00f08947 */ /* 0x002fea000383ffff */
[----:B------:R-:W-:Y:S05]  /*45b30*/  BRA `(.L_x_2476) ;  /* 0xfffffe5400487947 */ /* 0x000fea000383ffff */
.L_x_2496:
        /* <DEDUP_REMOVED lines=12> */
.L_x_6455:


//--------------------- .text._ZN7cutlass13device_kernelIN5flash11enable_sm90INS1_16FlashAttnFwdSm90INS1_25CollectiveMainloopFwdSm90ILi2EN4cute5tupleIJNS5_1CILi1EEES8_S8_EEENS6_IJNS7_ILi128EEENS7_ILi96EEENS7_ILi64EEEEEELi256ENS_10bfloat16_tEfNS_4arch4Sm90ELb0ELb1ELb0ELb1ELb1ELb0ELb0ELb1ELb0ELb1ELb0ELb0EEENS1_21CollectiveEpilogueFwdINS6_IJSA_NS7_ILi256EEESB_EEES9_SE_SG_Li256ELb1ELb1ELb0ELb0EEENS1_36VarlenDynamicPersistentTileSchedulerILi128ELi96ELi256ELi128ELb0ELb1ELb1ELb1ELb0ELb1EEEEEEEEEvNT_6ParamsE --------------------------
	.section	.text._ZN7cutlass13device_kernelIN5flash11enable_sm90INS1_16FlashAttnFwdSm90INS1_25CollectiveMainloopFwdSm90ILi2EN4cute5tupleIJNS5_1CILi1EEES8_S8_EEENS6_IJNS7_ILi128EEENS7_ILi96EEENS7_ILi64EEEEEELi256ENS_10bfloat16_tEfNS_4arch4Sm90ELb0ELb1ELb0ELb1ELb1ELb0ELb0ELb1ELb0ELb1ELb0ELb0EEENS1_21CollectiveEpilogueFwdINS6_IJSA_NS7_ILi256EEESB_EEES9_SE_SG_Li256ELb1ELb1ELb0ELb0EEENS1_36VarlenDynamicPersistentTileSchedulerILi128ELi96ELi256ELi128ELb0ELb1ELb1ELb1ELb0ELb1EEEEEEEEEvNT_6ParamsE,"ax",@progbits
	.align	128
.text._ZN7cutlass13device_kernelIN5flash11enable_sm90INS1_16FlashAttnFwdSm90INS1_25CollectiveMainloopFwdSm90ILi2EN4cute5tupleIJNS5_1CILi1EEES8_S8_EEENS6_IJNS7_ILi128EEENS7_ILi96EEENS7_ILi64EEEEEELi256ENS_10bfloat16_tEfNS_4arch4Sm90ELb0ELb1ELb0ELb1ELb1ELb0ELb0ELb1ELb0ELb1ELb0ELb0EEENS1_21CollectiveEpilogueFwdINS6_IJSA_NS7_ILi256EEESB_EEES9_SE_SG_Li256ELb1ELb1ELb0ELb0EEENS1_36VarlenDynamicPersistentTileSchedulerILi128ELi96ELi256ELi128ELb0ELb1ELb1ELb1ELb0ELb1EEEEEEEEEvNT_6ParamsE:
        .type           _ZN7cutlass13device_kernelIN5flash11enable_sm90INS1_16FlashAttnFwdSm90INS1_25CollectiveMainloopFwdSm90ILi2EN4cute5tupleIJNS5_1CILi1EEES8_S8_EEENS6_IJNS7_ILi128EEENS7_ILi96EEENS7_ILi64EEEEEELi256ENS_10bfloat16_tEfNS_4arch4Sm90ELb0ELb1ELb0ELb1ELb1ELb0ELb0ELb1ELb0ELb1ELb0ELb0EEENS1_21CollectiveEpilogueFwdINS6_IJSA_NS7_ILi256EEESB_EEES9_SE_SG_Li256ELb1ELb1ELb0ELb0EEENS1_36VarlenDynamicPersistentTileSchedulerILi128ELi96ELi256ELi128ELb0ELb1ELb1ELb1ELb0ELb1EEEEEEEEEvNT_6ParamsE,@function
        .size           _ZN7cutlass13device_kernelIN5flash11enable_sm90INS1_16FlashAttnFwdSm90INS1_25CollectiveMainloopFwdSm90ILi2EN4cute5tupleIJNS5_1CILi1EEES8_S8_EEENS6_IJNS7_ILi128EEENS7_ILi96EEENS7_ILi64EEEEEELi256ENS_10bfloat16_tEfNS_4arch4Sm90ELb0ELb1ELb0ELb1ELb1ELb0ELb0ELb1ELb0ELb1ELb0ELb0EEENS1_21CollectiveEpilogueFwdINS6_IJSA_NS7_ILi256EEESB_EEES9_SE_SG_Li256ELb1ELb1ELb0ELb0EEENS1_36VarlenDynamicPersistentTileSchedulerILi128ELi96ELi256ELi128ELb0ELb1ELb1ELb1ELb0ELb1EEEEEEEEEvNT_6ParamsE,(.L_x_6457 - _ZN7cutlass13device_kernelIN5flash11enable_sm90INS1_16FlashAttnFwdSm90INS1_25CollectiveMainloopFwdSm90ILi2EN4cute5tupleIJNS5_1CILi1EEES8_S8_EEENS6_IJNS7_ILi128EEENS7_ILi96EEENS7_ILi64EEEEEELi256ENS_10bfloat16_tEfNS_4arch4Sm90ELb0ELb1ELb0ELb1ELb1ELb0ELb0ELb1ELb0ELb1ELb0ELb0EEENS1_21CollectiveEpilogueFwdINS6_IJSA_NS7_ILi256EEESB_EEES9_SE_SG_Li256ELb1ELb1ELb0ELb0EEENS1_36VarlenDynamicPersistentTileSchedulerILi128ELi96ELi256ELi128ELb0ELb1ELb1ELb1ELb0ELb1EEEEEEEEEvNT_6ParamsE)
        .other          _ZN7cutlass13device_kernelIN5flash11enable_sm90INS1_16FlashAttnFwdSm90INS1_25CollectiveMainloopFwdSm90ILi2EN4cute5tupleIJNS5_1CILi1EEES8_S8_EEENS6_IJNS7_ILi128EEENS7_ILi96EEENS7_ILi64EEEEEELi256ENS_10bfloat16_tEfNS_4arch4Sm90ELb0ELb1ELb0ELb1ELb1ELb0ELb0ELb1ELb0ELb1ELb0ELb0EEENS1_21CollectiveEpilogueFwdINS6_IJSA_NS7_ILi256EEESB_EEES9_SE_SG_Li256ELb1ELb1ELb0ELb0EEENS1_36VarlenDynamicPersistentTileSchedulerILi128ELi96ELi256ELi128ELb0ELb1ELb1ELb1ELb0ELb1EEEEEEEEEvNT_6ParamsE,@"STO_CUDA_ENTRY STV_DEFAULT"
_ZN7cutlass13device_kernelIN5flash11enable_sm90INS1_16FlashAttnFwdSm90INS1_25CollectiveMainloopFwdSm90ILi2EN4cute5tupleIJNS5_1CILi1EEES8_S8_EEENS6_IJNS7_ILi128EEENS7_ILi96EEENS7_ILi64EEEEEELi256ENS_10bfloat16_tEfNS_4arch4Sm90ELb0ELb1ELb0ELb1ELb1ELb0ELb0ELb1ELb0ELb1ELb0ELb0EEENS1_21CollectiveEpilogueFwdINS6_IJSA_NS7_ILi256EEESB_EEES9_SE_SG_Li256ELb1ELb1ELb0ELb0EEENS1_36VarlenDynamicPersistentTileSchedulerILi128ELi96ELi256ELi128ELb0ELb1ELb1ELb1ELb0ELb1EEEEEEEEEvNT_6ParamsE:
        /* <DEDUP_REMOVED lines=45> */
.L_x_2497:
        /* <DEDUP_REMOVED lines=22> */
.L_x_2498:
        /* <DEDUP_REMOVED lines=18> */
.L_x_2499:
        /* <DEDUP_REMOVED lines=22> */
.L_x_2500:
        /* <DEDUP_REMOVED lines=23> */
.L_x_2501:
        /* <DEDUP_REMOVED lines=8> */
.L_x_2503:
[----:B------:R-:W-:-:S08]  /*08a0*/  NOP ;  /* 0x0000000000007918 */ /* 0x000fd00000000000 */
[----:B------:R-:W0:Y:S02]  /*08b0*/  USETMAXREG.TRY_ALLOC.CTAPOOL UP0, 0xe8 ;  /* 0x000000e8000079c8 */ /* 0x000e240008000600 */
[----:B0-----:R-:W-:-:S13]  /*08c0*/  PLOP3.LUT P0, PT, PT, PT, UP0, 0x80, 0x0 ;  /* 0x000000000000781c */ /* 0x001fda0003f0f008 */
[----:B------:R-:W-:Y:S05]  /*08d0*/  @!P0 BRA `(.L_x_2503) ;  /* 0xfffffffc00f08947 */ /* 0x000fea000383ffff */
[----:B------:R-:W-:Y:S01]  /*08e0*/  SHF.R.U32.HI R2, RZ, 0x7, R0 ;  /* 0x00000007ff027819 */ /* 0x000fe20000011600 */
[----:B------:R-:W0:Y:S08]  /*08f0*/  S2UR UR5, SR_CgaCtaId ;  /* 0x00000000000579c3 */ /* 0x000e300000008800 */
[----:B------:R-:W-:Y:S06]  /*0900*/  BAR.ARV 0x8, 0x180 ;  /* 0x0206000000007b1d */ /* 0x000fec0000002000 */
[----:B------:R-:W-:Y:S01]  /*0910*/  ISETP.NE.AND P0, PT, R2, 0x1, PT ;  /* 0x000000010200780c */ /* 0x000fe20003f05270 */
[----:B------:R-:W-:-:S12]  /*0920*/  UMOV UR4, 0x400 ;  /* 0x0000040000047882 */ /* 0x000fd80000000000 */
[----:B------:R-:W-:Y:S06]  /*0930*/  @!P0 BAR.ARV 0x9, 0x100 ;  /* 0x0244000000008b1d */ /* 0x000fec0000002000 */
[----:B0-----:R-:W-:Y:S02]  /*0940*/  ULEA UR4, UR5, UR4, 0x18 ;  /* 0x0000000405047291 */ /* 0x001fe4000f8ec03f */
[----:B------:R-:W-:Y:S07]  /*0950*/  BAR.SYNC.DEFER_BLOCKING 0x5, 0x180 ;  /* 0x0146000000007b1d */ /* 0x000fee0000010000 */
[----:B------:R-:W0:Y:S01]  /*0960*/  LDS.128 R4, [UR4+0x228d0] ;  /* 0x0228d004ff047984 */ /* 0x000e220008000c00 */
[----:B------:R-:W-:Y:S01]  /*0970*/  ULDC UR4, c[0x0][0xc3c] ;  /* 0x00030f0000047ab9 */ /* 0x000fe20000000800 */
[----:B------:R-:W-:Y:S06]  /*0980*/  BAR.ARV 0x4, 0x180 ;  /* 0x0106000000007b1d */ /* 0x000fec0000002000 */
[----:B0-----:R-:W-:-:S13]  /*0990*/  ISETP.GE.AND P0, PT, R7, UR4, PT ;  /* 0x0000000407007c0c */ /* 0x001fda000bf06270 */
[----:B------:R-:W-:Y:S05]  /*09a0*/  @P0 EXIT ;  /* 0x000000000000094d */ /* 0x000fea0003800000 */
[----:B------:R-:W-:Y:S01]  /*09b0*/  VIADD R214, R0, 0xffffff80 ;  /* 0xffffff8000d67836 */ /* 0x000fe20000000000 */
[----:B------:R-:W-:Y:S01]  /*09c0*/  R2UR UR7, R6 ;  /* 0x00000000060772ca */ /* 0x000fe200000e0000 */
[----:B------:R-:W-:Y:S01]  /*09d0*/  ULOP3.LUT UR40, UR39, 0x1, URZ, 0xfc, !UPT ;  /* 0x0000000127287892 */ /* 0x000fe2000f8efc3f */
[----:B------:R-:W-:Y:S01]  /*09e0*/  R2UR UR5, R5 ;  /* 0x00000000050572ca */ /* 0x000fe200000e0000 */
[----:B------:R-:W-:Y:S01]  /*09f0*/  UMOV UR36, URZ ;  /* 0x0000003f00247c82 */ /* 0x000fe20008000000 */
[----:B------:R-:W-:Y:S01]  /*0a00*/  SHF.R.S32.HI R3, RZ, 0x1f, R214 ;  /* 0x0000001fff037819 */ /* 0x000fe200000114d6 */
[----:B------:R-:W-:Y:S01]  /*0a10*/  UMOV UR37, URZ ;  /* 0x0000003f00257c82 */ /* 0x000fe20008000000 */
[----:B------:R-:W-:Y:S01]  /*0a20*/  R2UR UR6, R7 ;  /* 0x00000000070672ca */ /* 0x000fe200000e0000 */
[----:B------:R-:W-:Y:S01]  /*0a30*/  UMOV UR38, URZ ;  /* 0x0000003f00267c82 */ /* 0x000fe20008000000 */
[CC--:B------:R-:W-:Y:S02]  /*0a40*/  LEA.HI R0, R3.reuse, R214.reuse, RZ, 0x7 ;  /* 0x000000d603007211 */ /* 0x0c0fe400078f38ff */
[----:B------:R-:W-:-:S02]  /*0a50*/  LEA.HI R4, R3, R214, RZ, 0x5 ;  /* 0x000000d603047211 */ /* 0x000fc400078f28ff */
[----:B------:R-:W-:Y:S02]  /*0a60*/  LOP3.LUT R205, R0, 0xffffff80, RZ, 0xc0, !PT ;  /* 0xffffff8000cd7812 */ /* 0x000fe400078ec0ff */
[CC--:B------:R-:W-:Y:S01]  /*0a70*/  LEA.HI R2, R3.reuse, R214.reuse, RZ, 0x4 ;  /* 0x000000d603027211 */ /* 0x0c0fe200078f20ff */
[----:B------:R-:W-:Y:S01]  /*0a80*/  IMAD.SHL.U32 R4, R4, 0x20, RZ ;  /* 0x0000002004047824 */ /* 0x000fe200078e00ff */
[-C--:B------:R-:W-:Y:S01]  /*0a90*/  LEA.HI R11, R3, R214.reuse, RZ, 0x2 ;  /* 0x000000d6030b7211 */ /* 0x080fe200078f10ff */
[----:B------:R-:W-:Y:S01]  /*0aa0*/  IMAD.IADD R205, R214, 0x1, -R205 ;  /* 0x00000001d6cd7824 */ /* 0x000fe200078e0acd */
[----:B------:R-:W-:Y:S02]  /*0ab0*/  LOP3.LUT R5, R2, 0x3fffff0, RZ, 0xc0, !PT ;  /* 0x03fffff002057812 */ /* 0x000fe400078ec0ff */
[----:B------:R-:W-:Y:S02]  /*0ac0*/  LOP3.LUT R11, R11, 0xfffffffc, RZ, 0xc0, !PT ;  /* 0xfffffffc0b0b7812 */ /* 0x000fe400078ec0ff */
[----:B------:R-:W-:Y:S01]  /*0ad0*/  SHF.R.S32.HI R6, RZ, 0x1f, R205 ;  /* 0x0000001fff067819 */ /* 0x000fe200000114cd */
[C---:B------:R-:W-:Y:S01]  /*0ae0*/  IMAD.IADD R5, R214.reuse, 0x1, -R5 ;  /* 0x00000001d6057824 */ /* 0x040fe200078e0a05 */
[----:B------:R-:W-:Y:S01]  /*0af0*/  LEA.HI R3, R3, R214, RZ, 0x3 ;  /* 0x000000d603037211 */ /* 0x000fe200078f18ff */
[----:B------:R-:W-:Y:S01]  /*0b00*/  IMAD.IADD R11, R214, 0x1, -R11 ;  /* 0x00000001d60b7824 */ /* 0x000fe200078e0a0b */
[----:B------:R-:W-:-:S02]  /*0b10*/  LEA.HI R8, R6, R205, RZ, 0x2 ;  /* 0x000000cd06087211 */ /* 0x000fc400078f10ff */
[----:B------:R-:W-:Y:S02]  /*0b20*/  SHF.R.S32.HI R207, RZ, 0x7, R0 ;  /* 0x00000007ffcf7819 */ /* 0x000fe40000011400 */
[--C-:B------:R-:W-:Y:S02]  /*0b30*/  SHF.R.S32.HI R9, RZ, 0x2, R8.reuse ;  /* 0x00000002ff097819 */ /* 0x100fe40000011408 */
[----:B------:R-:W-:Y:S02]  /*0b40*/  SHF.R.S32.HI R10, RZ, 0x1f, R8 ;  /* 0x0000001fff0a7819 */ /* 0x000fe40000011408 */
[----:B------:R-:W-:Y:S02]  /*0b50*/  LOP3.LUT R4, R4, 0xfffffc00, RZ, 0xc0, !PT ;  /* 0xfffffc0004047812 */ /* 0x000fe400078ec0ff */
[----:B------:R-:W-:Y:S02]  /*0b60*/  LEA.HI R10, R10, R9, RZ, 0x3 ;  /* 0x000000090a0a7211 */ /* 0x000fe400078f18ff */
[----:B------:R-:W-:Y:S01]  /*0b70*/  LOP3.LUT R203, R3, 0xfffffff8, RZ, 0xc0, !PT ;  /* 0xfffffff803cb7812 */ /* 0x000fe200078ec0ff */
[----:B------:R-:W-:Y:S01]  /*0b80*/  IMAD R5, R5, 0x40, R4 ;  /* 0x0000004005057824 */ /* 0x000fe200078e0204 */
[----:B------:R-:W-:-:S02]  /*0b90*/  SHF.R.S32.HI R7, RZ, 0x4, R2 ;  /* 0x00000004ff077819 */ /* 0x000fc40000011402 */
[----:B------:R-:W-:Y:S01]  /*0ba0*/  LOP3.LUT R10, R10, 0xfffffff8, RZ, 0xc0, !PT ;  /* 0xfffffff80a0a7812 */ /* 0x000fe200078ec0ff */
[----:B------:R-:W-:Y:S01]  /*0bb0*/  IMAD.IADD R203, R214, 0x1, -R203 ;  /* 0x00000001d6cb7824 */ /* 0x000fe200078e0acb */
[----:B------:R-:W-:Y:S02]  /*0bc0*/  LEA.HI R6, R6, R205, RZ, 0x5 ;  /* 0x000000cd06067211 */ /* 0x000fe400078f28ff */
[----:B------:R-:W-:Y:S01]  /*0bd0*/  LEA.HI R0, R0, R207, RZ, 0x1 ;  /* 0x000000cf00007211 */ /* 0x000fe200078f08ff */
[----:B------:R-:W-:Y:S01]  /*0be0*/  IMAD.IADD R9, R9, 0x1, -R10 ;  /* 0x0000000109097824 */ /* 0x000fe200078e0a0a */
[----:B------:R-:W-:Y:S01]  /*0bf0*/  LEA.HI R2, R2, R7, RZ, 0x1 ;  /* 0x0000000702027211 */ /* 0x000fe200078f08ff */
[----:B------:R-:W-:Y:S01]  /*0c00*/  IMAD.SHL.U32 R22, R203, 0x8, RZ ;  /* 0x00000008cb167824 */ /* 0x000fe200078e00ff */
[----:B------:R-:W-:Y:S02]  /*0c10*/  SHF.R.S32.HI R6, RZ, 0x5, R6 ;  /* 0x00000005ff067819 */ /* 0x000fe40000011406 */
[----:B------:R-:W-:Y:S01]  /*0c20*/  LEA.HI R4, R11, R11, RZ, 0x1 ;  /* 0x0000000b0b047211 */ /* 0x000fe200078f08ff */
[----:B------:R-:W-:Y:S01]  /*0c30*/  VIADD R201, R22, 0x40 ;  /* 0x0000004016c97836 */ /* 0x000fe20000000000 */
[----:B------:R-:W-:Y:S01]  /*0c40*/  LOP3.LUT R0, R0, 0x3fffffe, RZ, 0xc0, !PT ;  /* 0x03fffffe00007812 */ /* 0x000fe200078ec0ff */
[----:B------:R-:W-:Y:S01]  /*0c50*/  IMAD R9, R6, 0x10, R9 ;  /* 0x0000001006097824 */ /* 0x000fe200078e0209 */
[----:B------:R-:W-:Y:S01]  /*0c60*/  LOP3.LUT R2, R2, 0x1ffffffe, RZ, 0xc0, !PT ;  /* 0x1ffffffe02027812 */ /* 0x000fe200078ec0ff */
[----:B------:R-:W-:Y:S01]  /*0c70*/  VIADD R200, R22, 0x80 ;  /* 0x0000008016c87836 */ /* 0x000fe20000000000 */
[----:B------:R-:W-:Y:S01]  /*0c80*/  LOP3.LUT R4, R4, 0x1ffffffe, RZ, 0xc0, !PT ;  /* 0x1ffffffe04047812 */ /* 0x000fe200078ec0ff */
[----:B------:R-:W-:Y:S01]  /*0c90*/  IMAD.IADD R0, R207, 0x1, -R0 ;  /* 0x00000001cf007824 */ /* 0x000fe200078e0a00 */
[----:B------:R-:W-:Y:S01]  /*0ca0*/  LOP3.LUT R8, R8, 0x7ffffffc, RZ, 0xc0, !PT ;  /* 0x7ffffffc08087812 */ /* 0x000fe200078ec0ff */
[----:B------:R-:W-:Y:S01]  /*0cb0*/  VIADD R202, R22, 0xc0 ;  /* 0x000000c016ca7836 */ /* 0x000fe20000000000 */
[----:B------:R-:W-:Y:S01]  /*0cc0*/  SHF.R.S32.HI R204, RZ, 0x3, R3 ;  /* 0x00000003ffcc7819 */ /* 0x000fe20000011403 */
[----:B------:R-:W-:Y:S01]  /*0cd0*/  IMAD.IADD R2, R7, 0x1, -R2 ;  /* 0x0000000107027824 */ /* 0x000fe200078e0a02 */
[----:B------:R-:W-:Y:S01]  /*0ce0*/  SHF.R.S32.HI R213, RZ, 0x1f, R22 ;  /* 0x0000001fffd57819 */ /* 0x000fe20000011416 */
[----:B------:R-:W-:Y:S01]  /*0cf0*/  IMAD.IADD R23, R11, 0x1, -R4 ;  /* 0x000000010b177824 */ /* 0x000fe200078e0a04 */
[----:B------:R-:W-:Y:S01]  /*0d00*/  SHF.R.S32.HI R212, RZ, 0x1f, R201 ;  /* 0x0000001fffd47819 */ /* 0x000fe200000114c9 */
[----:B------:R-:W-:Y:S01]  /*0d10*/  IMAD R208, R0, 0x40, R9 ;  /* 0x0000004000d07824 */ /* 0x000fe200078e0209 */
[----:B------:R-:W-:Y:S01]  /*0d20*/  SHF.R.S32.HI R211, RZ, 0x1f, R200 ;  /* 0x0000001fffd37819 */ /* 0x000fe200000114c8 */
[----:B------:R-:W-:Y:S01]  /*0d30*/  IMAD R209, R2, 0x8, R5 ;  /* 0x0000000802d17824 */ /* 0x000fe200078e0205 */
[----:B------:R-:W-:Y:S01]  /*0d40*/  SHF.R.S32.HI R210, RZ, 0x1f, R202 ;  /* 0x0000001fffd27819 */ /* 0x000fe200000114ca */
[----:B------:R-:W-:-:S02]  /*0d50*/  IMAD.IADD R19, R205, 0x1, -R8 ;  /* 0x00000001cd137824 */ /* 0x000fc400078e0a08 */
[----:B------:R-:W-:-:S07]  /*0d60*/  IMAD R23, R23, 0x8, R208 ;  /* 0x0000000817177824 */ /* 0x000fce00078e02d0 */
.L_x_2611:
[----:B------:R-:W-:Y:S01]  /*0d70*/  ULDC.64 UR8, c[0x0][0xa28] ;  /* 0x00028a0000087ab9 */ /* 0x000fe20000000a00 */
[----:B01----:R-:W-:Y:S01]  /*0d80*/  IMAD.MOV.U32 R7, RZ, RZ, RZ ;  /* 0x000000ffff077224 */ /* 0x003fe200078e00ff */
[----:B------:R-:W-:Y:S01]  /*0d90*/  UISETP.NE.U32.AND UP0, UPT, UR8, URZ, UPT ;  /* 0x0000003f0800728c */ /* 0x000fe2000bf05070 */
[----:B------:R-:W-:-:S03]  /*0da0*/  ULDC UR4, c[0x0][0x424] ;  /* 0x0001090000047ab9 */ /* 0x000fc60000000800 */
[----:B------:R-:W-:-:S03]  /*0db0*/  UISETP.NE.AND.EX UP0, UPT, UR9, URZ, UPT, UP0 ;  /* 0x0000003f0900728c */ /* 0x000fc6000bf05300 */
[----:B------:R-:W-:Y:S02]  /*0dc0*/  ULDC.64 UR8, c[0x0][0xa18] ;  /* 0x0002860000087ab9 */ /* 0x000fe40000000a00 */
[----:B------:R-:W-:Y:S01]  /*0dd0*/  UISETP.NE.U32.AND UP1, UPT, UR8, URZ, UPT ;  /* 0x0000003f0800728c */ /* 0x000fe2000bf25070 */
[----:B------:R-:W-:-:S03]  /*0de0*/  PLOP3.LUT P0, PT, PT, PT, UP0, 0x80, 0x0 ;  /* 0x000000000000781c */ /* 0x000fc60003f0f008 */
[----:B------:R-:W-:-:S03]  /*0df0*/  UISETP.NE.AND.EX UP1, UPT, UR9, URZ, UPT, UP1 ;  /* 0x0000003f0900728c */ /* 0x000fc6000bf25310 */
[----:B------:R-:W-:Y:S02]  /*0e00*/  @UP0 ULDC.64 UR8, c[0x0][0xa28] ;  /* 0x00028a0000080ab9 */ /* 0x000fe40000000a00 */
[----:B------:R-:W-:Y:S01]  /*0e10*/  @UP0 UIMAD.WIDE UR8, UR6, 0x4, UR8 ;  /* 0x00000004060808a5 */ /* 0x000fe2000f8e0208 */
[----:B------:R-:W-:-:S05]  /*0e20*/  PLOP3.LUT P2, PT, PT, PT, UP1, 0x80, 0x0 ;  /* 0x000000000000781c */ /* 0x000fca0003f4f018 */
[----:B------:R-:W-:Y:S01]  /*0e30*/  @UP1 ULDC.64 UR10, c[0x0][0xa18] ;  /* 0x00028600000a1ab9 */ /* 0x000fe20000000a00 */
[----:B------:R-:W-:Y:S02]  /*0e40*/  IMAD.U32 R2, RZ, RZ, UR8 ;  /* 0x00000008ff027e24 */ /* 0x000fe4000f8e00ff */
[----:B--2---:R-:W-:Y:S01]  /*0e50*/  IMAD.U32 R3, RZ, RZ, UR9 ;  /* 0x00000009ff037e24 */ /* 0x004fe2000f8e00ff */
[----:B------:R-:W-:-:S04]  /*0e60*/  @UP1 UIMAD.WIDE UR8, UR6, 0x4, UR10 ;  /* 0x00000004060818a5 */ /* 0x000fc8000f8e020a */
[----:B------:R0:W5:Y:S02]  /*0e70*/  @P0 LDG.E R7, desc[UR46][R2.64] ;  /* 0x0000002e02070981 */ /* 0x000164000c1e1900 */
[----:B------:R-:W-:Y:S02]  /*0e80*/  IMAD.U32 R4, RZ, RZ, UR8 ;  /* 0x00000008ff047e24 */ /* 0x000fe4000f8e00ff */
[----:B------:R-:W-:Y:S01]  /*0e90*/  IMAD.U32 R5, RZ, RZ, UR9 ;  /* 0x00000009ff057e24 */ /* 0x000fe2000f8e00ff */
[----:B------:R-:W-:-:S04]  /*0ea0*/  ULDC.64 UR8, c[0x0][0x418] ;  /* 0x0001060000087ab9 */ /* 0x000fc80000000a00 */
[----:B----4-:R0:W5:Y:S01]  /*0eb0*/  @P2 LDG.E R17, desc[UR46][R4.64] ;  /* 0x0000002e04112981 */ /* 0x010162000c1e1900 */
[----:B------:R-:W-:Y:S01]  /*0ec0*/  UISETP.NE.U32.AND UP0, UPT, UR8, URZ, UPT ;  /* 0x0000003f0800728c */ /* 0x000fe2000bf05070 */
[----:B------:R-:W-:-:S03]  /*0ed0*/  UMOV UR41, UR7 ;  /* 0x0000000700297c82 */ /* 0x000fc60008000000 */
[----:B------:R-:W-:-:S03]  /*0ee0*/  UISETP.NE.AND.EX UP0, UPT, UR9, URZ, UPT, UP0 ;  /* 0x0000003f0900728c */ /* 0x000fc6000bf05300 */
[----:B------:R-:W-:Y:S01]  /*0ef0*/  ULDC.64 UR8, c[0x0][0xa20] ;  /* 0x0002880000087ab9 */ /* 0x000fe20000000a00 */
[----:B------:R-:W-:Y:S01]  /*0f00*/  USEL UR4, UR4, 0x1, UP0 ;  /* 0x0000000104047887 */ /* 0x000fe20008000000 */
[----:B------:R-:W-:Y:S01]  /*0f10*/  ISETP.NE.U32.AND P1, PT, RZ, UR8, PT ;  /* 0x00000008ff007c0c */ /* 0x000fe2000bf25070 */
[----:B------:R-:W-:Y:S02]  /*0f20*/  ULDC UR8, c[0x0][0x2f0] ;  /* 0x0000bc0000087ab9 */ /* 0x000fe40000000800 */
[----:B------:R-:W-:Y:S01]  /*0f30*/  UIMAD UR4, UR4, UR8, URZ ;  /* 0x00000008040472a4 */ /* 0x000fe2000f8e023f */
[----:B------:R-:W-:Y:S01]  /*0f40*/  ISETP.NE.AND.EX P1, PT, RZ, UR9, PT, P1 ;  /* 0x00000009ff007c0c */ /* 0x000fe2000bf25310 */
[----:B0--3--:R-:W-:-:S12]  /*0f50*/  @P2 BRA `(.L_x_2504) ;  /* 0x0000000000302947 */ /* 0x009fd80003800000 */
[----:B------:R-:W-:Y:S01]  /*0f60*/  ULDC.64 UR8, c[0x0][0xa00] ;  /* 0x0002800000087ab9 */ /* 0x000fe20000000a00 */
[----:B-----5:R-:W0:Y:S01]  /*0f70*/  LDC R17, c[0x0][0x288] ;  /* 0x0000a200ff117b82 */ /* 0x020e220000000800 */
[----:B------:R-:W-:-:S04]  /*0f80*/  ISETP.NE.U32.AND P0, PT, RZ, UR8, PT ;  /* 0x00000008ff007c0c */ /* 0x000fc8000bf05070 */
[----:B------:R-:W-:-:S13]  /*0f90*/  ISETP.NE.AND.EX P0, PT, RZ, UR9, PT, P0 ;  /* 0x00000009ff007c0c */ /* 0x000fda000bf05300 */
[----:B------:R-:W-:Y:S05]  /*0fa0*/  @!P0 BRA `(.L_x_2504) ;  /* 0x00000000001c8947 */ /* 0x000fea0003800000 */
[----:B------:R-:W-:Y:S02]  /*0fb0*/  ULDC.64 UR8, c[0x0][0xa00] ;  /* 0x0002800000087ab9 */ /* 0x000fe40000000a00 */
[----:B------:R-:W-:-:S06]  /*0fc0*/  UIMAD.WIDE UR8, UR6, 0x4, UR8 ;  /* 0x00000004060878a5 */ /* 0x000fcc000f8e0208 */
[----:B------:R-:W-:Y:S02]  /*0fd0*/  IMAD.U32 R2, RZ, RZ, UR8 ;  /* 0x00000008ff027e24 */ /* 0x000fe4000f8e00ff */
[----:B------:R-:W-:-:S05]  /*0fe0*/  IMAD.U32 R3, RZ, RZ, UR9 ;  /* 0x00000009ff037e24 */ /* 0x000fca000f8e00ff */
[----:B0-----:R-:W2:Y:S04]  /*0ff0*/  LDG.E R17, desc[UR46][R2.64] ;  /* 0x0000002e02117981 */ /* 0x001ea8000c1e1900 */
[----:B------:R-:W2:Y:S02]  /*1000*/  LDG.E R0, desc[UR46][R2.64+0x4] ;  /* 0x0000042e02007981 */ /* 0x000ea4000c1e1900 */
[----:B--2---:R-:W-:-:S07]  /*1010*/  IMAD.IADD R17, R0, 0x1, -R17 ;  /* 0x0000000100117824 */ /* 0x004fce00078e0a11 */
.L_x_2504:
[----:B------:R-:W-:Y:S01]  /*1020*/  IMAD.U32 R18, RZ, RZ, UR4 ;  /* 0x00000004ff127e24 */ /* 0x000fe2000f8e00ff */
[----:B------:R-:W-:Y:S01]  /*1030*/  UMOV UR42, UR6 ;  /* 0x00000006002a7c82 */ /* 0x000fe20008000000 */
[----:B------:R-:W-:Y:S05]  /*1040*/  @!P1 BRA `(.L_x_2505) ;  /* 0x0000000000189947 */ /* 0x000fea0003800000 */
[----:B------:R-:W-:Y:S02]  /*1050*/  ULDC.64 UR8, c[0x0][0xa20] ;  /* 0x0002880000087ab9 */ /* 0x000fe40000000a00 */
[----:B------:R-:W-:-:S06]  /*1060*/  UIMAD.WIDE UR6, UR6, 0x4, UR8 ;  /* 0x00000004060678a5 */ /* 0x000fcc000f8e0208 */
[----:B------:R-:W-:Y:S02]  /*1070*/  IMAD.U32 R2, RZ, RZ, UR6 ;  /* 0x00000006ff027e24 */ /* 0x000fe4000f8e00ff */
[----:B------:R-:W-:-:S05]  /*1080*/  IMAD.U32 R3, RZ, RZ, UR7 ;  /* 0x00000007ff037e24 */ /* 0x000fca000f8e00ff */
[----:B------:R1:W5:Y:S01]  /*1090*/  LDG.E R18, desc[UR46][R2.64] ;  /* 0x0000002e02127981 */ /* 0x000362000c1e1900 */
[----:B------:R-:W-:Y:S05]  /*10a0*/  BRA `(.L_x_2506) ;  /* 0x00000000002c7947 */ /* 0x000fea0003800000 */
.L_x_2505:
        /* <DEDUP_REMOVED lines=9> */
[----:B------:R-:W2:Y:S02]  /*1140*/  LDG.E R5, desc[UR46][R2.64+0x4] ;  /* 0x0000042e02057981 */ /* 0x000ea4000c1e1900 */
[----:B--2---:R-:W-:-:S07]  /*1150*/  IMAD.IADD R18, R5, 0x1, -R18 ;  /* 0x0000000105127824 */ /* 0x004fce00078e0a12 */
.L_x_2506:
[----:B------:R-:W2:Y:S01]  /*1160*/  LDC R206, c[0x0][0x448] ;  /* 0x00011200ffce7b82 */ /* 0x000ea20000000800 */
[----:B------:R-:W-:Y:S01]  /*1170*/  USHF.L.U32 UR43, UR5, 0x7, URZ ;  /* 0x00000007052b7899 */ /* 0x000fe2000800063f */
[----:B-----5:R-:W-:Y:S01]  /*1180*/  IMAD.IADD R18, R18, 0x1, -R7 ;  /* 0x0000000112127824 */ /* 0x020fe200078e0a07 */
[----:B------:R-:W-:Y:S02]  /*1190*/  LOP3.LUT R16, R16, 0xffefffff, RZ, 0xc0, !PT ;  /* 0xffefffff10107812 */ /* 0x000fe400078ec0ff */
[----:B------:R-:W-:Y:S02]  /*11a0*/  UIADD3 UR4, UR43, 0x7f, URZ ;  /* 0x0000007f2b047890 */ /* 0x000fe4000fffe03f */
[----:B01----:R-:W-:Y:S01]  /*11b0*/  IADD3 R3, R18, 0x1, -R17 ;  /* 0x0000000112037810 */ /* 0x003fe20007ffe811 */
[----:B------:R-:W0:Y:S03]  /*11c0*/  LDC.64 R8, c[0x0][0x9e0] ;  /* 0x00027800ff087b82 */ /* 0x000e260000000a00 */
[----:B------:R-:W-:Y:S01]  /*11d0*/  IMAD.U32 R0, RZ, RZ, UR4 ;  /* 0x00000004ff007e24 */ /* 0x000fe2000f8e00ff */
[----:B--2---:R-:W-:-:S02]  /*11e0*/  ISETP.NE.AND P2, PT, R206, 0x1, PT ;  /* 0x00000001ce00780c */ /* 0x004fc40003f45270 */
[----:B0-----:R-:W-:-:S11]  /*11f0*/  ISETP.GE.AND P1, PT, R9, 0x1, PT ;  /* 0x000000010900780c */ /* 0x001fd60003f26270 */
[----:B------:R-:W0:Y:S01]  /*1200*/  @P2 LDC R2, c[0x0][0x44c] ;  /* 0x00011300ff022b82 */ /* 0x000e220000000800 */
[----:B------:R-:W-:-:S04]  /*1210*/  @P2 LOP3.LUT R16, R16, 0x100000, RZ, 0xfc, !PT ;  /* 0x0010000010102812 */ /* 0x000fc800078efcff */
[----:B------:R-:W-:-:S03]  /*1220*/  LOP3.LUT R16, R16, 0xfff7ffff, RZ, 0xc0, !PT ;  /* 0xfff7ffff10107812 */ /* 0x000fc600078ec0ff */
[----:B------:R-:W1:Y:S01]  /*1230*/  @P2 LDC R5, c[0x0][0x450] ;  /* 0x00011400ff052b82 */ /* 0x000e620000000800 */
[----:B------:R-:W-:Y:S01]  /*1240*/  @P1 LOP3.LUT R16, R16, 0x80000, RZ, 0xfc, !PT ;  /* 0x0008000010101812 */ /* 0x000fe200078efcff */
[----:B0-----:R-:W-:-:S05]  /*1250*/  @P2 IMAD.HI.U32 R2, R2, UR4, RZ ;  /* 0x0000000402022c27 */ /* 0x001fca000f8e00ff */
[----:B-1----:R-:W-:-:S05]  /*1260*/  @P2 SHF.R.U32.HI R0, RZ, R5, R2 ;  /* 0x00000005ff002219 */ /* 0x002fca0000011602 */
        /* <DEDUP_REMOVED lines=13> */
.L_x_2508:
[----:B------:R-:W-:-:S13]  /*1340*/  ISETP.NE.AND P0, PT, R9, 0x1, PT ;  /* 0x000000010900780c */ /* 0x000fda0003f05270 */
[----:B------:R-:W0:Y:S02]  /*1350*/  @P0 LDC.64 R4, c[0x0][0x9e8] ;  /* 0x00027a00ff040b82 */ /* 0x000e240000000a00 */
[----:B0-----:R-:W-:-:S05]  /*1360*/  @P0 IMAD.HI.U32 R4, R2, R4, RZ ;  /* 0x0000000402040227 */ /* 0x001fca00078e00ff */
[----:B------:R-:W-:-:S07]  /*1370*/  @P0 SHF.R.U32.HI R2, RZ, R5, R4 ;  /* 0x00000005ff020219 */ /* 0x000fce0000011604 */
.L_x_2509:
[----:B------:R-:W-:-:S05]  /*1380*/  IMAD R3, R2, R9, R9 ;  /* 0x0000000902037224 */ /* 0x000fca00078e0209 */
[----:B------:R-:W-:-:S07]  /*1390*/  VIMNMX R0, R0, R3, PT ;  /* 0x0000000300007248 */ /* 0x000fce0003fe0100 */
.L_x_2507:
[----:B------:R-:W0:Y:S01]  /*13a0*/  @P2 LDC R4, c[0x0][0x44c] ;  /* 0x00011300ff042b82 */ /* 0x000e220000000800 */
[----:B------:R-:W-:Y:S01]  /*13b0*/  IMAD.U32 R3, RZ, RZ, UR43 ;  /* 0x0000002bff037e24 */ /* 0x000fe2000f8e00ff */
[----:B------:R-:W-:Y:S01]  /*13c0*/  ULDC UR4, c[0x0][0x9dc] ;  /* 0x0002770000047ab9 */ /* 0x000fe20000000800 */
[----:B------:R-:W-:Y:S02]  /*13d0*/  VIADD R2, R0, 0x5f ;  /* 0x0000005f00027836 */ /* 0x000fe40000000000 */
[----:B------:R-:W-:Y:S02]  /*13e0*/  VIADD R0, R18, 0x5f ;  /* 0x0000005f12007836 */ /* 0x000fe40000000000 */
[----:B------:R-:W-:Y:S01]  /*13f0*/  IMAD.HI R2, R2, 0x2aaaaaab, RZ ;  /* 0x2aaaaaab02027827 */ /* 0x000fe200078e02ff */
[----:B------:R-:W1:Y:S03]  /*1400*/  @P2 LDC R5, c[0x0][0x450] ;  /* 0x00011400ff052b82 */ /* 0x000e660000000800 */
[----:B------:R-:W-:-:S04]  /*1410*/  IMAD.HI R0, R0, 0x2aaaaaab, RZ ;  /* 0x2aaaaaab00007827 */ /* 0x000fc800078e02ff */
[----:B0-----:R-:W-:-:S05]  /*1420*/  @P2 IMAD.HI.U32 R4, R4, UR43, RZ ;  /* 0x0000002b04042c27 */ /* 0x001fca000f8e00ff */
[----:B-1----:R-:W-:Y:S02]  /*1430*/  @P2 SHF.R.U32.HI R3, RZ, R5, R4 ;  /* 0x00000005ff032219 */ /* 0x002fe40000011604 */
[----:B------:R-:W-:Y:S02]  /*1440*/  SHF.R.U32.HI R5, RZ, 0x1f, R2 ;  /* 0x0000001fff057819 */ /* 0x000fe40000011602 */
[----:B------:R-:W-:Y:S02]  /*1450*/  IADD3 R4, R3, R18, -R17 ;  /* 0x0000001203047210 */ /* 0x000fe40007ffe811 */
        /* <DEDUP_REMOVED lines=16> */
.L_x_2511:
[----:B------:R-:W-:-:S13]  /*1560*/  ISETP.NE.AND P0, PT, R9, 0x1, PT ;  /* 0x000000010900780c */ /* 0x000fda0003f05270 */
[----:B------:R-:W0:Y:S02]  /*1570*/  @P0 LDC.64 R2, c[0x0][0x9e8] ;  /* 0x00027a00ff020b82 */ /* 0x000e240000000a00 */
[----:B0-----:R-:W-:-:S05]  /*1580*/  @P0 IMAD.HI.U32 R0, R4, R2, RZ ;  /* 0x0000000204000227 */ /* 0x001fca00078e00ff */
[----:B------:R-:W-:-:S07]  /*1590*/  @P0 SHF.R.U32.HI R4, RZ, R3, R0 ;  /* 0x00000003ff040219 */ /* 0x000fce0000011600 */
.L_x_2512:
[----:B------:R-:W-:-:S05]  /*15a0*/  IMAD R4, R4, R9, RZ ;  /* 0x0000000904047224 */ /* 0x000fca00078e02ff */
[----:B------:R-:W-:-:S13]  /*15b0*/  R2UR UR5, R4 ;  /* 0x00000000040572ca */ /* 0x000fda00000e0000 */
[----:B------:R-:W-:-:S04]  /*15c0*/  UISETP.LT.AND UP0, UPT, UR4, UR5, UPT ;  /* 0x000000050400728c */ /* 0x000fc8000bf01270 */
[----:B------:R-:W-:-:S12]  /*15d0*/  USEL UR4, UR4, UR5, !UP0 ;  /* 0x0000000504047287 */ /* 0x000fd8000c000000 */
.L_x_2510:
[----:B------:R-:W-:Y:S01]  /*15e0*/  UIMAD.WIDE UR4, UR4, 0x2aaaaaab, URZ ;  /* 0x2aaaaaab040478a5 */ /* 0x000fe2000f8e023f */
[----:B------:R-:W-:Y:S02]  /*15f0*/  PLOP3.LUT P0, PT, PT, PT, PT, 0x80, 0x0 ;  /* 0x000000000000781c */ /* 0x000fe40003f0f070 */
[----:B------:R-:W-:Y:S01]  /*1600*/  CS2R R2, SRZ ;  /* 0x0000000000027805 */ /* 0x000fe2000001ff00 */
[----:B------:R-:W-:Y:S01]  /*1610*/  IMAD.MOV.U32 R0, RZ, RZ, RZ ;  /* 0x000000ffff007224 */ /* 0x000fe200078e00ff */
[----:B------:R-:W-:Y:S01]  /*1620*/  USHF.R.U32.HI UR4, URZ, 0x1f, UR5 ;  /* 0x0000001f3f047899 */ /* 0x000fe20008011605 */
[----:B------:R-:W-:Y:S01]  /*1630*/  IMAD.MOV.U32 R150, RZ, RZ, RZ ;  /* 0x000000ffff967224 */ /* 0x000fe200078e00ff */
        /* <DEDUP_REMOVED lines=99> */
.L_x_2514:
        /* <DEDUP_REMOVED lines=13> */
.L_x_2704:
[----:B------:R-:W-:Y:S01]  /*1d40*/  IMAD.U32 R0, RZ, RZ, UR40 ;  /* 0x00000028ff007e24 */ /* 0x000fe2000f8e00ff */
[----:B------:R-:W-:Y:S05]  /*1d50*/  WARPSYNC.ALL ;  /* 0x0000000000007948 */ /* 0x000fea0003800000 */
[----:B------:R1:W-:Y:S01]  /*1d60*/  BAR.SYNC.DEFER_BLOCKING R7, 0x100 ;  /* 0x000400070000751d */ /* 0x0003e20000010000 */
[----:B------:R-:W-:-:S13]  /*1d70*/  ISETP.NE.AND P0, PT, R0, 0x3, PT ;  /* 0x000000030000780c */ /* 0x000fda0003f05270 */
[----:B-1----:R-:W-:Y:S05]  /*1d80*/  @!P0 BRA `(.L_x_2516) ;  /* 0x0000000000048947 */ /* 0x002fea0003800000 */
[----:B------:R-:W-:Y:S01]  /*1d90*/  BPT.TRAP 0x1 ;  /* 0x000000040000795c */ /* 0x000fe20000300000 */
.L_x_2516:
[----:B------:R-:W-:Y:S01]  /*1da0*/  R2UR UR24, R6 ;  /* 0x00000000061872ca */ /* 0x000fe200000e0000 */
[----:B------:R-:W-:-:S05]  /*1db0*/  IMAD.U32 R8, RZ, RZ, UR37 ;  /* 0x00000025ff087e24 */ /* 0x000fca000f8e00ff */
[----:B------:R-:W-:-:S07]  /*1dc0*/  SHF.L.U32 R8, R8, 0x1f, RZ ;  /* 0x0000001f08087819 */ /* 0x000fce00000006ff */
[----:B------:R-:W-:-:S09]  /*1dd0*/  ULEA UR24, UR38, UR24, 0x3 ;  /* 0x0000001826187291 */ /* 0x000fd2000f8e183f */
[----:B------:R1:W2:Y:S01]  /*1de0*/  SYNCS.PHASECHK.TRANS64.TRYWAIT P1, [UR24+0x22830], R8 ;  /* 0x02283008ff0075a7 */ /* 0x0002a20008020158 */
[----:B------:R-:W-:Y:S05]  /*1df0*/  @!P0 BRA `(.L_x_2517) ;  /* 0x0000000000048947 */ /* 0x000fea0003800000 */
[----:B------:R-:W-:Y:S01]  /*1e00*/  BPT.TRAP 0x1 ;  /* 0x000000040000795c */ /* 0x000fe20000300000 */
.L_x_2517:
[----:B--2---:R-:W-:Y:S05]  /*1e10*/  @P1 BRA `(.L_x_2518) ;  /* 0x0000000000081947 */ /* 0x004fea0003800000 */
[----:B------:R-:W2:Y:S02]  /*1e20*/  SYNCS.PHASECHK.TRANS64.TRYWAIT P1, [UR24+0x22830], R8 ;  /* 0x02283008ff0075a7 */ /* 0x000ea40008020158 */
[----:B--2---:R-:W-:Y:S05]  /*1e30*/  @!P1 BRA `(.L_x_2519) ;  /* 0x0000013800b09947 */ /* 0x004fea0003800000 */
.L_x_2518:
[----:B------:R-:W-:Y:S01]  /*1e40*/  R2UR UR4, R6 ;  /* 0x00000000060472ca */ /* 0x000fe200000e0000 */
[----:B------:R-:W-:Y:S01]  /*1e50*/  ULOP3.LUT UR20, UR45, 0x10000, URZ, 0xfc, !UPT ;  /* 0x000100002d147892 */ /* 0x000fe2000f8efc3f */
[----:B------:R-:W-:Y:S01]  /*1e60*/  WARPGROUP.ARRIVE ;  /* 0x00000000000079c5 */ /* 0x000fe20000000000 */
[----:B------:R-:W-:Y:S01]  /*1e70*/  UMOV UR21, 0x40000040 ;  /* 0x4000004000157882 */ /* 0x000fe20000000000 */
[----:B------:R-:W-:Y:S01]  /*1e80*/  UMOV UR23, 0x40000040 ;  /* 0x4000004000177882 */ /* 0x000fe20000000000 */
[----:B------:R-:W-:-:S03]  /*1e90*/  UIADD3 UR8, UR20, 0x2, URZ ;  /* 0x0000000214087890 */ /* 0x000fc6000fffe03f */
[----:B------:R-:W2:Y:S01]  /*1ea0*/  S2R R0, SR_TID.X ;  /* 0x0000000000007919 */ /* 0x000ea20000002100 */
        /* <DEDUP_REMOVED lines=17> */
[----:B--2---:R-:W-:-:S04]  /*1fc0*/  SHF.R.U32.HI R0, RZ, 0x7, R0 ;  /* 0x00000007ff007819 */ /* 0x004fc80000011600 */
[----:B0-----:R-:W-:Y:S01]  /*1fd0*/  IADD3 R3, -R0, 0xb, RZ ;  /* 0x0000000b00037810 */ /* 0x001fe20007ffe1ff */
        /* <DEDUP_REMOVED lines=13> */
.L_x_2520:
[----:B------:R-:W-:Y:S01]  /*20b0*/  ISETP.NE.AND P2, PT, R206, 0x1, PT ;  /* 0x00000001ce00780c */ /* 0x000fe20003f45270 */
[----:B------:R-:W2:Y:S01]  /*20c0*/  S2UR UR6, SR_CgaCtaId ;  /* 0x00000000000679c3 */ /* 0x000ea20000008800 */
[----:B------:R-:W-:Y:S01]  /*20d0*/  VIADD R0, R23, UR43 ;  /* 0x0000002b17007c36 */ /* 0x000fe20008000000 */
[----:B------:R-:W-:Y:S01]  /*20e0*/  UIADD3 UR5, UR24, 0x22840, URZ ;  /* 0x0002284018057890 */ /* 0x000fe2000fffe03f */
[----:B------:R-:W-:Y:S01]  /*20f0*/  LOP3.LUT P1, RZ, R16, 0x80000, RZ, 0xc0, !PT ;  /* 0x0008000010ff7812 */ /* 0x000fe2000782c0ff */
[----:B------:R-:W-:Y:S01]  /*2100*/  ULDC UR7, c[0x0][0x9dc] ;  /* 0x0002770000077ab9 */ /* 0x000fe20000000800 */
[----:B------:R-:W-:Y:S01]  /*2110*/  IMAD.MOV.U32 R2, RZ, RZ, R0 ;  /* 0x000000ffff027224 */ /* 0x000fe200078e0000 */
[----:B------:R-:W-:-:S06]  /*2120*/  ULDC UR15, c[0x0][0x9e0] ;  /* 0x00027800000f7ab9 */ /* 0x000fcc0000000800 */
[----:B------:R-:W3:Y:S08]  /*2130*/  @P2 LDC R5, c[0x0][0x44c] ;  /* 0x00011300ff052b82 */ /* 0x000ef00000000800 */
[----:B------:R-:W4:Y:S01]  /*2140*/  @P2 LDC R9, c[0x0][0x450] ;  /* 0x00011400ff092b82 */ /* 0x000f220000000800 */
[----:B--2---:R-:W-:-:S09]  /*2150*/  UPRMT UR5, UR6, 0x654, UR5 ;  /* 0x0000065406057896 */ /* 0x004fd20008000005 */
[----:B------:R-:W-:Y:S01]  /*2160*/  SYNCS.ARRIVE.TRANS64.RED.A1T0 RZ, [UR5], RZ ;  /* 0x000000ffffff79a7 */ /* 0x000fe20008100405 */
[----:B------:R-:W-:Y:S01]  /*2170*/  ULOP3.LUT UR5, URZ, UR7, URZ, 0x33, !UPT ;  /* 0x000000073f057292 */ /* 0x000fe2000f8e333f */
[----:B---3--:R-:W-:-:S04]  /*2180*/  @P2 IMAD.HI.U32 R4, R0, R5, RZ ;  /* 0x0000000500042227 */ /* 0x008fc800078e00ff */
[----:B------:R-:W-:Y:S02]  /*2190*/  IMAD R0, R176, -0x60, R18 ;  /* 0xffffffa0b0007824 */ /* 0x000fe400078e0212 */
[----:B------:R-:W-:Y:S01]  /*21a0*/  IMAD.MOV.U32 R5, RZ, RZ, -0x60 ;  /* 0xffffffa0ff057424 */ /* 0x000fe200078e00ff */
[----:B----4-:R-:W-:Y:S01]  /*21b0*/  @P2 SHF.R.U32.HI R2, RZ, R9, R4 ;  /* 0x00000009ff022219 */ /* 0x010fe20000011604 */
[C---:B------:R-:W-:Y:S02]  /*21c0*/  VIADD R4, R0.reuse, 0x61 ;  /* 0x0000006100047836 */ /* 0x040fe40000000000 */
[----:B------:R-:W-:Y:S02]  /*21d0*/  VIADD R0, R0, 0x60 ;  /* 0x0000006000007836 */ /* 0x000fe40000000000 */
[----:B------:R-:W2:Y:S01]  /*21e0*/  SHFL.IDX PT, R10, R2, RZ, 0x1c1f ;  /* 0x001c1fff020a7589 */ /* 0x000ea200000e0000 */
[C---:B------:R-:W-:Y:S02]  /*21f0*/  IMAD R4, R19.reuse, -0x2, R4 ;  /* 0xfffffffe13047824 */ /* 0x040fe400078e0204 */
[----:B------:R-:W-:-:S02]  /*2200*/  IMAD R9, R19, -0x2, R0 ;  /* 0xfffffffe13097824 */ /* 0x000fc400078e0200 */
[----:B------:R-:W-:Y:S02]  /*2210*/  IMAD.IADD R4, R4, 0x1, -R17 ;  /* 0x0000000104047824 */ /* 0x000fe400078e0a11 */
[----:B------:R-:W-:Y:S02]  /*2220*/  IMAD R14, R176, R5, 0x60 ;  /* 0x00000060b00e7424 */ /* 0x000fe400078e0205 */
[C---:B------:R-:W-:Y:S02]  /*2230*/  VIADD R12, R4.reuse, UR15 ;  /* 0x0000000f040c7c36 */ /* 0x040fe40008000000 */
[----:B------:R-:W-:Y:S02]  /*2240*/  VIADD R11, R4, UR5 ;  /* 0x00000005040b7c36 */ /* 0x000fe40008000000 */
[----:B------:R-:W-:Y:S01]  /*2250*/  IMAD R20, R19, -0x2, R14 ;  /* 0xfffffffe13147824 */ /* 0x000fe200078e020e */
[----:B--2---:R-:W-:Y:S01]  /*2260*/  VIADDMNMX R0, R10, R12, R9, PT ;  /* 0x0000000c0a007246 */ /* 0x004fe20003800109 */
[----:B------:R-:W-:Y:S01]  /*2270*/  IMAD.IADD R4, R11, 0x1, R10 ;  /* 0x000000010b047824 */ /* 0x000fe200078e020a */
[----:B------:R-:W-:Y:S06]  /*2280*/  @!P1 BRA `(.L_x_2521) ;  /* 0x00000000005c9947 */ /* 0x000fec0003800000 */
[----:B------:R-:W-:Y:S01]  /*2290*/  IADD3 R5, -R17, R18, R10 ;  /* 0x0000001211057210 */ /* 0x000fe20007ffe10a */
        /* <DEDUP_REMOVED lines=12> */
.L_x_2523:
[----:B------:R-:W-:Y:S02]  /*2360*/  ULDC UR5, c[0x0][0x9e4] ;  /* 0x0002790000057ab9 */ /* 0x000fe40000000800 */
[----:B------:R-:W-:-:S05]  /*2370*/  IMAD.U32 R13, RZ, RZ, UR5 ;  /* 0x00000005ff0d7e24 */ /* 0x000fca000f8e00ff */
[----:B------:R-:W-:-:S13]  /*2380*/  ISETP.NE.AND P1, PT, R13, 0x1, PT ;  /* 0x000000010d00780c */ /* 0x000fda0003f25270 */
[----:B------:R-:W2:Y:S02]  /*2390*/  @P1 LDC.64 R72, c[0x0][0x9e8] ;  /* 0x00027a00ff481b82 */ /* 0x000ea40000000a00 */
[----:B--2---:R-:W-:-:S05]  /*23a0*/  @P1 IMAD.HI.U32 R10, R5, R72, RZ ;  /* 0x00000048050a1227 */ /* 0x004fca00078e00ff */
[----:B------:R-:W-:-:S07]  /*23b0*/  @P1 SHF.R.U32.HI R5, RZ, R73, R10 ;  /* 0x00000049ff051219 */ /* 0x000fce000001160a */
.L_x_2524:
[----:B------:R-:W-:Y:S05]  /*23c0*/  BSYNC B0 ;  /* 0x0000000000007941 */ /* 0x000fea0003800000 */
.L_x_2522:
[----:B------:R-:W-:-:S05]  /*23d0*/  IMAD R5, R5, R13, R20 ;  /* 0x0000000d05057224 */ /* 0x000fca00078e0214 */
[----:B------:R-:W-:Y:S02]  /*23e0*/  VIADDMNMX R0, R5, R13, R0, PT ;  /* 0x0000000d05007246 */ /* 0x000fe40003800100 */
[----:B------:R-:W-:-:S07]  /*23f0*/  VIMNMX R4, R4, R5, !PT ;  /* 0x0000000504047248 */ /* 0x000fce0007fe0100 */
.L_x_2521:
[C---:B------:R-:W-:Y:S01]  /*2400*/  ISETP.GE.AND P6, PT, R14.reuse, 0x9, PT ;  /* 0x000000090e00780c */ /* 0x040fe20003fc6270 */
[----:B------:R-:W2:Y:S01]  /*2410*/  SHFL.IDX PT, R2, R2, 0x1, 0x1c1f ;  /* 0x003c1f0002027f89 */ /* 0x000ea200000e0000 */
        /* <DEDUP_REMOVED lines=131> */
.L_x_2527:
[----:B------:R-:W-:Y:S02]  /*2c50*/  ULDC UR5, c[0x0][0x9e4] ;  /* 0x0002790000057ab9 */ /* 0x000fe40000000800 */
[----:B------:R-:W-:-:S05]  /*2c60*/  IMAD.U32 R4, RZ, RZ, UR5 ;  /* 0x00000005ff047e24 */ /* 0x000fca000f8e00ff */
[----:B------:R-:W-:-:S13]  /*2c70*/  ISETP.NE.AND P5, PT, R4, 0x1, PT ;  /* 0x000000010400780c */ /* 0x000fda0003fa5270 */
[----:B------:R-:W2:Y:S02]  /*2c80*/  @P5 LDC.64 R10, c[0x0][0x9e8] ;  /* 0x00027a00ff0a5b82 */ /* 0x000ea40000000a00 */
[----:B--2---:R-:W-:-:S05]  /*2c90*/  @P5 IMAD.HI.U32 R2, R9, R10, RZ ;  /* 0x0000000a09025227 */ /* 0x004fca00078e00ff */
[----:B------:R-:W-:-:S07]  /*2ca0*/  @P5 SHF.R.U32.HI R9, RZ, R11, R2 ;  /* 0x0000000bff095219 */ /* 0x000fce0000011602 */
.L_x_2528:
[----:B------:R-:W-:Y:S05]  /*2cb0*/  BSYNC B0 ;  /* 0x0000000000007941 */ /* 0x000fea0003800000 */
.L_x_2526:
[----:B------:R-:W-:-:S05]  /*2cc0*/  IMAD R9, R9, R4, R20 ;  /* 0x0000000409097224 */ /* 0x000fca00078e0214 */
[----:B------:R-:W-:Y:S02]  /*2cd0*/  VIADDMNMX R0, R9, R4, R0, PT ;  /* 0x0000000409007246 */ /* 0x000fe40003800100 */
[----:B------:R-:W-:-:S07]  /*2ce0*/  VIMNMX R5, R5, R9, !PT ;  /* 0x0000000905057248 */ /* 0x000fce0007fe0100 */
.L_x_2525:
        /* <DEDUP_REMOVED lines=128> */
[----:B------:R2:W3:Y:S01]  /*34f0*/  MUFU.EX2 R13, R10 ;  /* 0x0000000a000d7308 */ /* 0x0004e20000000800 */
        /* <DEDUP_REMOVED lines=9> */
[--C-:B--2---:R-:W-:Y:S01]  /*3590*/  FFMA.FTZ R10, R76, UR6, -R11.reuse ;  /* 0x000000064c0a7c23 */ /* 0x104fe2000801080b */
[----:B------:R-:W-:Y:S01]  /*35a0*/  FMNMX.FTZ R2, R42, R9, !PT ;  /* 0x000000092a027209 */ /* 0x000fe20007810000 */
[--C-:B------:R-:W-:Y:S01]  /*35b0*/  FFMA.FTZ R33, R84, UR6, -R11.reuse ;  /* 0x0000000654217c23 */ /* 0x100fe2000801080b */
[----:B------:R-:W-:Y:S01]  /*35c0*/  FSEL R66, R66, -INF , !P1 ;  /* 0xff80000042427808 */ /* 0x000fe20004800000 */
[----:B------:R-:W-:Y:S01]  /*35d0*/  FFMA.FTZ R52, R52, UR6, -R11 ;  /* 0x0000000634347c23 */ /* 0x000fe2000801080b */
[----:B------:R-:W-:Y:S01]  /*35e0*/  FMNMX.FTZ R9, R43, R2, !PT ;  /* 0x000000022b097209 */ /* 0x000fe20007810000 */
[----:B------:R-:W2:Y:S01]  /*35f0*/  MUFU.EX2 R15, R15 ;  /* 0x0000000f000f7308 */ /* 0x000ea20000000800 */
[----:B------:R-:W-:Y:S01]  /*3600*/  ISETP.LT.OR P4, PT, R0, 0x5a, P4 ;  /* 0x0000005a0000780c */ /* 0x000fe20002781670 */
[----:B---3--:R-:W-:Y:S01]  /*3610*/  FADD.FTZ R37, R12, R13 ;  /* 0x0000000d0c257221 */ /* 0x008fe20000010000 */
        /* <DEDUP_REMOVED lines=13> */
[----:B------:R3:W4:Y:S01]  /*36f0*/  MUFU.EX2 R21, R10 ;  /* 0x0000000a00157308 */ /* 0x0007220000000800 */
[----:B------:R-:W-:Y:S01]  /*3700*/  F2FP.BF16.F32.PACK_AB R152, R13, R12 ;  /* 0x0000000c0d98723e */ /* 0x000fe200000010ff */
[----:B------:R-:W-:Y:S01]  /*3710*/  FFMA.FTZ R68, R68, UR6, -R11 ;  /* 0x0000000644447c23 */ /* 0x000fe2000801080b */
[----:B------:R-:W-:-:S02]  /*3720*/  FMNMX.FTZ R2, R54, R9, !PT ;  /* 0x0000000936027209 */ /* 0x000fc40007810000 */
[----:B--2---:R-:W-:Y:S02]  /*3730*/  F2FP.BF16.F32.PACK_AB R154, R15, R14 ;  /* 0x0000000e0f9a723e */ /* 0x004fe400000010ff */
[----:B------:R-:W-:Y:S01]  /*3740*/  FMNMX.FTZ R9, R55, R2, !PT ;  /* 0x0000000237097209 */ /* 0x000fe20007810000 */
[----:B------:R-:W-:Y:S01]  /*3750*/  MUFU.EX2 R24, R24 ;  /* 0x0000001800187308 */ /* 0x000fe20000000800 */
[----:B---3--:R-:W-:Y:S02]  /*3760*/  FFMA.FTZ R10, R40, UR6, -R11 ;  /* 0x00000006280a7c23 */ /* 0x008fe4000801080b */
[----:B------:R-:W-:-:S04]  /*3770*/  FMNMX.FTZ R2, R58, R9, !PT ;  /* 0x000000093a027209 */ /* 0x000fc80007810000 */
[----:B------:R-:W-:Y:S01]  /*3780*/  FMNMX.FTZ R9, R59, R2, !PT ;  /* 0x000000023b097209 */ /* 0x000fe20007810000 */
[----:B------:R-:W2:Y:S01]  /*3790*/  MUFU.EX2 R25, R25 ;  /* 0x0000001900197308 */ /* 0x000ea20000000800 */
[----:B----4-:R-:W-:Y:S02]  /*37a0*/  F2FP.BF16.F32.PACK_AB R156, R21, R20 ;  /* 0x00000014159c723e */ /* 0x010fe400000010ff */
[----:B------:R-:W-:Y:S01]  /*37b0*/  FMNMX.FTZ R2, R62, R9, !PT ;  /* 0x000000093e027209 */ /* 0x000fe20007810000 */
[----:B------:R-:W-:-:S03]  /*37c0*/  FFMA.FTZ R9, R80, UR6, -R11 ;  /* 0x0000000650097c23 */ /* 0x000fc6000801080b */
        /* <DEDUP_REMOVED lines=15> */
[----:B------:R-:W3:Y:S01]  /*38c0*/  MUFU.EX2 R33, R33 ;  /* 0x0000002100217308 */ /* 0x000ee20000000800 */
[----:B--2---:R-:W-:-:S05]  /*38d0*/  FMNMX.FTZ R2, R0, R5, !PT ;  /* 0x0000000500027209 */ /* 0x004fca0007810000 */
[----:B------:R-:W2:Y:S02]  /*38e0*/  SHFL.BFLY PT, R5, R2, 0x1, 0x1f ;  /* 0x0c201f0002057f89 */ /* 0x000ea400000e0000 */
[----:B------:R-:W-:Y:S08]  /*38f0*/  MUFU.EX2 R52, R52 ;  /* 0x0000003400347308 */ /* 0x000ff00000000800 */
[----:B------:R-:W4:Y:S01]  /*3900*/  MUFU.EX2 R53, R53 ;  /* 0x0000003500357308 */ /* 0x000f220000000800 */
[----:B---3--:R-:W-:-:S07]  /*3910*/  F2FP.BF16.F32.PACK_AB R164, R33, R32 ;  /* 0x0000002021a4723e */ /* 0x008fce00000010ff */
[----:B------:R-:W-:Y:S01]  /*3920*/  MUFU.EX2 R56, R56 ;  /* 0x0000003800387308 */ /* 0x000fe20000000800 */
[----:B--2---:R-:W-:Y:S01]  /*3930*/  FMNMX.FTZ R5, R2, R5, !PT ;  /* 0x0000000502057209 */ /* 0x004fe20007810000 */
[----:B------:R-:W-:-:S06]  /*3940*/  FADD.FTZ R2, R14, R37 ;  /* 0x000000250e027221 */ /* 0x000fcc0000010000 */
[----:B------:R-:W-:Y:S01]  /*3950*/  MUFU.EX2 R57, R57 ;  /* 0x0000003900397308 */ /* 0x000fe20000000800 */
[----:B----4-:R-:W-:Y:S01]  /*3960*/  F2FP.BF16.F32.PACK_AB R166, R53, R52 ;  /* 0x0000003435a6723e */ /* 0x010fe200000010ff */
[C---:B------:R-:W-:Y:S01]  /*3970*/  FMUL.FTZ R0, R5.reuse, UR6 ;  /* 0x0000000605007c20 */ /* 0x040fe20008410000 */
[----:B------:R-:W-:Y:S01]  /*3980*/  FSETP.NEU.FTZ.AND P1, PT, R5, -INF , PT ;  /* 0xff8000000500780b */ /* 0x000fe20003f3d000 */
[----:B------:R-:W-:-:S03]  /*3990*/  FADD.FTZ R37, R15, R2 ;  /* 0x000000020f257221 */ /* 0x000fc60000010000 */
[----:B------:R-:W-:Y:S01]  /*39a0*/  FSEL R0, R0, RZ, P1 ;  /* 0x000000ff00007208 */ /* 0x000fe20000800000 */
[----:B------:R-:W-:Y:S01]  /*39b0*/  FADD.FTZ R2, R20, R37 ;  /* 0x0000002514027221 */ /* 0x000fe20000010000 */
[----:B------:R-:W-:Y:S03]  /*39c0*/  MUFU.EX2 R60, R60 ;  /* 0x0000003c003c7308 */ /* 0x000fe60000000800 */
        /* <DEDUP_REMOVED lines=51> */
[----:B------:R-:W-:-:S04]  /*3d00*/  FADD.FTZ R15, R57, R12 ;  /* 0x0000000c390f7221 */ /* 0x000fc80000010000 */
[----:B------:R-:W-:Y:S01]  /*3d10*/  FADD.FTZ R12, R60, R15 ;  /* 0x0000000f3c0c7221 */ /* 0x000fe20000010000 */
        /* <DEDUP_REMOVED lines=61> */
.L_x_2529:
[----:B------:R2:W3:Y:S01]  /*40f0*/  SYNCS.PHASECHK.TRANS64.TRYWAIT P1, [UR24+0x22850], R8 ;  /* 0x02285008ff0075a7 */ /* 0x0004e20008020158 */
[----:B------:R-:W-:Y:S05]  /*4100*/  @!P0 BRA `(.L_x_2530) ;  /* 0x0000000000048947 */ /* 0x000fea0003800000 */
[----:B------:R-:W-:Y:S01]  /*4110*/  BPT.TRAP 0x1 ;  /* 0x000000040000795c */ /* 0x000fe20000300000 */
.L_x_2530:
[----:B---3--:R-:W-:Y:S05]  /*4120*/  @P1 BRA `(.L_x_2531) ;  /* 0x0000000000081947 */ /* 0x008fea0003800000 */
[----:B------:R-:W3:Y:S02]  /*4130*/  SYNCS.PHASECHK.TRANS64.TRYWAIT P1, [UR24+0x22850], R8 ;  /* 0x02285008ff0075a7 */ /* 0x000ee40008020158 */
[----:B---3--:R-:W-:Y:S05]  /*4140*/  @!P1 BRA `(.L_x_2532) ;  /* 0x0000011800049947 */ /* 0x008fea0003800000 */
.L_x_2531:
        /* <DEDUP_REMOVED lines=44> */
.L_x_2533:
[----:B------:R-:W-:Y:S01]  /*4410*/  ISETP.NE.AND P2, PT, R206, 0x1, PT ;  /* 0x00000001ce00780c */ /* 0x000fe20003f45270 */
[----:B------:R-:W4:Y:S01]  /*4420*/  S2UR UR10, SR_CgaCtaId ;  /* 0x00000000000a79c3 */ /* 0x000f220000008800 */
[----:B------:R-:W-:Y:S01]  /*4430*/  UIADD3 UR24, UR24, 0x22860, URZ ;  /* 0x0002286018187890 */ /* 0x000fe2000fffe03f */
[----:B------:R-:W-:-:S10]  /*4440*/  LOP3.LUT P1, RZ, R16, 0x80000, RZ, 0xc0, !PT ;  /* 0x0008000010ff7812 */ /* 0x000fd4000782c0ff */
[----:B------:R-:W5:Y:S08]  /*4450*/  @P2 LDC R6, c[0x0][0x44c] ;  /* 0x00011300ff062b82 */ /* 0x000f700000000800 */
[----:B-123--:R-:W1:Y:S01]  /*4460*/  @P2 LDC R8, c[0x0][0x450] ;  /* 0x00011400ff082b82 */ /* 0x00ee620000000800 */
[----:B----4-:R-:W-:-:S09]  /*4470*/  UPRMT UR24, UR10, 0x654, UR24 ;  /* 0x000006540a187896 */ /* 0x010fd20008000018 */
[----:B------:R-:W-:Y:S01]  /*4480*/  SYNCS.ARRIVE.TRANS64.RED.A1T0 RZ, [UR24], RZ ;  /* 0x000000ffffff79a7 */ /* 0x000fe20008100418 */
[----:B-----5:R-:W-:-:S04]  /*4490*/  @P2 IMAD.HI.U32 R7, R6, UR43, RZ ;  /* 0x0000002b06072c27 */ /* 0x020fc8000f8e00ff */
[----:B------:R-:W-:Y:S01]  /*44a0*/  IMAD.U32 R6, RZ, RZ, UR43 ;  /* 0x0000002bff067e24 */ /* 0x000fe2000f8e00ff */
[----:B-1----:R-:W-:-:S04]  /*44b0*/  @P2 SHF.R.U32.HI R6, RZ, R8, R7 ;  /* 0x00000008ff062219 */ /* 0x002fc80000011607 */
[----:B------:R-:W-:-:S05]  /*44c0*/  IADD3 R7, R6, R18, -R17 ;  /* 0x0000001206077210 */ /* 0x000fca0007ffe811 */
        /* <DEDUP_REMOVED lines=17> */
.L_x_2535:
[----:B------:R-:W-:Y:S02]  /*45e0*/  ULDC UR18, c[0x0][0x9e4] ;  /* 0x0002790000127ab9 */ /* 0x000fe40000000800 */
[----:B------:R-:W-:-:S11]  /*45f0*/  UISETP.NE.AND UP0, UPT, UR18, 0x1, UPT ;  /* 0x000000011200788c */ /* 0x000fd6000bf05270 */
[----:B------:R-:W-:Y:S02]  /*4600*/  @UP0 ULDC.64 UR22, c[0x0][0x9e8] ;  /* 0x00027a0000160ab9 */ /* 0x000fe40000000a00 */
[----:B------:R-:W-:-:S04]  /*4610*/  UIMAD.WIDE.U32 UR10, UR15, UR22, URZ ;  /* 0x000000160f0a72a5 */ /* 0x000fc8000f8e003f */
[----:B------:R-:W-:-:S12]  /*4620*/  @UP0 USHF.R.U32.HI UR15, URZ, UR23, UR11 ;  /* 0x000000173f0f0299 */ /* 0x000fd8000801160b */
.L_x_2536:
[----:B------:R-:W-:-:S04]  /*4630*/  UIMAD UR15, UR15, UR18, UR18 ;  /* 0x000000120f0f72a4 */ /* 0x000fc8000f8e0212 */
[----:B------:R-:W-:-:S04]  /*4640*/  UISETP.LT.AND UP0, UPT, UR14, UR15, UPT ;  /* 0x0000000f0e00728c */ /* 0x000fc8000bf01270 */
[----:B------:R-:W-:-:S12]  /*4650*/  USEL UR14, UR14, UR15, UP0 ;  /* 0x0000000f0e0e7287 */ /* 0x000fd80008000000 */
.L_x_2534:
        /* <DEDUP_REMOVED lines=13> */
.L_x_2556:
[----:B------:R-:W-:-:S04]  /*4730*/  UIADD3 UR38, UR38, 0x1, URZ ;  /* 0x0000000126267890 */ /* 0x000fc8000fffe03f */
[----:B------:R-:W-:-:S04]  /*4740*/  UISETP.NE.AND UP0, UPT, UR38, 0x2, UPT ;  /* 0x000000022600788c */ /* 0x000fc8000bf05270 */
[----:B------:R-:W-:Y:S02]  /*4750*/  USEL UR10, URZ, 0x1, UP0 ;  /* 0x000000013f0a7887 */ /* 0x000fe40008000000 */
[----:B------:R-:W-:Y:S02]  /*4760*/  USEL UR38, UR38, URZ, UP0 ;  /* 0x0000003f26267287 */ /* 0x000fe40008000000 */
[----:B------:R-:W-:Y:S01]  /*4770*/  ULOP3.LUT UR37, UR37, UR10, URZ, 0x3c, !UPT ;  /* 0x0000000a25257292 */ /* 0x000fe2000f8e3c3f */
[----:B012---:R-:W-:Y:S11]  /*4780*/  @!P0 BRA `(.L_x_2538) ;  /* 0x0000000000048947 */ /* 0x007ff60003800000 */
[----:B------:R-:W-:Y:S01]  /*4790*/  BPT.TRAP 0x1 ;  /* 0x000000040000795c */ /* 0x000fe20000300000 */
.L_x_2538:
[----:B------:R-:W1:Y:S01]  /*47a0*/  S2UR UR26, SR_CgaCtaId ;  /* 0x00000000001a79c3 */ /* 0x000e620000008800 */
[----:B------:R-:W-:Y:S01]  /*47b0*/  UMOV UR10, 0x400 ;  /* 0x00000400000a7882 */ /* 0x000fe20000000000 */
[----:B------:R-:W-:-:S05]  /*47c0*/  IMAD.U32 R7, RZ, RZ, UR37 ;  /* 0x00000025ff077e24 */ /* 0x000fca000f8e00ff */
[----:B------:R-:W-:Y:S01]  /*47d0*/  SHF.L.U32 R7, R7, 0x1f, RZ ;  /* 0x0000001f07077819 */ /* 0x000fe200000006ff */
[----:B-1----:R-:W-:-:S04]  /*47e0*/  ULEA UR10, UR26, UR10, 0x18 ;  /* 0x0000000a1a0a7291 */ /* 0x002fc8000f8ec03f */
[----:B------:R-:W-:-:S09]  /*47f0*/  ULEA UR25, UR38, UR10, 0x3 ;  /* 0x0000000a26197291 */ /* 0x000fd2000f8e183f */
[----:B------:R1:W2:Y:S01]  /*4800*/  SYNCS.PHASECHK.TRANS64.TRYWAIT P1, [UR25+0x22830], R7 ;  /* 0x02283007ff0075a7 */ /* 0x0002a20008020159 */
[----:B------:R-:W-:Y:S05]  /*4810*/  @!P0 BRA `(.L_x_2539) ;  /* 0x0000000000048947 */ /* 0x000fea0003800000 */
[----:B------:R-:W-:Y:S01]  /*4820*/  BPT.TRAP 0x1 ;  /* 0x000000040000795c */ /* 0x000fe20000300000 */
.L_x_2539:
[----:B--2---:R-:W-:Y:S05]  /*4830*/  @P1 BRA `(.L_x_2540) ;  /* 0x0000000000081947 */ /* 0x004fea0003800000 */
[----:B------:R-:W2:Y:S02]  /*4840*/  SYNCS.PHASECHK.TRANS64.TRYWAIT P1, [UR25+0x22830], R7 ;  /* 0x02283007ff0075a7 */ /* 0x000ea40008020159 */
[----:B--2---:R-:W-:Y:S05]  /*4850*/  @!P1 BRA `(.L_x_2541) ;  /* 0x0000011000589947 */ /* 0x004fea0003800000 */
.L_x_2540:
[----:B------:R-:W-:Y:S01]  /*4860*/  UIMAD UR22, UR38, 0x300, UR4 ;  /* 0x00000300261678a4 */ /* 0x000fe2000f8e0204 */
[----:B------:R-:W-:Y:S01]  /*4870*/  WARPGROUP.ARRIVE ;  /* 0x00000000000079c5 */ /* 0x000fe20000000000 */
[----:B------:R-:W-:Y:S01]  /*4880*/  UMOV UR23, 0x40000040 ;  /* 0x4000004000177882 */ /* 0x000fe20000000000 */
[----:B------:R-:W-:Y:S01]  /*4890*/  UMOV UR11, 0x40000040 ;  /* 0x40000040000b7882 */ /* 0x000fe20000000000 */
[----:B------:R-:W-:-:S03]  /*48a0*/  UIADD3 UR10, UR22, 0x2, URZ ;  /* 0x00000002160a7890 */ /* 0x000fc6000fffe03f */
[----:B------:R-:W3:Y:S01]  /*48b0*/  S2R R215, SR_TID.X ;  /* 0x0000000000d77919 */ /* 0x000ee20000002100 */
[----:B------:R-:W-:Y:S01]  /*48c0*/  UIADD3 UR14, UR22, 0x4, URZ ;  /* 0x00000004160e7890 */ /* 0x000fe2000fffe03f */
[----:B------:R-:W-:Y:S01]  /*48d0*/  UMOV UR15, 0x40000040 ;  /* 0x40000040000f7882 */ /* 0x000fe20000000000 */
[----:B------:R-:W-:Y:S01]  /*48e0*/  HGMMA.64x96x16.F32.BF16 R152, gdesc[UR20], RZ, !UPT, gsb0 ;  /* 0x01600000149879f0 */ /* 0x000fe2000c0018ff */
[----:B------:R-:W-:Y:S01]  /*48f0*/  UIADD3 UR18, UR22, 0x6, URZ ;  /* 0x0000000616127890 */ /* 0x000fe2000fffe03f */
[----:B------:R-:W-:Y:S01]  /*4900*/  UMOV UR19, 0x40000040 ;  /* 0x4000004000137882 */ /* 0x000fe20000000000 */
[----:B---3--:R-:W-:-:S04]  /*4910*/  SHF.R.U32.HI R215, RZ, 0x7, R215 ;  /* 0x00000007ffd77819 */ /* 0x008fc800000116d7 */
        /* <DEDUP_REMOVED lines=14> */
.L_x_2542:
[----:B------:R-:W-:Y:S01]  /*4a00*/  ISETP.NE.AND P2, PT, R206, 0x1, PT ;  /* 0x00000001ce00780c */ /* 0x000fe20003f45270 */
[----:B------:R-:W-:Y:S01]  /*4a10*/  VIADD R20, R23, UR43 ;  /* 0x0000002b17147c36 */ /* 0x000fe20008000000 */
[----:B------:R-:W-:Y:S01]  /*4a20*/  UIADD3 UR10, UR25, 0x22840, URZ ;  /* 0x00022840190a7890 */ /* 0x000fe2000fffe03f */
[----:B------:R-:W-:Y:S01]  /*4a30*/  IMAD R10, R6, -0x60, RZ ;  /* 0xffffffa0060a7824 */ /* 0x000fe200078e02ff */
[----:B------:R-:W-:Y:S02]  /*4a40*/  LOP3.LUT P1, RZ, R16, 0x80000, RZ, 0xc0, !PT ;  /* 0x0008000010ff7812 */ /* 0x000fe4000782c0ff */
[----:B------:R-:W-:-:S07]  /*4a50*/  UPRMT UR10, UR26, 0x654, UR10 ;  /* 0x000006541a0a7896 */ /* 0x000fce000800000a */
[----:B------:R-:W3:Y:S08]  /*4a60*/  @P2 LDC R5, c[0x0][0x44c] ;  /* 0x00011300ff052b82 */ /* 0x000ef00000000800 */
[----:B--2---:R-:W2:Y:S01]  /*4a70*/  @P2 LDC R4, c[0x0][0x450] ;  /* 0x00011400ff042b82 */ /* 0x004ea20000000800 */
[----:B------:R-:W-:Y:S01]  /*4a80*/  SYNCS.ARRIVE.TRANS64.RED.A1T0 RZ, [UR10], RZ ;  /* 0x000000ffffff79a7 */ /* 0x000fe2000810040a */
[----:B------:R-:W-:Y:S01]  /*4a90*/  ULOP3.LUT UR10, URZ, UR7, URZ, 0x33, !UPT ;  /* 0x000000073f0a7292 */ /* 0x000fe2000f8e333f */
[----:B---3--:R-:W-:-:S05]  /*4aa0*/  @P2 IMAD.HI.U32 R5, R20, R5, RZ ;  /* 0x0000000514052227 */ /* 0x008fca00078e00ff */
[----:B--2---:R-:W-:Y:S01]  /*4ab0*/  @P2 SHF.R.U32.HI R20, RZ, R4, R5 ;  /* 0x00000004ff142219 */ /* 0x004fe20000011605 */
[----:B------:R-:W-:-:S04]  /*4ac0*/  VIADD R4, R10, 0x1 ;  /* 0x000000010a047836 */ /* 0x000fc80000000000 */
[----:B------:R-:W2:Y:S01]  /*4ad0*/  SHFL.IDX PT, R11, R20, RZ, 0x1c1f ;  /* 0x001c1fff140b7589 */ /* 0x000ea200000e0000 */
[----:B------:R-:W-:-:S05]  /*4ae0*/  IMAD R4, R19, -0x2, R4 ;  /* 0xfffffffe13047824 */ /* 0x000fca00078e0204 */
[----:B------:R-:W-:-:S05]  /*4af0*/  IADD3 R4, -R17, R4, R18 ;  /* 0x0000000411047210 */ /* 0x000fca0007ffe112 */
[C---:B------:R-:W-:Y:S02]  /*4b00*/  VIADD R15, R4.reuse, UR27 ;  /* 0x0000001b040f7c36 */ /* 0x040fe40008000000 */
[----:B------:R-:W-:Y:S02]  /*4b10*/  VIADD R14, R4, UR10 ;  /* 0x0000000a040e7c36 */ /* 0x000fe40008000000 */
[----:B--2---:R-:W-:Y:S02]  /*4b20*/  IMAD.IADD R13, R15, 0x1, R11 ;  /* 0x000000010f0d7824 */ /* 0x004fe400078e020b */
[----:B------:R-:W-:Y:S01]  /*4b30*/  IMAD.IADD R12, R11, 0x1, R14 ;  /* 0x000000010b0c7824 */ /* 0x000fe200078e020e */
[----:B------:R-:W-:Y:S06]  /*4b40*/  @!P1 BRA `(.L_x_2543) ;  /* 0x0000000000589947 */ /* 0x000fec0003800000 */
[----:B------:R-:W-:Y:S01]  /*4b50*/  IADD3 R11, -R17, R18, R11 ;  /* 0x00000012110b7210 */ /* 0x000fe20007ffe10b */
        /* <DEDUP_REMOVED lines=11> */
.L_x_2545:
[----:B------:R-:W-:-:S05]  /*4c10*/  IMAD.U32 R21, RZ, RZ, UR28 ;  /* 0x0000001cff157e24 */ /* 0x000fca000f8e00ff */
[----:B------:R-:W-:-:S13]  /*4c20*/  ISETP.NE.AND P1, PT, R21, 0x1, PT ;  /* 0x000000011500780c */ /* 0x000fda0003f25270 */
[----:B------:R-:W2:Y:S02]  /*4c30*/  @P1 LDC.64 R4, c[0x0][0x9e8] ;  /* 0x00027a00ff041b82 */ /* 0x000ea40000000a00 */
[----:B--2---:R-:W-:-:S05]  /*4c40*/  @P1 IMAD.HI.U32 R4, R11, R4, RZ ;  /* 0x000000040b041227 */ /* 0x004fca00078e00ff */
[----:B------:R-:W-:-:S07]  /*4c50*/  @P1 SHF.R.U32.HI R11, RZ, R5, R4 ;  /* 0x00000005ff0b1219 */ /* 0x000fce0000011604 */
.L_x_2546:
[----:B------:R-:W-:Y:S05]  /*4c60*/  BSYNC B0 ;  /* 0x0000000000007941 */ /* 0x000fea0003800000 */
.L_x_2544:
[----:B------:R-:W-:-:S04]  /*4c70*/  IMAD R4, R19, -0x2, R10 ;  /* 0xfffffffe13047824 */ /* 0x000fc800078e020a */
[----:B------:R-:W-:-:S05]  /*4c80*/  IMAD R4, R11, R21, R4 ;  /* 0x000000150b047224 */ /* 0x000fca00078e0204 */
[----:B------:R-:W-:Y:S02]  /*4c90*/  VIADDMNMX R13, R4, R21, R13, PT ;  /* 0x00000015040d7246 */ /* 0x000fe4000380010d */
[----:B------:R-:W-:-:S07]  /*4ca0*/  VIMNMX R12, R12, R4, !PT ;  /* 0x000000040c0c7248 */ /* 0x000fce0007fe0100 */
.L_x_2543:
[----:B------:R-:W-:Y:S02]  /*4cb0*/  ISETP.GE.AND P2, PT, R10, 0x1, PT ;  /* 0x000000010a00780c */ /* 0x000fe40003f46270 */
[----:B------:R-:W-:Y:S02]  /*4cc0*/  LOP3.LUT R16, R16, 0xfffbffff, RZ, 0xc0, !PT ;  /* 0xfffbffff10107812 */ /* 0x000fe400078ec0ff */
[----:B------:R-:W-:Y:S02]  /*4cd0*/  ISETP.GE.AND P1, PT, R10, 0x2, PT ;  /* 0x000000020a00780c */ /* 0x000fe40003f26270 */
        /* <DEDUP_REMOVED lines=148> */
.L_x_2549:
[----:B------:R-:W-:-:S05]  /*5620*/  IMAD.U32 R12, RZ, RZ, UR28 ;  /* 0x0000001cff0c7e24 */ /* 0x000fca000f8e00ff */
[----:B------:R-:W-:-:S13]  /*5630*/  ISETP.NE.AND P6, PT, R12, 0x1, PT ;  /* 0x000000010c00780c */ /* 0x000fda0003fc5270 */
[----:B------:R-:W2:Y:S02]  /*5640*/  @P6 LDC.64 R4, c[0x0][0x9e8] ;  /* 0x00027a00ff046b82 */ /* 0x000ea40000000a00 */
[----:B--2---:R-:W-:-:S05]  /*5650*/  @P6 IMAD.HI.U32 R4, R13, R4, RZ ;  /* 0x000000040d046227 */ /* 0x004fca00078e00ff */
[----:B------:R-:W-:-:S07]  /*5660*/  @P6 SHF.R.U32.HI R13, RZ, R5, R4 ;  /* 0x00000005ff0d6219 */ /* 0x000fce0000011604 */
.L_x_2550:
[----:B------:R-:W-:Y:S05]  /*5670*/  BSYNC B0 ;  /* 0x0000000000007941 */ /* 0x000fea0003800000 */
.L_x_2548:
[----:B------:R-:W-:-:S04]  /*5680*/  IMAD R10, R19, -0x2, R10 ;  /* 0xfffffffe130a7824 */ /* 0x000fc800078e020a */
[----:B------:R-:W-:-:S05]  /*5690*/  IMAD R13, R13, R12, R10 ;  /* 0x0000000c0d0d7224 */ /* 0x000fca00078e020a */
[----:B------:R-:W-:Y:S02]  /*56a0*/  VIADDMNMX R15, R13, R12, R15, PT ;  /* 0x0000000c0d0f7246 */ /* 0x000fe4000380010f */
[----:B------:R-:W-:-:S07]  /*56b0*/  VIMNMX R14, R14, R13, !PT ;  /* 0x0000000d0e0e7248 */ /* 0x000fce0007fe0100 */
.L_x_2547:
        /* <DEDUP_REMOVED lines=434> */
[----:B------:R-:W2:Y:S01]  /*71e0*/  MUFU.EX2 R169, R186 ;  /* 0x000000ba00a97308 */ /* 0x000ea20000000800 */
[----:B---3--:R-:W-:-:S07]  /*71f0*/  FADD.FTZ R178, R182, R13 ;  /* 0x0000000db6b27221 */ /* 0x008fce0000010000 */
[----:B------:R-:W3:Y:S01]  /*7200*/  MUFU.EX2 R0, R187 ;  /* 0x000000bb00007308 */ /* 0x000ee20000000800 */
[----:B0-----:R-:W-:-:S07]  /*7210*/  FADD.FTZ R178, R183, R178 ;  /* 0x000000b2b7b27221 */ /* 0x001fce0000010000 */
[----:B------:R0:W4:Y:S01]  /*7220*/  MUFU.EX2 R171, R167 ;  /* 0x000000a700ab7308 */ /* 0x0001220000000800 */
[----:B--2---:R-:W-:-:S07]  /*7230*/  FADD.FTZ R13, R169, R178 ;  /* 0x000000b2a90d7221 */ /* 0x004fce0000010000 */
[----:B------:R-:W2:Y:S01]  /*7240*/  MUFU.EX2 R20, R191 ;  /* 0x000000bf00147308 */ /* 0x000ea20000000800 */
[C---:B---3--:R-:W-:Y:S01]  /*7250*/  FADD.FTZ R178, R0.reuse, R13 ;  /* 0x0000000d00b27221 */ /* 0x048fe20000010000 */
[----:B------:R-:W-:Y:S02]  /*7260*/  F2FP.BF16.F32.PACK_AB R169, R0, R169 ;  /* 0x000000a900a9723e */ /* 0x000fe400000010ff */
[----:B0-----:R-:W-:-:S04]  /*7270*/  F2FP.BF16.F32.PACK_AB R167, R183, R182 ;  /* 0x000000b6b7a7723e */ /* 0x001fc800000010ff */
[----:B------:R-:W0:Y:S01]  /*7280*/  MUFU.EX2 R173, R194 ;  /* 0x000000c200ad7308 */ /* 0x000e220000000800 */
[----:B----4-:R-:W-:-:S07]  /*7290*/  FADD.FTZ R13, R171, R178 ;  /* 0x000000b2ab0d7221 */ /* 0x010fce0000010000 */
[----:B------:R-:W3:Y:S01]  /*72a0*/  MUFU.EX2 R176, R195 ;  /* 0x000000c300b07308 */ /* 0x000ee20000000800 */
[C---:B--2---:R-:W-:Y:S01]  /*72b0*/  FADD.FTZ R180, R20.reuse, R13 ;  /* 0x0000000d14b47221 */ /* 0x044fe20000010000 */
[----:B------:R-:W-:-:S06]  /*72c0*/  F2FP.BF16.F32.PACK_AB R171, R20, R171 ;  /* 0x000000ab14ab723e */ /* 0x000fcc00000010ff */
[----:B------:R-:W2:Y:S01]  /*72d0*/  MUFU.EX2 R175, R198 ;  /* 0x000000c600af7308 */ /* 0x000ea20000000800 */
[----:B0-----:R-:W-:-:S07]  /*72e0*/  FADD.FTZ R13, R173, R180 ;  /* 0x000000b4ad0d7221 */ /* 0x001fce0000010000 */
[----:B------:R-:W0:Y:S01]  /*72f0*/  MUFU.EX2 R178, R189 ;  /* 0x000000bd00b27308 */ /* 0x000e220000000800 */
[C---:B---3--:R-:W-:Y:S01]  /*7300*/  FADD.FTZ R8, R176.reuse, R13 ;  /* 0x0000000db0087221 */ /* 0x048fe20000010000 */
[----:B------:R-:W-:-:S03]  /*7310*/  F2FP.BF16.F32.PACK_AB R173, R176, R173 ;  /* 0x000000adb0ad723e */ /* 0x000fc600000010ff */
[----:B--2---:R-:W-:-:S04]  /*7320*/  FADD.FTZ R9, R175, R8 ;  /* 0x00000008af097221 */ /* 0x004fc80000010000 */
[C---:B0-----:R-:W-:Y:S01]  /*7330*/  FADD.FTZ R0, R178.reuse, R9 ;  /* 0x00000009b2007221 */ /* 0x041fe20000010000 */
[----:B------:R-:W-:Y:S01]  /*7340*/  F2FP.BF16.F32.PACK_AB R175, R178, R175 ;  /* 0x000000afb2af723e */ /* 0x000fe200000010ff */
[----:B------:R-:W-:Y:S06]  /*7350*/  @!P0 BRA `(.L_x_2551) ;  /* 0x0000000000048947 */ /* 0x000fec0003800000 */
[----:B------:R-:W-:Y:S01]  /*7360*/  BPT.TRAP 0x1 ;  /* 0x000000040000795c */ /* 0x000fe20000300000 */
.L_x_2551:
[----:B------:R0:W2:Y:S01]  /*7370*/  SYNCS.PHASECHK.TRANS64.TRYWAIT P1, [UR25+0x22850], R7 ;  /* 0x02285007ff0075a7 */ /* 0x0000a20008020159 */
[----:B------:R-:W-:Y:S05]  /*7380*/  @!P0 BRA `(.L_x_2552) ;  /* 0x0000000000048947 */ /* 0x000fea0003800000 */
[----:B------:R-:W-:Y:S01]  /*7390*/  BPT.TRAP 0x1 ;  /* 0x000000040000795c */ /* 0x000fe20000300000 */
.L_x_2552:
[----:B------:R-:W-:Y:S01]  /*73a0*/  VIADD R8, R215, 0x8 ;  /* 0x00000008d7087836 */ /* 0x000fe20000000000 */
[----:B--2---:R-:W-:Y:S06]  /*73b0*/  @P1 BRA `(.L_x_2553) ;  /* 0x0000000000081947 */ /* 0x004fec0003800000 */
[----:B------:R-:W2:Y:S02]  /*73c0*/  SYNCS.PHASECHK.TRANS64.TRYWAIT P1, [UR25+0x22850], R7 ;  /* 0x02285007ff0075a7 */ /* 0x000ea40008020159 */
[----:B--2---:R-:W-:Y:S05]  /*73d0*/  @!P1 BRA `(.L_x_2554) ;  /* 0x000000e400909947 */ /* 0x004fea0003800000 */
.L_x_2553:
        /* <DEDUP_REMOVED lines=39> */
.L_x_2555:
        /* <DEDUP_REMOVED lines=8> */
.L_x_2537:
[----:B------:R-:W-:Y:S01]  /*76d0*/  ISETP.NE.AND P2, PT, R206, 0x1, PT ;  /* 0x00000001ce00780c */ /* 0x000fe20003f45270 */
[----:B------:R-:W-:Y:S01]  /*76e0*/  UIADD3 UR10, UR43, 0x7f, URZ ;  /* 0x0000007f2b0a7890 */ /* 0x000fe2000fffe03f */
[----:B--2---:R-:W-:Y:S02]  /*76f0*/  IADD3 R10, R18, 0x1, -R17 ;  /* 0x00000001120a7810 */ /* 0x004fe40007ffe811 */
[----:B------:R-:W-:-:S09]  /*7700*/  LOP3.LUT P1, RZ, R16, 0x80000, RZ, 0xc0, !PT ;  /* 0x0008000010ff7812 */ /* 0x000fd2000782c0ff */
[----:B01----:R-:W0:Y:S08]  /*7710*/  @P2 LDC R7, c[0x0][0x44c] ;  /* 0x00011300ff072b82 */ /* 0x003e300000000800 */
[----:B------:R-:W1:Y:S01]  /*7720*/  @P2 LDC R9, c[0x0][0x450] ;  /* 0x00011400ff092b82 */ /* 0x000e620000000800 */
[----:B0-----:R-:W-:-:S04]  /*7730*/  @P2 IMAD.HI.U32 R8, R7, UR10, RZ ;  /* 0x0000000a07082c27 */ /* 0x001fc8000f8e00ff */
[----:B------:R-:W-:Y:S01]  /*7740*/  IMAD.U32 R7, RZ, RZ, UR10 ;  /* 0x0000000aff077e24 */ /* 0x000fe2000f8e00ff */
[----:B-1----:R-:W-:-:S05]  /*7750*/  @P2 SHF.R.U32.HI R7, RZ, R9, R8 ;  /* 0x00000009ff072219 */ /* 0x002fca0000011608 */
        /* <DEDUP_REMOVED lines=16> */
.L_x_2558:
[----:B------:R-:W-:Y:S02]  /*7860*/  ULDC UR15, c[0x0][0x9e4] ;  /* 0x00027900000f7ab9 */ /* 0x000fe40000000800 */
[----:B------:R-:W-:-:S11]  /*7870*/  UISETP.NE.AND UP0, UPT, UR15, 0x1, UPT ;  /* 0x000000010f00788c */ /* 0x000fd6000bf05270 */
[----:B------:R-:W-:Y:S02]  /*7880*/  @UP0 ULDC.64 UR18, c[0x0][0x9e8] ;  /* 0x00027a0000120ab9 */ /* 0x000fe40000000a00 */
[----:B------:R-:W-:-:S04]  /*7890*/  UIMAD.WIDE.U32 UR10, UR7, UR18, URZ ;  /* 0x00000012070a72a5 */ /* 0x000fc8000f8e003f */
[----:B------:R-:W-:-:S12]  /*78a0*/  @UP0 USHF.R.U32.HI UR7, URZ, UR19, UR11 ;  /* 0x000000133f070299 */ /* 0x000fd8000801160b */
.L_x_2559:
[----:B------:R-:W-:-:S04]  /*78b0*/  UIMAD UR7, UR7, UR15, URZ ;  /* 0x0000000f070772a4 */ /* 0x000fc8000f8e023f */
[----:B------:R-:W-:-:S04]  /*78c0*/  UISETP.LT.AND UP0, UPT, UR14, UR7, UPT ;  /* 0x000000070e00728c */ /* 0x000fc8000bf01270 */
[----:B------:R-:W-:-:S12]  /*78d0*/  USEL UR14, UR14, UR7, !UP0 ;  /* 0x000000070e0e7287 */ /* 0x000fd8000c000000 */
.L_x_2557:
        /* <DEDUP_REMOVED lines=12> */
.L_x_2571:
[----:B------:R-:W-:Y:S01]  /*79a0*/  UIADD3 UR38, UR38, 0x1, URZ ;  /* 0x0000000126267890 */ /* 0x000fe2000fffe03f */
[C---:B------:R-:W-:Y:S01]  /*79b0*/  ISETP.GT.AND P1, PT, R8.reuse, UR7, PT ;  /* 0x0000000708007c0c */ /* 0x040fe2000bf24270 */
[----:B------:R-:W-:Y:S02]  /*79c0*/  VIADD R8, R8, 0xffffffff ;  /* 0xffffffff08087836 */ /* 0x000fe40000000000 */
[----:B------:R-:W-:-:S04]  /*79d0*/  UISETP.NE.AND UP0, UPT, UR38, 0x2, UPT ;  /* 0x000000022600788c */ /* 0x000fc8000bf05270 */
[----:B------:R-:W-:Y:S02]  /*79e0*/  USEL UR10, URZ, 0x1, UP0 ;  /* 0x000000013f0a7887 */ /* 0x000fe40008000000 */
[----:B------:R-:W-:Y:S02]  /*79f0*/  USEL UR38, UR38, URZ, UP0 ;  /* 0x0000003f26267287 */ /* 0x000fe40008000000 */
[----:B------:R-:W-:Y:S01]  /*7a00*/  ULOP3.LUT UR37, UR37, UR10, URZ, 0x3c, !UPT ;  /* 0x0000000a25257292 */ /* 0x000fe2000f8e3c3f */
[----:B0-----:R-:W-:Y:S11]  /*7a10*/  @!P0 BRA `(.L_x_2561) ;  /* 0x0000000000048947 */ /* 0x001ff60003800000 */
[----:B------:R-:W-:Y:S01]  /*7a20*/  BPT.TRAP 0x1 ;  /* 0x000000040000795c */ /* 0x000fe20000300000 */
.L_x_2561:
        /* <DEDUP_REMOVED lines=9> */
.L_x_2562:
[----:B-1----:R-:W-:Y:S05]  /*7ac0*/  @P2 BRA `(.L_x_2563) ;  /* 0x0000000000082947 */ /* 0x002fea0003800000 */
[----:B------:R-:W1:Y:S02]  /*7ad0*/  SYNCS.PHASECHK.TRANS64.TRYWAIT P2, [UR25+0x22830], R6 ;  /* 0x02283006ff0075a7 */ /* 0x000e640008040159 */
[----:B-1----:R-:W-:Y:S05]  /*7ae0*/  @!P2 BRA `(.L_x_2564) ;  /* 0x000000dc00e4a947 */ /* 0x002fea0003800000 */
.L_x_2563:
        /* <DEDUP_REMOVED lines=26> */
.L_x_2565:
        /* <DEDUP_REMOVED lines=40> */
[C---:B------:R-:W-:Y:S01]  /*7f10*/  FMUL.FTZ R10, R4.reuse, UR6 ;  /* 0x00000006040a7c20 */ /* 0x040fe20008410000 */
[----:B------:R-:W-:Y:S01]  /*7f20*/  FMNMX.FTZ R5, R171, R12, !PT ;  /* 0x0000000cab057209 */ /* 0x000fe20007810000 */
[----:B------:R-:W-:Y:S02]  /*7f30*/  FADD.FTZ R7, -R4, R7 ;  /* 0x0000000704077221 */ /* 0x000fe40000010100 */
        /* <DEDUP_REMOVED lines=11> */
[----:B------:R-:W-:Y:S01]  /*7ff0*/  FMUL.FTZ R7, R7, UR6 ;  /* 0x0000000607077c20 */ /* 0x000fe20008410000 */
        /* <DEDUP_REMOVED lines=8> */
[----:B------:R-:W2:Y:S01]  /*8080*/  MUFU.EX2 R7, R7 ;  /* 0x0000000700077308 */ /* 0x000ea20000000800 */
[----:B------:R-:W-:Y:S01]  /*8090*/  FMNMX.FTZ R5, R183, R12, !PT ;  /* 0x0000000cb7057209 */ /* 0x000fe20007810000 */
[--C-:B------:R-:W-:Y:S01]  /*80a0*/  FFMA.FTZ R169, R173, UR6, -R10.reuse ;  /* 0x00000006ada97c23 */ /* 0x100fe2000801080a */
[--C-:B------:R-:W-:Y:S01]  /*80b0*/  FFMA.FTZ R173, R177, UR6, -R10.reuse ;  /* 0x00000006b1ad7c23 */ /* 0x100fe2000801080a */
[--C-:B------:R-:W-:Y:S01]  /*80c0*/  FFMA.FTZ R177, R185, UR6, -R10.reuse ;  /* 0x00000006b9b17c23 */ /* 0x100fe2000801080a */
[----:B------:R-:W-:Y:S01]  /*80d0*/  FMNMX.FTZ R12, R186, R5, !PT ;  /* 0x00000005ba0c7209 */ /* 0x000fe20007810000 */
[--C-:B------:R-:W-:Y:S01]  /*80e0*/  FFMA.FTZ R14, R172, UR6, -R10.reuse ;  /* 0x00000006ac0e7c23 */ /* 0x100fe2000801080a */
[--C-:B------:R-:W-:Y:S01]  /*80f0*/  FFMA.FTZ R172, R192, UR6, -R10.reuse ;  /* 0x00000006c0ac7c23 */ /* 0x100fe2000801080a */
[----:B------:R-:W3:Y:S01]  /*8100*/  MUFU.EX2 R152, R152 ;  /* 0x0000009800987308 */ /* 0x000ee20000000800 */
[----:B------:R-:W-:Y:S01]  /*8110*/  FMNMX.FTZ R5, R187, R12, !PT ;  /* 0x0000000cbb057209 */ /* 0x000fe20007810000 */
[--C-:B------:R-:W-:Y:S01]  /*8120*/  FFMA.FTZ R13, R180, UR6, -R10.reuse ;  /* 0x00000006b40d7c23 */ /* 0x100fe2000801080a */
[--C-:B------:R-:W-:Y:S01]  /*8130*/  FFMA.FTZ R180, R189, UR6, -R10.reuse ;  /* 0x00000006bdb47c23 */ /* 0x100fe2000801080a */
[----:B------:R-:W-:Y:S01]  /*8140*/  FFMA.FTZ R196, R196, UR6, -R10 ;  /* 0x00000006c4c47c23 */ /* 0x000fe2000801080a */
[----:B------:R-:W-:-:S03]  /*8150*/  FMNMX.FTZ R12, R190, R5, !PT ;  /* 0x00000005be0c7209 */ /* 0x000fc60007810000 */
[----:B------:R-:W4:Y:S01]  /*8160*/  MUFU.EX2 R20, R20 ;  /* 0x0000001400147308 */ /* 0x000f220000000800 */
[----:B------:R-:W-:Y:S01]  /*8170*/  FMNMX.FTZ R5, R191, R12, !PT ;  /* 0x0000000cbf057209 */ /* 0x000fe20007810000 */
[-C--:B--2---:R-:W-:Y:S01]  /*8180*/  FMUL.FTZ R24, R24, R7.reuse ;  /* 0x0000000718187220 */ /* 0x084fe20000410000 */
[-C--:B------:R-:W-:Y:S01]  /*8190*/  FMUL.FTZ R25, R25, R7.reuse ;  /* 0x0000000719197220 */ /* 0x080fe20000410000 */
[----:B------:R-:W-:Y:S01]  /*81a0*/  FMUL.FTZ R28, R28, R7 ;  /* 0x000000071c1c7220 */ /* 0x000fe20000410000 */
[----:B------:R-:W-:Y:S01]  /*81b0*/  FMNMX.FTZ R12, R194, R5, !PT ;  /* 0x00000005c20c7209 */ /* 0x000fe20007810000 */
[-C--:B------:R-:W-:Y:S01]  /*81c0*/  FMUL.FTZ R29, R29, R7.reuse ;  /* 0x000000071d1d7220 */ /* 0x080fe20000410000 */
[-C--:B------:R-:W-:Y:S01]  /*81d0*/  FMUL.FTZ R32, R32, R7.reuse ;  /* 0x0000000720207220 */ /* 0x080fe20000410000 */
[----:B------:R-:W2:Y:S01]  /*81e0*/  MUFU.EX2 R21, R21 ;  /* 0x0000001500157308 */ /* 0x000ea20000000800 */
[----:B------:R-:W-:Y:S01]  /*81f0*/  FMNMX.FTZ R5, R195, R12, !PT ;  /* 0x0000000cc3057209 */ /* 0x000fe20007810000 */
[-C--:B------:R-:W-:Y:S01]  /*8200*/  FMUL.FTZ R33, R33, R7.reuse ;  /* 0x0000000721217220 */ /* 0x080fe20000410000 */
[-C--:B------:R-:W-:Y:S01]  /*8210*/  FMUL.FTZ R36, R36, R7.reuse ;  /* 0x0000000724247220 */ /* 0x080fe20000410000 */
[----:B------:R-:W-:Y:S01]  /*8220*/  FMUL.FTZ R37, R37, R7 ;  /* 0x0000000725257220 */ /* 0x000fe20000410000 */
[----:B------:R-:W-:Y:S01]  /*8230*/  FMNMX.FTZ R12, R198, R5, !PT ;  /* 0x00000005c60c7209 */ /* 0x000fe20007810000 */
[-C--:B------:R-:W-:Y:S01]  /*8240*/  FMUL.FTZ R40, R40, R7.reuse ;  /* 0x0000000728287220 */ /* 0x080fe20000410000 */
[-C--:B------:R-:W-:Y:S01]  /*8250*/  FMUL.FTZ R41, R41, R7.reuse ;  /* 0x0000000729297220 */ /* 0x080fe20000410000 */
[----:B------:R-:W5:Y:S01]  /*8260*/  MUFU.EX2 R153, R153 ;  /* 0x0000009900997308 */ /* 0x000f620000000800 */
[----:B------:R-:W-:Y:S01]  /*8270*/  FMNMX.FTZ R12, R199, R12, !PT ;  /* 0x0000000cc70c7209 */ /* 0x000fe20007810000 */
[-C--:B------:R-:W-:Y:S01]  /*8280*/  FMUL.FTZ R44, R44, R7.reuse ;  /* 0x000000072c2c7220 */ /* 0x080fe20000410000 */
[-C--:B------:R-:W-:Y:S01]  /*8290*/  FMUL.FTZ R45, R45, R7.reuse ;  /* 0x000000072d2d7220 */ /* 0x080fe20000410000 */
[-C--:B------:R-:W-:Y:S01]  /*82a0*/  FMUL.FTZ R48, R48, R7.reuse ;  /* 0x0000000730307220 */ /* 0x080fe20000410000 */
[-C--:B------:R-:W-:Y:S01]  /*82b0*/  FMUL.FTZ R49, R49, R7.reuse ;  /* 0x0000000731317220 */ /* 0x080fe20000410000 */
[----:B------:R-:W0:Y:S01]  /*82c0*/  SHFL.BFLY PT, R5, R12, 0x2, 0x1f ;  /* 0x0c401f000c057f89 */ /* 0x000e2200000e0000 */
        /* <DEDUP_REMOVED lines=22> */
[----:B------:R-:W-:Y:S01]  /*8430*/  FMUL.FTZ R89, R89, R7 ;  /* 0x0000000759597220 */ /* 0x000fe20000410000 */
[----:B0-----:R-:W-:Y:S01]  /*8440*/  FMNMX.FTZ R11, R12, R5, !PT ;  /* 0x000000050c0b7209 */ /* 0x001fe20007810000 */
[--C-:B------:R-:W-:Y:S01]  /*8450*/  FFMA.FTZ R12, R188, UR6, -R10.reuse ;  /* 0x00000006bc0c7c23 */ /* 0x100fe2000801080a */
[----:B------:R-:W-:Y:S01]  /*8460*/  MUFU.EX2 R161, R161 ;  /* 0x000000a100a17308 */ /* 0x000fe20000000800 */
[----:B------:R-:W-:Y:S01]  /*8470*/  FFMA.FTZ R10, R197, UR6, -R10 ;  /* 0x00000006c50a7c23 */ /* 0x000fe2000801080a */
[-C--:B------:R-:W-:Y:S01]  /*8480*/  FMUL.FTZ R92, R92, R7.reuse ;  /* 0x000000075c5c7220 */ /* 0x080fe20000410000 */
[----:B------:R-:W0:Y:S01]  /*8490*/  SHFL.BFLY PT, R184, R11, 0x1, 0x1f ;  /* 0x0c201f000bb87f89 */ /* 0x000e2200000e0000 */
        /* <DEDUP_REMOVED lines=23> */
[----:B0-----:R-:W-:Y:S01]  /*8610*/  FMNMX.FTZ R5, R11, R184, !PT ;  /* 0x000000b80b057209 */ /* 0x001fe20007810000 */
        /* <DEDUP_REMOVED lines=18> */
[----:B---3--:R-:W-:Y:S01]  /*8740*/  FFMA.FTZ R175, R7, R2, R152 ;  /* 0x0000000207af7223 */ /* 0x008fe20000010098 */
[--C-:B------:R-:W-:Y:S01]  /*8750*/  FFMA.FTZ R159, R166, UR6, -R193.reuse ;  /* 0x00000006a69f7c23 */ /* 0x100fe200080108c1 */
[--C-:B------:R-:W-:Y:S01]  /*8760*/  FFMA.FTZ R188, R167, UR6, -R193.reuse ;  /* 0x00000006a7bc7c23 */ /* 0x100fe200080108c1 */
[----:B------:R-:W-:Y:S01]  /*8770*/  FFMA.FTZ R167, R179, UR6, -R193 ;  /* 0x00000006b3a77c23 */ /* 0x000fe200080108c1 */
[----:B------:R-:W0:Y:S01]  /*8780*/  MUFU.EX2 R184, R184 ;  /* 0x000000b800b87308 */ /* 0x000e220000000800 */
[----:B----4-:R-:W-:Y:S01]  /*8790*/  FADD.FTZ R154, R20, R175 ;  /* 0x000000af149a7221 */ /* 0x010fe20000010000 */
[--C-:B------:R-:W-:Y:S01]  /*87a0*/  FFMA.FTZ R175, R183, UR6, -R193.reuse ;  /* 0x00000006b7af7c23 */ /* 0x100fe200080108c1 */
[--C-:B------:R-:W-:Y:S01]  /*87b0*/  FFMA.FTZ R171, R171, UR6, -R193.reuse ;  /* 0x00000006abab7c23 */ /* 0x100fe200080108c1 */
[--C-:B------:R-:W-:Y:S01]  /*87c0*/  FFMA.FTZ R163, R174, UR6, -R193.reuse ;  /* 0x00000006aea37c23 */ /* 0x100fe200080108c1 */
[----:B--2---:R-:W-:Y:S01]  /*87d0*/  FADD.FTZ R154, R21, R154 ;  /* 0x0000009a159a7221 */ /* 0x004fe20000010000 */
[--C-:B------:R-:W-:Y:S01]  /*87e0*/  FFMA.FTZ R166, R178, UR6, -R193.reuse ;  /* 0x00000006b2a67c23 */ /* 0x100fe200080108c1 */
[--C-:B------:R-:W-:Y:S01]  /*87f0*/  FFMA.FTZ R182, R182, UR6, -R193.reuse ;  /* 0x00000006b6b67c23 */ /* 0x100fe200080108c1 */
[----:B------:R-:W2:Y:S01]  /*8800*/  MUFU.EX2 R155, R155 ;  /* 0x0000009b009b7308 */ /* 0x000ea20000000800 */
[----:B-----5:R-:W-:Y:S01]  /*8810*/  FADD.FTZ R183, R153, R154 ;  /* 0x0000009a99b77221 */ /* 0x020fe20000010000 */
[--C-:B------:R-:W-:Y:S01]  /*8820*/  FFMA.FTZ R190, R190, UR6, -R193.reuse ;  /* 0x00000006bebe7c23 */ /* 0x100fe200080108c1 */
[----:B------:R-:W-:Y:S01]  /*8830*/  FFMA.FTZ R191, R191, UR6, -R193 ;  /* 0x00000006bfbf7c23 */ /* 0x000fe200080108c1 */
[----:B------:R-:W-:Y:S01]  /*8840*/  F2FP.BF16.F32.PACK_AB R152, R20, R152 ;  /* 0x000000981498723e */ /* 0x000fe200000010ff */
[----:B-1----:R-:W-:Y:S01]  /*8850*/  FADD.FTZ R154, R156, R183 ;  /* 0x000000b79c9a7221 */ /* 0x002fe20000010000 */
[----:B------:R-:W-:Y:S01]  /*8860*/  F2FP.BF16.F32.PACK_AB R156, R157, R156 ;  /* 0x0000009c9d9c723e */ /* 0x000fe200000010ff */
[--C-:B------:R-:W-:Y:S01]  /*8870*/  FFMA.FTZ R194, R194, UR6, -R193.reuse ;  /* 0x00000006c2c27c23 */ /* 0x100fe200080108c1 */
[----:B------:R-:W1:Y:S01]  /*8880*/  MUFU.EX2 R185, R185 ;  /* 0x000000b900b97308 */ /* 0x000e620000000800 */
[----:B0-----:R-:W-:Y:S01]  /*8890*/  FFMA.FTZ R2, R9, R0, R184 ;  /* 0x0000000009027223 */ /* 0x001fe200000100b8 */
[----:B------:R-:W-:Y:S01]  /*88a0*/  FADD.FTZ R154, R157, R154 ;  /* 0x0000009a9d9a7221 */ /* 0x000fe20000010000 */
[--C-:B------:R-:W-:Y:S01]  /*88b0*/  FFMA.FTZ R195, R195, UR6, -R193.reuse ;  /* 0x00000006c3c37c23 */ /* 0x100fe200080108c1 */
[--C-:B------:R-:W-:Y:S01]  /*88c0*/  FFMA.FTZ R198, R198, UR6, -R193.reuse ;  /* 0x00000006c6c67c23 */ /* 0x100fe200080108c1 */
[-C--:B------:R-:W-:Y:S01]  /*88d0*/  FMUL.FTZ R144, R144, R7.reuse ;  /* 0x0000000790907220 */ /* 0x080fe20000410000 */
[----:B------:R-:W-:Y:S01]  /*88e0*/  FADD.FTZ R154, R15, R154 ;  /* 0x0000009a0f9a7221 */ /* 0x000fe20000010000 */
[-C--:B------:R-:W-:Y:S01]  /*88f0*/  FMUL.FTZ R145, R145, R7.reuse ;  /* 0x0000000791917220 */ /* 0x080fe20000410000 */
[----:B------:R-:W0:Y:S01]  /*8900*/  MUFU.EX2 R192, R192 ;  /* 0x000000c000c07308 */ /* 0x000e220000000800 */
[----:B--2---:R-:W-:Y:S01]  /*8910*/  FADD.FTZ R2, R155, R2 ;  /* 0x000000029b027221 */ /* 0x004fe20000010000 */
[-C--:B------:R-:W-:Y:S01]  /*8920*/  FMUL.FTZ R148, R148, R7.reuse ;  /* 0x0000000794947220 */ /* 0x080fe20000410000 */
[----:B------:R-:W-:Y:S01]  /*8930*/  FMUL.FTZ R149, R149, R7 ;  /* 0x0000000795957220 */ /* 0x000fe20000410000 */
[-C--:B------:R-:W-:Y:S01]  /*8940*/  FMUL.FTZ R26, R26, R9.reuse ;  /* 0x000000091a1a7220 */ /* 0x080fe20000410000 */
[-C--:B------:R-:W-:Y:S01]  /*8950*/  FMUL.FTZ R27, R27, R9.reuse ;  /* 0x000000091b1b7220 */ /* 0x080fe20000410000 */
[-C--:B------:R-:W-:Y:S01]  /*8960*/  FMUL.FTZ R30, R30, R9.reuse ;  /* 0x000000091e1e7220 */ /* 0x080fe20000410000 */
[-C--:B------:R-:W-:Y:S01]  /*8970*/  FMUL.FTZ R31, R31, R9.reuse ;  /* 0x000000091f1f7220 */ /* 0x080fe20000410000 */
[----:B------:R-:W2:Y:S01]  /*8980*/  MUFU.EX2 R158, R158 ;  /* 0x0000009e009e7308 */ /* 0x000ea20000000800 */
[----:B-1----:R-:W-:Y:S01]  /*8990*/  FADD.FTZ R179, R185, R2 ;  /* 0x00000002b9b37221 */ /* 0x002fe20000010000 */
[----:B------:R-:W-:Y:S01]  /*89a0*/  FFMA.FTZ R2, R186, UR6, -R193 ;  /* 0x00000006ba027c23 */ /* 0x000fe200080108c1 */
[-C--:B------:R-:W-:Y:S01]  /*89b0*/  FMUL.FTZ R34, R34, R9.reuse ;  /* 0x0000000922227220 */ /* 0x080fe20000410000 */
[-C--:B------:R-:W-:Y:S01]  /*89c0*/  FMUL.FTZ R35, R35, R9.reuse ;  /* 0x0000000923237220 */ /* 0x080fe20000410000 */
[-C--:B------:R-:W-:Y:S01]  /*89d0*/  FMUL.FTZ R38, R38, R9.reuse ;  /* 0x0000000926267220 */ /* 0x080fe20000410000 */
[-C--:B------:R-:W-:Y:S01]  /*89e0*/  FMUL.FTZ R39, R39, R9.reuse ;  /* 0x0000000927277220 */ /* 0x080fe20000410000 */
[-C--:B------:R-:W-:Y:S01]  /*89f0*/  FMUL.FTZ R42, R42, R9.reuse ;  /* 0x000000092a2a7220 */ /* 0x080fe20000410000 */
[----:B------:R-:W1:Y:S01]  /*8a00*/  MUFU.EX2 R189, R189 ;  /* 0x000000bd00bd7308 */ /* 0x000e620000000800 */
[----:B0-----:R-:W-:Y:S01]  /*8a10*/  FADD.FTZ R197, R192, R179 ;  /* 0x000000b3c0c57221 */ /* 0x001fe20000010000 */
[--C-:B------:R-:W-:Y:S01]  /*8a20*/  FFMA.FTZ R179, R187, UR6, -R193.reuse ;  /* 0x00000006bbb37c23 */ /* 0x100fe200080108c1 */
[----:B------:R-:W-:Y:S01]  /*8a30*/  FADD.FTZ R187, R161, R154 ;  /* 0x0000009aa1bb7221 */ /* 0x000fe20000010000 */
[----:B------:R-:W-:Y:S01]  /*8a40*/  FFMA.FTZ R193, R199, UR6, -R193 ;  /* 0x00000006c7c17c23 */ /* 0x000fe200080108c1 */
[-C--:B------:R-:W-:Y:S01]  /*8a50*/  FMUL.FTZ R43, R43, R9.reuse ;  /* 0x000000092b2b7220 */ /* 0x080fe20000410000 */
[-C--:B------:R-:W-:Y:S01]  /*8a60*/  FMUL.FTZ R46, R46, R9.reuse ;  /* 0x000000092e2e7220 */ /* 0x080fe20000410000 */
[----:B------:R-:W-:Y:S01]  /*8a70*/  FADD.FTZ R154, R160, R187 ;  /* 0x000000bba09a7221 */ /* 0x000fe20000010000 */
[----:B------:R-:W0:Y:S01]  /*8a80*/  MUFU.EX2 R159, R159 ;  /* 0x0000009f009f7308 */ /* 0x000e220000000800 */
[----:B--2---:R-:W-:Y:S01]  /*8a90*/  FADD.FTZ R174, R158, R197 ;  /* 0x000000c59eae7221 */ /* 0x004fe20000010000 */
[----:B------:R-:W-:Y:S01]  /*8aa0*/  F2FP.BF16.F32.PACK_AB R160, R165, R160 ;  /* 0x000000a0a5a0723e */ /* 0x000fe200000010ff */
[-C--:B------:R-:W-:Y:S01]  /*8ab0*/  FMUL.FTZ R47, R47, R9.reuse ;  /* 0x000000092f2f7220 */ /* 0x080fe20000410000 */
[-C--:B------:R-:W-:Y:S01]  /*8ac0*/  FMUL.FTZ R50, R50, R9.reuse ;  /* 0x0000000932327220 */ /* 0x080fe20000410000 */
[-C--:B------:R-:W-:Y:S01]  /*8ad0*/  FMUL.FTZ R51, R51, R9.reuse ;  /* 0x0000000933337220 */ /* 0x080fe20000410000 */
[-C--:B------:R-:W-:Y:S01]  /*8ae0*/  FMUL.FTZ R54, R54, R9.reuse ;  /* 0x0000000936367220 */ /* 0x080fe20000410000 */
[-C--:B------:R-:W-:Y:S01]  /*8af0*/  FMUL.FTZ R55, R55, R9.reuse ;  /* 0x0000000937377220 */ /* 0x080fe20000410000 */
[----:B------:R-:W2:Y:S01]  /*8b00*/  MUFU.EX2 R188, R188 ;  /* 0x000000bc00bc7308 */ /* 0x000ea20000000800 */
[C---:B-1----:R-:W-:Y:S01]  /*8b10*/  FADD.FTZ R174, R189.reuse, R174 ;  /* 0x000000aebdae7221 */ /* 0x042fe20000010000 */
[----:B------:R-:W-:Y:S01]  /*8b20*/  F2FP.BF16.F32.PACK_AB R157, R189, R158 ;  /* 0x0000009ebd9d723e */ /* 0x000fe200000010ff */
[----:B------:R-:W-:Y:S01]  /*8b30*/  FMUL.FTZ R58, R58, R9 ;  /* 0x000000093a3a7220 */ /* 0x000fe20000410000 */
[----:B------:R-:W-:Y:S01]  /*8b40*/  F2FP.BF16.F32.PACK_AB R158, R161, R15 ;  /* 0x0000000fa19e723e */ /* 0x000fe200000010ff */
        /* <DEDUP_REMOVED lines=20> */
[----:B-1----:R-:W-:Y:S01]  /*8c90*/  FADD.FTZ R174, R162, R183 ;  /* 0x000000b7a2ae7221 */ /* 0x002fe20000010000 */
[----:B------:R-:W-:Y:S01]  /*8ca0*/  FADD.FTZ R183, R165, R154 ;  /* 0x0000009aa5b77221 */ /* 0x000fe20000010000 */
[----:B------:R-:W-:Y:S01]  /*8cb0*/  F2FP.BF16.F32.PACK_AB R154, R153, R21 ;  /* 0x00000015999a723e */ /* 0x000fe200000010ff */
[----:B------:R-:W-:Y:S01]  /*8cc0*/  FMUL.FTZ R87, R87, R9 ;  /* 0x0000000957577220 */ /* 0x000fe20000410000 */
[----:B------:R-:W-:Y:S01]  /*8cd0*/  F2FP.BF16.F32.PACK_AB R153, R155, R184 ;  /* 0x000000b89b99723e */ /* 0x000fe200000010ff */
[----:B------:R-:W-:Y:S01]  /*8ce0*/  FADD.FTZ R178, R14, R183 ;  /* 0x000000b70eb27221 */ /* 0x000fe20000010000 */
[----:B------:R-:W-:Y:S01]  /*8cf0*/  F2FP.BF16.F32.PACK_AB R155, R192, R185 ;  /* 0x000000b9c09b723e */ /* 0x000fe200000010ff */
[----:B------:R-:W1:Y:S01]  /*8d00*/  MUFU.EX2 R170, R170 ;  /* 0x000000aa00aa7308 */ /* 0x000e620000000800 */
[----:B0-----:R-:W-:Y:S01]  /*8d10*/  FADD.FTZ R174, R171, R174 ;  /* 0x000000aeabae7221 */ /* 0x001fe20000010000 */
[----:B------:R-:W-:Y:S01]  /*8d20*/  FADD.FTZ R183, R169, R178 ;  /* 0x000000b2a9b77221 */ /* 0x000fe20000010000 */
[----:B------:R-:W-:Y:S01]  /*8d30*/  F2FP.BF16.F32.PACK_AB R161, R171, R162 ;  /* 0x000000a2aba1723e */ /* 0x000fe200000010ff */
[-C--:B------:R-:W-:Y:S01]  /*8d40*/  FMUL.FTZ R90, R90, R9.reuse ;  /* 0x000000095a5a7220 */ /* 0x080fe20000410000 */
[----:B------:R-:W-:Y:S01]  /*8d50*/  F2FP.BF16.F32.PACK_AB R162, R169, R14 ;  /* 0x0000000ea9a2723e */ /* 0x000fe200000010ff */
        /* <DEDUP_REMOVED lines=9> */
[----:B------:R-:W-:Y:S01]  /*8df0*/  FMUL.FTZ R106, R106, R9 ;  /* 0x000000096a6a7220 */ /* 0x000fe20000410000 */
[----:B------:R-:W2:Y:S01]  /*8e00*/  MUFU.EX2 R166, R166 ;  /* 0x000000a600a67308 */ /* 0x000ea20000000800 */
        /* <DEDUP_REMOVED lines=32> */
[C---:B0-----:R-:W-:Y:S01]  /*9010*/  FADD.FTZ R15, R167.reuse, R178 ;  /* 0x000000b2a70f7221 */ /* 0x041fe20000010000 */
[----:B------:R-:W-:Y:S01]  /*9020*/  F2FP.BF16.F32.PACK_AB R165, R167, R166 ;  /* 0x000000a6a7a5723e */ /* 0x000fe200000010ff */
[----:B------:R-:W-:-:S05]  /*9030*/  FMUL.FTZ R151, R151, R9 ;  /* 0x0000000997977220 */ /* 0x000fca0000410000 */
[----:B------:R-:W0:Y:S01]  /*9040*/  MUFU.EX2 R176, R176 ;  /* 0x000000b000b07308 */ /* 0x000e220000000800 */
[----:B--2---:R-:W-:-:S07]  /*9050*/  FADD.FTZ R21, R13, R174 ;  /* 0x000000ae0d157221 */ /* 0x004fce0000010000 */
[----:B------:R-:W2:Y:S01]  /*9060*/  MUFU.EX2 R175, R175 ;  /* 0x000000af00af7308 */ /* 0x000ea20000000800 */
[----:B-1----:R-:W-:-:S07]  /*9070*/  FADD.FTZ R174, R0, R15 ;  /* 0x0000000f00ae7221 */ /* 0x002fce0000010000 */
[----:B------:R-:W1:Y:S01]  /*9080*/  MUFU.EX2 R168, R168 ;  /* 0x000000a800a87308 */ /* 0x000e620000000800 */
[C---:B0-----:R-:W-:Y:S01]  /*9090*/  FADD.FTZ R21, R176.reuse, R21 ;  /* 0x00000015b0157221 */ /* 0x041fe20000010000 */
[----:B------:R-:W-:-:S06]  /*90a0*/  F2FP.BF16.F32.PACK_AB R166, R176, R13 ;  /* 0x0000000db0a6723e */ /* 0x000fcc00000010ff */
[----:B------:R-:W0:Y:S01]  /*90b0*/  MUFU.EX2 R2, R2 ;  /* 0x0000000200027308 */ /* 0x000e220000000800 */
[C---:B--2---:R-:W-:Y:S01]  /*90c0*/  FADD.FTZ R15, R175.reuse, R174 ;  /* 0x000000aeaf0f7221 */ /* 0x044fe20000010000 */
[----:B------:R-:W-:-:S06]  /*90d0*/  F2FP.BF16.F32.PACK_AB R167, R175, R0 ;  /* 0x00000000afa7723e */ /* 0x000fcc00000010ff */
[----:B------:R-:W2:Y:S01]  /*90e0*/  MUFU.EX2 R177, R177 ;  /* 0x000000b100b17308 */ /* 0x000ea20000000800 */
[----:B-1----:R-:W-:-:S07]  /*90f0*/  FADD.FTZ R14, R168, R21 ;  /* 0x00000015a80e7221 */ /* 0x002fce0000010000 */
[----:B------:R-:W1:Y:S01]  /*9100*/  MUFU.EX2 R179, R179 ;  /* 0x000000b300b37308 */ /* 0x000e620000000800 */
[----:B0-----:R-:W-:-:S07]  /*9110*/  FADD.FTZ R170, R2, R15 ;  /* 0x0000000f02aa7221 */ /* 0x001fce0000010000 */
[----:B------:R-:W0:Y:S01]  /*9120*/  MUFU.EX2 R12, R12 ;  /* 0x0000000c000c7308 */ /* 0x000e220000000800 */
[C---:B--2---:R-:W-:Y:S01]  /*9130*/  FADD.FTZ R15, R177.reuse, R14 ;  /* 0x0000000eb10f7221 */ /* 0x044fe20000010000 */
[----:B------:R-:W-:-:S06]  /*9140*/  F2FP.BF16.F32.PACK_AB R168, R177, R168 ;  /* 0x000000a8b1a8723e */ /* 0x000fcc00000010ff */
[----:B------:R-:W2:Y:S01]  /*9150*/  MUFU.EX2 R20, R190 ;  /* 0x000000be00147308 */ /* 0x000ea20000000800 */
[C---:B-1----:R-:W-:Y:S01]  /*9160*/  FADD.FTZ R21, R179.reuse, R170 ;  /* 0x000000aab3157221 */ /* 0x042fe20000010000 */
[----:B------:R-:W-:-:S06]  /*9170*/  F2FP.BF16.F32.PACK_AB R169, R179, R2 ;  /* 0x00000002b3a9723e */ /* 0x000fcc00000010ff */
[----:B------:R-:W1:Y:S01]  /*9180*/  MUFU.EX2 R180, R180 ;  /* 0x000000b400b47308 */ /* 0x000e620000000800 */
[----:B0-----:R-:W-:-:S07]  /*9190*/  FADD.FTZ R15, R12, R15 ;  /* 0x0000000f0c0f7221 */ /* 0x001fce0000010000 */
[----:B------:R-:W0:Y:S01]  /*91a0*/  MUFU.EX2 R191, R191 ;  /* 0x000000bf00bf7308 */ /* 0x000e220000000800 */
[----:B--2---:R-:W-:-:S07]  /*91b0*/  FADD.FTZ R14, R20, R21 ;  /* 0x00000015140e7221 */ /* 0x004fce0000010000 */
[----:B------:R-:W2:Y:S01]  /*91c0*/  MUFU.EX2 R172, R172 ;  /* 0x000000ac00ac7308 */ /* 0x000ea20000000800 */
[C---:B-1----:R-:W-:Y:S01]  /*91d0*/  FADD.FTZ R15, R180.reuse, R15 ;  /* 0x0000000fb40f7221 */ /* 0x042fe20000010000 */
[----:B------:R-:W-:-:S06]  /*91e0*/  F2FP.BF16.F32.PACK_AB R170, R180, R12 ;  /* 0x0000000cb4aa723e */ /* 0x000fcc00000010ff */
[----:B------:R-:W1:Y:S01]  /*91f0*/  MUFU.EX2 R194, R194 ;  /* 0x000000c200c27308 */ /* 0x000e620000000800 */
[C---:B0-----:R-:W-:Y:S01]  /*9200*/  FADD.FTZ R13, R191.reuse, R14 ;  /* 0x0000000ebf0d7221 */ /* 0x041fe20000010000 */
[----:B------:R-:W-:-:S06]  /*9210*/  F2FP.BF16.F32.PACK_AB R171, R191, R20 ;  /* 0x00000014bfab723e */ /* 0x000fcc00000010ff */
        /* <DEDUP_REMOVED lines=13> */
[----:B0-----:R-:W-:-:S04]  /*92f0*/  FADD.FTZ R0, R198, R13 ;  /* 0x0000000dc6007221 */ /* 0x001fc80000010000 */
[C---:B--2---:R-:W-:Y:S01]  /*9300*/  FADD.FTZ R0, R175.reuse, R0 ;  /* 0x00000000af007221 */ /* 0x044fe20000010000 */
[----:B------:R-:W-:Y:S01]  /*9310*/  F2FP.BF16.F32.PACK_AB R175, R175, R198 ;  /* 0x000000c6afaf723e */ /* 0x000fe200000010ff */
[C---:B-1----:R-:W-:Y:S01]  /*9320*/  FADD.FTZ R2, R10.reuse, R15 ;  /* 0x0000000f0a027221 */ /* 0x042fe20000010000 */
[----:B------:R-:W-:Y:S01]  /*9330*/  F2FP.BF16.F32.PACK_AB R174, R10, R11 ;  /* 0x0000000b0aae723e */ /* 0x000fe200000010ff */
[----:B------:R-:W-:Y:S06]  /*9340*/  @!P0 BRA `(.L_x_2566) ;  /* 0x0000000000048947 */ /* 0x000fec0003800000 */
[----:B------:R-:W-:Y:S01]  /*9350*/  BPT.TRAP 0x1 ;  /* 0x000000040000795c */ /* 0x000fe20000300000 */
.L_x_2566:
[----:B------:R0:W1:Y:S01]  /*9360*/  SYNCS.PHASECHK.TRANS64.TRYWAIT P2, [UR25+0x22850], R6 ;  /* 0x02285006ff0075a7 */ /* 0x0000620008040159 */
[----:B------:R-:W-:Y:S05]  /*9370*/  @!P0 BRA `(.L_x_2567) ;  /* 0x0000000000048947 */ /* 0x000fea0003800000 */
[----:B------:R-:W-:Y:S01]  /*9380*/  BPT.TRAP 0x1 ;  /* 0x000000040000795c */ /* 0x000fe20000300000 */
.L_x_2567:
[----:B------:R-:W-:Y:S01]  /*9390*/  VIADD R7, R215, 0x8 ;  /* 0x00000008d7077836 */ /* 0x000fe20000000000 */
[----:B-1----:R-:W-:Y:S06]  /*93a0*/  @P2 BRA `(.L_x_2568) ;  /* 0x0000000000082947 */ /* 0x002fec0003800000 */
[----:B------:R-:W1:Y:S02]  /*93b0*/  SYNCS.PHASECHK.TRANS64.TRYWAIT P2, [UR25+0x22850], R6 ;  /* 0x02285006ff0075a7 */ /* 0x000e640008040159 */
[----:B-1----:R-:W-:Y:S05]  /*93c0*/  @!P2 BRA `(.L_x_2569) ;  /* 0x000000c400c4a947 */ /* 0x002fea0003800000 */
.L_x_2568:
        /* <DEDUP_REMOVED lines=39> */
.L_x_2570:
[----:B------:R-:W-:Y:S01]  /*9640*/  UIADD3 UR25, UR25, 0x22860, URZ ;  /* 0x0002286019197890 */ /* 0x000fe2000fffe03f */
[----:B-1----:R-:W-:Y:S02]  /*9650*/  IMAD.MOV.U32 R9, RZ, RZ, R5 ;  /* 0x000000ffff097224 */ /* 0x002fe400078e0005 */
[----:B------:R-:W-:Y:S01]  /*9660*/  IMAD.MOV.U32 R7, RZ, RZ, R4 ;  /* 0x000000ffff077224 */ /* 0x000fe200078e0004 */
[----:B------:R-:W-:-:S09]  /*9670*/  UPRMT UR25, UR24, 0x654, UR25 ;  /* 0x0000065418197896 */ /* 0x000fd20008000019 */
[----:B------:R-:W-:Y:S01]  /*9680*/  SYNCS.ARRIVE.TRANS64.RED.A1T0 RZ, [UR25], RZ ;  /* 0x000000ffffff79a7 */ /* 0x000fe20008100419 */
[----:B------:R-:W-:Y:S05]  /*9690*/  @P1 BRA `(.L_x_2571) ;  /* 0xffffffe000c01947 */ /* 0x000fea000383ffff */
[----:B0-----:R-:W-:-:S07]  /*96a0*/  IMAD.MOV.U32 R6, RZ, RZ, R8 ;  /* 0x000000ffff067224 */ /* 0x001fce00078e0008 */
.L_x_2560:
        /* <DEDUP_REMOVED lines=8> */
.L_x_2591:
[----:B------:R-:W-:-:S04]  /*9730*/  UIADD3 UR38, UR38, 0x1, URZ ;  /* 0x0000000126267890 */ /* 0x000fc8000fffe03f */
[----:B------:R-:W-:-:S04]  /*9740*/  UISETP.NE.AND UP0, UPT, UR38, 0x2, UPT ;  /* 0x000000022600788c */ /* 0x000fc8000bf05270 */
[----:B------:R-:W-:Y:S02]  /*9750*/  USEL UR7, URZ, 0x1, UP0 ;  /* 0x000000013f077887 */ /* 0x000fe40008000000 */
[----:B------:R-:W-:Y:S02]  /*9760*/  USEL UR38, UR38, URZ, UP0 ;  /* 0x0000003f26267287 */ /* 0x000fe40008000000 */
[----:B------:R-:W-:Y:S01]  /*9770*/  ULOP3.LUT UR37, UR37, UR7, URZ, 0x3c, !UPT ;  /* 0x0000000725257292 */ /* 0x000fe2000f8e3c3f */
[----:B012---:R-:W-:Y:S11]  /*9780*/  @!P0 BRA `(.L_x_2573) ;  /* 0x0000000000048947 */ /* 0x007ff60003800000 */
[----:B------:R-:W-:Y:S01]  /*9790*/  BPT.TRAP 0x1 ;  /* 0x000000040000795c */ /* 0x000fe20000300000 */
.L_x_2573:
        /* <DEDUP_REMOVED lines=9> */
.L_x_2574:
[----:B-1----:R-:W-:Y:S05]  /*9830*/  @P1 BRA `(.L_x_2575) ;  /* 0x0000000000081947 */ /* 0x002fea0003800000 */
[----:B------:R-:W1:Y:S02]  /*9840*/  SYNCS.PHASECHK.TRANS64.TRYWAIT P1, [UR24+0x22830], R7 ;  /* 0x02283007ff0075a7 */ /* 0x000e640008020158 */
[----:B-1----:R-:W-:Y:S05]  /*9850*/  @!P1 BRA `(.L_x_2576) ;  /* 0x000000c000b89947 */ /* 0x002fea0003800000 */
.L_x_2575:
        /* <DEDUP_REMOVED lines=26> */
.L_x_2577:
[----:B------:R-:W-:Y:S01]  /*9a00*/  ISETP.NE.AND P2, PT, R206, 0x1, PT ;  /* 0x00000001ce00780c */ /* 0x000fe20003f45270 */
[----:B------:R-:W-:Y:S01]  /*9a10*/  VIADD R20, R23, UR43 ;  /* 0x0000002b17147c36 */ /* 0x000fe20008000000 */
[----:B------:R-:W-:Y:S01]  /*9a20*/  UIADD3 UR10, UR24, 0x22840, URZ ;  /* 0x00022840180a7890 */ /* 0x000fe2000fffe03f */
[----:B------:R-:W-:Y:S01]  /*9a30*/  IMAD R10, R6, -0x60, RZ ;  /* 0xffffffa0060a7824 */ /* 0x000fe200078e02ff */
[----:B------:R-:W-:Y:S02]  /*9a40*/  LOP3.LUT P1, RZ, R16, 0x80000, RZ, 0xc0, !PT ;  /* 0x0008000010ff7812 */ /* 0x000fe4000782c0ff */
[----:B------:R-:W-:-:S07]  /*9a50*/  UPRMT UR10, UR7, 0x654, UR10 ;  /* 0x00000654070a7896 */ /* 0x000fce000800000a */
[----:B------:R-:W3:Y:S08]  /*9a60*/  @P2 LDC R5, c[0x0][0x44c] ;  /* 0x00011300ff052b82 */ /* 0x000ef00000000800 */
[----:B-1----:R-:W1:Y:S01]  /*9a70*/  @P2 LDC R4, c[0x0][0x450] ;  /* 0x00011400ff042b82 */ /* 0x002e620000000800 */
[----:B------:R-:W-:Y:S01]  /*9a80*/  SYNCS.ARRIVE.TRANS64.RED.A1T0 RZ, [UR10], RZ ;  /* 0x000000ffffff79a7 */ /* 0x000fe2000810040a */
[----:B------:R-:W-:Y:S01]  /*9a90*/  ULOP3.LUT UR10, URZ, UR26, URZ, 0x33, !UPT ;  /* 0x0000001a3f0a7292 */ /* 0x000fe2000f8e333f */
[----:B---3--:R-:W-:-:S05]  /*9aa0*/  @P2 IMAD.HI.U32 R5, R20, R5, RZ ;  /* 0x0000000514052227 */ /* 0x008fca00078e00ff */
[----:B-1----:R-:W-:Y:S01]  /*9ab0*/  @P2 SHF.R.U32.HI R20, RZ, R4, R5 ;  /* 0x00000004ff142219 */ /* 0x002fe20000011605 */
[----:B------:R-:W-:-:S04]  /*9ac0*/  VIADD R4, R10, 0x1 ;  /* 0x000000010a047836 */ /* 0x000fc80000000000 */
[----:B------:R-:W1:Y:S01]  /*9ad0*/  SHFL.IDX PT, R11, R20, RZ, 0x1c1f ;  /* 0x001c1fff140b7589 */ /* 0x000e6200000e0000 */
[----:B------:R-:W-:-:S05]  /*9ae0*/  IMAD R4, R19, -0x2, R4 ;  /* 0xfffffffe13047824 */ /* 0x000fca00078e0204 */
[----:B------:R-:W-:-:S05]  /*9af0*/  IADD3 R4, -R17, R4, R18 ;  /* 0x0000000411047210 */ /* 0x000fca0007ffe112 */
[C---:B------:R-:W-:Y:S02]  /*9b00*/  VIADD R15, R4.reuse, UR27 ;  /* 0x0000001b040f7c36 */ /* 0x040fe40008000000 */
[----:B------:R-:W-:Y:S02]  /*9b10*/  VIADD R14, R4, UR10 ;  /* 0x0000000a040e7c36 */ /* 0x000fe40008000000 */
[----:B-1----:R-:W-:Y:S02]  /*9b20*/  IMAD.IADD R13, R15, 0x1, R11 ;  /* 0x000000010f0d7824 */ /* 0x002fe400078e020b */
        /* <DEDUP_REMOVED lines=9> */
[----:B------:R-:W1:Y:S02]  /*9bc0*/  @P1 LDC.64 R4, c[0x0][0x9e8] ;  /* 0x00027a00ff041b82 */ /* 0x000e640000000a00 */
[----:B-1----:R-:W-:-:S05]  /*9bd0*/  @P1 IMAD.HI.U32 R4, R11, R4, RZ ;  /* 0x000000040b041227 */ /* 0x002fca00078e00ff */
[----:B------:R-:W-:-:S04]  /*9be0*/  @P1 SHF.R.U32.HI R11, RZ, R5, R4 ;  /* 0x00000005ff0b1219 */ /* 0x000fc80000011604 */
[----:B------:R-:W-:Y:S01]  /*9bf0*/  LOP3.LUT R11, RZ, R11, RZ, 0x33, !PT ;  /* 0x0000000bff0b7212 */ /* 0x000fe200078e33ff */
[----:B------:R-:W-:Y:S06]  /*9c00*/  BRA `(.L_x_2581) ;  /* 0x0000000000147947 */ /* 0x000fec0003800000 */
.L_x_2580:
[----:B------:R-:W-:-:S05]  /*9c10*/  IMAD.U32 R21, RZ, RZ, UR25 ;  /* 0x00000019ff157e24 */ /* 0x000fca000f8e00ff */
[----:B------:R-:W-:-:S13]  /*9c20*/  ISETP.NE.AND P1, PT, R21, 0x1, PT ;  /* 0x000000011500780c */ /* 0x000fda0003f25270 */
[----:B------:R-:W1:Y:S02]  /*9c30*/  @P1 LDC.64 R4, c[0x0][0x9e8] ;  /* 0x00027a00ff041b82 */ /* 0x000e640000000a00 */
[----:B-1----:R-:W-:-:S05]  /*9c40*/  @P1 IMAD.HI.U32 R4, R11, R4, RZ ;  /* 0x000000040b041227 */ /* 0x002fca00078e00ff */
[----:B------:R-:W-:-:S07]  /*9c50*/  @P1 SHF.R.U32.HI R11, RZ, R5, R4 ;  /* 0x00000005ff0b1219 */ /* 0x000fce0000011604 */
.L_x_2581:
[----:B------:R-:W-:Y:S05]  /*9c60*/  BSYNC B0 ;  /* 0x0000000000007941 */ /* 0x000fea0003800000 */
.L_x_2579:
[----:B------:R-:W-:-:S04]  /*9c70*/  IMAD R4, R19, -0x2, R10 ;  /* 0xfffffffe13047824 */ /* 0x000fc800078e020a */
[----:B------:R-:W-:-:S05]  /*9c80*/  IMAD R4, R11, R21, R4 ;  /* 0x000000150b047224 */ /* 0x000fca00078e0204 */
[----:B------:R-:W-:Y:S02]  /*9c90*/  VIADDMNMX R13, R4, R21, R13, PT ;  /* 0x00000015040d7246 */ /* 0x000fe4000380010d */
[----:B------:R-:W-:-:S07]  /*9ca0*/  VIMNMX R12, R12, R4, !PT ;  /* 0x000000040c0c7248 */ /* 0x000fce0007fe0100 */
.L_x_2578:
        /* <DEDUP_REMOVED lines=133> */
[----:B------:R-:W1:Y:S02]  /*a500*/  SHFL.IDX PT, R13, R20, 0x1, 0x1c1f ;  /* 0x003c1f00140d7f89 */ /* 0x000e6400000e0000 */
[----:B------:R-:W-:Y:S02]  /*a510*/  FSEL R197, R197, -INF , !P6 ;  /* 0xff800000c5c57808 */ /* 0x000fe40007000000 */
[----:B------:R-:W-:Y:S01]  /*a520*/  LOP3.LUT P6, RZ, R16, 0x80000, RZ, 0xc0, !PT ;  /* 0x0008000010ff7812 */ /* 0x000fe200078cc0ff */
[--C-:B-1----:R-:W-:Y:S02]  /*a530*/  IMAD.IADD R15, R15, 0x1, R13.reuse ;  /* 0x000000010f0f7824 */ /* 0x102fe400078e020d */
        /* <DEDUP_REMOVED lines=14> */
.L_x_2584:
[----:B------:R-:W-:-:S05]  /*a620*/  IMAD.U32 R12, RZ, RZ, UR25 ;  /* 0x00000019ff0c7e24 */ /* 0x000fca000f8e00ff */
[----:B------:R-:W-:-:S13]  /*a630*/  ISETP.NE.AND P6, PT, R12, 0x1, PT ;  /* 0x000000010c00780c */ /* 0x000fda0003fc5270 */
[----:B------:R-:W1:Y:S02]  /*a640*/  @P6 LDC.64 R4, c[0x0][0x9e8] ;  /* 0x00027a00ff046b82 */ /* 0x000e640000000a00 */
[----:B-1----:R-:W-:-:S05]  /*a650*/  @P6 IMAD.HI.U32 R4, R13, R4, RZ ;  /* 0x000000040d046227 */ /* 0x002fca00078e00ff */
[----:B------:R-:W-:-:S07]  /*a660*/  @P6 SHF.R.U32.HI R13, RZ, R5, R4 ;  /* 0x00000005ff0d6219 */ /* 0x000fce0000011604 */
.L_x_2585:
[----:B------:R-:W-:Y:S05]  /*a670*/  BSYNC B0 ;  /* 0x0000000000007941 */ /* 0x000fea0003800000 */
.L_x_2583:
[----:B------:R-:W-:-:S04]  /*a680*/  IMAD R10, R19, -0x2, R10 ;  /* 0xfffffffe130a7824 */ /* 0x000fc800078e020a */
[----:B------:R-:W-:-:S05]  /*a690*/  IMAD R13, R13, R12, R10 ;  /* 0x0000000c0d0d7224 */ /* 0x000fca00078e020a */
[----:B------:R-:W-:Y:S02]  /*a6a0*/  VIADDMNMX R15, R13, R12, R15, PT ;  /* 0x0000000c0d0f7246 */ /* 0x000fe4000380010f */
[----:B------:R-:W-:-:S07]  /*a6b0*/  VIMNMX R14, R14, R13, !PT ;  /* 0x0000000d0e0e7248 */ /* 0x000fce0007fe0100 */
.L_x_2582:
        /* <DEDUP_REMOVED lines=60> */
[----:B------:R-:W1:Y:S01]  /*aa80*/  SHFL.BFLY PT, R4, R5, 0x2, 0x1f ;  /* 0x0c401f0005047f89 */ /* 0x000e6200000e0000 */
        /* <DEDUP_REMOVED lines=14> */
[----:B-1----:R-:W-:Y:S02]  /*ab70*/  FMNMX.FTZ R12, R5, R4, !PT ;  /* 0x00000004050c7209 */ /* 0x002fe40007810000 */
[C---:B------:R-:W-:Y:S02]  /*ab80*/  ISETP.GT.AND P1, PT, R14.reuse, 0x30, !P1 ;  /* 0x000000300e00780c */ /* 0x040fe40004f24270 */
[----:B------:R-:W-:Y:S01]  /*ab90*/  ISETP.GT.AND P4, PT, R14, 0x51, !P4 ;  /* 0x000000510e00780c */ /* 0x000fe20006784270 */
[----:B------:R-:W1:Y:S01]  /*aba0*/  SHFL.BFLY PT, R13, R12, 0x1, 0x1f ;  /* 0x0c201f000c0d7f89 */ /* 0x000e6200000e0000 */
        /* <DEDUP_REMOVED lines=13> */
[----:B-1----:R-:W-:-:S02]  /*ac80*/  FMNMX.FTZ R4, R12, R13, !PT ;  /* 0x0000000d0c047209 */ /* 0x002fc40007810000 */
        /* <DEDUP_REMOVED lines=69> */
[----:B-1----:R-:W-:Y:S01]  /*b0e0*/  FFMA.FTZ R169, R184, UR6, -R10 ;  /* 0x00000006b8a97c23 */ /* 0x002fe2000801080a */
        /* <DEDUP_REMOVED lines=16> */
[--C-:B-1----:R-:W-:Y:S01]  /*b1f0*/  FFMA.FTZ R161, R177, UR6, -R10.reuse ;  /* 0x00000006b1a17c23 */ /* 0x102fe2000801080a */
[--C-:B------:R-:W-:Y:S01]  /*b200*/  FFMA.FTZ R177, R192, UR6, -R10.reuse ;  /* 0x00000006c0b17c23 */ /* 0x100fe2000801080a */
[----:B------:R-:W1:Y:S05]  /*b210*/  SHFL.BFLY PT, R176, R5, 0x2, 0x1f ;  /* 0x0c401f0005b07f89 */ /* 0x000e6a00000e0000 */
        /* <DEDUP_REMOVED lines=12> */
[----:B-1----:R-:W-:Y:S01]  /*b2e0*/  FMNMX.FTZ R184, R5, R176, !PT ;  /* 0x000000b005b87209 */ /* 0x002fe20007810000 */
[--C-:B------:R-:W-:Y:S01]  /*b2f0*/  FFMA.FTZ R176, R189, UR6, -R10.reuse ;  /* 0x00000006bdb07c23 */ /* 0x100fe2000801080a */
[----:B------:R-:W-:Y:S01]  /*b300*/  FFMA.FTZ R10, R197, UR6, -R10 ;  /* 0x00000006c50a7c23 */ /* 0x000fe2000801080a */
[-C--:B------:R-:W-:Y:S01]  /*b310*/  FMUL.FTZ R41, R41, R8.reuse ;  /* 0x0000000829297220 */ /* 0x080fe20000410000 */
[-C--:B------:R-:W-:Y:S01]  /*b320*/  FMUL.FTZ R44, R44, R8.reuse ;  /* 0x000000082c2c7220 */ /* 0x080fe20000410000 */
[----:B------:R-:W1:Y:S01]  /*b330*/  SHFL.BFLY PT, R5, R184, 0x1, 0x1f ;  /* 0x0c201f00b8057f89 */ /* 0x000e6200000e0000 */
        /* <DEDUP_REMOVED lines=23> */
[----:B-1----:R-:W-:Y:S01]  /*b4b0*/  FMNMX.FTZ R5, R184, R5, !PT ;  /* 0x00000005b8057209 */ /* 0x002fe20007810000 */
        /* <DEDUP_REMOVED lines=8> */
[----:B------:R-:W1:Y:S01]  /*b540*/  MUFU.EX2 R168, R168 ;  /* 0x000000a800a87308 */ /* 0x000e620000000800 */
        /* <DEDUP_REMOVED lines=29> */
[----:B-1----:R-:W-:Y:S01]  /*b720*/  F2FP.BF16.F32.PACK_AB R166, R168, R165 ;  /* 0x000000a5a8a6723e */ /* 0x002fe200000010ff */
[----:B------:R-:W-:Y:S01]  /*b730*/  FADD.FTZ R2, R20, R193 ;  /* 0x000000c114027221 */ /* 0x000fe20000010000 */
[--C-:B------:R-:W-:Y:S01]  /*b740*/  FFMA.FTZ R179, R179, UR6, -R189.reuse ;  /* 0x00000006b3b37c23 */ /* 0x100fe200080108bd */
[----:B------:R-:W1:Y:S01]  /*b750*/  MUFU.EX2 R176, R176 ;  /* 0x000000b000b07308 */ /* 0x000e620000000800 */
        /* <DEDUP_REMOVED lines=20> */
[----:B-1----:R-:W-:Y:S01]  /*b8a0*/  F2FP.BF16.F32.PACK_AB R170, R176, R173 ;  /* 0x000000adb0aa723e */ /* 0x002fe200000010ff */
[----:B------:R-:W-:Y:S01]  /*b8b0*/  FADD.FTZ R154, R164, R193 ;  /* 0x000000c1a49a7221 */ /* 0x000fe20000010000 */
[-C--:B------:R-:W-:Y:S01]  /*b8c0*/  FMUL.FTZ R105, R105, R8.reuse ;  /* 0x0000000869697220 */ /* 0x080fe20000410000 */
[-C--:B------:R-:W-:Y:S01]  /*b8d0*/  FMUL.FTZ R108, R108, R8.reuse ;  /* 0x000000086c6c7220 */ /* 0x080fe20000410000 */
[----:B------:R-:W1:Y:S01]  /*b8e0*/  MUFU.EX2 R10, R10 ;  /* 0x0000000a000a7308 */ /* 0x000e620000000800 */
        /* <DEDUP_REMOVED lines=40> */
[----:B-1----:R-:W-:Y:S01]  /*bb70*/  FADD.FTZ R2, R10, R13 ;  /* 0x0000000d0a027221 */ /* 0x002fe20000010000 */
[----:B----4-:R-:W-:Y:S01]  /*bb80*/  FFMA.FTZ R13, R14, R0, R185 ;  /* 0x000000000e0d7223 */ /* 0x010fe200000100b9 */
[----:B------:R-:W-:Y:S01]  /*bb90*/  FMUL.FTZ R149, R149, R8 ;  /* 0x0000000895957220 */ /* 0x000fe20000410000 */
[----:B------:R-:W-:Y:S01]  /*bba0*/  F2FP.BF16.F32.PACK_AB R164, R161, R164 ;  /* 0x000000a4a1a4723e */ /* 0x000fe200000010ff */
[----:B------:R-:W-:Y:S01]  /*bbb0*/  FMUL.FTZ R26, R26, R14 ;  /* 0x0000000e1a1a7220 */ /* 0x000fe20000410000 */
[C---:B---3--:R-:W-:Y:S01]  /*bbc0*/  FADD.FTZ R0, R184.reuse, R13 ;  /* 0x0000000db8007221 */ /* 0x048fe20000010000 */
[----:B------:R-:W-:Y:S01]  /*bbd0*/  F2FP.BF16.F32.PACK_AB R160, R157, R160 ;  /* 0x000000a09da0723e */ /* 0x000fe200000010ff */
[----:B------:R-:W1:Y:S01]  /*bbe0*/  MUFU.EX2 R159, R159 ;  /* 0x0000009f009f7308 */ /* 0x000e620000000800 */
        /* <DEDUP_REMOVED lines=56> */
[----:B-1----:R-:W-:Y:S01]  /*bf70*/  F2FP.BF16.F32.PACK_AB R174, R10, R181 ;  /* 0x000000b50aae723e */ /* 0x002fe200000010ff */
        /* <DEDUP_REMOVED lines=37> */
[----:B------:R-:W-:Y:S01]  /*c1d0*/  FMUL.FTZ R151, R151, R14 ;  /* 0x0000000e97977220 */ /* 0x000fe20000410000 */
[----:B------:R-:W1:Y:S01]  /*c1e0*/  MUFU.EX2 R169, R186 ;  /* 0x000000ba00a97308 */ /* 0x000e620000000800 */
[----:B---3--:R-:W-:-:S07]  /*c1f0*/  FADD.FTZ R178, R182, R13 ;  /* 0x0000000db6b27221 */ /* 0x008fce0000010000 */
[----:B------:R-:W3:Y:S01]  /*c200*/  MUFU.EX2 R0, R187 ;  /* 0x000000bb00007308 */ /* 0x000ee20000000800 */
[----:B0-----:R-:W-:-:S07]  /*c210*/  FADD.FTZ R178, R183, R178 ;  /* 0x000000b2b7b27221 */ /* 0x001fce0000010000 */
[----:B------:R0:W4:Y:S01]  /*c220*/  MUFU.EX2 R171, R167 ;  /* 0x000000a700ab7308 */ /* 0x0001220000000800 */
[----:B-1----:R-:W-:-:S07]  /*c230*/  FADD.FTZ R13, R169, R178 ;  /* 0x000000b2a90d7221 */ /* 0x002fce0000010000 */
[----:B------:R-:W1:Y:S01]  /*c240*/  MUFU.EX2 R20, R191 ;  /* 0x000000bf00147308 */ /* 0x000e620000000800 */
[C---:B---3--:R-:W-:Y:S01]  /*c250*/  FADD.FTZ R178, R0.reuse, R13 ;  /* 0x0000000d00b27221 */ /* 0x048fe20000010000 */
[----:B------:R-:W-:Y:S02]  /*c260*/  F2FP.BF16.F32.PACK_AB R169, R0, R169 ;  /* 0x000000a900a9723e */ /* 0x000fe400000010ff */
[----:B0-----:R-:W-:-:S04]  /*c270*/  F2FP.BF16.F32.PACK_AB R167, R183, R182 ;  /* 0x000000b6b7a7723e */ /* 0x001fc800000010ff */
[----:B------:R-:W0:Y:S01]  /*c280*/  MUFU.EX2 R173, R194 ;  /* 0x000000c200ad7308 */ /* 0x000e220000000800 */
[----:B----4-:R-:W-:-:S07]  /*c290*/  FADD.FTZ R13, R171, R178 ;  /* 0x000000b2ab0d7221 */ /* 0x010fce0000010000 */
[----:B------:R-:W3:Y:S01]  /*c2a0*/  MUFU.EX2 R176, R195 ;  /* 0x000000c300b07308 */ /* 0x000ee20000000800 */
[C---:B-1----:R-:W-:Y:S01]  /*c2b0*/  FADD.FTZ R180, R20.reuse, R13 ;  /* 0x0000000d14b47221 */ /* 0x042fe20000010000 */
[----:B------:R-:W-:-:S06]  /*c2c0*/  F2FP.BF16.F32.PACK_AB R171, R20, R171 ;  /* 0x000000ab14ab723e */ /* 0x000fcc00000010ff */
[----:B------:R-:W1:Y:S01]  /*c2d0*/  MUFU.EX2 R175, R198 ;  /* 0x000000c600af7308 */ /* 0x000e620000000800 */
[----:B0-----:R-:W-:-:S07]  /*c2e0*/  FADD.FTZ R13, R173, R180 ;  /* 0x000000b4ad0d7221 */ /* 0x001fce0000010000 */
[----:B------:R-:W0:Y:S01]  /*c2f0*/  MUFU.EX2 R178, R189 ;  /* 0x000000bd00b27308 */ /* 0x000e220000000800 */
[C---:B---3--:R-:W-:Y:S01]  /*c300*/  FADD.FTZ R8, R176.reuse, R13 ;  /* 0x0000000db0087221 */ /* 0x048fe20000010000 */
[----:B------:R-:W-:-:S03]  /*c310*/  F2FP.BF16.F32.PACK_AB R173, R176, R173 ;  /* 0x000000adb0ad723e */ /* 0x000fc600000010ff */
[----:B-1----:R-:W-:-:S04]  /*c320*/  FADD.FTZ R9, R175, R8 ;  /* 0x00000008af097221 */ /* 0x002fc80000010000 */
[C---:B0-----:R-:W-:Y:S01]  /*c330*/  FADD.FTZ R0, R178.reuse, R9 ;  /* 0x00000009b2007221 */ /* 0x041fe20000010000 */
[----:B------:R-:W-:Y:S01]  /*c340*/  F2FP.BF16.F32.PACK_AB R175, R178, R175 ;  /* 0x000000afb2af723e */ /* 0x000fe200000010ff */
[----:B------:R-:W-:Y:S06]  /*c350*/  @!P0 BRA `(.L_x_2586) ;  /* 0x0000000000048947 */ /* 0x000fec0003800000 */
[----:B------:R-:W-:Y:S01]  /*c360*/  BPT.TRAP 0x1 ;  /* 0x000000040000795c */ /* 0x000fe20000300000 */
.L_x_2586:
[----:B------:R0:W1:Y:S01]  /*c370*/  SYNCS.PHASECHK.TRANS64.TRYWAIT P1, [UR24+0x22850], R7 ;  /* 0x02285007ff0075a7 */ /* 0x0000620008020158 */
[----:B------:R-:W-:Y:S05]  /*c380*/  @!P0 BRA `(.L_x_2587) ;  /* 0x0000000000048947 */ /* 0x000fea0003800000 */
[----:B------:R-:W-:Y:S01]  /*c390*/  BPT.TRAP 0x1 ;  /* 0x000000040000795c */ /* 0x000fe20000300000 */
.L_x_2587:
[----:B------:R-:W-:Y:S01]  /*c3a0*/  VIADD R8, R215, 0x8 ;  /* 0x00000008d7087836 */ /* 0x000fe20000000000 */
[----:B-1----:R-:W-:Y:S06]  /*c3b0*/  @P1 BRA `(.L_x_2588) ;  /* 0x0000000000081947 */ /* 0x002fec0003800000 */
[----:B------:R-:W1:Y:S02]  /*c3c0*/  SYNCS.PHASECHK.TRANS64.TRYWAIT P1, [UR24+0x22850], R7 ;  /* 0x02285007ff0075a7 */ /* 0x000e640008020158 */
[----:B-1----:R-:W-:Y:S05]  /*c3d0*/  @!P1 BRA `(.L_x_2589) ;  /* 0x0000009400f09947 */ /* 0x002fea0003800000 */
.L_x_2588:
        /* <DEDUP_REMOVED lines=39> */
.L_x_2590:
        /* <DEDUP_REMOVED lines=8> */
.L_x_2572:
[----:B01----:R-:W0:Y:S01]  /*c6d0*/  SHFL.BFLY PT, R7, R2, 0x2, 0x1f ;  /* 0x0c401f0002077f89 */ /* 0x003e2200000e0000 */
[----:B------:R-:W-:Y:S01]  /*c6e0*/  IMAD.MOV.U32 R8, RZ, RZ, RZ ;  /* 0x000000ffff087224 */ /* 0x000fe200078e00ff */
[----:B------:R-:W-:Y:S01]  /*c6f0*/  UIADD3 UR38, UR38, 0x1, URZ ;  /* 0x0000000126267890 */ /* 0x000fe2000fffe03f */
[----:B------:R-:W-:Y:S01]  /*c700*/  IMAD.U32 R13, RZ, RZ, UR6 ;  /* 0x00000006ff0d7e24 */ /* 0x000fe2000f8e00ff */
[----:B------:R-:W1:Y:S01]  /*c710*/  SHFL.BFLY PT, R9, R0, 0x2, 0x1f ;  /* 0x0c401f0000097f89 */ /* 0x000e6200000e0000 */
[----:B------:R2:W-:Y:S06]  /*c720*/  BAR.ARV R3, 0x100 ;  /* 0x000400030000751d */ /* 0x0005ec0000002000 */
[----:B------:R-:W-:-:S02]  /*c730*/  UISETP.NE.AND UP0, UPT, UR38, 0x2, UPT ;  /* 0x000000022600788c */ /* 0x000fc4000bf05270 */
[----:B------:R-:W-:Y:S06]  /*c740*/  BAR.ARV 0x8, 0x180 ;  /* 0x0206000000007b1d */ /* 0x000fec0000002000 */
[----:B--2---:R-:W-:Y:S01]  /*c750*/  IMAD.MOV.U32 R3, RZ, RZ, -0x800000 ;  /* 0xff800000ff037424 */ /* 0x004fe200078e00ff */
[----:B------:R-:W-:Y:S01]  /*c760*/  USEL UR4, URZ, 0x1, UP0 ;  /* 0x000000013f047887 */ /* 0x000fe20008000000 */
[----:B0-----:R-:W-:Y:S01]  /*c770*/  FADD.FTZ R7, R7, R2 ;  /* 0x0000000207077221 */ /* 0x001fe20000010000 */
[----:B------:R-:W-:Y:S01]  /*c780*/  IMAD.MOV.U32 R2, RZ, RZ, -0x800000 ;  /* 0xff800000ff027424 */ /* 0x000fe200078e00ff */
[----:B------:R-:W-:Y:S01]  /*c790*/  PLOP3.LUT P0, PT, PT, PT, PT, 0x8, 0x0 ;  /* 0x000000000000781c */ /* 0x000fe20003f0e170 */
[----:B------:R-:W-:Y:S01]  /*c7a0*/  UIADD3 UR36, UR36, 0x1, URZ ;  /* 0x0000000124247890 */ /* 0x000fe2000fffe03f */
[----:B-1----:R-:W-:Y:S01]  /*c7b0*/  FADD.FTZ R9, R9, R0 ;  /* 0x0000000009097221 */ /* 0x002fe20000010000 */
[----:B------:R-:W0:Y:S01]  /*c7c0*/  SHFL.BFLY PT, R6, R7, 0x1, 0x1f ;  /* 0x0c201f0007067f89 */ /* 0x000e2200000e0000 */
[----:B------:R-:W-:Y:S01]  /*c7d0*/  IMAD.MOV.U32 R0, RZ, RZ, RZ ;  /* 0x000000ffff007224 */ /* 0x000fe200078e00ff */
[----:B------:R-:W-:-:S02]  /*c7e0*/  USEL UR38, UR38, URZ, UP0 ;  /* 0x0000003f26267287 */ /* 0x000fc40008000000 */
[----:B------:R-:W-:Y:S01]  /*c7f0*/  ULOP3.LUT UR37, UR37, UR4, URZ, 0x3c, !UPT ;  /* 0x0000000425257292 */ /* 0x000fe2000f8e3c3f */
[----:B0-----:R-:W-:Y:S01]  /*c800*/  FADD.FTZ R10, R7, R6 ;  /* 0x00000006070a7221 */ /* 0x001fe20000010000 */
[----:B------:R-:W-:Y:S01]  /*c810*/  IMAD.U32 R7, RZ, RZ, UR6 ;  /* 0x00000006ff077e24 */ /* 0x000fe2000f8e00ff */
[----:B------:R-:W0:Y:S03]  /*c820*/  SHFL.BFLY PT, R6, R9, 0x1, 0x1f ;  /* 0x0c201f0009067f89 */ /* 0x000e2600000e0000 */
[----:B------:R-:W-:-:S13]  /*c830*/  FSETP.NE.FTZ.AND P1, PT, R10, RZ, PT ;  /* 0x000000ff0a00720b */ /* 0x000fda0003f35000 */
[----:B------:R-:W1:Y:S01]  /*c840*/  @P1 MUFU.RCP R8, R10 ;  /* 0x0000000a00081308 */ /* 0x000e620000001000 */
[----:B------:R-:W-:Y:S01]  /*c850*/  @P1 FMUL.FTZ R7, R7, 0.69314718246459960938 ;  /* 0x3f31721807071820 */ /* 0x000fe20000410000 */
[----:B0-----:R-:W-:-:S06]  /*c860*/  FADD.FTZ R12, R9, R6 ;  /* 0x00000006090c7221 */ /* 0x001fcc0000010000 */
        /* <DEDUP_REMOVED lines=10> */
[----:B------:R-:W-:-:S04]  /*c910*/  FMUL.FTZ R40, R40, R8 ;  /* 0x0000000828287220 */ /* 0x000fc80000410000 */
[----:B------:R-:W-:Y:S01]  /*c920*/  @P2 MUFU.RCP R0, R12 ;  /* 0x0000000c00002308 */ /* 0x000fe20000001000 */
[-C--:B------:R-:W-:Y:S01]  /*c930*/  FMUL.FTZ R41, R41, R8.reuse ;  /* 0x0000000829297220 */ /* 0x080fe20000410000 */
[-C--:B------:R-:W-:Y:S01]  /*c940*/  FMUL.FTZ R44, R44, R8.reuse ;  /* 0x000000082c2c7220 */ /* 0x080fe20000410000 */
[-C--:B------:R-:W-:Y:S01]  /*c950*/  FMUL.FTZ R45, R45, R8.reuse ;  /* 0x000000082d2d7220 */ /* 0x080fe20000410000 */
        /* <DEDUP_REMOVED lines=53> */
[----:B------:R-:W-:Y:S01]  /*ccb0*/  @P2 FMUL.FTZ R13, R13, 0.69314718246459960938 ;  /* 0x3f3172180d0d2820 */ /* 0x000fe20000410000 */
[----:B0-----:R-:W-:Y:S01]  /*ccc0*/  @P1 FMUL.FTZ R6, R6, 0.69314718246459960938 ;  /* 0x3f31721806061820 */ /* 0x001fe20000410000 */
        /* <DEDUP_REMOVED lines=66> */
[----:B------:R-:W-:-:S07]  /*d0f0*/  @P2 FFMA.FTZ R3, R13, R5, R12 ;  /* 0x000000050d032223 */ /* 0x000fce000001000c */
.L_x_2513:
[----:B------:R-:W0:Y:S01]  /*d100*/  S2R R4, SR_CgaCtaId ;  /* 0x0000000000047919 */ /* 0x000e220000008800 */
[----:B------:R-:W-:Y:S01]  /*d110*/  MOV R17, 0x400 ;  /* 0x0000040000117802 */ /* 0x000fe20000000f00 */
[----:B------:R-:W-:Y:S01]  /*d120*/  BSSY B0, `(.L_x_2592) ;  /* 0x00002d5000007945 */ /* 0x000fe20003800000 */
[----:B------:R-:W-:Y:S02]  /*d130*/  BAR.SYNC.DEFER_BLOCKING 0x5, 0x180 ;  /* 0x0146000000007b1d */ /* 0x000fe40000010000 */
[----:B0-----:R-:W-:-:S05]  /*d140*/  LEA R17, R4, R17, 0x18 ;  /* 0x0000001104117211 */ /* 0x001fca00078ec0ff */
[----:B------:R-:W0:Y:S02]  /*d150*/  LDS.128 R4, [R17+0x228d0] ;  /* 0x0228d00011047984 */ /* 0x000e240000000c00 */
[----:B0-----:R-:W-:Y:S02]  /*d160*/  R2UR UR5, R5 ;  /* 0x00000000050572ca */ /* 0x001fe400000e0000 */
[----:B------:R-:W-:Y:S02]  /*d170*/  R2UR UR7, R6 ;  /* 0x00000000060772ca */ /* 0x000fe400000e0000 */
        /* <DEDUP_REMOVED lines=8> */
[----:B------:R-:W-:Y:S02]  /*d200*/  F2FP.BF16.F32.PACK_AB R26, R29, R28 ;  /* 0x0000001c1d1a723e */ /* 0x000fe400000010ff */
[----:B------:R-:W-:Y:S01]  /*d210*/  F2FP.BF16.F32.PACK_AB R32, R33, R32 ;  /* 0x000000202120723e */ /* 0x000fe200000010ff */
[----:B------:R-:W-:Y:S01]  /*d220*/  UISETP.NE.AND.EX UP0, UPT, UR9, URZ, UPT, UP0 ;  /* 0x0000003f0900728c */ /* 0x000fe2000bf05300 */
[----:B------:R-:W-:Y:S02]  /*d230*/  F2FP.BF16.F32.PACK_AB R27, R157, R27 ;  /* 0x0000001b9d1b723e */ /* 0x000fe400000010ff */
[----:B------:R-:W-:Y:S01]  /*d240*/  F2FP.BF16.F32.PACK_AB R33, R156, R34 ;  /* 0x000000229c21723e */ /* 0x000fe200000010ff */
[----:B------:R-:W-:Y:S01]  /*d250*/  ULDC.64 UR8, c[0x0][0xc00] ;  /* 0x0003000000087ab9 */ /* 0x000fe20000000a00 */
[----:B------:R-:W-:Y:S01]  /*d260*/  F2FP.BF16.F32.PACK_AB R40, R41, R40 ;  /* 0x000000282928723e */ /* 0x000fe200000010ff */
[----:B------:R-:W-:Y:S01]  /*d270*/  UIMAD.WIDE UR8, UR42, 0x4, UR8 ;  /* 0x000000042a0878a5 */ /* 0x000fe2000f8e0208 */
        /* <DEDUP_REMOVED lines=9> */
[----:B------:R-:W-:Y:S02]  /*d310*/  MOV R170, R17 ;  /* 0x0000001100aa7202 */ /* 0x000fe40000000f00 */
[----:B0-----:R-:W-:Y:S02]  /*d320*/  MOV R171, R4 ;  /* 0x0000000400ab7202 */ /* 0x001fe40000000f00 */
[----:B------:R-:W-:Y:S02]  /*d330*/  F2FP.BF16.F32.PACK_AB R51, R11, R51 ;  /* 0x000000330b33723e */ /* 0x000fe400000010ff */
[----:B------:R-:W-:Y:S01]  /*d340*/  F2FP.BF16.F32.PACK_AB R57, R10, R58 ;  /* 0x0000003a0a39723e */ /* 0x000fe200000010ff */
[----:B------:R-:W-:Y:S01]  /*d350*/  IMAD.WIDE R110, R209, 0x2, R170 ;  /* 0x00000002d16e7825 */ /* 0x000fe200078e02aa */
[----:B------:R-:W-:-:S02]  /*d360*/  F2FP.BF16.F32.PACK_AB R64, R65, R64 ;  /* 0x000000404140723e */ /* 0x000fc400000010ff */
[----:B------:R-:W-:Y:S02]  /*d370*/  F2FP.BF16.F32.PACK_AB R58, R61, R60 ;  /* 0x0000003c3d3a723e */ /* 0x000fe400000010ff */
[C---:B------:R-:W-:Y:S02]  /*d380*/  IADD3 R151, P1, R110.reuse, 0x20, RZ ;  /* 0x000000206e977810 */ /* 0x040fe40007f3e0ff */
[C---:B------:R-:W-:Y:S02]  /*d390*/  LOP3.LUT R5, R110.reuse, 0x380, RZ, 0xc0, !PT ;  /* 0x000003806e057812 */ /* 0x040fe400078ec0ff */
[C---:B------:R-:W-:Y:S01]  /*d3a0*/  IADD3 R173, P0, R110.reuse, 0x40, RZ ;  /* 0x000000406ead7810 */ /* 0x040fe20007f1e0ff */
[--C-:B------:R-:W-:Y:S01]  /*d3b0*/  IMAD.X R13, RZ, RZ, R111.reuse, P1 ;  /* 0x000000ffff0d7224 */ /* 0x100fe200008e066f */
        /* <DEDUP_REMOVED lines=26> */
[----:B------:R-:W-:Y:S01]  /*d560*/  LOP3.LUT R110, R5, R110, RZ, 0x3c, !PT ;  /* 0x0000006e056e7212 */ /* 0x000fe200078e3cff */
[--C-:B------:R-:W-:Y:S01]  /*d570*/  IMAD.X R5, RZ, RZ, R111.reuse, P2 ;  /* 0x000000ffff057224 */ /* 0x100fe200010e066f */
[----:B------:R-:W-:Y:S01]  /*d580*/  LOP3.LUT R12, R151, 0x380, RZ, 0xc0, !PT ;  /* 0x00000380970c7812 */ /* 0x000fe200078ec0ff */
[----:B------:R-:W-:Y:S01]  /*d590*/  IMAD.X R7, RZ, RZ, R111, P1 ;  /* 0x000000ffff077224 */ /* 0x000fe200008e066f */
[----:B------:R-:W-:-:S02]  /*d5a0*/  LOP3.LUT R14, R173, 0x380, RZ, 0xc0, !PT ;  /* 0x00000380ad0e7812 */ /* 0x000fc400078ec0ff */
[----:B------:R-:W-:Y:S02]  /*d5b0*/  LOP3.LUT R20, R175, 0x380, RZ, 0xc0, !PT ;  /* 0x00000380af147812 */ /* 0x000fe400078ec0ff */
[----:B------:R-:W-:Y:S02]  /*d5c0*/  LOP3.LUT R30, R177, 0x380, RZ, 0xc0, !PT ;  /* 0x00000380b11e7812 */ /* 0x000fe400078ec0ff */
[----:B------:R-:W-:Y:S01]  /*d5d0*/  MOV R110, R110 ;  /* 0x0000006e006e7202 */ /* 0x000fe20000000f00 */
[----:B------:R-:W-:Y:S01]  /*d5e0*/  BAR.SYNC.DEFER_BLOCKING 0x1, 0x100 ;  /* 0x0044000000007b1d */ /* 0x000fe20000010000 */
[----:B------:R-:W-:Y:S02]  /*d5f0*/  LOP3.LUT R106, R4, 0x380, RZ, 0xc0, !PT ;  /* 0x00000380046a7812 */ /* 0x000fe400078ec0ff */
[----:B------:R-:W-:Y:S02]  /*d600*/  SHF.R.U64 R12, R12, 0x3, RZ ;  /* 0x000000030c0c7819 */ /* 0x000fe400000012ff */
[----:B------:R-:W-:-:S02]  /*d610*/  LOP3.LUT R38, R179, 0x380, RZ, 0xc0, !PT ;  /* 0x00000380b3267812 */ /* 0x000fc400078ec0ff */
[----:B------:R-:W-:Y:S02]  /*d620*/  LOP3.LUT R111, R18, 0x380, RZ, 0xc0, !PT ;  /* 0x00000380126f7812 */ /* 0x000fe400078ec0ff */
[----:B------:R-:W-:Y:S02]  /*d630*/  SHF.R.U64 R14, R14, 0x3, RZ ;  /* 0x000000030e0e7819 */ /* 0x000fe400000012ff */
[----:B------:R-:W-:Y:S02]  /*d640*/  LOP3.LUT R46, R181, 0x380, RZ, 0xc0, !PT ;  /* 0x00000380b52e7812 */ /* 0x000fe400078ec0ff */
[----:B------:R-:W-:Y:S02]  /*d650*/  SHF.R.U64 R20, R20, 0x3, RZ ;  /* 0x0000000314147819 */ /* 0x000fe400000012ff */
[----:B------:R-:W-:Y:S02]  /*d660*/  LOP3.LUT R54, R183, 0x380, RZ, 0xc0, !PT ;  /* 0x00000380b7367812 */ /* 0x000fe400078ec0ff */
[----:B------:R-:W-:-:S02]  /*d670*/  LOP3.LUT R90, R187, 0x380, RZ, 0xc0, !PT ;  /* 0x00000380bb5a7812 */ /* 0x000fc400078ec0ff */
[----:B------:R-:W-:Y:S02]  /*d680*/  SHF.R.U64 R30, R30, 0x3, RZ ;  /* 0x000000031e1e7819 */ /* 0x000fe400000012ff */
[----:B------:R-:W-:Y:S02]  /*d690*/  LOP3.LUT R86, R185, 0x380, RZ, 0xc0, !PT ;  /* 0x00000380b9567812 */ /* 0x000fe400078ec0ff */
[----:B------:R-:W-:Y:S01]  /*d6a0*/  LOP3.LUT R98, R191, 0x380, RZ, 0xc0, !PT ;  /* 0x00000380bf627812 */ /* 0x000fe200078ec0ff */
[----:B------:R0:W-:Y:S01]  /*d6b0*/  STSM.16.M88.4 [R110], R24 ;  /* 0x000000186e007844 */ /* 0x0001e20000000200 */
[----:B------:R-:W-:Y:S02]  /*d6c0*/  SHF.R.U64 R29, R106, 0x3, RZ ;  /* 0x000000036a1d7819 */ /* 0x000fe400000012ff */
[----:B------:R-:W-:Y:S02]  /*d6d0*/  LOP3.LUT R12, R12, R151, RZ, 0x3c, !PT ;  /* 0x000000970c0c7212 */ /* 0x000fe400078e3cff */
[----:B------:R-:W-:-:S02]  /*d6e0*/  SHF.R.U64 R38, R38, 0x3, RZ ;  /* 0x0000000326267819 */ /* 0x000fc400000012ff */
[----:B------:R-:W-:Y:S02]  /*d6f0*/  SHF.R.U64 R111, R111, 0x3, RZ ;  /* 0x000000036f6f7819 */ /* 0x000fe400000012ff */
[----:B------:R-:W-:Y:S02]  /*d700*/  LOP3.LUT R14, R14, R173, RZ, 0x3c, !PT ;  /* 0x000000ad0e0e7212 */ /* 0x000fe400078e3cff */
[----:B------:R-:W-:Y:S02]  /*d710*/  SHF.R.U64 R46, R46, 0x3, RZ ;  /* 0x000000032e2e7819 */ /* 0x000fe400000012ff */
[----:B------:R-:W-:Y:S02]  /*d720*/  LOP3.LUT R94, R189, 0x380, RZ, 0xc0, !PT ;  /* 0x00000380bd5e7812 */ /* 0x000fe400078ec0ff */
[----:B------:R-:W-:Y:S02]  /*d730*/  LOP3.LUT R20, R20, R175, RZ, 0x3c, !PT ;  /* 0x000000af14147212 */ /* 0x000fe400078e3cff */
[----:B------:R-:W-:-:S02]  /*d740*/  SHF.R.U64 R54, R54, 0x3, RZ ;  /* 0x0000000336367819 */ /* 0x000fc400000012ff */
[----:B------:R-:W-:Y:S02]  /*d750*/  SHF.R.U64 R90, R90, 0x3, RZ ;  /* 0x000000035a5a7819 */ /* 0x000fe400000012ff */
[----:B------:R-:W-:Y:S02]  /*d760*/  LOP3.LUT R30, R30, R177, RZ, 0x3c, !PT ;  /* 0x000000b11e1e7212 */ /* 0x000fe400078e3cff */
[----:B------:R-:W-:Y:S02]  /*d770*/  SHF.R.U64 R86, R86, 0x3, RZ ;  /* 0x0000000356567819 */ /* 0x000fe400000012ff */
[----:B------:R-:W-:Y:S02]  /*d780*/  LOP3.LUT R102, R193, 0x380, RZ, 0xc0, !PT ;  /* 0x00000380c1667812 */ /* 0x000fe400078ec0ff */
[----:B------:R-:W-:Y:S02]  /*d790*/  SHF.R.U64 R98, R98, 0x3, RZ ;  /* 0x0000000362627819 */ /* 0x000fe400000012ff */
[----:B------:R-:W-:-:S02]  /*d7a0*/  LOP3.LUT R106, R29, R4, RZ, 0x3c, !PT ;  /* 0x000000041d6a7212 */ /* 0x000fc400078e3cff */
[----:B------:R-:W-:Y:S02]  /*d7b0*/  LOP3.LUT R38, R38, R179, RZ, 0x3c, !PT ;  /* 0x000000b326267212 */ /* 0x000fe400078e3cff */
[----:B------:R-:W-:Y:S02]  /*d7c0*/  LOP3.LUT R4, R111, R18, RZ, 0x3c, !PT ;  /* 0x000000126f047212 */ /* 0x000fe400078e3cff */
[----:B------:R-:W-:Y:S02]  /*d7d0*/  MOV R28, R12 ;  /* 0x0000000c001c7202 */ /* 0x000fe40000000f00 */
[----:B------:R-:W-:Y:S02]  /*d7e0*/  LOP3.LUT R46, R46, R181, RZ, 0x3c, !PT ;  /* 0x000000b52e2e7212 */ /* 0x000fe400078e3cff */
[----:B------:R-:W-:Y:S01]  /*d7f0*/  SHF.R.U64 R94, R94, 0x3, RZ ;  /* 0x000000035e5e7819 */ /* 0x000fe200000012ff */
[----:B------:R0:W-:Y:S01]  /*d800*/  STSM.16.M88.4 [R28], R32 ;  /* 0x000000201c007844 */ /* 0x0001e20000000200 */
[----:B------:R-:W-:-:S02]  /*d810*/  MOV R18, R14 ;  /* 0x0000000e00127202 */ /* 0x000fc40000000f00 */
[----:B------:R-:W-:Y:S02]  /*d820*/  LOP3.LUT R54, R54, R183, RZ, 0x3c, !PT ;  /* 0x000000b736367212 */ /* 0x000fe400078e3cff */
[----:B------:R-:W-:Y:S01]  /*d830*/  LOP3.LUT R90, R90, R187, RZ, 0x3c, !PT ;  /* 0x000000bb5a5a7212 */ /* 0x000fe200078e3cff */
[----:B------:R0:W-:Y:S01]  /*d840*/  STSM.16.M88.4 [R18], R40 ;  /* 0x0000002812007844 */ /* 0x0001e20000000200 */
[----:B------:R-:W-:Y:S02]  /*d850*/  LOP3.LUT R151, R6, 0x380, RZ, 0xc0, !PT ;  /* 0x0000038006977812 */ /* 0x000fe400078ec0ff */
[----:B------:R-:W-:Y:S02]  /*d860*/  MOV R20, R20 ;  /* 0x0000001400147202 */ /* 0x000fe40000000f00 */
[----:B------:R-:W-:Y:S02]  /*d870*/  LOP3.LUT R86, R86, R185, RZ, 0x3c, !PT ;  /* 0x000000b956567212 */ /* 0x000fe400078e3cff */
[----:B------:R-:W-:Y:S01]  /*d880*/  SHF.R.U64 R102, R102, 0x3, RZ ;  /* 0x0000000366667819 */ /* 0x000fe200000012ff */
[----:B------:R0:W-:Y:S01]  /*d890*/  STSM.16.M88.4 [R20], R48 ;  /* 0x0000003014007844 */ /* 0x0001e20000000200 */
[----:B------:R-:W-:-:S02]  /*d8a0*/  LOP3.LUT R98, R98, R191, RZ, 0x3c, !PT ;  /* 0x000000bf62627212 */ /* 0x000fc400078e3cff */
[----:B------:R-:W-:Y:S02]  /*d8b0*/  MOV R30, R30 ;  /* 0x0000001e001e7202 */ /* 0x000fe40000000f00 */
        /* <DEDUP_REMOVED lines=10> */
[----:B------:R-:W-:Y:S02]  /*d960*/  LOP3.LUT R94, R94, R189, RZ, 0x3c, !PT ;  /* 0x000000bd5e5e7212 */ /* 0x000fe400078e3cff */
[----:B------:R-:W-:Y:S02]  /*d970*/  MOV R46, R46 ;  /* 0x0000002e002e7202 */ /* 0x000fe40000000f00 */
[----:B------:R-:W-:-:S02]  /*d980*/  F2FP.BF16.F32.PACK_AB R74, R77, R76 ;  /* 0x0000004c4d4a723e */ /* 0x000fc400000010ff */
[----:B------:R-:W-:Y:S02]  /*d990*/  F2FP.BF16.F32.PACK_AB R75, R75, R78 ;  /* 0x0000004e4b4b723e */ /* 0x000fe400000010ff */
[----:B------:R-:W-:Y:S02]  /*d9a0*/  F2FP.BF16.F32.PACK_AB R88, R89, R88 ;  /* 0x000000585958723e */ /* 0x000fe400000010ff */
[----:B------:R-:W-:Y:S01]  /*d9b0*/  F2FP.BF16.F32.PACK_AB R96, R97, R96 ;  /* 0x000000606160723e */ /* 0x000fe200000010ff */
[----:B------:R0:W-:Y:S01]  /*d9c0*/  STSM.16.M88.4 [R46], R72 ;  /* 0x000000482e007844 */ /* 0x0001e20000000200 */
[----:B------:R-:W-:Y:S02]  /*d9d0*/  F2FP.BF16.F32.PACK_AB R81, R83, R82 ;  /* 0x000000525351723e */ /* 0x000fe400000010ff */
[----:B------:R-:W-:Y:S02]  /*d9e0*/  F2FP.BF16.F32.PACK_AB R104, R105, R104 ;  /* 0x000000686968723e */ /* 0x000fe400000010ff */
[----:B------:R-:W-:-:S02]  /*d9f0*/  F2FP.BF16.F32.PACK_AB R112, R113, R112 ;  /* 0x000000707170723e */ /* 0x000fc400000010ff */
[----:B------:R-:W-:Y:S02]  /*da00*/  F2FP.BF16.F32.PACK_AB R120, R121, R120 ;  /* 0x000000787978723e */ /* 0x000fe400000010ff */
[----:B------:R-:W-:Y:S02]  /*da10*/  F2FP.BF16.F32.PACK_AB R128, R129, R128 ;  /* 0x000000808180723e */ /* 0x000fe400000010ff */
[----:B------:R-:W-:Y:S02]  /*da20*/  F2FP.BF16.F32.PACK_AB R136, R137, R136 ;  /* 0x000000888988723e */ /* 0x000fe400000010ff */
[----:B------:R-:W-:Y:S01]  /*da30*/  F2FP.BF16.F32.PACK_AB R144, R145, R144 ;  /* 0x000000909190723e */ /* 0x000fe200000010ff */
[----:B------:R-:W-:Y:S01]  /*da40*/  ULDC UR10, c[0x0][0xa88] ;  /* 0x0002a200000a7ab9 */ /* 0x000fe20000000800 */
[----:B------:R-:W-:Y:S01]  /*da50*/  SHF.R.U64 R151, R151, 0x3, RZ ;  /* 0x0000000397977819 */ /* 0x000fe200000012ff */
[----:B------:R-:W-:Y:S01]  /*da60*/  UMOV UR4, URZ ;  /* 0x0000003f00047c82 */ /* 0x000fe20008000000 */
[----:B------:R-:W-:Y:S01]  /*da70*/  MOV R54, R54 ;  /* 0x0000003600367202 */ /* 0x000fe20000000f00 */
[----:B------:R-:W1:Y:S01]  /*da80*/  LDC R77, c[0x0][0xbe8] ;  /* 0x0002fa00ff4d7b82 */ /* 0x000e620000000800 */
[----:B------:R-:W-:-:S02]  /*da90*/  MOV R15, R90 ;  /* 0x0000005a000f7202 */ /* 0x000fc40000000f00 */
[----:B------:R-:W-:Y:S02]  /*daa0*/  F2FP.BF16.F32.PACK_AB R82, R85, R84 ;  /* 0x000000545552723e */ /* 0x000fe400000010ff */
[----:B------:R-:W-:Y:S02]  /*dab0*/  F2FP.BF16.F32.PACK_AB R83, R70, R62 ;  /* 0x0000003e4653723e */ /* 0x000fe400000010ff */
[----:B------:R-:W-:Y:S02]  /*dac0*/  LOP3.LUT R102, R102, R193, RZ, 0x3c, !PT ;  /* 0x000000c166667212 */ /* 0x000fe400078e3cff */
[----:B------:R-:W-:Y:S01]  /*dad0*/  MOV R86, R86 ;  /* 0x0000005600567202 */ /* 0x000fe20000000f00 */
[----:B------:R0:W-:Y:S01]  /*dae0*/  STSM.16.M88.4 [R54], R80 ;  /* 0x0000005036007844 */ /* 0x0001e20000000200 */
[----:B------:R-:W-:Y:S02]  /*daf0*/  MOV R14, R98 ;  /* 0x00000062000e7202 */ /* 0x000fe40000000f00 */
[----:B------:R-:W-:-:S02]  /*db00*/  F2FP.BF16.F32.PACK_AB R89, R159, R79 ;  /* 0x0000004f9f59723e */ /* 0x000fc400000010ff */
[----:B------:R-:W-:Y:S02]  /*db10*/  F2FP.BF16.F32.PACK_AB R90, R93, R92 ;  /* 0x0000005c5d5a723e */ /* 0x000fe400000010ff */
[----:B------:R-:W-:Y:S02]  /*db20*/  F2FP.BF16.F32.PACK_AB R91, R161, R160 ;  /* 0x000000a0a15b723e */ /* 0x000fe400000010ff */
[----:B------:R-:W-:Y:S02]  /*db30*/  MOV R13, R106 ;  /* 0x0000006a000d7202 */ /* 0x000fe40000000f00 */
[----:B------:R-:W-:Y:S01]  /*db40*/  F2FP.BF16.F32.PACK_AB R97, R163, R162 ;  /* 0x000000a2a361723e */ /* 0x000fe200000010ff */
[----:B------:R0:W-:Y:S01]  /*db50*/  STSM.16.M88.4 [R86], R88 ;  /* 0x0000005856007844 */ /* 0x0001e20000000200 */
[----:B------:R-:W-:Y:S02]  /*db60*/  F2FP.BF16.F32.PACK_AB R98, R101, R100 ;  /* 0x000000646562723e */ /* 0x000fe400000010ff */
[----:B------:R-:W-:-:S02]  /*db70*/  F2FP.BF16.F32.PACK_AB R99, R165, R164 ;  /* 0x000000a4a563723e */ /* 0x000fc400000010ff */
[----:B------:R-:W-:Y:S02]  /*db80*/  MOV R94, R94 ;  /* 0x0000005e005e7202 */ /* 0x000fe40000000f00 */
[----:B------:R-:W-:Y:S01]  /*db90*/  F2FP.BF16.F32.PACK_AB R105, R167, R166 ;  /* 0x000000a6a769723e */ /* 0x000fe200000010ff */
[----:B------:R0:W-:Y:S01]  /*dba0*/  STSM.16.M88.4 [R15], R96 ;  /* 0x000000600f007844 */ /* 0x0001e20000000200 */
[----:B------:R-:W-:Y:S02]  /*dbb0*/  F2FP.BF16.F32.PACK_AB R106, R109, R108 ;  /* 0x0000006c6d6a723e */ /* 0x000fe400000010ff */
[----:B------:R-:W-:Y:S02]  /*dbc0*/  F2FP.BF16.F32.PACK_AB R107, R169, R168 ;  /* 0x000000a8a96b723e */ /* 0x000fe400000010ff */
[----:B------:R-:W-:Y:S02]  /*dbd0*/  F2FP.BF16.F32.PACK_AB R113, R115, R114 ;  /* 0x000000727371723e */ /* 0x000fe400000010ff */
[----:B------:R-:W-:Y:S01]  /*dbe0*/  LOP3.LUT R6, R151, R6, RZ, 0x3c, !PT ;  /* 0x0000000697067212 */ /* 0x000fe200078e3cff */
[----:B------:R0:W-:Y:S01]  /*dbf0*/  STSM.16.M88.4 [R94], R104 ;  /* 0x000000685e007844 */ /* 0x0001e20000000200 */
[----:B------:R-:W-:-:S02]  /*dc00*/  F2FP.BF16.F32.PACK_AB R114, R117, R116 ;  /* 0x000000747572723e */ /* 0x000fc400000010ff */
[----:B------:R-:W-:Y:S02]  /*dc10*/  F2FP.BF16.F32.PACK_AB R115, R119, R118 ;  /* 0x000000767773723e */ /* 0x000fe400000010ff */
[----:B------:R-:W-:Y:S02]  /*dc20*/  F2FP.BF16.F32.PACK_AB R121, R123, R122 ;  /* 0x0000007a7b79723e */ /* 0x000fe400000010ff */
[----:B------:R-:W-:Y:S01]  /*dc30*/  MOV R102, R102 ;  /* 0x0000006600667202 */ /* 0x000fe20000000f00 */
[----:B------:R0:W-:Y:S01]  /*dc40*/  STSM.16.M88.4 [R14], R112 ;  /* 0x000000700e007844 */ /* 0x0001e20000000200 */
[----:B------:R-:W-:Y:S02]  /*dc50*/  F2FP.BF16.F32.PACK_AB R122, R125, R124 ;  /* 0x0000007c7d7a723e */ /* 0x000fe400000010ff */
[----:B------:R-:W-:Y:S02]  /*dc60*/  F2FP.BF16.F32.PACK_AB R123, R127, R126 ;  /* 0x0000007e7f7b723e */ /* 0x000fe400000010ff */
[----:B------:R-:W-:-:S02]  /*dc70*/  F2FP.BF16.F32.PACK_AB R129, R131, R130 ;  /* 0x000000828381723e */ /* 0x000fc400000010ff */
[----:B------:R-:W-:Y:S01]  /*dc80*/  F2FP.BF16.F32.PACK_AB R130, R133, R132 ;  /* 0x000000848582723e */ /* 0x000fe200000010ff */
[----:B------:R0:W-:Y:S01]  /*dc90*/  STSM.16.M88.4 [R102], R120 ;  /* 0x0000007866007844 */ /* 0x0001e20000000200 */
[----:B------:R-:W-:Y:S02]  /*dca0*/  F2FP.BF16.F32.PACK_AB R131, R135, R134 ;  /* 0x000000868783723e */ /* 0x000fe400000010ff */
[----:B------:R-:W-:Y:S02]  /*dcb0*/  F2FP.BF16.F32.PACK_AB R137, R139, R138 ;  /* 0x0000008a8b89723e */ /* 0x000fe400000010ff */
[----:B------:R-:W-:Y:S01]  /*dcc0*/  MOV R12, R4 ;  /* 0x00000004000c7202 */ /* 0x000fe20000000f00 */
[----:B------:R0:W-:Y:S01]  /*dcd0*/  STSM.16.M88.4 [R13], R128 ;  /* 0x000000800d007844 */ /* 0x0001e20000000200 */
[----:B------:R-:W-:Y:S01]  /*dce0*/  F2FP.BF16.F32.PACK_AB R138, R141, R140 ;  /* 0x0000008c8d8a723e */ /* 0x000fe200000010ff */
[----:B------:R-:W-:Y:S01]  /*dcf0*/  IMAD.U32 R4, RZ, RZ, UR8 ;  /* 0x00000008ff047e24 */ /* 0x000fe2000f8e00ff */
[----:B------:R-:W-:Y:S01]  /*dd00*/  F2FP.BF16.F32.PACK_AB R139, R143, R142 ;  /* 0x0000008e8f8b723e */ /* 0x000fe200000010ff */
[----:B------:R-:W-:Y:S01]  /*dd10*/  IMAD.U32 R5, RZ, RZ, UR9 ;  /* 0x00000009ff057e24 */ /* 0x000fe2000f8e00ff */
[----:B------:R-:W-:Y:S01]  /*dd20*/  F2FP.BF16.F32.PACK_AB R145, R147, R146 ;  /* 0x000000929391723e */ /* 0x000fe200000010ff */
[----:B------:R-:W-:Y:S01]  /*dd30*/  ULDC.64 UR8, c[0x0][0xc08] ;  /* 0x0003020000087ab9 */ /* 0x000fe20000000a00 */
[----:B------:R-:W-:Y:S01]  /*dd40*/  MOV R6, R6 ;  /* 0x0000000600067202 */ /* 0x000fe20000000f00 */
[----:B------:R0:W-:Y:S01]  /*dd50*/  STSM.16.M88.4 [R12], R136 ;  /* 0x000000880c007844 */ /* 0x0001e20000000200 */
[----:B------:R-:W-:-:S02]  /*dd60*/  F2FP.BF16.F32.PACK_AB R146, R149, R148 ;  /* 0x000000949592723e */ /* 0x000fc400000010ff */
[----:B------:R-:W-:Y:S02]  /*dd70*/  F2FP.BF16.F32.PACK_AB R147, R0, R150 ;  /* 0x000000960093723e */ /* 0x000fe400000010ff */
[----:B------:R-:W-:-:S03]  /*dd80*/  PLOP3.LUT P0, PT, PT, PT, UP0, 0x80, 0x0 ;  /* 0x000000000000781c */ /* 0x000fc60003f0f008 */
[----:B------:R0:W-:Y:S01]  /*dd90*/  STSM.16.M88.4 [R6], R144 ;  /* 0x0000009006007844 */ /* 0x0001e20000000200 */
[----:B------:R-:W-:Y:S09]  /*dda0*/  BAR.SYNC.DEFER_BLOCKING 0x1, 0x100 ;  /* 0x0044000000007b1d */ /* 0x000ff20000010000 */
[----:B------:R-:W2:Y:S01]  /*ddb0*/  @P0 LDG.E R0, desc[UR46][R4.64] ;  /* 0x0000002e04000981 */ /* 0x000ea2000c1e1900 */
[----:B------:R-:W-:Y:S01]  /*ddc0*/  UISETP.NE.U32.AND UP1, UPT, UR8, URZ, UPT ;  /* 0x0000003f0800728c */ /* 0x000fe2000bf25070 */
[----:B-1----:R-:W-:-:S03]  /*ddd0*/  ISETP.NE.AND P1, PT, R77, 0x1, PT ;  /* 0x000000014d00780c */ /* 0x002fc60003f25270 */
[----:B------:R-:W-:-:S06]  /*dde0*/  UISETP.NE.AND.EX UP1, UPT, UR9, URZ, UPT, UP1 ;  /* 0x0000003f0900728c */ /* 0x000fcc000bf25310 */
[----:B------:R-:W-:-:S04]  /*ddf0*/  PLOP3.LUT P2, PT, PT, PT, UP1, 0x80, 0x0 ;  /* 0x000000000000781c */ /* 0x000fc80003f4f018 */
[----:B------:R-:W1:Y:S01]  /*de00*/  @P1 LDC R7, c[0x0][0xbec] ;  /* 0x0002fb00ff071b82 */ /* 0x000e620000000800 */
[----:B------:R-:W-:Y:S02]  /*de10*/  @UP1 ULDC.64 UR8, c[0x0][0xc08] ;  /* 0x0003020000081ab9 */ /* 0x000fe40000000a00 */
[----:B------:R-:W-:-:S05]  /*de20*/  @UP1 UIMAD.WIDE UR8, UR42, 0x4, UR8 ;  /* 0x000000042a0818a5 */ /* 0x000fca000f8e0208 */
[----:B------:R-:W3:Y:S01]  /*de30*/  @P1 LDC R8, c[0x0][0xbf0] ;  /* 0x0002fc00ff081b82 */ /* 0x000ee20000000800 */
[----:B------:R-:W-:Y:S02]  /*de40*/  IMAD.U32 R10, RZ, RZ, UR8 ;  /* 0x00000008ff0a7e24 */ /* 0x000fe4000f8e00ff */
[----:B------:R-:W-:Y:S01]  /*de50*/  IMAD.U32 R11, RZ, RZ, UR9 ;  /* 0x00000009ff0b7e24 */ /* 0x000fe2000f8e00ff */
[----:B--2---:R-:W-:Y:S01]  /*de60*/  @P0 R2UR UR4, R0 ;  /* 0x00000000000402ca */ /* 0x004fe200000e0000 */
[----:B------:R-:W-:-:S06]  /*de70*/  IMAD.U32 R0, RZ, RZ, UR10 ;  /* 0x0000000aff007e24 */ /* 0x000fcc000f8e00ff */
[----:B------:R0:W5:Y:S01]  /*de80*/  @P2 LDG.E R0, desc[UR46][R10.64] ;  /* 0x0000002e0a002981 */ /* 0x000162000c1e1900 */
[----:B-1-3--:R-:W-:Y:S07]  /*de90*/  @P2 BRA `(.L_x_2594) ;  /* 0x0000000000102947 */ /* 0x00afee0003800000 */
[----:B------:R-:W-:Y:S05]  /*dea0*/  @!P0 BRA `(.L_x_2594) ;  /* 0x00000000000c8947 */ /* 0x000fea0003800000 */
[----:B------:R-:W2:Y:S04]  /*deb0*/  LDG.E R9, desc[UR46][R4.64] ;  /* 0x0000002e04097981 */ /* 0x000ea8000c1e1900 */
[----:B-----5:R-:W2:Y:S02]  /*dec0*/  LDG.E R0, desc[UR46][R4.64+0x4] ;  /* 0x0000042e04007981 */ /* 0x020ea4000c1e1900 */
[----:B--2---:R-:W-:-:S07]  /*ded0*/  IMAD.IADD R0, R0, 0x1, -R9 ;  /* 0x0000000100007824 */ /* 0x004fce00078e0a09 */
.L_x_2594:
[----:B------:R-:W-:Y:S01]  /*dee0*/  USHF.R.S32.HI UR9, URZ, 0x1f, UR4 ;  /* 0x0000001f3f097899 */ /* 0x000fe20008011404 */
[----:B0-----:R-:W-:Y:S01]  /*def0*/  VIADD R10, R23, UR43 ;  /* 0x0000002b170a7c36 */ /* 0x001fe20008000000 */
[----:B------:R-:W-:Y:S01]  /*df00*/  USHF.R.S32.HI UR16, URZ, 0x1f, UR41 ;  /* 0x0000001f3f107899 */ /* 0x000fe20008011429 */
[----:B------:R-:W-:Y:S01]  /*df10*/  VIADD R14, R208, UR43 ;  /* 0x0000002bd00e7c36 */ /* 0x000fe20008000000 */
[----:B------:R-:W-:Y:S01]  /*df20*/  ULDC.64 UR14, c[0x0][0xb90] ;  /* 0x0002e400000e7ab9 */ /* 0x000fe20000000a00 */
[----:B------:R-:W-:Y:S01]  /*df30*/  UMOV UR8, UR4 ;  /* 0x0000000400087c82 */ /* 0x000fe20008000000 */
[----:B------:R-:W-:Y:S01]  /*df40*/  UIMAD UR12, UR16, UR14, URZ ;  /* 0x0000000e100c72a4 */ /* 0x000fe2000f8e023f */
[----:B------:R-:W-:Y:S01]  /*df50*/  @P1 IMAD.HI.U32 R5, R10, R7, RZ ;  /* 0x000000070a051227 */ /* 0x000fe200078e00ff */
[----:B------:R-:W-:Y:S01]  /*df60*/  UIMAD.WIDE.U32 UR10, UR41, UR14, UR8 ;  /* 0x0000000e290a72a5 */ /* 0x000fe2000f8e0008 */
[----:B------:R-:W0:Y:S01]  /*df70*/  @P1 LDC R79, c[0x0][0xbf0] ;  /* 0x0002fc00ff4f1b82 */ /* 0x000e220000000800 */
[----:B------:R-:W-:Y:S01]  /*df80*/  USHF.R.S32.HI UR8, URZ, 0x1f, UR42 ;  /* 0x0000001f3f087899 */ /* 0x000fe2000801142a */
[----:B------:R-:W-:Y:S01]  /*df90*/  IMAD.MOV.U32 R4, RZ, RZ, R10 ;  /* 0x000000ffff047224 */ /* 0x000fe200078e000a */
[----:B------:R-:W-:Y:S01]  /*dfa0*/  UIMAD UR12, UR41, UR15, UR12 ;  /* 0x0000000f290c72a4 */ /* 0x000fe2000f8e020c */
[----:B------:R-:W-:Y:S01]  /*dfb0*/  @P1 SHF.R.U32.HI R4, RZ, R8, R5 ;  /* 0x00000008ff041219 */ /* 0x000fe20000011605 */
[----:B------:R-:W-:Y:S01]  /*dfc0*/  USEL UR18, UR8, URZ, !UP0 ;  /* 0x0000003f08127287 */ /* 0x000fe2000c000000 */
[----:B------:R-:W-:Y:S01]  /*dfd0*/  IMAD R5, R204, 0x40, R22 ;  /* 0x00000040cc057824 */ /* 0x000fe200078e0216 */
[----:B------:R-:W-:Y:S01]  /*dfe0*/  ULDC.64 UR14, c[0x0][0xb98] ;  /* 0x0002e600000e7ab9 */ /* 0x000fe20000000a00 */
[----:B------:R-:W-:Y:S01]  /*dff0*/  USEL UR17, UR42, URZ, !UP0 ;  /* 0x0000003f2a117287 */ /* 0x000fe2000c000000 */
[----:B------:R-:W-:Y:S01]  /*e000*/  IMAD.MOV R6, RZ, RZ, -R4 ;  /* 0x000000ffff067224 */ /* 0x000fe200078e0a04 */
[----:B------:R-:W-:Y:S01]  /*e010*/  UIMAD UR8, UR18, UR14, URZ ;  /* 0x0000000e120872a4 */ /* 0x000fe2000f8e023f */
[----:B------:R-:W-:Y:S01]  /*e020*/  IMAD.WIDE R170, R5, 0x2, R170 ;  /* 0x0000000205aa7825 */ /* 0x000fe200078e02aa */
[----:B------:R-:W-:Y:S01]  /*e030*/  UIADD3 UR11, UR11, UR12, URZ ;  /* 0x0000000c0b0b7290 */ /* 0x000fe2000fffe03f */
[----:B------:R-:W-:Y:S01]  /*e040*/  SHF.R.S32.HI R5, RZ, 0x1f, R4 ;  /* 0x0000001fff057819 */ /* 0x000fe20000011404 */
[----:B------:R-:W-:Y:S01]  /*e050*/  UIMAD UR8, UR17, UR15, UR8 ;  /* 0x0000000f110872a4 */ /* 0x000fe2000f8e0208 */
[----:B------:R-:W-:Y:S01]  /*e060*/  IMAD R7, R77, R6, R10 ;  /* 0x000000064d077224 */ /* 0x000fe200078e020a */
[----:B------:R-:W-:Y:S01]  /*e070*/  UIMAD.WIDE.U32 UR10, UR17, UR14, UR10 ;  /* 0x0000000e110a72a5 */ /* 0x000fe2000f8e000a */
[----:B------:R-:W-:Y:S01]  /*e080*/  IADD3 R29, P2, R170, 0x5000, RZ ;  /* 0x00005000aa1d7810 */ /* 0x000fe20007f5e0ff */
[----:B-----5:R-:W-:Y:S01]  /*e090*/  IMAD R81, R0, R77, RZ ;  /* 0x0000004d00517224 */ /* 0x020fe200078e02ff */
[----:B------:R-:W-:Y:S01]  /*e0a0*/  IADD3 R53, P3, R170, 0x4000, RZ ;  /* 0x00004000aa357810 */ /* 0x000fe20007f7e0ff */
[----:B------:R-:W-:Y:S01]  /*e0b0*/  IMAD.U32 R8, RZ, RZ, UR8 ;  /* 0x00000008ff087e24 */ /* 0x000fe2000f8e00ff */
[----:B------:R-:W-:Y:S01]  /*e0c0*/  SHF.R.S32.HI R6, RZ, 0x1f, R7 ;  /* 0x0000001fff067819 */ /* 0x000fe20000011407 */
[----:B------:R-:W-:Y:S01]  /*e0d0*/  ULDC.64 UR12, c[0x0][0xaa0] ;  /* 0x0002a800000c7ab9 */ /* 0x000fe20000000a00 */
[----:B------:R-:W-:-:S02]  /*e0e0*/  IADD3 R4, P0, R4, UR10, RZ ;  /* 0x0000000a04047c10 */ /* 0x000fc4000ff1e0ff */
[----:B------:R-:W-:Y:S02]  /*e0f0*/  LOP3.LUT R28, R29, 0x380, RZ, 0xc0, !PT ;  /* 0x000003801d1c7812 */ /* 0x000fe400078ec0ff */
[----:B------:R-:W-:Y:S01]  /*e100*/  IADD3.X R5, R5, UR11, R8, P0, !PT ;  /* 0x0000000b05057c10 */ /* 0x000fe200087fe408 */
[----:B------:R-:W-:Y:S01]  /*e110*/  ULDC.64 UR10, c[0x0][0xb88] ;  /* 0x0002e200000a7ab9 */ /* 0x000fe20000000a00 */
[----:B------:R-:W-:Y:S01]  /*e120*/  SHF.R.U64 R28, R28, 0x3, RZ ;  /* 0x000000031c1c7819 */ /* 0x000fe200000012ff */
[----:B------:R-:W-:Y:S01]  /*e130*/  IMAD R6, R6, UR10, RZ ;  /* 0x0000000a06067c24 */ /* 0x000fe2000f8e02ff */
[----:B------:R-:W-:Y:S01]  /*e140*/  LOP3.LUT R52, R53, 0x380, RZ, 0xc0, !PT ;  /* 0x0000038035347812 */ /* 0x000fe200078ec0ff */
[C---:B------:R-:W-:Y:S01]  /*e150*/  IMAD.WIDE.U32 R4, R7.reuse, UR10, R4 ;  /* 0x0000000a07047c25 */ /* 0x040fe2000f8e0004 */
[----:B------:R-:W-:Y:S02]  /*e160*/  LOP3.LUT R28, R28, R29, RZ, 0x3c, !PT ;  /* 0x0000001d1c1c7212 */ /* 0x000fe400078e3cff */
[----:B------:R-:W-:Y:S01]  /*e170*/  SHF.R.U64 R52, R52, 0x3, RZ ;  /* 0x0000000334347819 */ /* 0x000fe200000012ff */
[----:B------:R-:W-:Y:S01]  /*e180*/  IMAD R11, R7, UR11, R6 ;  /* 0x0000000b070b7c24 */ /* 0x000fe2000f8e0206 */
[----:B------:R-:W-:Y:S01]  /*e190*/  ULDC.64 UR10, c[0x0][0xb50] ;  /* 0x0002d400000a7ab9 */ /* 0x000fe20000000a00 */
[----:B------:R-:W-:Y:S01]  /*e1a0*/  IMAD.X R29, RZ, RZ, R171, P2 ;  /* 0x000000ffff1d7224 */ /* 0x000fe200010e06ab */
[----:B------:R-:W-:Y:S01]  /*e1b0*/  LEA R6, P0, R4, UR10, 0x2 ;  /* 0x0000000a04067c11 */ /* 0x000fe2000f8010ff */
[----:B------:R-:W-:Y:S01]  /*e1c0*/  IMAD.IADD R5, R5, 0x1, R11 ;  /* 0x0000000105057824 */ /* 0x000fe200078e020b */
[----:B------:R-:W-:-:S02]  /*e1d0*/  IADD3 R45, P2, R170, 0xb000, RZ ;  /* 0x0000b000aa2d7810 */ /* 0x000fc40007f5e0ff */
[----:B------:R-:W-:Y:S01]  /*e1e0*/  LOP3.LUT R52, R52, R53, RZ, 0x3c, !PT ;  /* 0x0000003534347212 */ /* 0x000fe200078e3cff */
[----:B------:R-:W-:Y:S01]  /*e1f0*/  SHFL.IDX PT, R20, R6, RZ, 0x1c1f ;  /* 0x001c1fff06147589 */ /* 0x000fe200000e0000 */
[----:B------:R-:W-:Y:S01]  /*e200*/  LEA.HI.X R10, R4, UR11, R5, 0x2, P0 ;  /* 0x0000000b040a7c11 */ /* 0x000fe200080f1405 */
[----:B------:R-:W-:Y:S01]  /*e210*/  VIADD R4, R14, 0x8 ;  /* 0x000000080e047836 */ /* 0x000fe20000000000 */
[----:B------:R-:W-:Y:S01]  /*e220*/  IADD3 R25, P0, R170, 0x3000, RZ ;  /* 0x00003000aa197810 */ /* 0x000fe20007f1e0ff */
[----:B------:R-:W-:Y:S01]  /*e230*/  SHFL.IDX PT, R42, R6, 0x1, 0x1c1f ;  /* 0x003c1f00062a7f89 */ /* 0x000fe200000e0000 */
[----:B------:R-:W-:Y:S01]  /*e240*/  LOP3.LUT R44, R45, 0x380, RZ, 0xc0, !PT ;  /* 0x000003802d2c7812 */ /* 0x000fe200078ec0ff */
[----:B------:R-:W-:Y:S01]  /*e250*/  IMAD.X R53, RZ, RZ, R171, P3 ;  /* 0x000000ffff357224 */ /* 0x000fe200018e06ab */
[----:B------:R-:W-:Y:S01]  /*e260*/  LOP3.LUT R24, R25, 0x380, RZ, 0xc0, !PT ;  /* 0x0000038019187812 */ /* 0x000fe200078ec0ff */
[----:B------:R-:W1:Y:S01]  /*e270*/  SHFL.IDX PT, R21, R10, RZ, 0x1c1f ;  /* 0x001c1fff0a157589 */ /* 0x000e6200000e0000 */
[----:B------:R-:W-:-:S02]  /*e280*/  SHF.R.U64 R44, R44, 0x3, RZ ;  /* 0x000000032c2c7819 */ /* 0x000fc400000012ff */
[----:B------:R-:W-:Y:S01]  /*e290*/  SHF.R.U64 R24, R24, 0x3, RZ ;  /* 0x0000000318187819 */ /* 0x000fe200000012ff */
[----:B------:R-:W2:Y:S01]  /*e2a0*/  SHFL.IDX PT, R43, R10, 0x1, 0x1c1f ;  /* 0x003c1f000a2b7f89 */ /* 0x000ea200000e0000 */
[----:B------:R-:W-:Y:S01]  /*e2b0*/  LOP3.LUT R44, R44, R45, RZ, 0x3c, !PT ;  /* 0x0000002d2c2c7212 */ /* 0x000fe200078e3cff */
[--C-:B------:R-:W-:Y:S01]  /*e2c0*/  IMAD.X R45, RZ, RZ, R171.reuse, P2 ;  /* 0x000000ffff2d7224 */ /* 0x100fe200010e06ab */
[----:B------:R-:W-:Y:S01]  /*e2d0*/  LOP3.LUT R24, R24, R25, RZ, 0x3c, !PT ;  /* 0x0000001918187212 */ /* 0x000fe200078e3cff */
[----:B------:R-:W-:Y:S01]  /*e2e0*/  IMAD.X R25, RZ, RZ, R171, P0 ;  /* 0x000000ffff197224 */ /* 0x000fe200000e06ab */
[C---:B------:R-:W-:Y:S02]  /*e2f0*/  IADD3 R57, P0, R170.reuse, 0x9000, RZ ;  /* 0x00009000aa397810 */ /* 0x040fe40007f1e0ff */
[----:B------:R-:W-:Y:S02]  /*e300*/  IADD3 R41, P3, R170, 0xa000, RZ ;  /* 0x0000a000aa297810 */ /* 0x000fe40007f7e0ff */
[----:B------:R-:W-:-:S02]  /*e310*/  LOP3.LUT R56, R57, 0x380, RZ, 0xc0, !PT ;  /* 0x0000038039387812 */ /* 0x000fc400078ec0ff */
[----:B------:R-:W-:Y:S02]  /*e320*/  IADD3 R9, P5, R170, 0x1000, RZ ;  /* 0x00001000aa097810 */ /* 0x000fe40007fbe0ff */
[----:B------:R-:W-:Y:S02]  /*e330*/  SHF.R.U64 R56, R56, 0x3, RZ ;  /* 0x0000000338387819 */ /* 0x000fe400000012ff */
[----:B------:R-:W-:Y:S02]  /*e340*/  IADD3 R13, P4, R170, 0x2000, RZ ;  /* 0x00002000aa0d7810 */ /* 0x000fe40007f9e0ff */
[----:B------:R-:W-:Y:S01]  /*e350*/  LOP3.LUT R56, R56, R57, RZ, 0x3c, !PT ;  /* 0x0000003938387212 */ /* 0x000fe200078e3cff */
[----:B------:R-:W-:Y:S01]  /*e360*/  IMAD.X R57, RZ, RZ, R171, P0 ;  /* 0x000000ffff397224 */ /* 0x000fe200000e06ab */
[----:B------:R-:W-:Y:S02]  /*e370*/  LOP3.LUT P0, RZ, R205, 0x3, RZ, 0xc0, !PT ;  /* 0x00000003cdff7812 */ /* 0x000fe4000780c0ff */
[----:B------:R-:W-:-:S02]  /*e380*/  LOP3.LUT R40, R41, 0x380, RZ, 0xc0, !PT ;  /* 0x0000038029287812 */ /* 0x000fc400078ec0ff */
[-C--:B------:R-:W-:Y:S02]  /*e390*/  ISETP.GE.OR P2, PT, R14, R81.reuse, P0 ;  /* 0x000000510e00720c */ /* 0x080fe40000746670 */
[----:B------:R-:W-:Y:S02]  /*e3a0*/  ISETP.GE.OR P0, PT, R4, R81, P0 ;  /* 0x000000510400720c */ /* 0x000fe40000706670 */
[----:B------:R-:W-:Y:S02]  /*e3b0*/  LOP3.LUT R8, R9, 0x380, RZ, 0xc0, !PT ;  /* 0x0000038009087812 */ /* 0x000fe400078ec0ff */
[----:B------:R-:W-:Y:S02]  /*e3c0*/  LOP3.LUT R12, R13, 0x380, RZ, 0xc0, !PT ;  /* 0x000003800d0c7812 */ /* 0x000fe400078ec0ff */
[----:B------:R-:W-:Y:S02]  /*e3d0*/  SHF.R.U64 R40, R40, 0x3, RZ ;  /* 0x0000000328287819 */ /* 0x000fe400000012ff */
[----:B------:R-:W-:-:S02]  /*e3e0*/  SHF.R.U64 R8, R8, 0x3, RZ ;  /* 0x0000000308087819 */ /* 0x000fc400000012ff */
[----:B------:R-:W-:Y:S01]  /*e3f0*/  SHF.R.U64 R12, R12, 0x3, RZ ;  /* 0x000000030c0c7819 */ /* 0x000fe200000012ff */
[----:B-1----:R-:W-:Y:S01]  /*e400*/  @!P2 ST.E desc[UR46][R20.64], R2 ;  /* 0x000000021400a985 */ /* 0x002fe2000c10192e */
[----:B------:R-:W-:Y:S01]  /*e410*/  LOP3.LUT R40, R40, R41, RZ, 0x3c, !PT ;  /* 0x0000002928287212 */ /* 0x000fe200078e3cff */
[--C-:B------:R-:W-:Y:S01]  /*e420*/  IMAD.X R41, RZ, RZ, R171.reuse, P3 ;  /* 0x000000ffff297224 */ /* 0x100fe200018e06ab */
[----:B------:R-:W-:Y:S01]  /*e430*/  IADD3 R5, P3, R170, 0xf000, RZ ;  /* 0x0000f000aa057810 */ /* 0x000fe20007f7e0ff */
[----:B--2---:R1:W-:Y:S01]  /*e440*/  @!P0 ST.E desc[UR46][R42.64], R3 ;  /* 0x000000032a008985 */ /* 0x0043e2000c10192e */
[----:B------:R-:W-:Y:S01]  /*e450*/  LOP3.LUT R8, R8, R9, RZ, 0x3c, !PT ;  /* 0x0000000908087212 */ /* 0x000fe200078e3cff */
[--C-:B------:R-:W-:Y:S01]  /*e460*/  IMAD.X R9, RZ, RZ, R171.reuse, P5 ;  /* 0x000000ffff097224 */ /* 0x100fe200028e06ab */
[----:B------:R-:W-:Y:S01]  /*e470*/  LOP3.LUT R12, R12, R13, RZ, 0x3c, !PT ;  /* 0x0000000d0c0c7212 */ /* 0x000fe200078e3cff */
[--C-:B------:R-:W-:Y:S01]  /*e480*/  IMAD.X R13, RZ, RZ, R171.reuse, P4 ;  /* 0x000000ffff0d7224 */ /* 0x100fe200020e06ab */
[C---:B------:R-:W-:Y:S01]  /*e490*/  IADD3 R33, P6, R170.reuse, 0x6000, RZ ;  /* 0x00006000aa217810 */ /* 0x040fe20007fde0ff */
[----:B------:R-:W-:Y:S01]  /*e4a0*/  UIMAD UR10, UR9, UR12, URZ ;  /* 0x0000000c090a72a4 */ /* 0x000fe2000f8e023f */
[C---:B------:R-:W-:Y:S01]  /*e4b0*/  IADD3 R37, P5, R170.reuse, 0x7000, RZ ;  /* 0x00007000aa257810 */ /* 0x040fe20007fbe0ff */
[----:B------:R-:W-:Y:S01]  /*e4c0*/  IMAD.X R49, RZ, RZ, R171, P3 ;  /* 0x000000ffff317224 */ /* 0x000fe200018e06ab */
[----:B------:R-:W-:Y:S01]  /*e4d0*/  IADD3 R65, P4, R170, 0x8000, RZ ;  /* 0x00008000aa417810 */ /* 0x000fe20007f9e0ff */
[----:B------:R-:W5:Y:S01]  /*e4e0*/  LD.E.128 R8, desc[UR46][R8.64] ;  /* 0x0000002e08087980 */ /* 0x000f62000c101d00 */
[----:B------:R-:W-:Y:S01]  /*e4f0*/  LOP3.LUT R0, R5, 0x380, RZ, 0xc0, !PT ;  /* 0x0000038005007812 */ /* 0x000fe200078ec0ff */
[----:B-1----:R-:W1:Y:S01]  /*e500*/  @P1 LDC R3, c[0x0][0xbec] ;  /* 0x0002fb00ff031b82 */ /* 0x002e620000000800 */
[----:B------:R-:W-:Y:S01]  /*e510*/  LOP3.LUT R32, R33, 0x380, RZ, 0xc0, !PT ;  /* 0x0000038021207812 */ /* 0x000fe200078ec0ff */
[----:B------:R-:W5:Y:S01]  /*e520*/  LD.E.128 R12, desc[UR46][R12.64] ;  /* 0x0000002e0c0c7980 */ /* 0x000f62000c101d00 */
[----:B------:R-:W-:-:S02]  /*e530*/  LOP3.LUT R36, R37, 0x380, RZ, 0xc0, !PT ;  /* 0x0000038025247812 */ /* 0x000fc400078ec0ff */
[----:B------:R-:W-:Y:S01]  /*e540*/  LOP3.LUT R64, R65, 0x380, RZ, 0xc0, !PT ;  /* 0x0000038041407812 */ /* 0x000fe200078ec0ff */
[----:B------:R-:W5:Y:S01]  /*e550*/  LD.E.128 R24, desc[UR46][R24.64] ;  /* 0x0000002e18187980 */ /* 0x000f62000c101d00 */
[----:B------:R-:W-:Y:S01]  /*e560*/  SHF.R.U64 R0, R0, 0x3, RZ ;  /* 0x0000000300007819 */ /* 0x000fe200000012ff */
[----:B------:R-:W-:Y:S01]  /*e570*/  UIMAD.WIDE.U32 UR8, UR4, UR12, URZ ;  /* 0x0000000c040872a5 */ /* 0x000fe2000f8e003f */
[----:B------:R-:W-:Y:S01]  /*e580*/  SHF.R.U64 R32, R32, 0x3, RZ ;  /* 0x0000000320207819 */ /* 0x000fe200000012ff */
[----:B------:R-:W-:Y:S01]  /*e590*/  UIMAD UR10, UR4, UR13, UR10 ;  /* 0x0000000d040a72a4 */ /* 0x000fe2000f8e020a */
[----:B------:R-:W-:Y:S01]  /*e5a0*/  SHF.R.U64 R36, R36, 0x3, RZ ;  /* 0x0000000324247819 */ /* 0x000fe200000012ff */
[----:B------:R-:W5:Y:S01]  /*e5b0*/  LD.E.128 R52, desc[UR46][R52.64] ;  /* 0x0000002e34347980 */ /* 0x000f62000c101d00 */
[----:B------:R-:W-:Y:S01]  /*e5c0*/  SHF.R.U64 R64, R64, 0x3, RZ ;  /* 0x0000000340407819 */ /* 0x000fe200000012ff */
[----:B------:R-:W-:Y:S01]  /*e5d0*/  ULDC.64 UR12, c[0x0][0xae8] ;  /* 0x0002ba00000c7ab9 */ /* 0x000fe20000000a00 */
[----:B------:R-:W-:Y:S01]  /*e5e0*/  LOP3.LUT R48, R0, R5, RZ, 0x3c, !PT ;  /* 0x0000000500307212 */ /* 0x000fe200078e3cff */
[----:B------:R-:W-:Y:S01]  /*e5f0*/  IMAD R0, R203, 0x20, R204 ;  /* 0x00000020cb007824 */ /* 0x000fe200078e02cc */
[----:B------:R-:W-:Y:S01]  /*e600*/  UIADD3 UR9, UR9, UR10, URZ ;  /* 0x0000000a09097290 */ /* 0x000fe2000fffe03f */
[----:B------:R-:W-:Y:S01]  /*e610*/  LOP3.LUT R32, R32, R33, RZ, 0x3c, !PT ;  /* 0x0000002120207212 */ /* 0x000fe200078e3cff */
[----:B------:R-:W-:Y:S01]  /*e620*/  UIMAD UR4, UR16, UR12, URZ ;  /* 0x0000000c100472a4 */ /* 0x000fe2000f8e023f */
[----:B------:R-:W-:Y:S01]  /*e630*/  LOP3.LUT R36, R36, R37, RZ, 0x3c, !PT ;  /* 0x0000002524247212 */ /* 0x000fe200078e3cff */
[--C-:B------:R-:W-:Y:S01]  /*e640*/  IMAD.X R33, RZ, RZ, R171.reuse, P6 ;  /* 0x000000ffff217224 */ /* 0x100fe200030e06ab */
[----:B------:R-:W-:Y:S01]  /*e650*/  LOP3.LUT R64, R64, R65, RZ, 0x3c, !PT ;  /* 0x0000004140407212 */ /* 0x000fe200078e3cff */
[--C-:B------:R-:W-:Y:S01]  /*e660*/  IMAD.X R37, RZ, RZ, R171.reuse, P5 ;  /* 0x000000ffff257224 */ /* 0x100fe200028e06ab */
[C---:B------:R-:W-:Y:S01]  /*e670*/  IADD3 R73, P6, R170.reuse, 0xc000, RZ ;  /* 0x0000c000aa497810 */ /* 0x040fe20007fde0ff */
[----:B------:R-:W-:Y:S01]  /*e680*/  IMAD.X R65, RZ, RZ, R171, P4 ;  /* 0x000000ffff417224 */ /* 0x000fe200020e06ab */
[----:B------:R-:W-:Y:S01]  /*e690*/  IADD3 R69, P5, R170, 0xd000, RZ ;  /* 0x0000d000aa457810 */ /* 0x000fe20007fbe0ff */
[----:B------:R-:W-:Y:S01]  /*e6a0*/  VIADD R20, R0, UR43 ;  /* 0x0000002b00147c36 */ /* 0x000fe20008000000 */
[----:B------:R-:W-:Y:S01]  /*e6b0*/  IADD3 R61, P4, R170, 0xe000, RZ ;  /* 0x0000e000aa3d7810 */ /* 0x000fe20007f9e0ff */
[----:B------:R-:W-:Y:S01]  /*e6c0*/  UIMAD UR4, UR41, UR13, UR4 ;  /* 0x0000000d290472a4 */ /* 0x000fe2000f8e0204 */
[----:B------:R-:W-:Y:S01]  /*e6d0*/  LOP3.LUT R72, R73, 0x380, RZ, 0xc0, !PT ;  /* 0x0000038049487812 */ /* 0x000fe200078ec0ff */
[----:B------:R-:W-:Y:S01]  /*e6e0*/  UIMAD.WIDE.U32 UR8, UR41, UR12, UR8 ;  /* 0x0000000c290872a5 */ /* 0x000fe2000f8e0008 */
[----:B-1----:R-:W-:Y:S01]  /*e6f0*/  @P1 IMAD.HI.U32 R0, R20, R3, RZ ;  /* 0x0000000314001227 */ /* 0x002fe200078e00ff */
[----:B------:R-:W-:Y:S01]  /*e700*/  ULDC.64 UR10, c[0x0][0xaf0] ;  /* 0x0002bc00000a7ab9 */ /* 0x000fe20000000a00 */
[----:B------:R-:W-:Y:S01]  /*e710*/  LOP3.LUT R68, R69, 0x380, RZ, 0xc0, !PT ;  /* 0x0000038045447812 */ /* 0x000fe200078ec0ff */
[----:B------:R-:W-:Y:S01]  /*e720*/  UIADD3 UR9, UR9, UR4, URZ ;  /* 0x0000000409097290 */ /* 0x000fe2000fffe03f */
[----:B------:R-:W-:Y:S01]  /*e730*/  LOP3.LUT R60, R61, 0x380, RZ, 0xc0, !PT ;  /* 0x000003803d3c7812 */ /* 0x000fe200078ec0ff */
[----:B------:R-:W-:Y:S01]  /*e740*/  UIMAD UR4, UR18, UR10, URZ ;  /* 0x0000000a120472a4 */ /* 0x000fe2000f8e023f */
[----:B------:R-:W-:Y:S01]  /*e750*/  LOP3.LUT R7, R170, 0x380, RZ, 0xc0, !PT ;  /* 0x00000380aa077812 */ /* 0x000fe200078ec0ff */
[----:B------:R-:W-:Y:S01]  /*e760*/  IMAD.MOV.U32 R21, RZ, RZ, R20 ;  /* 0x000000ffff157224 */ /* 0x000fe200078e0014 */
[----:B------:R-:W-:Y:S01]  /*e770*/  SHF.R.U64 R72, R72, 0x3, RZ ;  /* 0x0000000348487819 */ /* 0x000fe200000012ff */
[----:B------:R-:W-:Y:S01]  /*e780*/  UIMAD UR4, UR17, UR11, UR4 ;  /* 0x0000000b110472a4 */ /* 0x000fe2000f8e0204 */
[----:B------:R-:W-:Y:S01]  /*e790*/  SHF.R.U64 R68, R68, 0x3, RZ ;  /* 0x0000000344447819 */ /* 0x000fe200000012ff */
[----:B------:R-:W-:Y:S01]  /*e7a0*/  UIMAD.WIDE.U32 UR8, UR17, UR10, UR8 ;  /* 0x0000000a110872a5 */ /* 0x000fe2000f8e0008 */
[----:B------:R-:W-:Y:S01]  /*e7b0*/  SHF.R.U64 R60, R60, 0x3, RZ ;  /* 0x000000033c3c7819 */ /* 0x000fe200000012ff */
[----:B------:R-:W5:Y:S01]  /*e7c0*/  LD.E.128 R28, desc[UR46][R28.64] ;  /* 0x0000002e1c1c7980 */ /* 0x000f62000c101d00 */
[----:B0-----:R-:W-:-:S02]  /*e7d0*/  @P1 SHF.R.U32.HI R21, RZ, R79, R0 ;  /* 0x0000004fff151219 */ /* 0x001fc40000011600 */
[----:B------:R-:W-:Y:S01]  /*e7e0*/  SHF.R.U64 R7, R7, 0x3, RZ ;  /* 0x0000000307077819 */ /* 0x000fe200000012ff */
[----:B------:R-:W-:Y:S01]  /*e7f0*/  UIADD3 UR4, UR9, UR4, URZ ;  /* 0x0000000409047290 */ /* 0x000fe2000fffe03f */
[----:B------:R-:W-:Y:S01]  /*e800*/  LOP3.LUT R72, R72, R73, RZ, 0x3c, !PT ;  /* 0x0000004948487212 */ /* 0x000fe200078e3cff */
[--C-:B------:R-:W-:Y:S01]  /*e810*/  IMAD.X R73, RZ, RZ, R171.reuse, P6 ;  /* 0x000000ffff497224 */ /* 0x100fe200030e06ab */
[----:B------:R-:W-:Y:S01]  /*e820*/  LOP3.LUT R68, R68, R69, RZ, 0x3c, !PT ;  /* 0x0000004544447212 */ /* 0x000fe200078e3cff */
[--C-:B------:R-:W-:Y:S01]  /*e830*/  IMAD.X R69, RZ, RZ, R171.reuse, P5 ;  /* 0x000000ffff457224 */ /* 0x100fe200028e06ab */
[----:B------:R-:W-:Y:S01]  /*e840*/  LOP3.LUT R60, R60, R61, RZ, 0x3c, !PT ;  /* 0x0000003d3c3c7212 */ /* 0x000fe200078e3cff */
[----:B------:R-:W-:Y:S01]  /*e850*/  IMAD.X R61, RZ, RZ, R171, P4 ;  /* 0x000000ffff3d7224 */ /* 0x000fe200020e06ab */
[--C-:B------:R-:W-:Y:S01]  /*e860*/  SHF.R.S32.HI R0, RZ, 0x1f, R21.reuse ;  /* 0x0000001fff007819 */ /* 0x100fe20000011415 */
[----:B------:R-:W-:Y:S01]  /*e870*/  IMAD.MOV R18, RZ, RZ, -R21 ;  /* 0x000000ffff127224 */ /* 0x000fe200078e0a15 */
[----:B------:R-:W-:Y:S01]  /*e880*/  LOP3.LUT R170, R7, R170, RZ, 0x3c, !PT ;  /* 0x000000aa07aa7212 */ /* 0x000fe200078e3cff */
[----:B------:R-:W-:Y:S01]  /*e890*/  ULDC.64 UR10, c[0x0][0xae0] ;  /* 0x0002b800000a7ab9 */ /* 0x000fe20000000a00 */
[----:B------:R-:W-:Y:S01]  /*e8a0*/  IMAD.U32 R3, RZ, RZ, UR9 ;  /* 0x00000009ff037e24 */ /* 0x000fe2000f8e00ff */
[----:B------:R-:W5:Y:S01]  /*e8b0*/  LD.E.128 R32, desc[UR46][R32.64] ;  /* 0x0000002e20207980 */ /* 0x000f62000c101d00 */
[----:B------:R-:W-:-:S02]  /*e8c0*/  IMAD R0, R0, UR10, RZ ;  /* 0x0000000a00007c24 */ /* 0x000fc4000f8e02ff */
[----:B------:R-:W-:Y:S01]  /*e8d0*/  IMAD R77, R77, R18, R20 ;  /* 0x000000124d4d7224 */ /* 0x000fe200078e0214 */
[----:B------:R0:W5:Y:S01]  /*e8e0*/  LD.E.128 R4, desc[UR46][R170.64] ;  /* 0x0000002eaa047980 */ /* 0x000162000c101d00 */
[----:B------:R-:W-:Y:S01]  /*e8f0*/  IMAD.U32 R2, RZ, RZ, UR8 ;  /* 0x00000008ff027e24 */ /* 0x000fe2000f8e00ff */
[----:B------:R-:W-:Y:S01]  /*e900*/  ULDC.64 UR8, c[0x0][0xad8] ;  /* 0x0002b60000087ab9 */ /* 0x000fe20000000a00 */
[----:B------:R-:W-:Y:S01]  /*e910*/  IMAD.U32 R3, RZ, RZ, UR4 ;  /* 0x00000004ff037e24 */ /* 0x000fe2000f8e00ff */
[----:B------:R-:W5:Y:S01]  /*e920*/  LD.E.128 R36, desc[UR46][R36.64] ;  /* 0x0000002e24247980 */ /* 0x000f62000c101d00 */
[----:B------:R-:W-:-:S03]  /*e930*/  IMAD R79, R21, UR11, R0 ;  /* 0x0000000b154f7c24 */ /* 0x000fc6000f8e0200 */
[----:B------:R-:W5:Y:S01]  /*e940*/  LD.E.128 R64, desc[UR46][R64.64] ;  /* 0x0000002e40407980 */ /* 0x000f62000c101d00 */
[----:B------:R-:W-:-:S03]  /*e950*/  SHF.R.S32.HI R0, RZ, 0x1f, R77 ;  /* 0x0000001fff007819 */ /* 0x000fc6000001144d */
[----:B------:R-:W5:Y:S04]  /*e960*/  LD.E.128 R56, desc[UR46][R56.64] ;  /* 0x0000002e38387980 */ /* 0x000f68000c101d00 */
[----:B------:R-:W5:Y:S04]  /*e970*/  LD.E.128 R40, desc[UR46][R40.64] ;  /* 0x0000002e28287980 */ /* 0x000f68000c101d00 */
[----:B------:R-:W5:Y:S04]  /*e980*/  LD.E.128 R44, desc[UR46][R44.64] ;  /* 0x0000002e2c2c7980 */ /* 0x000f68000c101d00 */
[----:B------:R-:W5:Y:S04]  /*e990*/  LD.E.128 R72, desc[UR46][R72.64] ;  /* 0x0000002e48487980 */ /* 0x000f68000c101d00 */
[----:B------:R-:W5:Y:S04]  /*e9a0*/  LD.E.128 R68, desc[UR46][R68.64] ;  /* 0x0000002e44447980 */ /* 0x000f68000c101d00 */
[----:B------:R-:W5:Y:S04]  /*e9b0*/  LD.E.128 R60, desc[UR46][R60.64] ;  /* 0x0000002e3c3c7980 */ /* 0x000f68000c101d00 */
[----:B------:R-:W5:Y:S01]  /*e9c0*/  LD.E.128 R48, desc[UR46][R48.64] ;  /* 0x0000002e30307980 */ /* 0x000f62000c101d00 */
[----:B------:R-:W-:Y:S01]  /*e9d0*/  IMAD.WIDE.U32 R2, R21, UR10, R2 ;  /* 0x0000000a15027c25 */ /* 0x000fe2000f8e0002 */
        /* <DEDUP_REMOVED lines=8> */
[----:B------:R-:W-:Y:S02]  /*ea60*/  VIADD R82, R204, UR43 ;  /* 0x0000002bcc527c36 */ /* 0x000fe40008000000 */
[C---:B------:R-:W-:Y:S02]  /*ea70*/  IMAD R21, R77.reuse, UR9, R18 ;  /* 0x000000094d157c24 */ /* 0x040fe4000f8e0212 */
[----:B------:R-:W-:Y:S01]  /*ea80*/  IMAD.WIDE.U32 R2, R77, UR8, R2 ;  /* 0x000000084d027c25 */ /* 0x000fe2000f8e0002 */
[----:B------:R-:W-:Y:S01]  /*ea90*/  ISETP.GE.AND P2, PT, R82, R81, PT ;  /* 0x000000515200720c */ /* 0x000fe20003f46270 */
[----:B------:R-:W-:Y:S02]  /*eaa0*/  ULDC.64 UR8, c[0x0][0xa80] ;  /* 0x0002a00000087ab9 */ /* 0x000fe40000000a00 */
[----:B------:R-:W-:Y:S01]  /*eab0*/  VIADD R17, R17, 0x22820 ;  /* 0x0002282011117836 */ /* 0x000fe20000000000 */
[----:B------:R-:W-:Y:S01]  /*eac0*/  LEA R18, P3, R2, UR8, 0x1 ;  /* 0x0000000802127c11 */ /* 0x000fe2000f8608ff */
[----:B------:R-:W-:-:S02]  /*ead0*/  IMAD.IADD R3, R3, 0x1, R21 ;  /* 0x0000000103037824 */ /* 0x000fc400078e0215 */
[----:B------:R-:W-:Y:S01]  /*eae0*/  VIADD R0, R82, 0x20 ;  /* 0x0000002052007836 */ /* 0x000fe20000000000 */
[----:B------:R-:W-:Y:S02]  /*eaf0*/  PRMT R17, RZ, 0x654, R17 ;  /* 0x00000654ff117816 */ /* 0x000fe40000000011 */
[----:B------:R-:W-:Y:S02]  /*eb00*/  LEA.HI.X R80, R2, UR9, R3, 0x1, P3 ;  /* 0x0000000902507c11 */ /* 0x000fe400098f0c03 */
[-C--:B------:R-:W-:Y:S01]  /*eb10*/  ISETP.GE.AND P1, PT, R0, R81.reuse, PT ;  /* 0x000000510000720c */ /* 0x080fe20003f26270 */
[----:B------:R-:W-:Y:S01]  /*eb20*/  VIADD R0, R82, 0x40 ;  /* 0x0000004052007836 */ /* 0x000fe20000000000 */
[----:B-1----:R1:W-:Y:S01]  /*eb30*/  SYNCS.ARRIVE.TRANS64.RED.A1T0 RZ, [R17+URZ], RZ ;  /* 0x000000ff11ff79a7 */ /* 0x0023e2000810043f */
[----:B------:R0:W2:Y:S01]  /*eb40*/  SHFL.IDX PT, R79, R18, RZ, 0x181f ;  /* 0x00181fff124f7589 */ /* 0x0000a200000e0000 */
[----:B------:R-:W-:Y:S02]  /*eb50*/  BSSY B1, `(.L_x_2595) ;  /* 0x0000015000017945 */ /* 0x000fe40003800000 */
[----:B------:R-:W-:Y:S01]  /*eb60*/  ISETP.GE.AND P0, PT, R0, R81, PT ;  /* 0x000000510000720c */ /* 0x000fe20003f06270 */
[----:B-1----:R0:W1:Y:S01]  /*eb70*/  SHFL.IDX PT, R17, R80, RZ, 0x181f ;  /* 0x00181fff50117589 */ /* 0x00206200000e0000 */
[----:B------:R-:W-:Y:S11]  /*eb80*/  @P2 BRA `(.L_x_2596) ;  /* 0x0000000000442947 */ /* 0x000ff60003800000 */
[----:B------:R-:W-:Y:S02]  /*eb90*/  ULDC UR4, c[0x0][0xac8] ;  /* 0x0002b20000047ab9 */ /* 0x000fe40000000800 */
[----:B------:R-:W-:Y:S02]  /*eba0*/  ISETP.GE.AND P5, PT, R22, UR4, PT ;  /* 0x0000000416007c0c */ /* 0x000fe4000bfa6270 */
[----:B------:R-:W-:Y:S02]  /*ebb0*/  ISETP.GE.AND P4, PT, R201, UR4, PT ;  /* 0x00000004c9007c0c */ /* 0x000fe4000bf86270 */
[----:B------:R-:W-:Y:S02]  /*ebc0*/  ISETP.GE.AND P3, PT, R200, UR4, PT ;  /* 0x00000004c8007c0c */ /* 0x000fe4000bf66270 */
[----:B------:R-:W-:-:S07]  /*ebd0*/  ISETP.GE.AND P2, PT, R202, UR4, PT ;  /* 0x00000004ca007c0c */ /* 0x000fce000bf46270 */
[----:B--2---:R-:W-:-:S04]  /*ebe0*/  @!P5 LEA R2, P6, R22, R79, 0x1 ;  /* 0x0000004f1602d211 */ /* 0x004fc800078c08ff */
        /* <DEDUP_REMOVED lines=11> */
.L_x_2596:
[----:B------:R-:W-:Y:S05]  /*eca0*/  BSYNC B1 ;  /* 0x0000000000017941 */ /* 0x000fea0003800000 */
.L_x_2595:
[----:B-1----:R1:W4:Y:S01]  /*ecb0*/  SHFL.IDX PT, R17, R80, 0x1, 0x181f ;  /* 0x00381f0050117f89 */ /* 0x00232200000e0000 */
        /* <DEDUP_REMOVED lines=20> */
.L_x_2598:
[----:B------:R-:W-:Y:S05]  /*ee00*/  BSYNC B1 ;  /* 0x0000000000017941 */ /* 0x000fea0003800000 */
.L_x_2597:
[----:B---3-5:R3:W0:Y:S01]  /*ee10*/  SHFL.IDX PT, R9, R80, 0x2, 0x181f ;  /* 0x00581f0050097f89 */ /* 0x02862200000e0000 */
        /* <DEDUP_REMOVED lines=20> */
.L_x_2600:
[----:B------:R-:W-:Y:S05]  /*ef60*/  BSYNC B1 ;  /* 0x0000000000017941 */ /* 0x000fea0003800000 */
.L_x_2599:
[----:B------:R-:W-:Y:S01]  /*ef70*/  VIADD R0, R82, 0x60 ;  /* 0x0000006052007836 */ /* 0x000fe20000000000 */
[----:B0-----:R0:W0:Y:S04]  /*ef80*/  SHFL.IDX PT, R9, R80, 0x3, 0x181f ;  /* 0x00781f0050097f89 */ /* 0x00102800000e0000 */
[----:B------:R-:W-:Y:S01]  /*ef90*/  ISETP.GE.AND P0, PT, R0, R81, PT ;  /* 0x000000510000720c */ /* 0x000fe20003f06270 */
[----:B------:R0:W0:-:S12]  /*efa0*/  SHFL.IDX PT, R11, R18, 0x3, 0x181f ;  /* 0x00781f00120b7f89 */ /* 0x00001800000e0000 */
        /* <DEDUP_REMOVED lines=20> */
.L_x_2593:
        /* <DEDUP_REMOVED lines=11> */
[----:B------:R-:W-:Y:S01]  /*f1a0*/  UISETP.NE.U32.AND UP1, UPT, UR8, URZ, UPT ;  /* 0x0000003f0800728c */ /* 0x000fe2000bf25070 */
[----:B------:R-:W-:Y:S02]  /*f1b0*/  IMAD.U32 R0, RZ, RZ, UR4 ;  /* 0x00000004ff007e24 */ /* 0x000fe4000f8e00ff */
[----:B------:R-:W2:Y:S01]  /*f1c0*/  @P2 LDG.E R6, desc[UR46][R2.64] ;  /* 0x0000002e02062981 */ /* 0x000ea2000c1e1900 */
[----:B------:R-:W-:-:S06]  /*f1d0*/  UISETP.NE.AND.EX UP1, UPT, UR9, URZ, UPT, UP1 ;  /* 0x0000003f0900728c */ /* 0x000fcc000bf25310 */
        /* <DEDUP_REMOVED lines=11> */
[----:B--2---:R-:W-:Y:S01]  /*f290*/  @P2 R2UR UR4, R6 ;  /* 0x00000000060422ca */ /* 0x004fe200000e0000 */
[----:B01----:R-:W-:-:S14]  /*f2a0*/  @P3 BRA `(.L_x_2602) ;  /* 0x0000000000103947 */ /* 0x003fdc0003800000 */
[----:B------:R-:W-:Y:S05]  /*f2b0*/  @!P2 BRA `(.L_x_2602) ;  /* 0x00000000000ca947 */ /* 0x000fea0003800000 */
[----:B------:R-:W2:Y:S04]  /*f2c0*/  LDG.E R5, desc[UR46][R2.64] ;  /* 0x0000002e02057981 */ /* 0x000ea8000c1e1900 */
[----:B-----5:R-:W2:Y:S02]  /*f2d0*/  LDG.E R0, desc[UR46][R2.64+0x4] ;  /* 0x0000042e02007981 */ /* 0x020ea4000c1e1900 */
[----:B--2---:R-:W-:-:S07]  /*f2e0*/  IMAD.IADD R0, R0, 0x1, -R5 ;  /* 0x0000000100007824 */ /* 0x004fce00078e0a05 */
.L_x_2602:
[----:B------:R-:W-:Y:S01]  /*f2f0*/  USHF.R.S32.HI UR8, URZ, 0x1f, UR42 ;  /* 0x0000001f3f087899 */ /* 0x000fe2000801142a */
[----:B------:R-:W-:Y:S01]  /*f300*/  BSSY B1, `(.L_x_2603) ;  /* 0x000002e000017945 */ /* 0x000fe20003800000 */
[----:B------:R-:W-:Y:S02]  /*f310*/  USHF.R.S32.HI UR11, URZ, 0x1f, UR4 ;  /* 0x0000001f3f0b7899 */ /* 0x000fe40008011404 */
[----:B------:R-:W-:Y:S02]  /*f320*/  USEL UR13, UR42, URZ, !UP0 ;  /* 0x0000003f2a0d7287 */ /* 0x000fe4000c000000 */
[----:B------:R-:W-:Y:S01]  /*f330*/  USEL UR14, UR8, URZ, !UP0 ;  /* 0x0000003f080e7287 */ /* 0x000fe2000c000000 */
[----:B------:R-:W-:Y:S11]  /*f340*/  @P1 BRA `(.L_x_2604) ;  /* 0x0000000000a41947 */ /* 0x000ff60003800000 */
[----:B------:R-:W0:Y:S01]  /*f350*/  S2R R4, SR_TID.X ;  /* 0x0000000000047919 */ /* 0x000e220000002100 */
[----:B------:R-:W1:Y:S01]  /*f360*/  LDC R7, c[0x0][0xbe8] ;  /* 0x0002fa00ff077b82 */ /* 0x000e620000000800 */
[----:B------:R-:W-:Y:S02]  /*f370*/  IMAD.U32 R3, RZ, RZ, UR43 ;  /* 0x0000002bff037e24 */ /* 0x000fe4000f8e00ff */
[----:B-1---5:R-:W-:-:S03]  /*f380*/  IMAD R2, R0, R7, RZ ;  /* 0x0000000700027224 */ /* 0x022fc600078e02ff */
[----:B0-----:R-:W-:-:S04]  /*f390*/  IADD3 R4, R3, -0x80, R4 ;  /* 0xffffff8003047810 */ /* 0x001fc80007ffe004 */
[----:B------:R-:W-:-:S13]  /*f3a0*/  ISETP.GE.AND P1, PT, R4, R2, PT ;  /* 0x000000020400720c */ /* 0x000fda0003f26270 */
[----:B------:R-:W-:Y:S05]  /*f3b0*/  @P1 BRA `(.L_x_2604) ;  /* 0x0000000000881947 */ /* 0x000fea0003800000 */
[----:B------:R-:W-:Y:S01]  /*f3c0*/  ISETP.NE.AND P1, PT, R7, 0x1, PT ;  /* 0x000000010700780c */ /* 0x000fe20003f25270 */
[----:B------:R-:W-:Y:S01]  /*f3d0*/  ULDC.64 UR16, c[0x0][0xb90] ;  /* 0x0002e40000107ab9 */ /* 0x000fe20000000a00 */
[----:B------:R-:W-:Y:S01]  /*f3e0*/  UMOV UR8, UR4 ;  /* 0x0000000400087c82 */ /* 0x000fe20008000000 */
[----:B------:R-:W-:Y:S01]  /*f3f0*/  UIMAD UR10, UR12, UR16, URZ ;  /* 0x000000100c0a72a4 */ /* 0x000fe2000f8e023f */
[----:B------:R-:W-:Y:S01]  /*f400*/  IMAD.MOV.U32 R2, RZ, RZ, R4 ;  /* 0x000000ffff027224 */ /* 0x000fe200078e0004 */
[----:B------:R-:W-:Y:S02]  /*f410*/  UMOV UR9, UR11 ;  /* 0x0000000b00097c82 */ /* 0x000fe40008000000 */
[----:B------:R-:W-:Y:S02]  /*f420*/  UIMAD.WIDE.U32 UR8, UR41, UR16, UR8 ;  /* 0x00000010290872a5 */ /* 0x000fe4000f8e0008 */
[----:B------:R-:W-:-:S03]  /*f430*/  UIMAD UR10, UR41, UR17, UR10 ;  /* 0x00000011290a72a4 */ /* 0x000fc6000f8e020a */
[----:B------:R-:W-:Y:S01]  /*f440*/  ULDC.64 UR16, c[0x0][0xb98] ;  /* 0x0002e60000107ab9 */ /* 0x000fe20000000a00 */
[----:B------:R-:W0:Y:S01]  /*f450*/  @P1 LDC R3, c[0x0][0xbec] ;  /* 0x0002fb00ff031b82 */ /* 0x000e220000000800 */
[----:B------:R-:W-:Y:S02]  /*f460*/  UIADD3 UR9, UR9, UR10, URZ ;  /* 0x0000000a09097290 */ /* 0x000fe4000fffe03f */
[----:B------:R-:W-:Y:S02]  /*f470*/  UIMAD UR10, UR14, UR16, URZ ;  /* 0x000000100e0a72a4 */ /* 0x000fe4000f8e023f */
[----:B------:R-:W-:Y:S02]  /*f480*/  UIMAD.WIDE.U32 UR8, UR13, UR16, UR8 ;  /* 0x000000100d0872a5 */ /* 0x000fe4000f8e0008 */
[----:B------:R-:W-:Y:S01]  /*f490*/  UIMAD UR10, UR13, UR17, UR10 ;  /* 0x000000110d0a72a4 */ /* 0x000fe2000f8e020a */
[----:B------:R-:W1:Y:S02]  /*f4a0*/  @P1 LDC R6, c[0x0][0xbf0] ;  /* 0x0002fc00ff061b82 */ /* 0x000e640000000800 */
[----:B------:R-:W-:Y:S01]  /*f4b0*/  ULDC.64 UR16, c[0x0][0xb88] ;  /* 0x0002e20000107ab9 */ /* 0x000fe20000000a00 */
[----:B0-----:R-:W-:-:S05]  /*f4c0*/  @P1 IMAD.HI.U32 R3, R4, R3, RZ ;  /* 0x0000000304031227 */ /* 0x001fca00078e00ff */
[----:B-1----:R-:W-:Y:S01]  /*f4d0*/  @P1 SHF.R.U32.HI R2, RZ, R6, R3 ;  /* 0x00000006ff021219 */ /* 0x002fe20000011603 */
[----:B------:R-:W-:-:S03]  /*f4e0*/  IMAD.U32 R6, RZ, RZ, UR10 ;  /* 0x0000000aff067e24 */ /* 0x000fc6000f8e00ff */
[--C-:B------:R-:W-:Y:S01]  /*f4f0*/  SHF.R.S32.HI R3, RZ, 0x1f, R2.reuse ;  /* 0x0000001fff037819 */ /* 0x100fe20000011402 */
[----:B------:R-:W-:Y:S01]  /*f500*/  IMAD.MOV R5, RZ, RZ, -R2 ;  /* 0x000000ffff057224 */ /* 0x000fe200078e0a02 */
[----:B------:R-:W-:-:S03]  /*f510*/  IADD3 R2, P1, R2, UR8, RZ ;  /* 0x0000000802027c10 */ /* 0x000fc6000ff3e0ff */
[----:B------:R-:W-:Y:S01]  /*f520*/  IMAD R5, R7, R5, R4 ;  /* 0x0000000507057224 */ /* 0x000fe200078e0204 */
[----:B------:R-:W-:Y:S01]  /*f530*/  IADD3.X R3, R3, UR9, R6, P1, !PT ;  /* 0x0000000903037c10 */ /* 0x000fe20008ffe406 */
[----:B------:R-:W-:-:S03]  /*f540*/  ULDC.64 UR8, c[0x0][0xb50] ;  /* 0x0002d40000087ab9 */ /* 0x000fc60000000a00 */
[----:B------:R-:W-:Y:S01]  /*f550*/  SHF.R.S32.HI R4, RZ, 0x1f, R5 ;  /* 0x0000001fff047819 */ /* 0x000fe20000011405 */
[----:B------:R-:W-:-:S04]  /*f560*/  IMAD.WIDE.U32 R2, R5, UR16, R2 ;  /* 0x0000001005027c25 */ /* 0x000fc8000f8e0002 */
[----:B------:R-:W-:-:S04]  /*f570*/  IMAD R4, R4, UR16, RZ ;  /* 0x0000001004047c24 */ /* 0x000fc8000f8e02ff */
[----:B------:R-:W-:Y:S01]  /*f580*/  IMAD R7, R5, UR17, R4 ;  /* 0x0000001105077c24 */ /* 0x000fe2000f8e0204 */
[----:B------:R-:W-:-:S03]  /*f590*/  LEA R4, P1, R2, UR8, 0x2 ;  /* 0x0000000802047c11 */ /* 0x000fc6000f8210ff */
[----:B------:R-:W-:-:S05]  /*f5a0*/  IMAD.IADD R3, R3, 0x1, R7 ;  /* 0x0000000103037824 */ /* 0x000fca00078e0207 */
[----:B------:R-:W-:Y:S01]  /*f5b0*/  LEA.HI.X R5, R2, UR9, R3, 0x2, P1 ;  /* 0x0000000902057c11 */ /* 0x000fe200088f1403 */
[----:B------:R-:W-:-:S05]  /*f5c0*/  IMAD.MOV.U32 R3, RZ, RZ, -0x800000 ;  /* 0xff800000ff037424 */ /* 0x000fca00078e00ff */
[----:B------:R0:W-:Y:S02]  /*f5d0*/  STG.E desc[UR46][R4.64], R3 ;  /* 0x0000000304007986 */ /* 0x0001e4000c10192e */
.L_x_2604:
[----:B------:R-:W-:Y:S05]  /*f5e0*/  BSYNC B1 ;  /* 0x0000000000017941 */ /* 0x000fea0003800000 */
.L_x_2603:
[----:B0-----:R-:W0:Y:S01]  /*f5f0*/  @P0 LDC R3, c[0x0][0xbf0] ;  /* 0x0002fc00ff030b82 */ /* 0x001e220000000800 */
[----:B------:R-:W-:Y:S01]  /*f600*/  ULDC.64 UR16, c[0x0][0xaa0] ;  /* 0x0002a80000107ab9 */ /* 0x000fe20000000a00 */
[----:B------:R-:W-:Y:S01]  /*f610*/  IMAD R2, R203, 0x20, R204 ;  /* 0x00000020cb027824 */ /* 0x000fe200078e02cc */
[----:B------:R-:W-:Y:S01]  /*f620*/  UIMAD UR10, UR11, UR16, URZ ;  /* 0x000000100b0a72a4 */ /* 0x000fe2000f8e023f */
[----:B------:R-:W-:Y:S01]  /*f630*/  BSSY B1, `(.L_x_2605) ;  /* 0x0000041000017945 */ /* 0x000fe20003800000 */
[----:B------:R-:W-:Y:S01]  /*f640*/  UIMAD.WIDE.U32 UR8, UR4, UR16, URZ ;  /* 0x00000010040872a5 */ /* 0x000fe2000f8e003f */
[----:B------:R-:W-:Y:S01]  /*f650*/  VIADD R6, R2, UR43 ;  /* 0x0000002b02067c36 */ /* 0x000fe20008000000 */
[----:B------:R-:W-:-:S03]  /*f660*/  UIMAD UR10, UR4, UR17, UR10 ;  /* 0x00000011040a72a4 */ /* 0x000fc6000f8e020a */
[----:B------:R-:W-:Y:S01]  /*f670*/  ULDC.64 UR16, c[0x0][0xae8] ;  /* 0x0002ba0000107ab9 */ /* 0x000fe20000000a00 */
[----:B------:R-:W-:Y:S01]  /*f680*/  UIADD3 UR9, UR9, UR10, URZ ;  /* 0x0000000a09097290 */ /* 0x000fe2000fffe03f */
[----:B------:R-:W-:Y:S01]  /*f690*/  @P0 IMAD.HI.U32 R2, R6, R9, RZ ;  /* 0x0000000906020227 */ /* 0x000fe200078e00ff */
[----:B------:R-:W-:Y:S02]  /*f6a0*/  UIMAD UR4, UR12, UR16, URZ ;  /* 0x000000100c0472a4 */ /* 0x000fe4000f8e023f */
[----:B------:R-:W-:Y:S01]  /*f6b0*/  UIMAD.WIDE.U32 UR8, UR41, UR16, UR8 ;  /* 0x00000010290872a5 */ /* 0x000fe2000f8e0008 */
[----:B------:R-:W-:Y:S01]  /*f6c0*/  IMAD.MOV.U32 R5, RZ, RZ, R6 ;  /* 0x000000ffff057224 */ /* 0x000fe200078e0006 */
[----:B------:R-:W-:Y:S01]  /*f6d0*/  UIMAD UR4, UR41, UR17, UR4 ;  /* 0x00000011290472a4 */ /* 0x000fe2000f8e0204 */
[----:B------:R-:W-:-:S03]  /*f6e0*/  ULDC.64 UR10, c[0x0][0xaf0] ;  /* 0x0002bc00000a7ab9 */ /* 0x000fc60000000a00 */
[----:B------:R-:W-:Y:S02]  /*f6f0*/  UIADD3 UR9, UR9, UR4, URZ ;  /* 0x0000000409097290 */ /* 0x000fe4000fffe03f */
[----:B------:R-:W-:Y:S01]  /*f700*/  UIMAD UR4, UR14, UR10, URZ ;  /* 0x0000000a0e0472a4 */ /* 0x000fe2000f8e023f */
[----:B0-----:R-:W-:Y:S01]  /*f710*/  @P0 SHF.R.U32.HI R5, RZ, R3, R2 ;  /* 0x00000003ff050219 */ /* 0x001fe20000011602 */
[----:B------:R-:W-:Y:S02]  /*f720*/  UIMAD.WIDE.U32 UR8, UR13, UR10, UR8 ;  /* 0x0000000a0d0872a5 */ /* 0x000fe4000f8e0008 */
[----:B------:R-:W-:Y:S01]  /*f730*/  UIMAD UR4, UR13, UR11, UR4 ;  /* 0x0000000b0d0472a4 */ /* 0x000fe2000f8e0204 */
[--C-:B------:R-:W-:Y:S01]  /*f740*/  SHF.R.S32.HI R2, RZ, 0x1f, R5.reuse ;  /* 0x0000001fff027819 */ /* 0x100fe20000011405 */
[----:B------:R-:W-:Y:S01]  /*f750*/  IMAD.MOV R7, RZ, RZ, -R5 ;  /* 0x000000ffff077224 */ /* 0x000fe200078e0a05 */
[----:B------:R-:W-:Y:S01]  /*f760*/  ULDC.64 UR10, c[0x0][0xae0] ;  /* 0x0002b800000a7ab9 */ /* 0x000fe20000000a00 */
[----:B------:R-:W-:-:S02]  /*f770*/  UIADD3 UR4, UR9, UR4, URZ ;  /* 0x0000000409047290 */ /* 0x000fc4000fffe03f */
[----:B------:R-:W-:Y:S02]  /*f780*/  IMAD.U32 R3, RZ, RZ, UR9 ;  /* 0x00000009ff037e24 */ /* 0x000fe4000f8e00ff */
[----:B------:R-:W-:Y:S02]  /*f790*/  IMAD R4, R2, UR10, RZ ;  /* 0x0000000a02047c24 */ /* 0x000fe4000f8e02ff */
[----:B------:R-:W-:Y:S02]  /*f7a0*/  IMAD R7, R11, R7, R6 ;  /* 0x000000070b077224 */ /* 0x000fe400078e0206 */
[----:B------:R-:W-:Y:S01]  /*f7b0*/  IMAD.U32 R2, RZ, RZ, UR8 ;  /* 0x00000008ff027e24 */ /* 0x000fe2000f8e00ff */
[----:B------:R-:W-:Y:S01]  /*f7c0*/  ULDC.64 UR8, c[0x0][0xad8] ;  /* 0x0002b60000087ab9 */ /* 0x000fe20000000a00 */
[----:B------:R-:W-:Y:S02]  /*f7d0*/  IMAD.U32 R3, RZ, RZ, UR4 ;  /* 0x00000004ff037e24 */ /* 0x000fe4000f8e00ff */
[C---:B------:R-:W-:Y:S01]  /*f7e0*/  IMAD R9, R5.reuse, UR11, R4 ;  /* 0x0000000b05097c24 */ /* 0x040fe2000f8e0204 */
[----:B------:R-:W-:Y:S01]  /*f7f0*/  SHF.R.S32.HI R4, RZ, 0x1f, R7 ;  /* 0x0000001fff047819 */ /* 0x000fe20000011407 */
[----:B------:R-:W-:-:S04]  /*f800*/  IMAD.WIDE.U32 R2, R5, UR10, R2 ;  /* 0x0000000a05027c25 */ /* 0x000fc8000f8e0002 */
[----:B------:R-:W-:Y:S02]  /*f810*/  IMAD.IADD R3, R3, 0x1, R9 ;  /* 0x0000000103037824 */ /* 0x000fe400078e0209 */
[----:B------:R-:W-:Y:S02]  /*f820*/  IMAD R4, R4, UR8, RZ ;  /* 0x0000000804047c24 */ /* 0x000fe4000f8e02ff */
[----:B------:R-:W-:Y:S02]  /*f830*/  VIADD R6, R204, UR43 ;  /* 0x0000002bcc067c36 */ /* 0x000fe40008000000 */
        /* <DEDUP_REMOVED lines=32> */
.L_x_2606:
[----:B------:R-:W-:Y:S05]  /*fa40*/  BSYNC B1 ;  /* 0x0000000000017941 */ /* 0x000fea0003800000 */
.L_x_2605:
        /* <DEDUP_REMOVED lines=21> */
.L_x_2608:
[----:B------:R-:W-:Y:S05]  /*fba0*/  BSYNC B1 ;  /* 0x0000000000017941 */ /* 0x000fea0003800000 */
.L_x_2607:
        /* <DEDUP_REMOVED lines=21> */
.L_x_2610:
[----:B------:R-:W-:Y:S05]  /*fd00*/  BSYNC B1 ;  /* 0x0000000000017941 */ /* 0x000fea0003800000 */
.L_x_2609:
        /* <DEDUP_REMOVED lines=22> */
.L_x_2601:
[----:B------:R-:W-:Y:S05]  /*fe70*/  BSYNC B0 ;  /* 0x0000000000007941 */ /* 0x000fea0003800000 */
.L_x_2592:
[----:B------:R-:W-:Y:S02]  /*fe80*/  ULDC UR4, c[0x0][0xc3c] ;  /* 0x00030f0000047ab9 */ /* 0x000fe40000000800 */
[----:B------:R-:W-:-:S06]  /*fe90*/  UISETP.GE.AND UP0, UPT, UR6, UR4, UPT ;  /* 0x000000040600728c */ /* 0x000fcc000bf06270 */
[----:B------:R-:W-:-:S13]  /*fea0*/  PLOP3.LUT P0, PT, PT, PT, UP0, 0x80, 0x0 ;  /* 0x000000000000781c */ /* 0x000fda0003f0f008 */
[----:B------:R-:W-:Y:S05]  /*feb0*/  @!P0 BRA `(.L_x_2611) ;  /* 0xffffff0c00ac8947 */ /* 0x000fea000383ffff */
[----:B------:R-:W-:Y:S05]  /*fec0*/  EXIT ;  /* 0x000000000000794d */ /* 0x000fea0003800000 */
.L_x_2502:
[----:B------:R-:W-:-:S08]  /*fed0*/  NOP ;  /* 0x0000000000007918 */ /* 0x000fd00000000000 */
[----:B------:R-:W0:-:S00]  /*fee0*/  USETMAXREG.DEALLOC.CTAPOOL 0x28 ;  /* 0x00000028000079c8 */ /* 0x000e0000080e0500 */
        /* <DEDUP_REMOVED lines=14> */
.L_x_2612:
        /* <DEDUP_REMOVED lines=36> */
[----:B------:R-:W-:Y:S01]  /*10210*/  IMAD.MOV.U32 R6, RZ, RZ, R3 ;  /* 0x000000ffff067224 */ /* 0x000fe200078e0003 */
[----:B------:R-:W-:Y:S01]  /*10220*/  UMOV UR4, URZ ;  /* 0x0000003f00047c82 */ /* 0x000fe20008000000 */
[----:B------:R-:W-:-:S05]  /*10230*/  ULDC UR5, c[0x0][0xc38] ;  /* 0x00030e0000057ab9 */ /* 0x000fca0000000800 */
.L_x_2618:
        /* <DEDUP_REMOVED lines=12> */
.L_x_2617:
[----:B------:R-:W-:Y:S05]  /*10300*/  BSYNC B0 ;  /* 0x0000000000007941 */ /* 0x000fea0003800000 */
.L_x_2616:
        /* <DEDUP_REMOVED lines=20> */
.L_x_2614:
[----:B------:R-:W-:-:S04]  /*10450*/  IMAD.IADD R13, R6, 0x1, -R3 ;  /* 0x00000001060d7824 */ /* 0x000fc800078e0a03 */
[----:B------:R-:W-:-:S05]  /*10460*/  IMAD R2, R8, UR5, R13 ;  /* 0x0000000508027c24 */ /* 0x000fca000f8e020d */
[----:B------:R-:W-:Y:S02]  /*10470*/  ISETP.GT.AND P0, PT, R2, UR6, PT ;  /* 0x0000000602007c0c */ /* 0x000fe4000bf04270 */
[----:B------:R-:W0:Y:S11]  /*10480*/  LDC.64 R2, c[0x0][0xc90] ;  /* 0x00032400ff027b82 */ /* 0x000e360000000a00 */
[----:B------:R-:W-:-:S04]  /*10490*/  VOTE.ANY R9, PT, !P0 ;  /* 0x0000000000097806 */ /* 0x000fc800040e0100 */
[----:B------:R-:W1:Y:S02]  /*104a0*/  POPC R15, R9 ;  /* 0x00000009000f7309 */ /* 0x000e640000000000 */
[----:B-1----:R-:W-:-:S04]  /*104b0*/  VIADD R27, R15, UR4 ;  /* 0x000000040f1b7c36 */ /* 0x002fc80008000000 */
[----:B0-----:R-:W-:-:S05]  /*104c0*/  IMAD.WIDE R2, R27, 0x4, R2 ;  /* 0x000000041b027825 */ /* 0x001fca00078e0202 */
[----:B------:R-:W2:Y:S01]  /*104d0*/  LDG.E R7, desc[UR46][R2.64] ;  /* 0x0000002e02077981 */ /* 0x000ea2000c1e1900 */
[----:B------:R-:W-:-:S03]  /*104e0*/  ISETP.NE.AND P0, PT, R9, RZ, PT ;  /* 0x000000ff0900720c */ /* 0x000fc60003f05270 */
[----:B------:R-:W2:Y:S02]  /*104f0*/  SHFL.IDX PT, R4, R4, R15, 0x1f ;  /* 0x00001f0f04047589 */ /* 0x000ea400000e0000 */
[----:B--2---:R-:W-:-:S05]  /*10500*/  IMAD R6, R4, R7, RZ ;  /* 0x0000000704067224 */ /* 0x004fca00078e02ff */
[----:B------:R-:W-:-:S04]  /*10510*/  IABS R12, R6 ;  /* 0x00000006000c7213 */ /* 0x000fc80000000000 */
[----:B------:R-:W0:Y:S08]  /*10520*/  I2F.RP R10, R12 ;  /* 0x0000000c000a7306 */ /* 0x000e300000209400 */
[----:B0-----:R-:W0:Y:S02]  /*10530*/  MUFU.RCP R10, R10 ;  /* 0x0000000a000a7308 */ /* 0x001e240000001000 */
[----:B0-----:R-:W-:-:S06]  /*10540*/  VIADD R11, R10, 0xffffffe ;  /* 0x0ffffffe0a0b7836 */ /* 0x001fcc0000000000 */
[----:B------:R0:W1:Y:S01]  /*10550*/  F2I.FTZ.U32.TRUNC.NTZ R3, R11 ;  /* 0x0000000b00037305 */ /* 0x000062000021f000 */
[----:B------:R-:W-:Y:S05]  /*10560*/  @!P0 BRA `(.L_x_2619) ;  /* 0x0000000000088947 */ /* 0x000fea0003800000 */
[----:B------:R-:W-:-:S05]  /*10570*/  VIADD R9, R15, 0xffffffff ;  /* 0xffffffff0f097836 */ /* 0x000fca0000000000 */
[----:B------:R2:W3:Y:S02]  /*10580*/  SHFL.IDX PT, R24, R8, R9, 0x1f ;  /* 0x00001f0908187589 */ /* 0x0004e400000e0000 */
.L_x_2619:
[----:B---3--:R-:W-:Y:S01]  /*10590*/  IMAD R24, R24, UR5, R13 ;  /* 0x0000000518187c24 */ /* 0x008fe2000f8e020d */
[----:B------:R-:W-:Y:S01]  /*105a0*/  IABS R2, R6 ;  /* 0x0000000600027213 */ /* 0x000fe20000000000 */
[----:B-12---:R-:W-:-:S03]  /*105b0*/  IMAD.MOV R9, RZ, RZ, -R3 ;  /* 0x000000ffff097224 */ /* 0x006fc600078e0a03 */
[----:B0-----:R-:W-:Y:S01]  /*105c0*/  IADD3 R11, -R24, UR6, RZ ;  /* 0x00000006180b7c10 */ /* 0x001fe2000fffe1ff */
        /* <DEDUP_REMOVED lines=19> */
[----:B------:R-:W-:Y:S02]  /*10700*/  IMAD R13, R7, R2, RZ ;  /* 0x00000002070d7224 */ /* 0x000fe400078e02ff */
[----:B------:R-:W-:Y:S02]  /*10710*/  IMAD.MOV R9, RZ, RZ, -R2 ;  /* 0x000000ffff097224 */ /* 0x000fe400078e0a02 */
[----:B------:R-:W-:Y:S02]  /*10720*/  IMAD.MOV R8, RZ, RZ, -R13 ;  /* 0x000000ffff087224 */ /* 0x000fe400078e0a0d */
[----:B------:R-:W-:-:S03]  /*10730*/  IMAD R6, R6, R9, R11 ;  /* 0x0000000906067224 */ /* 0x000fc600078e020b */
[----:B------:R-:W-:Y:S02]  /*10740*/  VIADDMNMX R15, R8, UR5, R7, PT ;  /* 0x00000005080f7c46 */ /* 0x000fe4000b800107 */
[----:B------:R-:W-:Y:S02]  /*10750*/  IABS R11, R6 ;  /* 0x00000006000b7213 */ /* 0x000fe40000000000 */
[-C--:B------:R-:W-:Y:S01]  /*10760*/  IABS R8, R15.reuse ;  /* 0x0000000f00087213 */ /* 0x080fe20000000000 */
[----:B------:R-:W-:Y:S01]  /*10770*/  IMAD.MOV R26, RZ, RZ, -R15 ;  /* 0x000000ffff1a7224 */ /* 0x000fe200078e0a0f */
[----:B------:R-:W-:Y:S02]  /*10780*/  IABS R10, R15 ;  /* 0x0000000f000a7213 */ /* 0x000fe40000000000 */
[----:B------:R-:W0:Y:S08]  /*10790*/  I2F.RP R7, R8 ;  /* 0x0000000800077306 */ /* 0x000e300000209400 */
[----:B0-----:R-:W0:Y:S02]  /*107a0*/  MUFU.RCP R7, R7 ;  /* 0x0000000700077308 */ /* 0x001e240000001000 */
[----:B0-----:R-:W-:-:S06]  /*107b0*/  VIADD R3, R7, 0xffffffe ;  /* 0x0ffffffe07037836 */ /* 0x001fcc0000000000 */
[----:B------:R-:W0:Y:S02]  /*107c0*/  F2I.FTZ.U32.TRUNC.NTZ R3, R3 ;  /* 0x0000000300037305 */ /* 0x000e24000021f000 */
[----:B0-----:R-:W-:-:S04]  /*107d0*/  IMAD.MOV R2, RZ, RZ, -R3 ;  /* 0x000000ffff027224 */ /* 0x001fc800078e0a03 */
[----:B------:R-:W-:Y:S02]  /*107e0*/  IMAD.MOV.U32 R9, RZ, RZ, R2 ;  /* 0x000000ffff097224 */ /* 0x000fe400078e0002 */
[----:B------:R-:W-:Y:S02]  /*107f0*/  IMAD.MOV.U32 R2, RZ, RZ, RZ ;  /* 0x000000ffff027224 */ /* 0x000fe400078e00ff */
[----:B------:R-:W-:-:S04]  /*10800*/  IMAD R9, R9, R8, RZ ;  /* 0x0000000809097224 */ /* 0x000fc800078e02ff */
[----:B------:R-:W-:-:S04]  /*10810*/  IMAD.HI.U32 R2, R3, R9, R2 ;  /* 0x0000000903027227 */ /* 0x000fc800078e0002 */
[----:B------:R-:W-:Y:S02]  /*10820*/  IMAD.MOV R3, RZ, RZ, -R10 ;  /* 0x000000ffff037224 */ /* 0x000fe400078e0a0a */
        /* <DEDUP_REMOVED lines=8> */
[----:B------:R-:W-:Y:S01]  /*108b0*/  ISETP.GE.AND P2, PT, R3, RZ, PT ;  /* 0x000000ff0300720c */ /* 0x000fe20003f46270 */
[----:B------:R-:W-:-:S06]  /*108c0*/  IMAD.IADD R3, R6, 0x1, R13 ;  /* 0x0000000106037824 */ /* 0x000fcc00078e020d */
[----:B------:R-:W-:-:S06]  /*108d0*/  @P0 VIADD R2, R2, 0x1 ;  /* 0x0000000102020836 */ /* 0x000fcc0000000000 */
[----:B------:R-:W-:Y:S01]  /*108e0*/  @!P2 IMAD.MOV R2, RZ, RZ, -R2 ;  /* 0x000000ffff02a224 */ /* 0x000fe200078e0a02 */
[----:B------:R-:W-:-:S04]  /*108f0*/  @!P1 LOP3.LUT R2, RZ, R15, RZ, 0x33, !PT ;  /* 0x0000000fff029212 */ /* 0x000fc800078e33ff */
[----:B------:R-:W-:Y:S01]  /*10900*/  LOP3.LUT R25, RZ, R2, RZ, 0x33, !PT ;  /* 0x00000002ff197212 */ /* 0x000fe200078e33ff */
[----:B------:R-:W-:-:S04]  /*10910*/  IMAD R26, R2, R26, R3 ;  /* 0x0000001a021a7224 */ /* 0x000fc800078e0203 */
[----:B------:R-:W-:Y:S01]  /*10920*/  IMAD.IADD R25, R4, 0x1, R25 ;  /* 0x0000000104197824 */ /* 0x000fe200078e0219 */
[----:B------:R-:W-:Y:S06]  /*10930*/  BRA `(.L_x_2620) ;  /* 0x0000000000147947 */ /* 0x000fec0003800000 */
.L_x_2615:
[----:B------:R-:W-:Y:S01]  /*10940*/  ULDC UR4, c[0x0][0xc3c] ;  /* 0x00030f0000047ab9 */ /* 0x000fe20000000800 */
[----:B------:R-:W-:Y:S02]  /*10950*/  IMAD.MOV.U32 R25, RZ, RZ, RZ ;  /* 0x000000ffff197224 */ /* 0x000fe400078e00ff */
[----:B------:R-:W-:Y:S02]  /*10960*/  IMAD.U32 R24, RZ, RZ, UR6 ;  /* 0x00000006ff187e24 */ /* 0x000fe4000f8e00ff */
[----:B------:R-:W-:Y:S02]  /*10970*/  IMAD.MOV.U32 R26, RZ, RZ, RZ ;  /* 0x000000ffff1a7224 */ /* 0x000fe400078e00ff */
[----:B------:R-:W-:-:S07]  /*10980*/  IMAD.U32 R27, RZ, RZ, UR4 ;  /* 0x00000004ff1b7e24 */ /* 0x000fce000f8e00ff */
.L_x_2620:
[----:B------:R-:W-:-:S13]  /*10990*/  ISETP.NE.AND P0, PT, R5, RZ, PT ;  /* 0x000000ff0500720c */ /* 0x000fda0003f05270 */
[----:B------:R-:W0:Y:S01]  /*109a0*/  @!P0 S2R R3, SR_CgaCtaId ;  /* 0x0000000000038919 */ /* 0x000e220000008800 */
[----:B------:R-:W-:-:S04]  /*109b0*/  @!P0 MOV R2, 0x400 ;  /* 0x0000040000028802 */ /* 0x000fc80000000f00 */
[----:B0-----:R-:W-:-:S05]  /*109c0*/  @!P0 LEA R2, R3, R2, 0x18 ;  /* 0x0000000203028211 */ /* 0x001fca00078ec0ff */
[----:B------:R1:W-:Y:S01]  /*109d0*/  @!P0 STS.128 [R2+0x228d0], R24 ;  /* 0x0228d01802008388 */ /* 0x0003e20000000c00 */
[----:B------:R-:W-:Y:S06]  /*109e0*/  BAR.ARV 0x5, 0x180 ;  /* 0x0146000000007b1d */ /* 0x000fec0000002000 */
.L_x_2613:
[----:B------:R2:W-:Y:S01]  /*109f0*/  STL [R1+0x10], RZ ;  /* 0x000010ff01007387 */ /* 0x0005e20000100800 */
[----:B------:R-:W-:Y:S01]  /*10a00*/  ULDC UR4, c[0x0][0xc3c] ;  /* 0x00030f0000047ab9 */ /* 0x000fe20000000800 */
[----:B------:R-:W-:Y:S01]  /*10a10*/  IMAD.MOV.U32 R22, RZ, RZ, 0x1 ;  /* 0x00000001ff167424 */ /* 0x000fe200078e00ff */
[----:B0-----:R-:W-:Y:S01]  /*10a20*/  ISETP.GE.AND P0, PT, R27, UR4, PT ;  /* 0x000000041b007c0c */ /* 0x001fe2000bf06270 */
[----:B------:R-:W-:-:S12]  /*10a30*/  IMAD.MOV.U32 R18, RZ, RZ, RZ ;  /* 0x000000ffff127224 */ /* 0x000fd800078e00ff */
[----:B--2---:R-:W-:Y:S05]  /*10a40*/  @P0 BRA `(.L_x_2621) ;  /* 0x0000004800b00947 */ /* 0x004fea0003800000 */
[----:B------:R-:W0:Y:S01]  /*10a50*/  S2UR UR5, SR_CgaCtaId ;  /* 0x00000000000579c3 */ /* 0x000e220000008800 */
[----:B------:R2:W-:Y:S01]  /*10a60*/  STL [R1+0x10], RZ ;  /* 0x000010ff01007387 */ /* 0x0005e20000100800 */
[C---:B-1----:R-:W-:Y:S01]  /*10a70*/  IMAD.SHL.U32 R2, R0.reuse, 0x8, RZ ;  /* 0x0000000800027824 */ /* 0x042fe200078e00ff */
[----:B------:R-:W-:Y:S01]  /*10a80*/  UMOV UR4, 0x400 ;  /* 0x0000040000047882 */ /* 0x000fe20000000000 */
[----:B------:R-:W-:Y:S01]  /*10a90*/  LOP3.LUT R4, R0, 0x7f, RZ, 0xc0, !PT ;  /* 0x0000007f00047812 */ /* 0x000fe200078ec0ff */
[----:B------:R-:W-:Y:S01]  /*10aa0*/  BSSY B8, `(.L_x_2621) ;  /* 0x00004a6000087945 */ /* 0x000fe20003800000 */
[----:B------:R-:W-:Y:S01]  /*10ab0*/  IMAD.MOV.U32 R22, RZ, RZ, 0x1 ;  /* 0x00000001ff167424 */ /* 0x000fe200078e00ff */
[----:B------:R-:W-:Y:S01]  /*10ac0*/  LOP3.LUT R3, R2, 0x1f8, RZ, 0xc0, !PT ;  /* 0x000001f802037812 */ /* 0x000fe200078ec0ff */
[----:B------:R-:W-:Y:S01]  /*10ad0*/  IMAD.MOV.U32 R18, RZ, RZ, RZ ;  /* 0x000000ffff127224 */ /* 0x000fe200078e00ff */
[----:B------:R-:W-:Y:S01]  /*10ae0*/  SHF.R.U32.HI R5, RZ, 0x3, R4 ;  /* 0x00000003ff057819 */ /* 0x000fe20000011604 */
[----:B------:R-:W-:Y:S01]  /*10af0*/  ULOP3.LUT UR36, UR39, 0x2, URZ, 0xfc, !UPT ;  /* 0x0000000227247892 */ /* 0x000fe2000f8efc3f */
[----:B------:R-:W-:Y:S01]  /*10b00*/  LOP3.LUT R3, R3, 0x38, R0, 0x78, !PT ;  /* 0x0000003803037812 */ /* 0x000fe200078e7800 */
[----:B------:R-:W-:Y:S01]  /*10b10*/  IMAD.SHL.U32 R0, R0, 0x10, RZ ;  /* 0x0000001000007824 */ /* 0x000fe200078e00ff */
[----:B------:R-:W-:Y:S01]  /*10b20*/  LOP3.LUT R4, R2, 0x38, RZ, 0xc0, !PT ;  /* 0x0000003802047812 */ /* 0x000fe200078ec0ff */
[----:B------:R-:W-:Y:S01]  /*10b30*/  ULDC UR37, c[0x0][0xc] ;  /* 0x0000030000257ab9 */ /* 0x000fe20000000800 */
[----:B------:R-:W-:-:S02]  /*10b40*/  LOP3.LUT R28, R3, 0x200, R2, 0xf8, !PT ;  /* 0x00000200031c7812 */ /* 0x000fc400078ef802 */
[----:B------:R-:W-:Y:S02]  /*10b50*/  LOP3.LUT R0, R5, 0x70, R0, 0xf8, !PT ;  /* 0x0000007005007812 */ /* 0x000fe400078ef800 */
[C---:B------:R-:W-:Y:S02]  /*10b60*/  LOP3.LUT R3, R4.reuse, 0x40, RZ, 0xfc, !PT ;  /* 0x0000004004037812 */ /* 0x040fe400078efcff */
[C---:B------:R-:W-:Y:S02]  /*10b70*/  LOP3.LUT R2, R4.reuse, 0x80, RZ, 0xfc, !PT ;  /* 0x0000008004027812 */ /* 0x040fe400078efcff */
[----:B------:R-:W-:Y:S01]  /*10b80*/  LOP3.LUT R0, R4, 0xc0, RZ, 0xfc, !PT ;  /* 0x000000c004007812 */ /* 0x000fe200078efcff */
[----:B0-----:R-:W-:-:S06]  /*10b90*/  ULEA UR4, UR5, UR4, 0x18 ;  /* 0x0000000405047291 */ /* 0x001fcc000f8ec03f */
[----:B------:R-:W-:-:S04]  /*10ba0*/  IMAD.U32 R17, RZ, RZ, UR4 ;  /* 0x00000004ff117e24 */ /* 0x000fc8000f8e00ff */
[----:B--2---:R-:W-:-:S07]  /*10bb0*/  IMAD R37, R28, 0x2, R17 ;  /* 0x000000021c257824 */ /* 0x004fce00078e0211 */
.L_x_2690:
[----:B------:R-:W-:Y:S05]  /*10bc0*/  YIELD ;  /* 0x0000000000007946 */ /* 0x000fea0003800000 */
[----:B------:R-:W-:Y:S01]  /*10bd0*/  ULDC.64 UR4, c[0x0][0xa28] ;  /* 0x00028a0000047ab9 */ /* 0x000fe20000000a00 */
[----:B------:R-:W-:Y:S01]  /*10be0*/  IMAD.MOV.U32 R29, RZ, RZ, RZ ;  /* 0x000000ffff1d7224 */ /* 0x000fe200078e00ff */
[----:B------:R-:W-:-:S04]  /*10bf0*/  ISETP.NE.U32.AND P0, PT, RZ, UR4, PT ;  /* 0x00000004ff007c0c */ /* 0x000fc8000bf05070 */
[----:B------:R-:W-:Y:S01]  /*10c00*/  ISETP.NE.AND.EX P0, PT, RZ, UR5, PT, P0 ;  /* 0x00000005ff007c0c */ /* 0x000fe2000bf05300 */
[----:B------:R-:W-:-:S12]  /*10c10*/  ULDC.64 UR4, c[0x0][0xa18] ;  /* 0x0002860000047ab9 */ /* 0x000fd80000000a00 */
[----:B------:R-:W0:Y:S02]  /*10c20*/  @P0 LDC.64 R2, c[0x0][0xa28] ;  /* 0x00028a00ff020b82 */ /* 0x000e240000000a00 */
[----:B0-----:R-:W-:-:S05]  /*10c30*/  @P0 IMAD.WIDE R2, R27, 0x4, R2 ;  /* 0x000000041b020825 */ /* 0x001fca00078e0202 */
[----:B------:R0:W5:Y:S01]  /*10c40*/  @P0 LDG.E R29, desc[UR46][R2.64] ;  /* 0x0000002e021d0981 */ /* 0x000162000c1e1900 */
[----:B------:R-:W-:Y:S01]  /*10c50*/  ISETP.NE.U32.AND P0, PT, RZ, UR4, PT ;  /* 0x00000004ff007c0c */ /* 0x000fe2000bf05070 */
[----:B------:R-:W-:Y:S01]  /*10c60*/  IMAD.MOV.U32 R0, RZ, RZ, RZ ;  /* 0x000000ffff007224 */ /* 0x000fe200078e00ff */
[----:B------:R-:W-:Y:S02]  /*10c70*/  LOP3.LUT R16, R16, 0xfffffdff, RZ, 0xc0, !PT ;  /* 0xfffffdff10107812 */ /* 0x000fe400078ec0ff */
[----:B------:R-:W-:Y:S01]  /*10c80*/  ISETP.NE.AND.EX P1, PT, RZ, UR5, PT, P0 ;  /* 0x00000005ff007c0c */ /* 0x000fe2000bf25300 */
[----:B------:R-:W-:Y:S02]  /*10c90*/  ULDC.64 UR4, c[0x0][0xa00] ;  /* 0x0002800000047ab9 */ /* 0x000fe40000000a00 */
[----:B------:R-:W-:Y:S01]  /*10ca0*/  ISETP.NE.U32.AND P0, PT, RZ, UR4, PT ;  /* 0x00000004ff007c0c */ /* 0x000fe2000bf05070 */
[----:B0-----:R-:W0:Y:S03]  /*10cb0*/  LDC.64 R2, c[0x0][0xa00] ;  /* 0x00028000ff027b82 */ /* 0x001e260000000a00 */
[----:B------:R-:W-:Y:S01]  /*10cc0*/  ISETP.NE.AND.EX P2, PT, RZ, UR5, PT, P0 ;  /* 0x00000005ff007c0c */ /* 0x000fe2000bf45300 */
[----:B------:R-:W-:-:S05]  /*10cd0*/  ULDC.64 UR4, c[0x0][0x418] ;  /* 0x0001060000047ab9 */ /* 0x000fca0000000a00 */
[----:B-1----:R-:W1:Y:S07]  /*10ce0*/  @P1 LDC.64 R4, c[0x0][0xa18] ;  /* 0x00028600ff041b82 */ /* 0x002e6e0000000a00 */
[----:B------:R-:W-:Y:S01]  /*10cf0*/  @P2 LOP3.LUT R16, R16, 0x200, RZ, 0xfc, !PT ;  /* 0x0000020010102812 */ /* 0x000fe200078efcff */
[----:B0-----:R-:W-:-:S05]  /*10d00*/  IMAD.WIDE R2, R27, 0x4, R2 ;  /* 0x000000041b027825 */ /* 0x001fca00078e0202 */
[----:B--2---:R-:W2:Y:S01]  /*10d10*/  @P2 LDG.E R0, desc[UR46][R2.64] ;  /* 0x0000002e02002981 */ /* 0x004ea2000c1e1900 */
[----:B-1----:R-:W-:-:S05]  /*10d20*/  @P1 IMAD.WIDE R4, R27, 0x4, R4 ;  /* 0x000000041b041825 */ /* 0x002fca00078e0204 */
[----:B------:R0:W5:Y:S01]  /*10d30*/  @P1 LDG.E R36, desc[UR46][R4.64] ;  /* 0x0000002e04241981 */ /* 0x000162000c1e1900 */
[----:B------:R-:W-:-:S03]  /*10d40*/  UISETP.NE.U32.AND UP0, UPT, UR4, URZ, UPT ;  /* 0x0000003f0400728c */ /* 0x000fc6000bf05070 */
[----:B------:R-:W-:Y:S01]  /*10d50*/  ULDC UR4, c[0x0][0x424] ;  /* 0x0001090000047ab9 */ /* 0x000fe20000000800 */
[----:B------:R-:W-:-:S03]  /*10d60*/  UISETP.NE.AND.EX UP0, UPT, UR5, URZ, UPT, UP0 ;  /* 0x0000003f0500728c */ /* 0x000fc6000bf05300 */
[----:B------:R-:W-:Y:S01]  /*10d70*/  ULDC UR5, c[0x0][0x2f0] ;  /* 0x0000bc0000057ab9 */ /* 0x000fe20000000800 */
[----:B------:R-:W-:-:S04]  /*10d80*/  USEL UR4, UR4, 0x1, UP0 ;  /* 0x0000000104047887 */ /* 0x000fc80008000000 */
[----:B------:R-:W-:Y:S01]  /*10d90*/  UIMAD UR4, UR4, UR5, URZ ;  /* 0x00000005040472a4 */ /* 0x000fe2000f8e023f */
[----:B--2---:R1:W-:Y:S05]  /*10da0*/  STL [R1], R0 ;  /* 0x0000000001007387 */ /* 0x0043ea0000100800 */
[----:B-1----:R-:W-:Y:S01]  /*10db0*/  IMAD.U32 R0, RZ, RZ, UR4 ;  /* 0x00000004ff007e24 */ /* 0x002fe2000f8e00ff */
[----:B0--34-:R-:W-:Y:S06]  /*10dc0*/  @P1 BRA `(.L_x_2622) ;  /* 0x0000000000181947 */ /* 0x019fec0003800000 */
[----:B------:R-:W-:Y:S02]  /*10dd0*/  ULDC UR4, c[0x0][0x288] ;  /* 0x0000a20000047ab9 */ /* 0x000fe40000000800 */
[----:B-----5:R-:W-:Y:S01]  /*10de0*/  IMAD.U32 R36, RZ, RZ, UR4 ;  /* 0x00000004ff247e24 */ /* 0x020fe2000f8e00ff */
[----:B------:R-:W-:Y:S06]  /*10df0*/  @!P2 BRA `(.L_x_2622) ;  /* 0x00000000000ca947 */ /* 0x000fec0003800000 */
[----:B------:R-:W2:Y:S04]  /*10e00*/  LDG.E R5, desc[UR46][R2.64] ;  /* 0x0000002e02057981 */ /* 0x000ea8000c1e1900 */
[----:B------:R-:W2:Y:S02]  /*10e10*/  LDG.E R36, desc[UR46][R2.64+0x4] ;  /* 0x0000042e02247981 */ /* 0x000ea4000c1e1900 */
[----:B--2---:R-:W-:-:S07]  /*10e20*/  IMAD.IADD R36, R36, 0x1, -R5 ;  /* 0x0000000124247824 */ /* 0x004fce00078e0a05 */
.L_x_2622:
[----:B------:R-:W-:Y:S02]  /*10e30*/  ULDC.64 UR4, c[0x0][0xa20] ;  /* 0x0002880000047ab9 */ /* 0x000fe40000000a00 */
[----:B------:R-:W-:-:S04]  /*10e40*/  ISETP.NE.U32.AND P0, PT, RZ, UR4, PT ;  /* 0x00000004ff007c0c */ /* 0x000fc8000bf05070 */
[----:B------:R-:W-:-:S13]  /*10e50*/  ISETP.NE.AND.EX P0, PT, RZ, UR5, PT, P0 ;  /* 0x00000005ff007c0c */ /* 0x000fda000bf05300 */
[----:B------:R-:W-:Y:S05]  /*10e60*/  @!P0 BRA `(.L_x_2623) ;  /* 0x0000000000108947 */ /* 0x000fea0003800000 */
[----:B------:R-:W0:Y:S02]  /*10e70*/  LDC.64 R2, c[0x0][0xa20] ;  /* 0x00028800ff027b82 */ /* 0x000e240000000a00 */
[----:B0-----:R-:W-:-:S05]  /*10e80*/  IMAD.WIDE R2, R27, 0x4, R2 ;  /* 0x000000041b027825 */ /* 0x001fca00078e0202 */
[----:B------:R0:W5:Y:S01]  /*10e90*/  LDG.E R0, desc[UR46][R2.64] ;  /* 0x0000002e02007981 */ /* 0x000162000c1e1900 */
[----:B------:R-:W-:Y:S05]  /*10ea0*/  BRA `(.L_x_2624) ;  /* 0x0000000000247947 */ /* 0x000fea0003800000 */
.L_x_2623:
[----:B------:R-:W-:Y:S02]  /*10eb0*/  ULDC.64 UR4, c[0x0][0xa08] ;  /* 0x0002820000047ab9 */ /* 0x000fe40000000a00 */
[----:B------:R-:W-:-:S04]  /*10ec0*/  ISETP.NE.U32.AND P0, PT, RZ, UR4, PT ;  /* 0x00000004ff007c0c */ /* 0x000fc8000bf05070 */
[----:B------:R-:W-:-:S13]  /*10ed0*/  ISETP.NE.AND.EX P0, PT, RZ, UR5, PT, P0 ;  /* 0x00000005ff007c0c */ /* 0x000fda000bf05300 */
[----:B------:R-:W-:Y:S05]  /*10ee0*/  @!P0 BRA `(.L_x_2624) ;  /* 0x0000000000148947 */ /* 0x000fea0003800000 */
[----:B------:R-:W0:Y:S02]  /*10ef0*/  LDC.64 R2, c[0x0][0xa08] ;  /* 0x00028200ff027b82 */ /* 0x000e240000000a00 */
[----:B0-----:R-:W-:-:S05]  /*10f00*/  IMAD.WIDE R2, R27, 0x4, R2 ;  /* 0x000000041b027825 */ /* 0x001fca00078e0202 */
[----:B------:R-:W2:Y:S04]  /*10f10*/  LDG.E R0, desc[UR46][R2.64] ;  /* 0x0000002e02007981 */ /* 0x000ea8000c1e1900 */
[----:B------:R-:W2:Y:S02]  /*10f20*/  LDG.E R5, desc[UR46][R2.64+0x4] ;  /* 0x0000042e02057981 */ /* 0x000ea4000c1e1900 */
[----:B--2---:R-:W-:-:S07]  /*10f30*/  IMAD.IADD R0, R5, 0x1, -R0 ;  /* 0x0000000105007824 */ /* 0x004fce00078e0a00 */
.L_x_2624:
[----:B0-----:R-:W0:Y:S01]  /*10f40*/  LDC R2, c[0x0][0x448] ;  /* 0x00011200ff027b82 */ /* 0x001e220000000800 */
[----:B------:R-:W-:Y:S01]  /*10f50*/  IMAD.SHL.U32 R34, R25, 0x80, RZ ;  /* 0x0000008019227824 */ /* 0x000fe200078e00ff */
[----:B------:R-:W-:Y:S01]  /*10f60*/  LOP3.LUT R16, R16, 0xfffffeff, RZ, 0xc0, !PT ;  /* 0xfffffeff10107812 */ /* 0x000fe200078ec0ff */
[----:B-----5:R-:W-:Y:S02]  /*10f70*/  IMAD.IADD R19, R0, 0x1, -R29 ;  /* 0x0000000100137824 */ /* 0x020fe400078e0a1d */
[----:B------:R-:W-:Y:S01]  /*10f80*/  VIADD R4, R34, 0x7f ;  /* 0x0000007f22047836 */ /* 0x000fe20000000000 */
[----:B0-----:R-:W-:Y:S02]  /*10f90*/  ISETP.NE.AND P2, PT, R2, 0x1, PT ;  /* 0x000000010200780c */ /* 0x001fe40003f45270 */
[----:B------:R-:W0:Y:S11]  /*10fa0*/  LDC.64 R2, c[0x0][0x9e0] ;  /* 0x00027800ff027b82 */ /* 0x000e360000000a00 */
[----:B------:R-:W1:Y:S01]  /*10fb0*/  @P2 LDC R5, c[0x0][0x44c] ;  /* 0x00011300ff052b82 */ /* 0x000e620000000800 */
[----:B------:R-:W-:-:S07]  /*10fc0*/  @P2 LOP3.LUT R16, R16, 0x100, RZ, 0xfc, !PT ;  /* 0x0000010010102812 */ /* 0x000fce00078efcff */
[----:B------:R-:W2:Y:S01]  /*10fd0*/  @P2 LDC R6, c[0x0][0x450] ;  /* 0x00011400ff062b82 */ /* 0x000ea20000000800 */
[----:B0-----:R-:W-:Y:S01]  /*10fe0*/  ISETP.GE.AND P1, PT, R3, 0x1, PT ;  /* 0x000000010300780c */ /* 0x001fe20003f26270 */
[----:B-1----:R-:W-:-:S05]  /*10ff0*/  @P2 IMAD.HI.U32 R5, R4, R5, RZ ;  /* 0x0000000504052227 */ /* 0x002fca00078e00ff */
[----:B--2---:R-:W-:Y:S02]  /*11000*/  @P2 SHF.R.U32.HI R4, RZ, R6, R5 ;  /* 0x00000006ff042219 */ /* 0x004fe40000011605 */
[----:B------:R-:W-:-:S05]  /*11010*/  IADD3 R5, R19, 0x1, -R36 ;  /* 0x0000000113057810 */ /* 0x000fca0007ffe824 */
[----:B------:R-:W-:-:S04]  /*11020*/  IMAD.IADD R7, R5, 0x1, R4 ;  /* 0x0000000105077824 */ /* 0x000fc800078e0204 */
[----:B------:R-:W-:Y:S01]  /*11030*/  IMAD.IADD R2, R7, 0x1, R2 ;  /* 0x0000000107027824 */ /* 0x000fe200078e0202 */
[----:B------:R-:W-:Y:S06]  /*11040*/  @!P1 BRA `(.L_x_2625) ;  /* 0x0000000000489947 */ /* 0x000fec0003800000 */
[C---:B------:R-:W-:Y:S01]  /*11050*/  ISETP.GT.AND P0, PT, R7.reuse, RZ, PT ;  /* 0x000000ff0700720c */ /* 0x040fe20003f04270 */
[----:B------:R-:W-:Y:S01]  /*11060*/  BSSY B0, `(.L_x_2626) ;  /* 0x000000e000007945 */ /* 0x000fe20003800000 */
[----:B------:R-:W-:-:S11]  /*11070*/  VIADD R0, R7, 0xffffffff ;  /* 0xffffffff07007836 */ /* 0x000fd60000000000 */
        /* <DEDUP_REMOVED lines=8> */
.L_x_2627:
[----:B------:R-:W-:-:S13]  /*11100*/  ISETP.NE.AND P0, PT, R3, 0x1, PT ;  /* 0x000000010300780c */ /* 0x000fda0003f05270 */
[----:B------:R-:W0:Y:S02]  /*11110*/  @P0 LDC.64 R4, c[0x0][0x9e8] ;  /* 0x00027a00ff040b82 */ /* 0x000e240000000a00 */
[----:B0-----:R-:W-:-:S05]  /*11120*/  @P0 IMAD.HI.U32 R4, R0, R4, RZ ;  /* 0x0000000400040227 */ /* 0x001fca00078e00ff */
[----:B------:R-:W-:-:S07]  /*11130*/  @P0 SHF.R.U32.HI R0, RZ, R5, R4 ;  /* 0x00000005ff000219 */ /* 0x000fce0000011604 */
.L_x_2628:
[----:B------:R-:W-:Y:S05]  /*11140*/  BSYNC B0 ;  /* 0x0000000000007941 */ /* 0x000fea0003800000 */
.L_x_2626:
[----:B------:R-:W-:-:S05]  /*11150*/  IMAD R5, R0, R3, R3 ;  /* 0x0000000300057224 */ /* 0x000fca00078e0203 */
[----:B------:R-:W-:-:S07]  /*11160*/  VIMNMX R2, R2, R5, PT ;  /* 0x0000000502027248 */ /* 0x000fce0003fe0100 */
.L_x_2625:
[----:B------:R-:W0:Y:S01]  /*11170*/  @P2 LDC R5, c[0x0][0x44c] ;  /* 0x00011300ff052b82 */ /* 0x000e220000000800 */
[----:B------:R-:W-:Y:S01]  /*11180*/  VIADD R2, R2, 0x5f ;  /* 0x0000005f02027836 */ /* 0x000fe20000000000 */
[----:B------:R-:W-:Y:S01]  /*11190*/  ULDC UR4, c[0x0][0x9dc] ;  /* 0x0002770000047ab9 */ /* 0x000fe20000000800 */
[----:B------:R-:W-:-:S05]  /*111a0*/  IMAD.MOV.U32 R0, RZ, RZ, R34 ;  /* 0x000000ffff007224 */ /* 0x000fca00078e0022 */
[----:B------:R-:W1:Y:S01]  /*111b0*/  @P2 LDC R7, c[0x0][0x450] ;  /* 0x00011400ff072b82 */ /* 0x000e620000000800 */
[----:B0-----:R-:W-:-:S05]  /*111c0*/  @P2 IMAD.HI.U32 R4, R34, R5, RZ ;  /* 0x0000000522042227 */ /* 0x001fca00078e00ff */
[----:B-1----:R-:W-:Y:S01]  /*111d0*/  @P2 SHF.R.U32.HI R0, RZ, R7, R4 ;  /* 0x00000007ff002219 */ /* 0x002fe20000011604 */
[----:B------:R-:W-:-:S04]  /*111e0*/  IMAD.HI R4, R2, 0x2aaaaaab, RZ ;  /* 0x2aaaaaab02047827 */ /* 0x000fc800078e02ff */
[----:B------:R-:W-:Y:S01]  /*111f0*/  VIADD R2, R19, 0x5f ;  /* 0x0000005f13027836 */ /* 0x000fe20000000000 */
[----:B------:R-:W-:-:S03]  /*11200*/  SHF.R.U32.HI R5, RZ, 0x1f, R4 ;  /* 0x0000001fff057819 */ /* 0x000fc60000011604 */
[----:B------:R-:W-:Y:S01]  /*11210*/  IMAD.HI R2, R2, 0x2aaaaaab, RZ ;  /* 0x2aaaaaab02027827 */ /* 0x000fe200078e02ff */
[----:B------:R-:W-:-:S04]  /*11220*/  LEA.HI.SX32 R4, R4, R5, 0x1c ;  /* 0x0000000504047211 */ /* 0x000fc800078fe2ff */
[----:B------:R-:W-:-:S04]  /*11230*/  SHF.R.U32.HI R5, RZ, 0x1f, R2 ;  /* 0x0000001fff057819 */ /* 0x000fc80000011602 */
[----:B------:R-:W-:Y:S02]  /*11240*/  LEA.HI.SX32 R5, R2, R5, 0x1c ;  /* 0x0000000502057211 */ /* 0x000fe400078fe2ff */
[----:B------:R-:W-:Y:S02]  /*11250*/  IADD3 R2, R0, R19, -R36 ;  /* 0x0000001300027210 */ /* 0x000fe40007ffe824 */
[----:B------:R-:W-:-:S03]  /*11260*/  VIMNMX R30, R5, R4, PT ;  /* 0x00000004051e7248 */ /* 0x000fc60003fe0100 */
[----:B------:R-:W-:Y:S02]  /*11270*/  VIADD R0, R2, -UR4 ;  /* 0x8000000402007c36 */ /* 0x000fe40008000000 */
[----:B------:R0:W-:Y:S01]  /*11280*/  STL [R1+0x4], R30 ;  /* 0x0000041e01007387 */ /* 0x0001e20000100800 */
[----:B------:R-:W-:Y:S05]  /*11290*/  @!P1 BRA `(.L_x_2629) ;  /* 0x0000000000449947 */ /* 0x000fea0003800000 */
[----:B------:R-:W-:Y:S01]  /*112a0*/  ISETP.GT.AND P0, PT, R2, -0x1, PT ;  /* 0xffffffff0200780c */ /* 0x000fe20003f04270 */
[----:B------:R-:W-:-:S12]  /*112b0*/  BSSY B0, `(.L_x_2630) ;  /* 0x000000d000007945 */ /* 0x000fd80003800000 */
[----:B------:R-:W-:Y:S05]  /*112c0*/  @P0 BRA `(.L_x_2631) ;  /* 0x00000000001c0947 */ /* 0x000fea0003800000 */
[----:B------:R-:W-:Y:S02]  /*112d0*/  ISETP.NE.AND P0, PT, R3, 0x1, PT ;  /* 0x000000010300780c */ /* 0x000fe40003f05270 */
[----:B------:R-:W-:-:S11]  /*112e0*/  LOP3.LUT R7, RZ, R2, RZ, 0x33, !PT ;  /* 0x00000002ff077212 */ /* 0x000fd600078e33ff */
[----:B------:R-:W1:Y:S02]  /*112f0*/  @P0 LDC.64 R4, c[0x0][0x9e8] ;  /* 0x00027a00ff040b82 */ /* 0x000e640000000a00 */
[----:B-1----:R-:W-:-:S05]  /*11300*/  @P0 IMAD.HI.U32 R4, R7, R4, RZ ;  /* 0x0000000407040227 */ /* 0x002fca00078e00ff */
[----:B------:R-:W-:-:S04]  /*11310*/  @P0 SHF.R.U32.HI R7, RZ, R5, R4 ;  /* 0x00000005ff070219 */ /* 0x000fc80000011604 */
[----:B------:R-:W-:Y:S01]  /*11320*/  LOP3.LUT R2, RZ, R7, RZ, 0x33, !PT ;  /* 0x00000007ff027212 */ /* 0x000fe200078e33ff */
[----:B------:R-:W-:Y:S06]  /*11330*/  BRA `(.L_x_2632) ;  /* 0x0000000000107947 */ /* 0x000fec0003800000 */
.L_x_2631:
[----:B------:R-:W-:-:S13]  /*11340*/  ISETP.NE.AND P0, PT, R3, 0x1, PT ;  /* 0x000000010300780c */ /* 0x000fda0003f05270 */
[----:B------:R-:W1:Y:S02]  /*11350*/  @P0 LDC.64 R4, c[0x0][0x9e8] ;  /* 0x00027a00ff040b82 */ /* 0x000e640000000a00 */
[----:B-1----:R-:W-:-:S05]  /*11360*/  @P0 IMAD.HI.U32 R4, R2, R4, RZ ;  /* 0x0000000402040227 */ /* 0x002fca00078e00ff */
[----:B------:R-:W-:-:S07]  /*11370*/  @P0 SHF.R.U32.HI R2, RZ, R5, R4 ;  /* 0x00000005ff020219 */ /* 0x000fce0000011604 */
.L_x_2632:
[----:B------:R-:W-:Y:S05]  /*11380*/  BSYNC B0 ;  /* 0x0000000000007941 */ /* 0x000fea0003800000 */
.L_x_2630:
[----:B------:R-:W-:-:S05]  /*11390*/  IMAD R3, R2, R3, RZ ;  /* 0x0000000302037224 */ /* 0x000fca00078e02ff */
[----:B------:R-:W-:-:S07]  /*113a0*/  VIMNMX R0, R0, R3, !PT ;  /* 0x0000000300007248 */ /* 0x000fce0007fe0100 */
.L_x_2629:
[----:B------:R-:W-:Y:S01]  /*113b0*/  IMAD.HI R0, R0, 0x2aaaaaab, RZ ;  /* 0x2aaaaaab00007827 */ /* 0x000fe200078e02ff */
[----:B------:R-:W-:Y:S04]  /*113c0*/  BSSY B7, `(.L_x_2633) ;  /* 0x0000352000077945 */ /* 0x000fe80003800000 */
[----:B------:R-:W-:-:S04]  /*113d0*/  SHF.R.U32.HI R3, RZ, 0x1f, R0 ;  /* 0x0000001fff037819 */ /* 0x000fc80000011600 */
[----:B------:R-:W-:-:S04]  /*113e0*/  LEA.HI.SX32 R3, R0, R3, 0x1c ;  /* 0x0000000300037211 */ /* 0x000fc800078fe2ff */
[----:B------:R-:W-:-:S04]  /*113f0*/  VIMNMX R31, RZ, R3, !PT ;  /* 0x00000003ff1f7248 */ /* 0x000fc80007fe0100 */
[----:B------:R-:W-:-:S13]  /*11400*/  ISETP.GT.AND P0, PT, R30, R31, PT ;  /* 0x0000001f1e00720c */ /* 0x000fda0003f04270 */
        /* <DEDUP_REMOVED lines=18> */
.L_x_2634:
        /* <DEDUP_REMOVED lines=9> */
[----:B------:R-:W1:Y:S01]  /*115c0*/  LDC.64 R2, c[0x4][R2] ;  /* 0x0100000002027b82 */ /* 0x000e620000000a00 */
        /* <DEDUP_REMOVED lines=10> */
.L_x_2637:
[----:B------:R-:W-:Y:S05]  /*11670*/  BSYNC B6 ;  /* 0x0000000000067941 */ /* 0x000fea0003800000 */
.L_x_2636:
        /* <DEDUP_REMOVED lines=20> */
.L_x_2640:
        /* <DEDUP_REMOVED lines=15> */
.L_x_2639:
[----:B------:R-:W-:Y:S05]  /*118b0*/  BSYNC B6 ;  /* 0x0000000000067941 */ /* 0x000fea0003800000 */
.L_x_2638:
[----:B------:R-:W1:Y:S01]  /*118c0*/  S2R R32, SR_TID.X ;  /* 0x0000000000207919 */ /* 0x000e620000002100 */
[----:B------:R-:W-:Y:S01]  /*118d0*/  ULDC.64 UR4, c[0x0][0x9f8] ;  /* 0x00027e0000047ab9 */ /* 0x000fe20000000a00 */
[----:B------:R-:W-:Y:S01]  /*118e0*/  IMAD.MOV.U32 R25, RZ, RZ, R27 ;  /* 0x000000ffff197224 */ /* 0x000fe200078e001b */
[----:B------:R-:W-:Y:S01]  /*118f0*/  ISETP.NE.U32.AND P0, PT, RZ, UR4, PT ;  /* 0x00000004ff007c0c */ /* 0x000fe2000bf05070 */
[----:B------:R-:W-:Y:S01]  /*11900*/  ULDC UR4, c[0x0][0x320] ;  /* 0x0000c80000047ab9 */ /* 0x000fe20000000800 */
[----:B------:R-:W2:Y:S02]  /*11910*/  LDC R10, c[0x0][0x430] ;  /* 0x00010c00ff0a7b82 */ /* 0x000ea40000000800 */
[----:B------:R-:W-:-:S13]  /*11920*/  ISETP.NE.AND.EX P0, PT, RZ, UR5, PT, P0 ;  /* 0x00000005ff007c0c */ /* 0x000fda000bf05300 */
[----:B------:R-:W3:Y:S01]  /*11930*/  @P0 LDC.64 R2, c[0x0][0x9f8] ;  /* 0x00027e00ff020b82 */ /* 0x000ee20000000a00 */
[----:B-1----:R-:W-:-:S05]  /*11940*/  IMAD.SHL.U32 R32, R32, 0x8, RZ ;  /* 0x0000000820207824 */ /* 0x002fca00078e00ff */
[----:B------:R-:W-:-:S04]  /*11950*/  LOP3.LUT R32, R32, 0x38, RZ, 0xc0, !PT ;  /* 0x0000003820207812 */ /* 0x000fc800078ec0ff */
[----:B------:R-:W-:Y:S02]  /*11960*/  LOP3.LUT R23, R32, 0x40, RZ, 0xfc, !PT ;  /* 0x0000004020177812 */ /* 0x000fe400078efcff */
[----:B------:R-:W-:Y:S01]  /*11970*/  LOP3.LUT R16, R16, 0xffffffef, RZ, 0xc0, !PT ;  /* 0xffffffef10107812 */ /* 0x000fe200078ec0ff */
[----:B---3--:R-:W-:Y:S01]  /*11980*/  @P0 IMAD.WIDE R2, R27, 0x4, R2 ;  /* 0x000000041b020825 */ /* 0x008fe200078e0202 */
[----:B------:R-:W-:Y:S02]  /*11990*/  ISETP.GE.AND P3, PT, R23, UR4, PT ;  /* 0x0000000417007c0c */ /* 0x000fe4000bf66270 */
[C---:B------:R-:W-:Y:S02]  /*119a0*/  LOP3.LUT R21, R32.reuse, 0x80, RZ, 0xfc, !PT ;  /* 0x0000008020157812 */ /* 0x040fe400078efcff */
[C---:B------:R-:W-:Y:S01]  /*119b0*/  ISETP.GE.AND P2, PT, R32.reuse, UR4, PT ;  /* 0x0000000420007c0c */ /* 0x040fe2000bf46270 */
[----:B------:R1:W5:Y:S01]  /*119c0*/  @P0 LDG.E R25, desc[UR46][R2.64] ;  /* 0x0000002e02190981 */ /* 0x000362000c1e1900 */
[----:B------:R-:W-:Y:S01]  /*119d0*/  ISETP.GE.AND P1, PT, R21, UR4, PT ;  /* 0x0000000415007c0c */ /* 0x000fe2000bf26270 */
[----:B------:R-:W-:Y:S01]  /*119e0*/  UMOV UR5, 0xffffffff ;  /* 0xffffffff00057882 */ /* 0x000fe20000000000 */
[----:B------:R-:W-:Y:S01]  /*119f0*/  LOP3.LUT R20, R32, 0xc0, RZ, 0xfc, !PT ;  /* 0x000000c020147812 */ /* 0x000fe200078efcff */
[----:B------:R-:W-:-:S03]  /*11a00*/  VIADD R0, R30, 0xffffffff ;  /* 0xffffffff1e007836 */ /* 0x000fc60000000000 */
[----:B------:R-:W-:Y:S02]  /*11a10*/  ISETP.GE.AND P0, PT, R20, UR4, PT ;  /* 0x0000000414007c0c */ /* 0x000fe4000bf06270 */
[----:B------:R-:W-:-:S04]  /*11a20*/  @P3 LOP3.LUT R16, R16, 0x10, RZ, 0xfc, !PT ;  /* 0x0000001010103812 */ /* 0x000fc800078efcff */
[----:B------:R-:W-:-:S04]  /*11a30*/  LOP3.LUT R16, R16, 0xfffffffe, RZ, 0xc0, !PT ;  /* 0xfffffffe10107812 */ /* 0x000fc800078ec0ff */
[----:B------:R-:W-:-:S04]  /*11a40*/  LOP3.LUT R16, R16, 0xfffffff7, RZ, 0xc0, !PT ;  /* 0xfffffff710107812 */ /* 0x000fc800078ec0ff */
[----:B------:R-:W-:-:S04]  /*11a50*/  @P1 LOP3.LUT R16, R16, 0x8, RZ, 0xfc, !PT ;  /* 0x0000000810101812 */ /* 0x000fc800078efcff */
[----:B------:R-:W-:-:S04]  /*11a60*/  @P2 LOP3.LUT R16, R16, 0x1, RZ, 0xfc, !PT ;  /* 0x0000000110102812 */ /* 0x000fc800078efcff */
[----:B------:R-:W-:-:S04]  /*11a70*/  LOP3.LUT R16, R16, 0xfffffffb, RZ, 0xc0, !PT ;  /* 0xfffffffb10107812 */ /* 0x000fc800078ec0ff */
[----:B------:R-:W-:Y:S01]  /*11a80*/  @P0 LOP3.LUT R16, R16, 0x4, RZ, 0xfc, !PT ;  /* 0x0000000410100812 */ /* 0x000fe200078efcff */
[----:B-12---:R-:W-:Y:S06]  /*11a90*/  BRA.DIV UR5, `(.L_x_2641) ;  /* 0x0000004205587947 */ /* 0x006fec000b800000 */
.L_x_2707:
[----:B------:R-:W1:Y:S01]  /*11aa0*/  S2R R2, SR_TID.X ;  /* 0x0000000000027919 */ /* 0x000e620000002100 */
[----:B------:R-:W-:Y:S01]  /*11ab0*/  ISETP.NE.AND P1, PT, R10, 0x1, PT ;  /* 0x000000010a00780c */ /* 0x000fe20003f25270 */
[----:B------:R-:W-:Y:S01]  /*11ac0*/  IMAD.MOV.U32 R33, RZ, RZ, RZ ;  /* 0x000000ffff217224 */ /* 0x000fe200078e00ff */
[----:B0----5:R-:W-:Y:S01]  /*11ad0*/  SHF.R.S32.HI R30, RZ, 0x1f, R25 ;  /* 0x0000001fff1e7819 */ /* 0x021fe20000011419 */
[----:B------:R-:W0:Y:S01]  /*11ae0*/  S2R R9, SR_TID.X ;  /* 0x0000000000097919 */ /* 0x000e220000002100 */
[----:B------:R-:W-:-:S09]  /*11af0*/  LOP3.LUT R16, R16, 0xffffff7f, RZ, 0xc0, !PT ;  /* 0xffffff7f10107812 */ /* 0x000fd200078ec0ff */
[----:B------:R-:W2:Y:S01]  /*11b00*/  @P1 LDC R6, c[0x0][0x434] ;  /* 0x00010d00ff061b82 */ /* 0x000ea20000000800 */
[----:B------:R-:W-:-:S07]  /*11b10*/  @P1 LOP3.LUT R16, R16, 0x80, RZ, 0xfc, !PT ;  /* 0x0000008010101812 */ /* 0x000fce00078efcff */
[----:B------:R-:W3:Y:S01]  /*11b20*/  @P1 LDC R4, c[0x0][0x438] ;  /* 0x00010e00ff041b82 */ /* 0x000ee20000000800 */
[----:B-1----:R-:W-:Y:S01]  /*11b30*/  LOP3.LUT R2, R2, 0x7f, RZ, 0xc0, !PT ;  /* 0x0000007f02027812 */ /* 0x002fe200078ec0ff */
[----:B0-----:R-:W-:-:S03]  /*11b40*/  IMAD.SHL.U32 R9, R9, 0x10, RZ ;  /* 0x0000001009097824 */ /* 0x001fc600078e00ff */
[----:B------:R-:W-:-:S04]  /*11b50*/  SHF.R.U32.HI R2, RZ, 0x3, R2 ;  /* 0x00000003ff027819 */ /* 0x000fc80000011602 */
[----:B------:R-:W-:-:S05]  /*11b60*/  LOP3.LUT R9, R2, 0x70, R9, 0xf8, !PT ;  /* 0x0000007002097812 */ /* 0x000fca00078ef809 */
[----:B------:R-:W-:-:S04]  /*11b70*/  IMAD R2, R0, 0x60, R9 ;  /* 0x0000006000027824 */ /* 0x000fc800078e0209 */
[C---:B------:R-:W-:Y:S01]  /*11b80*/  IMAD.IADD R35, R2.reuse, 0x1, R29 ;  /* 0x0000000102237824 */ /* 0x040fe200078e021d */
[----:B------:R-:W-:-:S03]  /*11b90*/  ISETP.GE.AND P0, PT, R2, R19, PT ;  /* 0x000000130200720c */ /* 0x000fc60003f06270 */
[----:B--2---:R-:W-:Y:S01]  /*11ba0*/  @P1 IMAD.HI.U32 R5, R35, R6, RZ ;  /* 0x0000000623051227 */ /* 0x004fe200078e00ff */
[----:B------:R-:W-:-:S03]  /*11bb0*/  ISETP.GT.U32.OR P0, PT, R9, 0x5f, P0 ;  /* 0x0000005f0900780c */ /* 0x000fc60000704470 */
[----:B------:R-:W-:Y:S01]  /*11bc0*/  IMAD.MOV.U32 R6, RZ, RZ, R35 ;  /* 0x000000ffff067224 */ /* 0x000fe200078e0023 */
[----:B---3--:R-:W-:-:S09]  /*11bd0*/  @P1 SHF.R.U32.HI R6, RZ, R4, R5 ;  /* 0x00000004ff061219 */ /* 0x008fd20000011605 */
[----:B------:R-:W0:Y:S01]  /*11be0*/  @!P0 LDC.64 R2, c[0x0][0x428] ;  /* 0x00010a00ff028b82 */ /* 0x000e220000000a00 */
[----:B------:R-:W-:-:S07]  /*11bf0*/  @!P0 SHF.R.S32.HI R7, RZ, 0x1f, R6 ;  /* 0x0000001fff078819 */ /* 0x000fce0000011406 */
[----:B------:R-:W1:Y:S01]  /*11c00*/  @!P0 LDC.64 R4, c[0x0][0x418] ;  /* 0x00010600ff048b82 */ /* 0x000e620000000a00 */
[----:B0-----:R-:W-:-:S04]  /*11c10*/  @!P0 IMAD R8, R30, R2, RZ ;  /* 0x000000021e088224 */ /* 0x001fc800078e02ff */
[C---:B------:R-:W-:Y:S02]  /*11c20*/  @!P0 IMAD R8, R25.reuse, R3, R8 ;  /* 0x0000000319088224 */ /* 0x040fe400078e0208 */
[----:B------:R-:W-:-:S04]  /*11c30*/  @!P0 IMAD.WIDE.U32 R2, R25, R2, R6 ;  /* 0x0000000219028225 */ /* 0x000fc800078e0006 */
[----:B------:R-:W-:Y:S01]  /*11c40*/  @!P0 IMAD.IADD R8, R3, 0x1, R8 ;  /* 0x0000000103088824 */ /* 0x000fe200078e0208 */
[----:B-1----:R-:W-:-:S04]  /*11c50*/  @!P0 LEA R4, P1, R2, R4, 0x2 ;  /* 0x0000000402048211 */ /* 0x002fc800078210ff */
[----:B------:R-:W-:Y:S01]  /*11c60*/  @!P0 LEA.HI.X R5, R2, R5, R8, 0x2, P1 ;  /* 0x0000000502058211 */ /* 0x000fe200008f1408 */
[----:B------:R-:W-:Y:S02]  /*11c70*/  IMAD.MOV R2, RZ, RZ, -R6 ;  /* 0x000000ffff027224 */ /* 0x000fe400078e0a06 */
[----:B------:R-:W-:Y:S02]  /*11c80*/  IMAD.U32 R3, RZ, RZ, UR36 ;  /* 0x00000024ff037e24 */ /* 0x000fe4000f8e00ff */
[----:B------:R-:W-:Y:S01]  /*11c90*/  IMAD R35, R10, R2, R35 ;  /* 0x000000020a237224 */ /* 0x000fe200078e0223 */
[----:B------:R-:W-:Y:S01]  /*11ca0*/  SEL R2, RZ, 0x1, P2 ;  /* 0x00000001ff027807 */ /* 0x000fe20001000000 */
[----:B------:R0:W5:Y:S01]  /*11cb0*/  @!P0 LDG.E R33, desc[UR46][R4.64] ;  /* 0x0000002e04218981 */ /* 0x000162000c1e1900 */
[----:B------:R-:W-:Y:S02]  /*11cc0*/  ISETP.NE.AND P0, PT, R3, 0x3, PT ;  /* 0x000000030300780c */ /* 0x000fe40003f05270 */
[----:B------:R-:W-:Y:S01]  /*11cd0*/  ISETP.GT.U32.AND P1, PT, R9, 0x5f, PT ;  /* 0x0000005f0900780c */ /* 0x000fe20003f24070 */
[----:B------:R0:W-:Y:S01]  /*11ce0*/  STL [R1+0x14], R2 ;  /* 0x0000140201007387 */ /* 0x0001e20000100800 */
[----:B------:R-:W-:-:S02]  /*11cf0*/  LOP3.LUT R16, R16, 0xffffffbf, RZ, 0xc0, !PT ;  /* 0xffffffbf10107812 */ /* 0x000fc400078ec0ff */
[----:B------:R-:W-:-:S07]  /*11d00*/  SHF.R.S32.HI R23, RZ, 0x1f, R26 ;  /* 0x0000001fff177819 */ /* 0x000fce000001141a */
[----:B------:R-:W-:-:S04]  /*11d10*/  @P0 LOP3.LUT R16, R16, 0x40, RZ, 0xfc, !PT ;  /* 0x0000004010100812 */ /* 0x000fc800078efcff */
[----:B------:R-:W-:-:S04]  /*11d20*/  LOP3.LUT R16, R16, 0xffffffdf, RZ, 0xc0, !PT ;  /* 0xffffffdf10107812 */ /* 0x000fc800078ec0ff */
[----:B------:R-:W-:Y:S01]  /*11d30*/  @P1 LOP3.LUT R16, R16, 0x20, RZ, 0xfc, !PT ;  /* 0x0000002010101812 */ /* 0x000fe200078efcff */
[----:B0-----:R-:W-:Y:S06]  /*11d40*/  @!P0 BRA `(.L_x_2642) ;  /* 0x0000000000048947 */ /* 0x001fec0003800000 */
[----:B------:R-:W-:Y:S01]  /*11d50*/  BPT.TRAP 0x1 ;  /* 0x000000040000795c */ /* 0x000fe20000300000 */
.L_x_2642:
[----:B------:R-:W-:Y:S01]  /*11d60*/  IMAD R32, R0, -0x60, R19 ;  /* 0xffffffa000207824 */ /* 0x000fe200078e0213 */
[----:B------:R-:W-:Y:S01]  /*11d70*/  SHF.L.U32 R0, R22, 0x1f, RZ ;  /* 0x0000001f16007819 */ /* 0x000fe200000006ff */
[----:B------:R-:W-:Y:S01]  /*11d80*/  IMAD R19, R18, 0x8, R17 ;  /* 0x0000000812137824 */ /* 0x000fe200078e0211 */
[----:B------:R-:W-:Y:S03]  /*11d90*/  BSSY B0, `(.L_x_2643) ;  /* 0x0000003000007945 */ /* 0x000fe60003800000 */
[----:B------:R-:W0:Y:S02]  /*11da0*/  SYNCS.PHASECHK.TRANS64.TRYWAIT P0, [R19+URZ+0x22840], R0 ;  /* 0x02284000130075a7 */ /* 0x000e24000800017f */
[----:B0-----:R-:W-:Y:S05]  /*11db0*/  @!P0 BRA `(.L_x_2644) ;  /* 0x0000003c00c48947 */ /* 0x001fea0003800000 */
.L_x_2708:
[----:B------:R-:W-:Y:S05]  /*11dc0*/  BSYNC B0 ;  /* 0x0000000000007941 */ /* 0x000fea0003800000 */
.L_x_2643:
[----:B0-----:R-:W-:Y:S01]  /*11dd0*/  SHF.R.S32.HI R0, RZ, 0x1f, R35 ;  /* 0x0000001fff007819 */ /* 0x001fe20000011423 */
[----:B------:R-:W-:Y:S01]  /*11de0*/  ULDC.64 UR4, c[0x0][0x300] ;  /* 0x0000c00000047ab9 */ /* 0x000fe20000000a00 */
[----:B-----5:R-:W-:Y:S01]  /*11df0*/  SHF.R.S32.HI R4, RZ, 0x1f, R33 ;  /* 0x0000001fff047819 */ /* 0x020fe20000011421 */
[----:B------:R-:W-:Y:S01]  /*11e00*/  IMAD.WIDE.U32 R2, R35, UR4, RZ ;  /* 0x0000000423027c25 */ /* 0x000fe2000f8e00ff */
[----:B------:R-:W0:Y:S01]  /*11e10*/  S2R R7, SR_TID.X ;  /* 0x0000000000077919 */ /* 0x000e220000002100 */
[----:B------:R-:W-:Y:S01]  /*11e20*/  LOP3.LUT R16, R16, 0xfffffffd, RZ, 0xc0, !PT ;  /* 0xfffffffd10107812 */ /* 0x000fe200078ec0ff */
[----:B------:R1:W-:Y:S04]  /*11e30*/  STL [R1+0x8], R0 ;  /* 0x0000080001007387 */ /* 0x0003e80000100800 */
[----:B------:R2:W-:Y:S01]  /*11e40*/  STL [R1+0xc], R4 ;  /* 0x00000c0401007387 */ /* 0x0005e20000100800 */
[----:B-1----:R-:W-:-:S04]  /*11e50*/  IMAD R0, R0, UR4, RZ ;  /* 0x0000000400007c24 */ /* 0x002fc8000f8e02ff */
[----:B------:R-:W-:Y:S01]  /*11e60*/  IMAD R0, R35, UR5, R0 ;  /* 0x0000000523007c24 */ /* 0x000fe2000f8e0200 */
[----:B------:R-:W-:-:S03]  /*11e70*/  ULDC.64 UR4, c[0x0][0x310] ;  /* 0x0000c40000047ab9 */ /* 0x000fc60000000a00 */
[----:B------:R-:W-:Y:S02]  /*11e80*/  IMAD.IADD R3, R3, 0x1, R0 ;  /* 0x0000000103037824 */ /* 0x000fe400078e0200 */
[----:B------:R-:W-:Y:S02]  /*11e90*/  IMAD R0, R4, UR4, RZ ;  /* 0x0000000404007c24 */ /* 0x000fe4000f8e02ff */
[----:B--2---:R-:W1:Y:S01]  /*11ea0*/  S2R R4, SR_TID.X ;  /* 0x0000000000047919 */ /* 0x004e620000002100 */
[----:B------:R-:W-:-:S04]  /*11eb0*/  IMAD.WIDE.U32 R2, R33, UR4, R2 ;  /* 0x0000000421027c25 */ /* 0x000fc8000f8e0002 */
[----:B------:R-:W-:Y:S01]  /*11ec0*/  IMAD R0, R33, UR5, R0 ;  /* 0x0000000521007c24 */ /* 0x000fe2000f8e0200 */
[----:B------:R-:W-:Y:S01]  /*11ed0*/  ULDC.64 UR4, c[0x0][0x308] ;  /* 0x0000c20000047ab9 */ /* 0x000fe20000000a00 */
[----:B0-----:R-:W-:Y:S02]  /*11ee0*/  IMAD.SHL.U32 R7, R7, 0x8, RZ ;  /* 0x0000000807077824 */ /* 0x001fe400078e00ff */
[----:B------:R-:W-:Y:S02]  /*11ef0*/  IMAD.IADD R3, R3, 0x1, R0 ;  /* 0x0000000103037824 */ /* 0x000fe400078e0200 */
[----:B------:R-:W-:Y:S01]  /*11f00*/  IMAD R0, R23, UR4, RZ ;  /* 0x0000000417007c24 */ /* 0x000fe2000f8e02ff */
[----:B------:R-:W-:Y:S01]  /*11f10*/  LOP3.LUT R7, R7, 0x38, RZ, 0xc0, !PT ;  /* 0x0000003807077812 */ /* 0x000fe200078ec0ff */
[----:B------:R-:W-:-:S04]  /*11f20*/  IMAD.WIDE.U32 R2, R26, UR4, R2 ;  /* 0x000000041a027c25 */ /* 0x000fc8000f8e0002 */
[----:B------:R-:W-:Y:S01]  /*11f30*/  IMAD R0, R26, UR5, R0 ;  /* 0x000000051a007c24 */ /* 0x000fe2000f8e0200 */
[----:B------:R-:W-:Y:S01]  /*11f40*/  ULDC.64 UR4, c[0x0][0x2e8] ;  /* 0x0000ba0000047ab9 */ /* 0x000fe20000000a00 */
[----:B-1----:R-:W-:-:S04]  /*11f50*/  LOP3.LUT R4, R4, 0x7f, RZ, 0xc0, !PT ;  /* 0x0000007f04047812 */ /* 0x002fc800078ec0ff */
[----:B------:R-:W-:Y:S01]  /*11f60*/  SHF.R.U32.HI R5, RZ, 0x3, R4 ;  /* 0x00000003ff057819 */ /* 0x000fe20000011604 */
[----:B------:R-:W-:Y:S01]  /*11f70*/  IMAD.IADD R4, R3, 0x1, R0 ;  /* 0x0000000103047824 */ /* 0x000fe200078e0200 */
[----:B------:R-:W-:Y:S01]  /*11f80*/  LEA R0, P0, R2, UR4, 0x1 ;  /* 0x0000000402007c11 */ /* 0x000fe2000f8008ff */
[----:B------:R-:W-:Y:S02]  /*11f90*/  ULDC UR4, c[0x0][0x2f4] ;  /* 0x0000bd0000047ab9 */ /* 0x000fe40000000800 */
[----:B------:R-:W-:Y:S01]  /*11fa0*/  ISETP.GE.AND P2, PT, R7, UR4, PT ;  /* 0x0000000407007c0c */ /* 0x000fe2000bf46270 */
[----:B------:R-:W-:Y:S01]  /*11fb0*/  IMAD.IADD R32, R32, 0x1, -R5 ;  /* 0x0000000120207824 */ /* 0x000fe200078e0a05 */
[----:B------:R-:W-:Y:S01]  /*11fc0*/  LEA.HI.X R4, R2, UR5, R4, 0x1, P0 ;  /* 0x0000000502047c11 */ /* 0x000fe200080f0c04 */
[----:B------:R-:W-:Y:S01]  /*11fd0*/  UMOV UR5, 0xffffffff ;  /* 0xffffffff00057882 */ /* 0x000fe20000000000 */
[----:B------:R-:W-:Y:S02]  /*11fe0*/  IMAD R5, R18, 0x1800, R28 ;  /* 0x0000180012057824 */ /* 0x000fe400078e021c */
[----:B------:R-:W-:-:S07]  /*11ff0*/  ISETP.GE.AND P0, PT, R32, 0x1, PT ;  /* 0x000000012000780c */ /* 0x000fce0003f06270 */
        /* <DEDUP_REMOVED lines=54> */
.L_x_2722:
        /* <DEDUP_REMOVED lines=10> */
.L_x_2646:
        /* <DEDUP_REMOVED lines=11> */
.L_x_2647:
        /* <DEDUP_REMOVED lines=23> */
.L_x_2649:
[----:B------:R-:W-:Y:S05]  /*12620*/  BSYNC B6 ;  /* 0x0000000000067941 */ /* 0x000fea0003800000 */
.L_x_2648:
[----:B0-----:R-:W2:Y:S01]  /*12630*/  LDL.LU R2, [R1] ;  /* 0x0000000001027983 */ /* 0x001ea20000300800 */
[----:B------:R-:W0:Y:S01]  /*12640*/  LDC R21, c[0x0][0x448] ;  /* 0x00011200ff157b82 */ /* 0x000e220000000800 */
[----:B------:R-:W-:Y:S01]  /*12650*/  ULDC.64 UR4, c[0x0][0x298] ;  /* 0x0000a60000047ab9 */ /* 0x000fe20000000a00 */
[----:B------:R-:W-:Y:S01]  /*12660*/  LOP3.LUT P6, RZ, R16, 0x200, RZ, 0xc0, !PT ;  /* 0x0000020010ff7812 */ /* 0x000fe200078cc0ff */
[----:B------:R-:W3:Y:S01]  /*12670*/  S2R R20, SR_TID.X ;  /* 0x0000000000147919 */ /* 0x000ee20000002100 */
[----:B------:R-:W-:Y:S01]  /*12680*/  SHF.R.S32.HI R4, RZ, 0x1f, R27 ;  /* 0x0000001fff047819 */ /* 0x000fe2000001141b */
[----:B------:R-:W4:Y:S03]  /*12690*/  S2R R7, SR_TID.X ;  /* 0x0000000000077919 */ /* 0x000f260000002100 */
[----:B------:R-:W-:Y:S02]  /*126a0*/  SEL R4, R4, RZ, !P6 ;  /* 0x000000ff04047207 */ /* 0x000fe40007000000 */
[----:B---3--:R-:W-:Y:S01]  /*126b0*/  LOP3.LUT R20, R20, 0x7f, RZ, 0xc0, !PT ;  /* 0x0000007f14147812 */ /* 0x008fe200078ec0ff */
[----:B----4-:R-:W-:-:S05]  /*126c0*/  IMAD.SHL.U32 R7, R7, 0x8, RZ ;  /* 0x0000000807077824 */ /* 0x010fca00078e00ff */
[----:B------:R-:W-:Y:S02]  /*126d0*/  LOP3.LUT R7, R7, 0x38, RZ, 0xc0, !PT ;  /* 0x0000003807077812 */ /* 0x000fe400078ec0ff */
[----:B--2---:R-:W-:-:S05]  /*126e0*/  SHF.R.S32.HI R0, RZ, 0x1f, R2 ;  /* 0x0000001fff007819 */ /* 0x004fca0000011402 */
        /* <DEDUP_REMOVED lines=10> */
[----:B------:R-:W-:Y:S01]  /*12790*/  IMAD.IADD R3, R3, 0x1, R0 ;  /* 0x0000000103037824 */ /* 0x000fe200078e0200 */
[----:B------:R-:W-:Y:S02]  /*127a0*/  SEL R0, R27, RZ, !P6 ;  /* 0x000000ff1b007207 */ /* 0x000fe40007000000 */
[----:B0-----:R-:W-:Y:S02]  /*127b0*/  ISETP.NE.AND P6, PT, R21, 0x1, PT ;  /* 0x000000011500780c */ /* 0x001fe40003fc5270 */
[----:B------:R-:W-:Y:S01]  /*127c0*/  SHF.R.U32.HI R21, RZ, 0x3, R20 ;  /* 0x00000003ff157819 */ /* 0x000fe20000011614 */
[C---:B------:R-:W-:Y:S01]  /*127d0*/  IMAD.WIDE.U32 R2, R0.reuse, UR4, R2 ;  /* 0x0000000400027c25 */ /* 0x040fe2000f8e0002 */
[----:B------:R-:W0:Y:S03]  /*127e0*/  S2R R20, SR_TID.X ;  /* 0x0000000000147919 */ /* 0x000e260000002100 */
[----:B------:R-:W-:Y:S01]  /*127f0*/  IMAD R4, R0, UR5, R4 ;  /* 0x0000000500047c24 */ /* 0x000fe2000f8e0204 */
[----:B------:R-:W-:-:S03]  /*12800*/  ULDC.64 UR4, c[0x0][0x2d0] ;  /* 0x0000b40000047ab9 */ /* 0x000fc60000000a00 */
[----:B------:R-:W-:Y:S02]  /*12810*/  IMAD.IADD R3, R3, 0x1, R4 ;  /* 0x0000000103037824 */ /* 0x000fe400078e0204 */
[----:B------:R-:W2:Y:S08]  /*12820*/  @P6 LDC R6, c[0x0][0x44c] ;  /* 0x00011300ff066b82 */ /* 0x000eb00000000800 */
[----:B------:R-:W3:Y:S01]  /*12830*/  @P6 LDC R5, c[0x0][0x450] ;  /* 0x00011400ff056b82 */ /* 0x000ee20000000800 */
[----:B0-----:R-:W-:-:S05]  /*12840*/  IMAD.SHL.U32 R20, R20, 0x10, RZ ;  /* 0x0000001014147824 */ /* 0x001fca00078e00ff */
[----:B------:R-:W-:-:S05]  /*12850*/  LOP3.LUT R20, R21, 0x70, R20, 0xf8, !PT ;  /* 0x0000007015147812 */ /* 0x000fca00078ef814 */
[----:B------:R-:W-:Y:S02]  /*12860*/  IMAD.IADD R0, R20, 0x1, R34 ;  /* 0x0000000114007824 */ /* 0x000fe400078e0222 */
[----:B------:R-:W0:Y:S02]  /*12870*/  S2R R20, SR_TID.X ;  /* 0x0000000000147919 */ /* 0x000e240000002100 */
[----:B--2---:R-:W-:-:S04]  /*12880*/  @P6 IMAD.HI.U32 R6, R0, R6, RZ ;  /* 0x0000000600066227 */ /* 0x004fc800078e00ff */
[----:B------:R-:W-:Y:S01]  /*12890*/  IMAD.MOV.U32 R4, RZ, RZ, R0 ;  /* 0x000000ffff047224 */ /* 0x000fe200078e0000 */
[----:B---3--:R-:W-:Y:S02]  /*128a0*/  @P6 SHF.R.U32.HI R4, RZ, R5, R6 ;  /* 0x00000005ff046219 */ /* 0x008fe40000011606 */
[----:B------:R-:W2:Y:S03]  /*128b0*/  LDC R6, c[0x0][0x448] ;  /* 0x00011200ff067b82 */ /* 0x000ea60000000800 */
[----:B------:R-:W-:Y:S02]  /*128c0*/  IMAD.MOV R5, RZ, RZ, -R4 ;  /* 0x000000ffff057224 */ /* 0x000fe400078e0a04 */
[----:B------:R-:W-:Y:S01]  /*128d0*/  IMAD.WIDE.U32 R2, R4, UR4, R2 ;  /* 0x0000000404027c25 */ /* 0x000fe2000f8e0002 */
[----:B0-----:R-:W-:-:S03]  /*128e0*/  LOP3.LUT R20, R20, 0x7f, RZ, 0xc0, !PT ;  /* 0x0000007f14147812 */ /* 0x001fc600078ec0ff */
[----:B--2---:R-:W-:Y:S01]  /*128f0*/  IMAD R0, R6, R5, R0 ;  /* 0x0000000506007224 */ /* 0x004fe200078e0200 */
[----:B------:R-:W-:Y:S02]  /*12900*/  SHF.R.S32.HI R5, RZ, 0x1f, R4 ;  /* 0x0000001fff057819 */ /* 0x000fe40000011404 */
[----:B------:R-:W-:-:S03]  /*12910*/  SHF.R.U32.HI R8, RZ, 0x3, R20 ;  /* 0x00000003ff087819 */ /* 0x000fc60000011614 */
        /* <DEDUP_REMOVED lines=14> */
[----:B------:R-:W-:-:S03]  /*12a00*/  UMOV UR5, 0xffffffff ;  /* 0xffffffff00057882 */ /* 0x000fc60000000000 */
[----:B------:R-:W-:Y:S07]  /*12a10*/  BRA.DIV UR5, `(.L_x_2650) ;  /* 0x0000003a05c07947 */ /* 0x000fee000b800000 */
[----:B------:R-:W0:Y:S01]  /*12a20*/  SHFL.IDX PT, R3, R0, RZ, 0x181f ;  /* 0x00181fff00037589 */ /* 0x000e2200000e0000 */
[----:B------:R-:W-:Y:S02]  /*12a30*/  IMAD R36, R36, R6, RZ ;  /* 0x0000000624247224 */ /* 0x000fe400078e02ff */
        /* <DEDUP_REMOVED lines=72> */
.L_x_2739:
        /* <DEDUP_REMOVED lines=10> */
.L_x_2651:
        /* <DEDUP_REMOVED lines=18> */
.L_x_2740:
[----:B------:R-:W-:Y:S05]  /*13080*/  BSYNC B0 ;  /* 0x0000000000007941 */ /* 0x000fea0003800000 */
.L_x_2652:
[----:B------:R-:W-:-:S05]  /*13090*/  IMAD.U32 R2, RZ, RZ, UR36 ;  /* 0x00000024ff027e24 */ /* 0x000fca000f8e00ff */
[----:B------:R-:W-:-:S13]  /*130a0*/  ISETP.NE.AND P0, PT, R2, 0x3, PT ;  /* 0x000000030200780c */ /* 0x000fda0003f05270 */
[----:B------:R-:W-:Y:S05]  /*130b0*/  @!P0 BRA `(.L_x_2654) ;  /* 0x0000000000048947 */ /* 0x000fea0003800000 */
[----:B------:R-:W-:Y:S01]  /*130c0*/  BPT.TRAP 0x1 ;  /* 0x000000040000795c */ /* 0x000fe20000300000 */
.L_x_2654:
[----:B0-----:R-:W-:Y:S01]  /*130d0*/  SHF.L.U32 R0, R22, 0x1f, RZ ;  /* 0x0000001f16007819 */ /* 0x001fe200000006ff */
[----:B------:R-:W-:Y:S03]  /*130e0*/  BSSY B0, `(.L_x_2655) ;  /* 0x0000003000007945 */ /* 0x000fe60003800000 */
[----:B------:R-:W0:Y:S02]  /*130f0*/  SYNCS.PHASECHK.TRANS64.TRYWAIT P0, [R19+URZ+0x22860], R0 ;  /* 0x02286000130075a7 */ /* 0x000e24000800017f */
[----:B0-----:R-:W-:Y:S05]  /*13100*/  @!P0 BRA `(.L_x_2656) ;  /* 0x0000003c00bc8947 */ /* 0x001fea0003800000 */
.L_x_2741:
[----:B------:R-:W-:Y:S05]  /*13110*/  BSYNC B0 ;  /* 0x0000000000007941 */ /* 0x000fea0003800000 */
.L_x_2655:
[----:B------:R-:W0:Y:S01]  /*13120*/  LDL.LU R2, [R1+0x8] ;  /* 0x0000080001027983 */ /* 0x000e220000300800 */
[----:B------:R-:W-:-:S03]  /*13130*/  ULDC.64 UR4, c[0x0][0x328] ;  /* 0x0000ca0000047ab9 */ /* 0x000fc60000000a00 */
[----:B------:R-:W2:Y:S04]  /*13140*/  LDL.LU R6, [R1+0xc] ;  /* 0x00000c0001067983 */ /* 0x000ea80000300800 */
[----:B------:R-:W3:Y:S01]  /*13150*/  LDL.LU R4, [R1+0x14] ;  /* 0x0000140001047983 */ /* 0x000ee20000300800 */
[C---:B------:R-:W-:Y:S02]  /*13160*/  LOP3.LUT P3, RZ, R16.reuse, 0x10, RZ, 0xc0, !PT ;  /* 0x0000001010ff7812 */ /* 0x040fe4000786c0ff */
[C---:B------:R-:W-:Y:S02]  /*13170*/  LOP3.LUT P2, RZ, R16.reuse, 0x8, RZ, 0xc0, !PT ;  /* 0x0000000810ff7812 */ /* 0x040fe4000784c0ff */
[C---:B------:R-:W-:Y:S02]  /*13180*/  LOP3.LUT P1, RZ, R16.reuse, 0x4, RZ, 0xc0, !PT ;  /* 0x0000000410ff7812 */ /* 0x040fe4000782c0ff */
[----:B------:R-:W-:-:S02]  /*13190*/  LOP3.LUT P4, RZ, R16, 0x1, RZ, 0xc0, !PT ;  /* 0x0000000110ff7812 */ /* 0x000fc4000788c0ff */
[----:B------:R-:W-:Y:S01]  /*131a0*/  SEL R7, RZ, 0x8, P1 ;  /* 0x00000008ff077807 */ /* 0x000fe20000800000 */
[----:B0-----:R-:W-:Y:S02]  /*131b0*/  IMAD R0, R2, UR4, RZ ;  /* 0x0000000402007c24 */ /* 0x001fe4000f8e02ff */
[----:B------:R-:W-:-:S04]  /*131c0*/  IMAD.WIDE.U32 R2, R35, UR4, RZ ;  /* 0x0000000423027c25 */ /* 0x000fc8000f8e00ff */
[----:B------:R-:W-:Y:S01]  /*131d0*/  IMAD R5, R35, UR5, R0 ;  /* 0x0000000523057c24 */ /* 0x000fe2000f8e0200 */
[----:B------:R-:W-:Y:S02]  /*131e0*/  ULDC.64 UR4, c[0x0][0x338] ;  /* 0x0000ce0000047ab9 */ /* 0x000fe40000000a00 */
[----:B--2---:R-:W-:Y:S02]  /*131f0*/  IMAD R0, R6, UR4, RZ ;  /* 0x0000000406007c24 */ /* 0x004fe4000f8e02ff */
[----:B------:R-:W-:Y:S02]  /*13200*/  IMAD.IADD R3, R3, 0x1, R5 ;  /* 0x0000000103037824 */ /* 0x000fe400078e0205 */
[C---:B------:R-:W-:Y:S01]  /*13210*/  IMAD R5, R33.reuse, UR5, R0 ;  /* 0x0000000521057c24 */ /* 0x040fe2000f8e0200 */
[----:B------:R-:W-:Y:S01]  /*13220*/  SEL R0, RZ, 0x2, P3 ;  /* 0x00000002ff007807 */ /* 0x000fe20001800000 */
[----:B------:R-:W-:Y:S01]  /*13230*/  IMAD.WIDE.U32 R2, R33, UR4, R2 ;  /* 0x0000000421027c25 */ /* 0x000fe2000f8e0002 */
        /* <DEDUP_REMOVED lines=11> */
[----:B---3--:R-:W-:Y:S01]  /*132f0*/  IADD3 R0, R3, R0, R4 ;  /* 0x0000000003007210 */ /* 0x008fe20007ffe004 */
[----:B------:R-:W-:-:S04]  /*13300*/  IMAD R4, R18, 0x6000, R28 ;  /* 0x0000600012047824 */ /* 0x000fc800078e021c */
[----:B------:R-:W-:Y:S01]  /*13310*/  IMAD.IADD R7, R0, 0x1, R7 ;  /* 0x0000000100077824 */ /* 0x000fe200078e0207 */
[----:B------:R-:W-:Y:S06]  /*13320*/  BRA.DIV UR4, `(.L_x_2657) ;  /* 0x0000003e04487947 */ /* 0x000fec000b800000 */
[----:B------:R-:W0:Y:S01]  /*13330*/  S2R R2, SR_TID.X ;  /* 0x0000000000027919 */ /* 0x000e220000002100 */
[----:B------:R-:W-:Y:S01]  /*13340*/  IMAD R4, R4, 0x2, R17 ;  /* 0x0000000204047824 */ /* 0x000fe200078e0211 */
[C---:B------:R-:W-:Y:S01]  /*13350*/  LOP3.LUT P2, RZ, R7.reuse, 0x2, RZ, 0xc0, !PT ;  /* 0x0000000207ff7812 */ /* 0x040fe2000784c0ff */
[----:B------:R-:W2:Y:S01]  /*13360*/  SHFL.IDX PT, R14, R5, RZ, 0x181f ;  /* 0x00181fff050e7589 */ /* 0x000ea200000e0000 */
[----:B------:R-:W-:-:S03]  /*13370*/  LOP3.LUT P1, RZ, R7, 0x4, RZ, 0xc0, !PT ;  /* 0x0000000407ff7812 */ /* 0x000fc6000782c0ff */
        /* <DEDUP_REMOVED lines=18> */
[----:B--2---:R-:W0:Y:S02]  /*134a0*/  SHFL.IDX PT, R3, R6, 0x1, 0x181f ;  /* 0x00381f0006037f89 */ /* 0x004e2400000e0000 */
        /* <DEDUP_REMOVED lines=25> */
[C---:B------:R-:W-:Y:S01]  /*13640*/  ISETP.LT.OR P3, PT, R32.reuse, 0x31, P4 ;  /* 0x000000312000780c */ /* 0x040fe20002761670 */
[----:B------:R-:W0:Y:S04]  /*13650*/  SHFL.IDX PT, R3, R6, 0x4, 0x181f ;  /* 0x00981f0006037f89 */ /* 0x000e2800000e0000 */
[----:B------:R-:W2:Y:S08]  /*13660*/  SHFL.IDX PT, R6, R6, 0x5, 0x181f ;  /* 0x00b81f0006067f89 */ /* 0x000eb000000e0000 */
        /* <DEDUP_REMOVED lines=8> */
[----:B------:R3:W4:Y:S02]  /*136f0*/  SHFL.IDX PT, R14, R5, 0x5, 0x181f ;  /* 0x00b81f00050e7f89 */ /* 0x00072400000e0000 */
        /* <DEDUP_REMOVED lines=9> */
.L_x_2755:
[----:B0--3--:R-:W-:Y:S02]  /*13790*/  IADD3 R2, P3, R14, R0, RZ ;  /* 0x000000000e027210 */ /* 0x009fe40007f7e0ff */
        /* <DEDUP_REMOVED lines=14> */
.L_x_2658:
        /* <DEDUP_REMOVED lines=11> */
.L_x_2659:
[----:B------:R-:W2:Y:S01]  /*13930*/  LDL.LU R2, [R1+0x4] ;  /* 0x0000040001027983 */ /* 0x000ea20000300800 */
[----:B------:R0:W-:Y:S01]  /*13940*/  SYNCS.ARRIVE.TRANS64.A1T0 RZ, [R19+URZ+0x22850], RZ ;  /* 0x022850ff13ff79a7 */ /* 0x0001e2000810003f */
[----:B------:R-:W-:Y:S01]  /*13950*/  BSSY B0, `(.L_x_2660) ;  /* 0x00000e1000007945 */ /* 0x000fe20003800000 */
[----:B--2---:R-:W-:-:S05]  /*13960*/  VIADD R10, R2, 0xfffffffe ;  /* 0xfffffffe020a7836 */ /* 0x004fca0000000000 */
[----:B------:R-:W-:-:S13]  /*13970*/  ISETP.GE.AND P0, PT, R10, R31, PT ;  /* 0x0000001f0a00720c */ /* 0x000fda0003f06270 */
[----:B0-----:R-:W-:Y:S05]  /*13980*/  @!P0 BRA `(.L_x_2661) ;  /* 0x0000000c00748947 */ /* 0x001fea0003800000 */
.L_x_2674:
[----:B0-----:R-:W0:Y:S01]  /*13990*/  S2R R2, SR_TID.X ;  /* 0x0000000000027919 */ /* 0x001e220000002100 */
[----:B--2---:R-:W2:Y:S01]  /*139a0*/  LDC R3, c[0x0][0x430] ;  /* 0x00010c00ff037b82 */ /* 0x004ea20000000800 */
[----:B------:R-:W-:Y:S02]  /*139b0*/  IMAD R8, R10, 0x60, R29 ;  /* 0x000000600a087824 */ /* 0x000fe400078e021d */
[----:B------:R-:W-:Y:S01]  /*139c0*/  VIADD R18, R18, 0x1 ;  /* 0x0000000112127836 */ /* 0x000fe20000000000 */
[----:B--2---:R-:W-:Y:S02]  /*139d0*/  ISETP.NE.AND P0, PT, R3, 0x1, PT ;  /* 0x000000010300780c */ /* 0x004fe40003f05270 */
[----:B0-----:R-:W-:-:S04]  /*139e0*/  LOP3.LUT R2, R2, 0x7f, RZ, 0xc0, !PT ;  /* 0x0000007f02027812 */ /* 0x001fc800078ec0ff */
[----:B------:R-:W-:Y:S02]  /*139f0*/  SHF.R.U32.HI R4, RZ, 0x3, R2 ;  /* 0x00000003ff047819 */ /* 0x000fe40000011602 */
[----:B------:R-:W0:Y:S05]  /*13a00*/  S2R R2, SR_TID.X ;  /* 0x0000000000027919 */ /* 0x000e2a0000002100 */
[----:B------:R-:W2:Y:S08]  /*13a10*/  @P0 LDC R3, c[0x0][0x434] ;  /* 0x00010d00ff030b82 */ /* 0x000eb00000000800 */
[----:B---3--:R-:W3:Y:S01]  /*13a20*/  @P0 LDC R7, c[0x0][0x438] ;  /* 0x00010e00ff070b82 */ /* 0x008ee20000000800 */
[----:B0-----:R-:W-:-:S05]  /*13a30*/  IMAD.SHL.U32 R2, R2, 0x10, RZ ;  /* 0x0000001002027824 */ /* 0x001fca00078e00ff */
[----:B------:R-:W-:-:S04]  /*13a40*/  LOP3.LUT R2, R4, 0x70, R2, 0xf8, !PT ;  /* 0x0000007004027812 */ /* 0x000fc800078ef802 */
[C---:B------:R-:W-:Y:S01]  /*13a50*/  ISETP.GT.U32.AND P1, PT, R2.reuse, 0x5f, PT ;  /* 0x0000005f0200780c */ /* 0x040fe20003f24070 */
[----:B------:R-:W-:-:S04]  /*13a60*/  IMAD.IADD R8, R2, 0x1, R8 ;  /* 0x0000000102087824 */ /* 0x000fc800078e0208 */
[----:B--2---:R-:W-:-:S04]  /*13a70*/  @P0 IMAD.HI.U32 R2, R8, R3, RZ ;  /* 0x0000000308020227 */ /* 0x004fc800078e00ff */
[----:B------:R-:W-:Y:S01]  /*13a80*/  IMAD.MOV.U32 R9, RZ, RZ, R8 ;  /* 0x000000ffff097224 */ /* 0x000fe200078e0008 */
[----:B---3--:R-:W-:-:S03]  /*13a90*/  @P0 SHF.R.U32.HI R9, RZ, R7, R2 ;  /* 0x00000007ff090219 */ /* 0x008fc60000011602 */
[----:B------:R-:W0:Y:S01]  /*13aa0*/  @!P1 LDC.64 R4, c[0x0][0x428] ;  /* 0x00010a00ff049b82 */ /* 0x000e220000000a00 */
[----:B------:R-:W-:-:S07]  /*13ab0*/  @!P1 SHF.R.S32.HI R3, RZ, 0x1f, R9 ;  /* 0x0000001fff039819 */ /* 0x000fce0000011409 */
[----:B------:R-:W2:Y:S01]  /*13ac0*/  @!P1 LDC.64 R6, c[0x0][0x418] ;  /* 0x00010600ff069b82 */ /* 0x000ea20000000a00 */
[----:B0-----:R-:W-:-:S04]  /*13ad0*/  @!P1 IMAD R2, R30, R4, RZ ;  /* 0x000000041e029224 */ /* 0x001fc800078e02ff */
[----:B------:R-:W-:Y:S02]  /*13ae0*/  @!P1 IMAD R5, R25, R5, R2 ;  /* 0x0000000519059224 */ /* 0x000fe400078e0202 */
[----:B------:R-:W-:-:S04]  /*13af0*/  @!P1 IMAD.MOV.U32 R2, RZ, RZ, R9 ;  /* 0x000000ffff029224 */ /* 0x000fc800078e0009 */
[----:B------:R-:W-:-:S04]  /*13b00*/  @!P1 IMAD.WIDE.U32 R2, R25, R4, R2 ;  /* 0x0000000419029225 */ /* 0x000fc800078e0002 */
[----:B------:R-:W-:Y:S01]  /*13b10*/  @!P1 IMAD.IADD R5, R5, 0x1, R3 ;  /* 0x0000000105059824 */ /* 0x000fe200078e0203 */
[C---:B--2---:R-:W-:Y:S01]  /*13b20*/  @!P1 LEA R6, P0, R2.reuse, R6, 0x2 ;  /* 0x0000000602069211 */ /* 0x044fe200078010ff */
[----:B------:R-:W-:Y:S02]  /*13b30*/  IMAD.MOV.U32 R4, RZ, RZ, RZ ;  /* 0x000000ffff047224 */ /* 0x000fe400078e00ff */
[----:B------:R-:W-:Y:S01]  /*13b40*/  IMAD.U32 R11, RZ, RZ, UR36 ;  /* 0x00000024ff0b7e24 */ /* 0x000fe2000f8e00ff */
        /* <DEDUP_REMOVED lines=13> */
[----:B------:R-:W-:Y:S01]  /*13c20*/  ISETP.GT.AND P2, PT, R2, R31, PT ;  /* 0x0000001f0200720c */ /* 0x000fe20003f44270 */
[----:B0-----:R-:W-:-:S12]  /*13c30*/  @!P1 BRA `(.L_x_2662) ;  /* 0x0000000000049947 */ /* 0x001fd80003800000 */
[----:B------:R-:W-:Y:S01]  /*13c40*/  BPT.TRAP 0x1 ;  /* 0x000000040000795c */ /* 0x000fe20000300000 */
.L_x_2662:
[----:B------:R-:W-:Y:S01]  /*13c50*/  IMAD R6, R18, 0x8, R17 ;  /* 0x0000000812067824 */ /* 0x000fe200078e0211 */
[----:B------:R-:W-:Y:S01]  /*13c60*/  SHF.L.U32 R21, R22, 0x1f, RZ ;  /* 0x0000001f16157819 */ /* 0x000fe200000006ff */
[----:B------:R-:W-:Y:S01]  /*13c70*/  BSSY B1, `(.L_x_2663) ;  /* 0x0000004000017945 */ /* 0x000fe20003800000 */
[----:B-1----:R-:W-:Y:S02]  /*13c80*/  SHF.R.S32.HI R19, RZ, 0x1f, R5 ;  /* 0x0000001fff137819 */ /* 0x002fe40000011405 */
[----:B------:R-:W0:Y:S02]  /*13c90*/  SYNCS.PHASECHK.TRANS64.TRYWAIT P0, [R6+URZ+0x22840], R21 ;  /* 0x02284015060075a7 */ /* 0x000e24000800017f */
[----:B0-----:R-:W-:Y:S05]  /*13ca0*/  @!P0 BRA `(.L_x_2664) ;  /* 0x0000003c00288947 */ /* 0x001fea0003800000 */
.L_x_2756:
[----:B------:R-:W-:Y:S05]  /*13cb0*/  BSYNC B1 ;  /* 0x0000000000017941 */ /* 0x000fea0003800000 */
.L_x_2663:
        /* <DEDUP_REMOVED lines=52> */
.L_x_2770:
        /* <DEDUP_REMOVED lines=8> */
.L_x_2666:
        /* <DEDUP_REMOVED lines=11> */
.L_x_2667:
[----:B------:R2:W-:Y:S01]  /*14130*/  SYNCS.ARRIVE.TRANS64.A1T0 RZ, [R6+URZ+0x22830], RZ ;  /* 0x022830ff06ff79a7 */ /* 0x0005e2000810003f */
[----:B------:R-:W-:Y:S05]  /*14140*/  @!P3 BRA `(.L_x_2668) ;  /* 0x000000000004b947 */ /* 0x000fea0003800000 */
[----:B------:R-:W-:Y:S01]  /*14150*/  BPT.TRAP 0x1 ;  /* 0x000000040000795c */ /* 0x000fe20000300000 */
.L_x_2668:
[----:B------:R-:W3:Y:S01]  /*14160*/  SYNCS.PHASECHK.TRANS64.TRYWAIT P0, [R6+URZ+0x22860], R21 ;  /* 0x02286015060075a7 */ /* 0x000ee2000800017f */
[----:B------:R-:W-:Y:S04]  /*14170*/  BSSY B1, `(.L_x_2669) ;  /* 0x0000002000017945 */ /* 0x000fe80003800000 */
[----:B---3--:R-:W-:Y:S05]  /*14180*/  @!P0 BRA `(.L_x_2670) ;  /* 0x0000003c00a88947 */ /* 0x008fea0003800000 */
.L_x_2771:
[----:B------:R-:W-:Y:S05]  /*14190*/  BSYNC B1 ;  /* 0x0000000000017941 */ /* 0x000fea0003800000 */
.L_x_2669:
[----:B------:R-:W-:Y:S01]  /*141a0*/  ULDC.64 UR4, c[0x0][0x328] ;  /* 0x0000ca0000047ab9 */ /* 0x000fe20000000a00 */
[C---:B------:R-:W-:Y:S01]  /*141b0*/  LOP3.LUT P5, RZ, R16.reuse, 0x1, RZ, 0xc0, !PT ;  /* 0x0000000110ff7812 */ /* 0x040fe200078ac0ff */
[----:B------:R-:W-:Y:S01]  /*141c0*/  IMAD R2, R19, UR4, RZ ;  /* 0x0000000413027c24 */ /* 0x000fe2000f8e02ff */
[----:B------:R-:W-:Y:S01]  /*141d0*/  LOP3.LUT P4, RZ, R16, 0x10, RZ, 0xc0, !PT ;  /* 0x0000001010ff7812 */ /* 0x000fe2000788c0ff */
[----:B------:R-:W-:Y:S01]  /*141e0*/  IMAD R8, R18, 0x6000, R28 ;  /* 0x0000600012087824 */ /* 0x000fe200078e021c */
[C---:B------:R-:W-:Y:S01]  /*141f0*/  LOP3.LUT P3, RZ, R16.reuse, 0x8, RZ, 0xc0, !PT ;  /* 0x0000000810ff7812 */ /* 0x040fe2000786c0ff */
[C---:B-1----:R-:W-:Y:S01]  /*14200*/  IMAD R7, R5.reuse, UR5, R2 ;  /* 0x0000000505077c24 */ /* 0x042fe2000f8e0202 */
[----:B------:R-:W-:Y:S01]  /*14210*/  LOP3.LUT P1, RZ, R16, 0x4, RZ, 0xc0, !PT ;  /* 0x0000000410ff7812 */ /* 0x000fe2000782c0ff */
        /* <DEDUP_REMOVED lines=17> */
[----:B------:R-:W1:Y:S01]  /*14330*/  SHFL.IDX PT, R14, R7, RZ, 0x181f ;  /* 0x00181fff070e7589 */ /* 0x000e6200000e0000 */
[----:B------:R-:W-:-:S03]  /*14340*/  IMAD R8, R8, 0x2, R17 ;  /* 0x0000000208087824 */ /* 0x000fc600078e0211 */
[----:B------:R-:W4:Y:S04]  /*14350*/  SHFL.IDX PT, R3, R9, RZ, 0x181f ;  /* 0x00181fff09037589 */ /* 0x000f2800000e0000 */
[----:B------:R-:W-:Y:S04]  /*14360*/  SHFL.IDX PT, R5, R9, 0x1, 0x181f ;  /* 0x00381f0009057f89 */ /* 0x000fe800000e0000 */
[----:B------:R-:W-:Y:S01]  /*14370*/  SHFL.IDX PT, R19, R9, 0x2, 0x181f ;  /* 0x00581f0009137f89 */ /* 0x000fe200000e0000 */
[----:B-1----:R-:W-:-:S03]  /*14380*/  IADD3 R2, P0, R14, R0, RZ ;  /* 0x000000000e027210 */ /* 0x002fc60007f1e0ff */
[----:B------:R-:W1:Y:S02]  /*14390*/  SHFL.IDX PT, R14, R7, 0x1, 0x181f ;  /* 0x00381f00070e7f89 */ /* 0x000e6400000e0000 */
[----:B----4-:R-:W-:-:S05]  /*143a0*/  IMAD.X R3, RZ, RZ, R3, P0 ;  /* 0x000000ffff037224 */ /* 0x010fca00000e0603 */
[----:B------:R-:W-:Y:S04]  /*143b0*/  LDGSTS.E.BYPASS.LTC128B.128 [R8+0x400], desc[UR46][R2.64], !P5 ;  /* 0x0040000002087fae */ /* 0x000fe8000e901d6e */
[----:B------:R-:W-:Y:S04]  /*143c0*/  LDGSTS.E.BYPASS.LTC128B.128 [R8+0x3400], desc[UR46][R2.64+0x80], !P4 ;  /* 0x0340008002087fae */ /* 0x000fe8000e101d6e */
[----:B------:R-:W-:Y:S04]  /*143d0*/  LDGSTS.E.BYPASS.LTC128B.128 [R8+0x6400], desc[UR46][R2.64+0x100], !P3 ;  /* 0x0640010002087fae */ /* 0x000fe8000d901d6e */
[----:B------:R4:W-:Y:S01]  /*143e0*/  LDGSTS.E.BYPASS.LTC128B.128 [R8+0x9400], desc[UR46][R2.64+0x180], !P1 ;  /* 0x0940018002087fae */ /* 0x0009e2000c901d6e */
[----:B-1----:R-:W-:-:S03]  /*143f0*/  IADD3 R4, P0, R14, R0, RZ ;  /* 0x000000000e047210 */ /* 0x002fc60007f1e0ff */
[----:B------:R-:W4:Y:S02]  /*14400*/  SHFL.IDX PT, R14, R7, 0x2, 0x181f ;  /* 0x00581f00070e7f89 */ /* 0x000f2400000e0000 */
[----:B------:R-:W-:-:S05]  /*14410*/  IMAD.X R5, RZ, RZ, R5, P0 ;  /* 0x000000ffff057224 */ /* 0x000fca00000e0605 */
[----:B------:R-:W-:Y:S04]  /*14420*/  LDGSTS.E.BYPASS.LTC128B.128 [R8+0xc00], desc[UR46][R4.64], !P5 ;  /* 0x00c0000004087fae */ /* 0x000fe8000e901d6e */
[----:B------:R-:W-:Y:S04]  /*14430*/  LDGSTS.E.BYPASS.LTC128B.128 [R8+0x3c00], desc[UR46][R4.64+0x80], !P4 ;  /* 0x03c0008004087fae */ /* 0x000fe8000e101d6e */
[----:B------:R-:W-:Y:S04]  /*14440*/  LDGSTS.E.BYPASS.LTC128B.128 [R8+0x6c00], desc[UR46][R4.64+0x100], !P3 ;  /* 0x06c0010004087fae */ /* 0x000fe8000d901d6e */
[----:B------:R1:W-:Y:S01]  /*14450*/  LDGSTS.E.BYPASS.LTC128B.128 [R8+0x9c00], desc[UR46][R4.64+0x180], !P1 ;  /* 0x09c0018004087fae */ /* 0x0003e2000c901d6e */
[----:B----4-:R-:W-:-:S03]  /*14460*/  IADD3 R2, P0, R14, R0, RZ ;  /* 0x000000000e027210 */ /* 0x010fc60007f1e0ff */
[----:B------:R-:W4:Y:S02]  /*14470*/  SHFL.IDX PT, R14, R7, 0x3, 0x181f ;  /* 0x00781f00070e7f89 */ /* 0x000f2400000e0000 */
[----:B------:R-:W-:Y:S02]  /*14480*/  IMAD.X R3, RZ, RZ, R19, P0 ;  /* 0x000000ffff037224 */ /* 0x000fe400000e0613 */
[----:B------:R-:W-:Y:S04]  /*14490*/  SHFL.IDX PT, R19, R9, 0x4, 0x181f ;  /* 0x00981f0009137f89 */ /* 0x000fe800000e0000 */
[----:B-1----:R-:W1:Y:S04]  /*144a0*/  SHFL.IDX PT, R5, R9, 0x3, 0x181f ;  /* 0x00781f0009057f89 */ /* 0x002e6800000e0000 */
[----:B------:R-:W-:Y:S04]  /*144b0*/  LDGSTS.E.BYPASS.LTC128B.128 [R8+0x1400], desc[UR46][R2.64], !P5 ;  /* 0x0140000002087fae */ /* 0x000fe8000e901d6e */
[----:B------:R-:W-:Y:S04]  /*144c0*/  LDGSTS.E.BYPASS.LTC128B.128 [R8+0x4400], desc[UR46][R2.64+0x80], !P4 ;  /* 0x0440008002087fae */ /* 0x000fe8000e101d6e */
[----:B------:R-:W-:Y:S01]  /*144d0*/  LDGSTS.E.BYPASS.LTC128B.128 [R8+0x7400], desc[UR46][R2.64+0x100], !P3 ;  /* 0x0740010002087fae */ /* 0x000fe2000d901d6e */
[----:B----4-:R-:W-:-:S03]  /*144e0*/  IADD3 R4, P0, R14, R0, RZ ;  /* 0x000000000e047210 */ /* 0x010fc60007f1e0ff */
[----:B------:R4:W-:Y:S04]  /*144f0*/  LDGSTS.E.BYPASS.LTC128B.128 [R8+0xa400], desc[UR46][R2.64+0x180], !P1 ;  /* 0x0a40018002087fae */ /* 0x0009e8000c901d6e */
[----:B------:R-:W4:Y:S01]  /*14500*/  SHFL.IDX PT, R14, R7, 0x4, 0x181f ;  /* 0x00981f00070e7f89 */ /* 0x000f2200000e0000 */
[----:B-1----:R-:W-:-:S03]  /*14510*/  IMAD.X R5, RZ, RZ, R5, P0 ;  /* 0x000000ffff057224 */ /* 0x002fc600000e0605 */
[----:B------:R-:W1:Y:S04]  /*14520*/  SHFL.IDX PT, R9, R9, 0x5, 0x181f ;  /* 0x00b81f0009097f89 */ /* 0x000e6800000e0000 */
[----:B------:R0:W-:Y:S04]  /*14530*/  LDGSTS.E.BYPASS.LTC128B.128 [R8+0x1c00], desc[UR46][R4.64], !P5 ;  /* 0x01c0000004087fae */ /* 0x0001e8000e901d6e */
[----:B------:R0:W-:Y:S04]  /*14540*/  LDGSTS.E.BYPASS.LTC128B.128 [R8+0x4c00], desc[UR46][R4.64+0x80], !P4 ;  /* 0x04c0008004087fae */ /* 0x0001e8000e101d6e */
[----:B------:R0:W-:Y:S04]  /*14550*/  LDGSTS.E.BYPASS.LTC128B.128 [R8+0x7c00], desc[UR46][R4.64+0x100], !P3 ;  /* 0x07c0010004087fae */ /* 0x0001e8000d901d6e */
[----:B------:R0:W-:Y:S01]  /*14560*/  LDGSTS.E.BYPASS.LTC128B.128 [R8+0xac00], desc[UR46][R4.64+0x180], !P1 ;  /* 0x0ac0018004087fae */ /* 0x0001e2000c901d6e */
[----:B----4-:R-:W-:-:S03]  /*14570*/  IADD3 R2, P0, R14, R0, RZ ;  /* 0x000000000e027210 */ /* 0x010fc60007f1e0ff */
[----:B------:R0:W4:Y:S02]  /*14580*/  SHFL.IDX PT, R14, R7, 0x5, 0x181f ;  /* 0x00b81f00070e7f89 */ /* 0x00012400000e0000 */
[----:B------:R-:W-:-:S05]  /*14590*/  IMAD.X R3, RZ, RZ, R19, P0 ;  /* 0x000000ffff037224 */ /* 0x000fca00000e0613 */
[----:B------:R0:W-:Y:S04]  /*145a0*/  LDGSTS.E.BYPASS.LTC128B.128 [R8+0x2400], desc[UR46][R2.64], !P5 ;  /* 0x0240000002087fae */ /* 0x0001e8000e901d6e */
[----:B------:R0:W-:Y:S04]  /*145b0*/  LDGSTS.E.BYPASS.LTC128B.128 [R8+0x5400], desc[UR46][R2.64+0x80], !P4 ;  /* 0x0540008002087fae */ /* 0x0001e8000e101d6e */
[----:B------:R0:W-:Y:S04]  /*145c0*/  LDGSTS.E.BYPASS.LTC128B.128 [R8+0x8400], desc[UR46][R2.64+0x100], !P3 ;  /* 0x0840010002087fae */ /* 0x0001e8000d901d6e */
[----:B-1----:R0:W-:Y:S02]  /*145d0*/  LDGSTS.E.BYPASS.LTC128B.128 [R8+0xb400], desc[UR46][R2.64+0x180], !P1 ;  /* 0x0b40018002087fae */ /* 0x0021e4000c901d6e */
.L_x_2785:
        /* <DEDUP_REMOVED lines=11> */
.L_x_2672:
        /* <DEDUP_REMOVED lines=11> */
.L_x_2673:
[----:B------:R0:W-:Y:S01]  /*14740*/  SYNCS.ARRIVE.TRANS64.A1T0 RZ, [R6+URZ+0x22850], RZ ;  /* 0x022850ff06ff79a7 */ /* 0x0001e2000810003f */
[----:B------:R-:W-:Y:S05]  /*14750*/  @P2 BRA `(.L_x_2674) ;  /* 0xfffffff0008c2947 */ /* 0x000fea000383ffff */
.L_x_2661:
[----:B------:R-:W-:Y:S05]  /*14760*/  BSYNC B0 ;  /* 0x0000000000007941 */ /* 0x000fea0003800000 */
.L_x_2660:
[----:B------:R-:W4:Y:S01]  /*14770*/  S2R R2, SR_TID.X ;  /* 0x0000000000027919 */ /* 0x000f220000002100 */
[----:B------:R-:W-:Y:S01]  /*14780*/  VIADD R18, R18, 0x1 ;  /* 0x0000000112127836 */ /* 0x000fe20000000000 */
[----:B------:R-:W-:Y:S04]  /*14790*/  BSSY B0, `(.L_x_2675) ;  /* 0x0000012000007945 */ /* 0x000fe80003800000 */
[----:B------:R-:W-:-:S04]  /*147a0*/  ISETP.NE.AND P0, PT, R18, 0x2, PT ;  /* 0x000000021200780c */ /* 0x000fc80003f05270 */
[----:B------:R-:W-:Y:S02]  /*147b0*/  SEL R5, RZ, 0x1, P0 ;  /* 0x00000001ff057807 */ /* 0x000fe40000000000 */
[----:B----4-:R-:W-:-:S04]  /*147c0*/  LOP3.LUT R2, R2, 0x7f, RZ, 0xc0, !PT ;  /* 0x0000007f02027812 */ /* 0x010fc800078ec0ff */
[----:B------:R-:W-:-:S13]  /*147d0*/  ISETP.NE.AND P1, PT, R2, RZ, PT ;  /* 0x000000ff0200720c */ /* 0x000fda0003f25270 */
[----:B------:R-:W-:Y:S05]  /*147e0*/  @P1 BRA `(.L_x_2676) ;  /* 0x0000000000301947 */ /* 0x000fea0003800000 */
[----:B------:R-:W4:Y:S01]  /*147f0*/  S2R R7, SR_LANEID ;  /* 0x0000000000077919 */ /* 0x000f220000000000 */
[----:B------:R-:W-:Y:S01]  /*14800*/  VOTEU.ANY UR4, UPT, PT ;  /* 0x0000000000047886 */ /* 0x000fe200038e0100 */
[----:B------:R-:W5:Y:S01]  /*14810*/  LDC.64 R2, c[0x0][0xc60] ;  /* 0x00031800ff027b82 */ /* 0x000f620000000a00 */
[----:B------:R-:W4:Y:S02]  /*14820*/  FLO.U32 R0, UR4 ;  /* 0x0000000400007d00 */ /* 0x000f2400080e0000 */
[----:B----4-:R-:W-:-:S06]  /*14830*/  ISETP.EQ.U32.AND P1, PT, R0, R7, PT ;  /* 0x000000070000720c */ /* 0x010fcc0003f22070 */
[----:B------:R-:W5:Y:S07]  /*14840*/  POPC R7, UR4 ;  /* 0x0000000400077d09 */ /* 0x000f6e0008000000 */
[----:B-----5:R-:W4:Y:S01]  /*14850*/  @P1 ATOMG.E.ADD.STRONG.GPU PT, R3, desc[UR46][R2.64], R7 ;  /* 0x00000007020319a8 */ /* 0x020f2200081ee1ee */
[----:B------:R-:W5:Y:S02]  /*14860*/  S2R R4, SR_LTMASK ;  /* 0x0000000000047919 */ /* 0x000f640000003900 */
[----:B-----5:R-:W-:-:S04]  /*14870*/  LOP3.LUT R4, R4, UR4, RZ, 0xc0, !PT ;  /* 0x0000000404047c12 */ /* 0x020fc8000f8ec0ff */
[----:B------:R-:W5:Y:S01]  /*14880*/  POPC R9, R4 ;  /* 0x0000000400097309 */ /* 0x000f620000000000 */
[----:B----4-:R-:W5:Y:S02]  /*14890*/  SHFL.IDX PT, R0, R3, R0, 0x1f ;  /* 0x00001f0003007589 */ /* 0x010f6400000e0000 */
[----:B-----5:R-:W-:-:S07]  /*148a0*/  IADD3 R24, R0, UR37, R9 ;  /* 0x0000002500187c10 */ /* 0x020fce000fffe009 */
.L_x_2676:
[----:B------:R-:W-:Y:S05]  /*148b0*/  BSYNC B0 ;  /* 0x0000000000007941 */ /* 0x000fea0003800000 */
.L_x_2675:
[----:B------:R-:W-:Y:S02]  /*148c0*/  SEL R18, R18, RZ, P0 ;  /* 0x000000ff12127207 */ /* 0x000fe40000000000 */
[----:B------:R-:W-:-:S07]  /*148d0*/  LOP3.LUT R22, R22, R5, RZ, 0x3c, !PT ;  /* 0x0000000516167212 */ /* 0x000fce00078e3cff */
.L_x_2635:
[----:B------:R-:W-:Y:S05]  /*148e0*/  BSYNC B7 ;  /* 0x0000000000077941 */ /* 0x000fea0003800000 */
.L_x_2633:
[----:B------:R-:W-:-:S13]  /*148f0*/  LOP3.LUT P0, RZ, R16, 0x400, RZ, 0xc0, !PT ;  /* 0x0000040010ff7812 */ /* 0x000fda000780c0ff */
[----:B------:R-:W-:Y:S05]  /*14900*/  @!P0 BRA `(.L_x_2677) ;  /* 0x0000000000248947 */ /* 0x000fea0003800000 */
[----:B------:R-:W-:Y:S05]  /*14910*/  WARPSYNC.ALL ;  /* 0x0000000000007948 */ /* 0x000fea0003800000 */
[----:B------:R-:W4:Y:S08]  /*14920*/  S2UR UR5, SR_CgaCtaId ;  /* 0x00000000000579c3 */ /* 0x000f300000008800 */
[----:B------:R-:W-:Y:S06]  /*14930*/  BAR.SYNC.DEFER_BLOCKING 0x5, 0x180 ;  /* 0x0146000000007b1d */ /* 0x000fec0000010000 */
[----:B------:R-:W-:-:S02]  /*14940*/  UMOV UR4, 0x400 ;  /* 0x0000040000047882 */ /* 0x000fc40000000000 */
[----:B----4-:R-:W-:-:S06]  /*14950*/  ULEA UR4, UR5, UR4, 0x18 ;  /* 0x0000000405047291 */ /* 0x010fcc000f8ec03f */
[----:B------:R-:W-:-:S05]  /*14960*/  IMAD.U32 R17, RZ, RZ, UR4 ;  /* 0x00000004ff117e24 */ /* 0x000fca000f8e00ff */
[----:B------:R4:W0:Y:S01]  /*14970*/  LDS.128 R24, [R17+0x228d0] ;  /* 0x0228d00011187984 */ /* 0x0008220000000c00 */
[----:B------:R-:W-:Y:S06]  /*14980*/  BAR.ARV 0x4, 0x180 ;  /* 0x0106000000007b1d */ /* 0x000fec0000002000 */
[----:B------:R-:W-:Y:S05]  /*14990*/  BRA `(.L_x_2678) ;  /* 0x0000000800cc7947 */ /* 0x000fea0003800000 */
.L_x_2677:
[----:B------:R-:W4:Y:S01]  /*149a0*/  S2R R8, SR_TID.X ;  /* 0x0000000000087919 */ /* 0x000f220000002100 */
[----:B------:R-:W-:Y:S01]  /*149b0*/  UMOV UR4, 0xffffffff ;  /* 0xffffffff00047882 */ /* 0x000fe20000000000 */
[----:B----4-:R-:W-:-:S04]  /*149c0*/  LOP3.LUT R8, R8, 0x1f, RZ, 0xc0, !PT ;  /* 0x0000001f08087812 */ /* 0x010fc800078ec0ff */
[----:B------:R-:W-:Y:S01]  /*149d0*/  ISETP.NE.AND P0, PT, R8, 0x1f, PT ;  /* 0x0000001f0800780c */ /* 0x000fe20003f05270 */
[----:B------:R-:W-:-:S12]  /*149e0*/  BRA.DIV UR4, `(.L_x_2679) ;  /* 0x0000003e046c7947 */ /* 0x000fd8000b800000 */
[----:B------:R-:W-:Y:S01]  /*149f0*/  IMAD.IADD R5, R27, 0x1, R8 ;  /* 0x000000011b057824 */ /* 0x000fe200078e0208 */
[----:B------:R-:W-:-:S04]  /*14a00*/  ULDC UR4, c[0x0][0xc3c] ;  /* 0x00030f0000047ab9 */ /* 0x000fc80000000800 */
[----:B------:R-:W-:-:S13]  /*14a10*/  ISETP.GE.OR P1, PT, R5, UR4, !P0 ;  /* 0x0000000405007c0c */ /* 0x000fda000c726670 */
[----:B------:R-:W4:Y:S02]  /*14a20*/  @!P1 LDC.64 R2, c[0x0][0xc80] ;  /* 0x00032000ff029b82 */ /* 0x000f240000000a00 */
[----:B----4-:R-:W-:-:S06]  /*14a30*/  @!P1 IMAD.WIDE R2, R5, 0x4, R2 ;  /* 0x0000000405029825 */ /* 0x010fcc00078e0202 */
[----:B------:R-:W4:Y:S01]  /*14a40*/  @!P1 LDG.E R2, desc[UR46][R2.64] ;  /* 0x0000002e02029981 */ /* 0x000f22000c1e1900 */
[----:B------:R-:W-:Y:S01]  /*14a50*/  IMAD.MOV.U32 R5, RZ, RZ, RZ ;  /* 0x000000ffff057224 */ /* 0x000fe200078e00ff */
[C---:B------:R-:W-:Y:S02]  /*14a60*/  ISETP.GE.U32.AND P2, PT, R8.reuse, 0x2, PT ;  /* 0x000000020800780c */ /* 0x040fe40003f46070 */
[C---:B------:R-:W-:Y:S01]  /*14a70*/  ISETP.GE.U32.AND P3, PT, R8.reuse, 0x4, PT ;  /* 0x000000040800780c */ /* 0x040fe20003f66070 */
[----:B------:R-:W-:Y:S01]  /*14a80*/  SHFL.IDX PT, R0, R24, RZ, 0x1f ;  /* 0x00001fff18007589 */ /* 0x000fe200000e0000 */
[C---:B------:R-:W-:Y:S02]  /*14a90*/  ISETP.GE.U32.AND P4, PT, R8.reuse, 0x8, PT ;  /* 0x000000080800780c */ /* 0x040fe40003f86070 */
[C---:B------:R-:W-:Y:S01]  /*14aa0*/  ISETP.GE.U32.AND P5, PT, R8.reuse, 0x10, PT ;  /* 0x000000100800780c */ /* 0x040fe20003fa6070 */
[----:B------:R-:W-:Y:S01]  /*14ab0*/  SHFL.IDX PT, R4, R24, 0x1, 0x1f ;  /* 0x00201f0018047f89 */ /* 0x000fe200000e0000 */
[----:B----4-:R-:W-:Y:S01]  /*14ac0*/  @!P1 IMAD.MOV.U32 R5, RZ, RZ, R2 ;  /* 0x000000ffff059224 */ /* 0x010fe200078e0002 */
[----:B------:R-:W-:-:S04]  /*14ad0*/  ISETP.NE.AND P1, PT, R8, RZ, PT ;  /* 0x000000ff0800720c */ /* 0x000fc80003f25270 */
[----:B------:R-:W0:Y:S02]  /*14ae0*/  SHFL.UP PT, R14, R5, 0x1, RZ ;  /* 0x04200000050e7989 */ /* 0x000e2400000e00ff */
[----:B0-23--:R-:W-:-:S05]  /*14af0*/  SEL R6, R14, RZ, P1 ;  /* 0x000000ff0e067207 */ /* 0x00dfca0000800000 */
        /* <DEDUP_REMOVED lines=13> */
[----:B------:R0:W2:Y:S02]  /*14bd0*/  SHFL.IDX PT, R14, R6, 0x1f, 0x1f ;  /* 0x03e01f00060e7f89 */ /* 0x0000a400000e0000 */
.L_x_2795:
[----:B------:R-:W-:Y:S02]  /*14be0*/  ULDC UR4, c[0x0][0xc38] ;  /* 0x00030e0000047ab9 */ /* 0x000fe40000000800 */
[----:B------:R-:W-:-:S04]  /*14bf0*/  IMAD.U32 R7, RZ, RZ, UR4 ;  /* 0x00000004ff077e24 */ /* 0x000fc8000f8e00ff */
[----:B--2---:R-:W-:-:S04]  /*14c00*/  IMAD R14, R14, R7, RZ ;  /* 0x000000070e0e7224 */ /* 0x004fc800078e02ff */
[----:B------:R-:W-:-:S05]  /*14c10*/  IMAD.IADD R9, R4, 0x1, R14 ;  /* 0x0000000104097824 */ /* 0x000fca00078e020e */
[----:B------:R-:W-:-:S13]  /*14c20*/  ISETP.GT.AND P6, PT, R9, R0, PT ;  /* 0x000000000900720c */ /* 0x000fda0003fc4270 */
[----:B------:R-:W-:Y:S05]  /*14c30*/  @P6 BRA `(.L_x_2680) ;  /* 0x00000000009c6947 */ /* 0x000fea0003800000 */
.L_x_2685:
[----:B------:R-:W2:Y:S01]  /*14c40*/  LDC R2, c[0x0][0xc3c] ;  /* 0x00030f00ff027b82 */ /* 0x000ea20000000800 */
[----:B------:R-:W-:-:S05]  /*14c50*/  VIADD R27, R27, 0x1f ;  /* 0x0000001f1b1b7836 */ /* 0x000fca0000000000 */
[----:B--2---:R-:W-:-:S13]  /*14c60*/  ISETP.GE.AND P6, PT, R27, R2, PT ;  /* 0x000000021b00720c */ /* 0x004fda0003fc6270 */
[----:B------:R-:W-:Y:S05]  /*14c70*/  @P6 BRA `(.L_x_2681) ;  /* 0x0000000400d06947 */ /* 0x000fea0003800000 */
[----:B------:R-:W2:Y:S01]  /*14c80*/  S2R R3, SR_TID.X ;  /* 0x0000000000037919 */ /* 0x000ea20000002100 */
[----:B------:R-:W-:Y:S01]  /*14c90*/  BSSY B0, `(.L_x_2682) ;  /* 0x0000009000007945 */ /* 0x000fe20003800000 */
[----:B------:R-:W-:Y:S01]  /*14ca0*/  IMAD.MOV.U32 R5, RZ, RZ, RZ ;  /* 0x000000ffff057224 */ /* 0x000fe200078e00ff */
[----:B--2---:R-:W-:-:S05]  /*14cb0*/  LOP3.LUT R3, R3, 0x1f, RZ, 0xc0, !PT ;  /* 0x0000001f03037812 */ /* 0x004fca00078ec0ff */
[----:B------:R-:W-:-:S05]  /*14cc0*/  IMAD.IADD R7, R27, 0x1, R3 ;  /* 0x000000011b077824 */ /* 0x000fca00078e0203 */
[----:B------:R-:W-:-:S13]  /*14cd0*/  ISETP.GE.OR P6, PT, R7, R2, !P0 ;  /* 0x000000020700720c */ /* 0x000fda00047c6670 */
[----:B------:R-:W-:Y:S05]  /*14ce0*/  @P6 BRA `(.L_x_2683) ;  /* 0x00000000000c6947 */ /* 0x000fea0003800000 */
[----:B------:R-:W2:Y:S02]  /*14cf0*/  LDC.64 R2, c[0x0][0xc80] ;  /* 0x00032000ff027b82 */ /* 0x000ea40000000a00 */
[----:B--2---:R-:W-:-:S05]  /*14d00*/  IMAD.WIDE R2, R7, 0x4, R2 ;  /* 0x0000000407027825 */ /* 0x004fca00078e0202 */
[----:B------:R2:W5:Y:S02]  /*14d10*/  LDG.E R5, desc[UR46][R2.64] ;  /* 0x0000002e02057981 */ /* 0x000564000c1e1900 */
.L_x_2683:
[----:B------:R-:W-:Y:S05]  /*14d20*/  BSYNC B0 ;  /* 0x0000000000007941 */ /* 0x000fea0003800000 */
.L_x_2682:
[----:B------:R-:W-:-:S03]  /*14d30*/  UMOV UR4, 0xffffffff ;  /* 0xffffffff00047882 */ /* 0x000fc60000000000 */
[----:B------:R-:W-:Y:S05]  /*14d40*/  BRA.DIV UR4, `(.L_x_2684) ;  /* 0x0000003e04b87947 */ /* 0x000fea000b800000 */
[----:B-----5:R-:W3:Y:S02]  /*14d50*/  SHFL.UP PT, R14, R5, 0x1, RZ ;  /* 0x04200000050e7989 */ /* 0x020ee400000e00ff */
[----:B---3--:R-:W-:-:S05]  /*14d60*/  SEL R14, R14, RZ, P1 ;  /* 0x000000ff0e0e7207 */ /* 0x008fca0000800000 */
[----:B------:R-:W-:-:S05]  /*14d70*/  IMAD.IADD R13, R5, 0x1, R14 ;  /* 0x00000001050d7824 */ /* 0x000fca00078e020e */
[----:B------:R-:W2:Y:S02]  /*14d80*/  SHFL.UP PT, R14, R13, 0x2, RZ ;  /* 0x044000000d0e7989 */ /* 0x000ea400000e00ff */
[----:B--2---:R-:W-:-:S05]  /*14d90*/  SEL R2, R14, RZ, P2 ;  /* 0x000000ff0e027207 */ /* 0x004fca0001000000 */
        /* <DEDUP_REMOVED lines=9> */
[----:B0-----:R-:W-:-:S05]  /*14e30*/  IMAD.IADD R6, R4, 0x1, R7 ;  /* 0x0000000104067824 */ /* 0x001fca00078e0207 */
[----:B------:R0:W2:Y:S02]  /*14e40*/  SHFL.IDX PT, R14, R6, 0x1f, 0x1f ;  /* 0x03e01f00060e7f89 */ /* 0x0000a400000e0000 */
.L_x_2803:
[----:B------:R-:W-:Y:S02]  /*14e50*/  ULDC UR4, c[0x0][0xc38] ;  /* 0x00030e0000047ab9 */ /* 0x000fe40000000800 */
[----:B------:R-:W-:-:S04]  /*14e60*/  IMAD.U32 R7, RZ, RZ, UR4 ;  /* 0x00000004ff077e24 */ /* 0x000fc8000f8e00ff */
[----:B--2---:R-:W-:-:S04]  /*14e70*/  IMAD R14, R14, R7, RZ ;  /* 0x000000070e0e7224 */ /* 0x004fc800078e02ff */
[----:B------:R-:W-:-:S05]  /*14e80*/  IMAD.IADD R9, R14, 0x1, R9 ;  /* 0x000000010e097824 */ /* 0x000fca00078e0209 */
[----:B------:R-:W-:-:S13]  /*14e90*/  ISETP.GT.AND P6, PT, R9, R0, PT ;  /* 0x000000000900720c */ /* 0x000fda0003fc4270 */
[----:B------:R-:W-:Y:S05]  /*14ea0*/  @!P6 BRA `(.L_x_2685) ;  /* 0xfffffffc0064e947 */ /* 0x000fea000383ffff */
.L_x_2680:
[----:B------:R-:W-:Y:S01]  /*14eb0*/  IMAD.IADD R24, R9, 0x1, -R14 ;  /* 0x0000000109187824 */ /* 0x000fe200078e0a0e */
[----:B------:R-:W-:-:S03]  /*14ec0*/  UMOV UR4, 0xffffffff ;  /* 0xffffffff00047882 */ /* 0x000fc60000000000 */
[----:B------:R-:W-:-:S05]  /*14ed0*/  IMAD R3, R6, R7, R24 ;  /* 0x0000000706037224 */ /* 0x000fca00078e0218 */
[----:B------:R-:W-:Y:S01]  /*14ee0*/  ISETP.GT.AND P6, PT, R3, R0, PT ;  /* 0x000000000300720c */ /* 0x000fe20003fc4270 */
[----:B------:R-:W-:-:S12]  /*14ef0*/  BRA.DIV UR4, `(.L_x_2686) ;  /* 0x0000004204087947 */ /* 0x000fd8000b800000 */
[----:B------:R-:W-:-:S04]  /*14f00*/  VOTE.ANY R2, PT, !P6 ;  /* 0x0000000000027806 */ /* 0x000fc800070e0100 */
[----:B------:R-:W2:Y:S02]  /*14f10*/  POPC R4, R2 ;  /* 0x0000000200047309 */ /* 0x000ea40000000000 */
[----:B--2---:R2:W3:Y:S02]  /*14f20*/  SHFL.IDX PT, R5, R5, R4, 0x1f ;  /* 0x00001f0405057589 */ /* 0x0044e400000e0000 */
.L_x_2807:
[----:B------:R-:W-:Y:S01]  /*14f30*/  ISETP.NE.AND P0, PT, R2, RZ, PT ;  /* 0x000000ff0200720c */ /* 0x000fe20003f05270 */
[----:B------:R-:W-:-:S12]  /*14f40*/  IMAD.MOV.U32 R14, RZ, RZ, RZ ;  /* 0x000000ffff0e7224 */ /* 0x000fd800078e00ff */
[----:B------:R-:W-:Y:S05]  /*14f50*/  @!P0 BRA `(.L_x_2687) ;  /* 0x0000000000108947 */ /* 0x000fea0003800000 */
[----:B------:R-:W-:Y:S01]  /*14f60*/  UMOV UR4, 0xffffffff ;  /* 0xffffffff00047882 */ /* 0x000fe20000000000 */
[----:B------:R-:W-:Y:S02]  /*14f70*/  VIADD R12, R4, 0xffffffff ;  /* 0xffffffff040c7836 */ /* 0x000fe40000000000 */
[----:B------:R-:W-:Y:S05]  /*14f80*/  BRA.DIV UR4, `(.L_x_2688) ;  /* 0x00000042042c7947 */ /* 0x000fea000b800000 */
[----:B------:R4:W0:Y:S02]  /*14f90*/  SHFL.IDX PT, R14, R6, R12, 0x1f ;  /* 0x00001f0c060e7589 */ /* 0x00082400000e0000 */
.L_x_2687:
[----:B------:R-:W5:Y:S01]  /*14fa0*/  LDC.64 R2, c[0x0][0xc90] ;  /* 0x00032400ff027b82 */ /* 0x000f620000000a00 */
[----:B------:R-:W-:-:S04]  /*14fb0*/  IMAD.IADD R27, R4, 0x1, R27 ;  /* 0x00000001041b7824 */ /* 0x000fc800078e021b */
[----:B-----5:R-:W-:-:S05]  /*14fc0*/  IMAD.WIDE R2, R27, 0x4, R2 ;  /* 0x000000041b027825 */ /* 0x020fca00078e0202 */
[----:B0---4-:R0:W2:Y:S01]  /*14fd0*/  LDG.E R6, desc[UR46][R2.64] ;  /* 0x0000002e02067981 */ /* 0x0110a2000c1e1900 */
[----:B------:R-:W-:Y:S02]  /*14fe0*/  IMAD R24, R14, R7, R24 ;  /* 0x000000070e187224 */ /* 0x000fe400078e0218 */
[----:B0-----:R-:W-:Y:S02]  /*14ff0*/  IMAD.MOV.U32 R2, RZ, RZ, RZ ;  /* 0x000000ffff027224 */ /* 0x001fe400078e00ff */
[----:B--23--:R-:W-:-:S05]  /*15000*/  IMAD R4, R5, R6, RZ ;  /* 0x0000000605047224 */ /* 0x00cfca00078e02ff */
[----:B------:R-:W-:-:S04]  /*15010*/  IABS R8, R4 ;  /* 0x0000000400087213 */ /* 0x000fc80000000000 */
[----:B------:R-:W0:Y:S08]  /*15020*/  I2F.RP R10, R8 ;  /* 0x00000008000a7306 */ /* 0x000e300000209400 */
[----:B0-----:R-:W0:Y:S02]  /*15030*/  MUFU.RCP R10, R10 ;  /* 0x0000000a000a7308 */ /* 0x001e240000001000 */
[----:B0-----:R-:W-:-:S06]  /*15040*/  VIADD R11, R10, 0xffffffe ;  /* 0x0ffffffe0a0b7836 */ /* 0x001fcc0000000000 */
[----:B------:R-:W0:Y:S02]  /*15050*/  F2I.FTZ.U32.TRUNC.NTZ R3, R11 ;  /* 0x0000000b00037305 */ /* 0x000e24000021f000 */
[----:B0-----:R-:W-:-:S04]  /*15060*/  IMAD.MOV R9, RZ, RZ, -R3 ;  /* 0x000000ffff097224 */ /* 0x001fc800078e0a03 */
        /* <DEDUP_REMOVED lines=18> */
[----:B------:R-:W-:Y:S02]  /*15190*/  IMAD R0, R6, R2, RZ ;  /* 0x0000000206007224 */ /* 0x000fe400078e02ff */
[----:B------:R-:W-:Y:S02]  /*151a0*/  IMAD.MOV R2, RZ, RZ, -R2 ;  /* 0x000000ffff027224 */ /* 0x000fe400078e0a02 */
[----:B------:R-:W-:Y:S02]  /*151b0*/  IMAD.MOV R3, RZ, RZ, -R0 ;  /* 0x000000ffff037224 */ /* 0x000fe400078e0a00 */
[----:B------:R-:W-:-:S03]  /*151c0*/  IMAD R9, R4, R2, R9 ;  /* 0x0000000204097224 */ /* 0x000fc600078e0209 */
[----:B------:R-:W-:-:S04]  /*151d0*/  VIADDMNMX R6, R3, R7, R6, PT ;  /* 0x0000000703067246 */ /* 0x000fc80003800106 */
[-C--:B------:R-:W-:Y:S02]  /*151e0*/  IABS R7, R6.reuse ;  /* 0x0000000600077213 */ /* 0x080fe40000000000 */
[----:B------:R-:W-:Y:S02]  /*151f0*/  IABS R4, R6 ;  /* 0x0000000600047213 */ /* 0x000fe40000000000 */
[----:B------:R-:W0:Y:S03]  /*15200*/  I2F.RP R8, R7 ;  /* 0x0000000700087306 */ /* 0x000e260000209400 */
[----:B------:R-:W-:-:S05]  /*15210*/  IMAD.MOV R4, RZ, RZ, -R4 ;  /* 0x000000ffff047224 */ /* 0x000fca00078e0a04 */
[----:B0-----:R-:W0:Y:S02]  /*15220*/  MUFU.RCP R8, R8 ;  /* 0x0000000800087308 */ /* 0x001e240000001000 */
[----:B0-----:R-:W-:-:S06]  /*15230*/  VIADD R3, R8, 0xffffffe ;  /* 0x0ffffffe08037836 */ /* 0x001fcc0000000000 */
[----:B------:R-:W0:Y:S02]  /*15240*/  F2I.FTZ.U32.TRUNC.NTZ R3, R3 ;  /* 0x0000000300037305 */ /* 0x000e24000021f000 */
[----:B0-----:R-:W-:-:S04]  /*15250*/  IMAD.MOV R2, RZ, RZ, -R3 ;  /* 0x000000ffff027224 */ /* 0x001fc800078e0a03 */
[----:B------:R-:W-:Y:S02]  /*15260*/  IMAD R11, R2, R7, RZ ;  /* 0x00000007020b7224 */ /* 0x000fe400078e02ff */
[----:B------:R-:W-:-:S04]  /*15270*/  IMAD.MOV.U32 R2, RZ, RZ, RZ ;  /* 0x000000ffff027224 */ /* 0x000fc800078e00ff */
[----:B------:R-:W-:Y:S01]  /*15280*/  IMAD.HI.U32 R2, R3, R11, R2 ;  /* 0x0000000b03027227 */ /* 0x000fe200078e0002 */
[----:B------:R-:W-:Y:S02]  /*15290*/  IABS R11, R9 ;  /* 0x00000009000b7213 */ /* 0x000fe40000000000 */
[C---:B------:R-:W-:Y:S01]  /*152a0*/  LOP3.LUT R3, R9.reuse, R6, RZ, 0x3c, !PT ;  /* 0x0000000609037212 */ /* 0x040fe200078e3cff */
[----:B------:R-:W-:Y:S02]  /*152b0*/  IMAD.IADD R9, R9, 0x1, R0 ;  /* 0x0000000109097824 */ /* 0x000fe400078e0200 */
[----:B------:R-:W-:Y:S01]  /*152c0*/  IMAD.HI.U32 R2, R2, R11, RZ ;  /* 0x0000000b02027227 */ /* 0x000fe200078e00ff */
[----:B------:R-:W-:-:S03]  /*152d0*/  ISETP.GE.AND P2, PT, R3, RZ, PT ;  /* 0x000000ff0300720c */ /* 0x000fc60003f46270 */
[----:B------:R-:W-:-:S05]  /*152e0*/  IMAD R4, R2, R4, R11 ;  /* 0x0000000402047224 */ /* 0x000fca00078e020b */
[----:B------:R-:W-:-:S13]  /*152f0*/  ISETP.GT.U32.AND P1, PT, R7, R4, PT ;  /* 0x000000040700720c */ /* 0x000fda0003f24070 */
[----:B------:R-:W-:Y:S02]  /*15300*/  @!P1 IMAD.IADD R4, R4, 0x1, -R7 ;  /* 0x0000000104049824 */ /* 0x000fe400078e0a07 */
[----:B------:R-:W-:Y:S01]  /*15310*/  @!P1 VIADD R2, R2, 0x1 ;  /* 0x0000000102029836 */ /* 0x000fe20000000000 */
[----:B------:R-:W-:Y:S02]  /*15320*/  ISETP.NE.AND P1, PT, R6, RZ, PT ;  /* 0x000000ff0600720c */ /* 0x000fe40003f25270 */
[----:B------:R-:W-:-:S13]  /*15330*/  ISETP.GE.U32.AND P0, PT, R4, R7, PT ;  /* 0x000000070400720c */ /* 0x000fda0003f06070 */
[----:B------:R-:W-:-:S04]  /*15340*/  @P0 VIADD R2, R2, 0x1 ;  /* 0x0000000102020836 */ /* 0x000fc80000000000 */
[----:B------:R-:W-:Y:S01]  /*15350*/  @!P2 IMAD.MOV R2, RZ, RZ, -R2 ;  /* 0x000000ffff02a224 */ /* 0x000fe200078e0a02 */
[----:B------:R-:W-:Y:S01]  /*15360*/  @!P1 LOP3.LUT R2, RZ, R6, RZ, 0x33, !PT ;  /* 0x00000006ff029212 */ /* 0x000fe200078e33ff */
[----:B------:R-:W-:-:S04]  /*15370*/  IMAD.MOV R6, RZ, RZ, -R6 ;  /* 0x000000ffff067224 */ /* 0x000fc800078e0a06 */
[----:B------:R-:W-:Y:S01]  /*15380*/  IMAD R26, R2, R6, R9 ;  /* 0x00000006021a7224 */ /* 0x000fe200078e0209 */
[----:B------:R-:W-:-:S05]  /*15390*/  LOP3.LUT R2, RZ, R2, RZ, 0x33, !PT ;  /* 0x00000002ff027212 */ /* 0x000fca00078e33ff */
[----:B------:R-:W-:Y:S01]  /*153a0*/  IMAD.IADD R25, R5, 0x1, R2 ;  /* 0x0000000105197824 */ /* 0x000fe200078e0202 */
[----:B------:R-:W-:Y:S06]  /*153b0*/  BRA `(.L_x_2689) ;  /* 0x00000000001c7947 */ /* 0x000fec0003800000 */
.L_x_2681:
[----:B------:R-:W-:Y:S01]  /*153c0*/  UMOV UR4, URZ ;  /* 0x0000003f00047c82 */ /* 0x000fe20008000000 */
[----:B------:R-:W-:Y:S01]  /*153d0*/  UMOV UR5, URZ ;  /* 0x0000003f00057c82 */ /* 0x000fe20008000000 */
[----:B------:R-:W-:Y:S01]  /*153e0*/  ULDC UR6, c[0x0][0xc3c] ;  /* 0x00030f0000067ab9 */ /* 0x000fe20000000800 */
[----:B------:R-:W-:Y:S02]  /*153f0*/  IMAD.MOV.U32 R24, RZ, RZ, R0 ;  /* 0x000000ffff187224 */ /* 0x000fe400078e0000 */
[----:B------:R-:W-:Y:S02]  /*15400*/  IMAD.U32 R25, RZ, RZ, UR4 ;  /* 0x00000004ff197e24 */ /* 0x000fe4000f8e00ff */
[----:B------:R-:W-:Y:S02]  /*15410*/  IMAD.U32 R26, RZ, RZ, UR5 ;  /* 0x00000005ff1a7e24 */ /* 0x000fe4000f8e00ff */
[----:B------:R-:W-:-:S07]  /*15420*/  IMAD.U32 R27, RZ, RZ, UR6 ;  /* 0x00000006ff1b7e24 */ /* 0x000fce000f8e00ff */
.L_x_2689:
[----:B------:R-:W2:Y:S01]  /*15430*/  S2R R0, SR_TID.X ;  /* 0x0000000000007919 */ /* 0x000ea20000002100 */
[----:B------:R-:W-:Y:S05]  /*15440*/  WARPSYNC.ALL ;  /* 0x0000000000007948 */ /* 0x000fea0003800000 */
[----:B------:R-:W-:Y:S01]  /*15450*/  BAR.SYNC.DEFER_BLOCKING 0x4, 0x180 ;  /* 0x0106000000007b1d */ /* 0x000fe20000010000 */
[----:B--2---:R-:W-:-:S04]  /*15460*/  LOP3.LUT R0, R0, 0x1f, RZ, 0xc0, !PT ;  /* 0x0000001f00007812 */ /* 0x004fc800078ec0ff */
[----:B------:R-:W-:-:S13]  /*15470*/  ISETP.NE.AND P0, PT, R0, RZ, PT ;  /* 0x000000ff0000720c */ /* 0x000fda0003f05270 */
[----:B------:R-:W2:Y:S01]  /*15480*/  @!P0 S2R R3, SR_CgaCtaId ;  /* 0x0000000000038919 */ /* 0x000ea20000008800 */
[----:B------:R-:W-:-:S04]  /*15490*/  @!P0 MOV R0, 0x400 ;  /* 0x0000040000008802 */ /* 0x000fc80000000f00 */
[----:B--2---:R-:W-:-:S05]  /*154a0*/  @!P0 LEA R17, R3, R0, 0x18 ;  /* 0x0000000003118211 */ /* 0x004fca00078ec0ff */
[----:B------:R2:W-:Y:S01]  /*154b0*/  @!P0 STS.128 [R17+0x228d0], R24 ;  /* 0x0228d01811008388 */ /* 0x0005e20000000c00 */
[----:B------:R-:W-:Y:S06]  /*154c0*/  BAR.ARV 0x5, 0x180 ;  /* 0x0146000000007b1d */ /* 0x000fec0000002000 */
.L_x_2678:
[----:B------:R-:W-:Y:S02]  /*154d0*/  ULDC UR4, c[0x0][0xc3c] ;  /* 0x00030f0000047ab9 */ /* 0x000fe40000000800 */
[----:B0-----:R-:W-:-:S13]  /*154e0*/  ISETP.GE.AND P0, PT, R27, UR4, PT ;  /* 0x000000041b007c0c */ /* 0x001fda000bf06270 */
[----:B------:R-:W-:Y:S05]  /*154f0*/  @!P0 BRA `(.L_x_2690) ;  /* 0xffffffb400b08947 */ /* 0x000fea000383ffff */
[----:B------:R-:W-:Y:S05]  /*15500*/  BSYNC B8 ;  /* 0x0000000000087941 */ /* 0x000fea0003800000 */
.L_x_2621:
[----:B------:R-:W5:Y:S01]  /*15510*/  LDL.LU R0, [R1+0x10] ;  /* 0x0000100001007983 */ /* 0x000f620000300800 */
[----:B------:R-:W-:Y:S01]  /*15520*/  BSSY B0, `(.L_x_2691) ;  /* 0x000000b000007945 */ /* 0x000fe20003800000 */
[----:B------:R-:W0:Y:S01]  /*15530*/  S2R R5, SR_CgaCtaId ;  /* 0x0000000000057919 */ /* 0x000e220000008800 */
[----:B-----5:R-:W-:-:S05]  /*15540*/  VIADD R0, R0, 0x1 ;  /* 0x0000000100007836 */ /* 0x020fca0000000000 */
[----:B-1----:R-:W-:-:S04]  /*15550*/  LEA.HI R2, R0, R0, RZ, 0x1 ;  /* 0x0000000000027211 */ /* 0x002fc800078f08ff */
[----:B------:R-:W-:Y:S02]  /*15560*/  LOP3.LUT R3, R2, 0xfffffffe, RZ, 0xc0, !PT ;  /* 0xfffffffe02037812 */ /* 0x000fe400078ec0ff */
[----:B------:R-:W-:-:S03]  /*15570*/  MOV R2, 0x400 ;  /* 0x0000040000027802 */ /* 0x000fc60000000f00 */
[----:B------:R-:W-:Y:S01]  /*15580*/  IMAD.IADD R0, R0, 0x1, -R3 ;  /* 0x0000000100007824 */ /* 0x000fe200078e0a03 */
[----:B0-----:R-:W-:-:S04]  /*15590*/  LEA R7, R5, R2, 0x18 ;  /* 0x0000000205077211 */ /* 0x001fc800078ec0ff */
[----:B------:R-:W-:-:S04]  /*155a0*/  SHF.L.U32 R0, R0, 0x1f, RZ ;  /* 0x0000001f00007819 */ /* 0x000fc800000006ff */
[----:B------:R-:W0:Y:S02]  /*155b0*/  SYNCS.PHASECHK.TRANS64.TRYWAIT P0, [R7+URZ+0x22820], R0 ;  /* 0x02282000070075a7 */ /* 0x000e24000800017f */
[----:B0-----:R-:W-:Y:S05]  /*155c0*/  @!P0 BRA `(.L_x_2692) ;  /* 0x0000003800c08947 */ /* 0x001fea0003800000 */
.L_x_2810:
[----:B------:R-:W-:Y:S05]  /*155d0*/  BSYNC B0 ;  /* 0x0000000000007941 */ /* 0x000fea0003800000 */
.L_x_2691:
[----:B------:R-:W-:-:S03]  /*155e0*/  UMOV UR4, 0xffffffff ;  /* 0xffffffff00047882 */ /* 0x000fc60000000000 */
[----:B------:R-:W-:Y:S05]  /*155f0*/  BRA.DIV UR4, `(.L_x_2693) ;  /* 0x0000003a04c87947 */ /* 0x000fea000b800000 */
[----:B0-----:R-:W0:Y:S02]  /*15600*/  S2R R0, SR_TID.X ;  /* 0x0000000000007919 */ /* 0x001e240000002100 */
[----:B0-----:R-:W-:-:S04]  /*15610*/  SHF.R.U32.HI R0, RZ, 0x5, R0 ;  /* 0x00000005ff007819 */ /* 0x001fc80000011600 */
[----:B------:R-:W-:-:S05]  /*15620*/  LOP3.LUT R0, R0, 0x3, RZ, 0xc0, !PT ;  /* 0x0000000300007812 */ /* 0x000fca00078ec0ff */
[----:B------:R0:W1:Y:S02]  /*15630*/  SHFL.IDX PT, R14, R0, RZ, 0x1f ;  /* 0x00001fff000e7589 */ /* 0x00006400000e0000 */
.L_x_2813:
[----:B-1----:R-:W-:Y:S01]  /*15640*/  ISETP.NE.AND P0, PT, R14, RZ, PT ;  /* 0x000000ff0e00720c */ /* 0x002fe20003f05270 */
[----:B------:R-:W-:-:S12]  /*15650*/  BSSY B0, `(.L_x_2694) ;  /* 0x0000024000007945 */ /* 0x000fd80003800000 */
[----:B------:R-:W-:Y:S05]  /*15660*/  @P0 BRA `(.L_x_2695) ;  /* 0x0000000000880947 */ /* 0x000fea0003800000 */
[----:B------:R-:W-:-:S03]  /*15670*/  UMOV UR4, 0xffffffff ;  /* 0xffffffff00047882 */ /* 0x000fc60000000000 */
[----:B------:R-:W-:Y:S05]  /*15680*/  BRA.DIV UR4, `(.L_x_2696) ;  /* 0x0000003a04d87947 */ /* 0x000fea000b800000 */
[----:B------:R-:W-:-:S13]  /*15690*/  ELECT P6, URZ, PT ;  /* 0x00000000003f782f */ /* 0x000fda00038c0000 */
.L_x_2816:
[----:B------:R-:W-:Y:S05]  /*156a0*/  @!P6 BRA `(.L_x_2695) ;  /* 0x000000000078e947 */ /* 0x000fea0003800000 */
[----:B------:R-:W-:-:S06]  /*156b0*/  ULOP3.LUT UR4, UR39, 0x2, URZ, 0xfc, !UPT ;  /* 0x0000000227047892 */ /* 0x000fcc000f8efc3f */
[----:B0-----:R-:W-:-:S05]  /*156c0*/  IMAD.U32 R0, RZ, RZ, UR4 ;  /* 0x00000004ff007e24 */ /* 0x001fca000f8e00ff */
[----:B------:R-:W-:-:S13]  /*156d0*/  ISETP.NE.AND P0, PT, R0, 0x3, PT ;  /* 0x000000030000780c */ /* 0x000fda0003f05270 */
[----:B------:R-:W-:Y:S05]  /*156e0*/  @!P0 BRA `(.L_x_2697) ;  /* 0x0000000000048947 */ /* 0x000fea0003800000 */
[----:B------:R-:W-:Y:S01]  /*156f0*/  BPT.TRAP 0x1 ;  /* 0x000000040000795c */ /* 0x000fe20000300000 */
.L_x_2697:
[----:B------:R-:W-:Y:S01]  /*15700*/  IMAD R5, R18, 0x8, R7 ;  /* 0x0000000812057824 */ /* 0x000fe200078e0207 */
[----:B------:R-:W-:Y:S01]  /*15710*/  SHF.L.U32 R0, R22, 0x1f, RZ ;  /* 0x0000001f16007819 */ /* 0x000fe200000006ff */
[----:B------:R-:W-:-:S03]  /*15720*/  VIADD R18, R18, 0x1 ;  /* 0x0000000112127836 */ /* 0x000fc60000000000 */
[----:B------:R-:W0:Y:S02]  /*15730*/  SYNCS.PHASECHK.TRANS64.TRYWAIT P1, [R5+URZ+0x22840], R0 ;  /* 0x02284000050075a7 */ /* 0x000e24000802017f */
[----:B------:R-:W-:-:S04]  /*15740*/  ISETP.NE.AND P2, PT, R18, 0x2, PT ;  /* 0x000000021200780c */ /* 0x000fc80003f45270 */
[----:B------:R-:W-:Y:S01]  /*15750*/  SEL R3, RZ, 0x1, P2 ;  /* 0x00000001ff037807 */ /* 0x000fe20001000000 */
[----:B0-----:R-:W-:Y:S08]  /*15760*/  @!P1 BRA `(.L_x_2698) ;  /* 0x0000003800c09947 */ /* 0x001ff00003800000 */
.L_x_2817:
[----:B------:R-:W-:Y:S02]  /*15770*/  SEL R18, R18, RZ, P2 ;  /* 0x000000ff12127207 */ /* 0x000fe40001000000 */
[----:B------:R-:W-:Y:S01]  /*15780*/  LOP3.LUT R2, R22, R3, RZ, 0x3c, !PT ;  /* 0x0000000316027212 */ /* 0x000fe200078e3cff */
[----:B------:R-:W-:Y:S06]  /*15790*/  @!P0 BRA `(.L_x_2699) ;  /* 0x0000000000048947 */ /* 0x000fec0003800000 */
[----:B------:R-:W-:Y:S01]  /*157a0*/  BPT.TRAP 0x1 ;  /* 0x000000040000795c */ /* 0x000fe20000300000 */
.L_x_2699:
[----:B------:R-:W-:Y:S01]  /*157b0*/  IMAD R3, R18, 0x8, R7 ;  /* 0x0000000812037824 */ /* 0x000fe200078e0207 */
[----:B------:R-:W-:-:S04]  /*157c0*/  SHF.L.U32 R2, R2, 0x1f, RZ ;  /* 0x0000001f02027819 */ /* 0x000fc800000006ff */
[----:B------:R-:W1:Y:S02]  /*157d0*/  SYNCS.PHASECHK.TRANS64.TRYWAIT P1, [R3+URZ+0x22840], R2 ;  /* 0x02284002030075a7 */ /* 0x000e64000802017f */
[----:B-1----:R-:W-:Y:S05]  /*157e0*/  @!P1 BRA `(.L_x_2700) ;  /* 0x0000003800b49947 */ /* 0x002fea0003800000 */
.L_x_2818:
[----:B------:R-:W-:Y:S05]  /*157f0*/  @!P0 BRA `(.L_x_2701) ;  /* 0x0000000000048947 */ /* 0x000fea0003800000 */
[----:B------:R-:W-:Y:S01]  /*15800*/  BPT.TRAP 0x1 ;  /* 0x000000040000795c */ /* 0x000fe20000300000 */
.L_x_2701:
[----:B------:R-:W5:Y:S02]  /*15810*/  SYNCS.PHASECHK.TRANS64.TRYWAIT P1, [R5+URZ+0x22860], R0 ;  /* 0x02286000050075a7 */ /* 0x000f64000802017f */
[----:B-----5:R-:W-:Y:S05]  /*15820*/  @!P1 BRA `(.L_x_2702) ;  /* 0x0000003800b89947 */ /* 0x020fea0003800000 */
.L_x_2819:
[----:B------:R-:W-:Y:S05]  /*15830*/  @!P0 BRA `(.L_x_2703) ;  /* 0x0000000000048947 */ /* 0x000fea0003800000 */
[----:B------:R-:W-:Y:S01]  /*15840*/  BPT.TRAP 0x1 ;  /* 0x000000040000795c */ /* 0x000fe20000300000 */
.L_x_2703:
[----:B------:R0:W0:Y:S02]  /*15850*/  SYNCS.PHASECHK.TRANS64.TRYWAIT P0, [R3+URZ+0x22860], R2 ;  /* 0x02286002030075a7 */ /* 0x000024000800017f */
[----:B0-----:R-:W-:Y:S05]  /*15860*/  @!P0 NANOSLEEP.SYNCS 0x989680 ;  /* 0x009896800000895d */ /* 0x001fea0003900000 */
[----:B------:R-:W0:Y:S02]  /*15870*/  @!P0 SYNCS.PHASECHK.TRANS64 P0, [R3+URZ+0x22860], R2 ;  /* 0x02286002030085a7 */ /* 0x000e24000800007f */
[----:B0-----:R-:W-:Y:S05]  /*15880*/  @!P0 BRA `(.L_x_2703) ;  /* 0xfffffffc00f08947 */ /* 0x001fea000383ffff */
.L_x_2695:
[----:B------:R-:W-:Y:S05]  /*15890*/  BSYNC B0 ;  /* 0x0000000000007941 */ /* 0x000fea0003800000 */
.L_x_2694:
[----:B------:R-:W-:Y:S05]  /*158a0*/  EXIT ;  /* 0x000000000000794d */ /* 0x000fea0003800000 */
.L_x_2515:
[----:B0-----:R0:W1:Y:S02]  /*158b0*/  SYNCS.PHASECHK.TRANS64.TRYWAIT P0, [R6+URZ+0x22800], R3 ;  /* 0x02280003060075a7 */ /* 0x001064000800017f */
[----:B-1----:R-:W-:Y:S05]  /*158c0*/  @!P0 NANOSLEEP.SYNCS 0x989680 ;  /* 0x009896800000895d */ /* 0x002fea0003900000 */
[----:B------:R-:W1:Y:S02]  /*158d0*/  @!P0 SYNCS.PHASECHK.TRANS64 P0, [R6+URZ+0x22800], R3 ;  /* 0x02280003060085a7 */ /* 0x000e64000800007f */
[----:B-1----:R-:W-:Y:S05]  /*158e0*/  @!P0 BRA `(.L_x_2515) ;  /* 0xfffffffc00f08947 */ /* 0x002fea000383ffff */
[----:B------:R-:W-:Y:S05]  /*158f0*/  BRA `(.L_x_2704) ;  /* 0xfffffec400107947 */ /* 0x000fea000383ffff */
.L_x_2519:
[----:B0-----:R-:W-:-:S04]  /*15900*/  IMAD.U32 R3, RZ, RZ, UR24 ;  /* 0x00000018ff037e24 */ /* 0x001fc8000f8e00ff */
[----:B------:R0:W2:Y:S03]  /*15910*/  SYNCS.PHASECHK.TRANS64.TRYWAIT P1, [R3+URZ+0x22830], R8 ;  /* 0x02283008030075a7 */ /* 0x0000a6000802017f */
[----:B--2---:R-:W-:Y:S05]  /*15920*/  @!P1 NANOSLEEP.SYNCS 0x989680 ;  /* 0x009896800000995d */ /* 0x004fea0003900000 */
[----:B------:R-:W2:Y:S02]  /*15930*/  @!P1 SYNCS.PHASECHK.TRANS64 P1, [R3+URZ+0x22830], R8 ;  /* 0x02283008030095a7 */ /* 0x000ea4000802007f */
[----:B--2---:R-:W-:Y:S05]  /*15940*/  @!P1 BRA `(.L_x_2519) ;  /* 0xfffffffc00ec9947 */ /* 0x004fea000383ffff */
[----:B------:R-:W-:Y:S05]  /*15950*/  BRA `(.L_x_2518) ;  /* 0xfffffec400387947 */ /* 0x000fea000383ffff */
.L_x_2532:
[----:B---3--:R-:W-:-:S04]  /*15960*/  IMAD.U32 R9, RZ, RZ, UR24 ;  /* 0x00000018ff097e24 */ /* 0x008fc8000f8e00ff */
[----:B------:R3:W4:Y:S03]  /*15970*/  SYNCS.PHASECHK.TRANS64.TRYWAIT P1, [R9+URZ+0x22850], R8 ;  /* 0x02285008090075a7 */ /* 0x000726000802017f */
[----:B----4-:R-:W-:Y:S05]  /*15980*/  @!P1 NANOSLEEP.SYNCS 0x989680 ;  /* 0x009896800000995d */ /* 0x010fea0003900000 */
[----:B------:R-:W4:Y:S02]  /*15990*/  @!P1 SYNCS.PHASECHK.TRANS64 P1, [R9+URZ+0x22850], R8 ;  /* 0x02285008090095a7 */ /* 0x000f24000802007f */
[----:B----4-:R-:W-:Y:S05]  /*159a0*/  @!P1 BRA `(.L_x_2532) ;  /* 0xfffffffc00ec9947 */ /* 0x010fea000383ffff */
[----:B------:R-:W-:Y:S05]  /*159b0*/  BRA `(.L_x_2531) ;  /* 0xfffffee400e47947 */ /* 0x000fea000383ffff */
.L_x_2541:
[----:B--2---:R-:W-:-:S04]  /*159c0*/  IMAD.U32 R4, RZ, RZ, UR25 ;  /* 0x00000019ff047e24 */ /* 0x004fc8000f8e00ff */
[----:B------:R2:W3:Y:S03]  /*159d0*/  SYNCS.PHASECHK.TRANS64.TRYWAIT P1, [R4+URZ+0x22830], R7 ;  /* 0x02283007040075a7 */ /* 0x0004e6000802017f */
[----:B---3--:R-:W-:Y:S05]  /*159e0*/  @!P1 NANOSLEEP.SYNCS 0x989680 ;  /* 0x009896800000995d */ /* 0x008fea0003900000 */
[----:B------:R-:W3:Y:S02]  /*159f0*/  @!P1 SYNCS.PHASECHK.TRANS64 P1, [R4+URZ+0x22830], R7 ;  /* 0x02283007040095a7 */ /* 0x000ee4000802007f */
[----:B---3--:R-:W-:Y:S05]  /*15a00*/  @!P1 BRA `(.L_x_2541) ;  /* 0xfffffffc00ec9947 */ /* 0x008fea000383ffff */
[----:B------:R-:W-:Y:S05]  /*15a10*/  BRA `(.L_x_2540) ;  /* 0xfffffeec00907947 */ /* 0x000fea000383ffff */
.L_x_2554:
[----:B--2---:R-:W-:-:S04]  /*15a20*/  IMAD.U32 R10, RZ, RZ, UR25 ;  /* 0x00000019ff0a7e24 */ /* 0x004fc8000f8e00ff */
[----:B------:R2:W3:Y:S03]  /*15a30*/  SYNCS.PHASECHK.TRANS64.TRYWAIT P1, [R10+URZ+0x22850], R7 ;  /* 0x022850070a0075a7 */ /* 0x0004e6000802017f */
[----:B---3--:R-:W-:Y:S05]  /*15a40*/  @!P1 NANOSLEEP.SYNCS 0x989680 ;  /* 0x009896800000995d */ /* 0x008fea0003900000 */
[----:B------:R-:W3:Y:S02]  /*15a50*/  @!P1 SYNCS.PHASECHK.TRANS64 P1, [R10+URZ+0x22850], R7 ;  /* 0x022850070a0095a7 */ /* 0x000ee4000802007f */
[----:B---3--:R-:W-:Y:S05]  /*15a60*/  @!P1 BRA `(.L_x_2554) ;  /* 0xfffffffc00ec9947 */ /* 0x008fea000383ffff */
[----:B------:R-:W-:Y:S05]  /*15a70*/  BRA `(.L_x_2553) ;  /* 0xffffff1800587947 */ /* 0x000fea000383ffff */
.L_x_2564:
[----:B-1----:R-:W-:-:S04]  /*15a80*/  IMAD.U32 R3, RZ, RZ, UR25 ;  /* 0x00000019ff037e24 */ /* 0x002fc8000f8e00ff */
[----:B------:R1:W2:Y:S03]  /*15a90*/  SYNCS.PHASECHK.TRANS64.TRYWAIT P2, [R3+URZ+0x22830], R6 ;  /* 0x02283006030075a7 */ /* 0x0002a6000804017f */
[----:B--2---:R-:W-:Y:S05]  /*15aa0*/  @!P2 NANOSLEEP.SYNCS 0x989680 ;  /* 0x009896800000a95d */ /* 0x004fea0003900000 */
[----:B------:R-:W2:Y:S02]  /*15ab0*/  @!P2 SYNCS.PHASECHK.TRANS64 P2, [R3+URZ+0x22830], R6 ;  /* 0x022830060300a5a7 */ /* 0x000ea4000804007f */
[----:B--2---:R-:W-:Y:S05]  /*15ac0*/  @!P2 BRA `(.L_x_2564) ;  /* 0xfffffffc00eca947 */ /* 0x004fea000383ffff */
[----:B------:R-:W-:Y:S05]  /*15ad0*/  BRA `(.L_x_2563) ;  /* 0xffffff2000047947 */ /* 0x000fea000383ffff */
.L_x_2569:
[----:B-1----:R-:W-:-:S04]  /*15ae0*/  IMAD.U32 R9, RZ, RZ, UR25 ;  /* 0x00000019ff097e24 */ /* 0x002fc8000f8e00ff */
[----:B------:R1:W2:Y:S03]  /*15af0*/  SYNCS.PHASECHK.TRANS64.TRYWAIT P2, [R9+URZ+0x22850], R6 ;  /* 0x02285006090075a7 */ /* 0x0002a6000804017f */
[----:B--2---:R-:W-:Y:S05]  /*15b00*/  @!P2 NANOSLEEP.SYNCS 0x989680 ;  /* 0x009896800000a95d */ /* 0x004fea0003900000 */
[----:B------:R-:W2:Y:S02]  /*15b10*/  @!P2 SYNCS.PHASECHK.TRANS64 P2, [R9+URZ+0x22850], R6 ;  /* 0x022850060900a5a7 */ /* 0x000ea4000804007f */
[----:B--2---:R-:W-:Y:S05]  /*15b20*/  @!P2 BRA `(.L_x_2569) ;  /* 0xfffffffc00eca947 */ /* 0x004fea000383ffff */
[----:B------:R-:W-:Y:S05]  /*15b30*/  BRA `(.L_x_2568) ;  /* 0xffffff3800247947 */ /* 0x000fea000383ffff */
.L_x_2576:
[----:B-1----:R-:W-:-:S04]  /*15b40*/  IMAD.U32 R4, RZ, RZ, UR24 ;  /* 0x00000018ff047e24 */ /* 0x002fc8000f8e00ff */
[----:B------:R1:W2:Y:S03]  /*15b50*/  SYNCS.PHASECHK.TRANS64.TRYWAIT P1, [R4+URZ+0x22830], R7 ;  /* 0x02283007040075a7 */ /* 0x0002a6000802017f */
[----:B--2---:R-:W-:Y:S05]  /*15b60*/  @!P1 NANOSLEEP.SYNCS 0x989680 ;  /* 0x009896800000995d */ /* 0x004fea0003900000 */
[----:B------:R-:W2:Y:S02]  /*15b70*/  @!P1 SYNCS.PHASECHK.TRANS64 P1, [R4+URZ+0x22830], R7 ;  /* 0x02283007040095a7 */ /* 0x000ea4000802007f */
[----:B--2---:R-:W-:Y:S05]  /*15b80*/  @!P1 BRA `(.L_x_2576) ;  /* 0xfffffffc00ec9947 */ /* 0x004fea000383ffff */
[----:B------:R-:W-:Y:S05]  /*15b90*/  BRA `(.L_x_2575) ;  /* 0xffffff3c00307947 */ /* 0x000fea000383ffff */
.L_x_2589:
[----:B-1----:R-:W-:-:S04]  /*15ba0*/  IMAD.U32 R10, RZ, RZ, UR24 ;  /* 0x00000018ff0a7e24 */ /* 0x002fc8000f8e00ff */
[----:B------:R1:W3:Y:S03]  /*15bb0*/  SYNCS.PHASECHK.TRANS64.TRYWAIT P1, [R10+URZ+0x22850], R7 ;  /* 0x022850070a0075a7 */ /* 0x0002e6000802017f */
[----:B---3--:R-:W-:Y:S05]  /*15bc0*/  @!P1 NANOSLEEP.SYNCS 0x989680 ;  /* 0x009896800000995d */ /* 0x008fea0003900000 */
[----:B------:R-:W3:Y:S02]  /*15bd0*/  @!P1 SYNCS.PHASECHK.TRANS64 P1, [R10+URZ+0x22850], R7 ;  /* 0x022850070a0095a7 */ /* 0x000ee4000802007f */
[----:B---3--:R-:W-:Y:S05]  /*15be0*/  @!P1 BRA `(.L_x_2589) ;  /* 0xfffffffc00ec9947 */ /* 0x008fea000383ffff */
[----:B------:R-:W-:Y:S05]  /*15bf0*/  BRA `(.L_x_2588) ;  /* 0xffffff6400f87947 */ /* 0x000fea000383ffff */
.L_x_2641:
        /* <DEDUP_REMOVED lines=8> */
[----:B0----5:R-:W-:Y:S05]  /*15c80*/  WARPSYNC.COLLECTIVE R15, `(.L_x_2706) ;  /* 0x000000000f087348 */ /* 0x021fea0003c00000 */
[----:B------:R1:W2:Y:S02]  /*15c90*/  SHFL.IDX P6, R14, R13, R12, R11 ;  /* 0x0000000c0d0e7389 */ /* 0x0002a400000c000b */
[----:B012--5:R-:W-:Y:S01]  /*15ca0*/  ENDCOLLECTIVE ;  /* 0x000000000000791b */ /* 0x027fe20003800000 */
.L_x_2706:
[----:B------:R-:W-:Y:S05]  /*15cb0*/  BSYNC B0 ;  /* 0x0000000000007941 */ /* 0x000fea0003800000 */
.L_x_2705:
[----:B------:R-:W-:Y:S05]  /*15cc0*/  BRA `(.L_x_2707) ;  /* 0xffffffbc00747947 */ /* 0x000fea000383ffff */
.L_x_2644:
[----:B0-----:R0:W1:Y:S02]  /*15cd0*/  SYNCS.PHASECHK.TRANS64.TRYWAIT P0, [R19+URZ+0x22840], R0 ;  /* 0x02284000130075a7 */ /* 0x001064000800017f */
[----:B-1----:R-:W-:Y:S05]  /*15ce0*/  @!P0 NANOSLEEP.SYNCS 0x989680 ;  /* 0x009896800000895d */ /* 0x002fea0003900000 */
[----:B------:R-:W1:Y:S02]  /*15cf0*/  @!P0 SYNCS.PHASECHK.TRANS64 P0, [R19+URZ+0x22840], R0 ;  /* 0x02284000130085a7 */ /* 0x000e64000800007f */
[----:B-1----:R-:W-:Y:S05]  /*15d00*/  @!P0 BRA `(.L_x_2644) ;  /* 0xfffffffc00f08947 */ /* 0x002fea000383ffff */
[----:B------:R-:W-:Y:S05]  /*15d10*/  BRA `(.L_x_2708) ;  /* 0xffffffc000287947 */ /* 0x000fea000383ffff */
.L_x_2645:
        /* <DEDUP_REMOVED lines=8> */
.L_x_2710:
[----:B------:R-:W-:Y:S05]  /*15da0*/  BSYNC B0 ;  /* 0x0000000000007941 */ /* 0x000fea0003800000 */
.L_x_2709:
        /* <DEDUP_REMOVED lines=9> */
.L_x_2711:
[----:B------:R-:W-:Y:S02]  /*15e40*/  IMAD.MOV.U32 R13, RZ, RZ, R4 ;  /* 0x000000ffff0d7224 */ /* 0x000fe400078e0004 */
[----:B------:R-:W-:Y:S02]  /*15e50*/  IMAD.MOV.U32 R12, RZ, RZ, 0x1 ;  /* 0x00000001ff0c7424 */ /* 0x000fe400078e00ff */
[----:B------:R-:W-:-:S07]  /*15e60*/  IMAD.MOV.U32 R3, RZ, RZ, R14 ;  /* 0x000000ffff037224 */ /* 0x000fce00078e000e */
[----:B------:R-:W-:Y:S05]  /*15e70*/  WARPSYNC.COLLECTIVE R15, `(.L_x_2712) ;  /* 0x000000000f087348 */ /* 0x000fea0003c00000 */
[----:B------:R0:W1:Y:S02]  /*15e80*/  SHFL.IDX P6, R14, R13, R12, R11 ;  /* 0x0000000c0d0e7389 */ /* 0x00006400000c000b */
[----:B01----:R-:W-:Y:S01]  /*15e90*/  ENDCOLLECTIVE ;  /* 0x000000000000791b */ /* 0x003fe20003800000 */
.L_x_2712:
        /* <DEDUP_REMOVED lines=15> */
.L_x_2713:
[----:B------:R-:W-:Y:S02]  /*15f90*/  @P0 IMAD R6, R5, 0x2, R17 ;  /* 0x0000000205060824 */ /* 0x000fe400078e0211 */
[----:B------:R-:W-:Y:S02]  /*15fa0*/  IMAD.MOV.U32 R13, RZ, RZ, R4 ;  /* 0x000000ffff0d7224 */ /* 0x000fe400078e0004 */
[----:B------:R-:W-:Y:S02]  /*15fb0*/  IMAD.MOV.U32 R12, RZ, RZ, 0x2 ;  /* 0x00000002ff0c7424 */ /* 0x000fe400078e00ff */
[----:B------:R-:W-:-:S07]  /*15fc0*/  IMAD.MOV.U32 R3, RZ, RZ, R14 ;  /* 0x000000ffff037224 */ /* 0x000fce00078e000e */
[----:B------:R-:W-:Y:S05]  /*15fd0*/  WARPSYNC.COLLECTIVE R15, `(.L_x_2714) ;  /* 0x000000000f087348 */ /* 0x000fea0003c00000 */
[----:B------:R0:W1:Y:S02]  /*15fe0*/  SHFL.IDX P6, R14, R13, R12, R11 ;  /* 0x0000000c0d0e7389 */ /* 0x00006400000c000b */
[----:B01----:R-:W-:Y:S01]  /*15ff0*/  ENDCOLLECTIVE ;  /* 0x000000000000791b */ /* 0x003fe20003800000 */
.L_x_2714:
        /* <DEDUP_REMOVED lines=15> */
.L_x_2715:
[----:B------:R-:W-:Y:S02]  /*160f0*/  @P0 IMAD R6, R5, 0x2, R17 ;  /* 0x0000000205060824 */ /* 0x000fe400078e0211 */
[----:B------:R-:W-:Y:S02]  /*16100*/  IMAD.MOV.U32 R13, RZ, RZ, R4 ;  /* 0x000000ffff0d7224 */ /* 0x000fe400078e0004 */
[----:B------:R-:W-:Y:S02]  /*16110*/  IMAD.MOV.U32 R12, RZ, RZ, 0x3 ;  /* 0x00000003ff0c7424 */ /* 0x000fe400078e00ff */
[----:B------:R-:W-:-:S07]  /*16120*/  IMAD.MOV.U32 R3, RZ, RZ, R14 ;  /* 0x000000ffff037224 */ /* 0x000fce00078e000e */
[----:B------:R-:W-:Y:S05]  /*16130*/  WARPSYNC.COLLECTIVE R15, `(.L_x_2716) ;  /* 0x000000000f087348 */ /* 0x000fea0003c00000 */
[----:B------:R0:W1:Y:S02]  /*16140*/  SHFL.IDX P6, R14, R13, R12, R11 ;  /* 0x0000000c0d0e7389 */ /* 0x00006400000c000b */
[----:B01----:R-:W-:Y:S01]  /*16150*/  ENDCOLLECTIVE ;  /* 0x000000000000791b */ /* 0x003fe20003800000 */
.L_x_2716:
        /* <DEDUP_REMOVED lines=15> */
.L_x_2717:
[----:B------:R-:W-:Y:S02]  /*16250*/  @P0 IMAD R6, R5, 0x2, R17 ;  /* 0x0000000205060824 */ /* 0x000fe400078e0211 */
[----:B------:R-:W-:Y:S02]  /*16260*/  IMAD.MOV.U32 R13, RZ, RZ, R4 ;  /* 0x000000ffff0d7224 */ /* 0x000fe400078e0004 */
[----:B------:R-:W-:Y:S02]  /*16270*/  IMAD.MOV.U32 R12, RZ, RZ, 0x4 ;  /* 0x00000004ff0c7424 */ /* 0x000fe400078e00ff */
[----:B------:R-:W-:-:S07]  /*16280*/  IMAD.MOV.U32 R3, RZ, RZ, R14 ;  /* 0x000000ffff037224 */ /* 0x000fce00078e000e */
[----:B------:R-:W-:Y:S05]  /*16290*/  WARPSYNC.COLLECTIVE R15, `(.L_x_2718) ;  /* 0x000000000f087348 */ /* 0x000fea0003c00000 */
[----:B------:R0:W1:Y:S02]  /*162a0*/  SHFL.IDX P6, R14, R13, R12, R11 ;  /* 0x0000000c0d0e7389 */ /* 0x00006400000c000b */
[----:B01----:R-:W-:Y:S01]  /*162b0*/  ENDCOLLECTIVE ;  /* 0x000000000000791b */ /* 0x003fe20003800000 */
.L_x_2718:
        /* <DEDUP_REMOVED lines=15> */
.L_x_2719:
[----:B------:R-:W-:Y:S02]  /*163b0*/  @P0 IMAD R6, R5, 0x2, R17 ;  /* 0x0000000205060824 */ /* 0x000fe400078e0211 */
[----:B------:R-:W-:Y:S02]  /*163c0*/  IMAD.MOV.U32 R13, RZ, RZ, R4 ;  /* 0x000000ffff0d7224 */ /* 0x000fe400078e0004 */
[----:B------:R-:W-:Y:S02]  /*163d0*/  IMAD.MOV.U32 R12, RZ, RZ, 0x5 ;  /* 0x00000005ff0c7424 */ /* 0x000fe400078e00ff */
[----:B------:R-:W-:-:S07]  /*163e0*/  IMAD.MOV.U32 R3, RZ, RZ, R14 ;  /* 0x000000ffff037224 */ /* 0x000fce00078e000e */
[----:B------:R-:W-:Y:S05]  /*163f0*/  WARPSYNC.COLLECTIVE R15, `(.L_x_2720) ;  /* 0x000000000f087348 */ /* 0x000fea0003c00000 */
[----:B------:R0:W1:Y:S02]  /*16400*/  SHFL.IDX P6, R14, R13, R12, R11 ;  /* 0x0000000c0d0e7389 */ /* 0x00006400000c000b */
[----:B01----:R-:W-:Y:S01]  /*16410*/  ENDCOLLECTIVE ;  /* 0x000000000000791b */ /* 0x003fe20003800000 */
.L_x_2720:
        /* <DEDUP_REMOVED lines=10> */
.L_x_2721:
[----:B------:R-:W-:Y:S01]  /*164c0*/  @!PT LDS RZ, [RZ] ;  /* 0x00000000fffff984 */ /* 0x000fe20000000800 */
[----:B------:R-:W-:Y:S01]  /*164d0*/  @!PT LDS RZ, [RZ] ;  /* 0x00000000fffff984 */ /* 0x000fe20000000800 */
[----:B------:R-:W-:Y:S01]  /*164e0*/  @!PT LDS RZ, [RZ] ;  /* 0x00000000fffff984 */ /* 0x000fe20000000800 */
[----:B------:R0:W-:Y:S01]  /*164f0*/  @P0 LDGSTS.E.BYPASS.LTC128B.128 [R6+0x1e400], desc[UR46][R2.64], !P2 ;  /* 0x1e40000002060fae */ /* 0x0001e2000d101d6e */
[----:B------:R-:W-:Y:S01]  /*16500*/  IMAD.MOV.U32 R0, RZ, RZ, R14 ;  /* 0x000000ffff007224 */ /* 0x000fe200078e000e */
[----:B------:R-:W-:Y:S06]  /*16510*/  BRA `(.L_x_2722) ;  /* 0xffffffbc00907947 */ /* 0x000fec000383ffff */
.L_x_2650:
[----:B------:R-:W-:Y:S02]  /*16520*/  IMAD.MOV.U32 R13, RZ, RZ, R4 ;  /* 0x000000ffff0d7224 */ /* 0x000fe400078e0004 */
[----:B------:R-:W-:Y:S02]  /*16530*/  IMAD.MOV.U32 R12, RZ, RZ, RZ ;  /* 0x000000ffff0c7224 */ /* 0x000fe400078e00ff */
[----:B------:R-:W-:Y:S02]  /*16540*/  IMAD.MOV.U32 R11, RZ, RZ, 0x181f ;  /* 0x0000181fff0b7424 */ /* 0x000fe400078e00ff */
[----:B------:R-:W-:Y:S02]  /*16550*/  IMAD.MOV.U32 R15, RZ, RZ, -0x1 ;  /* 0xffffffffff0f7424 */ /* 0x000fe400078e00ff */
[----:B------:R-:W-:Y:S02]  /*16560*/  IMAD R36, R36, R6, RZ ;  /* 0x0000000624247224 */ /* 0x000fe400078e02ff */
[----:B------:R-:W-:-:S07]  /*16570*/  IMAD.IADD R34, R8, 0x1, R34 ;  /* 0x0000000108227824 */ /* 0x000fce00078e0222 */
[----:B-1----:R-:W-:Y:S05]  /*16580*/  WARPSYNC.COLLECTIVE R15, `(.L_x_2723) ;  /* 0x000000000f087348 */ /* 0x002fea0003c00000 */
[----:B------:R0:W2:Y:S02]  /*16590*/  SHFL.IDX P6, R14, R13, R12, R11 ;  /* 0x0000000c0d0e7389 */ /* 0x0000a400000c000b */
[----:B012---:R-:W-:Y:S01]  /*165a0*/  ENDCOLLECTIVE ;  /* 0x000000000000791b */ /* 0x007fe20003800000 */
.L_x_2723:
[C---:B------:R-:W-:Y:S01]  /*165b0*/  VIADD R5, R34.reuse, 0x10 ;  /* 0x0000001022057836 */ /* 0x040fe20000000000 */
[----:B------:R-:W-:Y:S01]  /*165c0*/  ISETP.GE.AND P0, PT, R34, R36, PT ;  /* 0x000000242200720c */ /* 0x000fe20003f06270 */
[----:B------:R-:W-:Y:S02]  /*165d0*/  IMAD.MOV.U32 R13, RZ, RZ, R0 ;  /* 0x000000ffff0d7224 */ /* 0x000fe400078e0000 */
[----:B------:R-:W-:-:S10]  /*165e0*/  IMAD.MOV.U32 R2, RZ, RZ, R14 ;  /* 0x000000ffff027224 */ /* 0x000fd400078e000e */
[----:B------:R-:W-:Y:S05]  /*165f0*/  WARPSYNC.COLLECTIVE R15, `(.L_x_2724) ;  /* 0x000000000f087348 */ /* 0x000fea0003c00000 */
[----:B------:R0:W1:Y:S02]  /*16600*/  SHFL.IDX P6, R14, R13, R12, R11 ;  /* 0x0000000c0d0e7389 */ /* 0x00006400000c000b */
[----:B01----:R-:W-:Y:S01]  /*16610*/  ENDCOLLECTIVE ;  /* 0x000000000000791b */ /* 0x003fe20003800000 */
.L_x_2724:
[----:B------:R-:W-:Y:S02]  /*16620*/  IMAD.MOV.U32 R13, RZ, RZ, R4 ;  /* 0x000000ffff0d7224 */ /* 0x000fe400078e0004 */
[----:B------:R-:W-:Y:S02]  /*16630*/  IMAD.MOV.U32 R12, RZ, RZ, 0x1 ;  /* 0x00000001ff0c7424 */ /* 0x000fe400078e00ff */
[----:B------:R-:W-:-:S07]  /*16640*/  IMAD.MOV.U32 R3, RZ, RZ, R14 ;  /* 0x000000ffff037224 */ /* 0x000fce00078e000e */
[----:B------:R-:W-:Y:S05]  /*16650*/  WARPSYNC.COLLECTIVE R15, `(.L_x_2725) ;  /* 0x000000000f087348 */ /* 0x000fea0003c00000 */
[----:B------:R0:W1:Y:S02]  /*16660*/  SHFL.IDX P6, R14, R13, R12, R11 ;  /* 0x0000000c0d0e7389 */ /* 0x00006400000c000b */
[----:B01----:R-:W-:Y:S01]  /*16670*/  ENDCOLLECTIVE ;  /* 0x000000000000791b */ /* 0x003fe20003800000 */
.L_x_2725:
        /* <DEDUP_REMOVED lines=15> */
.L_x_2726:
[----:B------:R-:W-:Y:S02]  /*16770*/  IMAD.MOV.U32 R13, RZ, RZ, R4 ;  /* 0x000000ffff0d7224 */ /* 0x000fe400078e0004 */
[----:B------:R-:W-:Y:S02]  /*16780*/  IMAD.MOV.U32 R12, RZ, RZ, 0x2 ;  /* 0x00000002ff0c7424 */ /* 0x000fe400078e00ff */
[----:B------:R-:W-:-:S07]  /*16790*/  IMAD.MOV.U32 R3, RZ, RZ, R14 ;  /* 0x000000ffff037224 */ /* 0x000fce00078e000e */
[----:B------:R-:W-:Y:S05]  /*167a0*/  WARPSYNC.COLLECTIVE R15, `(.L_x_2727) ;  /* 0x000000000f087348 */ /* 0x000fea0003c00000 */
[----:B------:R0:W1:Y:S02]  /*167b0*/  SHFL.IDX P6, R14, R13, R12, R11 ;  /* 0x0000000c0d0e7389 */ /* 0x00006400000c000b */
[----:B01----:R-:W-:Y:S01]  /*167c0*/  ENDCOLLECTIVE ;  /* 0x000000000000791b */ /* 0x003fe20003800000 */
.L_x_2727:
        /* <DEDUP_REMOVED lines=16> */
.L_x_2728:
[----:B------:R-:W-:Y:S02]  /*168d0*/  IMAD.MOV.U32 R13, RZ, RZ, R4 ;  /* 0x000000ffff0d7224 */ /* 0x000fe400078e0004 */
[----:B------:R-:W-:Y:S02]  /*168e0*/  IMAD.MOV.U32 R12, RZ, RZ, 0x3 ;  /* 0x00000003ff0c7424 */ /* 0x000fe400078e00ff */
[----:B------:R-:W-:-:S07]  /*168f0*/  IMAD.MOV.U32 R3, RZ, RZ, R14 ;  /* 0x000000ffff037224 */ /* 0x000fce00078e000e */
[----:B------:R-:W-:Y:S05]  /*16900*/  WARPSYNC.COLLECTIVE R15, `(.L_x_2729) ;  /* 0x000000000f087348 */ /* 0x000fea0003c00000 */
[----:B------:R0:W1:Y:S02]  /*16910*/  SHFL.IDX P6, R14, R13, R12, R11 ;  /* 0x0000000c0d0e7389 */ /* 0x00006400000c000b */
[----:B01----:R-:W-:Y:S01]  /*16920*/  ENDCOLLECTIVE ;  /* 0x000000000000791b */ /* 0x003fe20003800000 */
.L_x_2729:
        /* <DEDUP_REMOVED lines=16> */
.L_x_2730:
[----:B------:R-:W-:Y:S02]  /*16a30*/  IMAD.MOV.U32 R13, RZ, RZ, R4 ;  /* 0x000000ffff0d7224 */ /* 0x000fe400078e0004 */
[----:B------:R-:W-:Y:S02]  /*16a40*/  IMAD.MOV.U32 R12, RZ, RZ, 0x4 ;  /* 0x00000004ff0c7424 */ /* 0x000fe400078e00ff */
[----:B------:R-:W-:-:S07]  /*16a50*/  IMAD.MOV.U32 R3, RZ, RZ, R14 ;  /* 0x000000ffff037224 */ /* 0x000fce00078e000e */
[----:B------:R-:W-:Y:S05]  /*16a60*/  WARPSYNC.COLLECTIVE R15, `(.L_x_2731) ;  /* 0x000000000f087348 */ /* 0x000fea0003c00000 */
[----:B------:R0:W1:Y:S02]  /*16a70*/  SHFL.IDX P6, R14, R13, R12, R11 ;  /* 0x0000000c0d0e7389 */ /* 0x00006400000c000b */
[----:B01----:R-:W-:Y:S01]  /*16a80*/  ENDCOLLECTIVE ;  /* 0x000000000000791b */ /* 0x003fe20003800000 */
.L_x_2731:
        /* <DEDUP_REMOVED lines=16> */
.L_x_2732:
[----:B------:R-:W-:Y:S02]  /*16b90*/  IMAD.MOV.U32 R13, RZ, RZ, R4 ;  /* 0x000000ffff0d7224 */ /* 0x000fe400078e0004 */
[----:B------:R-:W-:Y:S02]  /*16ba0*/  IMAD.MOV.U32 R12, RZ, RZ, 0x5 ;  /* 0x00000005ff0c7424 */ /* 0x000fe400078e00ff */
[----:B------:R-:W-:-:S07]  /*16bb0*/  IMAD.MOV.U32 R3, RZ, RZ, R14 ;  /* 0x000000ffff037224 */ /* 0x000fce00078e000e */
[----:B------:R-:W-:Y:S05]  /*16bc0*/  WARPSYNC.COLLECTIVE R15, `(.L_x_2733) ;  /* 0x000000000f087348 */ /* 0x000fea0003c00000 */
[----:B------:R0:W1:Y:S02]  /*16bd0*/  SHFL.IDX P6, R14, R13, R12, R11 ;  /* 0x0000000c0d0e7389 */ /* 0x00006400000c000b */
[----:B01----:R-:W-:Y:S01]  /*16be0*/  ENDCOLLECTIVE ;  /* 0x000000000000791b */ /* 0x003fe20003800000 */
.L_x_2733:
        /* <DEDUP_REMOVED lines=16> */
.L_x_2734:
[----:B------:R-:W-:Y:S02]  /*16cf0*/  IMAD.MOV.U32 R13, RZ, RZ, R4 ;  /* 0x000000ffff0d7224 */ /* 0x000fe400078e0004 */
[----:B------:R-:W-:Y:S02]  /*16d00*/  IMAD.MOV.U32 R12, RZ, RZ, 0x6 ;  /* 0x00000006ff0c7424 */ /* 0x000fe400078e00ff */
[----:B------:R-:W-:-:S07]  /*16d10*/  IMAD.MOV.U32 R3, RZ, RZ, R14 ;  /* 0x000000ffff037224 */ /* 0x000fce00078e000e */
[----:B------:R-:W-:Y:S05]  /*16d20*/  WARPSYNC.COLLECTIVE R15, `(.L_x_2735) ;  /* 0x000000000f087348 */ /* 0x000fea0003c00000 */
[----:B------:R0:W1:Y:S02]  /*16d30*/  SHFL.IDX P6, R14, R13, R12, R11 ;  /* 0x0000000c0d0e7389 */ /* 0x00006400000c000b */
[----:B01----:R-:W-:Y:S01]  /*16d40*/  ENDCOLLECTIVE ;  /* 0x000000000000791b */ /* 0x003fe20003800000 */
.L_x_2735:
        /* <DEDUP_REMOVED lines=16> */
.L_x_2736:
[----:B------:R-:W-:Y:S02]  /*16e50*/  IMAD.MOV.U32 R13, RZ, RZ, R4 ;  /* 0x000000ffff0d7224 */ /* 0x000fe400078e0004 */
[----:B------:R-:W-:Y:S02]  /*16e60*/  IMAD.MOV.U32 R12, RZ, RZ, 0x7 ;  /* 0x00000007ff0c7424 */ /* 0x000fe400078e00ff */
[----:B------:R-:W-:-:S07]  /*16e70*/  IMAD.MOV.U32 R3, RZ, RZ, R14 ;  /* 0x000000ffff037224 */ /* 0x000fce00078e000e */
[----:B------:R-:W-:Y:S05]  /*16e80*/  WARPSYNC.COLLECTIVE R15, `(.L_x_2737) ;  /* 0x000000000f087348 */ /* 0x000fea0003c00000 */
[----:B------:R0:W1:Y:S02]  /*16e90*/  SHFL.IDX P6, R14, R13, R12, R11 ;  /* 0x0000000c0d0e7389 */ /* 0x00006400000c000b */
[----:B01----:R-:W-:Y:S01]  /*16ea0*/  ENDCOLLECTIVE ;  /* 0x000000000000791b */ /* 0x003fe20003800000 */
.L_x_2737:
        /* <DEDUP_REMOVED lines=10> */
.L_x_2738:
[----:B------:R-:W-:Y:S01]  /*16f50*/  @!PT LDS RZ, [RZ] ;  /* 0x00000000fffff984 */ /* 0x000fe20000000800 */
[----:B------:R-:W-:Y:S01]  /*16f60*/  @!PT LDS RZ, [RZ] ;  /* 0x00000000fffff984 */ /* 0x000fe20000000800 */
[----:B------:R-:W-:Y:S01]  /*16f70*/  @!PT LDS RZ, [RZ] ;  /* 0x00000000fffff984 */ /* 0x000fe20000000800 */
[----:B------:R0:W-:Y:S01]  /*16f80*/  @!P0 LDGSTS.E.BYPASS.LTC128B.128 [R37+0x1b400], desc[UR46][R2.64], !P1 ;  /* 0x1b40000002258fae */ /* 0x0001e2000c901d6e */
[----:B------:R-:W-:Y:S01]  /*16f90*/  IMAD.MOV.U32 R0, RZ, RZ, R14 ;  /* 0x000000ffff007224 */ /* 0x000fe200078e000e */
[----:B------:R-:W-:Y:S06]  /*16fa0*/  BRA `(.L_x_2739) ;  /* 0xffffffbc00c47947 */ /* 0x000fec000383ffff */
.L_x_2653:
[----:B0-----:R0:W2:Y:S02]  /*16fb0*/  SYNCS.PHASECHK.TRANS64.TRYWAIT P0, [R17+URZ+0x22820], R0 ;  /* 0x02282000110075a7 */ /* 0x0010a4000800017f */
[----:B--2---:R-:W-:Y:S05]  /*16fc0*/  @!P0 NANOSLEEP.SYNCS 0x989680 ;  /* 0x009896800000895d */ /* 0x004fea0003900000 */
[----:B------:R-:W2:Y:S02]  /*16fd0*/  @!P0 SYNCS.PHASECHK.TRANS64 P0, [R17+URZ+0x22820], R0 ;  /* 0x02282000110085a7 */ /* 0x000ea4000800007f */
[----:B--2---:R-:W-:Y:S05]  /*16fe0*/  @!P0 BRA `(.L_x_2653) ;  /* 0xfffffffc00f08947 */ /* 0x004fea000383ffff */
[----:B------:R-:W-:Y:S05]  /*16ff0*/  BRA `(.L_x_2740) ;  /* 0xffffffc000207947 */ /* 0x000fea000383ffff */
.L_x_2656:
[----:B0-----:R0:W2:Y:S02]  /*17000*/  SYNCS.PHASECHK.TRANS64.TRYWAIT P0, [R19+URZ+0x22860], R0 ;  /* 0x02286000130075a7 */ /* 0x0010a4000800017f */
[----:B--2---:R-:W-:Y:S05]  /*17010*/  @!P0 NANOSLEEP.SYNCS 0x989680 ;  /* 0x009896800000895d */ /* 0x004fea0003900000 */
[----:B------:R-:W2:Y:S02]  /*17020*/  @!P0 SYNCS.PHASECHK.TRANS64 P0, [R19+URZ+0x22860], R0 ;  /* 0x02286000130085a7 */ /* 0x000ea4000800007f */
[----:B--2---:R-:W-:Y:S05]  /*17030*/  @!P0 BRA `(.L_x_2656) ;  /* 0xfffffffc00f08947 */ /* 0x004fea000383ffff */
[----:B------:R-:W-:Y:S05]  /*17040*/  BRA `(.L_x_2741) ;  /* 0xffffffc000307947 */ /* 0x000fea000383ffff */
.L_x_2657:
        /* <DEDUP_REMOVED lines=8> */
.L_x_2743:
[----:B------:R-:W-:Y:S05]  /*170d0*/  BSYNC B0 ;  /* 0x0000000000007941 */ /* 0x000fea0003800000 */
.L_x_2742:
        /* <DEDUP_REMOVED lines=13> */
.L_x_2744:
        /* <DEDUP_REMOVED lines=9> */
.L_x_2745:
        /* <DEDUP_REMOVED lines=17> */
.L_x_2746:
[----:B------:R-:W-:Y:S02]  /*17350*/  IMAD.MOV.U32 R13, RZ, RZ, R6 ;  /* 0x000000ffff0d7224 */ /* 0x000fe400078e0006 */
[----:B------:R-:W-:Y:S01]  /*17360*/  IMAD.MOV.U32 R12, RZ, RZ, 0x2 ;  /* 0x00000002ff0c7424 */ /* 0x000fe200078e00ff */
[----:B------:R-:W-:-:S13]  /*17370*/  IADD3 R2, P3, R14, R0, RZ ;  /* 0x000000000e027210 */ /* 0x000fda0007f7e0ff */
[----:B------:R-:W-:Y:S05]  /*17380*/  WARPSYNC.COLLECTIVE R15, `(.L_x_2747) ;  /* 0x000000000f087348 */ /* 0x000fea0003c00000 */
[----:B------:R0:W1:Y:S02]  /*17390*/  SHFL.IDX P6, R14, R13, R12, R11 ;  /* 0x0000000c0d0e7389 */ /* 0x00006400000c000b */
[----:B01----:R-:W-:Y:S01]  /*173a0*/  ENDCOLLECTIVE ;  /* 0x000000000000791b */ /* 0x003fe20003800000 */
.L_x_2747:
        /* <DEDUP_REMOVED lines=17> */
.L_x_2748:
[----:B------:R-:W-:Y:S02]  /*174c0*/  IMAD.MOV.U32 R13, RZ, RZ, R6 ;  /* 0x000000ffff0d7224 */ /* 0x000fe400078e0006 */
[----:B------:R-:W-:Y:S01]  /*174d0*/  IMAD.MOV.U32 R12, RZ, RZ, 0x3 ;  /* 0x00000003ff0c7424 */ /* 0x000fe200078e00ff */
[----:B------:R-:W-:-:S13]  /*174e0*/  IADD3 R2, P3, R14, R0, RZ ;  /* 0x000000000e027210 */ /* 0x000fda0007f7e0ff */
[----:B------:R-:W-:Y:S05]  /*174f0*/  WARPSYNC.COLLECTIVE R15, `(.L_x_2749) ;  /* 0x000000000f087348 */ /* 0x000fea0003c00000 */
[----:B------:R0:W1:Y:S02]  /*17500*/  SHFL.IDX P6, R14, R13, R12, R11 ;  /* 0x0000000c0d0e7389 */ /* 0x00006400000c000b */
[----:B01----:R-:W-:Y:S01]  /*17510*/  ENDCOLLECTIVE ;  /* 0x000000000000791b */ /* 0x003fe20003800000 */
.L_x_2749:
        /* <DEDUP_REMOVED lines=17> */
.L_x_2750:
[----:B------:R-:W-:Y:S02]  /*17630*/  IMAD.MOV.U32 R13, RZ, RZ, R6 ;  /* 0x000000ffff0d7224 */ /* 0x000fe400078e0006 */
[----:B------:R-:W-:Y:S01]  /*17640*/  IMAD.MOV.U32 R12, RZ, RZ, 0x4 ;  /* 0x00000004ff0c7424 */ /* 0x000fe200078e00ff */
[----:B------:R-:W-:-:S13]  /*17650*/  IADD3 R2, P3, R14, R0, RZ ;  /* 0x000000000e027210 */ /* 0x000fda0007f7e0ff */
[----:B------:R-:W-:Y:S05]  /*17660*/  WARPSYNC.COLLECTIVE R15, `(.L_x_2751) ;  /* 0x000000000f087348 */ /* 0x000fea0003c00000 */
[----:B------:R0:W1:Y:S02]  /*17670*/  SHFL.IDX P6, R14, R13, R12, R11 ;  /* 0x0000000c0d0e7389 */ /* 0x00006400000c000b */
[----:B01----:R-:W-:Y:S01]  /*17680*/  ENDCOLLECTIVE ;  /* 0x000000000000791b */ /* 0x003fe20003800000 */
.L_x_2751:
        /* <DEDUP_REMOVED lines=17> */
.L_x_2752:
[----:B------:R-:W-:Y:S02]  /*177a0*/  IMAD.MOV.U32 R13, RZ, RZ, R6 ;  /* 0x000000ffff0d7224 */ /* 0x000fe400078e0006 */
[----:B------:R-:W-:Y:S01]  /*177b0*/  IMAD.MOV.U32 R12, RZ, RZ, 0x5 ;  /* 0x00000005ff0c7424 */ /* 0x000fe200078e00ff */
[----:B------:R-:W-:-:S13]  /*177c0*/  IADD3 R2, P3, R14, R0, RZ ;  /* 0x000000000e027210 */ /* 0x000fda0007f7e0ff */
[----:B------:R-:W-:Y:S05]  /*177d0*/  WARPSYNC.COLLECTIVE R15, `(.L_x_2753) ;  /* 0x000000000f087348 */ /* 0x000fea0003c00000 */
[----:B------:R0:W1:Y:S02]  /*177e0*/  SHFL.IDX P6, R14, R13, R12, R11 ;  /* 0x0000000c0d0e7389 */ /* 0x00006400000c000b */
[----:B01----:R-:W-:Y:S01]  /*177f0*/  ENDCOLLECTIVE ;  /* 0x000000000000791b */ /* 0x003fe20003800000 */
.L_x_2753:
        /* <DEDUP_REMOVED lines=12> */
.L_x_2754:
        /* <DEDUP_REMOVED lines=9> */
.L_x_2664:
[----:B0-----:R0:W1:Y:S02]  /*17950*/  SYNCS.PHASECHK.TRANS64.TRYWAIT P0, [R6+URZ+0x22840], R21 ;  /* 0x02284015060075a7 */ /* 0x001064000800017f */
[----:B-1----:R-:W-:Y:S05]  /*17960*/  @!P0 NANOSLEEP.SYNCS 0x989680 ;  /* 0x009896800000895d */ /* 0x002fea0003900000 */
[----:B------:R-:W1:Y:S02]  /*17970*/  @!P0 SYNCS.PHASECHK.TRANS64 P0, [R6+URZ+0x22840], R21 ;  /* 0x02284015060085a7 */ /* 0x000e64000800007f */
[----:B-1----:R-:W-:Y:S05]  /*17980*/  @!P0 BRA `(.L_x_2664) ;  /* 0xfffffffc00f08947 */ /* 0x002fea000383ffff */
[----:B------:R-:W-:Y:S05]  /*17990*/  BRA `(.L_x_2756) ;  /* 0xffffffc000c47947 */ /* 0x000fea000383ffff */
.L_x_2665:
        /* <DEDUP_REMOVED lines=8> */
.L_x_2758:
[----:B------:R-:W-:Y:S05]  /*17a20*/  BSYNC B1 ;  /* 0x0000000000017941 */ /* 0x000fea0003800000 */
.L_x_2757:
        /* <DEDUP_REMOVED lines=9> */
.L_x_2759:
[----:B------:R-:W-:Y:S02]  /*17ac0*/  IMAD.MOV.U32 R13, RZ, RZ, R9 ;  /* 0x000000ffff0d7224 */ /* 0x000fe400078e0009 */
[----:B------:R-:W-:Y:S02]  /*17ad0*/  IMAD.MOV.U32 R12, RZ, RZ, 0x1 ;  /* 0x00000001ff0c7424 */ /* 0x000fe400078e00ff */
[----:B------:R-:W-:-:S07]  /*17ae0*/  IMAD.MOV.U32 R2, RZ, RZ, R14 ;  /* 0x000000ffff027224 */ /* 0x000fce00078e000e */
[----:B------:R-:W-:Y:S05]  /*17af0*/  WARPSYNC.COLLECTIVE R15, `(.L_x_2760) ;  /* 0x000000000f087348 */ /* 0x000fea0003c00000 */
[----:B------:R0:W1:Y:S02]  /*17b00*/  SHFL.IDX P6, R14, R13, R12, R11 ;  /* 0x0000000c0d0e7389 */ /* 0x00006400000c000b */
[----:B01----:R-:W-:Y:S01]  /*17b10*/  ENDCOLLECTIVE ;  /* 0x000000000000791b */ /* 0x003fe20003800000 */
.L_x_2760:
        /* <DEDUP_REMOVED lines=11> */
.L_x_2761:
[----:B------:R-:W-:Y:S02]  /*17bd0*/  IMAD.MOV.U32 R13, RZ, RZ, R9 ;  /* 0x000000ffff0d7224 */ /* 0x000fe400078e0009 */
[----:B------:R-:W-:Y:S02]  /*17be0*/  IMAD.MOV.U32 R12, RZ, RZ, 0x2 ;  /* 0x00000002ff0c7424 */ /* 0x000fe400078e00ff */
[----:B------:R-:W-:-:S07]  /*17bf0*/  IMAD.MOV.U32 R2, RZ, RZ, R14 ;  /* 0x000000ffff027224 */ /* 0x000fce00078e000e */
[----:B------:R-:W-:Y:S05]  /*17c00*/  WARPSYNC.COLLECTIVE R15, `(.L_x_2762) ;  /* 0x000000000f087348 */ /* 0x000fea0003c00000 */
[----:B------:R0:W1:Y:S02]  /*17c10*/  SHFL.IDX P6, R14, R13, R12, R11 ;  /* 0x0000000c0d0e7389 */ /* 0x00006400000c000b */
[----:B01----:R-:W-:Y:S01]  /*17c20*/  ENDCOLLECTIVE ;  /* 0x000000000000791b */ /* 0x003fe20003800000 */
.L_x_2762:
        /* <DEDUP_REMOVED lines=11> */
.L_x_2763:
[----:B------:R-:W-:Y:S02]  /*17ce0*/  IMAD.MOV.U32 R13, RZ, RZ, R9 ;  /* 0x000000ffff0d7224 */ /* 0x000fe400078e0009 */
[----:B------:R-:W-:Y:S02]  /*17cf0*/  IMAD.MOV.U32 R12, RZ, RZ, 0x3 ;  /* 0x00000003ff0c7424 */ /* 0x000fe400078e00ff */
[----:B------:R-:W-:-:S07]  /*17d00*/  IMAD.MOV.U32 R2, RZ, RZ, R14 ;  /* 0x000000ffff027224 */ /* 0x000fce00078e000e */
[----:B------:R-:W-:Y:S05]  /*17d10*/  WARPSYNC.COLLECTIVE R15, `(.L_x_2764) ;  /* 0x000000000f087348 */ /* 0x000fea0003c00000 */
[----:B------:R0:W1:Y:S02]  /*17d20*/  SHFL.IDX P6, R14, R13, R12, R11 ;  /* 0x0000000c0d0e7389 */ /* 0x00006400000c000b */
[----:B01----:R-:W-:Y:S01]  /*17d30*/  ENDCOLLECTIVE ;  /* 0x000000000000791b */ /* 0x003fe20003800000 */
.L_x_2764:
        /* <DEDUP_REMOVED lines=11> */
.L_x_2765:
[----:B------:R-:W-:Y:S02]  /*17df0*/  IMAD.MOV.U32 R13, RZ, RZ, R9 ;  /* 0x000000ffff0d7224 */ /* 0x000fe400078e0009 */
[----:B------:R-:W-:Y:S02]  /*17e00*/  IMAD.MOV.U32 R12, RZ, RZ, 0x4 ;  /* 0x00000004ff0c7424 */ /* 0x000fe400078e00ff */
[----:B------:R-:W-:-:S07]  /*17e10*/  IMAD.MOV.U32 R2, RZ, RZ, R14 ;  /* 0x000000ffff027224 */ /* 0x000fce00078e000e */
[----:B------:R-:W-:Y:S05]  /*17e20*/  WARPSYNC.COLLECTIVE R15, `(.L_x_2766) ;  /* 0x000000000f087348 */ /* 0x000fea0003c00000 */
[----:B------:R0:W1:Y:S02]  /*17e30*/  SHFL.IDX P6, R14, R13, R12, R11 ;  /* 0x0000000c0d0e7389 */ /* 0x00006400000c000b */
[----:B01----:R-:W-:Y:S01]  /*17e40*/  ENDCOLLECTIVE ;  /* 0x000000000000791b */ /* 0x003fe20003800000 */
.L_x_2766:
        /* <DEDUP_REMOVED lines=11> */
.L_x_2767:
[----:B------:R-:W-:Y:S02]  /*17f00*/  IMAD.MOV.U32 R13, RZ, RZ, R9 ;  /* 0x000000ffff0d7224 */ /* 0x000fe400078e0009 */
[----:B------:R-:W-:Y:S02]  /*17f10*/  IMAD.MOV.U32 R12, RZ, RZ, 0x5 ;  /* 0x00000005ff0c7424 */ /* 0x000fe400078e00ff */
[----:B------:R-:W-:-:S07]  /*17f20*/  IMAD.MOV.U32 R2, RZ, RZ, R14 ;  /* 0x000000ffff027224 */ /* 0x000fce00078e000e */
[----:B------:R-:W-:Y:S05]  /*17f30*/  WARPSYNC.COLLECTIVE R15, `(.L_x_2768) ;  /* 0x000000000f087348 */ /* 0x000fea0003c00000 */
[----:B------:R0:W1:Y:S02]  /*17f40*/  SHFL.IDX P6, R14, R13, R12, R11 ;  /* 0x0000000c0d0e7389 */ /* 0x00006400000c000b */
[----:B01----:R-:W-:Y:S01]  /*17f50*/  ENDCOLLECTIVE ;  /* 0x000000000000791b */ /* 0x003fe20003800000 */
.L_x_2768:
        /* <DEDUP_REMOVED lines=11> */
.L_x_2769:
[----:B------:R-:W-:Y:S01]  /*18010*/  IMAD.MOV.U32 R2, RZ, RZ, R14 ;  /* 0x000000ffff027224 */ /* 0x000fe200078e000e */
[----:B------:R-:W-:Y:S06]  /*18020*/  BRA `(.L_x_2770) ;  /* 0xffffffbc00f47947 */ /* 0x000fec000383ffff */
.L_x_2670:
[----:B---3--:R3:W4:Y:S02]  /*18030*/  SYNCS.PHASECHK.TRANS64.TRYWAIT P0, [R6+URZ+0x22860], R21 ;  /* 0x02286015060075a7 */ /* 0x008724000800017f */
[----:B----4-:R-:W-:Y:S05]  /*18040*/  @!P0 NANOSLEEP.SYNCS 0x989680 ;  /* 0x009896800000895d */ /* 0x010fea0003900000 */
[----:B------:R-:W4:Y:S02]  /*18050*/  @!P0 SYNCS.PHASECHK.TRANS64 P0, [R6+URZ+0x22860], R21 ;  /* 0x02286015060085a7 */ /* 0x000f24000800007f */
[----:B----4-:R-:W-:Y:S05]  /*18060*/  @!P0 BRA `(.L_x_2670) ;  /* 0xfffffffc00f08947 */ /* 0x010fea000383ffff */
[----:B------:R-:W-:Y:S05]  /*18070*/  BRA `(.L_x_2771) ;  /* 0xffffffc000447947 */ /* 0x000fea000383ffff */
.L_x_2671:
        /* <DEDUP_REMOVED lines=8> */
.L_x_2773:
[----:B------:R-:W-:Y:S05]  /*18100*/  BSYNC B1 ;  /* 0x0000000000017941 */ /* 0x000fea0003800000 */
.L_x_2772:
        /* <DEDUP_REMOVED lines=9> */
.L_x_2774:
[----:B------:R-:W-:Y:S02]  /*181a0*/  IMAD.MOV.U32 R13, RZ, RZ, R9 ;  /* 0x000000ffff0d7224 */ /* 0x000fe400078e0009 */
[----:B------:R-:W-:Y:S01]  /*181b0*/  IMAD.MOV.U32 R12, RZ, RZ, 0x1 ;  /* 0x00000001ff0c7424 */ /* 0x000fe200078e00ff */
[----:B------:R-:W-:-:S13]  /*181c0*/  IADD3 R2, P0, R14, R0, RZ ;  /* 0x000000000e027210 */ /* 0x000fda0007f1e0ff */
[----:B------:R-:W-:Y:S05]  /*181d0*/  WARPSYNC.COLLECTIVE R15, `(.L_x_2775) ;  /* 0x000000000f087348 */ /* 0x000fea0003c00000 */
[----:B------:R0:W1:Y:S02]  /*181e0*/  SHFL.IDX P6, R14, R13, R12, R11 ;  /* 0x0000000c0d0e7389 */ /* 0x00006400000c000b */
[----:B01----:R-:W-:Y:S01]  /*181f0*/  ENDCOLLECTIVE ;  /* 0x000000000000791b */ /* 0x003fe20003800000 */
.L_x_2775:
        /* <DEDUP_REMOVED lines=13> */
.L_x_2776:
[----:B------:R-:W-:Y:S02]  /*182d0*/  IMAD.MOV.U32 R13, RZ, RZ, R9 ;  /* 0x000000ffff0d7224 */ /* 0x000fe400078e0009 */
[----:B------:R-:W-:Y:S01]  /*182e0*/  IMAD.MOV.U32 R12, RZ, RZ, 0x2 ;  /* 0x00000002ff0c7424 */ /* 0x000fe200078e00ff */
[----:B------:R-:W-:-:S13]  /*182f0*/  IADD3 R2, P0, R14, R0, RZ ;  /* 0x000000000e027210 */ /* 0x000fda0007f1e0ff */
[----:B------:R-:W-:Y:S05]  /*18300*/  WARPSYNC.COLLECTIVE R15, `(.L_x_2777) ;  /* 0x000000000f087348 */ /* 0x000fea0003c00000 */
[----:B------:R0:W1:Y:S02]  /*18310*/  SHFL.IDX P6, R14, R13, R12, R11 ;  /* 0x0000000c0d0e7389 */ /* 0x00006400000c000b */
[----:B01----:R-:W-:Y:S01]  /*18320*/  ENDCOLLECTIVE ;  /* 0x000000000000791b */ /* 0x003fe20003800000 */
.L_x_2777:
        /* <DEDUP_REMOVED lines=13> */
.L_x_2778:
[----:B------:R-:W-:Y:S02]  /*18400*/  IMAD.MOV.U32 R13, RZ, RZ, R9 ;  /* 0x000000ffff0d7224 */ /* 0x000fe400078e0009 */
[----:B------:R-:W-:Y:S01]  /*18410*/  IMAD.MOV.U32 R12, RZ, RZ, 0x3 ;  /* 0x00000003ff0c7424 */ /* 0x000fe200078e00ff */
[----:B------:R-:W-:-:S13]  /*18420*/  IADD3 R2, P0, R14, R0, RZ ;  /* 0x000000000e027210 */ /* 0x000fda0007f1e0ff */
[----:B------:R-:W-:Y:S05]  /*18430*/  WARPSYNC.COLLECTIVE R15, `(.L_x_2779) ;  /* 0x000000000f087348 */ /* 0x000fea0003c00000 */
[----:B------:R0:W1:Y:S02]  /*18440*/  SHFL.IDX P6, R14, R13, R12, R11 ;  /* 0x0000000c0d0e7389 */ /* 0x00006400000c000b */
[----:B01----:R-:W-:Y:S01]  /*18450*/  ENDCOLLECTIVE ;  /* 0x000000000000791b */ /* 0x003fe20003800000 */
.L_x_2779:
        /* <DEDUP_REMOVED lines=13> */
.L_x_2780:
[----:B------:R-:W-:Y:S02]  /*18530*/  IMAD.MOV.U32 R13, RZ, RZ, R9 ;  /* 0x000000ffff0d7224 */ /* 0x000fe400078e0009 */
[----:B------:R-:W-:Y:S01]  /*18540*/  IMAD.MOV.U32 R12, RZ, RZ, 0x4 ;  /* 0x00000004ff0c7424 */ /* 0x000fe200078e00ff */
[----:B------:R-:W-:-:S13]  /*18550*/  IADD3 R2, P0, R14, R0, RZ ;  /* 0x000000000e027210 */ /* 0x000fda0007f1e0ff */
[----:B------:R-:W-:Y:S05]  /*18560*/  WARPSYNC.COLLECTIVE R15, `(.L_x_2781) ;  /* 0x000000000f087348 */ /* 0x000fea0003c00000 */
[----:B------:R0:W1:Y:S02]  /*18570*/  SHFL.IDX P6, R14, R13, R12, R11 ;  /* 0x0000000c0d0e7389 */ /* 0x00006400000c000b */
[----:B01----:R-:W-:Y:S01]  /*18580*/  ENDCOLLECTIVE ;  /* 0x000000000000791b */ /* 0x003fe20003800000 */
.L_x_2781:
        /* <DEDUP_REMOVED lines=13> */
.L_x_2782:
[----:B------:R-:W-:Y:S02]  /*18660*/  IMAD.MOV.U32 R13, RZ, RZ, R9 ;  /* 0x000000ffff0d7224 */ /* 0x000fe400078e0009 */
[----:B------:R-:W-:Y:S01]  /*18670*/  IMAD.MOV.U32 R12, RZ, RZ, 0x5 ;  /* 0x00000005ff0c7424 */ /* 0x000fe200078e00ff */
[----:B------:R-:W-:-:S13]  /*18680*/  IADD3 R2, P0, R14, R0, RZ ;  /* 0x000000000e027210 */ /* 0x000fda0007f1e0ff */
[----:B------:R-:W-:Y:S05]  /*18690*/  WARPSYNC.COLLECTIVE R15, `(.L_x_2783) ;  /* 0x000000000f087348 */ /* 0x000fea0003c00000 */
[----:B------:R0:W1:Y:S02]  /*186a0*/  SHFL.IDX P6, R14, R13, R12, R11 ;  /* 0x0000000c0d0e7389 */ /* 0x00006400000c000b */
[----:B01----:R-:W-:Y:S01]  /*186b0*/  ENDCOLLECTIVE ;  /* 0x000000000000791b */ /* 0x003fe20003800000 */
.L_x_2783:
        /* <DEDUP_REMOVED lines=13> */
.L_x_2784:
[----:B------:R-:W-:Y:S05]  /*18790*/  BRA `(.L_x_2785) ;  /* 0xffffffbc00907947 */ /* 0x000fea000383ffff */
.L_x_2679:
        /* <DEDUP_REMOVED lines=8> */
.L_x_2787:
[----:B------:R-:W-:Y:S05]  /*18820*/  BSYNC B0 ;  /* 0x0000000000007941 */ /* 0x000fea0003800000 */
.L_x_2786:
        /* <DEDUP_REMOVED lines=9> */
.L_x_2788:
        /* <DEDUP_REMOVED lines=18> */
.L_x_2789:
[----:B------:R-:W-:Y:S01]  /*189e0*/  IMAD.MOV.U32 R12, RZ, RZ, 0x2 ;  /* 0x00000002ff0c7424 */ /* 0x000fe200078e00ff */
[----:B------:R-:W-:-:S05]  /*189f0*/  SEL R6, R14, RZ, P1 ;  /* 0x000000ff0e067207 */ /* 0x000fca0000800000 */
[----:B------:R-:W-:-:S04]  /*18a00*/  IMAD.IADD R6, R5, 0x1, R6 ;  /* 0x0000000105067824 */ /* 0x000fc800078e0206 */
[----:B------:R-:W-:-:S07]  /*18a10*/  IMAD.MOV.U32 R13, RZ, RZ, R6 ;  /* 0x000000ffff0d7224 */ /* 0x000fce00078e0006 */
[----:B------:R-:W-:Y:S05]  /*18a20*/  WARPSYNC.COLLECTIVE R15, `(.L_x_2790) ;  /* 0x000000000f087348 */ /* 0x000fea0003c00000 */
[----:B------:R0:W1:Y:S02]  /*18a30*/  SHFL.UP P6, R14, R13, R12, R11 ;  /* 0x0400000c0d0e7389 */ /* 0x00006400000c000b */
[----:B01----:R-:W-:Y:S01]  /*18a40*/  ENDCOLLECTIVE ;  /* 0x000000000000791b */ /* 0x003fe20003800000 */
.L_x_2790:
[----:B------:R-:W-:Y:S01]  /*18a50*/  IMAD.MOV.U32 R12, RZ, RZ, 0x4 ;  /* 0x00000004ff0c7424 */ /* 0x000fe200078e00ff */
[----:B------:R-:W-:-:S05]  /*18a60*/  SEL R7, R14, RZ, P2 ;  /* 0x000000ff0e077207 */ /* 0x000fca0001000000 */
[----:B------:R-:W-:-:S04]  /*18a70*/  IMAD.IADD R7, R6, 0x1, R7 ;  /* 0x0000000106077824 */ /* 0x000fc800078e0207 */
[----:B------:R-:W-:-:S07]  /*18a80*/  IMAD.MOV.U32 R13, RZ, RZ, R7 ;  /* 0x000000ffff0d7224 */ /* 0x000fce00078e0007 */
[----:B------:R-:W-:Y:S05]  /*18a90*/  WARPSYNC.COLLECTIVE R15, `(.L_x_2791) ;  /* 0x000000000f087348 */ /* 0x000fea0003c00000 */
[----:B------:R0:W1:Y:S02]  /*18aa0*/  SHFL.UP P6, R14, R13, R12, R11 ;  /* 0x0400000c0d0e7389 */ /* 0x00006400000c000b */
[----:B01----:R-:W-:Y:S01]  /*18ab0*/  ENDCOLLECTIVE ;  /* 0x000000000000791b */ /* 0x003fe20003800000 */
.L_x_2791:
[----:B------:R-:W-:Y:S01]  /*18ac0*/  IMAD.MOV.U32 R12, RZ, RZ, 0x8 ;  /* 0x00000008ff0c7424 */ /* 0x000fe200078e00ff */
[----:B------:R-:W-:-:S05]  /*18ad0*/  SEL R2, R14, RZ, P3 ;  /* 0x000000ff0e027207 */ /* 0x000fca0001800000 */
[----:B------:R-:W-:-:S04]  /*18ae0*/  IMAD.IADD R2, R7, 0x1, R2 ;  /* 0x0000000107027824 */ /* 0x000fc800078e0202 */
[----:B------:R-:W-:-:S07]  /*18af0*/  IMAD.MOV.U32 R13, RZ, RZ, R2 ;  /* 0x000000ffff0d7224 */ /* 0x000fce00078e0002 */
[----:B------:R-:W-:Y:S05]  /*18b00*/  WARPSYNC.COLLECTIVE R15, `(.L_x_2792) ;  /* 0x000000000f087348 */ /* 0x000fea0003c00000 */
[----:B------:R0:W1:Y:S02]  /*18b10*/  SHFL.UP P6, R14, R13, R12, R11 ;  /* 0x0400000c0d0e7389 */ /* 0x00006400000c000b */
[----:B01----:R-:W-:Y:S01]  /*18b20*/  ENDCOLLECTIVE ;  /* 0x000000000000791b */ /* 0x003fe20003800000 */
.L_x_2792:
[----:B------:R-:W-:Y:S01]  /*18b30*/  IMAD.MOV.U32 R12, RZ, RZ, 0x10 ;  /* 0x00000010ff0c7424 */ /* 0x000fe200078e00ff */
[----:B------:R-:W-:-:S05]  /*18b40*/  SEL R3, R14, RZ, P4 ;  /* 0x000000ff0e037207 */ /* 0x000fca0002000000 */
[----:B------:R-:W-:-:S04]  /*18b50*/  IMAD.IADD R3, R2, 0x1, R3 ;  /* 0x0000000102037824 */ /* 0x000fc800078e0203 */
[----:B------:R-:W-:-:S07]  /*18b60*/  IMAD.MOV.U32 R13, RZ, RZ, R3 ;  /* 0x000000ffff0d7224 */ /* 0x000fce00078e0003 */
[----:B------:R-:W-:Y:S05]  /*18b70*/  WARPSYNC.COLLECTIVE R15, `(.L_x_2793) ;  /* 0x000000000f087348 */ /* 0x000fea0003c00000 */
[----:B------:R0:W1:Y:S02]  /*18b80*/  SHFL.UP P6, R14, R13, R12, R11 ;  /* 0x0400000c0d0e7389 */ /* 0x00006400000c000b */
[----:B01----:R-:W-:Y:S01]  /*18b90*/  ENDCOLLECTIVE ;  /* 0x000000000000791b */ /* 0x003fe20003800000 */
.L_x_2793:
        /* <DEDUP_REMOVED lines=8> */
.L_x_2794:
[----:B------:R-:W-:Y:S05]  /*18c20*/  BRA `(.L_x_2795) ;  /* 0xffffffbc00ec7947 */ /* 0x000fea000383ffff */
.L_x_2684:
[----:B------:R-:W-:Y:S01]  /*18c30*/  BSSY B0, `(.L_x_2796) ;  /* 0x0000008000007945 */ /* 0x000fe20003800000 */
[----:B-----5:R-:W-:Y:S02]  /*18c40*/  IMAD.MOV.U32 R13, RZ, RZ, R5 ;  /* 0x000000ffff0d7224 */ /* 0x020fe400078e0005 */
[----:B------:R-:W-:Y:S02]  /*18c50*/  IMAD.MOV.U32 R12, RZ, RZ, 0x1 ;  /* 0x00000001ff0c7424 */ /* 0x000fe400078e00ff */
[----:B------:R-:W-:Y:S02]  /*18c60*/  IMAD.MOV.U32 R11, RZ, RZ, RZ ;  /* 0x000000ffff0b7224 */ /* 0x000fe400078e00ff */
[----:B------:R-:W-:-:S07]  /*18c70*/  IMAD.MOV.U32 R15, RZ, RZ, -0x1 ;  /* 0xffffffffff0f7424 */ /* 0x000fce00078e00ff */
[----:B012---:R-:W-:Y:S05]  /*18c80*/  WARPSYNC.COLLECTIVE R15, `(.L_x_2797) ;  /* 0x000000000f087348 */ /* 0x007fea0003c00000 */
[----:B------:R3:W4:Y:S02]  /*18c90*/  SHFL.UP P6, R14, R13, R12, R11 ;  /* 0x0400000c0d0e7389 */ /* 0x00072400000c000b */
[----:B01234-:R-:W-:Y:S01]  /*18ca0*/  ENDCOLLECTIVE ;  /* 0x000000000000791b */ /* 0x01ffe20003800000 */
.L_x_2797:
[----:B------:R-:W-:Y:S05]  /*18cb0*/  BSYNC B0 ;  /* 0x0000000000007941 */ /* 0x000fea0003800000 */
.L_x_2796:
        /* <DEDUP_REMOVED lines=8> */
.L_x_2798:
[----:B------:R-:W-:Y:S01]  /*18d40*/  IMAD.MOV.U32 R12, RZ, RZ, 0x4 ;  /* 0x00000004ff0c7424 */ /* 0x000fe200078e00ff */
[----:B------:R-:W-:-:S05]  /*18d50*/  SEL R2, R14, RZ, P2 ;  /* 0x000000ff0e027207 */ /* 0x000fca0001000000 */
[----:B------:R-:W-:-:S04]  /*18d60*/  IMAD.IADD R2, R13, 0x1, R2 ;  /* 0x000000010d027824 */ /* 0x000fc800078e0202 */
[----:B------:R-:W-:-:S07]  /*18d70*/  IMAD.MOV.U32 R13, RZ, RZ, R2 ;  /* 0x000000ffff0d7224 */ /* 0x000fce00078e0002 */
[----:B------:R-:W-:Y:S05]  /*18d80*/  WARPSYNC.COLLECTIVE R15, `(.L_x_2799) ;  /* 0x000000000f087348 */ /* 0x000fea0003c00000 */
[----:B------:R0:W1:Y:S02]  /*18d90*/  SHFL.UP P6, R14, R13, R12, R11 ;  /* 0x0400000c0d0e7389 */ /* 0x00006400000c000b */
[----:B01----:R-:W-:Y:S01]  /*18da0*/  ENDCOLLECTIVE ;  /* 0x000000000000791b */ /* 0x003fe20003800000 */
.L_x_2799:
[----:B------:R-:W-:Y:S01]  /*18db0*/  IMAD.MOV.U32 R12, RZ, RZ, 0x8 ;  /* 0x00000008ff0c7424 */ /* 0x000fe200078e00ff */
[----:B------:R-:W-:-:S05]  /*18dc0*/  SEL R3, R14, RZ, P3 ;  /* 0x000000ff0e037207 */ /* 0x000fca0001800000 */
[----:B------:R-:W-:-:S04]  /*18dd0*/  IMAD.IADD R3, R2, 0x1, R3 ;  /* 0x0000000102037824 */ /* 0x000fc800078e0203 */
[----:B------:R-:W-:-:S07]  /*18de0*/  IMAD.MOV.U32 R13, RZ, RZ, R3 ;  /* 0x000000ffff0d7224 */ /* 0x000fce00078e0003 */
[----:B------:R-:W-:Y:S05]  /*18df0*/  WARPSYNC.COLLECTIVE R15, `(.L_x_2800) ;  /* 0x000000000f087348 */ /* 0x000fea0003c00000 */
[----:B------:R0:W1:Y:S02]  /*18e00*/  SHFL.UP P6, R14, R13, R12, R11 ;  /* 0x0400000c0d0e7389 */ /* 0x00006400000c000b */
[----:B01----:R-:W-:Y:S01]  /*18e10*/  ENDCOLLECTIVE ;  /* 0x000000000000791b */ /* 0x003fe20003800000 */
.L_x_2800:
[----:B------:R-:W-:Y:S01]  /*18e20*/  IMAD.MOV.U32 R12, RZ, RZ, 0x10 ;  /* 0x00000010ff0c7424 */ /* 0x000fe200078e00ff */
[----:B------:R-:W-:-:S05]  /*18e30*/  SEL R4, R14, RZ, P4 ;  /* 0x000000ff0e047207 */ /* 0x000fca0002000000 */
[----:B------:R-:W-:-:S04]  /*18e40*/  IMAD.IADD R4, R3, 0x1, R4 ;  /* 0x0000000103047824 */ /* 0x000fc800078e0204 */
[----:B------:R-:W-:-:S07]  /*18e50*/  IMAD.MOV.U32 R13, RZ, RZ, R4 ;  /* 0x000000ffff0d7224 */ /* 0x000fce00078e0004 */
[----:B------:R-:W-:Y:S05]  /*18e60*/  WARPSYNC.COLLECTIVE R15, `(.L_x_2801) ;  /* 0x000000000f087348 */ /* 0x000fea0003c00000 */
[----:B------:R0:W1:Y:S02]  /*18e70*/  SHFL.UP P6, R14, R13, R12, R11 ;  /* 0x0400000c0d0e7389 */ /* 0x00006400000c000b */
[----:B01----:R-:W-:Y:S01]  /*18e80*/  ENDCOLLECTIVE ;  /* 0x000000000000791b */ /* 0x003fe20003800000 */
.L_x_2801:
        /* <DEDUP_REMOVED lines=8> */
.L_x_2802:
[----:B------:R-:W-:Y:S05]  /*18f10*/  BRA `(.L_x_2803) ;  /* 0xffffffbc00cc7947 */ /* 0x000fea000383ffff */
.L_x_2686:
[----:B------:R-:W-:Y:S01]  /*18f20*/  BSSY B0, `(.L_x_2804) ;  /* 0x0000006000007945 */ /* 0x000fe20003800000 */
[----:B------:R-:W-:Y:S01]  /*18f30*/  PLOP3.LUT P6, PT, P6, PT, PT, 0x8, 0x0 ;  /* 0x000000000000781c */ /* 0x000fe200037ce170 */
[----:B------:R-:W-:-:S12]  /*18f40*/  IMAD.MOV.U32 R15, RZ, RZ, -0x1 ;  /* 0xffffffffff0f7424 */ /* 0x000fd800078e00ff */
[----:B01----:R-:W-:Y:S05]  /*18f50*/  WARPSYNC.COLLECTIVE R15, `(.L_x_2805) ;  /* 0x000000000f087348 */ /* 0x003fea0003c00000 */
[----:B------:R-:W-:Y:S01]  /*18f60*/  VOTE.ANY R14, PT, P6 ;  /* 0x00000000000e7806 */ /* 0x000fe200030e0100 */
[----:B01----:R-:W-:Y:S06]  /*18f70*/  ENDCOLLECTIVE ;  /* 0x000000000000791b */ /* 0x003fec0003800000 */
.L_x_2805:
[----:B------:R-:W-:Y:S05]  /*18f80*/  BSYNC B0 ;  /* 0x0000000000007941 */ /* 0x000fea0003800000 */
.L_x_2804:
        /* <DEDUP_REMOVED lines=9> */
.L_x_2806:
[----:B------:R-:W-:Y:S01]  /*19020*/  IMAD.MOV.U32 R5, RZ, RZ, R14 ;  /* 0x000000ffff057224 */ /* 0x000fe200078e000e */
[----:B------:R-:W-:Y:S06]  /*19030*/  BRA `(.L_x_2807) ;  /* 0xffffffbc00bc7947 */ /* 0x000fec000383ffff */
.L_x_2688:
[----:B------:R-:W-:Y:S01]  /*19040*/  BSSY B0, `(.L_x_2808) ;  /* 0x0000007000007945 */ /* 0x000fe20003800000 */
[----:B------:R-:W-:Y:S02]  /*19050*/  IMAD.MOV.U32 R13, RZ, RZ, R6 ;  /* 0x000000ffff0d7224 */ /* 0x000fe400078e0006 */
[----:B------:R-:W-:Y:S02]  /*19060*/  IMAD.MOV.U32 R11, RZ, RZ, 0x1f ;  /* 0x0000001fff0b7424 */ /* 0x000fe400078e00ff */
[----:B------:R-:W-:-:S07]  /*19070*/  IMAD.MOV.U32 R15, RZ, RZ, -0x1 ;  /* 0xffffffffff0f7424 */ /* 0x000fce00078e00ff */
[----:B0123--:R-:W-:Y:S05]  /*19080*/  WARPSYNC.COLLECTIVE R15, `(.L_x_2809) ;  /* 0x000000000f087348 */ /* 0x00ffea0003c00000 */
[----:B------:R4:W0:Y:S02]  /*19090*/  SHFL.IDX P6, R14, R13, R12, R11 ;  /* 0x0000000c0d0e7389 */ /* 0x00082400000c000b */
[----:B01234-:R-:W-:Y:S01]  /*190a0*/  ENDCOLLECTIVE ;  /* 0x000000000000791b */ /* 0x01ffe20003800000 */
.L_x_2809:
[----:B------:R-:W-:Y:S05]  /*190b0*/  BSYNC B0 ;  /* 0x0000000000007941 */ /* 0x000fea0003800000 */
.L_x_2808:
[----:B------:R-:W-:Y:S05]  /*190c0*/  BRA `(.L_x_2687) ;  /* 0xffffffbc00b47947 */ /* 0x000fea000383ffff */
.L_x_2692:
[----:B0-----:R0:W1:Y:S02]  /*190d0*/  SYNCS.PHASECHK.TRANS64.TRYWAIT P0, [R7+URZ+0x22820], R0 ;  /* 0x02282000070075a7 */ /* 0x001064000800017f */
[----:B-1----:R-:W-:Y:S05]  /*190e0*/  @!P0 NANOSLEEP.SYNCS 0x989680 ;  /* 0x009896800000895d */ /* 0x002fea0003900000 */
[----:B------:R-:W1:Y:S02]  /*190f0*/  @!P0 SYNCS.PHASECHK.TRANS64 P0, [R7+URZ+0x22820], R0 ;  /* 0x02282000070085a7 */ /* 0x000e64000800007f */
[----:B-1----:R-:W-:Y:S05]  /*19100*/  @!P0 BRA `(.L_x_2692) ;  /* 0xfffffffc00f08947 */ /* 0x002fea000383ffff */
[----:B------:R-:W-:Y:S05]  /*19110*/  BRA `(.L_x_2810) ;  /* 0xffffffc4002c7947 */ /* 0x000fea000383ffff */
.L_x_2693:
        /* <DEDUP_REMOVED lines=8> */
[----:B0-234-:R-:W-:Y:S05]  /*191a0*/  WARPSYNC.COLLECTIVE R15, `(.L_x_2812) ;  /* 0x000000000f087348 */ /* 0x01dfea0003c00000 */
[----:B------:R1:W0:Y:S02]  /*191b0*/  SHFL.IDX P6, R14, R13, R12, R11 ;  /* 0x0000000c0d0e7389 */ /* 0x00022400000c000b */
[----:B01234-:R-:W-:Y:S01]  /*191c0*/  ENDCOLLECTIVE ;  /* 0x000000000000791b */ /* 0x01ffe20003800000 */
.L_x_2812:
[----:B------:R-:W-:Y:S05]  /*191d0*/  BSYNC B0 ;  /* 0x0000000000007941 */ /* 0x000fea0003800000 */
.L_x_2811:
[----:B------:R-:W-:Y:S05]  /*191e0*/  BRA `(.L_x_2813) ;  /* 0xffffffc400147947 */ /* 0x000fea000383ffff */
.L_x_2696:
[----:B------:R-:W-:Y:S01]  /*191f0*/  BSSY B1, `(.L_x_2814) ;  /* 0x0000006000017945 */ /* 0x000fe20003800000 */
[----:B------:R-:W-:-:S07]  /*19200*/  IMAD.MOV.U32 R15, RZ, RZ, -0x1 ;  /* 0xffffffffff0f7424 */ /* 0x000fce00078e00ff */
[----:B0-234-:R-:W-:Y:S05]  /*19210*/  WARPSYNC.COLLECTIVE R15, `(.L_x_2815) ;  /* 0x000000000f0c7348 */ /* 0x01dfea0003c00000 */
[----:B------:R-:W-:Y:S02]  /*19220*/  ELECT P6, UR62, PT ;  /* 0x00000000003e782f */ /* 0x000fe400038c0000 */
[----:B------:R-:W-:Y:S01]  /*19230*/  MOV R14, UR62 ;  /* 0x0000003e000e7c02 */ /* 0x000fe20008000f00 */
[----:B0-234-:R-:W-:Y:S10]  /*19240*/  ENDCOLLECTIVE ;  /* 0x000000000000791b */ /* 0x01dff40003800000 */
.L_x_2815:
[----:B------:R-:W-:Y:S05]  /*19250*/  BSYNC B1 ;  /* 0x0000000000017941 */ /* 0x000fea0003800000 */
.L_x_2814:
[----:B------:R-:W-:Y:S05]  /*19260*/  BRA `(.L_x_2816) ;  /* 0xffffffc4000c7947 */ /* 0x000fea000383ffff */
.L_x_2698:
[----:B0-----:R0:W1:Y:S02]  /*19270*/  SYNCS.PHASECHK.TRANS64.TRYWAIT P1, [R5+URZ+0x22840], R0 ;  /* 0x02284000050075a7 */ /* 0x001064000802017f */
[----:B-1----:R-:W-:Y:S05]  /*19280*/  @!P1 NANOSLEEP.SYNCS 0x989680 ;  /* 0x009896800000995d */ /* 0x002fea0003900000 */
[----:B------:R-:W1:Y:S02]  /*19290*/  @!P1 SYNCS.PHASECHK.TRANS64 P1, [R5+URZ+0x22840], R0 ;  /* 0x02284000050095a7 */ /* 0x000e64000802007f */
[----:B-1----:R-:W-:Y:S05]  /*192a0*/  @!P1 BRA `(.L_x_2698) ;  /* 0xfffffffc00f09947 */ /* 0x002fea000383ffff */
[----:B------:R-:W-:Y:S05]  /*192b0*/  BRA `(.L_x_2817) ;  /* 0xffffffc4002c7947 */ /* 0x000fea000383ffff */
.L_x_2700:
[----:B-1----:R1:W0:Y:S02]  /*192c0*/  SYNCS.PHASECHK.TRANS64.TRYWAIT P1, [R3+URZ+0x22840], R2 ;  /* 0x02284002030075a7 */ /* 0x002224000802017f */
[----:B0-----:R-:W-:Y:S05]  /*192d0*/  @!P1 NANOSLEEP.SYNCS 0x989680 ;  /* 0x009896800000995d */ /* 0x001fea0003900000 */
[----:B------:R-:W0:Y:S02]  /*192e0*/  @!P1 SYNCS.PHASECHK.TRANS64 P1, [R3+URZ+0x22840], R2 ;  /* 0x02284002030095a7 */ /* 0x000e24000802007f */
[----:B0-----:R-:W-:Y:S05]  /*192f0*/  @!P1 BRA `(.L_x_2700) ;  /* 0xfffffffc00f09947 */ /* 0x001fea000383ffff */
[----:B------:R-:W-:Y:S05]  /*19300*/  BRA `(.L_x_2818) ;  /* 0xffffffc400387947 */ /* 0x000fea000383ffff */
.L_x_2702:
[----:B------:R0:W0:Y:S02]  /*19310*/  SYNCS.PHASECHK.TRANS64.TRYWAIT P1, [R5+URZ+0x22860], R0 ;  /* 0x02286000050075a7 */ /* 0x000024000802017f */
[----:B0-----:R-:W-:Y:S05]  /*19320*/  @!P1 NANOSLEEP.SYNCS 0x989680 ;  /* 0x009896800000995d */ /* 0x001fea0003900000 */
[----:B------:R-:W0:Y:S02]  /*19330*/  @!P1 SYNCS.PHASECHK.TRANS64 P1, [R5+URZ+0x22860], R0 ;  /* 0x02286000050095a7 */ /* 0x000e24000802007f */
[----:B0-----:R-:W-:Y:S05]  /*19340*/  @!P1 BRA `(.L_x_2702) ;  /* 0xfffffffc00f09947 */ /* 0x001fea000383ffff */
[----:B------:R-:W-:Y:S05]  /*19350*/  BRA `(.L_x_2819) ;  /* 0xffffffc400347947 */ /* 0x000fea000383ffff */
.L_x_2820:
        /* <DEDUP_REMOVED lines=10> */
.L_x_6457:


//--------------------- .text._ZN7cutlass13device_kernelIN5flash11enable_sm90INS1_16FlashAttnFwdSm90INS1_25CollectiveMainloopFwdSm90ILi2EN4cute5tupleIJNS5_1CILi1EEES8_S8_EEENS6_IJNS7_ILi128EEENS7_ILi96EEENS7_ILi64EEEEEELi256ENS_10bfloat16_tEfNS_4arch4Sm90ELb0ELb1ELb0ELb1ELb1ELb1ELb0ELb1ELb0ELb1ELb0ELb0EEENS1_21CollectiveEpilogueFwdINS6_IJSA_NS7_ILi256EEESB_EEES9_SE_SG_Li256ELb1ELb1ELb0ELb0EEENS1_36VarlenDynamicPersistentTileSchedulerILi128ELi96ELi256ELi128ELb0ELb1ELb1ELb1ELb0ELb1EEEEEEEEEvNT_6ParamsE --------------------------
	.section	.text._ZN7cutlass13device_kernelIN5flash11enable_sm90INS1_16FlashAttnFwdSm90INS1_25CollectiveMainloopFwdSm90ILi2EN4cute5tupleIJNS5_1CILi1EEES8_S8_EEENS6_IJNS7_ILi128EEENS7_ILi96EEENS7_ILi64EEEEEELi256ENS_10bfloat16_tEfNS_4arch4Sm90ELb0ELb1ELb0ELb1ELb1ELb1ELb0ELb1ELb0ELb1ELb0ELb0EEENS1_21CollectiveEpilogueFwdINS6_IJSA_NS7_ILi256EEESB_EEES9_SE_SG_Li256ELb1ELb1ELb0ELb0EEENS1_36VarlenDynamicPersistentTileSchedulerILi128ELi96ELi256ELi128ELb0ELb1ELb1ELb1ELb0ELb1EEEEEEEEEvNT_6ParamsE,"ax",@progbits
	.align	128
.text._ZN7cutlass13device_kernelIN5flash11enable_sm90INS1_16FlashAttnFwdSm90INS1_25CollectiveMainloopFwdSm90ILi2EN4cute5tupleIJNS5_1CILi1EEES8_S8_EEENS6_IJNS7_ILi128EEENS7_ILi96EEENS7_ILi64EEEEEELi256ENS_10bfloat16_tEfNS_4arch4Sm90ELb0ELb1ELb0ELb1ELb1ELb1ELb0ELb1ELb0ELb1ELb0ELb0EEENS1_21CollectiveEpilogueFwdINS6_IJSA_NS7_ILi256EEESB_EEES9_SE_SG_Li256ELb1ELb1ELb0ELb0EEENS1_36VarlenDynamicPersistentTileSchedulerILi128ELi96ELi256ELi128ELb0ELb1ELb1ELb1ELb0ELb1EEEEEEEEEvNT_6ParamsE:
        .type           _ZN7cutlass13device_kernelIN5flash11enable_sm90INS1_16FlashAttnFwdSm90INS1_25CollectiveMainloopFwdSm90ILi2EN4cute5tupleIJNS5_1CILi1EEES8_S8_EEENS6_IJNS7_ILi128EEENS7_ILi96EEENS7_ILi64EEEEEELi256ENS_10bfloat16_tEfNS_4arch4Sm90ELb0ELb1ELb0ELb1ELb1ELb1ELb0ELb1ELb0ELb1ELb0ELb0EEENS1_21CollectiveEpilogueFwdINS6_IJSA_NS7_ILi256EEESB_EEES9_SE_SG_Li256ELb1ELb1ELb0ELb0EEENS1_36VarlenDynamicPersistentTileSchedulerILi128ELi96ELi256ELi128ELb0ELb1ELb1ELb1ELb0ELb1EEEEEEEEEvNT_6ParamsE,@function
        .size           _ZN7cutlass13device_kernelIN5flash11enable_sm90INS1_16FlashAttnFwdSm90INS1_25CollectiveMainloopFwdSm90ILi2EN4cute5tupleIJNS5_1CILi1EEES8_S8_EEENS6_IJNS7_ILi128EEENS7_ILi96EEENS7_ILi64EEEEEELi256ENS_10bfloat16_tEfNS_4arch4Sm90ELb0ELb1ELb0ELb1ELb1ELb1ELb0ELb1ELb0ELb1ELb0ELb0EEENS1_21CollectiveEpilogueFwdINS6_IJSA_NS7_ILi256EEESB_EEES9_SE_SG_Li256ELb1ELb1ELb0ELb0EEENS1_36VarlenDynamicPersistentTileSchedulerILi128ELi96ELi256ELi128ELb0ELb1ELb1ELb1ELb0ELb1EEEEEEEEEvNT_6ParamsE,(.L_x_6458 - _ZN7cutlass13device_kernelIN5flash11enable_sm90INS1_16FlashAttnFwdSm90INS1_25CollectiveMainloopFwdSm90ILi2EN4cute5tupleIJNS5_1CILi1EEES8_S8_EEENS6_IJNS7_ILi128EEENS7_ILi96EEENS7_ILi64EEEEEELi256ENS_10bfloat16_tEfNS_4arch4Sm90ELb0ELb1ELb0ELb1ELb1ELb1ELb0ELb1ELb0ELb1ELb0ELb0EEENS1_21CollectiveEpilogueFwdINS6_IJSA_NS7_ILi256EEESB_EEES9_SE_SG_Li256ELb1ELb1ELb0ELb0EEENS1_36VarlenDynamicPersistentTileSchedulerILi128ELi96ELi256ELi128ELb0ELb1ELb1ELb1ELb0ELb1EEEEEEEEEvNT_6ParamsE)
        .other          _ZN7cutlass13device_kernelIN5flash11enable_sm90INS1_16FlashAttnFwdSm90INS1_25CollectiveMainloopFwdSm90ILi2EN4cute5tupleIJNS5_1CILi1EEES8_S8_EEENS6_IJNS7_ILi128EEENS7_ILi96EEENS7_ILi64EEEEEELi256ENS_10bfloat16_tEfNS_4arch4Sm90ELb0ELb1ELb0ELb1ELb1ELb1ELb0ELb1ELb0ELb1ELb0ELb0EEENS1_21CollectiveEpilogueFwdINS6_IJSA_NS7_ILi256EEESB_EEES9_SE_SG_Li256ELb1ELb1ELb0ELb0EEENS1_36VarlenDynamicPersistentTileSchedulerILi128ELi96ELi256ELi128ELb0ELb1ELb1ELb1ELb0ELb1EEEEEEEEEvNT_6ParamsE,@"STO_CUDA_ENTRY STV_DEFAULT"
_ZN7cutlass13device_kernelIN5flash11enable_sm90INS1_16FlashAttnFwdSm90INS1_25CollectiveMainloopFwdSm90ILi2EN4cute5tupleIJNS5_1CILi1EEES8_S8_EEENS6_IJNS7_ILi128EEENS7_ILi96EEENS7_ILi64EEEEEELi256ENS_10bfloat16_tEfNS_4arch4Sm90ELb0ELb1ELb0ELb1ELb1ELb1ELb0ELb1ELb0ELb1ELb0ELb0EEENS1_21CollectiveEpilogueFwdINS6_IJSA_NS7_ILi256EEESB_EEES9_SE_SG_Li256ELb1ELb1ELb0ELb0EEENS1_36VarlenDynamicPersistentTileSchedulerILi128ELi96ELi256ELi128ELb0ELb1ELb1ELb1ELb0ELb1EEEEEEEEEvNT_6ParamsE:
[----:B------:R-:W0:Y:S02]  /*0000*/  LDC R1, c[0x0][0x28] ;  /* 0x00000a00ff017b82 */ /* 0x000e240000000800 */
[----:B0-----:R-:W-:Y:S01]  /*0010*/  VIADD R1, R1, 0xffffffc8 ;  /* 0xffffffc801017836 */ /* 0x001fe20000000000 */
[----:B------:R-:W0:Y:S01]  /*0020*/  S2R R0, SR_TID.X ;  /* 0x0000000000007919 */ /* 0x000e220000002100 */
[----:B------:R-:W-:Y:S01]  /*0030*/  ELECT P0, URZ, PT ;  /* 0x00000000003f782f */ /* 0x000fe20003800000 */
[----:B------:R-:W-:Y:S01]  /*0040*/  BSSY B0, `(.L_x_2821) ;  /* 0x000000e000007945 */ /* 0x000fe20003800000 */
[--C-:B0-----:R-:W-:Y:S02]  /*0050*/  SHF.R.U32.HI R2, RZ, 0x5, R0.reuse ;  /* 0x00000005ff027819 */ /* 0x101fe40000011600 */
[----:B------:R-:W-:-:S03]  /*0060*/  SHF.R.U32.HI R4, RZ, 0x7, R0 ;  /* 0x00000007ff047819 */ /* 0x000fc60000011600 */
        /* <DEDUP_REMOVED lines=11> */
.L_x_2822:
[----:B------:R-:W-:Y:S05]  /*0120*/  BSYNC B0 ;  /* 0x0000000000007941 */ /* 0x000fea0003800000 */
.L_x_2821:
[----:B------:R-:W-:Y:S01]  /*0130*/  VOTEU.ANY UP0, P0 ;  /* 0x00000000003f7886 */ /* 0x000fe20000000100 */
[----:B------:R-:W0:Y:S01]  /*0140*/  SHFL.IDX PT, R4, R4, RZ, 0x1f ;  /* 0x00001fff04047589 */ /* 0x000e2200000e0000 */
[----:B------:R-:W-:Y:S01]  /*0150*/  UMOV UR4, 0x80 ;  /* 0x0000008000047882 */ /* 0x000fe20000000000 */
[----:B------:R-:W-:Y:S01]  /*0160*/  UMOV UR7, 0x100 ;  /* 0x0000010000077882 */ /* 0x000fe20000000000 */
[----:B------:R-:W-:Y:S01]  /*0170*/  VOTEU.ANY UP1, P0 ;  /* 0x00000000003f7886 */ /* 0x000fe20000020100 */
[----:B------:R-:W1:Y:S01]  /*0180*/  @UP0 S2UR UR8, SR_CgaCtaId ;  /* 0x00000000000809c3 */ /* 0x000e620000008800 */
[----:B------:R-:W2:Y:S01]  /*0190*/  SHFL.IDX PT, R3, R2, RZ, 0x1f ;  /* 0x00001fff02037589 */ /* 0x000ea200000e0000 */
[----:B------:R-:W-:Y:S01]  /*01a0*/  @UP0 UMOV UR6, 0x400 ;  /* 0x0000040000060882 */ /* 0x000fe20000000000 */
[----:B------:R-:W-:-:S04]  /*01b0*/  @UP0 UIADD3 UR4, -UR4, 0x100000, URZ ;  /* 0x0010000004040890 */ /* 0x000fc8000fffe13f */
[----:B------:R-:W-:Y:S02]  /*01c0*/  @UP0 USHF.L.U32 UR5, UR4, 0xb, URZ ;  /* 0x0000000b04050899 */ /* 0x000fe4000800063f */
[----:B------:R-:W-:Y:S01]  /*01d0*/  @UP0 USHF.L.U32 UR4, UR4, 0x1, URZ ;  /* 0x0000000104040899 */ /* 0x000fe2000800063f */
[----:B------:R-:W-:Y:S01]  /*01e0*/  VOTEU.ANY UP2, P0 ;  /* 0x00000000003f7886 */ /* 0x000fe20000040100 */
[----:B0-----:R-:W-:Y:S01]  /*01f0*/  R2UR UR9, R4 ;  /* 0x00000000040972ca */ /* 0x001fe200000e0000 */
[----:B-1----:R-:W-:Y:S01]  /*0200*/  @UP0 ULEA UR8, UR8, UR6, 0x18 ;  /* 0x0000000608080291 */ /* 0x002fe2000f8ec03f */
[----:B--2---:R-:W-:Y:S01]  /*0210*/  ISETP.NE.AND P1, PT, R3, RZ, PT ;  /* 0x000000ff0300720c */ /* 0x004fe20003f25270 */
[----:B------:R-:W-:-:S04]  /*0220*/  @UP0 UIADD3 UR6, -UR7, 0x100000, URZ ;  /* 0x0010000007060890 */ /* 0x000fc8000fffe13f */
[----:B------:R-:W-:Y:S02]  /*0230*/  @UP0 USHF.L.U32 UR7, UR6, 0xb, URZ ;  /* 0x0000000b06070899 */ /* 0x000fe4000800063f */
[----:B------:R-:W-:-:S04]  /*0240*/  @UP0 USHF.L.U32 UR6, UR6, 0x1, URZ ;  /* 0x0000000106060899 */ /* 0x000fc8000800063f */
[----:B------:R-:W-:Y:S01]  /*0250*/  UISETP.NE.AND UP0, UPT, UR9, URZ, UPT ;  /* 0x0000003f0900728c */ /* 0x000fe2000bf05270 */
[----:B------:R-:W0:Y:S02]  /*0260*/  FENCE.VIEW.ASYNC.S ;  /* 0x00000000000073c6 */ /* 0x000e240000000000 */
[----:B0-----:R0:W1:Y:S05]  /*0270*/  @UP1 SYNCS.EXCH.64 URZ, [UR8+0x22800], UR4 ;  /* 0x02280004083f15b2 */ /* 0x00106a0008000100 */
[----:B------:R0:W2:Y:S01]  /*0280*/  @UP2 SYNCS.EXCH.64 URZ, [UR8+0x22820], UR6 ;  /* 0x02282006083f25b2 */ /* 0x0000a20008000100 */
        /* <DEDUP_REMOVED lines=17> */
[----:B------:R3:W0:Y:S02]  /*03a0*/  SYNCS.EXCH.64 URZ, [UR8+0x22848], UR6 ;  /* 0x02284806083f75b2 */ /* 0x0006240008000100 */
[----:B---3--:R-:W-:Y:S01]  /*03b0*/  NOP ;  /* 0x0000000000007918 */ /* 0x008fe20000000000 */
.L_x_2823:
[----:B------:R-:W3:Y:S01]  /*03c0*/  SHFL.IDX PT, R3, R2, RZ, 0x1f ;  /* 0x00001fff02037589 */ /* 0x000ee200000e0000 */
[----:B------:R-:W-:Y:S01]  /*03d0*/  NOP ;  /* 0x0000000000007918 */ /* 0x000fe20000000000 */
[----:B---3--:R-:W-:-:S13]  /*03e0*/  ISETP.NE.AND P0, PT, R3, RZ, PT ;  /* 0x000000ff0300720c */ /* 0x008fda0003f05270 */
        /* <DEDUP_REMOVED lines=17> */
[----:B------:R3:W0:Y:S02]  /*0500*/  SYNCS.EXCH.64 URZ, [UR8+0x22868], UR6 ;  /* 0x02286806083f75b2 */ /* 0x0006240008000100 */
[----:B---3--:R-:W-:Y:S01]  /*0510*/  NOP ;  /* 0x0000000000007918 */ /* 0x008fe20000000000 */
.L_x_2824:
[----:B------:R-:W3:Y:S01]  /*0520*/  SHFL.IDX PT, R3, R2, RZ, 0x1f ;  /* 0x00001fff02037589 */ /* 0x000ee200000e0000 */
[----:B------:R-:W-:Y:S01]  /*0530*/  NOP ;  /* 0x0000000000007918 */ /* 0x000fe20000000000 */
[----:B---3--:R-:W-:-:S13]  /*0540*/  ISETP.NE.AND P0, PT, R3, RZ, PT ;  /* 0x000000ff0300720c */ /* 0x008fda0003f05270 */
        /* <DEDUP_REMOVED lines=13> */
[----:B------:R3:W0:Y:S02]  /*0620*/  SYNCS.EXCH.64 URZ, [UR6+0x22888], UR4 ;  /* 0x02288804063f75b2 */ /* 0x0006240008000100 */
[----:B---3--:R-:W-:Y:S01]  /*0630*/  NOP ;  /* 0x0000000000007918 */ /* 0x008fe20000000000 */
.L_x_2825:
        /* <DEDUP_REMOVED lines=22> */
.L_x_2826:
        /* <DEDUP_REMOVED lines=22> */
.L_x_2827:
[----:B------:R-:W-:Y:S01]  /*0900*/  PLOP3.LUT P0, PT, PT, PT, UP0, 0x80, 0x0 ;  /* 0x000000000000781c */ /* 0x000fe20003f0f008 */
[----:B------:R-:W-:Y:S01]  /*0910*/  UMOV UR36, 0x1 ;  /* 0x0000000100247882 */ /* 0x000fe20000000000 */
[----:B------:R-:W-:Y:S01]  /*0920*/  NOP ;  /* 0x0000000000007918 */ /* 0x000fe20000000000 */
[----:B------:R-:W-:Y:S01]  /*0930*/  USEL UR36, UR36, 0x2, !UP0 ;  /* 0x0000000224247887 */ /* 0x000fe2000c000000 */
[----:B------:R-:W-:Y:S01]  /*0940*/  BSSY B9, `(.L_x_2828) ;  /* 0x0001f67000097945 */ /* 0x000fe20003800000 */
[----:B------:R-:W-:Y:S01]  /*0950*/  ULDC.64 UR52, c[0x0][0x208] ;  /* 0x0000820000347ab9 */ /* 0x000fe20000000a00 */
[----:B012-4-:R-:W-:Y:S07]  /*0960*/  BAR.SYNC.DEFER_BLOCKING 0x0 ;  /* 0x0000000000007b1d */ /* 0x017fee0000010000 */
[----:B------:R-:W-:Y:S05]  /*0970*/  @!P0 BRA `(.L_x_2829) ;  /* 0x0000018000dc8947 */ /* 0x000fea0003800000 */
.L_x_2830:
        /* <DEDUP_REMOVED lines=8> */
[----:B------:R-:W-:Y:S01]  /*0a00*/  UMOV UR4, 0x400 ;  /* 0x0000040000047882 */ /* 0x000fe20000000000 */
[----:B------:R-:W-:-:S11]  /*0a10*/  LOP3.LUT R22, R22, 0xffdfffff, RZ, 0xc0, !PT ;  /* 0xffdfffff16167812 */ /* 0x000fd600078ec0ff */
[----:B------:R-:W-:Y:S06]  /*0a20*/  @!P0 BAR.ARV 0x9, 0x100 ;  /* 0x0244000000008b1d */ /* 0x000fec0000002000 */
[----:B0-----:R-:W-:Y:S01]  /*0a30*/  ULEA UR4, UR47, UR4, 0x18 ;  /* 0x000000042f047291 */ /* 0x001fe2000f8ec03f */
[----:B------:R-:W-:Y:S01]  /*0a40*/  @P0 LOP3.LUT R22, R22, 0x200000, RZ, 0xfc, !PT ;  /* 0x0020000016160812 */ /* 0x000fe200078efcff */
[----:B------:R-:W-:Y:S04]  /*0a50*/  BAR.SYNC.DEFER_BLOCKING 0x5, 0x180 ;  /* 0x0146000000007b1d */ /* 0x000fe80000010000 */
[----:B------:R-:W-:-:S02]  /*0a60*/  IMAD.U32 R23, RZ, RZ, UR4 ;  /* 0x00000004ff177e24 */ /* 0x000fc4000f8e00ff */
[----:B------:R-:W-:-:S03]  /*0a70*/  ULDC UR4, c[0x0][0xc3c] ;  /* 0x00030f0000047ab9 */ /* 0x000fc60000000800 */
[----:B------:R-:W0:Y:S01]  /*0a80*/  LDS.128 R120, [R23+0x228d0] ;  /* 0x0228d00017787984 */ /* 0x000e220000000c00 */
[----:B------:R-:W-:Y:S06]  /*0a90*/  BAR.ARV 0x4, 0x180 ;  /* 0x0106000000007b1d */ /* 0x000fec0000002000 */
[----:B0-----:R-:W-:-:S13]  /*0aa0*/  ISETP.GE.AND P0, PT, R123, UR4, PT ;  /* 0x000000047b007c0c */ /* 0x001fda000bf06270 */
[----:B------:R-:W-:Y:S05]  /*0ab0*/  @P0 BRA `(.L_x_2831) ;  /* 0x000001f4003c0947 */ /* 0x000fea0003800000 */
[----:B------:R-:W-:Y:S01]  /*0ac0*/  VIADD R13, R0, 0xffffff80 ;  /* 0xffffff80000d7836 */ /* 0x000fe20000000000 */
[----:B------:R-:W-:Y:S01]  /*0ad0*/  STL [R1+0x10], RZ ;  /* 0x000010ff01007387 */ /* 0x000fe20000100800 */
[----:B------:R-:W-:Y:S01]  /*0ae0*/  IMAD.MOV.U32 R19, RZ, RZ, RZ ;  /* 0x000000ffff137224 */ /* 0x000fe200078e00ff */
[----:B------:R-:W-:Y:S01]  /*0af0*/  ULOP3.LUT UR50, UR36, 0x1, URZ, 0xfc, !UPT ;  /* 0x0000000124327892 */ /* 0x000fe2000f8efc3f */
[----:B------:R-:W-:Y:S01]  /*0b00*/  IMAD.MOV.U32 R216, RZ, RZ, RZ ;  /* 0x000000ffffd87224 */ /* 0x000fe200078e00ff */
[----:B------:R-:W-:Y:S01]  /*0b10*/  SHF.R.S32.HI R0, RZ, 0x1f, R13 ;  /* 0x0000001fff007819 */ /* 0x000fe2000001140d */
[----:B------:R-:W-:-:S03]  /*0b20*/  IMAD.MOV.U32 R206, RZ, RZ, RZ ;  /* 0x000000ffffce7224 */ /* 0x000fc600078e00ff */
[----:B------:R-:W-:-:S04]  /*0b30*/  LEA.HI R2, R0, R13, RZ, 0x7 ;  /* 0x0000000d00027211 */ /* 0x000fc800078f38ff */
[----:B------:R-:W-:-:S05]  /*0b40*/  LOP3.LUT R3, R2, 0xffffff80, RZ, 0xc0, !PT ;  /* 0xffffff8002037812 */ /* 0x000fca00078ec0ff */
[----:B------:R-:W-:-:S05]  /*0b50*/  IMAD.IADD R210, R13, 0x1, -R3 ;  /* 0x000000010dd27824 */ /* 0x000fca00078e0a03 */
[----:B------:R-:W-:-:S04]  /*0b60*/  SHF.R.S32.HI R5, RZ, 0x1f, R210 ;  /* 0x0000001fff057819 */ /* 0x000fc800000114d2 */
[CC--:B------:R-:W-:Y:S02]  /*0b70*/  LEA.HI R7, R5.reuse, R210.reuse, RZ, 0x2 ;  /* 0x000000d205077211 */ /* 0x0c0fe400078f10ff */
[----:B------:R-:W-:Y:S02]  /*0b80*/  LEA.HI R5, R5, R210, RZ, 0x5 ;  /* 0x000000d205057211 */ /* 0x000fe400078f28ff */
[--C-:B------:R-:W-:Y:S02]  /*0b90*/  SHF.R.S32.HI R6, RZ, 0x2, R7.reuse ;  /* 0x00000002ff067819 */ /* 0x100fe40000011407 */
[----:B------:R-:W-:Y:S02]  /*0ba0*/  SHF.R.S32.HI R3, RZ, 0x1f, R7 ;  /* 0x0000001fff037819 */ /* 0x000fe40000011407 */
[----:B------:R-:W-:Y:S02]  /*0bb0*/  LOP3.LUT R7, R7, 0x7ffffffc, RZ, 0xc0, !PT ;  /* 0x7ffffffc07077812 */ /* 0x000fe400078ec0ff */
[----:B------:R-:W-:-:S02]  /*0bc0*/  LEA.HI R4, R3, R6, RZ, 0x3 ;  /* 0x0000000603047211 */ /* 0x000fc400078f18ff */
[----:B------:R-:W-:Y:S01]  /*0bd0*/  SHF.R.S32.HI R3, RZ, 0x7, R2 ;  /* 0x00000007ff037819 */ /* 0x000fe20000011402 */
[----:B------:R-:W-:Y:S01]  /*0be0*/  IMAD.IADD R210, R210, 0x1, -R7 ;  /* 0x00000001d2d27824 */ /* 0x000fe200078e0a07 */
[----:B------:R-:W-:Y:S02]  /*0bf0*/  LOP3.LUT R9, R4, 0xfffffff8, RZ, 0xc0, !PT ;  /* 0xfffffff804097812 */ /* 0x000fe400078ec0ff */
[----:B------:R-:W-:Y:S02]  /*0c00*/  LEA.HI R4, R2, R3, RZ, 0x1 ;  /* 0x0000000302047211 */ /* 0x000fe400078f08ff */
[-C--:B------:R-:W-:Y:S01]  /*0c10*/  LEA.HI R2, R0, R13.reuse, RZ, 0x4 ;  /* 0x0000000d00027211 */ /* 0x080fe200078f20ff */
[----:B------:R-:W-:Y:S01]  /*0c20*/  IMAD.IADD R10, R6, 0x1, -R9 ;  /* 0x00000001060a7824 */ /* 0x000fe200078e0a09 */
[----:B------:R-:W-:Y:S02]  /*0c30*/  LEA.HI R6, R0, R13, RZ, 0x2 ;  /* 0x0000000d00067211 */ /* 0x000fe400078f10ff */
[----:B------:R-:W-:-:S02]  /*0c40*/  LOP3.LUT R8, R4, 0x3fffffe, RZ, 0xc0, !PT ;  /* 0x03fffffe04087812 */ /* 0x000fc400078ec0ff */
[----:B------:R-:W-:Y:S02]  /*0c50*/  SHF.R.S32.HI R9, RZ, 0x5, R5 ;  /* 0x00000005ff097819 */ /* 0x000fe40000011405 */
[----:B------:R-:W-:Y:S01]  /*0c60*/  LOP3.LUT R4, R6, 0xfffffffc, RZ, 0xc0, !PT ;  /* 0xfffffffc06047812 */ /* 0x000fe200078ec0ff */
[----:B------:R-:W-:Y:S01]  /*0c70*/  IMAD.IADD R8, R3, 0x1, -R8 ;  /* 0x0000000103087824 */ /* 0x000fe200078e0a08 */
[----:B------:R-:W-:Y:S01]  /*0c80*/  SHF.R.S32.HI R5, RZ, 0x4, R2 ;  /* 0x00000004ff057819 */ /* 0x000fe20000011402 */
[----:B------:R-:W-:Y:S01]  /*0c90*/  IMAD R9, R9, 0x10, R10 ;  /* 0x0000001009097824 */ /* 0x000fe200078e020a */
[----:B------:R-:W-:Y:S01]  /*0ca0*/  SHF.R.S32.HI R209, RZ, 0x2, R6 ;  /* 0x00000002ffd17819 */ /* 0x000fe20000011406 */
[----:B------:R-:W-:Y:S01]  /*0cb0*/  IMAD.IADD R11, R13, 0x1, -R4 ;  /* 0x000000010d0b7824 */ /* 0x000fe200078e0a04 */
[----:B------:R-:W-:Y:S01]  /*0cc0*/  LEA.HI R3, R2, R5, RZ, 0x1 ;  /* 0x0000000502037211 */ /* 0x000fe200078f08ff */
[----:B------:R-:W-:Y:S01]  /*0cd0*/  IMAD R8, R8, 0x40, R9 ;  /* 0x0000004008087824 */ /* 0x000fe200078e0209 */
[----:B------:R-:W-:Y:S01]  /*0ce0*/  LEA.HI R0, R0, R13, RZ, 0x5 ;  /* 0x0000000d00007211 */ /* 0x000fe200078f28ff */
[----:B------:R-:W-:Y:S01]  /*0cf0*/  IMAD.SHL.U32 R16, R11, 0x8, RZ ;  /* 0x000000080b107824 */ /* 0x000fe200078e00ff */
[----:B------:R-:W-:Y:S01]  /*0d00*/  LOP3.LUT R4, R3, 0x1ffffffe, RZ, 0xc0, !PT ;  /* 0x1ffffffe03047812 */ /* 0x000fe200078ec0ff */
[C---:B------:R-:W-:Y:S01]  /*0d10*/  IMAD.SHL.U32 R204, R11.reuse, 0x4, RZ ;  /* 0x000000040bcc7824 */ /* 0x040fe200078e00ff */
[----:B------:R-:W-:Y:S01]  /*0d20*/  LEA.HI R3, R11, R11, RZ, 0x1 ;  /* 0x0000000b0b037211 */ /* 0x000fe200078f08ff */
        /* <DEDUP_REMOVED lines=9> */
[----:B------:R-:W-:Y:S01]  /*0dc0*/  LEA.HI R6, R6, R209, RZ, 0x3 ;  /* 0x000000d106067211 */ /* 0x000fe200078f18ff */
[----:B------:R-:W-:Y:S01]  /*0dd0*/  VIADD R212, R16, 0xa0 ;  /* 0x000000a010d47836 */ /* 0x000fe20000000000 */
[----:B------:R-:W-:Y:S01]  /*0de0*/  SHF.R.S32.HI R17, RZ, 0x1f, R16 ;  /* 0x0000001fff117819 */ /* 0x000fe20000011410 */
[----:B------:R-:W-:Y:S01]  /*0df0*/  IMAD R226, R3, 0x8, R8 ;  /* 0x0000000803e27824 */ /* 0x000fe200078e0208 */
[----:B------:R-:W-:Y:S01]  /*0e00*/  LOP3.LUT R6, R6, 0xfffffff8, RZ, 0xc0, !PT ;  /* 0xfffffff806067812 */ /* 0x000fe200078ec0ff */
[----:B------:R-:W-:Y:S01]  /*0e10*/  VIADD R3, R209, 0x40 ;  /* 0x00000040d1037836 */ /* 0x000fe20000000000 */
[----:B------:R-:W-:Y:S01]  /*0e20*/  SHF.R.S32.HI R211, RZ, 0x1f, R18 ;  /* 0x0000001fffd37819 */ /* 0x000fe20000011412 */
[----:B------:R-:W-:-:S02]  /*0e30*/  IMAD R5, R12, 0x10, R2 ;  /* 0x000000100c057824 */ /* 0x000fc400078e0202 */
[----:B------:R-:W-:Y:S01]  /*0e40*/  IMAD.SHL.U32 R228, R3, 0x40, RZ ;  /* 0x0000004003e47824 */ /* 0x000fe200078e00ff */
[----:B------:R-:W-:Y:S01]  /*0e50*/  SHF.R.S32.HI R0, RZ, 0x1f, R3 ;  /* 0x0000001fff007819 */ /* 0x000fe20000011403 */
[----:B------:R-:W-:Y:S02]  /*0e60*/  IMAD R4, R5, 0x8, R4 ;  /* 0x0000000805047824 */ /* 0x000fe400078e0204 */
[----:B------:R-:W-:Y:S01]  /*0e70*/  IMAD.IADD R5, R209, 0x1, -R6 ;  /* 0x00000001d1057824 */ /* 0x000fe200078e0a06 */
[----:B------:R-:W-:Y:S01]  /*0e80*/  LEA.HI R0, R0, R3, RZ, 0x3 ;  /* 0x0000000300007211 */ /* 0x000fe200078f18ff */
[----:B------:R-:W-:Y:S01]  /*0e90*/  IMAD.MOV.U32 R2, RZ, RZ, RZ ;  /* 0x000000ffff027224 */ /* 0x000fe200078e00ff */
[----:B------:R-:W-:Y:S01]  /*0ea0*/  LOP3.LUT R228, R228, 0x1c0, RZ, 0xc0, !PT ;  /* 0x000001c0e4e47812 */ /* 0x000fe200078ec0ff */
[----:B------:R-:W-:Y:S01]  /*0eb0*/  VIADD R215, R16, 0xc0 ;  /* 0x000000c010d77836 */ /* 0x000fe20000000000 */
[----:B------:R0:W-:Y:S01]  /*0ec0*/  STL [R1+0x1c], R5 ;  /* 0x00001c0501007387 */ /* 0x0001e20000100800 */
[----:B------:R-:W-:Y:S01]  /*0ed0*/  IMAD.SHL.U32 R0, R0, 0x40, RZ ;  /* 0x0000004000007824 */ /* 0x000fe200078e00ff */
[----:B------:R-:W-:Y:S01]  /*0ee0*/  LOP3.LUT R3, R228, 0x38, R16, 0xf8, !PT ;  /* 0x00000038e4037812 */ /* 0x000fe200078ef810 */
[----:B------:R-:W-:-:S02]  /*0ef0*/  VIADD R214, R16, 0xe0 ;  /* 0x000000e010d67836 */ /* 0x000fc40000000000 */
[----:B------:R-:W-:Y:S01]  /*0f00*/  VIADD R217, R204, 0x10 ;  /* 0x00000010ccd97836 */ /* 0x000fe20000000000 */
[----:B------:R-:W-:Y:S02]  /*0f10*/  LOP3.LUT R0, R0, 0xfffffe00, RZ, 0xc0, !PT ;  /* 0xfffffe0000007812 */ /* 0x000fe400078ec0ff */
[----:B0-----:R-:W-:-:S03]  /*0f20*/  SHF.R.U32.HI R5, RZ, 0x3, R228 ;  /* 0x00000003ff057819 */ /* 0x001fc600000116e4 */
[----:B------:R0:W-:Y:S02]  /*0f30*/  STL [R1+0x4], R0 ;  /* 0x0000040001007387 */ /* 0x0001e40000100800 */
[----:B0-----:R-:W-:Y:S01]  /*0f40*/  LOP3.LUT R0, R0, R3, R5, 0xf6, !PT ;  /* 0x0000000300007212 */ /* 0x001fe200078ef605 */
[----:B------:R-:W-:-:S04]  /*0f50*/  IMAD.SHL.U32 R3, R4, 0x8, RZ ;  /* 0x0000000804037824 */ /* 0x000fc800078e00ff */
[----:B------:R-:W-:-:S05]  /*0f60*/  IMAD R0, R0, 0x2, R23 ;  /* 0x0000000200007824 */ /* 0x000fca00078e0217 */
[----:B------:R0:W-:Y:S04]  /*0f70*/  STL [R1+0x24], R0 ;  /* 0x0000240001007387 */ /* 0x0001e80000100800 */
[----:B------:R0:W-:Y:S02]  /*0f80*/  STL [R1+0x30], R3 ;  /* 0x0000300301007387 */ /* 0x0001e40000100800 */
.L_x_3051:
[----:B------:R-:W-:Y:S05]  /*0f90*/  YIELD ;  /* 0x0000000000007946 */ /* 0x000fea0003800000 */
[----:B------:R-:W-:Y:S01]  /*0fa0*/  ULDC.64 UR4, c[0x0][0xa28] ;  /* 0x00028a0000047ab9 */ /* 0x000fe20000000a00 */
[----:B01----:R-:W1:Y:S01]  /*0fb0*/  LDC.64 R6, c[0x0][0xa08] ;  /* 0x00028200ff067b82 */ /* 0x003e620000000a00 */
[----:B------:R-:W-:Y:S01]  /*0fc0*/  ISETP.NE.U32.AND P1, PT, RZ, UR4, PT ;  /* 0x00000004ff007c0c */ /* 0x000fe2000bf25070 */
[----:B0-----:R-:W-:Y:S02]  /*0fd0*/  IMAD.MOV.U32 R0, RZ, RZ, RZ ;  /* 0x000000ffff007224 */ /* 0x001fe400078e00ff */
[----:B------:R-:W-:Y:S01]  /*0fe0*/  IMAD.MOV.U32 R32, RZ, RZ, RZ ;  /* 0x000000ffff207224 */ /* 0x000fe200078e00ff */
[----:B------:R-:W-:Y:S01]  /*0ff0*/  ISETP.NE.AND.EX P1, PT, RZ, UR5, PT, P1 ;  /* 0x00000005ff007c0c */ /* 0x000fe2000bf25310 */
[----:B------:R-:W-:-:S02]  /*1000*/  ULDC.64 UR4, c[0x0][0xa18] ;  /* 0x0002860000047ab9 */ /* 0x000fc40000000a00 */
[----:B------:R-:W-:-:S04]  /*1010*/  ISETP.NE.U32.AND P2, PT, RZ, UR4, PT ;  /* 0x00000004ff007c0c */ /* 0x000fc8000bf45070 */
[----:B------:R-:W-:Y:S01]  /*1020*/  ISETP.NE.AND.EX P2, PT, RZ, UR5, PT, P2 ;  /* 0x00000005ff007c0c */ /* 0x000fe2000bf45320 */
[----:B------:R-:W-:Y:S02]  /*1030*/  ULDC.64 UR4, c[0x0][0xa08] ;  /* 0x0002820000047ab9 */ /* 0x000fe40000000a00 */
[----:B------:R-:W-:-:S03]  /*1040*/  ISETP.NE.U32.AND P0, PT, RZ, UR4, PT ;  /* 0x00000004ff007c0c */ /* 0x000fc6000bf05070 */
[----:B------:R-:W0:Y:S01]  /*1050*/  @P1 LDC.64 R4, c[0x0][0xa28] ;  /* 0x00028a00ff041b82 */ /* 0x000e220000000a00 */
[----:B------:R-:W-:Y:S01]  /*1060*/  ISETP.NE.AND.EX P0, PT, RZ, UR5, PT, P0 ;  /* 0x00000005ff007c0c */ /* 0x000fe2000bf05300 */
[----:B-1----:R-:W-:-:S06]  /*1070*/  IMAD.WIDE R10, R123, 0x4, R6 ;  /* 0x000000047b0a7825 */ /* 0x002fcc00078e0206 */
[----:B------:R-:W1:Y:S01]  /*1080*/  @P2 LDC.64 R8, c[0x0][0xa18] ;  /* 0x00028600ff082b82 */ /* 0x000e620000000a00 */
[----:B------:R-:W-:Y:S02]  /*1090*/  ULDC UR4, c[0x0][0x288] ;  /* 0x0000a20000047ab9 */ /* 0x000fe40000000800 */
[----:B------:R-:W-:Y:S01]  /*10a0*/  IMAD.U32 R207, RZ, RZ, UR4 ;  /* 0x00000004ffcf7e24 */ /* 0x000fe2000f8e00ff */
[----:B------:R-:W-:Y:S02]  /*10b0*/  ULDC.64 UR4, c[0x0][0x418] ;  /* 0x0001060000047ab9 */ /* 0x000fe40000000a00 */
[----:B------:R2:W5:Y:S01]  /*10c0*/  @P0 LDG.E R32, desc[UR52][R10.64] ;  /* 0x000000340a200981 */ /* 0x000562000c1e1900 */
[----:B0-----:R-:W-:-:S05]  /*10d0*/  @P1 IMAD.WIDE R4, R123, 0x4, R4 ;  /* 0x000000047b041825 */ /* 0x001fca00078e0204 */
[----:B------:R2:W5:Y:S01]  /*10e0*/  @P1 LDG.E R0, desc[UR52][R4.64] ;  /* 0x0000003404001981 */ /* 0x000562000c1e1900 */
[----:B-1----:R-:W-:-:S05]  /*10f0*/  @P2 IMAD.WIDE R6, R123, 0x4, R8 ;  /* 0x000000047b062825 */ /* 0x002fca00078e0208 */
        /* <DEDUP_REMOVED lines=8> */
[----:B------:R-:W-:Y:S02]  /*1180*/  IMAD.U32 R24, RZ, RZ, UR5 ;  /* 0x00000005ff187e24 */ /* 0x000fe4000f8e00ff */
[----:B------:R-:W-:Y:S01]  /*1190*/  IMAD.U32 R31, RZ, RZ, UR4 ;  /* 0x00000004ff1f7e24 */ /* 0x000fe2000f8e00ff */
[----:B--234-:R-:W-:Y:S06]  /*11a0*/  @P2 BRA `(.L_x_2832) ;  /* 0x0000000000242947 */ /* 0x01cfec0003800000 */
        /* <DEDUP_REMOVED lines=9> */
.L_x_2832:
[----:B------:R-:W-:Y:S01]  /*1240*/  ULDC.64 UR4, c[0x0][0xa20] ;  /* 0x0002880000047ab9 */ /* 0x000fe20000000a00 */
[----:B------:R0:W-:Y:S01]  /*1250*/  STL [R1+0x8], R122 ;  /* 0x0000087a01007387 */ /* 0x0001e20000100800 */
[----:B------:R-:W-:-:S03]  /*1260*/  ISETP.NE.U32.AND P1, PT, RZ, UR4, PT ;  /* 0x00000004ff007c0c */ /* 0x000fc6000bf25070 */
[----:B------:R0:W-:Y:S01]  /*1270*/  STL [R1+0xc], R123 ;  /* 0x00000c7b01007387 */ /* 0x0001e20000100800 */
[----:B------:R-:W-:-:S13]  /*1280*/  ISETP.NE.AND.EX P1, PT, RZ, UR5, PT, P1 ;  /* 0x00000005ff007c0c */ /* 0x000fda000bf25310 */
[----:B0-----:R-:W-:Y:S05]  /*1290*/  @!P1 BRA `(.L_x_2833) ;  /* 0x0000000000109947 */ /* 0x001fea0003800000 */
[----:B------:R-:W0:Y:S02]  /*12a0*/  LDC.64 R4, c[0x0][0xa20] ;  /* 0x00028800ff047b82 */ /* 0x000e240000000a00 */
[----:B0-----:R-:W-:-:S05]  /*12b0*/  IMAD.WIDE R4, R123, 0x4, R4 ;  /* 0x000000047b047825 */ /* 0x001fca00078e0204 */
[----:B------:R0:W5:Y:S01]  /*12c0*/  LDG.E R31, desc[UR52][R4.64] ;  /* 0x00000034041f7981 */ /* 0x000162000c1e1900 */
[----:B------:R-:W-:Y:S05]  /*12d0*/  BRA `(.L_x_2834) ;  /* 0x0000000000107947 */ /* 0x000fea0003800000 */
.L_x_2833:
[----:B------:R-:W-:Y:S05]  /*12e0*/  @!P0 BRA `(.L_x_2834) ;  /* 0x00000000000c8947 */ /* 0x000fea0003800000 */
[----:B------:R-:W2:Y:S04]  /*12f0*/  LDG.E R4, desc[UR52][R10.64] ;  /* 0x000000340a047981 */ /* 0x000ea8000c1e1900 */
[----:B------:R-:W2:Y:S02]  /*1300*/  LDG.E R31, desc[UR52][R10.64+0x4] ;  /* 0x000004340a1f7981 */ /* 0x000ea4000c1e1900 */
[----:B--2---:R-:W-:-:S07]  /*1310*/  IMAD.IADD R31, R31, 0x1, -R4 ;  /* 0x000000011f1f7824 */ /* 0x004fce00078e0a04 */
.L_x_2834:
[----:B------:R-:W-:Y:S01]  /*1320*/  ULDC.64 UR4, c[0x0][0xa10] ;  /* 0x0002840000047ab9 */ /* 0x000fe20000000a00 */
[----:B------:R-:W1:Y:S01]  /*1330*/  LDC R9, c[0x0][0x448] ;  /* 0x00011200ff097b82 */ /* 0x000e620000000800 */
[----:B------:R-:W-:-:S04]  /*1340*/  ISETP.NE.U32.AND P0, PT, RZ, UR4, PT ;  /* 0x00000004ff007c0c */ /* 0x000fc8000bf05070 */
[----:B------:R-:W-:Y:S01]  /*1350*/  ISETP.NE.AND.EX P0, PT, RZ, UR5, PT, P0 ;  /* 0x00000005ff007c0c */ /* 0x000fe2000bf05300 */
[----:B------:R-:W-:Y:S02]  /*1360*/  ULDC.64 UR4, c[0x0][0xa30] ;  /* 0x00028c0000047ab9 */ /* 0x000fe40000000a00 */
[----:B------:R-:W-:Y:S01]  /*1370*/  ISETP.NE.U32.AND P1, PT, RZ, UR4, PT ;  /* 0x00000004ff007c0c */ /* 0x000fe2000bf25070 */
[----:B-----5:R-:W-:Y:S01]  /*1380*/  IMAD.MOV.U32 R30, RZ, RZ, R31 ;  /* 0x000000ffff1e7224 */ /* 0x020fe200078e001f */
[----:B------:R-:W2:Y:S02]  /*1390*/  LDC.64 R14, c[0x0][0x9e0] ;  /* 0x00027800ff0e7b82 */ /* 0x000ea40000000a00 */
[----:B------:R-:W-:-:S06]  /*13a0*/  ISETP.NE.AND.EX P1, PT, RZ, UR5, PT, P1 ;  /* 0x00000005ff007c0c */ /* 0x000fcc000bf25310 */
[----:B0-----:R-:W0:Y:S08]  /*13b0*/  @P0 LDC.64 R4, c[0x0][0xa10] ;  /* 0x00028400ff040b82 */ /* 0x001e300000000a00 */
[----:B------:R-:W3:Y:S01]  /*13c0*/  @P1 LDC.64 R6, c[0x0][0xa30] ;  /* 0x00028c00ff061b82 */ /* 0x000ee20000000a00 */
[----:B0-----:R-:W-:-:S05]  /*13d0*/  @P0 IMAD.WIDE R4, R123, 0x4, R4 ;  /* 0x000000047b040825 */ /* 0x001fca00078e0204 */
[----:B------:R-:W4:Y:S04]  /*13e0*/  @P0 LDG.E R3, desc[UR52][R4.64] ;  /* 0x0000003404030981 */ /* 0x000f28000c1e1900 */
[----:B------:R-:W4:Y:S01]  /*13f0*/  @P0 LDG.E R8, desc[UR52][R4.64+0x4] ;  /* 0x0000043404080981 */ /* 0x000f22000c1e1900 */
[----:B---3--:R-:W-:-:S05]  /*1400*/  @P1 IMAD.WIDE R6, R123, 0x4, R6 ;  /* 0x000000047b061825 */ /* 0x008fca00078e0206 */
[----:B------:R0:W5:Y:S01]  /*1410*/  @P1 LDG.E R30, desc[UR52][R6.64] ;  /* 0x00000034061e1981 */ /* 0x000162000c1e1900 */
[----:B-1----:R-:W-:Y:S01]  /*1420*/  ISETP.NE.AND P1, PT, R9, 0x1, PT ;  /* 0x000000010900780c */ /* 0x002fe20003f25270 */
[----:B------:R-:W-:Y:S01]  /*1430*/  IMAD.SHL.U32 R218, R121, 0x80, RZ ;  /* 0x0000008079da7824 */ /* 0x000fe200078e00ff */
[----:B--2---:R-:W-:-:S11]  /*1440*/  ISETP.GE.AND P2, PT, R15, 0x1, PT ;  /* 0x000000010f00780c */ /* 0x004fd60003f46270 */
[----:B------:R-:W1:Y:S08]  /*1450*/  @P1 LDC R10, c[0x0][0x44c] ;  /* 0x00011300ff0a1b82 */ /* 0x000e700000000800 */
[----:B------:R-:W2:Y:S01]  /*1460*/  @P1 LDC R12, c[0x0][0x450] ;  /* 0x00011400ff0c1b82 */ /* 0x000ea20000000800 */
[----:B----4-:R-:W-:Y:S02]  /*1470*/  @P0 IMAD.IADD R24, R8, 0x1, -R3 ;  /* 0x0000000108180824 */ /* 0x010fe400078e0a03 */
[----:B------:R-:W-:-:S02]  /*1480*/  IMAD.IADD R8, R31, 0x1, -R0 ;  /* 0x000000011f087824 */ /* 0x000fc400078e0a00 */
[----:B------:R-:W-:Y:S02]  /*1490*/  VIADD R3, R218, 0x7f ;  /* 0x0000007fda037836 */ /* 0x000fe40000000000 */
[----:B------:R-:W-:Y:S02]  /*14a0*/  IMAD.IADD R208, R8, 0x1, R24 ;  /* 0x0000000108d07824 */ /* 0x000fe400078e0218 */
[----:B-1----:R-:W-:-:S04]  /*14b0*/  @P1 IMAD.HI.U32 R5, R3, R10, RZ ;  /* 0x0000000a03051227 */ /* 0x002fc800078e00ff */
[----:B------:R-:W-:Y:S02]  /*14c0*/  VIADD R0, R208, 0x5f ;  /* 0x0000005fd0007836 */ /* 0x000fe40000000000 */
[----:B------:R-:W-:Y:S01]  /*14d0*/  IMAD.MOV.U32 R4, RZ, RZ, R3 ;  /* 0x000000ffff047224 */ /* 0x000fe200078e0003 */
[----:B--2---:R-:W-:Y:S01]  /*14e0*/  @P1 SHF.R.U32.HI R4, RZ, R12, R5 ;  /* 0x0000000cff041219 */ /* 0x004fe20000011605 */
[----:B------:R-:W-:Y:S01]  /*14f0*/  IMAD.HI R0, R0, 0x2aaaaaab, RZ ;  /* 0x2aaaaaab00007827 */ /* 0x000fe200078e02ff */
[----:B------:R-:W-:-:S04]  /*1500*/  IADD3 R5, R208, 0x1, -R207 ;  /* 0x00000001d0057810 */ /* 0x000fc80007ffe8cf */
[----:B------:R-:W-:Y:S01]  /*1510*/  SHF.R.U32.HI R3, RZ, 0x1f, R0 ;  /* 0x0000001fff037819 */ /* 0x000fe20000011600 */
[----:B0-----:R-:W-:-:S03]  /*1520*/  IMAD.IADD R7, R5, 0x1, R4 ;  /* 0x0000000105077824 */ /* 0x001fc600078e0204 */
[----:B------:R-:W-:Y:S01]  /*1530*/  LEA.HI.SX32 R176, R0, R3, 0x1c ;  /* 0x0000000300b07211 */ /* 0x000fe200078fe2ff */
        /* <DEDUP_REMOVED lines=13> */
.L_x_2837:
[----:B------:R-:W-:-:S13]  /*1610*/  ISETP.NE.AND P0, PT, R15, 0x1, PT ;  /* 0x000000010f00780c */ /* 0x000fda0003f05270 */
[----:B------:R-:W0:Y:S02]  /*1620*/  @P0 LDC.64 R4, c[0x0][0x9e8] ;  /* 0x00027a00ff040b82 */ /* 0x000e240000000a00 */
[----:B0-----:R-:W-:-:S05]  /*1630*/  @P0 IMAD.HI.U32 R4, R3, R4, RZ ;  /* 0x0000000403040227 */ /* 0x001fca00078e00ff */
[----:B------:R-:W-:-:S07]  /*1640*/  @P0 SHF.R.U32.HI R3, RZ, R5, R4 ;  /* 0x00000005ff030219 */ /* 0x000fce0000011604 */
.L_x_2838:
[----:B------:R-:W-:Y:S05]  /*1650*/  BSYNC B0 ;  /* 0x0000000000007941 */ /* 0x000fea0003800000 */
.L_x_2836:
[----:B------:R-:W-:-:S05]  /*1660*/  IMAD R3, R3, R15, R15 ;  /* 0x0000000f03037224 */ /* 0x000fca00078e020f */
[----:B------:R-:W-:-:S07]  /*1670*/  VIMNMX R0, R0, R3, PT ;  /* 0x0000000300007248 */ /* 0x000fce0003fe0100 */
.L_x_2835:
[----:B------:R-:W0:Y:S01]  /*1680*/  @P1 LDC R3, c[0x0][0x44c] ;  /* 0x00011300ff031b82 */ /* 0x000e220000000800 */
[----:B------:R-:W-:Y:S01]  /*1690*/  IMAD.MOV.U32 R4, RZ, RZ, R218 ;  /* 0x000000ffff047224 */ /* 0x000fe200078e00da */
[----:B------:R-:W-:Y:S01]  /*16a0*/  ULDC UR4, c[0x0][0x9dc] ;  /* 0x0002770000047ab9 */ /* 0x000fe20000000800 */
[----:B------:R-:W-:-:S05]  /*16b0*/  IMAD.IADD R29, R208, 0x1, -R207 ;  /* 0x00000001d01d7824 */ /* 0x000fca00078e0acf */
[----:B------:R-:W1:Y:S01]  /*16c0*/  @P1 LDC R6, c[0x0][0x450] ;  /* 0x00011400ff061b82 */ /* 0x000e620000000800 */
[----:B0-----:R-:W-:-:S05]  /*16d0*/  @P1 IMAD.HI.U32 R3, R218, R3, RZ ;  /* 0x00000003da031227 */ /* 0x001fca00078e00ff */
[----:B-1----:R-:W-:-:S05]  /*16e0*/  @P1 SHF.R.U32.HI R4, RZ, R6, R3 ;  /* 0x00000006ff041219 */ /* 0x002fca0000011603 */
[----:B------:R-:W-:-:S04]  /*16f0*/  IMAD.IADD R3, R29, 0x1, R4 ;  /* 0x000000011d037824 */ /* 0x000fc800078e0204 */
[----:B------:R-:W-:Y:S01]  /*1700*/  VIADD R4, R3, -UR4 ;  /* 0x8000000403047c36 */ /* 0x000fe20008000000 */
[----:B------:R-:W-:Y:S06]  /*1710*/  @!P2 BRA `(.L_x_2839) ;  /* 0x000000000044a947 */ /* 0x000fec0003800000 */
[----:B------:R-:W-:Y:S01]  /*1720*/  ISETP.GT.AND P0, PT, R3, -0x1, PT ;  /* 0xffffffff0300780c */ /* 0x000fe20003f04270 */
[----:B------:R-:W-:-:S12]  /*1730*/  BSSY B0, `(.L_x_2840) ;  /* 0x000000d000007945 */ /* 0x000fd80003800000 */
        /* <DEDUP_REMOVED lines=8> */
.L_x_2841:
[----:B------:R-:W-:-:S13]  /*17c0*/  ISETP.NE.AND P0, PT, R15, 0x1, PT ;  /* 0x000000010f00780c */ /* 0x000fda0003f05270 */
[----:B------:R-:W0:Y:S02]  /*17d0*/  @P0 LDC.64 R6, c[0x0][0x9e8] ;  /* 0x00027a00ff060b82 */ /* 0x000e240000000a00 */
[----:B0-----:R-:W-:-:S05]  /*17e0*/  @P0 IMAD.HI.U32 R6, R3, R6, RZ ;  /* 0x0000000603060227 */ /* 0x001fca00078e00ff */
[----:B------:R-:W-:-:S07]  /*17f0*/  @P0 SHF.R.U32.HI R3, RZ, R7, R6 ;  /* 0x00000007ff030219 */ /* 0x000fce0000011606 */
.L_x_2842:
[----:B------:R-:W-:Y:S05]  /*1800*/  BSYNC B0 ;  /* 0x0000000000007941 */ /* 0x000fea0003800000 */
.L_x_2840:
[----:B------:R-:W-:-:S05]  /*1810*/  IMAD R3, R3, R15, RZ ;  /* 0x0000000f03037224 */ /* 0x000fca00078e02ff */
[----:B------:R-:W-:-:S07]  /*1820*/  VIMNMX R4, R4, R3, !PT ;  /* 0x0000000304047248 */ /* 0x000fce0007fe0100 */
.L_x_2839:
[----:B------:R-:W-:Y:S02]  /*1830*/  VIADD R0, R0, 0x5f ;  /* 0x0000005f00007836 */ /* 0x000fe40000000000 */
[----:B------:R-:W-:-:S04]  /*1840*/  IMAD.HI R4, R4, 0x2aaaaaab, RZ ;  /* 0x2aaaaaab04047827 */ /* 0x000fc800078e02ff */
[----:B------:R-:W-:Y:S01]  /*1850*/  IMAD.HI R0, R0, 0x2aaaaaab, RZ ;  /* 0x2aaaaaab00007827 */ /* 0x000fe200078e02ff */
[----:B------:R-:W-:-:S04]  /*1860*/  SHF.R.U32.HI R5, RZ, 0x1f, R4 ;  /* 0x0000001fff057819 */ /* 0x000fc80000011604 */
[----:B------:R-:W-:Y:S02]  /*1870*/  SHF.R.U32.HI R3, RZ, 0x1f, R0 ;  /* 0x0000001fff037819 */ /* 0x000fe40000011600 */
[----:B------:R-:W-:Y:S02]  /*1880*/  LEA.HI.SX32 R5, R4, R5, 0x1c ;  /* 0x0000000504057211 */ /* 0x000fe400078fe2ff */
[----:B------:R-:W-:Y:S02]  /*1890*/  LEA.HI.SX32 R3, R0, R3, 0x1c ;  /* 0x0000000300037211 */ /* 0x000fe400078fe2ff */
[----:B------:R-:W-:Y:S02]  /*18a0*/  VIMNMX R5, RZ, R5, !PT ;  /* 0x00000005ff057248 */ /* 0x000fe40007fe0100 */
[----:B------:R-:W-:-:S03]  /*18b0*/  VIMNMX R3, R176, R3, PT ;  /* 0x00000003b0037248 */ /* 0x000fc60003fe0100 */
[--C-:B------:R-:W-:Y:S02]  /*18c0*/  IMAD R5, R5, 0x60, -R8.reuse ;  /* 0x0000006005057824 */ /* 0x100fe400078e0a08 */
[----:B------:R-:W-:-:S03]  /*18d0*/  IMAD R3, R3, 0x60, -R8 ;  /* 0x0000006003037824 */ /* 0x000fc600078e0a08 */
[----:B------:R-:W-:Y:S02]  /*18e0*/  VIMNMX R5, RZ, R5, !PT ;  /* 0x00000005ff057248 */ /* 0x000fe40007fe0100 */
        /* <DEDUP_REMOVED lines=11> */
[----:B------:R-:W-:Y:S05]  /*19a0*/  @!P1 BRA `(.L_x_2843) ;  /* 0x0000004800449947 */ /* 0x000fea0003800000 */
        /* <DEDUP_REMOVED lines=20> */
.L_x_2845:
[----:B------:R-:W-:Y:S05]  /*1af0*/  BSYNC B6 ;  /* 0x0000000000067941 */ /* 0x000fea0003800000 */
.L_x_2844:
        /* <DEDUP_REMOVED lines=20> */
.L_x_2847:
[----:B------:R-:W-:Y:S05]  /*1c40*/  BSYNC B6 ;  /* 0x0000000000067941 */ /* 0x000fea0003800000 */
.L_x_2846:
[----:B------:R-:W2:Y:S01]  /*1c50*/  LDL R34, [R1+0x1c] ;  /* 0x00001c0001227983 */ /* 0x000ea20000100800 */
[----:B------:R-:W-:Y:S01]  /*1c60*/  ULDC.64 UR4, c[0x0][0x9f8] ;  /* 0x00027e0000047ab9 */ /* 0x000fe20000000a00 */
[----:B------:R-:W-:Y:S01]  /*1c70*/  IMAD.MOV.U32 R0, RZ, RZ, R123 ;  /* 0x000000ffff007224 */ /* 0x000fe200078e007b */
[----:B------:R-:W-:Y:S01]  /*1c80*/  ISETP.NE.U32.AND P0, PT, RZ, UR4, PT ;  /* 0x00000004ff007c0c */ /* 0x000fe2000bf05070 */
[----:B------:R-:W-:Y:S01]  /*1c90*/  ULDC UR4, c[0x0][0x320] ;  /* 0x0000c80000047ab9 */ /* 0x000fe20000000800 */
[----:B------:R-:W-:Y:S01]  /*1ca0*/  VIADD R4, R16, 0x60 ;  /* 0x0000006010047836 */ /* 0x000fe20000000000 */
[----:B------:R-:W0:Y:S01]  /*1cb0*/  LDC.64 R54, c[0x0][0x3f8] ;  /* 0x0000fe00ff367b82 */ /* 0x000e220000000a00 */
[----:B------:R-:W-:-:S07]  /*1cc0*/  ISETP.NE.AND.EX P0, PT, RZ, UR5, PT, P0 ;  /* 0x00000005ff007c0c */ /* 0x000fce000bf05300 */
[----:B------:R-:W1:Y:S08]  /*1cd0*/  LDC.64 R60, c[0x0][0x408] ;  /* 0x00010200ff3c7b82 */ /* 0x000e700000000a00 */
[----:B------:R-:W3:Y:S01]  /*1ce0*/  @P0 LDC.64 R6, c[0x0][0x9f8] ;  /* 0x00027e00ff060b82 */ /* 0x000ee20000000a00 */
[----:B------:R-:W-:-:S04]  /*1cf0*/  ISETP.GE.AND P1, PT, R18, UR4, PT ;  /* 0x0000000412007c0c */ /* 0x000fc8000bf26270 */
[----:B------:R-:W-:-:S03]  /*1d00*/  SEL R3, RZ, 0xffffffff, P1 ;  /* 0xffffffffff037807 */ /* 0x000fc60000800000 */
[----:B------:R-:W4:Y:S02]  /*1d10*/  LDC R67, c[0x0][0x3f4] ;  /* 0x0000fd00ff437b82 */ /* 0x000f240000000800 */
[----:B------:R-:W-:Y:S02]  /*1d20*/  IMAD.SHL.U32 R8, R3, 0x2, RZ ;  /* 0x0000000203087824 */ /* 0x000fe400078e00ff */
[----:B------:R-:W-:Y:S01]  /*1d30*/  VIADD R3, R16, 0x40 ;  /* 0x0000004010037836 */ /* 0x000fe20000000000 */
[----:B------:R-:W-:Y:S01]  /*1d40*/  ISETP.GE.AND P1, PT, R4, UR4, PT ;  /* 0x0000000404007c0c */ /* 0x000fe2000bf26270 */
[----:B---3--:R-:W-:-:S05]  /*1d50*/  @P0 IMAD.WIDE R6, R123, 0x4, R6 ;  /* 0x000000047b060825 */ /* 0x008fca00078e0206 */
[----:B------:R3:W2:Y:S01]  /*1d60*/  @P0 LDG.E R0, desc[UR52][R6.64] ;  /* 0x0000003406000981 */ /* 0x0006a2000c1e1900 */
[----:B------:R-:W-:Y:S01]  /*1d70*/  ISETP.GE.AND P0, PT, R16, UR4, PT ;  /* 0x0000000410007c0c */ /* 0x000fe2000bf06270 */
[----:B0-----:R-:W-:Y:S01]  /*1d80*/  IMAD.WIDE.U32 R12, R209, R54, R16 ;  /* 0x00000036d10c7225 */ /* 0x001fe200078e0010 */
[----:B------:R-:W-:Y:S01]  /*1d90*/  SHF.R.S32.HI R11, RZ, 0x1f, R209 ;  /* 0x0000001fff0b7819 */ /* 0x000fe200000114d1 */
[----:B------:R-:W0:Y:S01]  /*1da0*/  S2R R36, SR_TID.X ;  /* 0x0000000000247919 */ /* 0x000e220000002100 */
[----:B------:R-:W-:Y:S01]  /*1db0*/  SEL R5, RZ, 0x1, P0 ;  /* 0x00000001ff057807 */ /* 0x000fe20000000000 */
[----:B------:R-:W-:Y:S01]  /*1dc0*/  IMAD.MOV.U32 R66, RZ, RZ, 0x20 ;  /* 0x00000020ff427424 */ /* 0x000fe200078e00ff */
[----:B------:R-:W-:Y:S01]  /*1dd0*/  ISETP.GE.AND P0, PT, R3, UR4, PT ;  /* 0x0000000403007c0c */ /* 0x000fe2000bf06270 */
[C---:B-1----:R-:W-:Y:S01]  /*1de0*/  IMAD R14, R11.reuse, R60, RZ ;  /* 0x0000003c0b0e7224 */ /* 0x042fe200078e02ff */
[----:B------:R-:W-:Y:S01]  /*1df0*/  LOP3.LUT R5, R8, 0x2, R5, 0xe2, !PT ;  /* 0x0000000208057812 */ /* 0x000fe200078ee205 */
[----:B------:R-:W-:Y:S01]  /*1e00*/  IMAD R8, R11, R54, RZ ;  /* 0x000000360b087224 */ /* 0x000fe200078e02ff */
[----:B---3--:R-:W-:Y:S01]  /*1e10*/  SEL R6, RZ, 0x4, P0 ;  /* 0x00000004ff067807 */ /* 0x008fe20000000000 */
[C---:B------:R-:W-:Y:S01]  /*1e20*/  IMAD R59, R209.reuse, R61, R14 ;  /* 0x0000003dd13b7224 */ /* 0x040fe200078e020e */
[----:B------:R-:W-:Y:S01]  /*1e30*/  SEL R7, RZ, 0x8, P1 ;  /* 0x00000008ff077807 */ /* 0x000fe20000800000 */
[----:B------:R-:W-:Y:S01]  /*1e40*/  IMAD R15, R209, R55, R8 ;  /* 0x00000037d10f7224 */ /* 0x000fe200078e0208 */
[----:B------:R-:W-:-:S02]  /*1e50*/  ISETP.GE.AND P0, PT, R213, UR4, PT ;  /* 0x00000004d5007c0c */ /* 0x000fc4000bf06270 */
[----:B------:R-:W-:Y:S01]  /*1e60*/  ISETP.GE.AND P1, PT, R212, UR4, PT ;  /* 0x00000004d4007c0c */ /* 0x000fe2000bf26270 */
[----:B------:R-:W-:Y:S01]  /*1e70*/  IMAD.IADD R13, R15, 0x1, R13 ;  /* 0x000000010f0d7824 */ /* 0x000fe200078e020d */
[----:B------:R-:W-:Y:S02]  /*1e80*/  LOP3.LUT R5, R7, R5, R6, 0xfe, !PT ;  /* 0x0000000507057212 */ /* 0x000fe400078efe06 */
[----:B------:R-:W-:Y:S01]  /*1e90*/  SEL R6, RZ, 0x10, P0 ;  /* 0x00000010ff067807 */ /* 0x000fe20000000000 */
[----:B-----5:R-:W-:Y:S01]  /*1ea0*/  IMAD.WIDE.U32 R52, R30, R54, R12 ;  /* 0x000000361e347225 */ /* 0x020fe200078e000c */
[----:B------:R-:W-:Y:S02]  /*1eb0*/  SEL R7, RZ, 0x20, P1 ;  /* 0x00000020ff077807 */ /* 0x000fe40000800000 */
[----:B------:R-:W-:Y:S02]  /*1ec0*/  ISETP.GE.AND P0, PT, R215, UR4, PT ;  /* 0x00000004d7007c0c */ /* 0x000fe4000bf06270 */
[----:B------:R-:W-:Y:S01]  /*1ed0*/  LOP3.LUT R6, R7, R5, R6, 0xfe, !PT ;  /* 0x0000000507067212 */ /* 0x000fe200078efe06 */
[----:B------:R-:W-:Y:S01]  /*1ee0*/  IMAD.IADD R5, R32, 0x1, R31 ;  /* 0x0000000120057824 */ /* 0x000fe200078e021f */
[----:B------:R-:W-:Y:S01]  /*1ef0*/  SEL R7, RZ, 0x40, P0 ;  /* 0x00000040ff077807 */ /* 0x000fe20000000000 */
[----:B------:R-:W3:Y:S01]  /*1f00*/  LDL R32, [R1+0x4] ;  /* 0x0000040001207983 */ /* 0x000ee20000100800 */
[----:B------:R-:W-:-:S02]  /*1f10*/  ISETP.GE.AND P1, PT, R214, UR4, PT ;  /* 0x00000004d6007c0c */ /* 0x000fc4000bf26270 */
[--C-:B------:R-:W-:Y:S02]  /*1f20*/  SHF.R.S32.HI R205, RZ, 0x1f, R204.reuse ;  /* 0x0000001fffcd7819 */ /* 0x100fe400000114cc */
[----:B------:R-:W-:Y:S01]  /*1f30*/  SEL R10, RZ, 0x7fff80, P1 ;  /* 0x007fff80ff0a7807 */ /* 0x000fe20000800000 */
[----:B0-----:R-:W-:Y:S01]  /*1f40*/  VIADD R36, R36, 0xffffff80 ;  /* 0xffffff8024247836 */ /* 0x001fe20000000000 */
[----:B----4-:R-:W-:Y:S01]  /*1f50*/  ISETP.GE.AND P2, PT, R16, R67, PT ;  /* 0x000000431000720c */ /* 0x010fe20003f46270 */
[C---:B------:R-:W-:Y:S01]  /*1f60*/  IMAD.WIDE.U32 R8, R209.reuse, R54, R204 ;  /* 0x00000036d1087225 */ /* 0x040fe200078e00cc */
[----:B------:R-:W-:Y:S02]  /*1f70*/  LOP3.LUT R6, R10, R6, R7, 0xfe, !PT ;  /* 0x000000060a067212 */ /* 0x000fe400078efe07 */
[----:B------:R-:W-:Y:S01]  /*1f80*/  SHF.R.S32.HI R35, RZ, 0x1f, R36 ;  /* 0x0000001fff237819 */ /* 0x000fe20000011424 */
[----:B------:R-:W-:Y:S01]  /*1f90*/  IMAD.WIDE.U32 R10, R209, R60, R204 ;  /* 0x0000003cd10a7225 */ /* 0x000fe200078e00cc */
[----:B------:R-:W-:-:S02]  /*1fa0*/  SEL R7, R67, RZ, P2 ;  /* 0x000000ff43077207 */ /* 0x000fc40001000000 */
[----:B------:R-:W-:Y:S01]  /*1fb0*/  LEA.HI R35, R35, R36, RZ, 0x2 ;  /* 0x0000002423237211 */ /* 0x000fe200078f10ff */
[----:B------:R-:W-:Y:S01]  /*1fc0*/  IMAD.IADD R21, R9, 0x1, R15 ;  /* 0x0000000109157824 */ /* 0x000fe200078e020f */
[----:B------:R-:W-:Y:S01]  /*1fd0*/  P2R R91, PR, RZ, 0x4 ;  /* 0x00000004ff5b7803 */ /* 0x000fe20000000000 */
[----:B------:R-:W-:Y:S01]  /*1fe0*/  IMAD.MOV.U32 R20, RZ, RZ, R8 ;  /* 0x000000ffff147224 */ /* 0x000fe200078e0008 */
[----:B------:R-:W-:Y:S01]  /*1ff0*/  LOP3.LUT R35, R35, 0xfffffffc, RZ, 0xc0, !PT ;  /* 0xfffffffc23237812 */ /* 0x000fe200078ec0ff */
[----:B------:R-:W-:Y:S01]  /*2000*/  IMAD.IADD R57, R11, 0x1, R59 ;  /* 0x000000010b397824 */ /* 0x000fe200078e023b */
[----:B------:R-:W-:Y:S01]  /*2010*/  SHF.R.S32.HI R11, RZ, 0x1f, R30 ;  /* 0x0000001fff0b7819 */ /* 0x000fe2000001141e */
[----:B------:R-:W-:Y:S01]  /*2020*/  IMAD.WIDE.U32 R8, R209, R60, R16 ;  /* 0x0000003cd1087225 */ /* 0x000fe200078e0010 */
[----:B------:R-:W-:-:S03]  /*2030*/  SHF.R.S32.HI R62, RZ, 0x1f, R122 ;  /* 0x0000001fff3e7819 */ /* 0x000fc6000001147a */
[----:B------:R-:W-:Y:S02]  /*2040*/  IMAD.IADD R35, R36, 0x1, -R35 ;  /* 0x0000000124237824 */ /* 0x000fe400078e0a23 */
[----:B------:R-:W-:Y:S02]  /*2050*/  IMAD.IADD R59, R59, 0x1, R9 ;  /* 0x000000013b3b7824 */ /* 0x000fe400078e0209 */
[----:B------:R-:W-:Y:S02]  /*2060*/  IMAD R64, R35, 0x40, R209 ;  /* 0x0000004023407824 */ /* 0x000fe400078e02d1 */
[----:B------:R-:W0:Y:S01]  /*2070*/  S2R R35, SR_TID.X ;  /* 0x0000000000237919 */ /* 0x000e220000002100 */
[----:B------:R-:W-:Y:S02]  /*2080*/  IMAD R9, R11, R54, RZ ;  /* 0x000000360b097224 */ /* 0x000fe400078e02ff */
[----:B------:R-:W-:Y:S02]  /*2090*/  IMAD.IADD R7, R16, 0x1, R7 ;  /* 0x0000000110077824 */ /* 0x000fe400078e0207 */
[----:B------:R-:W-:-:S02]  /*20a0*/  IMAD R33, R30, R55, R9 ;  /* 0x000000371e217224 */ /* 0x000fc400078e0209 */
[-C--:B------:R-:W-:Y:S01]  /*20b0*/  IMAD R9, R11, R60.reuse, RZ ;  /* 0x0000003c0b097224 */ /* 0x080fe200078e02ff */
[----:B------:R-:W-:Y:S01]  /*20c0*/  SHF.R.S32.HI R14, RZ, 0x1f, R7 ;  /* 0x0000001fff0e7819 */ /* 0x000fe20000011407 */
[----:B------:R-:W-:Y:S02]  /*20d0*/  IMAD.MOV.U32 R56, RZ, RZ, R10 ;  /* 0x000000ffff387224 */ /* 0x000fe400078e000a */
[----:B------:R-:W-:Y:S01]  /*20e0*/  IMAD.MOV.U32 R58, RZ, RZ, R8 ;  /* 0x000000ffff3a7224 */ /* 0x000fe200078e0008 */
[----:B------:R-:W-:Y:S01]  /*20f0*/  LEA.HI R14, R14, R7, RZ, 0x3 ;  /* 0x000000070e0e7211 */ /* 0x000fe200078f18ff */
[----:B------:R-:W-:Y:S01]  /*2100*/  IMAD R13, R30, R61, R9 ;  /* 0x0000003d1e0d7224 */ /* 0x000fe200078e0209 */
[----:B------:R-:W-:Y:S01]  /*2110*/  SHF.L.U64.HI R9, R60, 0x6, R61 ;  /* 0x000000063c097819 */ /* 0x000fe2000001023d */
[----:B------:R-:W-:Y:S01]  /*2120*/  IMAD R11, R61, 0x60, RZ ;  /* 0x000000603d0b7824 */ /* 0x000fe200078e02ff */
[----:B------:R-:W-:Y:S01]  /*2130*/  PRMT R88, R6, 0x8880, RZ ;  /* 0x0000888006587816 */ /* 0x000fe200000000ff */
[----:B------:R-:W-:Y:S01]  /*2140*/  IMAD.SHL.U32 R10, R60, 0x40, RZ ;  /* 0x000000403c0a7824 */ /* 0x000fe200078e00ff */
[----:B------:R-:W-:Y:S01]  /*2150*/  SHF.L.U64.HI R7, R54, 0x6, R55 ;  /* 0x0000000636077819 */ /* 0x000fe20000010237 */
[----:B------:R-:W-:-:S04]  /*2160*/  IMAD.WIDE.U32 R56, R30, R60, R56 ;  /* 0x0000003c1e387225 */ /* 0x000fc800078e0038 */
[----:B------:R-:W-:-:S04]  /*2170*/  IMAD.WIDE.U32 R58, R30, R60, R58 ;  /* 0x0000003c1e3a7225 */ /* 0x000fc800078e003a */
[----:B------:R-:W-:-:S04]  /*2180*/  IMAD.WIDE.U32 R60, R60, 0x60, RZ ;  /* 0x000000603c3c7825 */ /* 0x000fc800078e00ff */
[----:B------:R-:W-:Y:S02]  /*2190*/  IMAD R15, R55, 0x60, RZ ;  /* 0x00000060370f7824 */ /* 0x000fe400078e02ff */
[----:B0-----:R-:W-:Y:S02]  /*21a0*/  VIADD R35, R35, 0xffffff80 ;  /* 0xffffff8023237836 */ /* 0x001fe40000000000 */
[----:B------:R-:W-:Y:S01]  /*21b0*/  IMAD.IADD R70, R61, 0x1, R11 ;  /* 0x000000013d467824 */ /* 0x000fe200078e020b */
[----:B------:R-:W-:Y:S01]  /*21c0*/  LOP3.LUT R11, R228, 0x38, R14, 0xf8, !PT ;  /* 0x00000038e40b7812 */ /* 0x000fe200078ef80e */
[----:B------:R-:W-:Y:S01]  /*21d0*/  IMAD.SHL.U32 R8, R54, 0x40, RZ ;  /* 0x0000004036087824 */ /* 0x000fe200078e00ff */
[----:B------:R-:W-:Y:S01]  /*21e0*/  PRMT R88, R88, 0x7710, RZ ;  /* 0x0000771058587816 */ /* 0x000fe200000000ff */
[----:B------:R-:W-:Y:S01]  /*21f0*/  IMAD.WIDE.U32 R20, R30, R54, R20 ;  /* 0x000000361e147225 */ /* 0x000fe200078e0014 */
[----:B------:R-:W-:-:S03]  /*2200*/  LOP3.LUT R78, R14, 0xfffffff8, RZ, 0xc0, !PT ;  /* 0xfffffff80e4e7812 */ /* 0x000fc600078ec0ff */
[----:B------:R-:W-:Y:S01]  /*2210*/  IMAD.WIDE.U32 R54, R54, 0x60, RZ ;  /* 0x0000006036367825 */ /* 0x000fe200078e00ff */
[C---:B------:R-:W-:Y:S02]  /*2220*/  LOP3.LUT R82, R88.reuse, 0x1, RZ, 0xc0, !PT ;  /* 0x0000000158527812 */ /* 0x040fe400078ec0ff */
[C---:B------:R-:W-:Y:S01]  /*2230*/  LOP3.LUT R83, R88.reuse, 0x2, RZ, 0xc0, !PT ;  /* 0x0000000258537812 */ /* 0x040fe200078ec0ff */
[----:B------:R-:W-:Y:S01]  /*2240*/  IMAD.SHL.U32 R67, R67, 0x2, RZ ;  /* 0x0000000243437824 */ /* 0x000fe200078e00ff */
[C---:B------:R-:W-:Y:S01]  /*2250*/  LOP3.LUT R84, R88.reuse, 0x4, RZ, 0xc0, !PT ;  /* 0x0000000458547812 */ /* 0x040fe200078ec0ff */
[----:B------:R-:W-:Y:S01]  /*2260*/  IMAD.IADD R68, R55, 0x1, R15 ;  /* 0x0000000137447824 */ /* 0x000fe200078e020f */
[C---:B------:R-:W-:Y:S01]  /*2270*/  LOP3.LUT R85, R88.reuse, 0x8, RZ, 0xc0, !PT ;  /* 0x0000000858557812 */ /* 0x040fe200078ec0ff */
[----:B------:R-:W-:Y:S01]  /*2280*/  IMAD.IADD R73, R21, 0x1, R33 ;  /* 0x0000000115497824 */ /* 0x000fe200078e0221 */
[C---:B------:R-:W-:Y:S01]  /*2290*/  LOP3.LUT R86, R88.reuse, 0x10, RZ, 0xc0, !PT ;  /* 0x0000001058567812 */ /* 0x040fe200078ec0ff */
[----:B------:R-:W-:Y:S01]  /*22a0*/  IMAD.IADD R74, R33, 0x1, R53 ;  /* 0x00000001214a7824 */ /* 0x000fe200078e0235 */
[----:B------:R-:W-:Y:S01]  /*22b0*/  LOP3.LUT R87, R88, 0x20, RZ, 0xc0, !PT ;  /* 0x0000002058577812 */ /* 0x000fe200078ec0ff */
[----:B------:R-:W-:Y:S01]  /*22c0*/  IMAD.IADD R75, R57, 0x1, R13 ;  /* 0x00000001394b7824 */ /* 0x000fe200078e020d */
[----:B------:R-:W-:Y:S01]  /*22d0*/  SHF.R.S32.HI R77, RZ, 0x3, R14 ;  /* 0x00000003ff4d7819 */ /* 0x000fe2000001140e */
[----:B------:R-:W-:Y:S01]  /*22e0*/  IMAD.IADD R76, R13, 0x1, R59 ;  /* 0x000000010d4c7824 */ /* 0x000fe200078e023b */
[----:B------:R-:W-:-:S02]  /*22f0*/  SHF.R.S32.HI R79, RZ, 0x1f, R78 ;  /* 0x0000001fff4f7819 */ /* 0x000fc4000001144e */
[----:B------:R-:W-:Y:S01]  /*2300*/  LOP3.LUT R88, R88, 0x40, RZ, 0xc0, !PT ;  /* 0x0000004058587812 */ /* 0x000fe200078ec0ff */
[C---:B--2---:R-:W-:Y:S01]  /*2310*/  IMAD.SHL.U32 R31, R34.reuse, 0x40, RZ ;  /* 0x00000040221f7824 */ /* 0x044fe200078e00ff */
[----:B------:R-:W-:Y:S02]  /*2320*/  LOP3.LUT P0, RZ, R34, 0x4, RZ, 0xc0, !PT ;  /* 0x0000000422ff7812 */ /* 0x000fe4000780c0ff */
[----:B------:R-:W0:Y:S02]  /*2330*/  S2R R34, SR_TID.X ;  /* 0x0000000000227919 */ /* 0x000e240000002100 */
[----:B------:R-:W-:-:S04]  /*2340*/  LOP3.LUT R31, R31, 0x1c0, RZ, 0xc0, !PT ;  /* 0x000001c01f1f7812 */ /* 0x000fc800078ec0ff */
[----:B------:R-:W-:Y:S02]  /*2350*/  SHF.R.U32.HI R65, RZ, 0x3, R31 ;  /* 0x00000003ff417819 */ /* 0x000fe4000001161f */
[----:B------:R-:W-:Y:S02]  /*2360*/  LOP3.LUT R12, R31, 0x18, R16, 0xf8, !PT ;  /* 0x000000181f0c7812 */ /* 0x000fe400078ef810 */
[----:B0-----:R-:W-:-:S04]  /*2370*/  SHF.R.U32.HI R34, RZ, 0x7, R34 ;  /* 0x00000007ff227819 */ /* 0x001fc80000011622 */
[C---:B------:R-:W-:Y:S01]  /*2380*/  ISETP.NE.AND P1, PT, R34.reuse, 0x1, PT ;  /* 0x000000012200780c */ /* 0x040fe20003f25270 */
[----:B------:R-:W-:Y:S01]  /*2390*/  VIADD R63, R34, 0x8 ;  /* 0x00000008223f7836 */ /* 0x000fe20000000000 */
[----:B------:R-:W-:-:S04]  /*23a0*/  SHF.R.S32.HI R34, RZ, 0x1f, R35 ;  /* 0x0000001fff227819 */ /* 0x000fc80000011423 */
[----:B------:R-:W-:-:S07]  /*23b0*/  LEA.HI R34, R34, R35, RZ, 0x5 ;  /* 0x0000002322227211 */ /* 0x000fce00078f28ff */
[----:B------:R-:W-:Y:S05]  /*23c0*/  @!P1 WARPSYNC.ALL ;  /* 0x0000000000009948 */ /* 0x000fea0003800000 */
[----:B------:R-:W-:Y:S01]  /*23d0*/  SHF.R.S32.HI R34, RZ, 0x5, R34 ;  /* 0x00000005ff227819 */ /* 0x000fe20000011422 */
[----:B------:R-:W-:Y:S01]  /*23e0*/  ULDC UR4, c[0x0][0x2f4] ;  /* 0x0000bd0000047ab9 */ /* 0x000fe20000000800 */
[----:B------:R-:W-:Y:S02]  /*23f0*/  LOP3.LUT R12, R12, R65, RZ, 0x3c, !PT ;  /* 0x000000410c0c7212 */ /* 0x000fe400078e3cff */
[----:B------:R-:W-:-:S03]  /*2400*/  SHF.R.U32.HI R35, RZ, 0x3, R228 ;  /* 0x00000003ff237819 */ /* 0x000fc600000116e4 */
[----:B------:R-:W-:Y:S01]  /*2410*/  IMAD R69, R34, 0x200, R12 ;  /* 0x0000020022457824 */ /* 0x000fe200078e020c */
[----:B------:R-:W-:Y:S02]  /*2420*/  LOP3.LUT R12, R31, 0x38, R14, 0xf8, !PT ;  /* 0x000000381f0c7812 */ /* 0x000fe400078ef80e */
[----:B------:R-:W-:Y:S02]  /*2430*/  SEL R66, R66, 0xffffffe0, !P0 ;  /* 0xffffffe042427807 */ /* 0x000fe40004000000 */
[----:B------:R-:W-:Y:S02]  /*2440*/  LOP3.LUT R12, R12, R65, RZ, 0x3c, !PT ;  /* 0x000000410c0c7212 */ /* 0x000fe400078e3cff */
[----:B------:R-:W-:Y:S01]  /*2450*/  LOP3.LUT R11, R11, R35, RZ, 0x3c, !PT ;  /* 0x000000230b0b7212 */ /* 0x000fe200078e3cff */
[----:B------:R-:W-:Y:S01]  /*2460*/  @!P1 BAR.SYNC.DEFER_BLOCKING 0x9, 0x100 ;  /* 0x0244000000009b1d */ /* 0x000fe20000010000 */
[----:B------:R-:W-:Y:S01]  /*2470*/  ISETP.GE.AND P2, PT, R18, UR4, PT ;  /* 0x0000000412007c0c */ /* 0x000fe2000bf46270 */
[----:B------:R-:W-:Y:S01]  /*2480*/  IMAD.IADD R71, R66, 0x1, R69 ;  /* 0x0000000142477824 */ /* 0x000fe200078e0245 */
[----:B------:R-:W-:Y:S01]  /*2490*/  ISETP.GE.AND P0, PT, R16, UR4, PT ;  /* 0x0000000410007c0c */ /* 0x000fe2000bf06270 */
[----:B------:R-:W-:Y:S01]  /*24a0*/  IMAD R80, R34, 0x200, R12 ;  /* 0x0000020022507824 */ /* 0x000fe200078e020c */
[----:B------:R-:W-:-:S02]  /*24b0*/  P2R R90, PR, RZ, 0x4 ;  /* 0x00000004ff5a7803 */ /* 0x000fc40000000000 */
[----:B------:R-:W-:Y:S01]  /*24c0*/  SHF.R.S32.HI R72, RZ, 0x1f, R0 ;  /* 0x0000001fff487819 */ /* 0x000fe20000011400 */
[----:B---3--:R-:W-:-:S08]  /*24d0*/  IMAD.IADD R81, R32, 0x1, R11 ;  /* 0x0000000120517824 */ /* 0x008fd000078e020b */
.L_x_2901:
        /* <DEDUP_REMOVED lines=10> */
[----:B----4-:R-:W0:Y:S08]  /*2580*/  @!P1 LDC.64 R14, c[0x0][0x428] ;  /* 0x00010a00ff0e9b82 */ /* 0x010e300000000a00 */
[----:B--2---:R-:W2:Y:S08]  /*2590*/  @!P1 LDC.64 R34, c[0x0][0x418] ;  /* 0x00010600ff229b82 */ /* 0x004eb00000000a00 */
[----:B---3--:R-:W3:Y:S08]  /*25a0*/  @P2 LDC R12, c[0x0][0x434] ;  /* 0x00010d00ff0c2b82 */ /* 0x008ef00000000800 */
[----:B------:R-:W4:Y:S01]  /*25b0*/  @P2 LDC R13, c[0x0][0x438] ;  /* 0x00010e00ff0d2b82 */ /* 0x000f220000000800 */
[----:B---3--:R-:W-:-:S05]  /*25c0*/  @P2 IMAD.HI.U32 R12, R33, R12, RZ ;  /* 0x0000000c210c2227 */ /* 0x008fca00078e00ff */
[----:B----4-:R-:W-:Y:S01]  /*25d0*/  @P2 SHF.R.U32.HI R11, RZ, R13, R12 ;  /* 0x0000000dff0b2219 */ /* 0x010fe2000001160c */
[----:B0-----:R-:W-:-:S03]  /*25e0*/  @!P1 IMAD R12, R72, R14, RZ ;  /* 0x0000000e480c9224 */ /* 0x001fc600078e02ff */
[--C-:B------:R-:W-:Y:S01]  /*25f0*/  @!P1 SHF.R.S32.HI R13, RZ, 0x1f, R11.reuse ;  /* 0x0000001fff0d9819 */ /* 0x100fe2000001140b */
[----:B------:R-:W-:Y:S02]  /*2600*/  @!P1 IMAD R15, R0, R15, R12 ;  /* 0x0000000f000f9224 */ /* 0x000fe400078e020c */
[----:B------:R-:W-:-:S04]  /*2610*/  @!P1 IMAD.MOV.U32 R12, RZ, RZ, R11 ;  /* 0x000000ffff0c9224 */ /* 0x000fc800078e000b */
        /* <DEDUP_REMOVED lines=10> */
[----:B------:R-:W-:Y:S01]  /*26c0*/  IMAD R100, R100, R11, R33 ;  /* 0x0000000b64647224 */ /* 0x000fe200078e0221 */
[----:B------:R-:W-:Y:S01]  /*26d0*/  BSSY B0, `(.L_x_2848) ;  /* 0x000030f000007945 */ /* 0x000fe20003800000 */
[----:B------:R-:W-:Y:S01]  /*26e0*/  IMAD R11, R19, 0x1800, R69 ;  /* 0x00001800130b7824 */ /* 0x000fe200078e0245 */
        /* <DEDUP_REMOVED lines=11> */
[----:B------:R-:W-:Y:S02]  /*27a0*/  IMAD R32, R70, R27, RZ ;  /* 0x0000001b46207224 */ /* 0x000fe400078e02ff */
[----:B------:R-:W-:Y:S01]  /*27b0*/  IMAD R11, R100, UR5, R11 ;  /* 0x00000005640b7c24 */ /* 0x000fe2000f8e020b */
[----:B------:R-:W-:Y:S01]  /*27c0*/  ULDC.64 UR4, c[0x0][0x310] ;  /* 0x0000c40000047ab9 */ /* 0x000fe20000000a00 */
[----:B------:R-:W-:-:S02]  /*27d0*/  IMAD R98, R27, -0x60, R24 ;  /* 0xffffffa01b627824 */ /* 0x000fc400078e0218 */
[----:B------:R-:W-:Y:S02]  /*27e0*/  IMAD R14, R95, UR4, RZ ;  /* 0x000000045f0e7c24 */ /* 0x000fe4000f8e02ff */
[----:B------:R-:W-:Y:S01]  /*27f0*/  IMAD.IADD R13, R13, 0x1, R11 ;  /* 0x000000010d0d7824 */ /* 0x000fe200078e020b */
[----:B------:R-:W-:Y:S01]  /*2800*/  SHF.R.S32.HI R11, RZ, 0x1f, R27 ;  /* 0x0000001fff0b7819 */ /* 0x000fe2000001141b */
[C---:B------:R-:W-:Y:S01]  /*2810*/  IMAD R15, R101.reuse, UR5, R14 ;  /* 0x00000005650f7c24 */ /* 0x040fe2000f8e020e */
[----:B------:R-:W-:Y:S01]  /*2820*/  VIMNMX R98, R98, 0x60, PT ;  /* 0x0000006062627848 */ /* 0x000fe20003fe0100 */
[----:B------:R-:W-:Y:S01]  /*2830*/  IMAD.WIDE.U32 R12, R101, UR4, R12 ;  /* 0x00000004650c7c25 */ /* 0x000fe2000f8e000c */
[----:B------:R-:W-:-:S03]  /*2840*/  ULDC.64 UR4, c[0x0][0x308] ;  /* 0x0000c20000047ab9 */ /* 0x000fc60000000a00 */
[----:B------:R-:W-:Y:S02]  /*2850*/  IMAD R14, R68, R27, RZ ;  /* 0x0000001b440e7224 */ /* 0x000fe400078e02ff */
[----:B------:R-:W-:Y:S02]  /*2860*/  IMAD.IADD R13, R13, 0x1, R15 ;  /* 0x000000010d0d7824 */ /* 0x000fe400078e020f */
[----:B------:R-:W-:Y:S02]  /*2870*/  IMAD R15, R62, UR4, RZ ;  /* 0x000000043e0f7c24 */ /* 0x000fe4000f8e02ff */
[C---:B------:R-:W-:Y:S02]  /*2880*/  IMAD R35, R11.reuse, R54, R14 ;  /* 0x000000360b237224 */ /* 0x040fe400078e020e */
[----:B------:R-:W-:Y:S02]  /*2890*/  IMAD R37, R11, R60, R32 ;  /* 0x0000003c0b257224 */ /* 0x000fe400078e0220 */
[----:B------:R-:W-:-:S02]  /*28a0*/  IMAD R11, R122, UR5, R15 ;  /* 0x000000057a0b7c24 */ /* 0x000fc4000f8e020f */
[----:B------:R-:W-:Y:S01]  /*28b0*/  IMAD.WIDE.U32 R32, R122, UR4, R12 ;  /* 0x000000047a207c25 */ /* 0x000fe2000f8e000c */
[----:B------:R-:W-:-:S03]  /*28c0*/  ULDC.64 UR4, c[0x0][0x2e8] ;  /* 0x0000ba0000047ab9 */ /* 0x000fc60000000a00 */
[----:B------:R-:W-:Y:S01]  /*28d0*/  IMAD.IADD R11, R33, 0x1, R11 ;  /* 0x00000001210b7824 */ /* 0x000fe200078e020b */
[----:B------:R-:W-:Y:S01]  /*28e0*/  LEA R93, P2, R32, UR4, 0x1 ;  /* 0x00000004205d7c11 */ /* 0x000fe2000f8408ff */
[----:B------:R-:W-:-:S03]  /*28f0*/  IMAD.WIDE.U32 R14, R54, R27, RZ ;  /* 0x0000001b360e7225 */ /* 0x000fc600078e00ff */
[----:B------:R-:W-:Y:S01]  /*2900*/  LEA.HI.X R94, R32, UR5, R11, 0x1, P2 ;  /* 0x00000005205e7c11 */ /* 0x000fe200090f0c0b */
        /* <DEDUP_REMOVED lines=32> */
.L_x_2852:
[----:B------:R-:W-:Y:S05]  /*2b10*/  BSYNC B1 ;  /* 0x0000000000017941 */ /* 0x000fea0003800000 */
.L_x_2851:
[----:B------:R-:W-:Y:S01]  /*2b20*/  VIADD R11, R209, 0x40 ;  /* 0x00000040d10b7836 */ /* 0x000fe20000000000 */
[----:B------:R-:W-:Y:S01]  /*2b30*/  BSSY B1, `(.L_x_2853) ;  /* 0x000001c000017945 */ /* 0x000fe20003800000 */
[----:B------:R-:W-:Y:S02]  /*2b40*/  CS2R R40, SRZ ;  /* 0x0000000000287805 */ /* 0x000fe4000001ff00 */
[----:B------:R-:W-:Y:S01]  /*2b50*/  CS2R R36, SRZ ;  /* 0x0000000000247805 */ /* 0x000fe2000001ff00 */
[----:B0----5:R-:W-:Y:S01]  /*2b60*/  IMAD.MOV.U32 R33, RZ, RZ, R44 ;  /* 0x000000ffff217224 */ /* 0x021fe200078e002c */
        /* <DEDUP_REMOVED lines=24> */
.L_x_2854:
[----:B------:R-:W-:Y:S05]  /*2cf0*/  BSYNC B1 ;  /* 0x0000000000017941 */ /* 0x000fea0003800000 */
.L_x_2853:
[----:B------:R-:W-:Y:S01]  /*2d00*/  IMAD.MOV.U32 R11, RZ, RZ, R48 ;  /* 0x000000ffff0b7224 */ /* 0x000fe200078e0030 */
[----:B------:R-:W-:Y:S01]  /*2d10*/  UISETP.NE.AND UP0, UPT, UR50, 0x3, UPT ;  /* 0x000000033200788c */ /* 0x000fe2000bf05270 */
[----:B0-----:R-:W-:Y:S01]  /*2d20*/  IMAD.MOV.U32 R12, RZ, RZ, R49 ;  /* 0x000000ffff0c7224 */ /* 0x001fe200078e0031 */
[----:B------:R-:W-:Y:S01]  /*2d30*/  PRMT R106, R106, 0x5410, R33 ;  /* 0x000054106a6a7816 */ /* 0x000fe20000000021 */
[----:B------:R-:W-:Y:S01]  /*2d40*/  IMAD.MOV.U32 R13, RZ, RZ, R50 ;  /* 0x000000ffff0d7224 */ /* 0x000fe200078e0032 */
[----:B------:R-:W-:Y:S01]  /*2d50*/  PRMT R116, R11, 0x7610, R116 ;  /* 0x000076100b747816 */ /* 0x000fe20000000074 */
[----:B------:R-:W-:Y:S01]  /*2d60*/  IMAD.MOV.U32 R11, RZ, RZ, R46 ;  /* 0x000000ffff0b7224 */ /* 0x000fe200078e002e */
[----:B------:R-:W-:Y:S01]  /*2d70*/  PRMT R119, R12, 0x7610, R119 ;  /* 0x000076100c777816 */ /* 0x000fe20000000077 */
[----:B------:R-:W-:Y:S01]  /*2d80*/  IMAD.MOV.U32 R12, RZ, RZ, R47 ;  /* 0x000000ffff0c7224 */ /* 0x000fe200078e002f */
[----:B------:R-:W-:Y:S01]  /*2d90*/  PLOP3.LUT P2, PT, PT, PT, UP0, 0x80, 0x0 ;  /* 0x000000000000781c */ /* 0x000fe20003f4f008 */
        /* <DEDUP_REMOVED lines=24> */
.L_x_2855:
[----:B------:R-:W-:Y:S01]  /*2f20*/  IMAD R89, R19, 0x8, R23 ;  /* 0x0000000813597824 */ /* 0x000fe200078e0217 */
[----:B------:R-:W-:Y:S01]  /*2f30*/  SHF.L.U32 R102, R216, 0x1f, RZ ;  /* 0x0000001fd8667819 */ /* 0x000fe200000006ff */
[----:B------:R-:W-:Y:S03]  /*2f40*/  BSSY B1, `(.L_x_2856) ;  /* 0x0000003000017945 */ /* 0x000fe60003800000 */
[----:B------:R-:W0:Y:S02]  /*2f50*/  SYNCS.PHASECHK.TRANS64.TRYWAIT P4, [R89+URZ+0x22890], R102 ;  /* 0x02289066590075a7 */ /* 0x000e24000808017f */
[----:B0-----:R-:W-:Y:S05]  /*2f60*/  @!P4 BRA `(.L_x_2857) ;  /* 0x000001d00018c947 */ /* 0x001fea0003800000 */
.L_x_3188:
[----:B------:R-:W-:Y:S05]  /*2f70*/  BSYNC B1 ;  /* 0x0000000000017941 */ /* 0x000fea0003800000 */
.L_x_2856:
[----:B------:R-:W-:-:S03]  /*2f80*/  UMOV UR4, 0xffffffff ;  /* 0xffffffff00047882 */ /* 0x000fc60000000000 */
[----:B------:R-:W-:Y:S05]  /*2f90*/  BRA.DIV UR4, `(.L_x_2858) ;  /* 0x000001d204207947 */ /* 0x000fea000b800000 */
[----:B------:R1:W2:Y:S04]  /*2fa0*/  SHFL.IDX PT, R33, R94, RZ, 0x1c1f ;  /* 0x001c1fff5e217589 */ /* 0x0002a800000e0000 */
[----:B------:R1:W3:Y:S02]  /*2fb0*/  SHFL.IDX PT, R35, R93, RZ, 0x1c1f ;  /* 0x001c1fff5d237589 */ /* 0x0002e400000e0000 */
.L_x_3192:
        /* <DEDUP_REMOVED lines=14> */
[----:B------:R-:W-:Y:S02]  /*30a0*/  PRMT R114, R107, 0x5432, R114 ;  /* 0x000054326b727816 */ /* 0x000fe40000000072 */
[----:B------:R-:W-:Y:S02]  /*30b0*/  SHF.R.U32.HI R117, RZ, 0x10, R51 ;  /* 0x00000010ff757819 */ /* 0x000fe40000011633 */
[----:B------:R-:W-:-:S02]  /*30c0*/  PRMT R49, R116, 0x5410, R115 ;  /* 0x0000541074317816 */ /* 0x000fc40000000073 */
[----:B------:R-:W-:Y:S01]  /*30d0*/  LOP3.LUT R34, R14, 0xffff0000, RZ, 0xc0, !PT ;  /* 0xffff00000e227812 */ /* 0x000fe200078ec0ff */
[C---:B------:R-:W-:Y:S01]  /*30e0*/  IMAD.U32 R14, R13.reuse, 0x10000, RZ ;  /* 0x000100000d0e7824 */ /* 0x040fe200078e00ff */
[----:B------:R-:W-:Y:S02]  /*30f0*/  LOP3.LUT R13, R13, 0xffff0000, RZ, 0xc0, !PT ;  /* 0xffff00000d0d7812 */ /* 0x000fe400078ec0ff */
[C---:B------:R-:W-:Y:S01]  /*3100*/  LOP3.LUT R116, R114.reuse, 0xffff0000, RZ, 0xc0, !PT ;  /* 0xffff000072747812 */ /* 0x040fe200078ec0ff */
[----:B------:R-:W-:Y:S01]  /*3110*/  IMAD.U32 R114, R114, 0x10000, RZ ;  /* 0x0001000072727824 */ /* 0x000fe200078e00ff */
[----:B------:R-:W-:Y:S02]  /*3120*/  PRMT R117, R121, 0x5410, R117 ;  /* 0x0000541079757816 */ /* 0x000fe40000000075 */
[----:B------:R-:W-:Y:S01]  /*3130*/  LOP3.LUT R50, R49, 0xffff0000, RZ, 0xc0, !PT ;  /* 0xffff000031327812 */ /* 0x000fe200078ec0ff */
[----:B------:R-:W-:Y:S01]  /*3140*/  FMUL.FTZ R121, R13, R116 ;  /* 0x000000740d797220 */ /* 0x000fe20000410000 */
[----:B------:R-:W-:Y:S01]  /*3150*/  PRMT R51, R119, 0x5410, R11 ;  /* 0x0000541077337816 */ /* 0x000fe2000000000b */
[----:B------:R-:W-:Y:S01]  /*3160*/  IMAD.U32 R119, R117, 0x10000, RZ ;  /* 0x0001000075777824 */ /* 0x000fe200078e00ff */
[----:B------:R-:W-:Y:S01]  /*3170*/  LOP3.LUT R48, R15, 0xffff0000, RZ, 0xc0, !PT ;  /* 0xffff00000f307812 */ /* 0x000fe200078ec0ff */
[----:B------:R-:W-:Y:S01]  /*3180*/  FMUL.FTZ R13, R13, R50 ;  /* 0x000000320d0d7220 */ /* 0x000fe20000410000 */
[----:B------:R-:W-:-:S02]  /*3190*/  IMAD.U32 R11, R12, 0x10000, RZ ;  /* 0x000100000c0b7824 */ /* 0x000fc400078e00ff */
[----:B------:R-:W-:Y:S01]  /*31a0*/  FMUL.FTZ R123, R34, R119 ;  /* 0x00000077227b7220 */ /* 0x000fe20000410000 */
[----:B------:R-:W-:Y:S02]  /*31b0*/  IMAD.U32 R115, R51, 0x10000, RZ ;  /* 0x0001000033737824 */ /* 0x000fe400078e00ff */
[----:B------:R-:W-:Y:S01]  /*31c0*/  FFMA.FTZ R116, R14, R116, R13 ;  /* 0x000000740e747223 */ /* 0x000fe2000001000d */
[----:B------:R-:W-:Y:S01]  /*31d0*/  LOP3.LUT R12, R12, 0xffff0000, RZ, 0xc0, !PT ;  /* 0xffff00000c0c7812 */ /* 0x000fe200078ec0ff */
[----:B------:R-:W-:Y:S02]  /*31e0*/  IMAD.U32 R49, R49, 0x10000, RZ ;  /* 0x0001000031317824 */ /* 0x000fe400078e00ff */
[-C--:B------:R-:W-:Y:S01]  /*31f0*/  FMUL.FTZ R13, R34, R115.reuse ;  /* 0x00000073220d7220 */ /* 0x080fe20000410000 */
[----:B------:R-:W-:Y:S01]  /*3200*/  LOP3.LUT R117, R117, 0xffff0000, RZ, 0xc0, !PT ;  /* 0xffff000075757812 */ /* 0x000fe200078ec0ff */
[----:B------:R-:W-:Y:S01]  /*3210*/  FFMA.FTZ R123, R32, R115, -R123 ;  /* 0x00000073207b7223 */ /* 0x000fe2000001087b */
[----:B------:R-:W-:Y:S01]  /*3220*/  LOP3.LUT R51, R51, 0xffff0000, RZ, 0xc0, !PT ;  /* 0xffff000033337812 */ /* 0x000fe200078ec0ff */
[----:B------:R-:W-:Y:S01]  /*3230*/  FFMA.FTZ R121, R14, R50, -R121 ;  /* 0x000000320e797223 */ /* 0x000fe20000010879 */
[----:B------:R-:W-:Y:S01]  /*3240*/  FFMA.FTZ R32, R32, R119, R13 ;  /* 0x0000007720207223 */ /* 0x000fe2000001000d */
[----:B------:R-:W-:-:S02]  /*3250*/  IMAD.U32 R15, R15, 0x10000, RZ ;  /* 0x000100000f0f7824 */ /* 0x000fc400078e00ff */
[----:B------:R-:W-:Y:S01]  /*3260*/  FMUL.FTZ R34, R48, R117 ;  /* 0x0000007530227220 */ /* 0x000fe20000410000 */
[CC--:B------:R-:W-:Y:S01]  /*3270*/  FMUL.FTZ R14, R12.reuse, R114.reuse ;  /* 0x000000720c0e7220 */ /* 0x0c0fe20000410000 */
[----:B------:R-:W-:Y:S01]  /*3280*/  FMUL.FTZ R13, R12, R49 ;  /* 0x000000310c0d7220 */ /* 0x000fe20000410000 */
[-C--:B------:R-:W-:Y:S01]  /*3290*/  FMUL.FTZ R48, R48, R51.reuse ;  /* 0x0000003330307220 */ /* 0x080fe20000410000 */
[----:B------:R-:W-:Y:S01]  /*32a0*/  FFMA.FTZ R34, R15, R51, -R34 ;  /* 0x000000330f227223 */ /* 0x000fe20000010822 */
[C---:B------:R-:W-:Y:S01]  /*32b0*/  FFMA.FTZ R14, R11.reuse, R49, -R14 ;  /* 0x000000310b0e7223 */ /* 0x040fe2000001080e */
[----:B------:R-:W-:Y:S01]  /*32c0*/  FFMA.FTZ R13, R11, R114, R13 ;  /* 0x000000720b0d7223 */ /* 0x000fe2000001000d */
[----:B------:R-:W-:Y:S01]  /*32d0*/  FFMA.FTZ R15, R15, R117, R48 ;  /* 0x000000750f0f7223 */ /* 0x000fe20000010030 */
[----:B------:R-:W-:Y:S02]  /*32e0*/  F2FP.BF16.F32.PACK_AB R116, R116, R121 ;  /* 0x000000797474723e */ /* 0x000fe400000010ff */
[----:B------:R-:W-:-:S02]  /*32f0*/  F2FP.BF16.F32.PACK_AB R32, R32, R123 ;  /* 0x0000007b2020723e */ /* 0x000fc400000010ff */
[----:B------:R-:W-:Y:S01]  /*3300*/  F2FP.BF16.F32.PACK_AB R12, R13, R14 ;  /* 0x0000000e0d0c723e */ /* 0x000fe200000010ff */
[----:B------:R-:W-:Y:S01]  /*3310*/  IMAD.MOV.U32 R13, RZ, RZ, R116 ;  /* 0x000000ffff0d7224 */ /* 0x000fe200078e0074 */
[----:B------:R-:W-:Y:S01]  /*3320*/  F2FP.BF16.F32.PACK_AB R15, R15, R34 ;  /* 0x000000220f0f723e */ /* 0x000fe200000010ff */
[----:B------:R-:W-:-:S07]  /*3330*/  IMAD.MOV.U32 R14, RZ, RZ, R32 ;  /* 0x000000ffff0e7224 */ /* 0x000fce00078e0020 */
.L_x_2864:
[----:B------:R-:W-:Y:S05]  /*3340*/  BSYNC B3 ;  /* 0x0000000000037941 */ /* 0x000fea0003800000 */
.L_x_2863:
[----:B0-----:R4:W-:Y:S02]  /*3350*/  ST.E.128 desc[UR52][R96.64], R12 ;  /* 0x0000000c60007985 */ /* 0x0019e4000c101d34 */
.L_x_2862:
[----:B------:R-:W-:Y:S05]  /*3360*/  BSYNC B2 ;  /* 0x0000000000027941 */ /* 0x000fea0003800000 */
.L_x_2861:
        /* <DEDUP_REMOVED lines=10> */
[----:B------:R-:W-:Y:S02]  /*3410*/  SHF.R.U64 R48, R44, 0x10, R45 ;  /* 0x000000102c307819 */ /* 0x000fe4000000122d */
        /* <DEDUP_REMOVED lines=8> */
[C---:B------:R-:W-:Y:S01]  /*34a0*/  IMAD.U32 R11, R12.reuse, 0x10000, RZ ;  /* 0x000100000c0b7824 */ /* 0x040fe200078e00ff */
        /* <DEDUP_REMOVED lines=11> */
[----:B------:R-:W-:-:S02]  /*3560*/  IMAD.U32 R49, R49, 0x10000, RZ ;  /* 0x0001000031317824 */ /* 0x000fc400078e00ff */
[----:B------:R-:W-:Y:S01]  /*3570*/  FMUL.FTZ R35, R35, R48 ;  /* 0x0000003023237220 */ /* 0x000fe20000410000 */
[----:B------:R-:W-:Y:S01]  /*3580*/  LOP3.LUT R47, R47, 0xffff0000, RZ, 0xc0, !PT ;  /* 0xffff00002f2f7812 */ /* 0x000fe200078ec0ff */
[----:B------:R-:W-:Y:S02]  /*3590*/  IMAD.U32 R45, R45, 0x10000, RZ ;  /* 0x000100002d2d7824 */ /* 0x000fe400078e00ff */
        /* <DEDUP_REMOVED lines=17> */
[----:B------:R-:W-:-:S07]  /*36b0*/  F2FP.BF16.F32.PACK_AB R15, R15, R46 ;  /* 0x0000002e0f0f723e */ /* 0x000fce00000010ff */
.L_x_2866:
[----:B------:R-:W-:Y:S05]  /*36c0*/  BSYNC B2 ;  /* 0x0000000000027941 */ /* 0x000fea0003800000 */
.L_x_2865:
[----:B0-----:R0:W-:Y:S02]  /*36d0*/  ST.E.128 desc[UR52][R32.64], R12 ;  /* 0x0000000c20007985 */ /* 0x0011e4000c101d34 */
.L_x_2860:
[----:B------:R-:W-:Y:S05]  /*36e0*/  BSYNC B1 ;  /* 0x0000000000017941 */ /* 0x000fea0003800000 */
.L_x_2859:
[----:B------:R-:W-:-:S03]  /*36f0*/  UMOV UR4, 0xffffffff ;  /* 0xffffffff00047882 */ /* 0x000fc60000000000 */
[----:B------:R-:W-:Y:S05]  /*3700*/  BRA.DIV UR4, `(.L_x_2867) ;  /* 0x000001ca04907947 */ /* 0x000fea000b800000 */
[----:B0-2---:R0:W2:Y:S04]  /*3710*/  SHFL.IDX PT, R33, R94, 0x1, 0x1c1f ;  /* 0x003c1f005e217f89 */ /* 0x0050a800000e0000 */
[----:B-1----:R-:W1:Y:S02]  /*3720*/  SHFL.IDX PT, R93, R93, 0x1, 0x1c1f ;  /* 0x003c1f005d5d7f89 */ /* 0x002e6400000e0000 */
.L_x_3196:
[----:B------:R-:W-:Y:S05]  /*3730*/  @P3 BRA `(.L_x_2868) ;  /* 0x0000002000203947 */ /* 0x000fea0003800000 */
[----:B------:R-:W-:Y:S04]  /*3740*/  BSSY B1, `(.L_x_2869) ;  /* 0x0000037000017945 */ /* 0x000fe80003800000 */
[----:B------:R-:W-:Y:S05]  /*3750*/  @P0 BRA `(.L_x_2870) ;  /* 0x0000000000d40947 */ /* 0x000fea0003800000 */
[----:B----4-:R4:W0:Y:S01]  /*3760*/  LDS.128 R12, [R104+0x2000] ;  /* 0x00200000680c7984 */ /* 0x0108220000000c00 */
[C---:B-1----:R-:W-:Y:S01]  /*3770*/  LEA R34, P1, R16.reuse, R93, 0x1 ;  /* 0x0000005d10227211 */ /* 0x042fe200078208ff */
[----:B------:R-:W-:Y:S03]  /*3780*/  BSSY B2, `(.L_x_2871) ;  /* 0x0000031000027945 */ /* 0x000fe60003800000 */
[----:B--23--:R-:W-:Y:S02]  /*3790*/  LEA.HI.X R35, R16, R33, R17, 0x1, P1 ;  /* 0x0000002110237211 */ /* 0x00cfe400008f0c11 */
[----:B------:R-:W-:-:S13]  /*37a0*/  ISETP.GE.AND P1, PT, R204, R105, PT ;  /* 0x00000069cc00720c */ /* 0x000fda0003f26270 */
[----:B----4-:R-:W-:Y:S05]  /*37b0*/  @P1 BRA `(.L_x_2872) ;  /* 0x0000000000b41947 */ /* 0x010fea0003800000 */
[----:B------:R-:W-:Y:S01]  /*37c0*/  SHF.R.U64 R42, R42, 0x10, R43 ;  /* 0x000000102a2a7819 */ /* 0x000fe2000000122b */
[----:B0-----:R-:W-:Y:S01]  /*37d0*/  IMAD.U32 R32, R14, 0x10000, RZ ;  /* 0x000100000e207824 */ /* 0x001fe200078e00ff */
[----:B------:R-:W-:Y:S02]  /*37e0*/  SHF.R.U64 R44, R40, 0x10, R41 ;  /* 0x00000010282c7819 */ /* 0x000fe40000001229 */
[----:B------:R-:W-:Y:S02]  /*37f0*/  PRMT R111, R111, 0x5410, R42 ;  /* 0x000054106f6f7816 */ /* 0x000fe4000000002a */
[----:B------:R-:W-:Y:S02]  /*3800*/  SHF.R.U32.HI R43, RZ, 0x10, R43 ;  /* 0x00000010ff2b7819 */ /* 0x000fe4000001162b */
[----:B------:R-:W-:Y:S02]  /*3810*/  PRMT R113, R113, 0x5410, R44 ;  /* 0x0000541071717816 */ /* 0x000fe4000000002c */
[----:B------:R-:W-:-:S02]  /*3820*/  SHF.R.U32.HI R11, RZ, 0x10, R41 ;  /* 0x00000010ff0b7819 */ /* 0x000fc40000011629 */
        /* <DEDUP_REMOVED lines=12> */
[C---:B------:R-:W-:Y:S01]  /*38f0*/  IMAD.U32 R11, R12.reuse, 0x10000, RZ ;  /* 0x000100000c0b7824 */ /* 0x040fe200078e00ff */
[----:B------:R-:W-:Y:S01]  /*3900*/  LOP3.LUT R12, R12, 0xffff0000, RZ, 0xc0, !PT ;  /* 0xffff00000c0c7812 */ /* 0x000fe200078ec0ff */
[----:B------:R-:W-:-:S02]  /*3910*/  IMAD.U32 R43, R112, 0x10000, RZ ;  /* 0x00010000702b7824 */ /* 0x000fc400078e00ff */
[----:B------:R-:W-:Y:S01]  /*3920*/  FMUL.FTZ R49, R40, R45 ;  /* 0x0000002d28317220 */ /* 0x000fe20000410000 */
[----:B------:R-:W-:Y:S01]  /*3930*/  FFMA.FTZ R44, R14, R44, R13 ;  /* 0x0000002c0e2c7223 */ /* 0x000fe2000001000d */
[----:B------:R-:W-:Y:S01]  /*3940*/  LOP3.LUT R110, R110, 0xffff0000, RZ, 0xc0, !PT ;  /* 0xffff00006e6e7812 */ /* 0x000fe200078ec0ff */
[-C--:B------:R-:W-:Y:S01]  /*3950*/  FMUL.FTZ R13, R40, R43.reuse ;  /* 0x0000002b280d7220 */ /* 0x080fe20000410000 */
[----:B------:R-:W-:Y:S01]  /*3960*/  LOP3.LUT R112, R112, 0xffff0000, RZ, 0xc0, !PT ;  /* 0xffff000070707812 */ /* 0x000fe200078ec0ff */
[----:B------:R-:W-:Y:S02]  /*3970*/  IMAD.U32 R113, R113, 0x10000, RZ ;  /* 0x0001000071717824 */ /* 0x000fe400078e00ff */
[----:B------:R-:W-:Y:S01]  /*3980*/  FFMA.FTZ R47, R14, R42, -R47 ;  /* 0x0000002a0e2f7223 */ /* 0x000fe2000001082f */
[----:B------:R-:W-:Y:S01]  /*3990*/  FFMA.FTZ R49, R32, R43, -R49 ;  /* 0x0000002b20317223 */ /* 0x000fe20000010831 */
[----:B------:R-:W-:Y:S01]  /*39a0*/  FMUL.FTZ R14, R12, R111 ;  /* 0x0000006f0c0e7220 */ /* 0x000fe20000410000 */
[----:B------:R-:W-:Y:S01]  /*39b0*/  FFMA.FTZ R32, R32, R45, R13 ;  /* 0x0000002d20207223 */ /* 0x000fe2000001000d */
[----:B------:R-:W-:Y:S01]  /*39c0*/  FMUL.FTZ R40, R41, R110 ;  /* 0x0000006e29287220 */ /* 0x000fe20000410000 */
[----:B------:R-:W-:Y:S01]  /*39d0*/  FMUL.FTZ R12, R12, R113 ;  /* 0x000000710c0c7220 */ /* 0x000fe20000410000 */
[----:B------:R-:W-:-:S02]  /*39e0*/  IMAD.U32 R15, R15, 0x10000, RZ ;  /* 0x000100000f0f7824 */ /* 0x000fc400078e00ff */
        /* <DEDUP_REMOVED lines=9> */
[----:B------:R-:W-:-:S07]  /*3a80*/  F2FP.BF16.F32.PACK_AB R15, R41, R40 ;  /* 0x00000028290f723e */ /* 0x000fce00000010ff */
.L_x_2872:
[----:B------:R-:W-:Y:S05]  /*3a90*/  BSYNC B2 ;  /* 0x0000000000027941 */ /* 0x000fea0003800000 */
.L_x_2871:
[----:B0-----:R0:W-:Y:S02]  /*3aa0*/  ST.E.128 desc[UR52][R34.64], R12 ;  /* 0x0000000c22007985 */ /* 0x0011e4000c101d34 */
.L_x_2870:
[----:B------:R-:W-:Y:S05]  /*3ab0*/  BSYNC B1 ;  /* 0x0000000000017941 */ /* 0x000fea0003800000 */
.L_x_2869:
[----:B------:R-:W-:-:S13]  /*3ac0*/  ISETP.NE.AND P1, PT, R90, RZ, PT ;  /* 0x000000ff5a00720c */ /* 0x000fda0003f25270 */
[----:B------:R-:W-:Y:S05]  /*3ad0*/  @P1 BRA `(.L_x_2868) ;  /* 0x0000001c00381947 */ /* 0x000fea0003800000 */
[----:B0---4-:R0:W4:Y:S01]  /*3ae0*/  LDS.128 R12, [R103+0x2000] ;  /* 0x00200000670c7984 */ /* 0x0111220000000c00 */
[C---:B-1----:R-:W-:Y:S01]  /*3af0*/  LEA R32, P1, R18.reuse, R93, 0x1 ;  /* 0x0000005d12207211 */ /* 0x042fe200078208ff */
[----:B------:R-:W-:Y:S03]  /*3b00*/  BSSY B1, `(.L_x_2873) ;  /* 0x0000032000017945 */ /* 0x000fe60003800000 */
[----:B--2---:R-:W-:Y:S02]  /*3b10*/  LEA.HI.X R33, R18, R33, R211, 0x1, P1 ;  /* 0x0000002112217211 */ /* 0x004fe400008f0cd3 */
        /* <DEDUP_REMOVED lines=8> */
[----:B------:R-:W-:Y:S01]  /*3ba0*/  PRMT R108, R108, 0x5410, R11 ;  /* 0x000054106c6c7816 */ /* 0x000fe2000000000b */
[----:B------:R-:W-:Y:S01]  /*3bb0*/  IMAD.U32 R11, R12, 0x10000, RZ ;  /* 0x000100000c0b7824 */ /* 0x000fe200078e00ff */
[----:B------:R-:W-:-:S02]  /*3bc0*/  PRMT R109, R109, 0x5410, R38 ;  /* 0x000054106d6d7816 */ /* 0x000fc40000000026 */
[----:B---3--:R-:W-:Y:S01]  /*3bd0*/  LOP3.LUT R35, R14, 0xffff0000, RZ, 0xc0, !PT ;  /* 0xffff00000e237812 */ /* 0x008fe200078ec0ff */
        /* <DEDUP_REMOVED lines=9> */
[C---:B------:R-:W-:Y:S01]  /*3c70*/  FMUL.FTZ R41, R13.reuse, R39 ;  /* 0x000000270d297220 */ /* 0x040fe20000410000 */
        /* <DEDUP_REMOVED lines=9> */
[C---:B------:R-:W-:Y:S01]  /*3d10*/  FFMA.FTZ R38, R34.reuse, R38, -R13 ;  /* 0x0000002622267223 */ /* 0x040fe2000001080d */
[----:B------:R-:W-:Y:S01]  /*3d20*/  FFMA.FTZ R35, R34, R40, R35 ;  /* 0x0000002822237223 */ /* 0x000fe20000010023 */
[----:B------:R-:W-:-:S02]  /*3d30*/  IMAD.U32 R15, R15, 0x10000, RZ ;  /* 0x000100000f0f7824 */ /* 0x000fc400078e00ff */
[----:B------:R-:W-:Y:S01]  /*3d40*/  FMUL.FTZ R34, R36, R109 ;  /* 0x0000006d24227220 */ /* 0x000fe20000410000 */
[C---:B------:R-:W-:Y:S01]  /*3d50*/  FMUL.FTZ R14, R12.reuse, R108 ;  /* 0x0000006c0c0e7220 */ /* 0x040fe20000410000 */
[-C--:B------:R-:W-:Y:S01]  /*3d60*/  FMUL.FTZ R13, R12, R106.reuse ;  /* 0x0000006a0c0d7220 */ /* 0x080fe20000410000 */
        /* <DEDUP_REMOVED lines=11> */
.L_x_2874:
[----:B------:R-:W-:Y:S05]  /*3e20*/  BSYNC B1 ;  /* 0x0000000000017941 */ /* 0x000fea0003800000 */
.L_x_2873:
[----:B----4-:R0:W-:Y:S01]  /*3e30*/  ST.E.128 desc[UR52][R32.64], R12 ;  /* 0x0000000c20007985 */ /* 0x0101e2000c101d34 */
[----:B------:R-:W-:Y:S05]  /*3e40*/  BRA `(.L_x_2868) ;  /* 0x00000018005c7947 */ /* 0x000fea0003800000 */
.L_x_2850:
[----:B------:R-:W-:-:S05]  /*3e50*/  VIADD R11, R209, 0x40 ;  /* 0x00000040d10b7836 */ /* 0x000fca0000000000 */
        /* <DEDUP_REMOVED lines=9> */
[----:B------:R-:W1:Y:S01]  /*3ef0*/  @!P2 LDC.64 R34, c[0x0][0x3e8] ;  /* 0x0000fa00ff22ab82 */ /* 0x000e620000000a00 */
[----:B------:R-:W-:-:S05]  /*3f00*/  @!P2 IADD3 R15, P3, R52, R14, RZ ;  /* 0x0000000e340fa210 */ /* 0x000fca0007f7e0ff */
[----:B------:R-:W-:Y:S02]  /*3f10*/  @!P2 IMAD.X R32, R96, 0x1, R74, P3 ;  /* 0x000000016020a824 */ /* 0x000fe400018e064a */
[----:B------:R-:W2:Y:S01]  /*3f20*/  @!P2 LDC.64 R48, c[0x0][0x400] ;  /* 0x00010000ff30ab82 */ /* 0x000ea20000000a00 */
[----:B-1----:R-:W-:-:S04]  /*3f30*/  @!P2 LEA R14, P3, R15, R34, 0x1 ;  /* 0x000000220f0ea211 */ /* 0x002fc800078608ff */
[----:B------:R-:W-:Y:S02]  /*3f40*/  @!P2 LEA.HI.X R15, R15, R35, R32, 0x1, P3 ;  /* 0x000000230f0fa211 */ /* 0x000fe400018f0c20 */
[----:B------:R-:W-:Y:S02]  /*3f50*/  CS2R R34, SRZ ;  /* 0x0000000000227805 */ /* 0x000fe4000001ff00 */
[----:B------:R-:W-:Y:S02]  /*3f60*/  @!P2 IADD3 R12, P3, R58, R12, RZ ;  /* 0x0000000c3a0ca210 */ /* 0x000fe40007f7e0ff */
[----:B------:R-:W-:-:S03]  /*3f70*/  CS2R R32, SRZ ;  /* 0x0000000000207805 */ /* 0x000fc6000001ff00 */
[----:B------:R-:W-:Y:S01]  /*3f80*/  @!P2 IMAD.X R13, R102, 0x1, R76, P3 ;  /* 0x00000001660da824 */ /* 0x000fe200018e064c */
[C---:B--2---:R-:W-:Y:S02]  /*3f90*/  @!P2 LEA R48, P3, R12.reuse, R48, 0x1 ;  /* 0x000000300c30a211 */ /* 0x044fe400078608ff */
[----:B------:R-:W-:Y:S02]  /*3fa0*/  CS2R R38, SRZ ;  /* 0x0000000000267805 */ /* 0x000fe4000001ff00 */
[----:B------:R-:W-:Y:S01]  /*3fb0*/  CS2R R36, SRZ ;  /* 0x0000000000247805 */ /* 0x000fe2000001ff00 */
[----:B------:R-:W2:Y:S01]  /*3fc0*/  @!P2 LDG.E.128 R32, desc[UR52][R14.64] ;  /* 0x000000340e20a981 */ /* 0x000ea2000c1e1d00 */
[----:B------:R-:W-:Y:S02]  /*3fd0*/  @!P2 LEA.HI.X R49, R12, R49, R13, 0x1, P3 ;  /* 0x000000310c31a211 */ /* 0x000fe400018f0c0d */
[----:B------:R-:W1:Y:S03]  /*3fe0*/  @!P1 LDC.64 R12, c[0x0][0x400] ;  /* 0x00010000ff0c9b82 */ /* 0x000e660000000a00 */
[----:B------:R-:W3:Y:S01]  /*3ff0*/  @!P2 LDG.E.128 R36, desc[UR52][R48.64] ;  /* 0x000000343024a981 */ /* 0x000ee2000c1e1d00 */
[----:B0-----:R-:W-:-:S02]  /*4000*/  @!P1 LEA R50, P2, R40, R50, 0x1 ;  /* 0x0000003228329211 */ /* 0x001fc400078408ff */
[----:B------:R-:W-:Y:S02]  /*4010*/  CS2R R42, SRZ ;  /* 0x00000000002a7805 */ /* 0x000fe4000001ff00 */
[----:B------:R-:W-:Y:S02]  /*4020*/  @!P1 LEA.HI.X R51, R40, R51, R41, 0x1, P2 ;  /* 0x0000003328339211 */ /* 0x000fe400010f0c29 */
[----:B------:R-:W-:Y:S02]  /*4030*/  CS2R R40, SRZ ;  /* 0x0000000000287805 */ /* 0x000fe4000001ff00 */
[----:B------:R-:W-:-:S04]  /*4040*/  CS2R R46, SRZ ;  /* 0x00000000002e7805 */ /* 0x000fc8000001ff00 */
[----:B------:R-:W4:Y:S01]  /*4050*/  @!P1 LDG.E.128 R40, desc[UR52][R50.64] ;  /* 0x0000003432289981 */ /* 0x000f22000c1e1d00 */
[----:B-1----:R-:W-:-:S04]  /*4060*/  @!P1 LEA R12, P2, R11, R12, 0x1 ;  /* 0x0000000c0b0c9211 */ /* 0x002fc800078408ff */
[----:B------:R-:W-:Y:S02]  /*4070*/  @!P1 LEA.HI.X R13, R11, R13, R44, 0x1, P2 ;  /* 0x0000000d0b0d9211 */ /* 0x000fe400010f0c2c */
[----:B------:R-:W-:-:S06]  /*4080*/  CS2R R44, SRZ ;  /* 0x00000000002c7805 */ /* 0x000fcc000001ff00 */
[----:B------:R0:W5:Y:S01]  /*4090*/  @!P1 LDG.E.128 R44, desc[UR52][R12.64] ;  /* 0x000000340c2c9981 */ /* 0x000162000c1e1d00 */
[----:B------:R-:W-:-:S06]  /*40a0*/  UISETP.NE.AND UP0, UPT, UR50, 0x3, UPT ;  /* 0x000000033200788c */ /* 0x000fcc000bf05270 */
[----:B------:R-:W-:Y:S02]  /*40b0*/  PLOP3.LUT P2, PT, PT, PT, UP0, 0x80, 0x0 ;  /* 0x000000000000781c */ /* 0x000fe40003f4f008 */
[----:B------:R-:W-:Y:S01]  /*40c0*/  ISETP.GE.AND P1, PT, R16, R105, PT ;  /* 0x000000691000720c */ /* 0x000fe20003f26270 */
[----:B--2---:R-:W-:Y:S02]  /*40d0*/  IMAD.MOV.U32 R11, RZ, RZ, R34 ;  /* 0x000000ffff0b7224 */ /* 0x004fe400078e0022 */
[----:B------:R-:W-:-:S03]  /*40e0*/  IMAD.MOV.U32 R14, RZ, RZ, R35 ;  /* 0x000000ffff0e7224 */ /* 0x000fc600078e0023 */
[----:B------:R-:W-:Y:S01]  /*40f0*/  PRMT R103, R103, 0x5410, R11 ;  /* 0x0000541067677816 */ /* 0x000fe2000000000b */
[----:B---3--:R-:W-:Y:S01]  /*4100*/  IMAD.MOV.U32 R11, RZ, RZ, R38 ;  /* 0x000000ffff0b7224 */ /* 0x008fe200078e0026 */
[----:B------:R-:W-:Y:S01]  /*4110*/  PRMT R117, R14, 0x7610, R117 ;  /* 0x000076100e757816 */ /* 0x000fe20000000075 */
[----:B0-----:R-:W-:Y:S02]  /*4120*/  IMAD.MOV.U32 R12, RZ, RZ, R39 ;  /* 0x000000ffff0c7224 */ /* 0x001fe400078e0027 */
[----:B------:R-:W-:Y:S02]  /*4130*/  IMAD.MOV.U32 R13, RZ, RZ, R36 ;  /* 0x000000ffff0d7224 */ /* 0x000fe400078e0024 */
[----:B------:R-:W-:Y:S02]  /*4140*/  IMAD.MOV.U32 R14, RZ, RZ, R37 ;  /* 0x000000ffff0e7224 */ /* 0x000fe400078e0025 */
[----:B------:R-:W-:Y:S01]  /*4150*/  IMAD.MOV.U32 R48, RZ, RZ, R33 ;  /* 0x000000ffff307224 */ /* 0x000fe200078e0021 */
[----:B------:R-:W-:-:S02]  /*4160*/  PRMT R109, R109, 0x5410, R11 ;  /* 0x000054106d6d7816 */ /* 0x000fc4000000000b */
[----:B------:R-:W-:Y:S01]  /*4170*/  PRMT R126, R12, 0x7610, R126 ;  /* 0x000076100c7e7816 */ /* 0x000fe2000000007e */
[----:B----4-:R-:W-:Y:S01]  /*4180*/  IMAD.MOV.U32 R11, RZ, RZ, R42 ;  /* 0x000000ffff0b7224 */ /* 0x010fe200078e002a */
        /* <DEDUP_REMOVED lines=12> */
[----:B-----5:R-:W-:Y:S02]  /*4250*/  IMAD.MOV.U32 R11, RZ, RZ, R46 ;  /* 0x000000ffff0b7224 */ /* 0x020fe400078e002e */
[----:B------:R-:W-:Y:S02]  /*4260*/  IMAD.MOV.U32 R12, RZ, RZ, R47 ;  /* 0x000000ffff0c7224 */ /* 0x000fe400078e002f */
[----:B------:R-:W-:Y:S02]  /*4270*/  IMAD.MOV.U32 R13, RZ, RZ, R44 ;  /* 0x000000ffff0d7224 */ /* 0x000fe400078e002c */
[----:B------:R-:W-:Y:S01]  /*4280*/  IMAD.MOV.U32 R14, RZ, RZ, R45 ;  /* 0x000000ffff0e7224 */ /* 0x000fe200078e002d */
[----:B------:R-:W-:-:S02]  /*4290*/  PRMT R111, R11, 0x7610, R111 ;  /* 0x000076100b6f7816 */ /* 0x000fc4000000006f */
[----:B------:R-:W-:Y:S02]  /*42a0*/  PRMT R112, R12, 0x7610, R112 ;  /* 0x000076100c707816 */ /* 0x000fe40000000070 */
[----:B------:R-:W-:Y:S02]  /*42b0*/  PRMT R113, R13, 0x7610, R113 ;  /* 0x000076100d717816 */ /* 0x000fe40000000071 */
[----:B------:R-:W-:Y:S01]  /*42c0*/  PRMT R114, R14, 0x7610, R114 ;  /* 0x000076100e727816 */ /* 0x000fe20000000072 */
[----:B------:R-:W-:Y:S06]  /*42d0*/  @!P2 BRA `(.L_x_2875) ;  /* 0x000000000004a947 */ /* 0x000fec0003800000 */
[----:B------:R-:W-:Y:S01]  /*42e0*/  BPT.TRAP 0x1 ;  /* 0x000000040000795c */ /* 0x000fe20000300000 */
.L_x_2875:
[----:B------:R-:W-:Y:S01]  /*42f0*/  IMAD R89, R19, 0x8, R23 ;  /* 0x0000000813597824 */ /* 0x000fe200078e0217 */
[----:B------:R-:W-:Y:S01]  /*4300*/  SHF.L.U32 R102, R216, 0x1f, RZ ;  /* 0x0000001fd8667819 */ /* 0x000fe200000006ff */
[----:B------:R-:W0:Y:S01]  /*4310*/  LDC R106, c[0x0][0x2f4] ;  /* 0x0000bd00ff6a7b82 */ /* 0x000e220000000800 */
[----:B------:R-:W-:Y:S02]  /*4320*/  BSSY B1, `(.L_x_2876) ;  /* 0x0000003000017945 */ /* 0x000fe40003800000 */
[----:B------:R-:W1:Y:S02]  /*4330*/  SYNCS.PHASECHK.TRANS64.TRYWAIT P3, [R89+URZ+0x22890], R102 ;  /* 0x02289066590075a7 */ /* 0x000e64000806017f */
[----:B-1----:R-:W-:Y:S05]  /*4340*/  @!P3 BRA `(.L_x_2877) ;  /* 0x000001bc00ccb947 */ /* 0x002fea0003800000 */
.L_x_3197:
[----:B------:R-:W-:Y:S05]  /*4350*/  BSYNC B1 ;  /* 0x0000000000017941 */ /* 0x000fea0003800000 */
.L_x_2876:
[----:B------:R-:W-:Y:S01]  /*4360*/  UMOV UR4, 0xffffffff ;  /* 0xffffffff00047882 */ /* 0x000fe20000000000 */
[----:B0-----:R-:W-:Y:S02]  /*4370*/  IMAD.IADD R108, R106, 0x1, -R67 ;  /* 0x000000016a6c7824 */ /* 0x001fe400078e0a43 */
[----:B------:R-:W-:Y:S05]  /*4380*/  BRA.DIV UR4, `(.L_x_2878) ;  /* 0x000001be04d07947 */ /* 0x000fea000b800000 */
[----:B------:R0:W2:Y:S04]  /*4390*/  SHFL.IDX PT, R49, R94, RZ, 0x1c1f ;  /* 0x001c1fff5e317589 */ /* 0x0000a800000e0000 */
[----:B------:R0:W3:Y:S02]  /*43a0*/  SHFL.IDX PT, R14, R93, RZ, 0x1c1f ;  /* 0x001c1fff5d0e7589 */ /* 0x0000e400000e0000 */
.L_x_3201:
[----:B------:R-:W-:Y:S01]  /*43b0*/  ISETP.GE.OR P3, PT, R209, R98, P0 ;  /* 0x00000062d100720c */ /* 0x000fe20000766670 */
[----:B------:R-:W-:-:S12]  /*43c0*/  BSSY B1, `(.L_x_2879) ;  /* 0x000007b000017945 */ /* 0x000fd80003800000 */
[----:B------:R-:W-:Y:S05]  /*43d0*/  @P3 BRA `(.L_x_2880) ;  /* 0x0000000400e43947 */ /* 0x000fea0003800000 */
[----:B------:R-:W4:Y:S01]  /*43e0*/  S2R R15, SR_TID.X ;  /* 0x00000000000f7919 */ /* 0x000f220000002100 */
[----:B------:R-:W-:Y:S01]  /*43f0*/  ISETP.NE.AND P4, PT, R91, RZ, PT ;  /* 0x000000ff5b00720c */ /* 0x000fe20003f85270 */
[----:B---3--:R-:W-:Y:S01]  /*4400*/  IMAD.MOV.U32 R104, RZ, RZ, R14 ;  /* 0x000000ffff687224 */ /* 0x008fe200078e000e */
[C---:B------:R-:W-:Y:S01]  /*4410*/  LEA R96, P3, R78.reuse, R14, 0x1 ;  /* 0x0000000e4e607211 */ /* 0x040fe200078608ff */
[----:B--2---:R-:W-:Y:S01]  /*4420*/  IMAD.MOV.U32 R105, RZ, RZ, R49 ;  /* 0x000000ffff697224 */ /* 0x004fe200078e0031 */
[----:B------:R-:W-:Y:S01]  /*4430*/  SEL R11, R67, R108, !P4 ;  /* 0x0000006c430b7207 */ /* 0x000fe20006000000 */
[----:B------:R-:W-:Y:S01]  /*4440*/  BSSY B2, `(.L_x_2881) ;  /* 0x000006e000027945 */ /* 0x000fe20003800000 */
[----:B------:R-:W-:Y:S02]  /*4450*/  LEA.HI.X R97, R78, R49, R79, 0x1, P3 ;  /* 0x000000314e617211 */ /* 0x000fe400018f0c4f */
[----:B------:R-:W-:-:S04]  /*4460*/  SHF.R.S32.HI R12, RZ, 0x1f, R11 ;  /* 0x0000001fff0c7819 */ /* 0x000fc8000001140b */
[----:B------:R-:W-:-:S04]  /*4470*/  LEA.HI R12, R12, R11, RZ, 0x4 ;  /* 0x0000000b0c0c7211 */ /* 0x000fc800078f20ff */
[----:B------:R-:W-:-:S05]  /*4480*/  LEA.HI.SX32 R11, R12, R77, 0x1c ;  /* 0x0000004d0c0b7211 */ /* 0x000fca00078fe2ff */
[----:B------:R-:W-:-:S05]  /*4490*/  IMAD.SHL.U32 R11, R11, 0x8, RZ ;  /* 0x000000080b0b7824 */ /* 0x000fca00078e00ff */
[----:B------:R-:W-:-:S04]  /*44a0*/  LOP3.LUT R12, R31, 0x38, R11, 0xf8, !PT ;  /* 0x000000381f0c7812 */ /* 0x000fc800078ef80b */
[----:B------:R-:W-:Y:S01]  /*44b0*/  LOP3.LUT R12, R12, R65, RZ, 0x3c, !PT ;  /* 0x000000410c0c7212 */ /* 0x000fe200078e3cff */
[----:B----4-:R-:W-:-:S05]  /*44c0*/  VIADD R15, R15, 0xffffff80 ;  /* 0xffffff800f0f7836 */ /* 0x010fca0000000000 */
[----:B------:R-:W-:-:S04]  /*44d0*/  SHF.R.S32.HI R13, RZ, 0x1f, R15 ;  /* 0x0000001fff0d7819 */ /* 0x000fc8000001140f */
[----:B------:R-:W-:-:S04]  /*44e0*/  LEA.HI R13, R13, R15, RZ, 0x5 ;  /* 0x0000000f0d0d7211 */ /* 0x000fc800078f28ff */
[----:B------:R-:W-:-:S05]  /*44f0*/  SHF.R.S32.HI R13, RZ, 0x5, R13 ;  /* 0x00000005ff0d7819 */ /* 0x000fca000001140d */
        /* <DEDUP_REMOVED lines=10> */
[----:B------:R-:W-:Y:S01]  /*45a0*/  SHF.R.U64 R115, R32, 0x10, R33 ;  /* 0x0000001020737819 */ /* 0x000fe20000001221 */
[----:B--2---:R-:W-:Y:S01]  /*45b0*/  IMAD.U32 R32, R13, 0x10000, RZ ;  /* 0x000100000d207824 */ /* 0x004fe200078e00ff */
[----:B------:R-:W-:Y:S02]  /*45c0*/  SHF.R.U32.HI R119, RZ, 0x10, R35 ;  /* 0x00000010ff777819 */ /* 0x000fe40000011623 */
[----:B------:R-:W-:Y:S02]  /*45d0*/  PRMT R116, R107, 0x5432, R116 ;  /* 0x000054326b747816 */ /* 0x000fe40000000074 */
[----:B------:R-:W-:-:S02]  /*45e0*/  PRMT R121, R127, 0x5410, R121 ;  /* 0x000054107f797816 */ /* 0x000fc40000000079 */
[----:B------:R-:W-:Y:S01]  /*45f0*/  SHF.R.U64 R120, R36, 0x10, R37 ;  /* 0x0000001024787819 */ /* 0x000fe20000001225 */
[----:B---3--:R-:W-:Y:S01]  /*4600*/  IMAD.U32 R37, R49, 0x10000, RZ ;  /* 0x0001000031257824 */ /* 0x008fe200078e00ff */
[----:B------:R-:W-:Y:S01]  /*4610*/  PRMT R115, R123, 0x5410, R115 ;  /* 0x000054107b737816 */ /* 0x000fe20000000073 */
[----:B------:R-:W-:Y:S01]  /*4620*/  IMAD.U32 R123, R121, 0x10000, RZ ;  /* 0x00010000797b7824 */ /* 0x000fe200078e00ff */
[----:B------:R-:W-:Y:S01]  /*4630*/  PRMT R119, R117, 0x5410, R119 ;  /* 0x0000541075777816 */ /* 0x000fe20000000077 */
[----:B------:R-:W-:Y:S01]  /*4640*/  IMAD.U32 R117, R116, 0x10000, RZ ;  /* 0x0001000074757824 */ /* 0x000fe200078e00ff */
[--C-:B------:R-:W-:Y:S01]  /*4650*/  SHF.R.U32.HI R125, RZ, 0x10, R39.reuse ;  /* 0x00000010ff7d7819 */ /* 0x100fe20000011627 */
[C---:B------:R-:W-:Y:S01]  /*4660*/  FMUL.FTZ R127, R37.reuse, R123 ;  /* 0x0000007b257f7220 */ /* 0x040fe20000410000 */
[----:B------:R-:W-:Y:S01]  /*4670*/  SHF.R.U64 R124, R38, 0x10, R39 ;  /* 0x00000010267c7819 */ /* 0x000fe20000001227 */
[-C--:B------:R-:W-:Y:S01]  /*4680*/  FMUL.FTZ R129, R37, R117.reuse ;  /* 0x0000007525817220 */ /* 0x080fe20000410000 */
[----:B------:R-:W-:Y:S01]  /*4690*/  LOP3.LUT R38, R49, 0xffff0000, RZ, 0xc0, !PT ;  /* 0xffff000031267812 */ /* 0x000fe200078ec0ff */
[C---:B------:R-:W-:Y:S01]  /*46a0*/  FFMA.FTZ R127, R32.reuse, R117, -R127 ;  /* 0x00000075207f7223 */ /* 0x040fe2000001087f */
[----:B------:R-:W-:Y:S01]  /*46b0*/  LOP3.LUT R121, R121, 0xffff0000, RZ, 0xc0, !PT ;  /* 0xffff000079797812 */ /* 0x000fe200078ec0ff */
[----:B------:R-:W-:Y:S01]  /*46c0*/  FFMA.FTZ R129, R32, R123, R129 ;  /* 0x0000007b20817223 */ /* 0x000fe20000010081 */
[----:B------:R-:W-:Y:S01]  /*46d0*/  PRMT R125, R126, 0x5410, R125 ;  /* 0x000054107e7d7816 */ /* 0x000fe2000000007d */
[----:B------:R-:W-:Y:S01]  /*46e0*/  IMAD.U32 R49, R51, 0x10000, RZ ;  /* 0x0001000033317824 */ /* 0x000fe200078e00ff */
[----:B------:R-:W-:Y:S01]  /*46f0*/  LOP3.LUT R33, R13, 0xffff0000, RZ, 0xc0, !PT ;  /* 0xffff00000d217812 */ /* 0x000fe200078ec0ff */
[----:B------:R-:W-:Y:S01]  /*4700*/  FMUL.FTZ R126, R38, R121 ;  /* 0x00000079267e7220 */ /* 0x000fe20000410000 */
[----:B------:R-:W-:Y:S01]  /*4710*/  LOP3.LUT R116, R116, 0xffff0000, RZ, 0xc0, !PT ;  /* 0xffff000074747812 */ /* 0x000fe200078ec0ff */
[----:B------:R-:W-:Y:S01]  /*4720*/  IMAD.U32 R37, R125, 0x10000, RZ ;  /* 0x000100007d257824 */ /* 0x000fe200078e00ff */
[----:B------:R-:W-:Y:S01]  /*4730*/  SHF.R.U64 R118, R34, 0x10, R35 ;  /* 0x0000001022767819 */ /* 0x000fe20000001223 */
[----:B------:R-:W-:Y:S01]  /*4740*/  IMAD.U32 R32, R119, 0x10000, RZ ;  /* 0x0001000077207824 */ /* 0x000fe200078e00ff */
[----:B------:R-:W-:Y:S01]  /*4750*/  LOP3.LUT R51, R51, 0xffff0000, RZ, 0xc0, !PT ;  /* 0xffff000033337812 */ /* 0x000fe200078ec0ff */
[-C--:B------:R-:W-:Y:S01]  /*4760*/  FMUL.FTZ R38, R38, R116.reuse ;  /* 0x0000007426267220 */ /* 0x080fe20000410000 */
[----:B------:R-:W-:Y:S01]  /*4770*/  FFMA.FTZ R126, R33, R116, -R126 ;  /* 0x00000074217e7223 */ /* 0x000fe2000001087e */
[----:B------:R-:W-:-:S02]  /*4780*/  IMAD.U32 R34, R15, 0x10000, RZ ;  /* 0x000100000f227824 */ /* 0x000fc400078e00ff */
[----:B------:R-:W-:Y:S01]  /*4790*/  FMUL.FTZ R117, R49, R37 ;  /* 0x0000002531757220 */ /* 0x000fe20000410000 */
[----:B------:R-:W-:Y:S01]  /*47a0*/  LOP3.LUT R116, R125, 0xffff0000, RZ, 0xc0, !PT ;  /* 0xffff00007d747812 */ /* 0x000fe200078ec0ff */
[-C--:B------:R-:W-:Y:S01]  /*47b0*/  FMUL.FTZ R130, R49, R32.reuse ;  /* 0x0000002031827220 */ /* 0x080fe20000410000 */
[----:B------:R-:W-:Y:S01]  /*47c0*/  PRMT R120, R110, 0x5432, R120 ;  /* 0x000054326e787816 */ /* 0x000fe20000000078 */
[----:B------:R-:W-:Y:S01]  /*47d0*/  FFMA.FTZ R128, R33, R121, R38 ;  /* 0x0000007921807223 */ /* 0x000fe20000010026 */
[----:B------:R-:W-:Y:S01]  /*47e0*/  LOP3.LUT R35, R15, 0xffff0000, RZ, 0xc0, !PT ;  /* 0xffff00000f237812 */ /* 0x000fe200078ec0ff */
[C---:B------:R-:W-:Y:S01]  /*47f0*/  FFMA.FTZ R117, R34.reuse, R32, -R117 ;  /* 0x0000002022757223 */ /* 0x040fe20000010875 */
[----:B------:R-:W-:Y:S01]  /*4800*/  LOP3.LUT R38, R119, 0xffff0000, RZ, 0xc0, !PT ;  /* 0xffff000077267812 */ /* 0x000fe200078ec0ff */
[----:B------:R-:W-:Y:S01]  /*4810*/  FFMA.FTZ R130, R34, R37, R130 ;  /* 0x0000002522827223 */ /* 0x000fe20000010082 */
[----:B------:R-:W-:Y:S01]  /*4820*/  FMUL.FTZ R34, R51, R116 ;  /* 0x0000007433227220 */ /* 0x000fe20000410000 */
[C---:B------:R-:W-:Y:S01]  /*4830*/  IMAD.U32 R36, R48.reuse, 0x10000, RZ ;  /* 0x0001000030247824 */ /* 0x040fe200078e00ff */
[----:B------:R-:W-:Y:S01]  /*4840*/  LOP3.LUT R48, R48, 0xffff0000, RZ, 0xc0, !PT ;  /* 0xffff000030307812 */ /* 0x000fe200078ec0ff */
[----:B------:R-:W-:-:S02]  /*4850*/  IMAD.U32 R33, R120, 0x10000, RZ ;  /* 0x0001000078217824 */ /* 0x000fc400078e00ff */
[-C--:B------:R-:W-:Y:S01]  /*4860*/  FFMA.FTZ R132, R35, R38.reuse, -R34 ;  /* 0x0000002623847223 */ /* 0x080fe20000010822 */
[----:B------:R-:W-:Y:S02]  /*4870*/  IMAD.U32 R32, R115, 0x10000, RZ ;  /* 0x0001000073207824 */ /* 0x000fe400078e00ff */
[----:B------:R-:W-:Y:S01]  /*4880*/  FMUL.FTZ R134, R51, R38 ;  /* 0x0000002633867220 */ /* 0x000fe20000410000 */
[-C--:B------:R-:W-:Y:S01]  /*4890*/  FMUL.FTZ R34, R36, R33.reuse ;  /* 0x0000002124227220 */ /* 0x080fe20000410000 */
[----:B------:R-:W-:Y:S01]  /*48a0*/  IMAD.U32 R13, R12, 0x10000, RZ ;  /* 0x000100000c0d7824 */ /* 0x000fe200078e00ff */
[----:B------:R-:W-:Y:S01]  /*48b0*/  LOP3.LUT R37, R120, 0xffff0000, RZ, 0xc0, !PT ;  /* 0xffff000078257812 */ /* 0x000fe200078ec0ff */
[----:B------:R-:W-:Y:S01]  /*48c0*/  FMUL.FTZ R36, R36, R32 ;  /* 0x0000002024247220 */ /* 0x000fe20000410000 */
[----:B------:R-:W-:Y:S01]  /*48d0*/  LOP3.LUT R115, R115, 0xffff0000, RZ, 0xc0, !PT ;  /* 0xffff000073737812 */ /* 0x000fe200078ec0ff */
[----:B------:R-:W-:Y:S01]  /*48e0*/  IMAD.U32 R39, R50, 0x10000, RZ ;  /* 0x0001000032277824 */ /* 0x000fe200078e00ff */
[----:B------:R-:W-:Y:S01]  /*48f0*/  PRMT R124, R109, 0x5432, R124 ;  /* 0x000054326d7c7816 */ /* 0x000fe2000000007c */
[----:B------:R-:W-:Y:S01]  /*4900*/  FFMA.FTZ R119, R35, R116, R134 ;  /* 0x0000007423777223 */ /* 0x000fe20000010086 */
[----:B------:R-:W-:Y:S01]  /*4910*/  PRMT R118, R103, 0x5432, R118 ;  /* 0x0000543267767816 */ /* 0x000fe20000000076 */
[C---:B------:R-:W-:Y:S01]  /*4920*/  FFMA.FTZ R36, R13.reuse, R33, R36 ;  /* 0x000000210d247223 */ /* 0x040fe20000010024 */
[----:B------:R-:W-:Y:S01]  /*4930*/  LOP3.LUT R12, R12, 0xffff0000, RZ, 0xc0, !PT ;  /* 0xffff00000c0c7812 */ /* 0x000fe200078ec0ff */
[----:B------:R-:W-:Y:S01]  /*4940*/  FMUL.FTZ R49, R48, R37 ;  /* 0x0000002530317220 */ /* 0x000fe20000410000 */
[----:B------:R-:W-:Y:S01]  /*4950*/  LOP3.LUT R50, R50, 0xffff0000, RZ, 0xc0, !PT ;  /* 0xffff000032327812 */ /* 0x000fe200078ec0ff */
[----:B------:R-:W-:Y:S01]  /*4960*/  FFMA.FTZ R35, R13, R32, -R34 ;  /* 0x000000200d237223 */ /* 0x000fe20000010822 */
[----:B------:R-:W-:Y:S01]  /*4970*/  FMUL.FTZ R51, R48, R115 ;  /* 0x0000007330337220 */ /* 0x000fe20000410000 */
[C---:B------:R-:W-:Y:S01]  /*4980*/  LOP3.LUT R33, R124.reuse, 0xffff0000, RZ, 0xc0, !PT ;  /* 0xffff00007c217812 */ /* 0x040fe200078ec0ff */
[----:B------:R-:W-:Y:S01]  /*4990*/  IMAD.U32 R34, R124, 0x10000, RZ ;  /* 0x000100007c227824 */ /* 0x000fe200078e00ff */
[C---:B------:R-:W-:Y:S01]  /*49a0*/  LOP3.LUT R13, R118.reuse, 0xffff0000, RZ, 0xc0, !PT ;  /* 0xffff0000760d7812 */ /* 0x040fe200078ec0ff */
[----:B------:R-:W-:-:S02]  /*49b0*/  IMAD.U32 R32, R118, 0x10000, RZ ;  /* 0x0001000076207824 */ /* 0x000fc400078e00ff */
[----:B------:R-:W-:Y:S01]  /*49c0*/  FFMA.FTZ R38, R12, R115, -R49 ;  /* 0x000000730c267223 */ /* 0x000fe20000010831 */
[C---:B------:R-:W-:Y:S01]  /*49d0*/  IMAD.U32 R15, R14.reuse, 0x10000, RZ ;  /* 0x000100000e0f7824 */ /* 0x040fe200078e00ff */
[----:B------:R-:W-:Y:S01]  /*49e0*/  LOP3.LUT R14, R14, 0xffff0000, RZ, 0xc0, !PT ;  /* 0xffff00000e0e7812 */ /* 0x000fe200078ec0ff */
[----:B------:R-:W-:Y:S01]  /*49f0*/  FFMA.FTZ R51, R12, R37, R51 ;  /* 0x000000250c337223 */ /* 0x000fe20000010033 */
[C---:B------:R-:W-:Y:S01]  /*4a00*/  FMUL.FTZ R12, R39.reuse, R34 ;  /* 0x00000022270c7220 */ /* 0x040fe20000410000 */
[C---:B------:R-:W-:Y:S01]  /*4a10*/  FMUL.FTZ R37, R50.reuse, R33 ;  /* 0x0000002132257220 */ /* 0x040fe20000410000 */
[-C--:B------:R-:W-:Y:S01]  /*4a20*/  FMUL.FTZ R39, R39, R32.reuse ;  /* 0x0000002027277220 */ /* 0x080fe20000410000 */
[-C--:B------:R-:W-:Y:S01]  /*4a30*/  FMUL.FTZ R50, R50, R13.reuse ;  /* 0x0000000d32327220 */ /* 0x080fe20000410000 */
[C---:B------:R-:W-:Y:S01]  /*4a40*/  FFMA.FTZ R12, R15.reuse, R32, -R12 ;  /* 0x000000200f0c7223 */ /* 0x040fe2000001080c */
        /* <DEDUP_REMOVED lines=9> */
[----:B------:R-:W-:Y:S02]  /*4ae0*/  F2FP.BF16.F32.PACK_AB R13, R126, R127 ;  /* 0x0000007f7e0d723e */ /* 0x000fe400000010ff */
[----:B------:R-:W-:Y:S02]  /*4af0*/  F2FP.BF16.F32.PACK_AB R15, R132, R117 ;  /* 0x00000075840f723e */ /* 0x000fe400000010ff */
[----:B------:R-:W-:-:S02]  /*4b00*/  F2FP.BF16.F32.PACK_AB R49, R128, R129 ;  /* 0x000000818031723e */ /* 0x000fc400000010ff */
[----:B------:R-:W-:-:S07]  /*4b10*/  F2FP.BF16.F32.PACK_AB R50, R50, R39 ;  /* 0x000000273232723e */ /* 0x000fce00000010ff */
.L_x_2882:
[----:B------:R-:W-:Y:S05]  /*4b20*/  BSYNC B2 ;  /* 0x0000000000027941 */ /* 0x000fea0003800000 */
.L_x_2881:
[----:B------:R-:W-:Y:S01]  /*4b30*/  ISETP.GE.AND P3, PT, R11, R106, PT ;  /* 0x0000006a0b00720c */ /* 0x000fe20003f66270 */
[----:B--2---:R4:W-:-:S12]  /*4b40*/  ST.E.128 desc[UR52][R96.64], R12 ;  /* 0x0000000c60007985 */ /* 0x0049d8000c101d34 */
[----:B------:R-:W-:-:S05]  /*4b50*/  @!P3 IMAD.WIDE R104, R11, 0x2, R104 ;  /* 0x000000020b68b825 */ /* 0x000fca00078e0268 */
[----:B---3--:R4:W-:Y:S02]  /*4b60*/  @!P3 ST.E.128 desc[UR52][R104.64], R48 ;  /* 0x000000306800b985 */ /* 0x0089e4000c101d34 */
.L_x_2880:
[----:B------:R-:W-:Y:S05]  /*4b70*/  BSYNC B1 ;  /* 0x0000000000017941 */ /* 0x000fea0003800000 */
.L_x_2879:
[----:B------:R-:W-:-:S03]  /*4b80*/  UMOV UR4, 0xffffffff ;  /* 0xffffffff00047882 */ /* 0x000fc60000000000 */
[----:B------:R-:W-:Y:S05]  /*4b90*/  BRA.DIV UR4, `(.L_x_2883) ;  /* 0x000001ba04147947 */ /* 0x000fea000b800000 */
[----:B------:R0:W0:Y:S04]  /*4ba0*/  SHFL.IDX PT, R37, R94, 0x1, 0x1c1f ;  /* 0x003c1f005e257f89 */ /* 0x00002800000e0000 */
[----:B------:R0:W0:Y:S02]  /*4bb0*/  SHFL.IDX PT, R36, R93, 0x1, 0x1c1f ;  /* 0x003c1f005d247f89 */ /* 0x00002400000e0000 */
.L_x_3205:
[----:B------:R-:W-:-:S05]  /*4bc0*/  VIADD R11, R209, 0x40 ;  /* 0x00000040d10b7836 */ /* 0x000fca0000000000 */
[----:B------:R-:W-:-:S13]  /*4bd0*/  ISETP.GE.OR P3, PT, R11, R98, P0 ;  /* 0x000000620b00720c */ /* 0x000fda0000766670 */
[----:B------:R-:W-:Y:S05]  /*4be0*/  @P3 BRA `(.L_x_2868) ;  /* 0x0000000800f43947 */ /* 0x000fea0003800000 */
[----:B----4-:R-:W4:Y:S01]  /*4bf0*/  LDL R13, [R1+0x4] ;  /* 0x00000400010d7983 */ /* 0x010f220000100800 */
[----:B------:R-:W-:Y:S01]  /*4c00*/  ISETP.NE.AND P4, PT, R91, RZ, PT ;  /* 0x000000ff5b00720c */ /* 0x000fe20003f85270 */
[----:B------:R-:W-:Y:S01]  /*4c10*/  BSSY B1, `(.L_x_2884) ;  /* 0x000006f000017945 */ /* 0x000fe20003800000 */
[----:B---3--:R-:W-:Y:S02]  /*4c20*/  SHF.R.U32.HI R14, RZ, 0x3, R228 ;  /* 0x00000003ff0e7819 */ /* 0x008fe400000116e4 */
[----:B------:R-:W-:Y:S02]  /*4c30*/  SEL R108, R67, R108, !P4 ;  /* 0x0000006c436c7207 */ /* 0x000fe40006000000 */
[C---:B0-----:R-:W-:Y:S02]  /*4c40*/  LEA R38, P3, R78.reuse, R36, 0x1 ;  /* 0x000000244e267211 */ /* 0x041fe400078608ff */
[----:B------:R-:W-:Y:S02]  /*4c50*/  SHF.R.S32.HI R11, RZ, 0x1f, R108 ;  /* 0x0000001fff0b7819 */ /* 0x000fe4000001146c */
[----:B------:R-:W-:-:S02]  /*4c60*/  LEA.HI.X R39, R78, R37, R79, 0x1, P3 ;  /* 0x000000254e277211 */ /* 0x000fc400018f0c4f */
[----:B------:R-:W-:-:S04]  /*4c70*/  LEA.HI R108, R11, R108, RZ, 0x4 ;  /* 0x0000006c0b6c7211 */ /* 0x000fc800078f20ff */
        /* <DEDUP_REMOVED lines=10> */
[----:B------:R-:W3:Y:S01]  /*4d20*/  LDS.128 R32, [R32+0x1c400] ;  /* 0x01c4000020207984 */ /* 0x000ee20000000c00 */
[----:B------:R-:W-:Y:S05]  /*4d30*/  @P1 BRA `(.L_x_2885) ;  /* 0x0000000400701947 */ /* 0x000fea0003800000 */
[----:B------:R-:W-:Y:S02]  /*4d40*/  SHF.R.U32.HI R51, RZ, 0x10, R41 ;  /* 0x00000010ff337819 */ /* 0x000fe40000011629 */
[----:B--2---:R-:W-:Y:S02]  /*4d50*/  SHF.R.U32.HI R49, RZ, 0x10, R45 ;  /* 0x00000010ff317819 */ /* 0x004fe4000001162d */
[----:B------:R-:W-:Y:S02]  /*4d60*/  PRMT R110, R110, 0x5410, R51 ;  /* 0x000054106e6e7816 */ /* 0x000fe40000000033 */
[----:B------:R-:W-:Y:S02]  /*4d70*/  PRMT R114, R114, 0x5410, R49 ;  /* 0x0000541072727816 */ /* 0x000fe40000000031 */
[----:B------:R-:W-:Y:S01]  /*4d80*/  SHF.R.U64 R50, R44, 0x10, R45 ;  /* 0x000000102c327819 */ /* 0x000fe2000000122d */
[----:B---3--:R-:W-:Y:S01]  /*4d90*/  IMAD.U32 R44, R33, 0x10000, RZ ;  /* 0x00010000212c7824 */ /* 0x008fe200078e00ff */
[----:B------:R-:W-:Y:S01]  /*4da0*/  SHF.R.U32.HI R97, RZ, 0x10, R47 ;  /* 0x00000010ff617819 */ /* 0x000fe2000001162f */
[----:B------:R-:W-:Y:S01]  /*4db0*/  IMAD.U32 R51, R114, 0x10000, RZ ;  /* 0x0001000072337824 */ /* 0x000fe200078e00ff */
[----:B------:R-:W-:Y:S01]  /*4dc0*/  SHF.R.U32.HI R94, RZ, 0x10, R43 ;  /* 0x00000010ff5e7819 */ /* 0x000fe2000001162b */
[----:B------:R-:W-:Y:S01]  /*4dd0*/  IMAD.U32 R49, R110, 0x10000, RZ ;  /* 0x000100006e317824 */ /* 0x000fe200078e00ff */
[----:B------:R-:W-:Y:S01]  /*4de0*/  SHF.R.U64 R104, R40, 0x10, R41 ;  /* 0x0000001028687819 */ /* 0x000fe20000001229 */
[----:B0-----:R-:W-:Y:S01]  /*4df0*/  IMAD.U32 R40, R13, 0x10000, RZ ;  /* 0x000100000d287824 */ /* 0x001fe200078e00ff */
[----:B------:R-:W-:Y:S01]  /*4e00*/  SHF.R.U64 R48, R46, 0x10, R47 ;  /* 0x000000102e307819 */ /* 0x000fe2000000122f */
[----:B------:R-:W-:Y:S01]  /*4e10*/  FMUL.FTZ R93, R44, R51 ;  /* 0x000000332c5d7220 */ /* 0x000fe20000410000 */
[----:B------:R-:W-:Y:S01]  /*4e20*/  PRMT R112, R112, 0x5410, R97 ;  /* 0x0000541070707816 */ /* 0x000fe20000000061 */
[----:B------:R-:W-:Y:S01]  /*4e30*/  FMUL.FTZ R97, R44, R49 ;  /* 0x000000312c617220 */ /* 0x000fe20000410000 */
[----:B------:R-:W-:Y:S01]  /*4e40*/  LOP3.LUT R45, R33, 0xffff0000, RZ, 0xc0, !PT ;  /* 0xffff0000212d7812 */ /* 0x000fe200078ec0ff */
[----:B------:R-:W-:Y:S01]  /*4e50*/  IMAD.U32 R46, R35, 0x10000, RZ ;  /* 0x00010000232e7824 */ /* 0x000fe200078e00ff */
[----:B------:R-:W-:Y:S01]  /*4e60*/  LOP3.LUT R110, R110, 0xffff0000, RZ, 0xc0, !PT ;  /* 0xffff00006e6e7812 */ /* 0x000fe200078ec0ff */
[----:B------:R-:W-:Y:S01]  /*4e70*/  FFMA.FTZ R97, R40, R51, R97 ;  /* 0x0000003328617223 */ /* 0x000fe20000010061 */
[----:B------:R-:W-:-:S02]  /*4e80*/  LOP3.LUT R114, R114, 0xffff0000, RZ, 0xc0, !PT ;  /* 0xffff000072727812 */ /* 0x000fc400078ec0ff */
[----:B------:R-:W-:Y:S02]  /*4e90*/  PRMT R107, R107, 0x5410, R94 ;  /* 0x000054106b6b7816 */ /* 0x000fe4000000005e */
[----:B------:R-:W-:Y:S01]  /*4ea0*/  PRMT R111, R111, 0x5410, R48 ;  /* 0x000054106f6f7816 */ /* 0x000fe20000000030 */
[----:B------:R-:W-:Y:S01]  /*4eb0*/  FFMA.FTZ R48, R40, R49, -R93 ;  /* 0x0000003128307223 */ /* 0x000fe2000001085d */
[----:B------:R-:W-:Y:S01]  /*4ec0*/  LOP3.LUT R41, R13, 0xffff0000, RZ, 0xc0, !PT ;  /* 0xffff00000d297812 */ /* 0x000fe200078ec0ff */
[C---:B------:R-:W-:Y:S02]  /*4ed0*/  IMAD.U32 R93, R112.reuse, 0x10000, RZ ;  /* 0x00010000705d7824 */ /* 0x040fe400078e00ff */
[----:B------:R-:W-:Y:S01]  /*4ee0*/  FMUL.FTZ R40, R45, R110 ;  /* 0x0000006e2d287220 */ /* 0x000fe20000410000 */
[----:B------:R-:W-:Y:S01]  /*4ef0*/  LOP3.LUT R47, R35, 0xffff0000, RZ, 0xc0, !PT ;  /* 0xffff0000232f7812 */ /* 0x000fe200078ec0ff */
[-C--:B------:R-:W-:Y:S01]  /*4f00*/  FMUL.FTZ R44, R45, R114.reuse ;  /* 0x000000722d2c7220 */ /* 0x080fe20000410000 */
[----:B------:R-:W-:Y:S01]  /*4f10*/  LOP3.LUT R112, R112, 0xffff0000, RZ, 0xc0, !PT ;  /* 0xffff000070707812 */ /* 0x000fe200078ec0ff */
[----:B------:R-:W-:Y:S01]  /*4f20*/  IMAD.U32 R49, R107, 0x10000, RZ ;  /* 0x000100006b317824 */ /* 0x000fe200078e00ff */
[----:B------:R-:W-:Y:S01]  /*4f30*/  PRMT R113, R113, 0x5410, R50 ;  /* 0x0000541071717816 */ /* 0x000fe20000000032 */
[C---:B------:R-:W-:Y:S01]  /*4f40*/  FFMA.FTZ R114, R41.reuse, R114, R40 ;  /* 0x0000007229727223 */ /* 0x040fe20000010028 */
[----:B------:R-:W-:Y:S01]  /*4f50*/  SHF.R.U64 R96, R42, 0x10, R43 ;  /* 0x000000102a607819 */ /* 0x000fe2000000122b */
[C---:B------:R-:W-:Y:S01]  /*4f60*/  IMAD.U32 R42, R32.reuse, 0x10000, RZ ;  /* 0x00010000202a7824 */ /* 0x040fe200078e00ff */
        /* <DEDUP_REMOVED lines=8> */
[----:B------:R-:W-:Y:S01]  /*4ff0*/  FMUL.FTZ R44, R47, R112 ;  /* 0x000000702f2c7220 */ /* 0x000fe20000410000 */
[----:B------:R-:W-:-:S02]  /*5000*/  IMAD.U32 R41, R113, 0x10000, RZ ;  /* 0x0001000071297824 */ /* 0x000fc400078e00ff */
[C---:B------:R-:W-:Y:S01]  /*5010*/  FFMA.FTZ R49, R32.reuse, R49, -R45 ;  /* 0x0000003120317223 */ /* 0x040fe2000001082d */
[----:B------:R-:W-:Y:S01]  /*5020*/  FFMA.FTZ R46, R32, R93, R46 ;  /* 0x0000005d202e7223 */ /* 0x000fe2000001002e */
[-C--:B------:R-:W-:Y:S01]  /*5030*/  FMUL.FTZ R94, R47, R40.reuse ;  /* 0x000000282f5e7220 */ /* 0x080fe20000410000 */
[----:B------:R-:W-:Y:S01]  /*5040*/  FFMA.FTZ R50, R33, R40, -R44 ;  /* 0x0000002821327223 */ /* 0x000fe2000001082c */
[----:B------:R-:W-:Y:S01]  /*5050*/  IMAD.U32 R13, R12, 0x10000, RZ ;  /* 0x000100000c0d7824 */ /* 0x000fe200078e00ff */
[----:B------:R-:W-:Y:S01]  /*5060*/  LOP3.LUT R113, R113, 0xffff0000, RZ, 0xc0, !PT ;  /* 0xffff000071717812 */ /* 0x000fe200078ec0ff */
[----:B------:R-:W-:Y:S02]  /*5070*/  IMAD.U32 R32, R109, 0x10000, RZ ;  /* 0x000100006d207824 */ /* 0x000fe400078e00ff */
[----:B------:R-:W-:Y:S01]  /*5080*/  FMUL.FTZ R40, R42, R41 ;  /* 0x000000292a287220 */ /* 0x000fe20000410000 */
[----:B------:R-:W-:Y:S01]  /*5090*/  PRMT R103, R103, 0x5410, R96 ;  /* 0x0000541067677816 */ /* 0x000fe20000000060 */
[----:B------:R-:W-:Y:S01]  /*50a0*/  FFMA.FTZ R47, R33, R112, R94 ;  /* 0x00000070212f7223 */ /* 0x000fe2000001005e */
[----:B------:R-:W-:Y:S01]  /*50b0*/  LOP3.LUT R109, R109, 0xffff0000, RZ, 0xc0, !PT ;  /* 0xffff00006d6d7812 */ /* 0x000fe200078ec0ff */
[----:B------:R-:W-:Y:S01]  /*50c0*/  FFMA.FTZ R33, R13, R32, -R40 ;  /* 0x000000200d217223 */ /* 0x000fe20000010828 */
[----:B------:R-:W-:Y:S01]  /*50d0*/  LOP3.LUT R12, R12, 0xffff0000, RZ, 0xc0, !PT ;  /* 0xffff00000c0c7812 */ /* 0x000fe200078ec0ff */
[----:B------:R-:W-:-:S02]  /*50e0*/  IMAD.U32 R35, R34, 0x10000, RZ ;  /* 0x0001000022237824 */ /* 0x000fc400078e00ff */
[----:B------:R-:W-:Y:S01]  /*50f0*/  FMUL.FTZ R42, R42, R32 ;  /* 0x000000202a2a7220 */ /* 0x000fe20000410000 */
[----:B------:R-:W-:Y:S01]  /*5100*/  FMUL.FTZ R45, R43, R113 ;  /* 0x000000712b2d7220 */ /* 0x000fe20000410000 */
[----:B------:R-:W-:Y:S01]  /*5110*/  IMAD.U32 R40, R111, 0x10000, RZ ;  /* 0x000100006f287824 */ /* 0x000fe200078e00ff */
[----:B------:R-:W-:Y:S01]  /*5120*/  LOP3.LUT R34, R34, 0xffff0000, RZ, 0xc0, !PT ;  /* 0xffff000022227812 */ /* 0x000fe200078ec0ff */
[----:B------:R-:W-:Y:S01]  /*5130*/  FMUL.FTZ R43, R43, R109 ;  /* 0x0000006d2b2b7220 */ /* 0x000fe20000410000 */
[----:B------:R-:W-:Y:S01]  /*5140*/  IMAD.U32 R32, R103, 0x10000, RZ ;  /* 0x0001000067207824 */ /* 0x000fe200078e00ff */
[----:B------:R-:W-:Y:S01]  /*5150*/  LOP3.LUT R111, R111, 0xffff0000, RZ, 0xc0, !PT ;  /* 0xffff00006f6f7812 */ /* 0x000fe200078ec0ff */
[C---:B------:R-:W-:Y:S01]  /*5160*/  IMAD.U32 R15, R14.reuse, 0x10000, RZ ;  /* 0x000100000e0f7824 */ /* 0x040fe200078e00ff */
[----:B------:R-:W-:Y:S01]  /*5170*/  LOP3.LUT R103, R103, 0xffff0000, RZ, 0xc0, !PT ;  /* 0xffff000067677812 */ /* 0x000fe200078ec0ff */
[----:B------:R-:W-:Y:S01]  /*5180*/  FFMA.FTZ R42, R13, R41, R42 ;  /* 0x000000290d2a7223 */ /* 0x000fe2000001002a */
[----:B------:R-:W-:Y:S01]  /*5190*/  LOP3.LUT R14, R14, 0xffff0000, RZ, 0xc0, !PT ;  /* 0xffff00000e0e7812 */ /* 0x000fe200078ec0ff */
[C---:B------:R-:W-:Y:S01]  /*51a0*/  FFMA.FTZ R44, R12.reuse, R109, -R45 ;  /* 0x0000006d0c2c7223 */ /* 0x040fe2000001082d */
        /* <DEDUP_REMOVED lines=20> */
[----:B------:R-:W-:-:S07]  /*52f0*/  IMAD.MOV.U32 R35, RZ, RZ, R46 ;  /* 0x000000ffff237224 */ /* 0x000fce00078e002e */
.L_x_2885:
[----:B------:R-:W-:Y:S05]  /*5300*/  BSYNC B1 ;  /* 0x0000000000017941 */ /* 0x000fea0003800000 */
.L_x_2884:
[----:B0-----:R0:W-:Y:S01]  /*5310*/  ST.E.128 desc[UR52][R38.64], R12 ;  /* 0x0000000c26007985 */ /* 0x0011e2000c101d34 */
[----:B------:R-:W-:-:S13]  /*5320*/  ISETP.GE.AND P1, PT, R11, R106, PT ;  /* 0x0000006a0b00720c */ /* 0x000fda0003f26270 */
[----:B------:R-:W-:Y:S05]  /*5330*/  @P1 BRA `(.L_x_2868) ;  /* 0x0000000400201947 */ /* 0x000fea0003800000 */
[----:B0-----:R-:W-:-:S05]  /*5340*/  IMAD.WIDE R12, R11, 0x2, R36 ;  /* 0x000000020b0c7825 */ /* 0x001fca00078e0224 */
[----:B---3--:R0:W-:Y:S01]  /*5350*/  ST.E.128 desc[UR52][R12.64], R32 ;  /* 0x000000200c007985 */ /* 0x0081e2000c101d34 */
[----:B------:R-:W-:Y:S05]  /*5360*/  BRA `(.L_x_2868) ;  /* 0x0000000400147947 */ /* 0x000fea0003800000 */
.L_x_2849:
[----:B------:R-:W-:-:S06]  /*5370*/  UISETP.NE.AND UP0, UPT, UR50, 0x3, UPT ;  /* 0x000000033200788c */ /* 0x000fcc000bf05270 */
[----:B------:R-:W-:-:S13]  /*5380*/  PLOP3.LUT P2, PT, PT, PT, UP0, 0x80, 0x0 ;  /* 0x000000000000781c */ /* 0x000fda0003f4f008 */
[----:B------:R-:W-:Y:S05]  /*5390*/  @!P2 BRA `(.L_x_2886) ;  /* 0x000000000004a947 */ /* 0x000fea0003800000 */
[----:B------:R-:W-:Y:S01]  /*53a0*/  BPT.TRAP 0x1 ;  /* 0x000000040000795c */ /* 0x000fe20000300000 */
.L_x_2886:
[----:B------:R-:W-:Y:S01]  /*53b0*/  IMAD R89, R19, 0x8, R23 ;  /* 0x0000000813597824 */ /* 0x000fe200078e0217 */
[----:B------:R-:W-:Y:S01]  /*53c0*/  SHF.L.U32 R102, R216, 0x1f, RZ ;  /* 0x0000001fd8667819 */ /* 0x000fe200000006ff */
[----:B------:R-:W-:Y:S01]  /*53d0*/  BSSY B1, `(.L_x_2887) ;  /* 0x0000004000017945 */ /* 0x000fe20003800000 */
[----:B------:R-:W-:Y:S02]  /*53e0*/  SHF.R.S32.HI R99, RZ, 0x1f, R100 ;  /* 0x0000001fff637819 */ /* 0x000fe40000011464 */
[----:B------:R-:W0:Y:S02]  /*53f0*/  SYNCS.PHASECHK.TRANS64.TRYWAIT P1, [R89+URZ+0x22890], R102 ;  /* 0x02289066590075a7 */ /* 0x000e24000802017f */
[----:B0-----:R-:W-:Y:S05]  /*5400*/  @!P1 BRA `(.L_x_2888) ;  /* 0x000001b000449947 */ /* 0x001fea0003800000 */
.L_x_3206:
[----:B------:R-:W-:Y:S05]  /*5410*/  BSYNC B1 ;  /* 0x0000000000017941 */ /* 0x000fea0003800000 */
.L_x_2887:
        /* <DEDUP_REMOVED lines=27> */
.L_x_3210:
        /* <DEDUP_REMOVED lines=13> */
.L_x_2891:
[----:B------:R-:W-:Y:S05]  /*56a0*/  BSYNC B1 ;  /* 0x0000000000017941 */ /* 0x000fea0003800000 */
.L_x_2890:
[----:B------:R-:W-:-:S03]  /*56b0*/  UMOV UR4, 0xffffffff ;  /* 0xffffffff00047882 */ /* 0x000fc60000000000 */
[----:B------:R-:W-:Y:S05]  /*56c0*/  BRA.DIV UR4, `(.L_x_2892) ;  /* 0x000001ae04f07947 */ /* 0x000fea000b800000 */
[----:B--2---:R2:W0:Y:S04]  /*56d0*/  SHFL.IDX PT, R33, R34, 0x1, 0x1c1f ;  /* 0x003c1f0022217f89 */ /* 0x00442800000e0000 */
[----:B---34-:R2:W3:Y:S02]  /*56e0*/  SHFL.IDX PT, R14, R32, 0x1, 0x1c1f ;  /* 0x003c1f00200e7f89 */ /* 0x0184e400000e0000 */
.L_x_3214:
[----:B------:R-:W-:-:S13]  /*56f0*/  ISETP.GE.AND P1, PT, R35, 0x41, PT ;  /* 0x000000412300780c */ /* 0x000fda0003f26270 */
[----:B------:R-:W-:Y:S05]  /*5700*/  @!P1 BRA `(.L_x_2868) ;  /* 0x00000000002c9947 */ /* 0x000fea0003800000 */
[----:B------:R-:W-:Y:S02]  /*5710*/  ULDC UR4, c[0x0][0x2f4] ;  /* 0x0000bd0000047ab9 */ /* 0x000fe40000000800 */
[----:B------:R-:W-:-:S13]  /*5720*/  ISETP.GE.AND P1, PT, R16, UR4, PT ;  /* 0x0000000410007c0c */ /* 0x000fda000bf26270 */
[----:B-123--:R-:W-:-:S04]  /*5730*/  @!P1 LEA R34, P3, R16, R14, 0x1 ;  /* 0x0000000e10229211 */ /* 0x00efc800078608ff */
[----:B0-----:R-:W-:Y:S02]  /*5740*/  @!P1 LEA.HI.X R35, R16, R33, R17, 0x1, P3 ;  /* 0x0000002110239211 */ /* 0x001fe400018f0c11 */
[----:B------:R-:W-:-:S13]  /*5750*/  ISETP.GE.AND P3, PT, R18, UR4, PT ;  /* 0x0000000412007c0c */ /* 0x000fda000bf66270 */
[C---:B------:R-:W-:Y:S02]  /*5760*/  @!P3 LEA R32, P4, R18.reuse, R14, 0x1 ;  /* 0x0000000e1220b211 */ /* 0x040fe400078808ff */
[----:B------:R-:W0:Y:S02]  /*5770*/  @!P1 LDS.128 R12, [R104+0x2000] ;  /* 0x00200000680c9984 */ /* 0x000e240000000c00 */
[----:B------:R-:W-:Y:S02]  /*5780*/  @!P3 LEA.HI.X R33, R18, R33, R211, 0x1, P4 ;  /* 0x000000211221b211 */ /* 0x000fe400020f0cd3 */
[----:B0-----:R-:W-:Y:S04]  /*5790*/  @!P1 ST.E.128 desc[UR52][R34.64], R12 ;  /* 0x0000000c22009985 */ /* 0x001fe8000c101d34 */
[----:B------:R-:W0:Y:S04]  /*57a0*/  @!P3 LDS.128 R12, [R103+0x2000] ;  /* 0x00200000670cb984 */ /* 0x000e280000000c00 */
[----:B0-----:R0:W-:Y:S02]  /*57b0*/  @!P3 ST.E.128 desc[UR52][R32.64], R12 ;  /* 0x0000000c2000b985 */ /* 0x0011e4000c101d34 */
.L_x_2868:
[----:B------:R-:W-:Y:S05]  /*57c0*/  BSYNC B0 ;  /* 0x0000000000007941 */ /* 0x000fea0003800000 */
.L_x_2848:
[----:B------:R-:W5:Y:S01]  /*57d0*/  S2R R11, SR_TID.X ;  /* 0x00000000000b7919 */ /* 0x000f620000002100 */
[----:B------:R-:W-:Y:S01]  /*57e0*/  @!PT LDS RZ, [RZ] ;  /* 0x00000000fffff984 */ /* 0x000fe20000000800 */
[----:B------:R-:W-:Y:S01]  /*57f0*/  @!PT LDS RZ, [RZ] ;  /* 0x00000000fffff984 */ /* 0x000fe20000000800 */
[----:B------:R-:W-:Y:S01]  /*5800*/  @!PT LDS RZ, [RZ] ;  /* 0x00000000fffff984 */ /* 0x000fe20000000800 */
[----:B------:R-:W-:Y:S01]  /*5810*/  @!PT LDS RZ, [RZ] ;  /* 0x00000000fffff984 */ /* 0x000fe20000000800 */
[----:B------:R4:W-:Y:S06]  /*5820*/  MEMBAR.ALL.CTA ;  /* 0x0000000000007992 */ /* 0x0009ec0000008000 */
[----:B----4-:R-:W4:Y:S01]  /*5830*/  FENCE.VIEW.ASYNC.S ;  /* 0x00000000000073c6 */ /* 0x010f220000000000 */
[----:B------:R-:W-:Y:S05]  /*5840*/  WARPSYNC.ALL ;  /* 0x0000000000007948 */ /* 0x000fea0003800000 */
[----:B------:R-:W-:Y:S01]  /*5850*/  BSSY B0, `(.L_x_2893) ;  /* 0x0000009000007945 */ /* 0x000fe20003800000 */
[----:B-----5:R-:W-:Y:S01]  /*5860*/  LOP3.LUT R11, R11, 0x7f, RZ, 0xc0, !PT ;  /* 0x0000007f0b0b7812 */ /* 0x020fe200078ec0ff */
[----:B----4-:R4:W-:Y:S03]  /*5870*/  BAR.SYNC.DEFER_BLOCKING R63, 0x80 ;  /* 0x0002003f0000751d */ /* 0x0109e60000010000 */
[----:B------:R-:W-:-:S13]  /*5880*/  ISETP.NE.AND P1, PT, R11, RZ, PT ;  /* 0x000000ff0b00720c */ /* 0x000fda0003f25270 */
[----:B------:R-:W-:-:S05]  /*5890*/  @!P1 VIADD R11, R89, 0x228a0 ;  /* 0x000228a0590b9836 */ /* 0x000fca0000000000 */
[----:B------:R-:W-:-:S04]  /*58a0*/  @!P1 PRMT R11, RZ, 0x654, R11 ;  /* 0x00000654ff0b9816 */ /* 0x000fc8000000000b */
[----:B------:R4:W-:Y:S01]  /*58b0*/  @!P1 SYNCS.ARRIVE.TRANS64.RED.A1T0 RZ, [R11+URZ], RZ ;  /* 0x000000ff0bff99a7 */ /* 0x0009e2000810043f */
[----:B------:R-:W-:Y:S05]  /*58c0*/  @!P2 BRA `(.L_x_2894) ;  /* 0x000000000004a947 */ /* 0x000fea0003800000 */
[----:B------:R-:W-:Y:S01]  /*58d0*/  BPT.TRAP 0x1 ;  /* 0x000000040000795c */ /* 0x000fe20000300000 */
.L_x_2894:
[----:B------:R-:W-:Y:S05]  /*58e0*/  BSYNC B0 ;  /* 0x0000000000007941 */ /* 0x000fea0003800000 */
.L_x_2893:
[----:B------:R-:W5:Y:S01]  /*58f0*/  SYNCS.PHASECHK.TRANS64.TRYWAIT P2, [R89+URZ+0x228b0], R102 ;  /* 0x0228b066590075a7 */ /* 0x000f62000804017f */
[----:B------:R-:W-:Y:S04]  /*5900*/  BSSY B0, `(.L_x_2895) ;  /* 0x0000002000007945 */ /* 0x000fe80003800000 */
[----:B-----5:R-:W-:Y:S05]  /*5910*/  @!P2 BRA `(.L_x_2896) ;  /* 0x000001ac00a4a947 */ /* 0x020fea0003800000 */
.L_x_3215:
[----:B------:R-:W-:Y:S05]  /*5920*/  BSYNC B0 ;  /* 0x0000000000007941 */ /* 0x000fea0003800000 */
.L_x_2895:
[----:B------:R-:W-:Y:S01]  /*5930*/  ULDC.64 UR4, c[0x0][0x328] ;  /* 0x0000ca0000047ab9 */ /* 0x000fe20000000a00 */
[----:B------:R-:W-:Y:S01]  /*5940*/  IMAD.IADD R98, R98, 0x1, -R209 ;  /* 0x0000000162627824 */ /* 0x000fe200078e0ad1 */
[----:B------:R-:W-:Y:S01]  /*5950*/  BSSY B0, `(.L_x_2897) ;  /* 0x0000049000007945 */ /* 0x000fe20003800000 */
[----:B------:R-:W-:Y:S01]  /*5960*/  IMAD R99, R99, UR4, RZ ;  /* 0x0000000463637c24 */ /* 0x000fe2000f8e02ff */
[----:B------:R-:W-:Y:S01]  /*5970*/  SHF.R.S32.HI R46, RZ, 0x1f, R4 ;  /* 0x0000001fff2e7819 */ /* 0x000fe20000011404 */
[C---:B0-----:R-:W-:Y:S01]  /*5980*/  IMAD.WIDE.U32 R12, R100.reuse, UR4, RZ ;  /* 0x00000004640c7c25 */ /* 0x041fe2000f8e00ff */
[----:B------:R-:W-:Y:S02]  /*5990*/  SHF.R.S32.HI R48, RZ, 0x1f, R213 ;  /* 0x0000001fff307819 */ /* 0x000fe400000114d5 */
[----:B-1----:R-:W-:Y:S01]  /*59a0*/  SHF.R.S32.HI R93, RZ, 0x1f, R212 ;  /* 0x0000001fff5d7819 */ /* 0x002fe200000114d4 */
[----:B------:R-:W-:Y:S01]  /*59b0*/  IMAD R99, R100, UR5, R99 ;  /* 0x0000000564637c24 */ /* 0x000fe2000f8e0263 */
[----:B------:R-:W-:Y:S01]  /*59c0*/  ULDC.64 UR4, c[0x0][0x338] ;  /* 0x0000ce0000047ab9 */ /* 0x000fe20000000a00 */
[----:B------:R-:W-:Y:S01]  /*59d0*/  SHF.R.S32.HI R94, RZ, 0x1f, R215 ;  /* 0x0000001fff5e7819 */ /* 0x000fe200000114d7 */
[----:B---3--:R-:W-:Y:S01]  /*59e0*/  IMAD R14, R95, UR4, RZ ;  /* 0x000000045f0e7c24 */ /* 0x008fe2000f8e02ff */
[----:B------:R-:W-:Y:S01]  /*59f0*/  SHF.R.S32.HI R95, RZ, 0x1f, R214 ;  /* 0x0000001fff5f7819 */ /* 0x000fe200000114d6 */
[----:B------:R-:W-:Y:S01]  /*5a00*/  IMAD.IADD R13, R13, 0x1, R99 ;  /* 0x000000010d0d7824 */ /* 0x000fe200078e0263 */
[----:B------:R-:W-:Y:S01]  /*5a10*/  SHF.R.S32.HI R96, RZ, 0x1f, R3 ;  /* 0x0000001fff607819 */ /* 0x000fe20000011403 */
[----:B----4-:R-:W-:-:S02]  /*5a20*/  IMAD R11, R101, UR5, R14 ;  /* 0x00000005650b7c24 */ /* 0x010fc4000f8e020e */
        /* <DEDUP_REMOVED lines=13> */
[----:B------:R0:W1:Y:S01]  /*5b00*/  SHFL.IDX PT, R47, R42, RZ, 0x1c1f ;  /* 0x001c1fff2a2f7589 */ /* 0x00006200000e0000 */
        /* <DEDUP_REMOVED lines=15> */
[----:B0-----:R-:W-:Y:S01]  /*5c00*/  @P4 ST.E.128 desc[UR52][R32.64], R12 ;  /* 0x0000000c20004985 */ /* 0x001fe2000c101d34 */
[----:B------:R-:W-:-:S03]  /*5c10*/  ISETP.NE.AND P4, PT, R85, RZ, PT ;  /* 0x000000ff5500720c */ /* 0x000fc60003f85270 */
[----:B------:R-:W0:Y:S10]  /*5c20*/  @P3 LDS.128 R12, [R51] ;  /* 0x00000000330c3984 */ /* 0x000e340000000c00 */
[----:B------:R-:W-:-:S04]  /*5c30*/  @P4 LEA R36, P5, R4, R47, 0x1 ;  /* 0x0000002f04244211 */ /* 0x000fc800078a08ff */
[----:B------:R-:W-:Y:S01]  /*5c40*/  @P4 LEA.HI.X R37, R4, R45, R46, 0x1, P5 ;  /* 0x0000002d04254211 */ /* 0x000fe200028f0c2e */
[----:B0-----:R-:W-:Y:S01]  /*5c50*/  @P3 ST.E.128 desc[UR52][R40.64], R12 ;  /* 0x0000000c28003985 */ /* 0x001fe2000c101d34 */
[----:B------:R-:W-:-:S03]  /*5c60*/  ISETP.NE.AND P3, PT, R86, RZ, PT ;  /* 0x000000ff5600720c */ /* 0x000fc60003f65270 */
[----:B------:R-:W0:Y:S10]  /*5c70*/  @P2 LDS.128 R12, [R50+0x3000] ;  /* 0x00300000320c2984 */ /* 0x000e340000000c00 */
        /* <DEDUP_REMOVED lines=13> */
[----:B------:R-:W-:-:S03]  /*5d50*/  ISETP.GT.AND P3, PT, R11, -0x1, PT ;  /* 0xffffffff0b00780c */ /* 0x000fc60003f64270 */
[----:B------:R-:W0:Y:S10]  /*5d60*/  @P2 LDS.128 R12, [R51+0x6000] ;  /* 0x00600000330c2984 */ /* 0x000e340000000c00 */
[----:B------:R-:W-:-:S04]  /*5d70*/  @!P3 LEA R34, P5, R214, R47, 0x1 ;  /* 0x0000002fd622b211 */ /* 0x000fc800078a08ff */
[----:B------:R-:W-:Y:S01]  /*5d80*/  @!P3 LEA.HI.X R35, R214, R45, R95, 0x1, P5 ;  /* 0x0000002dd623b211 */ /* 0x000fe200028f0c5f */
[----:B0-----:R-:W-:Y:S04]  /*5d90*/  @P2 ST.E.128 desc[UR52][R32.64], R12 ;  /* 0x0000000c20002985 */ /* 0x001fe8000c101d34 */
[----:B------:R-:W0:Y:S04]  /*5da0*/  @P4 LDS.128 R12, [R50+0x9000] ;  /* 0x00900000320c4984 */ /* 0x000e280000000c00 */
[----:B0-----:R-:W-:Y:S04]  /*5db0*/  @P4 ST.E.128 desc[UR52][R40.64], R12 ;  /* 0x0000000c28004985 */ /* 0x001fe8000c101d34 */
[----:B------:R-:W0:Y:S04]  /*5dc0*/  @!P3 LDS.128 R12, [R51+0x9000] ;  /* 0x00900000330cb984 */ /* 0x000e280000000c00 */
[----:B0-----:R0:W-:Y:S02]  /*5dd0*/  @!P3 ST.E.128 desc[UR52][R34.64], R12 ;  /* 0x0000000c2200b985 */ /* 0x0011e4000c101d34 */
.L_x_2898:
[----:B------:R-:W-:Y:S05]  /*5de0*/  BSYNC B0 ;  /* 0x0000000000007941 */ /* 0x000fea0003800000 */
.L_x_2897:
[----:B------:R-:W-:Y:S01]  /*5df0*/  ISETP.GE.AND P2, PT, R98, 0x41, PT ;  /* 0x000000416200780c */ /* 0x000fe20003f46270 */
[----:B------:R4:W0:Y:S01]  /*5e00*/  SHFL.IDX PT, R11, R43, 0x1, 0x1c1f ;  /* 0x003c1f002b0b7f89 */ /* 0x00082200000e0000 */
[----:B------:R-:W-:Y:S03]  /*5e10*/  BSSY B0, `(.L_x_2899) ;  /* 0x0000033000007945 */ /* 0x000fe60003800000 */
[----:B--2---:R4:W2:Y:S08]  /*5e20*/  SHFL.IDX PT, R49, R42, 0x1, 0x1c1f ;  /* 0x003c1f002a317f89 */ /* 0x0048b000000e0000 */
[----:B----4-:R-:W-:Y:S05]  /*5e30*/  @!P2 BRA `(.L_x_2900) ;  /* 0x0000000000c0a947 */ /* 0x010fea0003800000 */
[----:B------:R-:W-:Y:S02]  /*5e40*/  P2R R98, PR, RZ, 0x1 ;  /* 0x00000001ff627803 */ /* 0x000fe40000000000 */
[----:B------:R-:W-:Y:S02]  /*5e50*/  ISETP.NE.AND P0, PT, R84, RZ, PT ;  /* 0x000000ff5400720c */ /* 0x000fe40003f05270 */
[----:B0-----:R-:W-:Y:S02]  /*5e60*/  PRMT R34, R6, 0x8880, RZ ;  /* 0x0000888006227816 */ /* 0x001fe400000000ff */
[----:B------:R-:W-:Y:S02]  /*5e70*/  P2R R97, PR, RZ, 0x2 ;  /* 0x00000002ff617803 */ /* 0x000fe40000000000 */
[----:B------:R-:W-:-:S07]  /*5e80*/  P2R R35, PR, RZ, 0x1 ;  /* 0x00000001ff237803 */ /* 0x000fce0000000000 */
[----:B--2---:R-:W-:-:S04]  /*5e90*/  @P0 LEA R44, P2, R3, R49, 0x1 ;  /* 0x00000031032c0211 */ /* 0x004fc800078408ff */
[----:B---3--:R-:W-:Y:S02]  /*5ea0*/  @P0 LEA.HI.X R45, R3, R11, R96, 0x1, P2 ;  /* 0x0000000b032d0211 */ /* 0x008fe400010f0c60 */
[----:B------:R-:W-:-:S13]  /*5eb0*/  ISETP.NE.AND P2, PT, R85, RZ, PT ;  /* 0x000000ff5500720c */ /* 0x000fda0003f45270 */
[----:B------:R-:W-:-:S04]  /*5ec0*/  @P2 LEA R40, P3, R4, R49, 0x1 ;  /* 0x0000003104282211 */ /* 0x000fc800078608ff */
[----:B------:R-:W-:Y:S02]  /*5ed0*/  @P2 LEA.HI.X R41, R4, R11, R46, 0x1, P3 ;  /* 0x0000000b04292211 */ /* 0x000fe400018f0c2e */
[----:B------:R-:W-:-:S13]  /*5ee0*/  ISETP.NE.AND P3, PT, R82, RZ, PT ;  /* 0x000000ff5200720c */ /* 0x000fda0003f65270 */
[----:B------:R-:W0:Y:S01]  /*5ef0*/  @P3 LDS.128 R12, [R50+0x2000] ;  /* 0x00200000320c3984 */ /* 0x000e220000000c00 */
[----:B------:R-:W-:-:S04]  /*5f00*/  @P3 LEA R32, P4, R16, R49, 0x1 ;  /* 0x0000003110203211 */ /* 0x000fc800078808ff */
[----:B------:R-:W-:-:S05]  /*5f10*/  @P3 LEA.HI.X R33, R16, R11, R17, 0x1, P4 ;  /* 0x0000000b10213211 */ /* 0x000fca00020f0c11 */
[----:B0-----:R0:W-:Y:S01]  /*5f20*/  @P3 ST.E.128 desc[UR52][R32.64], R12 ;  /* 0x0000000c20003985 */ /* 0x0011e2000c101d34 */
[----:B------:R-:W-:-:S13]  /*5f30*/  ISETP.NE.AND P3, PT, R86, RZ, PT ;  /* 0x000000ff5600720c */ /* 0x000fda0003f65270 */
[----:B------:R-:W-:-:S04]  /*5f40*/  @P3 LEA R46, P4, R213, R49, 0x1 ;  /* 0x00000031d52e3211 */ /* 0x000fc800078808ff */
[----:B-1----:R-:W-:Y:S01]  /*5f50*/  @P3 LEA.HI.X R47, R213, R11, R48, 0x1, P4 ;  /* 0x0000000bd52f3211 */ /* 0x002fe200020f0c30 */
[----:B0-----:R-:W-:Y:S01]  /*5f60*/  IMAD.MOV.U32 R12, RZ, RZ, R34 ;  /* 0x000000ffff0c7224 */ /* 0x001fe200078e0022 */
[----:B------:R-:W-:-:S13]  /*5f70*/  ISETP.NE.AND P4, PT, R87, RZ, PT ;  /* 0x000000ff5700720c */ /* 0x000fda0003f85270 */
[----:B------:R-:W-:-:S04]  /*5f80*/  @P4 LEA R42, P5, R212, R49, 0x1 ;  /* 0x00000031d42a4211 */ /* 0x000fc800078a08ff */
[----:B------:R-:W-:Y:S02]  /*5f90*/  @P4 LEA.HI.X R43, R212, R11, R93, 0x1, P5 ;  /* 0x0000000bd42b4211 */ /* 0x000fe400028f0c5d */
[----:B------:R-:W-:-:S13]  /*5fa0*/  ISETP.NE.AND P5, PT, R88, RZ, PT ;  /* 0x000000ff5800720c */ /* 0x000fda0003fa5270 */
[----:B------:R-:W-:-:S04]  /*5fb0*/  @P5 LEA R38, P6, R215, R49, 0x1 ;  /* 0x00000031d7265211 */ /* 0x000fc800078c08ff */
[----:B------:R-:W-:Y:S02]  /*5fc0*/  @P5 LEA.HI.X R39, R215, R11, R94, 0x1, P6 ;  /* 0x0000000bd7275211 */ /* 0x000fe400030f0c5e */
[----:B------:R-:W-:-:S13]  /*5fd0*/  ISETP.GT.AND P6, PT, R12, -0x1, PT ;  /* 0xffffffff0c00780c */ /* 0x000fda0003fc4270 */
[----:B------:R-:W-:-:S04]  /*5fe0*/  @!P6 LEA R36, P1, R214, R49, 0x1 ;  /* 0x00000031d624e211 */ /* 0x000fc800078208ff */
[----:B------:R-:W-:Y:S02]  /*5ff0*/  @!P6 LEA.HI.X R37, R214, R11, R95, 0x1, P1 ;  /* 0x0000000bd625e211 */ /* 0x000fe400008f0c5f */
[----:B------:R-:W-:-:S13]  /*6000*/  ISETP.NE.AND P1, PT, R83, RZ, PT ;  /* 0x000000ff5300720c */ /* 0x000fda0003f25270 */
[----:B------:R-:W0:Y:S01]  /*6010*/  @P1 LDS.128 R12, [R51+0x2000] ;  /* 0x00200000330c1984 */ /* 0x000e220000000c00 */
[----:B------:R-:W-:-:S04]  /*6020*/  @P1 LEA R48, P0, R18, R49, 0x1 ;  /* 0x0000003112301211 */ /* 0x000fc800078008ff */
[----:B------:R-:W-:Y:S02]  /*6030*/  @P1 LEA.HI.X R49, R18, R11, R211, 0x1, P0 ;  /* 0x0000000b12311211 */ /* 0x000fe400000f0cd3 */
[----:B------:R-:W-:-:S03]  /*6040*/  ISETP.NE.AND P0, PT, R35, RZ, PT ;  /* 0x000000ff2300720c */ /* 0x000fc60003f05270 */
[----:B0-----:R-:W-:Y:S01]  /*6050*/  @P1 ST.E.128 desc[UR52][R48.64], R12 ;  /* 0x0000000c30001985 */ /* 0x001fe2000c101d34 */
[----:B------:R-:W-:-:S09]  /*6060*/  ISETP.NE.AND P1, PT, R97, RZ, PT ;  /* 0x000000ff6100720c */ /* 0x000fd20003f25270 */
[----:B------:R-:W0:Y:S04]  /*6070*/  @P0 LDS.128 R12, [R50+0x5000] ;  /* 0x00500000320c0984 */ /* 0x000e280000000c00 */
[----:B0-----:R-:W-:Y:S01]  /*6080*/  @P0 ST.E.128 desc[UR52][R44.64], R12 ;  /* 0x0000000c2c000985 */ /* 0x001fe2000c101d34 */
[----:B------:R-:W-:-:S03]  /*6090*/  ISETP.NE.AND P0, PT, R98, RZ, PT ;  /* 0x000000ff6200720c */ /* 0x000fc60003f05270 */
[----:B------:R-:W0:Y:S04]  /*60a0*/  @P2 LDS.128 R12, [R51+0x5000] ;  /* 0x00500000330c2984 */ /* 0x000e280000000c00 */
[----:B0-----:R-:W-:Y:S04]  /*60b0*/  @P2 ST.E.128 desc[UR52][R40.64], R12 ;  /* 0x0000000c28002985 */ /* 0x001fe8000c101d34 */
[----:B------:R-:W0:Y:S04]  /*60c0*/  @P3 LDS.128 R12, [R50+0x8000] ;  /* 0x00800000320c3984 */ /* 0x000e280000000c00 */
[----:B0-----:R-:W-:Y:S04]  /*60d0*/  @P3 ST.E.128 desc[UR52][R46.64], R12 ;  /* 0x0000000c2e003985 */ /* 0x001fe8000c101d34 */
[----:B------:R-:W0:Y:S04]  /*60e0*/  @P4 LDS.128 R12, [R51+0x8000] ;  /* 0x00800000330c4984 */ /* 0x000e280000000c00 */
[----:B0-----:R-:W-:Y:S04]  /*60f0*/  @P4 ST.E.128 desc[UR52][R42.64], R12 ;  /* 0x0000000c2a004985 */ /* 0x001fe8000c101d34 */
[----:B------:R-:W0:Y:S04]  /*6100*/  @P5 LDS.128 R32, [R50+0xb000] ;  /* 0x00b0000032205984 */ /* 0x000e280000000c00 */
[----:B0-----:R-:W-:Y:S04]  /*6110*/  @P5 ST.E.128 desc[UR52][R38.64], R32 ;  /* 0x0000002026005985 */ /* 0x001fe8000c101d34 */
[----:B------:R-:W0:Y:S04]  /*6120*/  @!P6 LDS.128 R12, [R51+0xb000] ;  /* 0x00b00000330ce984 */ /* 0x000e280000000c00 */
[----:B0-----:R4:W-:Y:S02]  /*6130*/  @!P6 ST.E.128 desc[UR52][R36.64], R12 ;  /* 0x0000000c2400e985 */ /* 0x0019e4000c101d34 */
.L_x_2900:
[----:B------:R-:W-:Y:S05]  /*6140*/  BSYNC B0 ;  /* 0x0000000000007941 */ /* 0x000fea0003800000 */
.L_x_2899:
        /* <DEDUP_REMOVED lines=13> */
[----:B0-----:R-:W-:Y:S02]  /*6220*/  SEL R11, RZ, 0x1, P1 ;  /* 0x00000001ff0b7807 */ /* 0x001fe40000800000 */
[----:B------:R-:W-:Y:S02]  /*6230*/  SEL R19, R19, RZ, P1 ;  /* 0x000000ff13137207 */ /* 0x000fe40000800000 */
[----:B------:R-:W-:Y:S01]  /*6240*/  LOP3.LUT R216, R216, R11, RZ, 0x3c, !PT ;  /* 0x0000000bd8d87212 */ /* 0x000fe200078e3cff */
[----:B-1----:R-:W-:Y:S06]  /*6250*/  @P2 BRA `(.L_x_2901) ;  /* 0xffffffc000a02947 */ /* 0x002fec000383ffff */
[----:B----4-:R-:W0:Y:S01]  /*6260*/  S2R R12, SR_TID.X ;  /* 0x00000000000c7919 */ /* 0x010e220000002100 */
[----:B------:R-:W-:Y:S02]  /*6270*/  PLOP3.LUT P0, PT, PT, PT, PT, 0x8, 0x0 ;  /* 0x000000000000781c */ /* 0x000fe40003f0e170 */
[----:B0-----:R-:W-:-:S04]  /*6280*/  SHF.R.U32.HI R12, RZ, 0x7, R12 ;  /* 0x00000007ff0c7819 */ /* 0x001fc8000001160c */
[----:B------:R-:W-:-:S13]  /*6290*/  ISETP.NE.AND P2, PT, R12, 0x1, PT ;  /* 0x000000010c00780c */ /* 0x000fda0003f45270 */
[----:B------:R-:W-:Y:S05]  /*62a0*/  @!P2 WARPSYNC.ALL ;  /* 0x000000000000a948 */ /* 0x000fea0003800000 */
[----:B------:R-:W-:Y:S06]  /*62b0*/  @!P2 BAR.ARV 0x9, 0x100 ;  /* 0x024400000000ab1d */ /* 0x000fec0000002000 */
.L_x_2843:
[----:B------:R-:W0:Y:S01]  /*62c0*/  LDC R0, c[0x0][0x448] ;  /* 0x00011200ff007b82 */ /* 0x000e220000000800 */
[----:B------:R-:W-:-:S07]  /*62d0*/  IADD3 R5, R208, 0x1, -R207 ;  /* 0x00000001d0057810 */ /* 0x000fce0007ffe8cf */
[----:B------:R-:W1:Y:S01]  /*62e0*/  LDC.64 R6, c[0x0][0x9e0] ;  /* 0x00027800ff067b82 */ /* 0x000e620000000a00 */
[----:B0-----:R-:W-:Y:S01]  /*62f0*/  ISETP.NE.AND P1, PT, R0, 0x1, PT ;  /* 0x000000010000780c */ /* 0x001fe20003f25270 */
[----:B------:R-:W-:Y:S01]  /*6300*/  VIADD R0, R218, 0x7f ;  /* 0x0000007fda007836 */ /* 0x000fe20000000000 */
[----:B-1----:R-:W-:-:S11]  /*6310*/  ISETP.GE.AND P2, PT, R7, 0x1, PT ;  /* 0x000000010700780c */ /* 0x002fd60003f46270 */
[----:B------:R-:W0:Y:S08]  /*6320*/  @P1 LDC R3, c[0x0][0x44c] ;  /* 0x00011300ff031b82 */ /* 0x000e300000000800 */
[----:B------:R-:W1:Y:S01]  /*6330*/  @P1 LDC R4, c[0x0][0x450] ;  /* 0x00011400ff041b82 */ /* 0x000e620000000800 */
[----:B0-----:R-:W-:-:S05]  /*6340*/  @P1 IMAD.HI.U32 R3, R0, R3, RZ ;  /* 0x0000000300031227 */ /* 0x001fca00078e00ff */
[----:B-1----:R-:W-:-:S05]  /*6350*/  @P1 SHF.R.U32.HI R0, RZ, R4, R3 ;  /* 0x00000004ff001219 */ /* 0x002fca0000011603 */
[----:B------:R-:W-:Y:S01]  /*6360*/  IMAD.IADD R5, R5, 0x1, R0 ;  /* 0x0000000105057824 */ /* 0x000fe200078e0200 */
[----:B------:R-:W-:Y:S06]  /*6370*/  @P0 BRA `(.L_x_2902) ;  /* 0x00000000000c0947 */ /* 0x000fec0003800000 */
[----:B------:R-:W0:Y:S01]  /*6380*/  FENCE.VIEW.ASYNC.G ;  /* 0x00000000000073c6 */ /* 0x000e220000000100 */
[----:B------:R-:W-:Y:S05]  /*6390*/  WARPSYNC.ALL ;  /* 0x0000000000007948 */ /* 0x000fea0003800000 */
[----:B0-----:R-:W-:Y:S06]  /*63a0*/  BAR.ARV 0xc, 0x180 ;  /* 0x0306000000007b1d */ /* 0x001fec0000002000 */
.L_x_2902:
        /* <DEDUP_REMOVED lines=13> */
.L_x_2905:
[----:B------:R-:W-:-:S13]  /*6480*/  ISETP.NE.AND P0, PT, R7, 0x1, PT ;  /* 0x000000010700780c */ /* 0x000fda0003f05270 */
[----:B------:R-:W0:Y:S02]  /*6490*/  @P0 LDC.64 R4, c[0x0][0x9e8] ;  /* 0x00027a00ff040b82 */ /* 0x000e240000000a00 */
[----:B0-----:R-:W-:-:S05]  /*64a0*/  @P0 IMAD.HI.U32 R4, R3, R4, RZ ;  /* 0x0000000403040227 */ /* 0x001fca00078e00ff */
[----:B------:R-:W-:-:S07]  /*64b0*/  @P0 SHF.R.U32.HI R3, RZ, R5, R4 ;  /* 0x00000005ff030219 */ /* 0x000fce0000011604 */
.L_x_2906:
[----:B------:R-:W-:Y:S05]  /*64c0*/  BSYNC B0 ;  /* 0x0000000000007941 */ /* 0x000fea0003800000 */
.L_x_2904:
[----:B------:R-:W-:-:S05]  /*64d0*/  IMAD R3, R3, R7, R7 ;  /* 0x0000000703037224 */ /* 0x000fca00078e0207 */
[----:B------:R-:W-:-:S07]  /*64e0*/  VIMNMX R0, R0, R3, PT ;  /* 0x0000000300007248 */ /* 0x000fce0003fe0100 */
.L_x_2903:
[----:B------:R-:W0:Y:S01]  /*64f0*/  @P1 LDC R3, c[0x0][0x44c] ;  /* 0x00011300ff031b82 */ /* 0x000e220000000800 */
[----:B------:R-:W-:Y:S01]  /*6500*/  VIADD R0, R0, 0x5f ;  /* 0x0000005f00007836 */ /* 0x000fe20000000000 */
[----:B------:R-:W-:Y:S01]  /*6510*/  ULDC UR4, c[0x0][0x9dc] ;  /* 0x0002770000047ab9 */ /* 0x000fe20000000800 */
[----:B------:R-:W-:Y:S02]  /*6520*/  IMAD.MOV.U32 R4, RZ, RZ, R218 ;  /* 0x000000ffff047224 */ /* 0x000fe400078e00da */
[----:B------:R-:W-:-:S03]  /*6530*/  IMAD.HI R0, R0, 0x2aaaaaab, RZ ;  /* 0x2aaaaaab00007827 */ /* 0x000fc600078e02ff */
[----:B------:R-:W1:Y:S01]  /*6540*/  @P1 LDC R6, c[0x0][0x450] ;  /* 0x00011400ff061b82 */ /* 0x000e620000000800 */
[----:B0-----:R-:W-:Y:S01]  /*6550*/  @P1 IMAD.HI.U32 R5, R218, R3, RZ ;  /* 0x00000003da051227 */ /* 0x001fe200078e00ff */
[----:B------:R-:W-:-:S04]  /*6560*/  SHF.R.U32.HI R3, RZ, 0x1f, R0 ;  /* 0x0000001fff037819 */ /* 0x000fc80000011600 */
[----:B------:R-:W-:Y:S02]  /*6570*/  LEA.HI.SX32 R3, R0, R3, 0x1c ;  /* 0x0000000300037211 */ /* 0x000fe400078fe2ff */
[----:B-1----:R-:W-:Y:S02]  /*6580*/  @P1 SHF.R.U32.HI R4, RZ, R6, R5 ;  /* 0x00000006ff041219 */ /* 0x002fe40000011605 */
[----:B------:R-:W-:-:S03]  /*6590*/  VIMNMX R176, R176, R3, PT ;  /* 0x00000003b0b07248 */ /* 0x000fc60003fe0100 */
        /* <DEDUP_REMOVED lines=13> */
.L_x_2909:
[----:B------:R-:W-:-:S13]  /*6670*/  ISETP.NE.AND P0, PT, R7, 0x1, PT ;  /* 0x000000010700780c */ /* 0x000fda0003f05270 */
[----:B------:R-:W0:Y:S02]  /*6680*/  @P0 LDC.64 R4, c[0x0][0x9e8] ;  /* 0x00027a00ff040b82 */ /* 0x000e240000000a00 */
[----:B0-----:R-:W-:-:S05]  /*6690*/  @P0 IMAD.HI.U32 R4, R29, R4, RZ ;  /* 0x000000041d040227 */ /* 0x001fca00078e00ff */
[----:B------:R-:W-:-:S07]  /*66a0*/  @P0 SHF.R.U32.HI R29, RZ, R5, R4 ;  /* 0x00000005ff1d0219 */ /* 0x000fce0000011604 */
.L_x_2910:
[----:B------:R-:W-:Y:S05]  /*66b0*/  BSYNC B0 ;  /* 0x0000000000007941 */ /* 0x000fea0003800000 */
.L_x_2908:
[----:B------:R-:W-:-:S05]  /*66c0*/  IMAD R29, R29, R7, RZ ;  /* 0x000000071d1d7224 */ /* 0x000fca00078e02ff */
[----:B------:R-:W-:-:S07]  /*66d0*/  VIMNMX R0, R0, R29, !PT ;  /* 0x0000001d00007248 */ /* 0x000fce0007fe0100 */
.L_x_2907:
[----:B------:R-:W-:Y:S01]  /*66e0*/  IMAD.HI R0, R0, 0x2aaaaaab, RZ ;  /* 0x2aaaaaab00007827 */ /* 0x000fe200078e02ff */
[----:B------:R-:W-:Y:S02]  /*66f0*/  PLOP3.LUT P0, PT, PT, PT, PT, 0x80, 0x0 ;  /* 0x000000000000781c */ /* 0x000fe40003f0f070 */
[----:B------:R-:W-:Y:S02]  /*6700*/  CS2R R6, SRZ ;  /* 0x0000000000067805 */ /* 0x000fe4000001ff00 */
[----:B------:R-:W-:Y:S02]  /*6710*/  CS2R R154, SRZ ;  /* 0x00000000009a7805 */ /* 0x000fe4000001ff00 */
[----:B------:R-:W-:Y:S02]  /*6720*/  CS2R R148, SRZ ;  /* 0x0000000000947805 */ /* 0x000fe4000001ff00 */
[----:B------:R-:W-:Y:S02]  /*6730*/  SHF.R.U32.HI R3, RZ, 0x1f, R0 ;  /* 0x0000001fff037819 */ /* 0x000fe40000011600 */
[----:B------:R-:W-:-:S02]  /*6740*/  CS2R R128, SRZ ;  /* 0x0000000000807805 */ /* 0x000fc4000001ff00 */
[----:B------:R-:W-:Y:S02]  /*6750*/  CS2R R124, SRZ ;  /* 0x00000000007c7805 */ /* 0x000fe4000001ff00 */
[----:B------:R-:W-:Y:S02]  /*6760*/  CS2R R144, SRZ ;  /* 0x0000000000907805 */ /* 0x000fe4000001ff00 */
[----:B------:R-:W-:Y:S01]  /*6770*/  LEA.HI.SX32 R229, R0, R3, 0x1c ;  /* 0x0000000300e57211 */ /* 0x000fe200078fe2ff */
[----:B------:R-:W-:Y:S01]  /*6780*/  IMAD.MOV.U32 R3, RZ, RZ, RZ ;  /* 0x000000ffff037224 */ /* 0x000fe200078e00ff */
[----:B------:R-:W-:Y:S02]  /*6790*/  CS2R R116, SRZ ;  /* 0x0000000000747805 */ /* 0x000fe4000001ff00 */
[----:B------:R-:W-:Y:S02]  /*67a0*/  CS2R R112, SRZ ;  /* 0x0000000000707805 */ /* 0x000fe4000001ff00 */
[----:B------:R-:W-:-:S02]  /*67b0*/  VIMNMX R229, RZ, R229, !PT ;  /* 0x000000e5ffe57248 */ /* 0x000fc40007fe0100 */
[----:B------:R-:W-:Y:S02]  /*67c0*/  CS2R R140, SRZ ;  /* 0x00000000008c7805 */ /* 0x000fe4000001ff00 */
[----:B------:R-:W-:Y:S02]  /*67d0*/  CS2R R108, SRZ ;  /* 0x00000000006c7805 */ /* 0x000fe4000001ff00 */
[----:B------:R-:W-:Y:S02]  /*67e0*/  CS2R R104, SRZ ;  /* 0x0000000000687805 */ /* 0x000fe4000001ff00 */
[----:B------:R-:W-:Y:S02]  /*67f0*/  ISETP.GT.AND P1, PT, R176, R229, PT ;  /* 0x000000e5b000720c */ /* 0x000fe40003f24270 */
        /* <DEDUP_REMOVED lines=11> */
[----:B------:R-:W-:Y:S01]  /*68b0*/  CS2R R72, SRZ ;  /* 0x0000000000487805 */ /* 0x000fe2000001ff00 */
[----:B------:R-:W-:Y:S01]  /*68c0*/  IMAD.MOV.U32 R4, RZ, RZ, RZ ;  /* 0x000000ffff047224 */ /* 0x000fe200078e00ff */
        /* <DEDUP_REMOVED lines=8> */
[----:B--2---:R-:W-:Y:S02]  /*6950*/  CS2R R48, SRZ ;  /* 0x0000000000307805 */ /* 0x004fe4000001ff00 */
[----:B---3--:R-:W-:-:S02]  /*6960*/  CS2R R44, SRZ ;  /* 0x00000000002c7805 */ /* 0x008fc4000001ff00 */
        /* <DEDUP_REMOVED lines=34> */
[----:B------:R-:W0:Y:S01]  /*6b90*/  S2R R5, SR_TID.X ;  /* 0x0000000000057919 */ /* 0x000e220000002100 */
[----:B------:R-:W-:Y:S01]  /*6ba0*/  UMOV UR4, 0xffffffff ;  /* 0xffffffff00047882 */ /* 0x000fe20000000000 */
[----:B0-----:R-:W-:-:S05]  /*6bb0*/  VIADD R5, R5, 0xffffff80 ;  /* 0xffffff8005057836 */ /* 0x001fca0000000000 */
[----:B------:R-:W-:-:S04]  /*6bc0*/  SHF.R.S32.HI R0, RZ, 0x1f, R5 ;  /* 0x0000001fff007819 */ /* 0x000fc80000011405 */
[----:B------:R-:W-:-:S04]  /*6bd0*/  LEA.HI R0, R0, R5, RZ, 0x7 ;  /* 0x0000000500007211 */ /* 0x000fc800078f38ff */
[----:B------:R-:W-:Y:S01]  /*6be0*/  SHF.R.S32.HI R13, RZ, 0x7, R0 ;  /* 0x00000007ff0d7819 */ /* 0x000fe20000011400 */
[----:B------:R-:W-:Y:S06]  /*6bf0*/  BRA.DIV UR4, `(.L_x_2912) ;  /* 0x0000019e04007947 */ /* 0x000fec000b800000 */
[----:B------:R0:W1:Y:S02]  /*6c00*/  SHFL.IDX PT, R14, R13, RZ, 0x1f ;  /* 0x00001fff0d0e7589 */ /* 0x00006400000e0000 */
.L_x_3218:
[----:B-1----:R-:W-:Y:S01]  /*6c10*/  LEA.HI R0, R14, R14, RZ, 0x1 ;  /* 0x0000000e0e007211 */ /* 0x002fe200078f08ff */
        /* <DEDUP_REMOVED lines=13> */
[----:B------:R1:W2:Y:S01]  /*6cf0*/  LDC.64 R14, c[0x4][R0] ;  /* 0x01000000000e7b82 */ /* 0x0002a20000000a00 */
        /* <DEDUP_REMOVED lines=8> */
[----:B01----:R-:W-:-:S07]  /*6d80*/  IMAD.MOV.U32 R13, RZ, RZ, RZ ;  /* 0x000000ffff0d7224 */ /* 0x003fce00078e00ff */
[----:B------:R-:W-:-:S07]  /*6d90*/  LEPC R20, `(.L_x_2914) ;  /* 0x000000001014794e */ /* 0x000fce0000000000 */
[----:B--2--5:R-:W-:Y:S05]  /*6da0*/  CALL.ABS.NOINC R14 ;  /* 0x000000000e007343 */ /* 0x024fea0003c00000 */
.L_x_2914:
[----:B------:R-:W-:Y:S05]  /*6db0*/  BSYNC B6 ;  /* 0x0000000000067941 */ /* 0x000fea0003800000 */
.L_x_2913:
        /* <DEDUP_REMOVED lines=8> */
[----:B------:R1:W2:Y:S03]  /*6e40*/  SYNCS.PHASECHK.TRANS64.TRYWAIT P0, [R23+URZ+0x22800], R0 ;  /* 0x02280000170075a7 */ /* 0x0002a6000800017f */
[----:B--2---:R-:W-:Y:S05]  /*6e50*/  @!P0 NANOSLEEP.SYNCS 0x989680 ;  /* 0x009896800000895d */ /* 0x004fea0003900000 */
[----:B------:R-:W2:Y:S01]  /*6e60*/  @!P0 SYNCS.PHASECHK.TRANS64 P0, [R23+URZ+0x22800], R0 ;  /* 0x02280000170085a7 */ /* 0x000ea2000800007f */
[----:B------:R-:W-:Y:S04]  /*6e70*/  BSSY B0, `(.L_x_2916) ;  /* 0x0000006000007945 */ /* 0x000fe80003800000 */
[----:B--2---:R-:W-:Y:S05]  /*6e80*/  @P0 BRA `(.L_x_2917) ;  /* 0x0000000000100947 */ /* 0x004fea0003800000 */
.L_x_2918:
[----:B--2---:R2:W3:Y:S02]  /*6e90*/  SYNCS.PHASECHK.TRANS64.TRYWAIT P0, [R23+URZ+0x22800], R0 ;  /* 0x02280000170075a7 */ /* 0x0044e4000800017f */
[----:B---3--:R-:W-:Y:S05]  /*6ea0*/  @!P0 NANOSLEEP.SYNCS 0x989680 ;  /* 0x009896800000895d */ /* 0x008fea0003900000 */
[----:B------:R-:W3:Y:S02]  /*6eb0*/  @!P0 SYNCS.PHASECHK.TRANS64 P0, [R23+URZ+0x22800], R0 ;  /* 0x02280000170085a7 */ /* 0x000ee4000800007f */
[----:B---3--:R-:W-:Y:S05]  /*6ec0*/  @!P0 BRA `(.L_x_2918) ;  /* 0xfffffffc00f08947 */ /* 0x008fea000383ffff */
.L_x_2917:
[----:B------:R-:W-:Y:S05]  /*6ed0*/  BSYNC B0 ;  /* 0x0000000000007941 */ /* 0x000fea0003800000 */
.L_x_2916:
[----:B------:R-:W-:Y:S05]  /*6ee0*/  BRA `(.L_x_2919) ;  /* 0x0000002c00f47947 */ /* 0x000fea0003800000 */
.L_x_2915:
[----:B------:R-:W-:Y:S01]  /*6ef0*/  LOP3.LUT P0, RZ, R24, 0x3ff, RZ, 0xc0, !PT ;  /* 0x000003ff18ff7812 */ /* 0x000fe2000780c0ff */
[----:B------:R-:W-:Y:S01]  /*6f00*/  ULDC.64 UR4, c[0x0][0x3f8] ;  /* 0x0000fe0000047ab9 */ /* 0x000fe20000000a00 */
[----:B-----5:R-:W-:Y:S01]  /*6f10*/  SHF.R.S32.HI R0, RZ, 0x1f, R30 ;  /* 0x0000001fff007819 */ /* 0x020fe2000001141e */
[----:B------:R-:W-:Y:S01]  /*6f20*/  ULDC.64 UR6, c[0x0][0x408] ;  /* 0x0001020000067ab9 */ /* 0x000fe20000000a00 */
[----:B------:R-:W-:Y:S01]  /*6f30*/  IMAD.WIDE.U32 R24, R30, UR4, RZ ;  /* 0x000000041e187c25 */ /* 0x000fe2000f8e00ff */
[----:B------:R-:W-:Y:S03]  /*6f40*/  BSSY B6, `(.L_x_2920) ;  /* 0x0000019000067945 */ /* 0x000fe60003800000 */
[C---:B------:R-:W-:Y:S02]  /*6f50*/  IMAD R3, R0.reuse, UR4, RZ ;  /* 0x0000000400037c24 */ /* 0x040fe4000f8e02ff */
[----:B------:R-:W-:-:S02]  /*6f60*/  IMAD R5, R0, UR6, RZ ;  /* 0x0000000600057c24 */ /* 0x000fc4000f8e02ff */
[C---:B------:R-:W-:Y:S02]  /*6f70*/  IMAD R3, R30.reuse, UR5, R3 ;  /* 0x000000051e037c24 */ /* 0x040fe4000f8e0203 */
[C---:B------:R-:W-:Y:S02]  /*6f80*/  IMAD R5, R30.reuse, UR7, R5 ;  /* 0x000000071e057c24 */ /* 0x040fe4000f8e0205 */
[----:B------:R-:W-:-:S04]  /*6f90*/  IMAD.WIDE.U32 R30, R30, UR6, RZ ;  /* 0x000000061e1e7c25 */ /* 0x000fc8000f8e00ff */
[----:B------:R-:W-:Y:S02]  /*6fa0*/  IMAD.IADD R27, R3, 0x1, R25 ;  /* 0x00000001031b7824 */ /* 0x000fe400078e0219 */
[----:B------:R-:W-:Y:S01]  /*6fb0*/  IMAD.IADD R29, R5, 0x1, R31 ;  /* 0x00000001051d7824 */ /* 0x000fe200078e021f */
        /* <DEDUP_REMOVED lines=16> */
[----:B--2---:R-:W-:Y:S05]  /*70c0*/  CALL.ABS.NOINC R14 ;  /* 0x000000000e007343 */ /* 0x004fea0003c00000 */
.L_x_2921:
[----:B------:R-:W-:Y:S05]  /*70d0*/  BSYNC B6 ;  /* 0x0000000000067941 */ /* 0x000fea0003800000 */
.L_x_2920:
[----:B------:R-:W-:Y:S01]  /*70e0*/  ULDC.U8 UR4, c[0x0][0x410] ;  /* 0x0001040000047ab9 */ /* 0x000fe20000000000 */
[----:B------:R-:W-:Y:S01]  /*70f0*/  BSSY B0, `(.L_x_2922) ;  /* 0x00002d4000007945 */ /* 0x000fe20003800000 */
[----:B------:R-:W-:Y:S01]  /*7100*/  ISETP.NE.AND P0, PT, RZ, UR4, PT ;  /* 0x00000004ff007c0c */ /* 0x000fe2000bf05270 */
[----:B------:R-:W-:-:S12]  /*7110*/  IMAD.IADD R36, R209, 0x1, R218 ;  /* 0x00000001d1247824 */ /* 0x000fd800078e02da */
[----:B------:R-:W-:Y:S05]  /*7120*/  @!P0 BRA `(.L_x_2923) ;  /* 0x0000001400d88947 */ /* 0x000fea0003800000 */
[----:B------:R-:W1:Y:S01]  /*7130*/  LDC R20, c[0x0][0x448] ;  /* 0x00011200ff147b82 */ /* 0x000e620000000800 */
[----:B------:R-:W2:Y:S01]  /*7140*/  S2R R28, SR_TID.X ;  /* 0x00000000001c7919 */ /* 0x000ea20000002100 */
[----:B------:R-:W-:Y:S01]  /*7150*/  ULDC.64 UR4, c[0x0][0x3f8] ;  /* 0x0000fe0000047ab9 */ /* 0x000fe20000000a00 */
[----:B------:R-:W-:Y:S01]  /*7160*/  ULDC.64 UR6, c[0x0][0x408] ;  /* 0x0001020000067ab9 */ /* 0x000fe20000000a00 */
[----:B------:R-:W-:Y:S01]  /*7170*/  IMAD.MOV.U32 R8, RZ, RZ, R24 ;  /* 0x000000ffff087224 */ /* 0x000fe200078e0018 */
[----:B------:R-:W-:Y:S01]  /*7180*/  SHF.R.S32.HI R38, RZ, 0x1f, R217 ;  /* 0x0000001fff267819 */ /* 0x000fe200000114d9 */
[----:B------:R-:W-:Y:S02]  /*7190*/  IMAD.MOV.U32 R9, RZ, RZ, R27 ;  /* 0x000000ffff097224 */ /* 0x000fe400078e001b */
[----:B------:R-:W-:Y:S02]  /*71a0*/  IMAD.MOV.U32 R10, RZ, RZ, R30 ;  /* 0x000000ffff0a7224 */ /* 0x000fe400078e001e */
[----:B------:R-:W-:Y:S01]  /*71b0*/  IMAD.MOV.U32 R11, RZ, RZ, R29 ;  /* 0x000000ffff0b7224 */ /* 0x000fe200078e001d */
[----:B-1----:R-:W-:Y:S01]  /*71c0*/  ISETP.NE.AND P0, PT, R20, 0x1, PT ;  /* 0x000000011400780c */ /* 0x002fe20003f05270 */
[----:B--2---:R-:W-:-:S12]  /*71d0*/  VIADD R28, R28, 0xffffff80 ;  /* 0xffffff801c1c7836 */ /* 0x004fd80000000000 */
[----:B------:R-:W1:Y:S01]  /*71e0*/  @P0 LDC R0, c[0x0][0x44c] ;  /* 0x00011300ff000b82 */ /* 0x000e620000000800 */
[----:B------:R-:W-:-:S04]  /*71f0*/  SHF.R.S32.HI R21, RZ, 0x1f, R28 ;  /* 0x0000001fff157819 */ /* 0x000fc8000001141c */
[----:B------:R-:W-:-:S03]  /*7200*/  LEA.HI R21, R21, R28, RZ, 0x2 ;  /* 0x0000001c15157211 */ /* 0x000fc600078f10ff */
[----:B------:R-:W2:Y:S01]  /*7210*/  @P0 LDC R5, c[0x0][0x450] ;  /* 0x00011400ff050b82 */ /* 0x000ea20000000800 */
[----:B------:R-:W-:-:S05]  /*7220*/  LOP3.LUT R21, R21, 0xfffffffc, RZ, 0xc0, !PT ;  /* 0xfffffffc15157812 */ /* 0x000fca00078ec0ff */
[----:B------:R-:W-:-:S04]  /*7230*/  IMAD.IADD R21, R28, 0x1, -R21 ;  /* 0x000000011c157824 */ /* 0x000fc800078e0a15 */
[----:B------:R-:W-:-:S04]  /*7240*/  IMAD R3, R21, 0x40, R36 ;  /* 0x0000004015037824 */ /* 0x000fc800078e0224 */
[----:B-1----:R-:W-:-:S05]  /*7250*/  @P0 IMAD.HI.U32 R0, R3, R0, RZ ;  /* 0x0000000003000227 */ /* 0x002fca00078e00ff */
[----:B--2---:R-:W-:-:S04]  /*7260*/  @P0 SHF.R.U32.HI R3, RZ, R5, R0 ;  /* 0x00000005ff030219 */ /* 0x004fc80000011600 */
[----:B------:R-:W-:Y:S01]  /*7270*/  SHF.R.S32.HI R0, RZ, 0x1f, R3 ;  /* 0x0000001fff007819 */ /* 0x000fe20000011403 */
[----:B------:R-:W-:-:S04]  /*7280*/  IMAD.WIDE.U32 R8, R3, UR4, R8 ;  /* 0x0000000403087c25 */ /* 0x000fc8000f8e0008 */
[C---:B------:R-:W-:Y:S02]  /*7290*/  IMAD R4, R0.reuse, UR4, RZ ;  /* 0x0000000400047c24 */ /* 0x040fe4000f8e02ff */
[----:B------:R-:W-:Y:S02]  /*72a0*/  IMAD R0, R0, UR6, RZ ;  /* 0x0000000600007c24 */ /* 0x000fe4000f8e02ff */
[C---:B------:R-:W-:Y:S01]  /*72b0*/  IMAD R5, R3.reuse, UR5, R4 ;  /* 0x0000000503057c24 */ /* 0x040fe2000f8e0204 */
[----:B------:R-:W-:Y:S01]  /*72c0*/  ULDC.64 UR4, c[0x0][0x3e8] ;  /* 0x0000fa0000047ab9 */ /* 0x000fe20000000a00 */
[C---:B------:R-:W-:Y:S01]  /*72d0*/  IMAD.WIDE.U32 R10, R3.reuse, UR6, R10 ;  /* 0x00000006030a7c25 */ /* 0x040fe2000f8e000a */
[----:B------:R-:W-:Y:S01]  /*72e0*/  LEA R4, P0, R8, UR4, 0x1 ;  /* 0x0000000408047c11 */ /* 0x000fe2000f8008ff */
[----:B------:R-:W-:Y:S02]  /*72f0*/  UMOV UR4, 0xffffffff ;  /* 0xffffffff00047882 */ /* 0x000fe40000000000 */
[----:B------:R-:W-:Y:S01]  /*7300*/  IMAD R3, R3, UR7, R0 ;  /* 0x0000000703037c24 */ /* 0x000fe2000f8e0200 */
[----:B------:R-:W-:Y:S01]  /*7310*/  ULDC.64 UR6, c[0x0][0x400] ;  /* 0x0001000000067ab9 */ /* 0x000fe20000000a00 */
[----:B------:R-:W-:Y:S01]  /*7320*/  IMAD.IADD R5, R9, 0x1, R5 ;  /* 0x0000000109057824 */ /* 0x000fe200078e0205 */
[----:B------:R-:W-:Y:S01]  /*7330*/  LEA R7, P1, R10, UR6, 0x1 ;  /* 0x000000060a077c11 */ /* 0x000fe2000f8208ff */
[----:B------:R-:W-:-:S03]  /*7340*/  IMAD.IADD R3, R11, 0x1, R3 ;  /* 0x000000010b037824 */ /* 0x000fc600078e0203 */
[----:B------:R-:W-:Y:S02]  /*7350*/  LEA.HI.X R6, R8, UR5, R5, 0x1, P0 ;  /* 0x0000000508067c11 */ /* 0x000fe400080f0c05 */
[----:B------:R-:W-:Y:S01]  /*7360*/  LEA.HI.X R8, R10, UR7, R3, 0x1, P1 ;  /* 0x000000070a087c11 */ /* 0x000fe200088f0c03 */
[----:B------:R-:W-:Y:S06]  /*7370*/  BRA.DIV UR4, `(.L_x_2924) ;  /* 0x0000019604447947 */ /* 0x000fec000b800000 */
[----:B------:R1:W2:Y:S04]  /*7380*/  SHFL.IDX PT, R3, R6, RZ, 0x1c1f ;  /* 0x001c1fff06037589 */ /* 0x0002a800000e0000 */
[----:B------:R1:W3:Y:S04]  /*7390*/  SHFL.IDX PT, R0, R4, RZ, 0x1c1f ;  /* 0x001c1fff04007589 */ /* 0x0002e800000e0000 */
[----:B------:R1:W4:Y:S04]  /*73a0*/  SHFL.IDX PT, R5, R8, RZ, 0x1c1f ;  /* 0x001c1fff08057589 */ /* 0x00032800000e0000 */
[----:B------:R1:W0:Y:S02]  /*73b0*/  SHFL.IDX PT, R14, R7, RZ, 0x1c1f ;  /* 0x001c1fff070e7589 */ /* 0x00022400000e0000 */
.L_x_3224:
[----:B------:R-:W-:Y:S01]  /*73c0*/  IMAD R27, R207, R20, RZ ;  /* 0x00000014cf1b7224 */ /* 0x000fe200078e02ff */
[----:B------:R-:W-:Y:S01]  /*73d0*/  BSSY B1, `(.L_x_2925) ;  /* 0x000001d000017945 */ /* 0x000fe20003800000 */
[----:B------:R-:W-:Y:S02]  /*73e0*/  CS2R R20, SRZ ;  /* 0x0000000000147805 */ /* 0x000fe4000001ff00 */
[----:B------:R-:W-:Y:S02]  /*73f0*/  CS2R R30, SRZ ;  /* 0x00000000001e7805 */ /* 0x000fe4000001ff00 */
[----:B------:R-:W-:Y:S02]  /*7400*/  CS2R R24, SRZ ;  /* 0x0000000000187805 */ /* 0x000fe4000001ff00 */
[----:B------:R-:W-:Y:S02]  /*7410*/  ISETP.GE.AND P0, PT, R36, R27, PT ;  /* 0x0000001b2400720c */ /* 0x000fe40003f06270 */
[----:B------:R-:W-:-:S11]  /*7420*/  CS2R R32, SRZ ;  /* 0x0000000000207805 */ /* 0x000fd6000001ff00 */
[----:B------:R-:W-:Y:S05]  /*7430*/  @P0 BRA `(.L_x_2926) ;  /* 0x0000000000580947 */ /* 0x000fea0003800000 */
[----:B------:R-:W-:Y:S01]  /*7440*/  ULDC UR4, c[0x0][0x3f4] ;  /* 0x0000fd0000047ab9 */ /* 0x000fe20000000800 */
[----:B---3--:R-:W-:Y:S01]  /*7450*/  IMAD.MOV.U32 R10, RZ, RZ, R0 ;  /* 0x000000ffff0a7224 */ /* 0x008fe200078e0000 */
[----:B------:R-:W-:Y:S01]  /*7460*/  ISETP.GE.AND P3, PT, R217, UR4, PT ;  /* 0x00000004d9007c0c */ /* 0x000fe2000bf66270 */
[----:B--2---:R-:W-:Y:S01]  /*7470*/  IMAD.MOV.U32 R11, RZ, RZ, R3 ;  /* 0x000000ffff0b7224 */ /* 0x004fe200078e0003 */
[----:B------:R-:W-:Y:S01]  /*7480*/  ISETP.GE.AND P2, PT, R204, UR4, PT ;  /* 0x00000004cc007c0c */ /* 0x000fe2000bf46270 */
[----:B----4-:R-:W-:Y:S01]  /*7490*/  IMAD.MOV.U32 R15, RZ, RZ, R5 ;  /* 0x000000ffff0f7224 */ /* 0x010fe200078e0005 */
[----:B------:R-:W-:-:S09]  /*74a0*/  CS2R R30, SRZ ;  /* 0x00000000001e7805 */ /* 0x000fd2000001ff00 */
[C---:B------:R-:W-:Y:S01]  /*74b0*/  @!P3 IMAD.SHL.U32 R35, R217.reuse, 0x2, RZ ;  /* 0x00000002d923b824 */ /* 0x040fe200078e00ff */
[----:B------:R-:W-:Y:S02]  /*74c0*/  @!P3 SHF.L.U64.HI R24, R217, 0x1, R38 ;  /* 0x00000001d918b819 */ /* 0x000fe40000010226 */
[----:B------:R-:W-:Y:S02]  /*74d0*/  CS2R R32, SRZ ;  /* 0x0000000000207805 */ /* 0x000fe4000001ff00 */
[----:B------:R-:W-:Y:S01]  /*74e0*/  CS2R R20, SRZ ;  /* 0x0000000000147805 */ /* 0x000fe2000001ff00 */
[----:B------:R-:W-:Y:S01]  /*74f0*/  @!P2 IMAD.WIDE R10, R204, 0x2, R10 ;  /* 0x00000002cc0aa825 */ /* 0x000fe200078e020a */
[-C--:B------:R-:W-:Y:S02]  /*7500*/  @!P3 IADD3 R28, P0, R0, R35.reuse, RZ ;  /* 0x00000023001cb210 */ /* 0x080fe40007f1e0ff */
[----:B0-----:R-:W-:Y:S01]  /*7510*/  @!P3 IADD3 R34, P1, R14, R35, RZ ;  /* 0x000000230e22b210 */ /* 0x001fe20007f3e0ff */
[----:B------:R-:W-:Y:S01]  /*7520*/  @!P2 IMAD.WIDE R12, R204, 0x2, R14 ;  /* 0x00000002cc0ca825 */ /* 0x000fe200078e020e */
[----:B------:R0:W5:Y:S03]  /*7530*/  @!P2 LD.E.64 R30, desc[UR52][R10.64] ;  /* 0x000000340a1ea980 */ /* 0x000166000c101b00 */
[--C-:B------:R-:W-:Y:S01]  /*7540*/  @!P3 IMAD.X R29, R3, 0x1, R24.reuse, P0 ;  /* 0x00000001031db824 */ /* 0x100fe200000e0618 */
[----:B------:R0:W5:Y:S01]  /*7550*/  @!P2 LD.E.64 R32, desc[UR52][R12.64] ;  /* 0x000000340c20a980 */ /* 0x000162000c101b00 */
[----:B------:R-:W-:Y:S01]  /*7560*/  @!P3 IMAD.X R35, R5, 0x1, R24, P1 ;  /* 0x000000010523b824 */ /* 0x000fe200008e0618 */
[----:B------:R-:W-:-:S02]  /*7570*/  CS2R R24, SRZ ;  /* 0x0000000000187805 */ /* 0x000fc4000001ff00 */
[----:B------:R0:W5:Y:S04]  /*7580*/  @!P3 LD.E.64 R20, desc[UR52][R28.64] ;  /* 0x000000341c14b980 */ /* 0x000168000c101b00 */
[----:B------:R0:W5:Y:S02]  /*7590*/  @!P3 LD.E.64 R24, desc[UR52][R34.64] ;  /* 0x000000342218b980 */ /* 0x000164000c101b00 */
.L_x_2926:
[----:B------:R-:W-:Y:S05]  /*75a0*/  BSYNC B1 ;  /* 0x0000000000017941 */ /* 0x000fea0003800000 */
.L_x_2925:
[----:B---3-5:R-:W-:Y:S01]  /*75b0*/  IMAD.MOV.U32 R0, RZ, RZ, R20 ;  /* 0x000000ffff007224 */ /* 0x028fe200078e0014 */
[----:B------:R-:W-:Y:S01]  /*75c0*/  UMOV UR4, 0xffffffff ;  /* 0xffffffff00047882 */ /* 0x000fe20000000000 */
[----:B--2---:R-:W-:Y:S01]  /*75d0*/  IMAD.MOV.U32 R3, RZ, RZ, R21 ;  /* 0x000000ffff037224 */ /* 0x004fe200078e0015 */
[----:B0-----:R-:W-:Y:S01]  /*75e0*/  CS2R R28, SRZ ;  /* 0x00000000001c7805 */ /* 0x001fe2000001ff00 */
        /* <DEDUP_REMOVED lines=13> */
[----:B------:R-:W-:Y:S01]  /*76c0*/  PRMT R41, R9, 0x7610, R41 ;  /* 0x0000761009297816 */ /* 0x000fe20000000029 */
[----:B------:R-:W-:Y:S06]  /*76d0*/  BRA.DIV UR4, `(.L_x_2927) ;  /* 0x0000019204dc7947 */ /* 0x000fec000b800000 */
[----:B------:R0:W2:Y:S04]  /*76e0*/  SHFL.IDX PT, R3, R6, 0x1, 0x1c1f ;  /* 0x003c1f0006037f89 */ /* 0x0000a800000e0000 */
[----:B------:R0:W3:Y:S04]  /*76f0*/  SHFL.IDX PT, R0, R4, 0x1, 0x1c1f ;  /* 0x003c1f0004007f89 */ /* 0x0000e800000e0000 */
[----:B------:R0:W4:Y:S04]  /*7700*/  SHFL.IDX PT, R5, R8, 0x1, 0x1c1f ;  /* 0x003c1f0008057f89 */ /* 0x00012800000e0000 */
[----:B------:R0:W0:Y:S02]  /*7710*/  SHFL.IDX PT, R14, R7, 0x1, 0x1c1f ;  /* 0x003c1f00070e7f89 */ /* 0x00002400000e0000 */
.L_x_3230:
[----:B01----:R-:W5:Y:S04]  /*7720*/  LDL R7, [R1+0x10] ;  /* 0x0000100001077983 */ /* 0x003f680000100800 */
[----:B------:R-:W2:Y:S01]  /*7730*/  LDL R49, [R1+0x1c] ;  /* 0x00001c0001317983 */ /* 0x000ea20000100800 */
[----:B------:R-:W-:Y:S01]  /*7740*/  VIADD R4, R36, 0x40 ;  /* 0x0000004024047836 */ /* 0x000fe20000000000 */
[----:B------:R-:W-:Y:S01]  /*7750*/  BSSY B1, `(.L_x_2928) ;  /* 0x0000021000017945 */ /* 0x000fe20003800000 */
[----:B------:R-:W-:Y:S02]  /*7760*/  CS2R R12, SRZ ;  /* 0x00000000000c7805 */ /* 0x000fe4000001ff00 */
[----:B------:R-:W-:Y:S02]  /*7770*/  CS2R R8, SRZ ;  /* 0x0000000000087805 */ /* 0x000fe4000001ff00 */
[----:B------:R-:W-:-:S02]  /*7780*/  CS2R R10, SRZ ;  /* 0x00000000000a7805 */ /* 0x000fc4000001ff00 */
[----:B------:R-:W-:Y:S02]  /*7790*/  ISETP.GE.AND P0, PT, R4, R27, PT ;  /* 0x0000001b0400720c */ /* 0x000fe40003f06270 */
[----:B-----5:R-:W-:-:S04]  /*77a0*/  LEA.HI R6, R7, R7, RZ, 0x1 ;  /* 0x0000000707067211 */ /* 0x020fc800078f08ff */
[----:B------:R-:W-:Y:S01]  /*77b0*/  LOP3.LUT R6, R6, 0xfffffffe, RZ, 0xc0, !PT ;  /* 0xfffffffe06067812 */ /* 0x000fe200078ec0ff */
[----:B--2---:R-:W-:-:S04]  /*77c0*/  IMAD.SHL.U32 R37, R49, 0x40, RZ ;  /* 0x0000004031257824 */ /* 0x004fc800078e00ff */
[----:B------:R-:W-:-:S05]  /*77d0*/  IMAD.IADD R6, R7, 0x1, -R6 ;  /* 0x0000000107067824 */ /* 0x000fca00078e0a06 */
[----:B------:R-:W-:Y:S01]  /*77e0*/  SHF.L.U32 R36, R6, 0x1f, RZ ;  /* 0x0000001f06247819 */ /* 0x000fe200000006ff */
[----:B------:R-:W-:Y:S06]  /*77f0*/  @P0 BRA `(.L_x_2929) ;  /* 0x0000000000580947 */ /* 0x000fec0003800000 */
[----:B------:R-:W-:Y:S01]  /*7800*/  ULDC UR4, c[0x0][0x3f4] ;  /* 0x0000fd0000047ab9 */ /* 0x000fe20000000800 */
[----:B---3--:R-:W-:Y:S01]  /*7810*/  IMAD.MOV.U32 R6, RZ, RZ, R0 ;  /* 0x000000ffff067224 */ /* 0x008fe200078e0000 */
[----:B------:R-:W-:Y:S01]  /*7820*/  ISETP.GE.AND P3, PT, R217, UR4, PT ;  /* 0x00000004d9007c0c */ /* 0x000fe2000bf66270 */
[----:B------:R-:W-:Y:S01]  /*7830*/  IMAD.MOV.U32 R7, RZ, RZ, R3 ;  /* 0x000000ffff077224 */ /* 0x000fe200078e0003 */
[----:B------:R-:W-:Y:S01]  /*7840*/  ISETP.GE.AND P2, PT, R204, UR4, PT ;  /* 0x00000004cc007c0c */ /* 0x000fe2000bf46270 */
[----:B----4-:R-:W-:Y:S01]  /*7850*/  IMAD.MOV.U32 R15, RZ, RZ, R5 ;  /* 0x000000ffff0f7224 */ /* 0x010fe200078e0005 */
[----:B------:R-:W-:-:S09]  /*7860*/  CS2R R8, SRZ ;  /* 0x0000000000087805 */ /* 0x000fd2000001ff00 */
[C---:B------:R-:W-:Y:S01]  /*7870*/  @!P3 IMAD.SHL.U32 R11, R217.reuse, 0x2, RZ ;  /* 0x00000002d90bb824 */ /* 0x040fe200078e00ff */
[----:B------:R-:W-:Y:S02]  /*7880*/  @!P3 SHF.L.U64.HI R28, R217, 0x1, R38 ;  /* 0x00000001d91cb819 */ /* 0x000fe40000010226 */
[----:B------:R-:W-:Y:S01]  /*7890*/  CS2R R12, SRZ ;  /* 0x00000000000c7805 */ /* 0x000fe2000001ff00 */
[----:B------:R-:W-:Y:S01]  /*78a0*/  @!P2 IMAD.WIDE R6, R204, 0x2, R6 ;  /* 0x00000002cc06a825 */ /* 0x000fe200078e0206 */
[-C--:B------:R-:W-:Y:S02]  /*78b0*/  @!P3 IADD3 R34, P0, R0, R11.reuse, RZ ;  /* 0x0000000b0022b210 */ /* 0x080fe40007f1e0ff */
[----:B------:R-:W-:Y:S02]  /*78c0*/  @!P3 IADD3 R4, P1, R14, R11, RZ ;  /* 0x0000000b0e04b210 */ /* 0x000fe40007f3e0ff */
[----:B------:R-:W-:Y:S01]  /*78d0*/  CS2R R10, SRZ ;  /* 0x00000000000a7805 */ /* 0x000fe2000001ff00 */
[----:B------:R0:W5:Y:S01]  /*78e0*/  @!P2 LD.E.64 R8, desc[UR52][R6.64] ;  /* 0x000000340608a980 */ /* 0x000162000c101b00 */
[----:B------:R-:W-:-:S02]  /*78f0*/  @!P3 IMAD.X R35, R3, 0x1, R28, P0 ;  /* 0x000000010323b824 */ /* 0x000fc400000e061c */
[----:B------:R-:W-:Y:S01]  /*7900*/  @!P3 IMAD.X R5, R5, 0x1, R28, P1 ;  /* 0x000000010505b824 */ /* 0x000fe200008e061c */
[----:B------:R-:W-:Y:S01]  /*7910*/  CS2R R28, SRZ ;  /* 0x00000000001c7805 */ /* 0x000fe2000001ff00 */
[----:B------:R-:W-:Y:S01]  /*7920*/  @!P2 IMAD.WIDE R14, R204, 0x2, R14 ;  /* 0x00000002cc0ea825 */ /* 0x000fe200078e020e */
[----:B------:R0:W5:Y:S04]  /*7930*/  @!P3 LD.E.64 R10, desc[UR52][R34.64] ;  /* 0x00000034220ab980 */ /* 0x000168000c101b00 */
[----:B------:R0:W5:Y:S04]  /*7940*/  @!P2 LD.E.64 R12, desc[UR52][R14.64] ;  /* 0x000000340e0ca980 */ /* 0x000168000c101b00 */
[----:B------:R0:W5:Y:S02]  /*7950*/  @!P3 LD.E.64 R28, desc[UR52][R4.64] ;  /* 0x00000034041cb980 */ /* 0x000164000c101b00 */
.L_x_2929:
[----:B------:R-:W-:Y:S05]  /*7960*/  BSYNC B1 ;  /* 0x0000000000017941 */ /* 0x000fea0003800000 */
.L_x_2928:
[----:B0-----:R-:W0:Y:S01]  /*7970*/  S2R R14, SR_TID.X ;  /* 0x00000000000e7919 */ /* 0x001e220000002100 */
[----:B------:R-:W1:Y:S01]  /*7980*/  SYNCS.PHASECHK.TRANS64.TRYWAIT P0, [R23+URZ+0x22800], R36 ;  /* 0x02280024170075a7 */ /* 0x000e62000800017f */
[----:B------:R-:W-:Y:S01]  /*7990*/  LOP3.LUT R37, R37, 0x1c0, RZ, 0xc0, !PT ;  /* 0x000001c025257812 */ /* 0x000fe200078ec0ff */
[----:B-----5:R-:W-:Y:S01]  /*79a0*/  IMAD.MOV.U32 R3, RZ, RZ, R28 ;  /* 0x000000ffff037224 */ /* 0x020fe200078e001c */
[----:B------:R-:W-:Y:S01]  /*79b0*/  VIADDMNMX R40, R27, -R218, 0x80, PT ;  /* 0x000000801b287446 */ /* 0x000fe200038009da */
[----:B------:R-:W-:Y:S01]  /*79c0*/  IMAD.MOV.U32 R4, RZ, RZ, R12 ;  /* 0x000000ffff047224 */ /* 0x000fe200078e000c */
[----:B---3--:R-:W-:Y:S01]  /*79d0*/  LOP3.LUT R0, R37, 0x18, R16, 0xf8, !PT ;  /* 0x0000001825007812 */ /* 0x008fe200078ef810 */
[----:B----4-:R-:W-:Y:S01]  /*79e0*/  IMAD.MOV.U32 R5, RZ, RZ, R13 ;  /* 0x000000ffff057224 */ /* 0x010fe200078e000d */
[----:B------:R-:W-:Y:S01]  /*79f0*/  SHF.R.U32.HI R37, RZ, 0x3, R37 ;  /* 0x00000003ff257819 */ /* 0x000fe20000011625 */
[----:B------:R-:W-:Y:S01]  /*7a00*/  IMAD.MOV.U32 R6, RZ, RZ, R8 ;  /* 0x000000ffff067224 */ /* 0x000fe200078e0008 */
[----:B------:R-:W-:Y:S01]  /*7a10*/  PRMT R46, R46, 0x5410, R3 ;  /* 0x000054102e2e7816 */ /* 0x000fe20000000003 */
[----:B------:R-:W-:Y:S01]  /*7a20*/  IMAD.MOV.U32 R3, RZ, RZ, R29 ;  /* 0x000000ffff037224 */ /* 0x000fe200078e001d */
[----:B------:R-:W-:Y:S01]  /*7a30*/  LOP3.LUT R0, R0, R37, RZ, 0x3c, !PT ;  /* 0x0000002500007212 */ /* 0x000fe200078e3cff */
[----:B------:R-:W-:Y:S01]  /*7a40*/  BSSY B1, `(.L_x_2930) ;  /* 0x0000015000017945 */ /* 0x000fe20003800000 */
[----:B------:R-:W-:Y:S01]  /*7a50*/  PRMT R43, R4, 0x7610, R43 ;  /* 0x00007610042b7816 */ /* 0x000fe2000000002b */
[----:B------:R-:W-:Y:S01]  /*7a60*/  IMAD.MOV.U32 R4, RZ, RZ, R9 ;  /* 0x000000ffff047224 */ /* 0x000fe200078e0009 */
[----:B------:R-:W-:Y:S01]  /*7a70*/  PRMT R47, R47, 0x5410, R5 ;  /* 0x000054102f2f7816 */ /* 0x000fe20000000005 */
[----:B------:R-:W-:Y:S01]  /*7a80*/  IMAD.MOV.U32 R5, RZ, RZ, R10 ;  /* 0x000000ffff057224 */ /* 0x000fe200078e000a */
[----:B------:R-:W-:-:S02]  /*7a90*/  PRMT R42, R3, 0x7610, R42 ;  /* 0x00007610032a7816 */ /* 0x000fc4000000002a */
[----:B------:R-:W-:Y:S02]  /*7aa0*/  PRMT R44, R4, 0x7610, R44 ;  /* 0x00007610042c7816 */ /* 0x000fe4000000002c */
[----:B------:R-:W-:Y:S01]  /*7ab0*/  PRMT R45, R5, 0x7610, R45 ;  /* 0x00007610052d7816 */ /* 0x000fe2000000002d */
[----:B------:R-:W-:Y:S01]  /*7ac0*/  IMAD.MOV.U32 R5, RZ, RZ, R11 ;  /* 0x000000ffff057224 */ /* 0x000fe200078e000b */
[----:B------:R-:W-:Y:S02]  /*7ad0*/  PRMT R48, R48, 0x5410, R6 ;  /* 0x0000541030307816 */ /* 0x000fe40000000006 */
[----:B------:R-:W-:Y:S02]  /*7ae0*/  LOP3.LUT P2, RZ, R49, 0x4, RZ, 0xc0, !PT ;  /* 0x0000000431ff7812 */ /* 0x000fe4000784c0ff */
[----:B------:R-:W-:Y:S01]  /*7af0*/  ISETP.GE.AND P1, PT, R209, R40, PT ;  /* 0x00000028d100720c */ /* 0x000fe20003f26270 */
[----:B0-----:R-:W-:-:S05]  /*7b00*/  VIADD R14, R14, 0xffffff80 ;  /* 0xffffff800e0e7836 */ /* 0x001fca0000000000 */
[----:B------:R-:W-:-:S04]  /*7b10*/  SHF.R.S32.HI R7, RZ, 0x1f, R14 ;  /* 0x0000001fff077819 */ /* 0x000fc8000001140e */
[----:B------:R-:W-:-:S04]  /*7b20*/  LEA.HI R7, R7, R14, RZ, 0x5 ;  /* 0x0000000e07077211 */ /* 0x000fc800078f28ff */
[----:B------:R-:W-:-:S05]  /*7b30*/  SHF.R.S32.HI R7, RZ, 0x5, R7 ;  /* 0x00000005ff077819 */ /* 0x000fca0000011407 */
[----:B------:R-:W-:-:S04]  /*7b40*/  IMAD R0, R7, 0x200, R0 ;  /* 0x0000020007007824 */ /* 0x000fc800078e0200 */
[----:B------:R-:W-:-:S04]  /*7b50*/  IMAD R3, R0, 0x2, R23 ;  /* 0x0000000200037824 */ /* 0x000fc800078e0217 */
[C---:B------:R-:W-:Y:S02]  /*7b60*/  VIADD R4, R3.reuse, 0x18400 ;  /* 0x0001840003047836 */ /* 0x040fe40000000000 */
[----:B------:R-:W-:Y:S01]  /*7b70*/  VIADD R0, R3, 0x18440 ;  /* 0x0001844003007836 */ /* 0x000fe20000000000 */
[----:B-1----:R-:W-:Y:S06]  /*7b80*/  @!P0 BRA `(.L_x_2931) ;  /* 0x0000019000208947 */ /* 0x002fec0003800000 */
.L_x_3231:
[----:B------:R-:W-:Y:S05]  /*7b90*/  BSYNC B1 ;  /* 0x0000000000017941 */ /* 0x000fea0003800000 */
.L_x_2930:
[----:B------:R-:W-:Y:S01]  /*7ba0*/  BSSY B1, `(.L_x_2932) ;  /* 0x0000067000017945 */ /* 0x000fe20003800000 */
[----:B------:R-:W-:Y:S01]  /*7bb0*/  PRMT R49, R49, 0x5410, R5 ;  /* 0x0000541031317816 */ /* 0x000fe20000000005 */
[----:B------:R-:W-:Y:S02]  /*7bc0*/  @P2 VIADD R0, R4, 0xffffffc0 ;  /* 0xffffffc004002836 */ /* 0x000fe40000000000 */
[----:B------:R-:W-:Y:S05]  /*7bd0*/  @P1 BRA `(.L_x_2933) ;  /* 0x00000004008c1947 */ /* 0x000fea0003800000 */
[----:B------:R-:W1:Y:S01]  /*7be0*/  LDC R4, c[0x0][0x3f4] ;  /* 0x0000fd00ff047b82 */ /* 0x000e620000000800 */
[----:B------:R-:W-:Y:S01]  /*7bf0*/  BSSY B2, `(.L_x_2934) ;  /* 0x0000032000027945 */ /* 0x000fe20003800000 */
[-C--:B-1----:R-:W-:Y:S02]  /*7c00*/  ISETP.GE.AND P0, PT, R204, R4.reuse, PT ;  /* 0x00000004cc00720c */ /* 0x082fe40003f06270 */
[----:B------:R-:W-:-:S11]  /*7c10*/  ISETP.GE.AND P1, PT, R217, R4, PT ;  /* 0x00000004d900720c */ /* 0x000fd60003f26270 */
[----:B------:R-:W-:Y:S05]  /*7c20*/  @P0 BRA `(.L_x_2935) ;  /* 0x0000000000b80947 */ /* 0x000fea0003800000 */
[----:B------:R-:W1:Y:S01]  /*7c30*/  LDS.128 R4, [R3+0x18400] ;  /* 0x0184000003047984 */ /* 0x000e620000000c00 */
[----:B------:R-:W-:Y:S02]  /*7c40*/  SHF.R.U64 R14, R30, 0x10, R31 ;  /* 0x000000101e0e7819 */ /* 0x000fe4000000121f */
[----:B------:R-:W-:Y:S02]  /*7c50*/  SHF.R.U32.HI R35, RZ, 0x10, R33 ;  /* 0x00000010ff237819 */ /* 0x000fe40000011621 */
[----:B------:R-:W-:Y:S02]  /*7c60*/  SHF.R.U32.HI R30, RZ, 0x10, R31 ;  /* 0x00000010ff1e7819 */ /* 0x000fe4000001161f */
[----:B------:R-:W-:Y:S02]  /*7c70*/  SHF.R.U64 R34, R32, 0x10, R33 ;  /* 0x0000001020227819 */ /* 0x000fe40000001221 */
[----:B------:R-:W-:Y:S02]  /*7c80*/  PRMT R35, R41, 0x5410, R35 ;  /* 0x0000541029237816 */ /* 0x000fe40000000023 */
[----:B------:R-:W-:-:S02]  /*7c90*/  PRMT R32, R43, 0x5432, R30 ;  /* 0x000054322b207816 */ /* 0x000fc4000000001e */
[----:B------:R-:W-:Y:S01]  /*7ca0*/  PRMT R31, R42, 0x5432, R14 ;  /* 0x000054322a1f7816 */ /* 0x000fe2000000000e */
[----:B0-----:R-:W-:Y:S01]  /*7cb0*/  IMAD.U32 R36, R35, 0x10000, RZ ;  /* 0x0001000023247824 */ /* 0x001fe200078e00ff */
[----:B------:R-:W-:Y:S01]  /*7cc0*/  PRMT R34, R45, 0x5432, R34 ;  /* 0x000054322d227816 */ /* 0x000fe20000000022 */
[C---:B------:R-:W-:Y:S01]  /*7cd0*/  IMAD.U32 R33, R32.reuse, 0x10000, RZ ;  /* 0x0001000020217824 */ /* 0x040fe200078e00ff */
[----:B------:R-:W-:Y:S02]  /*7ce0*/  LOP3.LUT R35, R35, 0xffff0000, RZ, 0xc0, !PT ;  /* 0xffff000023237812 */ /* 0x000fe400078ec0ff */
[----:B------:R-:W-:Y:S02]  /*7cf0*/  LOP3.LUT R32, R32, 0xffff0000, RZ, 0xc0, !PT ;  /* 0xffff000020207812 */ /* 0x000fe400078ec0ff */
[C---:B-1----:R-:W-:Y:S01]  /*7d00*/  LOP3.LUT R15, R6.reuse, 0xffff0000, RZ, 0xc0, !PT ;  /* 0xffff0000060f7812 */ /* 0x042fe200078ec0ff */
[----:B------:R-:W-:Y:S01]  /*7d10*/  IMAD.U32 R14, R6, 0x10000, RZ ;  /* 0x00010000060e7824 */ /* 0x000fe200078e00ff */
[C---:B------:R-:W-:Y:S01]  /*7d20*/  LOP3.LUT R30, R7.reuse, 0xffff0000, RZ, 0xc0, !PT ;  /* 0xffff0000071e7812 */ /* 0x040fe200078ec0ff */
[----:B------:R-:W-:-:S02]  /*7d30*/  IMAD.U32 R27, R7, 0x10000, RZ ;  /* 0x00010000071b7824 */ /* 0x000fc400078e00ff */
[CC--:B------:R-:W-:Y:S01]  /*7d40*/  FMUL.FTZ R37, R15.reuse, R36.reuse ;  /* 0x000000240f257220 */ /* 0x0c0fe20000410000 */
[----:B------:R-:W-:Y:S01]  /*7d50*/  FMUL.FTZ R15, R15, R33 ;  /* 0x000000210f0f7220 */ /* 0x000fe20000410000 */
[----:B------:R-:W-:Y:S02]  /*7d60*/  IMAD.U32 R6, R4, 0x10000, RZ ;  /* 0x0001000004067824 */ /* 0x000fe400078e00ff */
[----:B------:R-:W-:Y:S01]  /*7d70*/  FMUL.FTZ R38, R30, R35 ;  /* 0x000000231e267220 */ /* 0x000fe20000410000 */
[C---:B------:R-:W-:Y:S01]  /*7d80*/  FFMA.FTZ R37, R14.reuse, R33, -R37 ;  /* 0x000000210e257223 */ /* 0x040fe20000010825 */
[C---:B------:R-:W-:Y:S02]  /*7d90*/  IMAD.U32 R7, R5.reuse, 0x10000, RZ ;  /* 0x0001000005077824 */ /* 0x040fe400078e00ff */
[----:B------:R-:W-:Y:S01]  /*7da0*/  FFMA.FTZ R36, R14, R36, R15 ;  /* 0x000000240e247223 */ /* 0x000fe2000001000f */
[----:B------:R-:W-:Y:S01]  /*7db0*/  IMAD.U32 R33, R34, 0x10000, RZ ;  /* 0x0001000022217824 */ /* 0x000fe200078e00ff */
[----:B------:R-:W-:Y:S01]  /*7dc0*/  LOP3.LUT R4, R4, 0xffff0000, RZ, 0xc0, !PT ;  /* 0xffff000004047812 */ /* 0x000fe200078ec0ff */
[-C--:B------:R-:W-:Y:S01]  /*7dd0*/  FMUL.FTZ R30, R30, R32.reuse ;  /* 0x000000201e1e7220 */ /* 0x080fe20000410000 */
[----:B------:R-:W-:Y:S01]  /*7de0*/  LOP3.LUT R5, R5, 0xffff0000, RZ, 0xc0, !PT ;  /* 0xffff000005057812 */ /* 0x000fe200078ec0ff */
[----:B------:R-:W-:Y:S01]  /*7df0*/  IMAD.U32 R15, R31, 0x10000, RZ ;  /* 0x000100001f0f7824 */ /* 0x000fe200078e00ff */
[----:B------:R-:W-:Y:S01]  /*7e00*/  LOP3.LUT R34, R34, 0xffff0000, RZ, 0xc0, !PT ;  /* 0xffff000022227812 */ /* 0x000fe200078ec0ff */
[----:B------:R-:W-:Y:S01]  /*7e10*/  FFMA.FTZ R38, R27, R32, -R38 ;  /* 0x000000201b267223 */ /* 0x000fe20000010826 */
[----:B------:R-:W-:Y:S01]  /*7e20*/  LOP3.LUT R14, R31, 0xffff0000, RZ, 0xc0, !PT ;  /* 0xffff00001f0e7812 */ /* 0x000fe200078ec0ff */
        /* <DEDUP_REMOVED lines=14> */
.L_x_2935:
[----:B------:R-:W-:Y:S05]  /*7f10*/  BSYNC B2 ;  /* 0x0000000000027941 */ /* 0x000fea0003800000 */
.L_x_2934:
[----:B------:R-:W-:Y:S05]  /*7f20*/  @P1 BRA `(.L_x_2933) ;  /* 0x0000000000b81947 */ /* 0x000fea0003800000 */
[----:B-1----:R-:W1:Y:S01]  /*7f30*/  LDS.128 R4, [R0] ;  /* 0x0000000000047984 */ /* 0x002e620000000c00 */
[----:B------:R-:W-:Y:S02]  /*7f40*/  SHF.R.U64 R14, R20, 0x10, R21 ;  /* 0x00000010140e7819 */ /* 0x000fe40000001215 */
[----:B------:R-:W-:Y:S02]  /*7f50*/  SHF.R.U32.HI R31, RZ, 0x10, R25 ;  /* 0x00000010ff1f7819 */ /* 0x000fe40000011619 */
[----:B------:R-:W-:Y:S02]  /*7f60*/  SHF.R.U32.HI R20, RZ, 0x10, R21 ;  /* 0x00000010ff147819 */ /* 0x000fe40000011615 */
[----:B------:R-:W-:Y:S02]  /*7f70*/  SHF.R.U64 R30, R24, 0x10, R25 ;  /* 0x00000010181e7819 */ /* 0x000fe40000001219 */
[----:B------:R-:W-:Y:S02]  /*7f80*/  PRMT R31, R39, 0x5410, R31 ;  /* 0x00005410271f7816 */ /* 0x000fe4000000001f */
[----:B------:R-:W-:-:S02]  /*7f90*/  PRMT R25, R41, 0x5432, R20 ;  /* 0x0000543229197816 */ /* 0x000fc40000000014 */
[----:B------:R-:W-:Y:S01]  /*7fa0*/  PRMT R24, R39, 0x5432, R14 ;  /* 0x0000543227187816 */ /* 0x000fe2000000000e */
[C---:B------:R-:W-:Y:S01]  /*7fb0*/  IMAD.U32 R32, R31.reuse, 0x10000, RZ ;  /* 0x000100001f207824 */ /* 0x040fe200078e00ff */
[----:B------:R-:W-:Y:S01]  /*7fc0*/  LOP3.LUT R31, R31, 0xffff0000, RZ, 0xc0, !PT ;  /* 0xffff00001f1f7812 */ /* 0x000fe200078ec0ff */
[C---:B------:R-:W-:Y:S01]  /*7fd0*/  IMAD.U32 R27, R25.reuse, 0x10000, RZ ;  /* 0x00010000191b7824 */ /* 0x040fe200078e00ff */
[----:B------:R-:W-:Y:S02]  /*7fe0*/  LOP3.LUT R25, R25, 0xffff0000, RZ, 0xc0, !PT ;  /* 0xffff000019197812 */ /* 0x000fe400078ec0ff */
[----:B------:R-:W-:Y:S02]  /*7ff0*/  PRMT R30, R44, 0x5432, R30 ;  /* 0x000054322c1e7816 */ /* 0x000fe4000000001e */
[C---:B-1----:R-:W-:Y:S01]  /*8000*/  LOP3.LUT R15, R6.reuse, 0xffff0000, RZ, 0xc0, !PT ;  /* 0xffff0000060f7812 */ /* 0x042fe200078ec0ff */
[----:B------:R-:W-:Y:S01]  /*8010*/  IMAD.U32 R14, R6, 0x10000, RZ ;  /* 0x00010000060e7824 */ /* 0x000fe200078e00ff */
[C---:B------:R-:W-:Y:S01]  /*8020*/  LOP3.LUT R21, R7.reuse, 0xffff0000, RZ, 0xc0, !PT ;  /* 0xffff000007157812 */ /* 0x040fe200078ec0ff */
[----:B------:R-:W-:-:S02]  /*8030*/  IMAD.U32 R20, R7, 0x10000, RZ ;  /* 0x0001000007147824 */ /* 0x000fc400078e00ff */
[CC--:B------:R-:W-:Y:S01]  /*8040*/  FMUL.FTZ R33, R15.reuse, R32.reuse ;  /* 0x000000200f217220 */ /* 0x0c0fe20000410000 */
[----:B------:R-:W-:Y:S01]  /*8050*/  FMUL.FTZ R15, R15, R27 ;  /* 0x0000001b0f0f7220 */ /* 0x000fe20000410000 */
[C---:B------:R-:W-:Y:S01]  /*8060*/  FMUL.FTZ R35, R21.reuse, R31 ;  /* 0x0000001f15237220 */ /* 0x040fe20000410000 */
[----:B------:R-:W-:Y:S02]  /*8070*/  IMAD.U32 R6, R4, 0x10000, RZ ;  /* 0x0001000004067824 */ /* 0x000fe400078e00ff */
[C---:B------:R-:W-:Y:S01]  /*8080*/  FFMA.FTZ R33, R14.reuse, R27, -R33 ;  /* 0x0000001b0e217223 */ /* 0x040fe20000010821 */
[----:B------:R-:W-:Y:S01]  /*8090*/  FFMA.FTZ R32, R14, R32, R15 ;  /* 0x000000200e207223 */ /* 0x000fe2000001000f */
[-C--:B------:R-:W-:Y:S01]  /*80a0*/  FMUL.FTZ R27, R21, R25.reuse ;  /* 0x00000019151b7220 */ /* 0x080fe20000410000 */
[C---:B------:R-:W-:Y:S01]  /*80b0*/  IMAD.U32 R7, R5.reuse, 0x10000, RZ ;  /* 0x0001000005077824 */ /* 0x040fe200078e00ff */
[----:B------:R-:W-:Y:S01]  /*80c0*/  LOP3.LUT R4, R4, 0xffff0000, RZ, 0xc0, !PT ;  /* 0xffff000004047812 */ /* 0x000fe200078ec0ff */
[----:B------:R-:W-:Y:S01]  /*80d0*/  IMAD.U32 R21, R30, 0x10000, RZ ;  /* 0x000100001e157824 */ /* 0x000fe200078e00ff */
        /* <DEDUP_REMOVED lines=19> */
.L_x_2933:
[----:B------:R-:W-:Y:S05]  /*8210*/  BSYNC B1 ;  /* 0x0000000000017941 */ /* 0x000fea0003800000 */
.L_x_2932:
        /* <DEDUP_REMOVED lines=9> */
[----:B------:R-:W-:Y:S02]  /*82b0*/  SHF.R.U32.HI R24, RZ, 0x10, R13 ;  /* 0x00000010ff187819 */ /* 0x000fe4000001160d */
[----:B------:R-:W-:Y:S02]  /*82c0*/  SHF.R.U32.HI R15, RZ, 0x10, R9 ;  /* 0x00000010ff0f7819 */ /* 0x000fe40000011609 */
[----:B------:R-:W-:Y:S02]  /*82d0*/  PRMT R24, R47, 0x5432, R24 ;  /* 0x000054322f187816 */ /* 0x000fe40000000018 */
[----:B------:R-:W-:Y:S02]  /*82e0*/  PRMT R15, R44, 0x5410, R15 ;  /* 0x000054102c0f7816 */ /* 0x000fe4000000000f */
[----:B------:R-:W-:Y:S01]  /*82f0*/  SHF.R.U64 R14, R8, 0x10, R9 ;  /* 0x00000010080e7819 */ /* 0x000fe20000001209 */
[----:B------:R-:W-:Y:S01]  /*8300*/  IMAD.U32 R25, R24, 0x10000, RZ ;  /* 0x0001000018197824 */ /* 0x000fe200078e00ff */
[----:B------:R-:W-:Y:S01]  /*8310*/  SHF.R.U64 R21, R12, 0x10, R13 ;  /* 0x000000100c157819 */ /* 0x000fe2000000120d */
[----:B------:R-:W-:Y:S01]  /*8320*/  IMAD.U32 R20, R15, 0x10000, RZ ;  /* 0x000100000f147824 */ /* 0x000fe200078e00ff */
[----:B------:R-:W-:-:S02]  /*8330*/  LOP3.LUT R24, R24, 0xffff0000, RZ, 0xc0, !PT ;  /* 0xffff000018187812 */ /* 0x000fc400078ec0ff */
[----:B------:R-:W-:Y:S02]  /*8340*/  LOP3.LUT R15, R15, 0xffff0000, RZ, 0xc0, !PT ;  /* 0xffff00000f0f7812 */ /* 0x000fe400078ec0ff */
[----:B------:R-:W-:Y:S02]  /*8350*/  PRMT R14, R48, 0x5432, R14 ;  /* 0x00005432300e7816 */ /* 0x000fe4000000000e */
[----:B------:R-:W-:Y:S02]  /*8360*/  PRMT R21, R43, 0x5410, R21 ;  /* 0x000054102b157816 */ /* 0x000fe40000000015 */
[C---:B-1----:R-:W-:Y:S01]  /*8370*/  LOP3.LUT R9, R6.reuse, 0xffff0000, RZ, 0xc0, !PT ;  /* 0xffff000006097812 */ /* 0x042fe200078ec0ff */
[----:B------:R-:W-:Y:S01]  /*8380*/  IMAD.U32 R8, R6, 0x10000, RZ ;  /* 0x0001000006087824 */ /* 0x000fe200078e00ff */
[C---:B------:R-:W-:Y:S01]  /*8390*/  LOP3.LUT R13, R7.reuse, 0xffff0000, RZ, 0xc0, !PT ;  /* 0xffff0000070d7812 */ /* 0x040fe200078ec0ff */
[----:B------:R-:W-:Y:S02]  /*83a0*/  IMAD.U32 R12, R7, 0x10000, RZ ;  /* 0x00010000070c7824 */ /* 0x000fe400078e00ff */
[C---:B------:R-:W-:Y:S01]  /*83b0*/  FMUL.FTZ R27, R9.reuse, R25 ;  /* 0x00000019091b7220 */ /* 0x040fe20000410000 */
[----:B------:R-:W-:Y:S01]  /*83c0*/  FMUL.FTZ R30, R9, R20 ;  /* 0x00000014091e7220 */ /* 0x000fe20000410000 */
[----:B------:R-:W-:Y:S01]  /*83d0*/  FMUL.FTZ R9, R13, R24 ;  /* 0x000000180d097220 */ /* 0x000fe20000410000 */
[----:B------:R-:W-:-:S02]  /*83e0*/  IMAD.U32 R6, R4, 0x10000, RZ ;  /* 0x0001000004067824 */ /* 0x000fc400078e00ff */
[C---:B------:R-:W-:Y:S01]  /*83f0*/  FFMA.FTZ R27, R8.reuse, R20, -R27 ;  /* 0x00000014081b7223 */ /* 0x040fe2000001081b */
[----:B------:R-:W-:Y:S02]  /*8400*/  IMAD.U32 R7, R5, 0x10000, RZ ;  /* 0x0001000005077824 */ /* 0x000fe400078e00ff */
[----:B------:R-:W-:Y:S01]  /*8410*/  FFMA.FTZ R30, R8, R25, R30 ;  /* 0x00000019081e7223 */ /* 0x000fe2000001001e */
[-C--:B------:R-:W-:Y:S01]  /*8420*/  FFMA.FTZ R20, R12, R15.reuse, -R9 ;  /* 0x0000000f0c147223 */ /* 0x080fe20000010809 */
[----:B------:R-:W-:Y:S01]  /*8430*/  LOP3.LUT R4, R4, 0xffff0000, RZ, 0xc0, !PT ;  /* 0xffff000004047812 */ /* 0x000fe200078ec0ff */
[----:B------:R-:W-:Y:S01]  /*8440*/  FMUL.FTZ R25, R13, R15 ;  /* 0x0000000f0d197220 */ /* 0x000fe20000410000 */
[----:B------:R-:W-:Y:S01]  /*8450*/  LOP3.LUT R5, R5, 0xffff0000, RZ, 0xc0, !PT ;  /* 0xffff000005057812 */ /* 0x000fe200078ec0ff */
[C---:B------:R-:W-:Y:S01]  /*8460*/  IMAD.U32 R9, R14.reuse, 0x10000, RZ ;  /* 0x000100000e097824 */ /* 0x040fe200078e00ff */
[C---:B------:R-:W-:Y:S01]  /*8470*/  LOP3.LUT R8, R21.reuse, 0xffff0000, RZ, 0xc0, !PT ;  /* 0xffff000015087812 */ /* 0x040fe200078ec0ff */
[----:B------:R-:W-:Y:S01]  /*8480*/  IMAD.U32 R13, R21, 0x10000, RZ ;  /* 0x00010000150d7824 */ /* 0x000fe200078e00ff */
[----:B------:R-:W-:Y:S01]  /*8490*/  LOP3.LUT R14, R14, 0xffff0000, RZ, 0xc0, !PT ;  /* 0xffff00000e0e7812 */ /* 0x000fe200078ec0ff */
[----:B------:R-:W-:-:S02]  /*84a0*/  FFMA.FTZ R25, R12, R24, R25 ;  /* 0x000000180c197223 */ /* 0x000fc40000010019 */
        /* <DEDUP_REMOVED lines=8> */
[----:B------:R-:W-:Y:S02]  /*8530*/  F2FP.BF16.F32.PACK_AB R6, R30, R27 ;  /* 0x0000001b1e06723e */ /* 0x000fe400000010ff */
[----:B------:R-:W-:-:S02]  /*8540*/  F2FP.BF16.F32.PACK_AB R7, R25, R20 ;  /* 0x000000141907723e */ /* 0x000fc400000010ff */
[----:B------:R-:W-:Y:S02]  /*8550*/  F2FP.BF16.F32.PACK_AB R4, R4, R15 ;  /* 0x0000000f0404723e */ /* 0x000fe400000010ff */
[----:B------:R-:W-:-:S05]  /*8560*/  F2FP.BF16.F32.PACK_AB R5, R5, R12 ;  /* 0x0000000c0505723e */ /* 0x000fca00000010ff */
[----:B------:R1:W-:Y:S02]  /*8570*/  STS.128 [R3+0x1a400], R4 ;  /* 0x01a4000403007388 */ /* 0x0003e40000000c00 */
.L_x_2938:
[----:B------:R-:W-:Y:S05]  /*8580*/  BSYNC B1 ;  /* 0x0000000000017941 */ /* 0x000fea0003800000 */
.L_x_2937:
[----:B------:R-:W-:Y:S05]  /*8590*/  @P1 BRA `(.L_x_2936) ;  /* 0x0000001800241947 */ /* 0x000fea0003800000 */
[----:B-1----:R-:W1:Y:S01]  /*85a0*/  LDS.128 R4, [R0+0x2000] ;  /* 0x0020000000047984 */ /* 0x002e620000000c00 */
        /* <DEDUP_REMOVED lines=8> */
[----:B------:R-:W-:-:S02]  /*8630*/  PRMT R14, R46, 0x5432, R14 ;  /* 0x000054322e0e7816 */ /* 0x000fc4000000000e */
[----:B------:R-:W-:Y:S02]  /*8640*/  LOP3.LUT R15, R15, 0xffff0000, RZ, 0xc0, !PT ;  /* 0xffff00000f0f7812 */ /* 0x000fe400078ec0ff */
[----:B------:R-:W-:Y:S02]  /*8650*/  LOP3.LUT R12, R12, 0xffff0000, RZ, 0xc0, !PT ;  /* 0xffff00000c0c7812 */ /* 0x000fe400078ec0ff */
[----:B------:R-:W-:Y:S02]  /*8660*/  PRMT R11, R45, 0x5410, R3 ;  /* 0x000054102d0b7816 */ /* 0x000fe40000000003 */
[C---:B-1----:R-:W-:Y:S01]  /*8670*/  LOP3.LUT R9, R6.reuse, 0xffff0000, RZ, 0xc0, !PT ;  /* 0xffff000006097812 */ /* 0x042fe200078ec0ff */
[C---:B------:R-:W-:Y:S01]  /*8680*/  IMAD.U32 R10, R7.reuse, 0x10000, RZ ;  /* 0x00010000070a7824 */ /* 0x040fe200078e00ff */
[----:B------:R-:W-:Y:S01]  /*8690*/  LOP3.LUT R7, R7, 0xffff0000, RZ, 0xc0, !PT ;  /* 0xffff000007077812 */ /* 0x000fe200078ec0ff */
[----:B------:R-:W-:Y:S02]  /*86a0*/  IMAD.U32 R8, R6, 0x10000, RZ ;  /* 0x0001000006087824 */ /* 0x000fe400078e00ff */
[C---:B------:R-:W-:Y:S01]  /*86b0*/  FMUL.FTZ R21, R9.reuse, R20 ;  /* 0x0000001409157220 */ /* 0x040fe20000410000 */
[----:B------:R-:W-:Y:S01]  /*86c0*/  FMUL.FTZ R9, R9, R13 ;  /* 0x0000000d09097220 */ /* 0x000fe20000410000 */
[----:B------:R-:W-:-:S02]  /*86d0*/  IMAD.U32 R6, R5, 0x10000, RZ ;  /* 0x0001000005067824 */ /* 0x000fc400078e00ff */
[C---:B------:R-:W-:Y:S01]  /*86e0*/  FMUL.FTZ R25, R7.reuse, R15 ;  /* 0x0000000f07197220 */ /* 0x040fe20000410000 */
[C---:B------:R-:W-:Y:S01]  /*86f0*/  FFMA.FTZ R21, R8.reuse, R13, -R21 ;  /* 0x0000000d08157223 */ /* 0x040fe20000010815 */
[----:B------:R-:W-:Y:S01]  /*8700*/  FFMA.FTZ R20, R8, R20, R9 ;  /* 0x0000001408147223 */ /* 0x000fe20000010009 */
[-C--:B------:R-:W-:Y:S01]  /*8710*/  FMUL.FTZ R9, R7, R12.reuse ;  /* 0x0000000c07097220 */ /* 0x080fe20000410000 */
[----:B------:R-:W-:Y:S01]  /*8720*/  IMAD.U32 R8, R14, 0x10000, RZ ;  /* 0x000100000e087824 */ /* 0x000fe200078e00ff */
[----:B------:R-:W-:Y:S01]  /*8730*/  LOP3.LUT R5, R5, 0xffff0000, RZ, 0xc0, !PT ;  /* 0xffff000005057812 */ /* 0x000fe200078ec0ff */
[----:B------:R-:W-:Y:S01]  /*8740*/  IMAD.U32 R3, R4, 0x10000, RZ ;  /* 0x0001000004037824 */ /* 0x000fe200078e00ff */
[----:B------:R-:W-:Y:S01]  /*8750*/  LOP3.LUT R14, R14, 0xffff0000, RZ, 0xc0, !PT ;  /* 0xffff00000e0e7812 */ /* 0x000fe200078ec0ff */
[C---:B------:R-:W-:Y:S01]  /*8760*/  IMAD.U32 R7, R11.reuse, 0x10000, RZ ;  /* 0x000100000b077824 */ /* 0x040fe200078e00ff */
[----:B------:R-:W-:Y:S01]  /*8770*/  LOP3.LUT R4, R4, 0xffff0000, RZ, 0xc0, !PT ;  /* 0xffff000004047812 */ /* 0x000fe200078ec0ff */
[C---:B------:R-:W-:Y:S01]  /*8780*/  FFMA.FTZ R25, R10.reuse, R12, -R25 ;  /* 0x0000000c0a197223 */ /* 0x040fe20000010819 */
[----:B------:R-:W-:Y:S01]  /*8790*/  LOP3.LUT R11, R11, 0xffff0000, RZ, 0xc0, !PT ;  /* 0xffff00000b0b7812 */ /* 0x000fe200078ec0ff */
[----:B------:R-:W-:Y:S01]  /*87a0*/  FFMA.FTZ R12, R10, R15, R9 ;  /* 0x0000000f0a0c7223 */ /* 0x000fe20000010009 */
[C---:B------:R-:W-:Y:S01]  /*87b0*/  FMUL.FTZ R13, R5.reuse, R14 ;  /* 0x0000000e050d7220 */ /* 0x040fe20000410000 */
[CC--:B------:R-:W-:Y:S01]  /*87c0*/  FMUL.FTZ R10, R4.reuse, R8.reuse ;  /* 0x00000008040a7220 */ /* 0x0c0fe20000410000 */
[----:B------:R-:W-:Y:S01]  /*87d0*/  FMUL.FTZ R9, R4, R7 ;  /* 0x0000000704097220 */ /* 0x000fe20000410000 */
        /* <DEDUP_REMOVED lines=8> */
[----:B------:R-:W-:-:S05]  /*8860*/  F2FP.BF16.F32.PACK_AB R13, R6, R13 ;  /* 0x0000000d060d723e */ /* 0x000fca00000010ff */
[----:B------:R2:W-:Y:S01]  /*8870*/  STS.128 [R0+0x2000], R12 ;  /* 0x0020000c00007388 */ /* 0x0005e20000000c00 */
[----:B------:R-:W-:Y:S05]  /*8880*/  BRA `(.L_x_2936) ;  /* 0x0000001400687947 */ /* 0x000fea0003800000 */
.L_x_2923:
[----:B------:R-:W1:Y:S01]  /*8890*/  S2R R0, SR_TID.X ;  /* 0x0000000000007919 */ /* 0x000e620000002100 */
[----:B------:R-:W2:Y:S01]  /*88a0*/  LDC R8, c[0x0][0x448] ;  /* 0x00011200ff087b82 */ /* 0x000ea20000000800 */
[----:B------:R-:W-:Y:S01]  /*88b0*/  ULDC.64 UR4, c[0x0][0x3f8] ;  /* 0x0000fe0000047ab9 */ /* 0x000fe20000000a00 */
[----:B------:R-:W-:Y:S01]  /*88c0*/  ULDC.64 UR6, c[0x0][0x408] ;  /* 0x0001020000067ab9 */ /* 0x000fe20000000a00 */
[----:B------:R-:W-:Y:S02]  /*88d0*/  IMAD.MOV.U32 R20, RZ, RZ, R24 ;  /* 0x000000ffff147224 */ /* 0x000fe400078e0018 */
[----:B------:R-:W-:Y:S02]  /*88e0*/  IMAD.MOV.U32 R21, RZ, RZ, R27 ;  /* 0x000000ffff157224 */ /* 0x000fe400078e001b */
[----:B------:R-:W-:Y:S01]  /*88f0*/  IMAD.MOV.U32 R4, RZ, RZ, R30 ;  /* 0x000000ffff047224 */ /* 0x000fe200078e001e */
[----:B--2---:R-:W-:Y:S01]  /*8900*/  ISETP.NE.AND P0, PT, R8, 0x1, PT ;  /* 0x000000010800780c */ /* 0x004fe20003f05270 */
[----:B-1----:R-:W-:-:S05]  /*8910*/  VIADD R0, R0, 0xffffff80 ;  /* 0xffffff8000007836 */ /* 0x002fca0000000000 */
[----:B------:R-:W-:-:S07]  /*8920*/  SHF.R.S32.HI R3, RZ, 0x1f, R0 ;  /* 0x0000001fff037819 */ /* 0x000fce0000011400 */
[----:B------:R-:W1:Y:S01]  /*8930*/  @P0 LDC R5, c[0x0][0x450] ;  /* 0x00011400ff050b82 */ /* 0x000e620000000800 */
[----:B------:R-:W-:-:S04]  /*8940*/  LEA.HI R3, R3, R0, RZ, 0x2 ;  /* 0x0000000003037211 */ /* 0x000fc800078f10ff */
[----:B------:R-:W-:-:S05]  /*8950*/  LOP3.LUT R3, R3, 0xfffffffc, RZ, 0xc0, !PT ;  /* 0xfffffffc03037812 */ /* 0x000fca00078ec0ff */
[----:B------:R-:W-:Y:S02]  /*8960*/  IMAD.IADD R3, R0, 0x1, -R3 ;  /* 0x0000000100037824 */ /* 0x000fe400078e0a03 */
[----:B------:R-:W2:Y:S02]  /*8970*/  @P0 LDC R0, c[0x0][0x44c] ;  /* 0x00011300ff000b82 */ /* 0x000ea40000000800 */
[----:B------:R-:W-:-:S04]  /*8980*/  IMAD R3, R3, 0x40, R36 ;  /* 0x0000004003037824 */ /* 0x000fc800078e0224 */
[----:B--2---:R-:W-:-:S05]  /*8990*/  @P0 IMAD.HI.U32 R0, R3, R0, RZ ;  /* 0x0000000003000227 */ /* 0x004fca00078e00ff */
[----:B-1----:R-:W-:Y:S01]  /*89a0*/  @P0 SHF.R.U32.HI R3, RZ, R5, R0 ;  /* 0x00000005ff030219 */ /* 0x002fe20000011600 */
[----:B------:R-:W-:-:S03]  /*89b0*/  IMAD.MOV.U32 R5, RZ, RZ, R29 ;  /* 0x000000ffff057224 */ /* 0x000fc600078e001d */
        /* <DEDUP_REMOVED lines=17> */
[----:B------:R-:W1:Y:S01]  /*8ad0*/  LDC R41, c[0x0][0x3f4] ;  /* 0x0000fd00ff297b82 */ /* 0x000e620000000800 */
[----:B------:R-:W2:Y:S01]  /*8ae0*/  SHFL.IDX PT, R3, R10, RZ, 0x1c1f ;  /* 0x001c1fff0a037589 */ /* 0x000ea200000e0000 */
[----:B------:R-:W-:-:S03]  /*8af0*/  IMAD R27, R207, R8, RZ ;  /* 0x00000008cf1b7224 */ /* 0x000fc600078e02ff */
[----:B------:R-:W3:Y:S04]  /*8b00*/  SHFL.IDX PT, R0, R20, RZ, 0x1c1f ;  /* 0x001c1fff14007589 */ /* 0x000ee800000e0000 */
[----:B------:R-:W4:Y:S04]  /*8b10*/  SHFL.IDX PT, R14, R24, RZ, 0x1c1f ;  /* 0x001c1fff180e7589 */ /* 0x000f2800000e0000 */
[----:B------:R-:W5:Y:S01]  /*8b20*/  SHFL.IDX PT, R8, R25, RZ, 0x1c1f ;  /* 0x001c1fff19087589 */ /* 0x000f6200000e0000 */
[----:B-1----:R-:W-:-:S04]  /*8b30*/  ISETP.GE.AND P0, PT, R16, R41, PT ;  /* 0x000000291000720c */ /* 0x002fc80003f06270 */
[----:B------:R-:W-:-:S13]  /*8b40*/  ISETP.GE.OR P1, PT, R36, R27, P0 ;  /* 0x0000001b2400720c */ /* 0x000fda0000726670 */
[C---:B------:R-:W-:Y:S01]  /*8b50*/  @!P1 IMAD.SHL.U32 R9, R16.reuse, 0x2, RZ ;  /* 0x0000000210099824 */ /* 0x040fe200078e00ff */
[----:B------:R-:W-:-:S04]  /*8b60*/  @!P1 SHF.L.U64.HI R21, R16, 0x1, R17 ;  /* 0x0000000110159819 */ /* 0x000fc80000010211 */
[----:B--2---:R-:W-:-:S05]  /*8b70*/  @!P1 IADD3 R4, P2, R3, R9, RZ ;  /* 0x0000000903049210 */ /* 0x004fca0007f5e0ff */
[----:B---3--:R-:W-:-:S06]  /*8b80*/  @!P1 IMAD.X R5, R0, 0x1, R21, P2 ;  /* 0x0000000100059824 */ /* 0x008fcc00010e0615 */
[----:B------:R-:W2:Y:S01]  /*8b90*/  @!P1 LD.E.128 R4, desc[UR52][R4.64] ;  /* 0x0000003404049980 */ /* 0x000ea2000c101d00 */
[----:B----4-:R-:W-:-:S05]  /*8ba0*/  @!P1 IADD3 R14, P2, R14, R9, RZ ;  /* 0x000000090e0e9210 */ /* 0x010fca0007f5e0ff */
[----:B-----5:R-:W-:-:S04]  /*8bb0*/  @!P1 IMAD.X R3, R8, 0x1, R21, P2 ;  /* 0x0000000108039824 */ /* 0x020fc800010e0615 */
[----:B------:R-:W-:-:S05]  /*8bc0*/  @!P1 IMAD.MOV.U32 R15, RZ, RZ, R3 ;  /* 0x000000ffff0f9224 */ /* 0x000fca00078e0003 */
[----:B------:R1:W3:Y:S01]  /*8bd0*/  @!P1 LD.E.128 R28, desc[UR52][R14.64] ;  /* 0x000000340e1c9980 */ /* 0x0002e2000c101d00 */
[----:B------:R-:W-:Y:S02]  /*8be0*/  CS2R R44, SRZ ;  /* 0x00000000002c7805 */ /* 0x000fe4000001ff00 */
[----:B------:R-:W-:Y:S01]  /*8bf0*/  CS2R R42, SRZ ;  /* 0x00000000002a7805 */ /* 0x000fe2000001ff00 */
[----:B------:R-:W4:Y:S04]  /*8c00*/  SHFL.IDX PT, R8, R25, 0x1, 0x1c1f ;  /* 0x003c1f0019087f89 */ /* 0x000f2800000e0000 */
[----:B-1----:R-:W1:Y:S01]  /*8c10*/  SHFL.IDX PT, R14, R24, 0x1, 0x1c1f ;  /* 0x003c1f00180e7f89 */ /* 0x002e6200000e0000 */
[----:B--2---:R-:W-:Y:S02]  /*8c20*/  @!P1 IMAD.MOV.U32 R44, RZ, RZ, R4 ;  /* 0x000000ffff2c9224 */ /* 0x004fe400078e0004 */
[----:B------:R-:W-:Y:S01]  /*8c30*/  @!P1 IMAD.MOV.U32 R45, RZ, RZ, R5 ;  /* 0x000000ffff2d9224 */ /* 0x000fe200078e0005 */
[----:B------:R-:W-:Y:S01]  /*8c40*/  CS2R R4, SRZ ;  /* 0x0000000000047805 */ /* 0x000fe2000001ff00 */
[----:B------:R-:W-:-:S02]  /*8c50*/  IMAD.MOV.U32 R0, RZ, RZ, R44 ;  /* 0x000000ffff007224 */ /* 0x000fc400078e002c */
[----:B------:R-:W-:Y:S02]  /*8c60*/  @!P1 IMAD.MOV.U32 R43, RZ, RZ, R7 ;  /* 0x000000ffff2b9224 */ /* 0x000fe400078e0007 */
[----:B------:R-:W-:Y:S01]  /*8c70*/  IMAD.MOV.U32 R3, RZ, RZ, R45 ;  /* 0x000000ffff037224 */ /* 0x000fe200078e002d */
[----:B------:R-:W-:Y:S01]  /*8c80*/  PRMT R47, R47, 0x5410, R0 ;  /* 0x000054102f2f7816 */ /* 0x000fe20000000000 */
[----:B------:R-:W-:Y:S01]  /*8c90*/  @!P1 IMAD.MOV.U32 R42, RZ, RZ, R6 ;  /* 0x000000ffff2a9224 */ /* 0x000fe200078e0006 */
[----:B------:R-:W2:Y:S01]  /*8ca0*/  SHFL.IDX PT, R0, R20, 0x1, 0x1c1f ;  /* 0x003c1f0014007f89 */ /* 0x000ea200000e0000 */
[----:B------:R-:W-:Y:S01]  /*8cb0*/  CS2R R6, SRZ ;  /* 0x0000000000067805 */ /* 0x000fe2000001ff00 */
[----:B------:R-:W-:Y:S01]  /*8cc0*/  IMAD.MOV.U32 R11, RZ, RZ, R43 ;  /* 0x000000ffff0b7224 */ /* 0x000fe200078e002b */
[----:B------:R-:W-:Y:S01]  /*8cd0*/  PRMT R49, R49, 0x5410, R3 ;  /* 0x0000541031317816 */ /* 0x000fe20000000003 */
[----:B---3--:R-:W-:Y:S01]  /*8ce0*/  @!P1 IMAD.MOV.U32 R6, RZ, RZ, R28 ;  /* 0x000000ffff069224 */ /* 0x008fe200078e001c */
[----:B------:R3:W1:Y:S01]  /*8cf0*/  SHFL.IDX PT, R3, R10, 0x1, 0x1c1f ;  /* 0x003c1f000a037f89 */ /* 0x00066200000e0000 */
[----:B------:R-:W-:Y:S01]  /*8d00*/  @!P1 IMAD.MOV.U32 R7, RZ, RZ, R29 ;  /* 0x000000ffff079224 */ /* 0x000fe200078e001d */
[----:B------:R-:W-:Y:S01]  /*8d10*/  CS2R R28, SRZ ;  /* 0x00000000001c7805 */ /* 0x000fe2000001ff00 */
[----:B------:R-:W-:-:S02]  /*8d20*/  @!P1 IMAD.MOV.U32 R4, RZ, RZ, R30 ;  /* 0x000000ffff049224 */ /* 0x000fc400078e001e */
[----:B------:R-:W-:Y:S02]  /*8d30*/  @!P1 IMAD.MOV.U32 R5, RZ, RZ, R31 ;  /* 0x000000ffff059224 */ /* 0x000fe400078e001f */
[----:B------:R-:W-:Y:S01]  /*8d40*/  IMAD.MOV.U32 R9, RZ, RZ, R42 ;  /* 0x000000ffff097224 */ /* 0x000fe200078e002a */
[----:B---3--:R-:W-:Y:S01]  /*8d50*/  PRMT R10, R11, 0x7610, R10 ;  /* 0x000076100b0a7816 */ /* 0x008fe2000000000a */
[----:B------:R-:W-:Y:S02]  /*8d60*/  IMAD.MOV.U32 R11, RZ, RZ, R6 ;  /* 0x000000ffff0b7224 */ /* 0x000fe400078e0006 */
[----:B------:R-:W-:Y:S02]  /*8d70*/  IMAD.MOV.U32 R12, RZ, RZ, R7 ;  /* 0x000000ffff0c7224 */ /* 0x000fe400078e0007 */
[----:B0-----:R-:W-:Y:S01]  /*8d80*/  IMAD.MOV.U32 R13, RZ, RZ, R4 ;  /* 0x000000ffff0d7224 */ /* 0x001fe200078e0004 */
[----:B------:R-:W-:Y:S01]  /*8d90*/  PRMT R9, R9, 0x5410, R11 ;  /* 0x0000541009097816 */ /* 0x000fe2000000000b */
[----:B------:R-:W-:Y:S01]  /*8da0*/  IMAD.MOV.U32 R15, RZ, RZ, R5 ;  /* 0x000000ffff0f7224 */ /* 0x000fe200078e0005 */
[----:B------:R-:W-:-:S04]  /*8db0*/  PRMT R10, R10, 0x5410, R12 ;  /* 0x000054100a0a7816 */ /* 0x000fc8000000000c */
[----:B--2-4-:R-:W-:-:S07]  /*8dc0*/  PRMT R21, R13, 0x5410, R15 ;  /* 0x000054100d157816 */ /* 0x014fce000000000f */
.L_x_3241:
[----:B------:R-:W2:Y:S01]  /*8dd0*/  LDL R12, [R1+0x10] ;  /* 0x00001000010c7983 */ /* 0x000ea20000100800 */
[----:B------:R-:W-:Y:S01]  /*8de0*/  VIADD R36, R36, 0x40 ;  /* 0x0000004024247836 */ /* 0x000fe20000000000 */
[----:B------:R-:W-:Y:S01]  /*8df0*/  BSSY B1, `(.L_x_2940) ;  /* 0x0000016000017945 */ /* 0x000fe20003800000 */
[----:B------:R-:W-:Y:S02]  /*8e00*/  CS2R R30, SRZ ;  /* 0x00000000001e7805 */ /* 0x000fe4000001ff00 */
[----:B------:R-:W-:Y:S02]  /*8e10*/  CS2R R32, SRZ ;  /* 0x0000000000207805 */ /* 0x000fe4000001ff00 */
[----:B------:R-:W-:Y:S02]  /*8e20*/  CS2R R34, SRZ ;  /* 0x0000000000227805 */ /* 0x000fe4000001ff00 */
[----:B------:R-:W-:Y:S02]  /*8e30*/  ISETP.GE.AND P1, PT, R36, R27, PT ;  /* 0x0000001b2400720c */ /* 0x000fe40003f26270 */
[----:B--2---:R-:W-:-:S04]  /*8e40*/  LEA.HI R11, R12, R12, RZ, 0x1 ;  /* 0x0000000c0c0b7211 */ /* 0x004fc800078f08ff */
[----:B------:R-:W-:-:S05]  /*8e50*/  LOP3.LUT R11, R11, 0xfffffffe, RZ, 0xc0, !PT ;  /* 0xfffffffe0b0b7812 */ /* 0x000fca00078ec0ff */
[----:B------:R-:W-:-:S05]  /*8e60*/  IMAD.IADD R11, R12, 0x1, -R11 ;  /* 0x000000010c0b7824 */ /* 0x000fca00078e0a0b */
[----:B------:R-:W-:Y:S01]  /*8e70*/  SHF.L.U32 R12, R11, 0x1f, RZ ;  /* 0x0000001f0b0c7819 */ /* 0x000fe200000006ff */
[----:B------:R-:W-:Y:S06]  /*8e80*/  @P1 BRA `(.L_x_2941) ;  /* 0x0000000000301947 */ /* 0x000fec0003800000 */
[----:B------:R-:W-:Y:S02]  /*8e90*/  CS2R R30, SRZ ;  /* 0x00000000001e7805 */ /* 0x000fe4000001ff00 */
[----:B------:R-:W-:Y:S02]  /*8ea0*/  CS2R R32, SRZ ;  /* 0x0000000000207805 */ /* 0x000fe4000001ff00 */
[----:B------:R-:W-:Y:S01]  /*8eb0*/  CS2R R34, SRZ ;  /* 0x0000000000227805 */ /* 0x000fe2000001ff00 */
[----:B------:R-:W-:Y:S06]  /*8ec0*/  @P0 BRA `(.L_x_2941) ;  /* 0x0000000000200947 */ /* 0x000fec0003800000 */
[C---:B------:R-:W-:Y:S01]  /*8ed0*/  IMAD.SHL.U32 R15, R16.reuse, 0x2, RZ ;  /* 0x00000002100f7824 */ /* 0x040fe200078e00ff */
[----:B------:R-:W-:-:S04]  /*8ee0*/  SHF.L.U64.HI R11, R16, 0x1, R17 ;  /* 0x00000001100b7819 */ /* 0x000fc80000010211 */
[-C--:B-1----:R-:W-:Y:S02]  /*8ef0*/  IADD3 R32, P1, R3, R15.reuse, RZ ;  /* 0x0000000f03207210 */ /* 0x082fe40007f3e0ff */
[----:B------:R-:W-:-:S03]  /*8f00*/  IADD3 R14, P2, R14, R15, RZ ;  /* 0x0000000f0e0e7210 */ /* 0x000fc60007f5e0ff */
[--C-:B------:R-:W-:Y:S02]  /*8f10*/  IMAD.X R33, R0, 0x1, R11.reuse, P1 ;  /* 0x0000000100217824 */ /* 0x100fe400008e060b */
[----:B------:R-:W-:-:S04]  /*8f20*/  IMAD.X R15, R8, 0x1, R11, P2 ;  /* 0x00000001080f7824 */ /* 0x000fc800010e060b */
[----:B------:R-:W5:Y:S04]  /*8f30*/  LD.E.128 R32, desc[UR52][R32.64] ;  /* 0x0000003420207980 */ /* 0x000f68000c101d00 */
[----:B------:R0:W5:Y:S02]  /*8f40*/  LD.E.128 R28, desc[UR52][R14.64] ;  /* 0x000000340e1c7980 */ /* 0x000164000c101d00 */
.L_x_2941:
[----:B------:R-:W-:Y:S05]  /*8f50*/  BSYNC B1 ;  /* 0x0000000000017941 */ /* 0x000fea0003800000 */
.L_x_2940:
[----:B------:R-:W2:Y:S01]  /*8f60*/  SYNCS.PHASECHK.TRANS64.TRYWAIT P1, [R23+URZ+0x22800], R12 ;  /* 0x0228000c170075a7 */ /* 0x000ea2000802017f */
[----:B------:R-:W-:Y:S01]  /*8f70*/  VIADDMNMX R0, R27, -R218, 0x80, PT ;  /* 0x000000801b007446 */ /* 0x000fe200038009da */
[C---:B------:R-:W-:Y:S01]  /*8f80*/  VIADD R11, R209.reuse, 0x40 ;  /* 0x00000040d10b7836 */ /* 0x040fe20000000000 */
[----:B------:R-:W-:Y:S01]  /*8f90*/  BSSY B1, `(.L_x_2942) ;  /* 0x0000012000017945 */ /* 0x000fe20003800000 */
[----:B-1---5:R-:W-:Y:S01]  /*8fa0*/  IMAD.MOV.U32 R3, RZ, RZ, R28 ;  /* 0x000000ffff037224 */ /* 0x022fe200078e001c */
[-C--:B------:R-:W-:Y:S01]  /*8fb0*/  ISETP.GE.OR P2, PT, R209, R0.reuse, P0 ;  /* 0x00000000d100720c */ /* 0x080fe20000746670 */
[----:B------:R-:W-:Y:S01]  /*8fc0*/  IMAD.MOV.U32 R8, RZ, RZ, R29 ;  /* 0x000000ffff087224 */ /* 0x000fe200078e001d */
[----:B------:R-:W-:Y:S01]  /*8fd0*/  ISETP.GE.OR P0, PT, R11, R0, P0 ;  /* 0x000000000b00720c */ /* 0x000fe20000706670 */
        /* <DEDUP_REMOVED lines=12> */
[----:B--2---:R-:W-:Y:S06]  /*90a0*/  @!P1 BRA `(.L_x_2943) ;  /* 0x0000018000549947 */ /* 0x004fec0003800000 */
.L_x_3242:
[----:B------:R-:W-:Y:S05]  /*90b0*/  BSYNC B1 ;  /* 0x0000000000017941 */ /* 0x000fea0003800000 */
.L_x_2942:
[----:B------:R-:W-:Y:S04]  /*90c0*/  BSSY B1, `(.L_x_2944) ;  /* 0x0000070000017945 */ /* 0x000fe80003800000 */
[----:B------:R-:W-:Y:S05]  /*90d0*/  @P2 BRA `(.L_x_2945) ;  /* 0x0000000400b82947 */ /* 0x000fea0003800000 */
[----:B------:R-:W2:Y:S01]  /*90e0*/  LDL R0, [R1+0x1c] ;  /* 0x00001c0001007983 */ /* 0x000ea20000100800 */
[----:B------:R-:W-:Y:S02]  /*90f0*/  SHF.R.U64 R20, R44, 0x10, R45 ;  /* 0x000000102c147819 */ /* 0x000fe4000000122d */
[----:B------:R-:W-:Y:S01]  /*9100*/  SHF.R.U64 R40, R6, 0x10, R7 ;  /* 0x0000001006287819 */ /* 0x000fe20000001207 */
[----:B------:R-:W3:Y:S01]  /*9110*/  S2R R3, SR_TID.X ;  /* 0x0000000000037919 */ /* 0x000ee20000002100 */
[----:B------:R-:W-:Y:S02]  /*9120*/  SHF.R.U32.HI R27, RZ, 0x10, R43 ;  /* 0x00000010ff1b7819 */ /* 0x000fe4000001162b */
[----:B------:R-:W-:Y:S02]  /*9130*/  SHF.R.U32.HI R44, RZ, 0x10, R5 ;  /* 0x00000010ff2c7819 */ /* 0x000fe40000011605 */
[----:B------:R-:W-:Y:S02]  /*9140*/  PRMT R20, R47, 0x5432, R20 ;  /* 0x000054322f147816 */ /* 0x000fe40000000014 */
[----:B------:R-:W-:-:S02]  /*9150*/  PRMT R40, R9, 0x5432, R40 ;  /* 0x0000543209287816 */ /* 0x000fc40000000028 */
[----:B------:R-:W-:Y:S02]  /*9160*/  PRMT R27, R10, 0x5410, R27 ;  /* 0x000054100a1b7816 */ /* 0x000fe4000000001b */
[----:B------:R-:W-:Y:S02]  /*9170*/  PRMT R44, R21, 0x5432, R44 ;  /* 0x00005432152c7816 */ /* 0x000fe4000000002c */
[----:B------:R-:W-:-:S04]  /*9180*/  SHF.R.U32.HI R24, RZ, 0x10, R45 ;  /* 0x00000010ff187819 */ /* 0x000fc8000001162d */
[----:B------:R-:W-:Y:S01]  /*9190*/  PRMT R24, R49, 0x5432, R24 ;  /* 0x0000543231187816 */ /* 0x000fe20000000018 */
[----:B---3--:R-:W-:-:S05]  /*91a0*/  VIADD R3, R3, 0xffffff80 ;  /* 0xffffff8003037836 */ /* 0x008fca0000000000 */
[----:B------:R-:W-:-:S04]  /*91b0*/  SHF.R.S32.HI R13, RZ, 0x1f, R3 ;  /* 0x0000001fff0d7819 */ /* 0x000fc80000011403 */
[----:B------:R-:W-:Y:S01]  /*91c0*/  LEA.HI R13, R13, R3, RZ, 0x5 ;  /* 0x000000030d0d7211 */ /* 0x000fe200078f28ff */
[----:B------:R-:W-:-:S03]  /*91d0*/  IMAD.IADD R3, R16, 0x1, R41 ;  /* 0x0000000110037824 */ /* 0x000fc600078e0229 */
[----:B------:R-:W-:Y:S01]  /*91e0*/  SHF.R.S32.HI R13, RZ, 0x5, R13 ;  /* 0x00000005ff0d7819 */ /* 0x000fe2000001140d */
[----:B--2---:R-:W-:-:S05]  /*91f0*/  IMAD.SHL.U32 R0, R0, 0x40, RZ ;  /* 0x0000004000007824 */ /* 0x004fca00078e00ff */
        /* <DEDUP_REMOVED lines=9> */
[----:B01----:R-:W0:Y:S01]  /*9290*/  LDS.128 R12, [R46+0x18400] ;  /* 0x018400002e0c7984 */ /* 0x003e220000000c00 */
[----:B------:R-:W-:Y:S01]  /*92a0*/  IMAD R48, R0, 0x2, R23 ;  /* 0x0000000200307824 */ /* 0x000fe200078e0217 */
[----:B------:R-:W-:Y:S02]  /*92b0*/  SHF.R.U64 R0, R42, 0x10, R43 ;  /* 0x000000102a007819 */ /* 0x000fe4000000122b */
[----:B------:R-:W-:Y:S02]  /*92c0*/  SHF.R.U32.HI R42, RZ, 0x10, R7 ;  /* 0x00000010ff2a7819 */ /* 0x000fe40000011607 */
[----:B------:R-:W1:Y:S01]  /*92d0*/  LDS.128 R36, [R48+0x18400] ;  /* 0x0184000030247984 */ /* 0x000e620000000c00 */
[----:B------:R-:W-:Y:S02]  /*92e0*/  SHF.R.U64 R43, R4, 0x10, R5 ;  /* 0x00000010042b7819 */ /* 0x000fe40000001205 */
[----:B------:R-:W-:Y:S02]  /*92f0*/  PRMT R25, R9, 0x5410, R0 ;  /* 0x0000541009197816 */ /* 0x000fe40000000000 */
[----:B------:R-:W-:-:S02]  /*9300*/  PRMT R42, R10, 0x5432, R42 ;  /* 0x000054320a2a7816 */ /* 0x000fc4000000002a */
[----:B------:R-:W-:Y:S01]  /*9310*/  PRMT R43, R21, 0x5410, R43 ;  /* 0x00005410152b7816 */ /* 0x000fe2000000002b */
[C---:B------:R-:W-:Y:S01]  /*9320*/  IMAD.U32 R21, R20.reuse, 0x10000, RZ ;  /* 0x0001000014157824 */ /* 0x040fe200078e00ff */
[----:B------:R-:W-:Y:S01]  /*9330*/  LOP3.LUT R20, R20, 0xffff0000, RZ, 0xc0, !PT ;  /* 0xffff000014147812 */ /* 0x000fe200078ec0ff */
[C---:B0-----:R-:W-:Y:S01]  /*9340*/  IMAD.U32 R0, R12.reuse, 0x10000, RZ ;  /* 0x000100000c007824 */ /* 0x041fe200078e00ff */
[----:B------:R-:W-:Y:S01]  /*9350*/  LOP3.LUT R3, R12, 0xffff0000, RZ, 0xc0, !PT ;  /* 0xffff00000c037812 */ /* 0x000fe200078ec0ff */
[C---:B------:R-:W-:Y:S01]  /*9360*/  IMAD.U32 R4, R13.reuse, 0x10000, RZ ;  /* 0x000100000d047824 */ /* 0x040fe200078e00ff */
[----:B------:R-:W-:Y:S01]  /*9370*/  LOP3.LUT R12, R13, 0xffff0000, RZ, 0xc0, !PT ;  /* 0xffff00000d0c7812 */ /* 0x000fe200078ec0ff */
[C---:B------:R-:W-:Y:S01]  /*9380*/  IMAD.U32 R5, R14.reuse, 0x10000, RZ ;  /* 0x000100000e057824 */ /* 0x040fe200078e00ff */
[----:B------:R-:W-:Y:S01]  /*9390*/  LOP3.LUT R6, R14, 0xffff0000, RZ, 0xc0, !PT ;  /* 0xffff00000e067812 */ /* 0x000fe200078ec0ff */
[C---:B-1----:R-:W-:Y:S01]  /*93a0*/  IMAD.U32 R8, R36.reuse, 0x10000, RZ ;  /* 0x0001000024087824 */ /* 0x042fe200078e00ff */
[----:B------:R-:W-:Y:S01]  /*93b0*/  LOP3.LUT R9, R36, 0xffff0000, RZ, 0xc0, !PT ;  /* 0xffff000024097812 */ /* 0x000fe200078ec0ff */
[C---:B------:R-:W-:Y:S01]  /*93c0*/  IMAD.U32 R10, R37.reuse, 0x10000, RZ ;  /* 0x00010000250a7824 */ /* 0x040fe200078e00ff */
[----:B------:R-:W-:Y:S01]  /*93d0*/  LOP3.LUT R36, R37, 0xffff0000, RZ, 0xc0, !PT ;  /* 0xffff000025247812 */ /* 0x000fe200078ec0ff */
[C---:B------:R-:W-:Y:S01]  /*93e0*/  IMAD.U32 R37, R40.reuse, 0x10000, RZ ;  /* 0x0001000028257824 */ /* 0x040fe200078e00ff */
[----:B------:R-:W-:Y:S01]  /*93f0*/  LOP3.LUT R40, R40, 0xffff0000, RZ, 0xc0, !PT ;  /* 0xffff000028287812 */ /* 0x000fe200078ec0ff */
[----:B------:R-:W-:Y:S01]  /*9400*/  FMUL.FTZ R47, R8, R21 ;  /* 0x00000015082f7220 */ /* 0x000fe20000410000 */
[----:B------:R-:W-:-:S02]  /*9410*/  IMAD.U32 R7, R15, 0x10000, RZ ;  /* 0x000100000f077824 */ /* 0x000fc400078e00ff */
[----:B------:R-:W-:Y:S01]  /*9420*/  FMUL.FTZ R45, R8, R37 ;  /* 0x00000025082d7220 */ /* 0x000fe20000410000 */
[----:B------:R-:W-:Y:S01]  /*9430*/  LOP3.LUT R14, R15, 0xffff0000, RZ, 0xc0, !PT ;  /* 0xffff00000f0e7812 */ /* 0x000fe200078ec0ff */
[C---:B------:R-:W-:Y:S01]  /*9440*/  IMAD.U32 R11, R38.reuse, 0x10000, RZ ;  /* 0x00010000260b7824 */ /* 0x040fe200078e00ff */
[----:B------:R-:W-:Y:S01]  /*9450*/  LOP3.LUT R13, R38, 0xffff0000, RZ, 0xc0, !PT ;  /* 0xffff0000260d7812 */ /* 0x000fe200078ec0ff */
[C---:B------:R-:W-:Y:S01]  /*9460*/  FFMA.FTZ R45, R0.reuse, R21, -R45 ;  /* 0x00000015002d7223 */ /* 0x040fe2000001082d */
[----:B------:R-:W-:Y:S01]  /*9470*/  FFMA.FTZ R47, R0, R37, R47 ;  /* 0x00000025002f7223 */ /* 0x000fe2000001002f */
[C---:B------:R-:W-:Y:S01]  /*9480*/  IMAD.U32 R15, R39.reuse, 0x10000, RZ ;  /* 0x00010000270f7824 */ /* 0x040fe200078e00ff */
[----:B------:R-:W-:Y:S01]  /*9490*/  LOP3.LUT R38, R39, 0xffff0000, RZ, 0xc0, !PT ;  /* 0xffff000027267812 */ /* 0x000fe200078ec0ff */
[C---:B------:R-:W-:Y:S01]  /*94a0*/  FMUL.FTZ R8, R9.reuse, R40 ;  /* 0x0000002809087220 */ /* 0x040fe20000410000 */
[----:B------:R-:W-:Y:S01]  /*94b0*/  FMUL.FTZ R0, R9, R20 ;  /* 0x0000001409007220 */ /* 0x000fe20000410000 */
[C---:B------:R-:W-:Y:S01]  /*94c0*/  IMAD.U32 R39, R42.reuse, 0x10000, RZ ;  /* 0x000100002a277824 */ /* 0x040fe200078e00ff */
[----:B------:R-:W-:Y:S01]  /*94d0*/  LOP3.LUT R9, R42, 0xffff0000, RZ, 0xc0, !PT ;  /* 0xffff00002a097812 */ /* 0x000fe200078ec0ff */
[----:B------:R-:W-:-:S02]  /*94e0*/  IMAD.U32 R21, R24, 0x10000, RZ ;  /* 0x0001000018157824 */ /* 0x000fc400078e00ff */
[C---:B------:R-:W-:Y:S01]  /*94f0*/  FFMA.FTZ R20, R3.reuse, R20, -R8 ;  /* 0x0000001403147223 */ /* 0x040fe20000010808 */
[----:B------:R-:W-:Y:S01]  /*9500*/  FFMA.FTZ R40, R3, R40, R0 ;  /* 0x0000002803287223 */ /* 0x000fe20000010000 */
[----:B------:R-:W-:Y:S01]  /*9510*/  FMUL.FTZ R37, R10, R39 ;  /* 0x000000270a257220 */ /* 0x000fe20000410000 */
[----:B------:R-:W-:Y:S01]  /*9520*/  LOP3.LUT R3, R24, 0xffff0000, RZ, 0xc0, !PT ;  /* 0xffff000018037812 */ /* 0x000fe200078ec0ff */
[-C--:B------:R-:W-:Y:S01]  /*9530*/  FMUL.FTZ R10, R10, R21.reuse ;  /* 0x000000150a0a7220 */ /* 0x080fe20000410000 */
[----:B------:R-:W-:Y:S02]  /*9540*/  IMAD.U32 R8, R43, 0x10000, RZ ;  /* 0x000100002b087824 */ /* 0x000fe400078e00ff */
[----:B------:R-:W-:Y:S01]  /*9550*/  FFMA.FTZ R37, R4, R21, -R37 ;  /* 0x0000001504257223 */ /* 0x000fe20000010825 */
[C---:B------:R-:W-:Y:S01]  /*9560*/  FMUL.FTZ R21, R36.reuse, R9 ;  /* 0x0000000924157220 */ /* 0x040fe20000410000 */
[----:B------:R-:W-:Y:S01]  /*9570*/  FMUL.FTZ R49, R36, R3 ;  /* 0x0000000324317220 */ /* 0x000fe20000410000 */
[----:B------:R-:W-:Y:S01]  /*9580*/  FFMA.FTZ R39, R4, R39, R10 ;  /* 0x0000002704277223 */ /* 0x000fe2000001000a */
[----:B------:R-:W-:-:S02]  /*9590*/  IMAD.U32 R0, R25, 0x10000, RZ ;  /* 0x0001000019007824 */ /* 0x000fc400078e00ff */
[----:B------:R-:W-:Y:S01]  /*95a0*/  FMUL.FTZ R36, R11, R8 ;  /* 0x000000080b247220 */ /* 0x000fe20000410000 */
[----:B------:R-:W-:Y:S02]  /*95b0*/  IMAD.U32 R10, R44, 0x10000, RZ ;  /* 0x000100002c0a7824 */ /* 0x000fe400078e00ff */
[----:B------:R-:W-:Y:S01]  /*95c0*/  FFMA.FTZ R24, R12, R3, -R21 ;  /* 0x000000030c187223 */ /* 0x000fe20000010815 */
[----:B------:R-:W-:Y:S02]  /*95d0*/  IMAD.U32 R4, R27, 0x10000, RZ ;  /* 0x000100001b047824 */ /* 0x000fe400078e00ff */
[-C--:B------:R-:W-:Y:S01]  /*95e0*/  FMUL.FTZ R11, R11, R0.reuse ;  /* 0x000000000b0b7220 */ /* 0x080fe20000410000 */
[----:B------:R-:W-:Y:S01]  /*95f0*/  FFMA.FTZ R36, R5, R0, -R36 ;  /* 0x0000000005247223 */ /* 0x000fe20000010824 */
[C---:B------:R-:W-:Y:S01]  /*9600*/  FMUL.FTZ R42, R15.reuse, R10 ;  /* 0x0000000a0f2a7220 */ /* 0x040fe20000410000 */
[----:B------:R-:W-:Y:S01]  /*9610*/  FMUL.FTZ R0, R15, R4 ;  /* 0x000000040f007220 */ /* 0x000fe20000410000 */
[----:B------:R-:W-:Y:S01]  /*9620*/  LOP3.LUT R43, R43, 0xffff0000, RZ, 0xc0, !PT ;  /* 0xffff00002b2b7812 */ /* 0x000fe200078ec0ff */
[----:B------:R-:W-:Y:S01]  /*9630*/  FFMA.FTZ R11, R5, R8, R11 ;  /* 0x00000008050b7223 */ /* 0x000fe2000001000b */
[----:B------:R-:W-:Y:S01]  /*9640*/  LOP3.LUT R25, R25, 0xffff0000, RZ, 0xc0, !PT ;  /* 0xffff000019197812 */ /* 0x000fe200078ec0ff */
[C---:B------:R-:W-:Y:S01]  /*9650*/  FFMA.FTZ R42, R7.reuse, R4, -R42 ;  /* 0x00000004072a7223 */ /* 0x040fe2000001082a */
[----:B------:R-:W-:Y:S01]  /*9660*/  LOP3.LUT R3, R44, 0xffff0000, RZ, 0xc0, !PT ;  /* 0xffff00002c037812 */ /* 0x000fe200078ec0ff */
[----:B------:R-:W-:Y:S01]  /*9670*/  FFMA.FTZ R15, R7, R10, R0 ;  /* 0x0000000a070f7223 */ /* 0x000fe20000010000 */
[----:B------:R-:W-:Y:S01]  /*9680*/  LOP3.LUT R27, R27, 0xffff0000, RZ, 0xc0, !PT ;  /* 0xffff00001b1b7812 */ /* 0x000fe200078ec0ff */
[C---:B------:R-:W-:Y:S01]  /*9690*/  FMUL.FTZ R5, R13.reuse, R43 ;  /* 0x0000002b0d057220 */ /* 0x040fe20000410000 */
[----:B------:R-:W-:Y:S01]  /*96a0*/  FMUL.FTZ R0, R13, R25 ;  /* 0x000000190d007220 */ /* 0x000fe20000410000 */
[----:B------:R-:W-:Y:S01]  /*96b0*/  FMUL.FTZ R7, R38, R3 ;  /* 0x0000000326077220 */ /* 0x000fe20000410000 */
[----:B------:R-:W-:Y:S01]  /*96c0*/  FFMA.FTZ R12, R12, R9, R49 ;  /* 0x000000090c0c7223 */ /* 0x000fe20000010031 */
        /* <DEDUP_REMOVED lines=10> */
[----:B------:R-:W-:Y:S02]  /*9770*/  F2FP.BF16.F32.PACK_AB R8, R40, R47 ;  /* 0x0000002f2808723e */ /* 0x000fe400000010ff */
[----:B------:R-:W-:Y:S01]  /*9780*/  F2FP.BF16.F32.PACK_AB R9, R12, R39 ;  /* 0x000000270c09723e */ /* 0x000fe200000010ff */
[----:B------:R2:W-:Y:S01]  /*9790*/  STS.128 [R46+0x18400], R4 ;  /* 0x018400042e007388 */ /* 0x0005e20000000c00 */
[----:B------:R-:W-:-:S05]  /*97a0*/  F2FP.BF16.F32.PACK_AB R11, R38, R15 ;  /* 0x0000000f260b723e */ /* 0x000fca00000010ff */
[----:B------:R2:W-:Y:S02]  /*97b0*/  STS.128 [R48+0x18400], R8 ;  /* 0x0184000830007388 */ /* 0x0005e40000000c00 */
.L_x_2945:
[----:B------:R-:W-:Y:S05]  /*97c0*/  BSYNC B1 ;  /* 0x0000000000017941 */ /* 0x000fea0003800000 */
.L_x_2944:
[----:B------:R-:W-:Y:S01]  /*97d0*/  PRMT R13, R55, 0x5410, R54 ;  /* 0x00005410370d7816 */ /* 0x000fe20000000036 */
[----:B------:R-:W-:Y:S06]  /*97e0*/  @P0 BRA `(.L_x_2936) ;  /* 0x0000000400900947 */ /* 0x000fec0003800000 */
[----:B------:R-:W3:Y:S01]  /*97f0*/  LDL R3, [R1+0x4] ;  /* 0x0000040001037983 */ /* 0x000ee20000100800 */
[----:B--2---:R-:W-:-:S03]  /*9800*/  SHF.R.U32.HI R4, RZ, 0x3, R228 ;  /* 0x00000003ff047819 */ /* 0x004fc600000116e4 */
[----:B------:R-:W2:Y:S01]  /*9810*/  LDL R44, [R1+0x24] ;  /* 0x00002400012c7983 */ /* 0x000ea20000100800 */
[----:B------:R-:W-:Y:S01]  /*9820*/  IMAD.IADD R41, R16, 0x1, R41 ;  /* 0x0000000110297824 */ /* 0x000fe200078e0229 */
[--C-:B------:R-:W-:Y:S02]  /*9830*/  SHF.R.U64 R25, R32, 0x10, R33.reuse ;  /* 0x0000001020197819 */ /* 0x100fe40000001221 */
[----:B------:R-:W-:Y:S02]  /*9840*/  SHF.R.U32.HI R27, RZ, 0x10, R33 ;  /* 0x00000010ff1b7819 */ /* 0x000fe40000011621 */
[----:B------:R-:W-:Y:S02]  /*9850*/  LOP3.LUT R0, R228, 0x38, R41, 0xf8, !PT ;  /* 0x00000038e4007812 */ /* 0x000fe400078ef829 */
[----:B-1----:R-:W-:Y:S02]  /*9860*/  SHF.R.U64 R12, R34, 0x10, R35 ;  /* 0x00000010220c7819 */ /* 0x002fe40000001223 */
[----:B------:R-:W-:-:S02]  /*9870*/  LOP3.LUT R0, R0, R4, RZ, 0x3c, !PT ;  /* 0x0000000400007212 */ /* 0x000fc400078e3cff */
[----:B------:R-:W-:Y:S02]  /*9880*/  SHF.R.U32.HI R33, RZ, 0x10, R29 ;  /* 0x00000010ff217819 */ /* 0x000fe4000001161d */
[--C-:B------:R-:W-:Y:S02]  /*9890*/  SHF.R.U64 R34, R30, 0x10, R31.reuse ;  /* 0x000000101e227819 */ /* 0x100fe4000000121f */
[----:B------:R-:W-:Y:S02]  /*98a0*/  SHF.R.U32.HI R36, RZ, 0x10, R31 ;  /* 0x00000010ff247819 */ /* 0x000fe4000001161f */
[----:B------:R-:W-:Y:S02]  /*98b0*/  PRMT R25, R52, 0x5410, R25 ;  /* 0x0000541034197816 */ /* 0x000fe40000000019 */
[----:B------:R-:W-:Y:S02]  /*98c0*/  SHF.R.U32.HI R35, RZ, 0x10, R35 ;  /* 0x00000010ff237819 */ /* 0x000fe40000011623 */
[----:B------:R-:W-:-:S02]  /*98d0*/  PRMT R33, R51, 0x5410, R33 ;  /* 0x0000541033217816 */ /* 0x000fc40000000021 */
[----:B------:R-:W-:Y:S02]  /*98e0*/  PRMT R27, R53, 0x5410, R27 ;  /* 0x00005410351b7816 */ /* 0x000fe4000000001b */
[----:B------:R-:W-:Y:S01]  /*98f0*/  PRMT R30, R13, 0x5410, R35 ;  /* 0x000054100d1e7816 */ /* 0x000fe20000000023 */
[----:B------:R-:W-:Y:S01]  /*9900*/  IMAD.U32 R35, R33, 0x10000, RZ ;  /* 0x0001000021237824 */ /* 0x000fe200078e00ff */
[----:B------:R-:W-:Y:S02]  /*9910*/  PRMT R36, R51, 0x5432, R36 ;  /* 0x0000543233247816 */ /* 0x000fe40000000024 */
[----:B------:R-:W-:-:S03]  /*9920*/  PRMT R34, R50, 0x5432, R34 ;  /* 0x0000543232227816 */ /* 0x000fc60000000022 */
[C---:B------:R-:W-:Y:S01]  /*9930*/  IMAD.U32 R37, R36.reuse, 0x10000, RZ ;  /* 0x0001000024257824 */ /* 0x040fe200078e00ff */
[----:B------:R-:W-:Y:S01]  /*9940*/  LOP3.LUT R36, R36, 0xffff0000, RZ, 0xc0, !PT ;  /* 0xffff000024247812 */ /* 0x000fe200078ec0ff */
[----:B---3--:R-:W-:Y:S01]  /*9950*/  IMAD.IADD R0, R3, 0x1, R0 ;  /* 0x0000000103007824 */ /* 0x008fe200078e0200 */
[----:B------:R-:W-:Y:S01]  /*9960*/  SHF.R.U64 R3, R28, 0x10, R29 ;  /* 0x000000101c037819 */ /* 0x000fe2000000121d */
[----:B------:R-:W-:Y:S01]  /*9970*/  IMAD.U32 R28, R25, 0x10000, RZ ;  /* 0x00010000191c7824 */ /* 0x000fe200078e00ff */
[----:B------:R-:W-:Y:S01]  /*9980*/  PRMT R29, R13, 0x5432, R12 ;  /* 0x000054320d1d7816 */ /* 0x000fe2000000000c */
[----:B------:R-:W-:Y:S01]  /*9990*/  IMAD R0, R0, 0x2, R23 ;  /* 0x0000000200007824 */ /* 0x000fe200078e0217 */
[----:B--2---:R-:W1:Y:S01]  /*99a0*/  LDS.128 R8, [R44+0x18400] ;  /* 0x018400002c087984 */ /* 0x004e620000000c00 */
[----:B------:R-:W-:Y:S02]  /*99b0*/  PRMT R31, R50, 0x5410, R3 ;  /* 0x00005410321f7816 */ /* 0x000fe40000000003 */
[----:B------:R-:W-:Y:S01]  /*99c0*/  LOP3.LUT R25, R25, 0xffff0000, RZ, 0xc0, !PT ;  /* 0xffff000019197812 */ /* 0x000fe200078ec0ff */
[----:B------:R-:W0:Y:S02]  /*99d0*/  LDS.128 R4, [R0+0x18400] ;  /* 0x0184000000047984 */ /* 0x000e240000000c00 */
[C---:B------:R-:W-:Y:S01]  /*99e0*/  IMAD.U32 R32, R31.reuse, 0x10000, RZ ;  /* 0x000100001f207824 */ /* 0x040fe200078e00ff */
[----:B------:R-:W-:Y:S01]  /*99f0*/  LOP3.LUT R31, R31, 0xffff0000, RZ, 0xc0, !PT ;  /* 0xffff00001f1f7812 */ /* 0x000fe200078ec0ff */
[C---:B-1----:R-:W-:Y:S01]  /*9a00*/  IMAD.U32 R3, R8.reuse, 0x10000, RZ ;  /* 0x0001000008037824 */ /* 0x042fe200078e00ff */
[----:B------:R-:W-:Y:S01]  /*9a10*/  LOP3.LUT R8, R8, 0xffff0000, RZ, 0xc0, !PT ;  /* 0xffff000008087812 */ /* 0x000fe200078ec0ff */
[C---:B------:R-:W-:Y:S01]  /*9a20*/  IMAD.U32 R12, R9.reuse, 0x10000, RZ ;  /* 0x00010000090c7824 */ /* 0x040fe200078e00ff */
[----:B------:R-:W-:Y:S01]  /*9a30*/  LOP3.LUT R9, R9, 0xffff0000, RZ, 0xc0, !PT ;  /* 0xffff000009097812 */ /* 0x000fe200078ec0ff */
[C---:B0-----:R-:W-:Y:S01]  /*9a40*/  IMAD.U32 R15, R4.reuse, 0x10000, RZ ;  /* 0x00010000040f7824 */ /* 0x041fe200078e00ff */
[----:B------:R-:W-:Y:S01]  /*9a50*/  LOP3.LUT R4, R4, 0xffff0000, RZ, 0xc0, !PT ;  /* 0xffff000004047812 */ /* 0x000fe200078ec0ff */
[C---:B------:R-:W-:Y:S01]  /*9a60*/  IMAD.U32 R20, R5.reuse, 0x10000, RZ ;  /* 0x0001000005147824 */ /* 0x040fe200078e00ff */
[----:B------:R-:W-:Y:S01]  /*9a70*/  LOP3.LUT R5, R5, 0xffff0000, RZ, 0xc0, !PT ;  /* 0xffff000005057812 */ /* 0x000fe200078ec0ff */
[C---:B------:R-:W-:Y:S01]  /*9a80*/  FMUL.FTZ R38, R15.reuse, R32 ;  /* 0x000000200f267220 */ /* 0x040fe20000410000 */
[----:B------:R-:W-:Y:S01]  /*9a90*/  FMUL.FTZ R40, R15, R28 ;  /* 0x0000001c0f287220 */ /* 0x000fe20000410000 */
[----:B------:R-:W-:-:S02]  /*9aa0*/  IMAD.U32 R15, R27, 0x10000, RZ ;  /* 0x000100001b0f7824 */ /* 0x000fc400078e00ff */
[----:B------:R-:W-:Y:S01]  /*9ab0*/  FMUL.FTZ R39, R20, R35 ;  /* 0x0000002314277220 */ /* 0x000fe20000410000 */
[----:B------:R-:W-:Y:S02]  /*9ac0*/  IMAD.U32 R24, R7, 0x10000, RZ ;  /* 0x0001000007187824 */ /* 0x000fe400078e00ff */
[C---:B------:R-:W-:Y:S01]  /*9ad0*/  FFMA.FTZ R38, R3.reuse, R28, -R38 ;  /* 0x0000001c03267223 */ /* 0x040fe20000010826 */
[----:B------:R-:W-:Y:S01]  /*9ae0*/  FFMA.FTZ R40, R3, R32, R40 ;  /* 0x0000002003287223 */ /* 0x000fe20000010028 */
[----:B------:R-:W-:Y:S02]  /*9af0*/  IMAD.U32 R3, R30, 0x10000, RZ ;  /* 0x000100001e037824 */ /* 0x000fe400078e00ff */
[-C--:B------:R-:W-:Y:S01]  /*9b00*/  FMUL.FTZ R41, R20, R15.reuse ;  /* 0x0000000f14297220 */ /* 0x080fe20000410000 */
[----:B------:R-:W-:Y:S01]  /*9b10*/  FFMA.FTZ R39, R12, R15, -R39 ;  /* 0x0000000f0c277223 */ /* 0x000fe20000010827 */
[----:B------:R-:W-:Y:S01]  /*9b20*/  FMUL.FTZ R15, R24, R37 ;  /* 0x00000025180f7220 */ /* 0x000fe20000410000 */
[----:B------:R-:W-:-:S02]  /*9b30*/  IMAD.U32 R14, R11, 0x10000, RZ ;  /* 0x000100000b0e7824 */ /* 0x000fc400078e00ff */
[----:B------:R-:W-:Y:S01]  /*9b40*/  FMUL.FTZ R24, R24, R3 ;  /* 0x0000000318187220 */ /* 0x000fe20000410000 */
[----:B------:R-:W-:Y:S01]  /*9b50*/  FFMA.FTZ R41, R12, R35, R41 ;  /* 0x000000230c297223 */ /* 0x000fe20000010029 */
[----:B------:R-:W-:Y:S01]  /*9b60*/  LOP3.LUT R12, R27, 0xffff0000, RZ, 0xc0, !PT ;  /* 0xffff00001b0c7812 */ /* 0x000fe200078ec0ff */
[C---:B------:R-:W-:Y:S01]  /*9b70*/  FFMA.FTZ R28, R14.reuse, R3, -R15 ;  /* 0x000000030e1c7223 */ /* 0x040fe2000001080f */
[----:B------:R-:W-:Y:S01]  /*9b80*/  FFMA.FTZ R37, R14, R37, R24 ;  /* 0x000000250e257223 */ /* 0x000fe20000010018 */
[----:B------:R-:W-:Y:S01]  /*9b90*/  LOP3.LUT R14, R33, 0xffff0000, RZ, 0xc0, !PT ;  /* 0xffff0000210e7812 */ /* 0x000fe200078ec0ff */
[C---:B------:R-:W-:Y:S01]  /*9ba0*/  FMUL.FTZ R3, R4.reuse, R31 ;  /* 0x0000001f04037220 */ /* 0x040fe20000410000 */
[----:B------:R-:W-:Y:S01]  /*9bb0*/  FMUL.FTZ R15, R4, R25 ;  /* 0x00000019040f7220 */ /* 0x000fe20000410000 */
[C---:B------:R-:W-:Y:S01]  /*9bc0*/  IMAD.U32 R21, R6.reuse, 0x10000, RZ ;  /* 0x0001000006157824 */ /* 0x040fe200078e00ff */
[----:B------:R-:W-:Y:S01]  /*9bd0*/  LOP3.LUT R6, R6, 0xffff0000, RZ, 0xc0, !PT ;  /* 0xffff000006067812 */ /* 0x000fe200078ec0ff */
[----:B------:R-:W-:-:S02]  /*9be0*/  IMAD.U32 R20, R34, 0x10000, RZ ;  /* 0x0001000022147824 */ /* 0x000fc400078e00ff */
[C---:B------:R-:W-:Y:S01]  /*9bf0*/  FFMA.FTZ R25, R8.reuse, R25, -R3 ;  /* 0x0000001908197223 */ /* 0x040fe20000010803 */
[----:B------:R-:W-:Y:S01]  /*9c00*/  FMUL.FTZ R24, R5, R14 ;  /* 0x0000000e05187220 */ /* 0x000fe20000410000 */
[----:B------:R-:W-:Y:S01]  /*9c10*/  FFMA.FTZ R15, R8, R31, R15 ;  /* 0x0000001f080f7223 */ /* 0x000fe2000001000f */
[----:B------:R-:W-:Y:S01]  /*9c20*/  IMAD.U32 R13, R10, 0x10000, RZ ;  /* 0x000100000a0d7824 */ /* 0x000fe200078e00ff */
[----:B------:R-:W-:Y:S01]  /*9c30*/  LOP3.LUT R7, R7, 0xffff0000, RZ, 0xc0, !PT ;  /* 0xffff000007077812 */ /* 0x000fe200078ec0ff */
[----:B------:R-:W-:Y:S02]  /*9c40*/  IMAD.U32 R4, R29, 0x10000, RZ ;  /* 0x000100001d047824 */ /* 0x000fe400078e00ff */
[----:B------:R-:W-:Y:S01]  /*9c50*/  FMUL.FTZ R5, R5, R12 ;  /* 0x0000000c05057220 */ /* 0x000fe20000410000 */
[----:B------:R-:W-:Y:S01]  /*9c60*/  FMUL.FTZ R8, R21, R20 ;  /* 0x0000001415087220 */ /* 0x000fe20000410000 */
[----:B------:R-:W-:Y:S01]  /*9c70*/  LOP3.LUT R3, R34, 0xffff0000, RZ, 0xc0, !PT ;  /* 0xffff000022037812 */ /* 0x000fe200078ec0ff */
[----:B------:R-:W-:Y:S01]  /*9c80*/  FFMA.FTZ R24, R9, R12, -R24 ;  /* 0x0000000c09187223 */ /* 0x000fe20000010818 */
[----:B------:R-:W-:Y:S01]  /*9c90*/  LOP3.LUT R29, R29, 0xffff0000, RZ, 0xc0, !PT ;  /* 0xffff00001d1d7812 */ /* 0x000fe200078ec0ff */
[----:B------:R-:W-:Y:S01]  /*9ca0*/  FFMA.FTZ R14, R9, R14, R5 ;  /* 0x0000000e090e7223 */ /* 0x000fe20000010005 */
[----:B------:R-:W-:Y:S01]  /*9cb0*/  LOP3.LUT R30, R30, 0xffff0000, RZ, 0xc0, !PT ;  /* 0xffff00001e1e7812 */ /* 0x000fe200078ec0ff */
[-C--:B------:R-:W-:Y:S01]  /*9cc0*/  FMUL.FTZ R12, R21, R4.reuse ;  /* 0x00000004150c7220 */ /* 0x080fe20000410000 */
[----:B------:R-:W-:Y:S01]  /*9cd0*/  LOP3.LUT R10, R10, 0xffff0000, RZ, 0xc0, !PT ;  /* 0xffff00000a0a7812 */ /* 0x000fe200078ec0ff */
[----:B------:R-:W-:Y:S01]  /*9ce0*/  FFMA.FTZ R8, R13, R4, -R8 ;  /* 0x000000040d087223 */ /* 0x000fe20000010808 */
[----:B------:R-:W-:Y:S01]  /*9cf0*/  LOP3.LUT R11, R11, 0xffff0000, RZ, 0xc0, !PT ;  /* 0xffff00000b0b7812 */ /* 0x000fe200078ec0ff */
[C---:B------:R-:W-:Y:S01]  /*9d00*/  FMUL.FTZ R5, R6.reuse, R3 ;  /* 0x0000000306057220 */ /* 0x040fe20000410000 */
[C---:B------:R-:W-:Y:S01]  /*9d10*/  FMUL.FTZ R4, R7.reuse, R36 ;  /* 0x0000002407047220 */ /* 0x040fe20000410000 */
[-C--:B------:R-:W-:Y:S01]  /*9d20*/  FMUL.FTZ R6, R6, R29.reuse ;  /* 0x0000001d06067220 */ /* 0x080fe20000410000 */
[-C--:B------:R-:W-:Y:S01]  /*9d30*/  FMUL.FTZ R9, R7, R30.reuse ;  /* 0x0000001e07097220 */ /* 0x080fe20000410000 */
[C---:B------:R-:W-:Y:S01]  /*9d40*/  FFMA.FTZ R5, R10.reuse, R29, -R5 ;  /* 0x0000001d0a057223 */ /* 0x040fe20000010805 */
[----:B------:R-:W-:Y:S01]  /*9d50*/  FFMA.FTZ R7, R11, R30, -R4 ;  /* 0x0000001e0b077223 */ /* 0x000fe20000010804 */
[----:B------:R-:W-:Y:S01]  /*9d60*/  FFMA.FTZ R12, R13, R20, R12 ;  /* 0x000000140d0c7223 */ /* 0x000fe2000001000c */
        /* <DEDUP_REMOVED lines=12> */
.L_x_2936:
[----:B------:R-:W-:Y:S05]  /*9e30*/  BSYNC B0 ;  /* 0x0000000000007941 */ /* 0x000fea0003800000 */
.L_x_2922:
        /* <DEDUP_REMOVED lines=8> */
.L_x_2919:
[----:B-123--:R-:W1:Y:S01]  /*9ec0*/  S2R R0, SR_TID.X ;  /* 0x0000000000007919 */ /* 0x00ee620000002100 */
[----:B------:R-:W-:Y:S05]  /*9ed0*/  WARPSYNC.ALL ;  /* 0x0000000000007948 */ /* 0x000fea0003800000 */
[----:B------:R-:W-:Y:S02]  /*9ee0*/  LOP3.LUT R22, R22, 0xfffbffff, RZ, 0xc0, !PT ;  /* 0xfffbffff16167812 */ /* 0x000fe400078ec0ff */
[----:B-1----:R-:W-:-:S05]  /*9ef0*/  SHF.R.U32.HI R0, RZ, 0x7, R0 ;  /* 0x00000007ff007819 */ /* 0x002fca0000011600 */
[----:B------:R-:W-:Y:S02]  /*9f00*/  VIADD R177, R0, 0x8 ;  /* 0x0000000800b17836 */ /* 0x000fe40000000000 */
[----:B------:R-:W-:-:S03]  /*9f10*/  IMAD.U32 R0, RZ, RZ, UR50 ;  /* 0x00000032ff007e24 */ /* 0x000fc6000f8e00ff */
[----:B------:R1:W-:Y:S02]  /*9f20*/  BAR.SYNC.DEFER_BLOCKING R177, 0x100 ;  /* 0x000400b10000751d */ /* 0x0003e40000010000 */
[----:B------:R-:W-:-:S13]  /*9f30*/  ISETP.NE.AND P1, PT, R0, 0x3, PT ;  /* 0x000000030000780c */ /* 0x000fda0003f25270 */
[----:B------:R-:W-:Y:S01]  /*9f40*/  @P1 LOP3.LUT R22, R22, 0x40000, RZ, 0xfc, !PT ;  /* 0x0004000016161812 */ /* 0x000fe200078efcff */
[----:B-1----:R-:W-:Y:S06]  /*9f50*/  @!P1 BRA `(.L_x_2946) ;  /* 0x0000000000049947 */ /* 0x002fec0003800000 */
[----:B------:R-:W-:Y:S01]  /*9f60*/  BPT.TRAP 0x1 ;  /* 0x000000040000795c */ /* 0x000fe20000300000 */
.L_x_2946:
[----:B------:R-:W-:Y:S01]  /*9f70*/  IMAD R3, R2, 0x8, R23 ;  /* 0x0000000802037824 */ /* 0x000fe200078e0217 */
[----:B------:R-:W-:-:S04]  /*9f80*/  SHF.L.U32 R20, R206, 0x1f, RZ ;  /* 0x0000001fce147819 */ /* 0x000fc800000006ff */
[----:B------:R1:W2:Y:S01]  /*9f90*/  SYNCS.PHASECHK.TRANS64.TRYWAIT P0, [R3+URZ+0x22830], R20 ;  /* 0x02283014030075a7 */ /* 0x0002a2000800017f */
[----:B------:R-:W-:Y:S05]  /*9fa0*/  @!P1 BRA `(.L_x_2947) ;  /* 0x0000000000049947 */ /* 0x000fea0003800000 */
[----:B------:R-:W-:Y:S01]  /*9fb0*/  BPT.TRAP 0x1 ;  /* 0x000000040000795c */ /* 0x000fe20000300000 */
.L_x_2947:
[----:B------:R-:W-:Y:S01]  /*9fc0*/  VIADD R0, R23, 0x1c400 ;  /* 0x0001c40017007836 */ /* 0x000fe20000000000 */
[----:B------:R-:W-:Y:S01]  /*9fd0*/  LOP3.LUT R6, R26, 0x10000, RZ, 0xfc, !PT ;  /* 0x000100001a067812 */ /* 0x000fe200078efcff */
[----:B------:R-:W-:-:S03]  /*9fe0*/  IMAD.MOV.U32 R7, RZ, RZ, 0x40000040 ;  /* 0x40000040ff077424 */ /* 0x000fc600078e00ff */
[----:B------:R-:W-:-:S04]  /*9ff0*/  SHF.R.U32.HI R0, RZ, 0x4, R0 ;  /* 0x00000004ff007819 */ /* 0x000fc80000011600 */
[----:B------:R-:W-:-:S04]  /*a000*/  LOP3.LUT R0, R0, 0x3fff, RZ, 0xc0, !PT ;  /* 0x00003fff00007812 */ /* 0x000fc800078ec0ff */
[----:B------:R-:W-:Y:S01]  /*a010*/  LOP3.LUT R224, R0, 0x10000, RZ, 0xfc, !PT ;  /* 0x0001000000e07812 */ /* 0x000fe200078efcff */
[----:B--2---:R-:W-:Y:S06]  /*a020*/  @P0 BRA `(.L_x_2948) ;  /* 0x0000000000080947 */ /* 0x004fec0003800000 */
[----:B------:R-:W2:Y:S02]  /*a030*/  SYNCS.PHASECHK.TRANS64.TRYWAIT P0, [R3+URZ+0x22830], R20 ;  /* 0x02283014030075a7 */ /* 0x000ea4000800017f */
[----:B--2---:R-:W-:Y:S05]  /*a040*/  @!P0 BRA `(.L_x_2949) ;  /* 0x0000017000808947 */ /* 0x004fea0003800000 */
.L_x_2948:
[----:B------:R-:W-:Y:S01]  /*a050*/  IMAD R4, R2, 0x300, R224 ;  /* 0x0000030002047824 */ /* 0x000fe200078e02e0 */
[----:B------:R-:W-:Y:S05]  /*a060*/  WARPSYNC.ALL ;  /* 0x0000000000007948 */ /* 0x000fea0003800000 */
[----:B------:R-:W-:Y:S01]  /*a070*/  IMAD.MOV.U32 R5, RZ, RZ, 0x40000040 ;  /* 0x40000040ff057424 */ /* 0x000fe200078e00ff */
[C---:B------:R-:W-:Y:S01]  /*a080*/  R2UR UR4, R6.reuse ;  /* 0x00000000060472ca */ /* 0x040fe200000e0000 */
[----:B0----5:R-:W-:Y:S01]  /*a090*/  WARPGROUP.ARRIVE ;  /* 0x00000000000079c5 */ /* 0x021fe20000000000 */
[----:B------:R-:W-:Y:S01]  /*a0a0*/  R2UR UR5, R7 ;  /* 0x00000000070572ca */ /* 0x000fe200000e0000 */
[----:B------:R-:W-:Y:S01]  /*a0b0*/  VIADD R14, R6, 0x2 ;  /* 0x00000002060e7836 */ /* 0x000fe20000000000 */
[C---:B------:R-:W-:Y:S01]  /*a0c0*/  R2UR UR6, R4.reuse ;  /* 0x00000000040672ca */ /* 0x040fe200000e0000 */
[----:B------:R-:W-:Y:S01]  /*a0d0*/  VIADD R8, R4, 0x2 ;  /* 0x0000000204087836 */ /* 0x000fe20000000000 */
[----:B------:R-:W-:Y:S01]  /*a0e0*/  R2UR UR7, R5 ;  /* 0x00000000050772ca */ /* 0x000fe200000e0000 */
[----:B------:R-:W-:Y:S01]  /*a0f0*/  IMAD.MOV.U32 R15, RZ, RZ, 0x40000040 ;  /* 0x40000040ff0f7424 */ /* 0x000fe200078e00ff */
[----:B------:R-:W0:Y:S01]  /*a100*/  S2R R0, SR_TID.X ;  /* 0x0000000000007919 */ /* 0x000e220000002100 */
[----:B------:R-:W-:-:S02]  /*a110*/  IMAD.MOV.U32 R9, RZ, RZ, 0x40000040 ;  /* 0x40000040ff097424 */ /* 0x000fc400078e00ff */
[C---:B------:R-:W-:Y:S02]  /*a120*/  VIADD R12, R6.reuse, 0x4 ;  /* 0x00000004060c7836 */ /* 0x040fe40000000000 */
[----:B------:R-:W-:Y:S02]  /*a130*/  IMAD.MOV.U32 R13, RZ, RZ, 0x40000040 ;  /* 0x40000040ff0d7424 */ /* 0x000fe400078e00ff */
[----:B------:R-:W-:Y:S02]  /*a140*/  VIADD R10, R6, 0x6 ;  /* 0x00000006060a7836 */ /* 0x000fe40000000000 */
[----:B------:R-:W-:Y:S02]  /*a150*/  IMAD.MOV.U32 R11, RZ, RZ, 0x40000040 ;  /* 0x40000040ff0b7424 */ /* 0x000fe400078e00ff */
[----:B------:R-:W-:Y:S01]  /*a160*/  HGMMA.64x96x16.F32.BF16 R24, gdesc[UR4], RZ, !UPT, gsb0 ;  /* 0x01600000041879f0 */ /* 0x000fe2000c0018ff */
[----:B------:R-:W-:Y:S01]  /*a170*/  R2UR UR4, R14 ;  /* 0x000000000e0472ca */ /* 0x000fe200000e0000 */
[----:B------:R-:W-:Y:S01]  /*a180*/  IMAD.MOV.U32 R5, RZ, RZ, 0x40000040 ;  /* 0x40000040ff057424 */ /* 0x000fe200078e00ff */
[----:B------:R-:W-:Y:S01]  /*a190*/  R2UR UR5, R15 ;  /* 0x000000000f0572ca */ /* 0x000fe200000e0000 */
[----:B------:R-:W-:Y:S01]  /*a1a0*/  IMAD.U32 R95, RZ, RZ, UR50 ;  /* 0x00000032ff5f7e24 */ /* 0x000fe2000f8e00ff */
[----:B------:R-:W-:Y:S01]  /*a1b0*/  R2UR UR6, R8 ;  /* 0x00000000080672ca */ /* 0x000fe200000e0000 */
[C---:B------:R-:W-:Y:S01]  /*a1c0*/  VIADD R8, R4.reuse, 0x4 ;  /* 0x0000000404087836 */ /* 0x040fe20000000000 */
[----:B------:R-:W-:Y:S01]  /*a1d0*/  R2UR UR7, R9 ;  /* 0x00000000090772ca */ /* 0x000fe200000e0000 */
[----:B------:R-:W-:Y:S01]  /*a1e0*/  IMAD.MOV.U32 R9, RZ, RZ, 0x40000040 ;  /* 0x40000040ff097424 */ /* 0x000fe200078e00ff */
[----:B------:R-:W-:Y:S01]  /*a1f0*/  ISETP.NE.AND P0, PT, R95, 0x3, PT ;  /* 0x000000035f00780c */ /* 0x000fe20003f05270 */
[----:B------:R-:W-:Y:S01]  /*a200*/  VIADD R4, R4, 0x6 ;  /* 0x0000000604047836 */ /* 0x000fe20000000000 */
[----:B0-----:R-:W-:Y:S01]  /*a210*/  SHF.R.U32.HI R0, RZ, 0x7, R0 ;  /* 0x00000007ff007819 */ /* 0x001fe20000011600 */
        /* <DEDUP_REMOVED lines=22> */
.L_x_2950:
[----:B------:R-:W3:Y:S01]  /*a380*/  LDC R0, c[0x0][0x448] ;  /* 0x00011200ff007b82 */ /* 0x000ee20000000800 */
[----:B------:R-:W-:Y:S01]  /*a390*/  ULDC.64 UR6, c[0x0][0x9e0] ;  /* 0x0002780000067ab9 */ /* 0x000fe20000000a00 */
[----:B------:R-:W-:Y:S01]  /*a3a0*/  LOP3.LUT R22, R22, 0xfff7ffff, RZ, 0xc0, !PT ;  /* 0xfff7ffff16167812 */ /* 0x000fe200078ec0ff */
[----:B------:R-:W-:Y:S01]  /*a3b0*/  UISETP.GE.AND UP0, UPT, UR7, 0x1, UPT ;  /* 0x000000010700788c */ /* 0x000fe2000bf06270 */
[----:B------:R-:W-:Y:S02]  /*a3c0*/  ULDC UR46, c[0x0][0x9dc] ;  /* 0x00027700002e7ab9 */ /* 0x000fe40000000800 */
[----:B------:R-:W-:Y:S02]  /*a3d0*/  ULOP3.LUT UR4, URZ, UR46, URZ, 0x33, !UPT ;  /* 0x0000002e3f047292 */ /* 0x000fe4000f8e333f */
[----:B------:R-:W-:Y:S01]  /*a3e0*/  UP2UR UR51, UPR, URZ, 0x1 ;  /* 0x000000013f337883 */ /* 0x000fe20008000000 */
[----:B---3--:R-:W-:Y:S01]  /*a3f0*/  ISETP.NE.AND P0, PT, R0, 0x1, PT ;  /* 0x000000010000780c */ /* 0x008fe20003f05270 */
[----:B------:R-:W-:-:S04]  /*a400*/  IMAD.IADD R0, R226, 0x1, R218 ;  /* 0x00000001e2007824 */ /* 0x000fc800078e02da */
[----:B------:R-:W-:-:S08]  /*a410*/  IMAD.MOV.U32 R8, RZ, RZ, R0 ;  /* 0x000000ffff087224 */ /* 0x000fd000078e0000 */
[----:B------:R-:W3:Y:S01]  /*a420*/  @P0 LDC R5, c[0x0][0x44c] ;  /* 0x00011300ff050b82 */ /* 0x000ee20000000800 */
[----:B------:R-:W-:-:S07]  /*a430*/  @P0 LOP3.LUT R22, R22, 0x80000, RZ, 0xfc, !PT ;  /* 0x0008000016160812 */ /* 0x000fce00078efcff */
[----:B------:R-:W4:Y:S01]  /*a440*/  @P0 LDC R21, c[0x0][0x450] ;  /* 0x00011400ff150b82 */ /* 0x000f220000000800 */
[----:B---3--:R-:W-:-:S04]  /*a450*/  @P0 IMAD.HI.U32 R4, R0, R5, RZ ;  /* 0x0000000500040227 */ /* 0x008fc800078e00ff */
[----:B------:R-:W-:Y:S02]  /*a460*/  VIADD R0, R3, 0x22840 ;  /* 0x0002284003007836 */ /* 0x000fe40000000000 */
[----:B------:R-:W-:Y:S01]  /*a470*/  IMAD.U32 R5, RZ, RZ, UR47 ;  /* 0x0000002fff057e24 */ /* 0x000fe2000f8e00ff */
[----:B----4-:R-:W-:Y:S01]  /*a480*/  @P0 SHF.R.U32.HI R8, RZ, R21, R4 ;  /* 0x00000015ff080219 */ /* 0x010fe20000011604 */
[----:B------:R-:W-:Y:S01]  /*a490*/  IMAD R4, R176, -0x60, R208 ;  /* 0xffffffa0b0047824 */ /* 0x000fe200078e02d0 */
[----:B------:R-:W-:Y:S01]  /*a4a0*/  PLOP3.LUT P0, PT, PT, PT, UP0, 0x40, 0x0 ;  /* 0x000000000000781c */ /* 0x000fe20003f0e808 */
[----:B------:R-:W-:Y:S01]  /*a4b0*/  IMAD.MOV.U32 R21, RZ, RZ, -0x60 ;  /* 0xffffffa0ff157424 */ /* 0x000fe200078e00ff */
[----:B------:R-:W-:Y:S01]  /*a4c0*/  PRMT R0, R5, 0x654, R0 ;  /* 0x0000065405007816 */ /* 0x000fe20000000000 */
[----:B------:R-:W3:Y:S01]  /*a4d0*/  SHFL.IDX PT, R76, R8, RZ, 0x1c1f ;  /* 0x001c1fff084c7589 */ /* 0x000ee200000e0000 */
[----:B------:R-:W-:Y:S02]  /*a4e0*/  VIADD R5, R4, 0x61 ;  /* 0x0000006104057836 */ /* 0x000fe40000000000 */
[----:B------:R4:W-:Y:S01]  /*a4f0*/  SYNCS.ARRIVE.TRANS64.RED.A1T0 RZ, [R0+URZ], RZ ;  /* 0x000000ff00ff79a7 */ /* 0x0009e2000810043f */
[----:B------:R-:W-:-:S04]  /*a500*/  IMAD R75, R176, R21, 0x60 ;  /* 0x00000060b04b7424 */ /* 0x000fc800078e0215 */
[C---:B------:R-:W-:Y:S02]  /*a510*/  IMAD R74, R210.reuse, -0x2, R75 ;  /* 0xfffffffed24a7824 */ /* 0x040fe400078e024b */
[----:B----4-:R-:W-:Y:S02]  /*a520*/  IMAD R0, R210, -0x2, R5 ;  /* 0xfffffffed2007824 */ /* 0x010fe400078e0205 */
[----:B------:R-:W-:Y:S02]  /*a530*/  VIADD R5, R4, 0x60 ;  /* 0x0000006004057836 */ /* 0x000fe40000000000 */
[----:B------:R-:W-:Y:S02]  /*a540*/  IMAD.IADD R0, R0, 0x1, -R207 ;  /* 0x0000000100007824 */ /* 0x000fe400078e0acf */
[----:B------:R-:W-:Y:S02]  /*a550*/  IMAD R21, R210, -0x2, R5 ;  /* 0xfffffffed2157824 */ /* 0x000fe400078e0205 */
[----:B------:R-:W-:-:S02]  /*a560*/  VIADD R72, R0, UR6 ;  /* 0x0000000600487c36 */ /* 0x000fc40008000000 */
[----:B------:R-:W-:-:S03]  /*a570*/  VIADD R73, R0, UR4 ;  /* 0x0000000400497c36 */ /* 0x000fc60008000000 */
[----:B---3--:R-:W-:Y:S01]  /*a580*/  VIADDMNMX R0, R76, R72, R21, PT ;  /* 0x000000484c007246 */ /* 0x008fe20003800115 */
[----:B------:R-:W-:Y:S01]  /*a590*/  IMAD.IADD R4, R73, 0x1, R76 ;  /* 0x0000000149047824 */ /* 0x000fe200078e024c */
[----:B------:R-:W-:Y:S06]  /*a5a0*/  @P0 BRA `(.L_x_2951) ;  /* 0x0000000000540947 */ /* 0x000fec0003800000 */
[----:B------:R-:W-:Y:S01]  /*a5b0*/  IADD3 R5, -R207, R208, R76 ;  /* 0x000000d0cf057210 */ /* 0x000fe20007ffe14c */
[----:B------:R-:W-:Y:S03]  /*a5c0*/  BSSY B0, `(.L_x_2952) ;  /* 0x0000010000007945 */ /* 0x000fe60003800000 */
[----:B------:R-:W-:-:S13]  /*a5d0*/  ISETP.GT.AND P0, PT, R5, -0x1, PT ;  /* 0xffffffff0500780c */ /* 0x000fda0003f04270 */
[----:B------:R-:W-:Y:S05]  /*a5e0*/  @P0 BRA `(.L_x_2953) ;  /* 0x0000000000200947 */ /* 0x000fea0003800000 */
[----:B------:R-:W-:Y:S01]  /*a5f0*/  UISETP.NE.AND UP0, UPT, UR7, 0x1, UPT ;  /* 0x000000010700788c */ /* 0x000fe2000bf05270 */
[----:B------:R-:W-:-:S05]  /*a600*/  LOP3.LUT R5, RZ, R5, RZ, 0x33, !PT ;  /* 0x00000005ff057212 */ /* 0x000fca00078e33ff */
[----:B------:R-:W-:-:S05]  /*a610*/  PLOP3.LUT P0, PT, PT, PT, UP0, 0x80, 0x0 ;  /* 0x000000000000781c */ /* 0x000fca0003f0f008 */
[----:B------:R-:W-:-:S08]  /*a620*/  @UP0 ULDC.64 UR4, c[0x0][0x9e8] ;  /* 0x00027a0000040ab9 */ /* 0x000fd00000000a00 */
[----:B------:R-:W-:-:S05]  /*a630*/  @P0 IMAD.HI.U32 R76, R5, UR4, RZ ;  /* 0x00000004054c0c27 */ /* 0x000fca000f8e00ff */
[----:B------:R-:W-:-:S04]  /*a640*/  @P0 SHF.R.U32.HI R5, RZ, UR5, R76 ;  /* 0x00000005ff050c19 */ /* 0x000fc8000801164c */
[----:B------:R-:W-:Y:S01]  /*a650*/  LOP3.LUT R5, RZ, R5, RZ, 0x33, !PT ;  /* 0x00000005ff057212 */ /* 0x000fe200078e33ff */
[----:B------:R-:W-:Y:S06]  /*a660*/  BRA `(.L_x_2954) ;  /* 0x0000000000147947 */ /* 0x000fec0003800000 */
.L_x_2953:
[----:B------:R-:W-:-:S06]  /*a670*/  UISETP.NE.AND UP0, UPT, UR7, 0x1, UPT ;  /* 0x000000010700788c */ /* 0x000fcc000bf05270 */
[----:B------:R-:W-:-:S05]  /*a680*/  PLOP3.LUT P0, PT, PT, PT, UP0, 0x80, 0x0 ;  /* 0x000000000000781c */ /* 0x000fca0003f0f008 */
[----:B------:R-:W-:-:S08]  /*a690*/  @UP0 ULDC.64 UR4, c[0x0][0x9e8] ;  /* 0x00027a0000040ab9 */ /* 0x000fd00000000a00 */
[----:B------:R-:W-:-:S05]  /*a6a0*/  @P0 IMAD.HI.U32 R76, R5, UR4, RZ ;  /* 0x00000004054c0c27 */ /* 0x000fca000f8e00ff */
[----:B------:R-:W-:-:S07]  /*a6b0*/  @P0 SHF.R.U32.HI R5, RZ, UR5, R76 ;  /* 0x00000005ff050c19 */ /* 0x000fce000801164c */
.L_x_2954:
[----:B------:R-:W-:Y:S05]  /*a6c0*/  BSYNC B0 ;  /* 0x0000000000007941 */ /* 0x000fea0003800000 */
.L_x_2952:
[----:B------:R-:W-:-:S05]  /*a6d0*/  IMAD R5, R5, UR7, R74 ;  /* 0x0000000705057c24 */ /* 0x000fca000f8e024a */
[----:B------:R-:W-:Y:S02]  /*a6e0*/  VIMNMX R4, R4, R5, !PT ;  /* 0x0000000504047248 */ /* 0x000fe40007fe0100 */
[----:B------:R-:W-:-:S07]  /*a6f0*/  VIADDMNMX R0, R5, UR7, R0, PT ;  /* 0x0000000705007c46 */ /* 0x000fce000b800100 */
.L_x_2951:
[C---:B------:R-:W-:Y:S01]  /*a700*/  ISETP.GE.AND P1, PT, R75.reuse, 0x9, PT ;  /* 0x000000094b00780c */ /* 0x040fe20003f26270 */
[----:B------:R-:W-:Y:S01]  /*a710*/  UISETP.GE.AND UP0, UPT, UR7, 0x1, UPT ;  /* 0x000000010700788c */ /* 0x000fe2000bf06270 */
        /* <DEDUP_REMOVED lines=97> */
[C---:B------:R-:W-:Y:S02]  /*ad30*/  ISETP.GE.AND P2, PT, R75.reuse, 0x52, PT ;  /* 0x000000524b00780c */ /* 0x040fe40003f46270 */
[C---:B------:R-:W-:Y:S02]  /*ad40*/  ISETP.GE.AND P5, PT, R75.reuse, 0x1, PT ;  /* 0x000000014b00780c */ /* 0x040fe40003fa6270 */
[----:B------:R-:W-:Y:S02]  /*ad50*/  ISETP.GT.AND P3, PT, R4, 0x51, !P2 ;  /* 0x000000510400780c */ /* 0x000fe40005764270 */
[----:B------:R-:W-:-:S02]  /*ad60*/  ISETP.GE.AND P6, PT, R75, 0x5a, PT ;  /* 0x0000005a4b00780c */ /* 0x000fc40003fc6270 */
[----:B------:R-:W-:-:S04]  /*ad70*/  ISETP.LT.OR P3, PT, R0, 0x52, P3 ;  /* 0x000000520000780c */ /* 0x000fc80001f61670 */
[----:B------:R-:W-:Y:S02]  /*ad80*/  FSEL R65, R65, -INF , !P3 ;  /* 0xff80000041417808 */ /* 0x000fe40005800000 */
[----:B------:R-:W-:-:S04]  /*ad90*/  ISETP.GE.AND P3, PT, R75, 0x59, PT ;  /* 0x000000594b00780c */ /* 0x000fc80003f66270 */
[----:B------:R-:W-:-:S04]  /*ada0*/  ISETP.GT.AND P4, PT, R4, 0x58, !P3 ;  /* 0x000000580400780c */ /* 0x000fc80005f84270 */
[----:B------:R-:W-:-:S04]  /*adb0*/  ISETP.LT.OR P4, PT, R0, 0x59, P4 ;  /* 0x000000590000780c */ /* 0x000fc80002781670 */
[----:B------:R-:W-:Y:S02]  /*adc0*/  FSEL R68, R68, -INF , !P4 ;  /* 0xff80000044447808 */ /* 0x000fe40006000000 */
[----:B------:R-:W-:-:S04]  /*add0*/  ISETP.GT.AND P4, PT, R4, RZ, !P5 ;  /* 0x000000ff0400720c */ /* 0x000fc80006f84270 */
[----:B------:R-:W-:-:S04]  /*ade0*/  ISETP.LT.OR P4, PT, R0, 0x1, P4 ;  /* 0x000000010000780c */ /* 0x000fc80002781670 */
[----:B------:R-:W-:Y:S02]  /*adf0*/  FSEL R29, R24, -INF , !P4 ;  /* 0xff800000181d7808 */ /* 0x000fe40006000000 */
[----:B------:R-:W-:-:S04]  /*ae00*/  ISETP.GT.AND P4, PT, R4, 0x59, !P6 ;  /* 0x000000590400780c */ /* 0x000fc80007784270 */
[----:B------:R-:W-:Y:S02]  /*ae10*/  ISETP.LT.OR P4, PT, R0, 0x5a, P4 ;  /* 0x0000005a0000780c */ /* 0x000fe40002781670 */
[----:B------:R-:W3:Y:S02]  /*ae20*/  SHFL.IDX PT, R0, R8, 0x1, 0x1c1f ;  /* 0x003c1f0008007f89 */ /* 0x000ee400000e0000 */
[----:B------:R-:W-:Y:S02]  /*ae30*/  FSEL R69, R69, -INF , !P4 ;  /* 0xff80000045457808 */ /* 0x000fe40006000000 */
[----:B------:R-:W-:Y:S02]  /*ae40*/  PLOP3.LUT P4, PT, PT, PT, UP0, 0x40, 0x0 ;  /* 0x000000000000781c */ /* 0x000fe40003f8e808 */
[----:B---3--:R-:W-:Y:S01]  /*ae50*/  VIADDMNMX R5, R0, R72, R21, PT ;  /* 0x0000004800057246 */ /* 0x008fe20003800115 */
[----:B------:R-:W-:-:S10]  /*ae60*/  IMAD.IADD R24, R73, 0x1, R0 ;  /* 0x0000000149187824 */ /* 0x000fd400078e0200 */
[----:B------:R-:W-:Y:S05]  /*ae70*/  @P4 BRA `(.L_x_2955) ;  /* 0x00000000005c4947 */ /* 0x000fea0003800000 */
        /* <DEDUP_REMOVED lines=8> */
[----:B------:R-:W-:Y:S01]  /*af00*/  @P4 IMAD.HI.U32 R4, R0, UR4, RZ ;  /* 0x0000000400044c27 */ /* 0x000fe2000f8e00ff */
[----:B------:R-:W-:-:S13]  /*af10*/  PLOP3.LUT P4, PT, PT, PT, UP0, 0x80, 0x0 ;  /* 0x000000000000781c */ /* 0x000fda0003f8f008 */
[----:B------:R-:W-:-:S04]  /*af20*/  @P4 SHF.R.U32.HI R0, RZ, UR5, R4 ;  /* 0x00000005ff004c19 */ /* 0x000fc80008011604 */
[----:B------:R-:W-:Y:S01]  /*af30*/  LOP3.LUT R0, RZ, R0, RZ, 0x33, !PT ;  /* 0x00000000ff007212 */ /* 0x000fe200078e33ff */
[----:B------:R-:W-:Y:S06]  /*af40*/  BRA `(.L_x_2958) ;  /* 0x0000000000187947 */ /* 0x000fec0003800000 */
.L_x_2957:
[----:B------:R-:W-:-:S06]  /*af50*/  UISETP.NE.AND UP0, UPT, UR7, 0x1, UPT ;  /* 0x000000010700788c */ /* 0x000fcc000bf05270 */
[----:B------:R-:W-:-:S05]  /*af60*/  PLOP3.LUT P4, PT, PT, PT, UP0, 0x80, 0x0 ;  /* 0x000000000000781c */ /* 0x000fca0003f8f008 */
[----:B------:R-:W-:-:S08]  /*af70*/  @UP0 ULDC.64 UR4, c[0x0][0x9e8] ;  /* 0x00027a0000040ab9 */ /* 0x000fd00000000a00 */
[----:B------:R-:W-:Y:S01]  /*af80*/  @P4 IMAD.HI.U32 R4, R0, UR4, RZ ;  /* 0x0000000400044c27 */ /* 0x000fe2000f8e00ff */
[----:B------:R-:W-:-:S13]  /*af90*/  PLOP3.LUT P4, PT, PT, PT, UP0, 0x80, 0x0 ;  /* 0x000000000000781c */ /* 0x000fda0003f8f008 */
[----:B------:R-:W-:-:S07]  /*afa0*/  @P4 SHF.R.U32.HI R0, RZ, UR5, R4 ;  /* 0x00000005ff004c19 */ /* 0x000fce0008011604 */
.L_x_2958:
[----:B------:R-:W-:Y:S05]  /*afb0*/  BSYNC B0 ;  /* 0x0000000000007941 */ /* 0x000fea0003800000 */
.L_x_2956:
[----:B------:R-:W-:-:S05]  /*afc0*/  IMAD R0, R0, UR7, R74 ;  /* 0x0000000700007c24 */ /* 0x000fca000f8e024a */
[----:B------:R-:W-:Y:S02]  /*afd0*/  VIMNMX R24, R24, R0, !PT ;  /* 0x0000000018187248 */ /* 0x000fe40007fe0100 */
[----:B------:R-:W-:-:S07]  /*afe0*/  VIADDMNMX R5, R0, UR7, R5, PT ;  /* 0x0000000700057c46 */ /* 0x000fce000b800105 */
.L_x_2955:
        /* <DEDUP_REMOVED lines=69> */
[----:B------:R-:W3:Y:S01]  /*b440*/  SHFL.BFLY PT, R21, R8, 0x2, 0x1f ;  /* 0x0c401f0008157f89 */ /* 0x000ee200000e0000 */
        /* <DEDUP_REMOVED lines=12> */
[----:B------:R-:W-:Y:S02]  /*b510*/  ISETP.GT.AND P0, PT, R24, 0x38, !P0 ;  /* 0x000000381800780c */ /* 0x000fe40004704270 */
[----:B---3--:R-:W-:Y:S02]  /*b520*/  FMNMX.FTZ R25, R8, R21, !PT ;  /* 0x0000001508197209 */ /* 0x008fe40007810000 */
[----:B------:R-:W-:Y:S02]  /*b530*/  ISETP.LT.OR P0, PT, R5, 0x39, P0 ;  /* 0x000000390500780c */ /* 0x000fe40000701670 */
[----:B------:R-:W-:Y:S01]  /*b540*/  ISETP.GT.AND P3, PT, R24, 0x58, !P3 ;  /* 0x000000581800780c */ /* 0x000fe20005f64270 */
[----:B------:R-:W3:Y:S01]  /*b550*/  SHFL.BFLY PT, R0, R25, 0x1, 0x1f ;  /* 0x0c201f0019007f89 */ /* 0x000ee200000e0000 */
[----:B------:R-:W-:-:S02]  /*b560*/  FSEL R54, R54, -INF , !P0 ;  /* 0xff80000036367808 */ /* 0x000fc40004000000 */
[----:B------:R-:W-:Y:S02]  /*b570*/  ISETP.NE.AND P0, PT, R89, RZ, PT ;  /* 0x000000ff5900720c */ /* 0x000fe40003f05270 */
[C---:B------:R-:W-:Y:S02]  /*b580*/  ISETP.LT.OR P2, PT, R5.reuse, 0x52, P2 ;  /* 0x000000520500780c */ /* 0x040fe40001741670 */
[C---:B------:R-:W-:Y:S02]  /*b590*/  ISETP.GT.AND P0, PT, R24.reuse, 0x39, !P0 ;  /* 0x000000391800780c */ /* 0x040fe40004704270 */
[----:B------:R-:W-:Y:S02]  /*b5a0*/  ISETP.GT.AND P6, PT, R24, 0x59, !P6 ;  /* 0x000000591800780c */ /* 0x000fe400077c4270 */
[C---:B------:R-:W-:Y:S02]  /*b5b0*/  ISETP.LT.OR P0, PT, R5.reuse, 0x3a, P0 ;  /* 0x0000003a0500780c */ /* 0x040fe40000701670 */
[----:B------:R-:W-:-:S02]  /*b5c0*/  ISETP.LT.OR P3, PT, R5, 0x59, P3 ;  /* 0x000000590500780c */ /* 0x000fc40001f61670 */
[----:B------:R-:W-:Y:S02]  /*b5d0*/  FSEL R55, R55, -INF , !P0 ;  /* 0xff80000037377808 */ /* 0x000fe40004000000 */
[----:B------:R-:W-:Y:S02]  /*b5e0*/  ISETP.NE.AND P0, PT, R90, RZ, PT ;  /* 0x000000ff5a00720c */ /* 0x000fe40003f05270 */
[----:B------:R-:W-:Y:S02]  /*b5f0*/  FSEL R67, R67, -INF , !P2 ;  /* 0xff80000043437808 */ /* 0x000fe40005000000 */
[----:B------:R-:W-:Y:S02]  /*b600*/  ISETP.GT.AND P0, PT, R24, 0x40, !P0 ;  /* 0x000000401800780c */ /* 0x000fe40004704270 */
[C---:B------:R-:W-:Y:S02]  /*b610*/  ISETP.LT.OR P6, PT, R5.reuse, 0x5a, P6 ;  /* 0x0000005a0500780c */ /* 0x040fe400037c1670 */
[----:B------:R-:W-:-:S02]  /*b620*/  ISETP.LT.OR P0, PT, R5, 0x41, P0 ;  /* 0x000000410500780c */ /* 0x000fc40000701670 */
[----:B---3--:R-:W-:Y:S02]  /*b630*/  FMNMX.FTZ R0, R25, R0, !PT ;  /* 0x0000000019007209 */ /* 0x008fe40007810000 */
[----:B------:R-:W-:Y:S02]  /*b640*/  FSEL R58, R58, -INF , !P0 ;  /* 0xff8000003a3a7808 */ /* 0x000fe40004000000 */
[----:B------:R-:W-:Y:S01]  /*b650*/  ISETP.GT.AND P0, PT, R24, 0x41, !P1 ;  /* 0x000000411800780c */ /* 0x000fe20004f04270 */
[----:B------:R-:W-:Y:S01]  /*b660*/  FMUL.FTZ R21, R0, UR48 ;  /* 0x0000003000157c20 */ /* 0x000fe20008410000 */
[----:B------:R-:W-:Y:S02]  /*b670*/  FSEL R70, R70, -INF , !P3 ;  /* 0xff80000046467808 */ /* 0x000fe40005800000 */
[----:B------:R-:W-:Y:S02]  /*b680*/  ISETP.LT.OR P0, PT, R5, 0x42, P0 ;  /* 0x000000420500780c */ /* 0x000fe40000701670 */
[----:B------:R-:W-:-:S02]  /*b690*/  FSEL R71, R71, -INF , !P6 ;  /* 0xff80000047477808 */ /* 0x000fc40007000000 */
        /* <DEDUP_REMOVED lines=15> */
[--C-:B------:R-:W-:Y:S01]  /*b790*/  FFMA.FTZ R154, R79, UR48, -R26.reuse ;  /* 0x000000304f9a7c23 */ /* 0x100fe2000801081a */
[----:B------:R-:W-:Y:S01]  /*b7a0*/  ISETP.NE.AND P4, PT, R94, RZ, PT ;  /* 0x000000ff5e00720c */ /* 0x000fe20003f85270 */
[----:B------:R-:W-:Y:S01]  /*b7b0*/  MUFU.EX2 R152, R152 ;  /* 0x0000009800987308 */ /* 0x000fe20000000800 */
[----:B------:R-:W-:Y:S01]  /*b7c0*/  FMNMX.FTZ R8, R34, R21, !PT ;  /* 0x0000001522087209 */ /* 0x000fe20007810000 */
[--C-:B------:R-:W-:Y:S01]  /*b7d0*/  FFMA.FTZ R156, R83, UR48, -R26.reuse ;  /* 0x00000030539c7c23 */ /* 0x100fe2000801081a */
[----:B------:R-:W-:Y:S01]  /*b7e0*/  FSEL R63, R63, -INF , !P0 ;  /* 0xff8000003f3f7808 */ /* 0x000fe20004000000 */
[--C-:B------:R-:W-:Y:S01]  /*b7f0*/  FFMA.FTZ R158, R87, UR48, -R26.reuse ;  /* 0x00000030579e7c23 */ /* 0x100fe2000801081a */
[----:B------:R-:W-:Y:S01]  /*b800*/  FMNMX.FTZ R25, R35, R8, !PT ;  /* 0x0000000823197209 */ /* 0x000fe20007810000 */
[--C-:B------:R-:W-:Y:S01]  /*b810*/  FFMA.FTZ R160, R40, UR48, -R26.reuse ;  /* 0x0000003028a07c23 */ /* 0x100fe2000801081a */
[----:B------:R-:W-:Y:S01]  /*b820*/  ISETP.GT.AND P0, PT, R24, 0x50, !P4 ;  /* 0x000000501800780c */ /* 0x000fe20006704270 */
[----:B------:R3:W4:Y:S01]  /*b830*/  MUFU.EX2 R21, R28 ;  /* 0x0000001c00157308 */ /* 0x0007220000000800 */
[----:B------:R-:W-:Y:S01]  /*b840*/  FMNMX.FTZ R8, R38, R25, !PT ;  /* 0x0000001926087209 */ /* 0x000fe20007810000 */
[--C-:B------:R-:W-:Y:S01]  /*b850*/  FFMA.FTZ R41, R41, UR48, -R26.reuse ;  /* 0x0000003029297c23 */ /* 0x100fe2000801081a */
[----:B------:R-:W-:Y:S01]  /*b860*/  ISETP.LT.OR P0, PT, R5, 0x51, P0 ;  /* 0x000000510500780c */ /* 0x000fe20000701670 */
[--C-:B------:R-:W-:Y:S01]  /*b870*/  FFMA.FTZ R44, R44, UR48, -R26.reuse ;  /* 0x000000302c2c7c23 */ /* 0x100fe2000801081a */
[----:B------:R-:W-:Y:S01]  /*b880*/  FMNMX.FTZ R25, R39, R8, !PT ;  /* 0x0000000827197209 */ /* 0x000fe20007810000 */
[--C-:B------:R-:W-:Y:S01]  /*b890*/  FFMA.FTZ R45, R45, UR48, -R26.reuse ;  /* 0x000000302d2d7c23 */ /* 0x100fe2000801081a */
[----:B------:R-:W-:Y:S01]  /*b8a0*/  FSEL R66, R66, -INF , !P0 ;  /* 0xff80000042427808 */ /* 0x000fe20004000000 */
[----:B------:R-:W-:Y:S01]  /*b8b0*/  MUFU.EX2 R154, R154 ;  /* 0x0000009a009a7308 */ /* 0x000fe20000000800 */
[----:B------:R-:W-:Y:S01]  /*b8c0*/  FMNMX.FTZ R8, R42, R25, !PT ;  /* 0x000000192a087209 */ /* 0x000fe20007810000 */
[--C-:B---3--:R-:W-:Y:S01]  /*b8d0*/  FFMA.FTZ R28, R85, UR48, -R26.reuse ;  /* 0x00000030551c7c23 */ /* 0x108fe2000801081a */
[--C-:B------:R-:W-:Y:S01]  /*b8e0*/  FFMA.FTZ R48, R48, UR48, -R26.reuse ;  /* 0x0000003030307c23 */ /* 0x100fe2000801081a */
[--C-:B------:R-:W-:Y:S01]  /*b8f0*/  FFMA.FTZ R49, R49, UR48, -R26.reuse ;  /* 0x0000003031317c23 */ /* 0x100fe2000801081a */
[----:B------:R-:W-:Y:S01]  /*b900*/  FMNMX.FTZ R27, R43, R8, !PT ;  /* 0x000000082b1b7209 */ /* 0x000fe20007810000 */
[--C-:B------:R-:W-:Y:S01]  /*b910*/  FFMA.FTZ R52, R52, UR48, -R26.reuse ;  /* 0x0000003034347c23 */ /* 0x100fe2000801081a */
[--C-:B------:R-:W-:Y:S01]  /*b920*/  FFMA.FTZ R53, R53, UR48, -R26.reuse ;  /* 0x0000003035357c23 */ /* 0x100fe2000801081a */
[----:B------:R3:W-:Y:S01]  /*b930*/  MUFU.EX2 R25, R32 ;  /* 0x0000002000197308 */ /* 0x0007e20000000800 */
[----:B------:R-:W-:Y:S01]  /*b940*/  FMNMX.FTZ R8, R46, R27, !PT ;  /* 0x0000001b2e087209 */ /* 0x000fe20007810000 */
[--C-:B------:R-:W-:Y:S01]  /*b950*/  FFMA.FTZ R56, R56, UR48, -R26.reuse ;  /* 0x0000003038387c23 */ /* 0x100fe2000801081a */
[--C-:B------:R-:W-:Y:S01]  /*b960*/  FFMA.FTZ R57, R57, UR48, -R26.reuse ;  /* 0x0000003039397c23 */ /* 0x100fe2000801081a */
[--C-:B------:R-:W-:Y:S01]  /*b970*/  FFMA.FTZ R60, R60, UR48, -R26.reuse ;  /* 0x000000303c3c7c23 */ /* 0x100fe2000801081a */
[----:B------:R-:W-:Y:S01]  /*b980*/  FMNMX.FTZ R27, R47, R8, !PT ;  /* 0x000000082f1b7209 */ /* 0x000fe20007810000 */
[--C-:B------:R-:W-:Y:S01]  /*b990*/  FFMA.FTZ R61, R61, UR48, -R26.reuse ;  /* 0x000000303d3d7c23 */ /* 0x100fe2000801081a */
[--C-:B------:R-:W-:Y:S01]  /*b9a0*/  FFMA.FTZ R64, R64, UR48, -R26.reuse ;  /* 0x0000003040407c23 */ /* 0x100fe2000801081a */
[----:B------:R-:W-:Y:S01]  /*b9b0*/  MUFU.EX2 R156, R156 ;  /* 0x0000009c009c7308 */ /* 0x000fe20000000800 */
[----:B------:R-:W-:Y:S01]  /*b9c0*/  FMNMX.FTZ R8, R50, R27, !PT ;  /* 0x0000001b32087209 */ /* 0x000fe20007810000 */
[--C-:B---3--:R-:W-:Y:S01]  /*b9d0*/  FFMA.FTZ R32, R37, UR48, -R26.reuse ;  /* 0x0000003025207c23 */ /* 0x108fe2000801081a */
[--C-:B------:R-:W-:Y:S01]  /*b9e0*/  FFMA.FTZ R65, R65, UR48, -R26.reuse ;  /* 0x0000003041417c23 */ /* 0x100fe2000801081a */
[--C-:B------:R-:W-:Y:S01]  /*b9f0*/  FFMA.FTZ R68, R68, UR48, -R26.reuse ;  /* 0x0000003044447c23 */ /* 0x100fe2000801081a */
[----:B------:R-:W-:Y:S01]  /*ba00*/  FMNMX.FTZ R29, R51, R8, !PT ;  /* 0x00000008331d7209 */ /* 0x000fe20007810000 */
[----:B------:R-:W-:Y:S01]  /*ba10*/  FFMA.FTZ R26, R69, UR48, -R26 ;  /* 0x00000030451a7c23 */ /* 0x000fe2000801081a */
[----:B----4-:R-:W-:Y:S01]  /*ba20*/  FADD.FTZ R69, R152, R21 ;  /* 0x0000001598457221 */ /* 0x010fe20000010000 */
[----:B------:R-:W-:Y:S01]  /*ba30*/  MUFU.EX2 R27, R28 ;  /* 0x0000001c001b7308 */ /* 0x000fe20000000800 */
[----:B------:R-:W-:-:S02]  /*ba40*/  FMNMX.FTZ R8, R54, R29, !PT ;  /* 0x0000001d36087209 */ /* 0x000fc40007810000 */
[----:B------:R-:W-:Y:S02]  /*ba50*/  F2FP.BF16.F32.PACK_AB R152, R21, R152 ;  /* 0x000000981598723e */ /* 0x000fe400000010ff */
[----:B------:R-:W-:Y:S02]  /*ba60*/  FMNMX.FTZ R29, R55, R8, !PT ;  /* 0x00000008371d7209 */ /* 0x000fe40007810000 */
[----:B------:R-:W-:Y:S01]  /*ba70*/  ISETP.NE.AND P4, PT, R95, 0x3, PT ;  /* 0x000000035f00780c */ /* 0x000fe20003f85270 */
[----:B------:R-:W-:Y:S01]  /*ba80*/  MUFU.EX2 R158, R158 ;  /* 0x0000009e009e7308 */ /* 0x000fe20000000800 */
[----:B------:R-:W-:-:S04]  /*ba90*/  FMNMX.FTZ R8, R58, R29, !PT ;  /* 0x0000001d3a087209 */ /* 0x000fc80007810000 */
[----:B------:R-:W-:-:S03]  /*baa0*/  FMNMX.FTZ R37, R59, R8, !PT ;  /* 0x000000083b257209 */ /* 0x000fc60007810000 */
        /* <DEDUP_REMOVED lines=9> */
[----:B------:R-:W-:Y:S02]  /*bb40*/  MUFU.EX2 R44, R44 ;  /* 0x0000002c002c7308 */ /* 0x000fe40000000800 */
[----:B------:R-:W3:Y:S06]  /*bb50*/  SHFL.BFLY PT, R5, R8, 0x2, 0x1f ;  /* 0x0c401f0008057f89 */ /* 0x000eec00000e0000 */
[----:B------:R-:W-:Y:S08]  /*bb60*/  MUFU.EX2 R37, R26 ;  /* 0x0000001a00257308 */ /* 0x000ff00000000800 */
[----:B------:R-:W4:Y:S08]  /*bb70*/  MUFU.EX2 R45, R45 ;  /* 0x0000002d002d7308 */ /* 0x000f300000000800 */
[----:B------:R-:W-:Y:S01]  /*bb80*/  MUFU.EX2 R48, R48 ;  /* 0x0000003000307308 */ /* 0x000fe20000000800 */
[----:B---3--:R-:W-:-:S05]  /*bb90*/  FMNMX.FTZ R24, R8, R5, !PT ;  /* 0x0000000508187209 */ /* 0x008fca0007810000 */
[----:B------:R-:W3:Y:S02]  /*bba0*/  SHFL.BFLY PT, R5, R24, 0x1, 0x1f ;  /* 0x0c201f0018057f89 */ /* 0x000ee400000e0000 */
[----:B------:R-:W5:Y:S01]  /*bbb0*/  MUFU.EX2 R49, R49 ;  /* 0x0000003100317308 */ /* 0x000f620000000800 */
[----:B----4-:R-:W-:-:S07]  /*bbc0*/  F2FP.BF16.F32.PACK_AB R162, R45, R44 ;  /* 0x0000002c2da2723e */ /* 0x010fce00000010ff */
[----:B------:R-:W-:Y:S08]  /*bbd0*/  MUFU.EX2 R52, R52 ;  /* 0x0000003400347308 */ /* 0x000ff00000000800 */
[----:B------:R-:W-:Y:S01]  /*bbe0*/  MUFU.EX2 R53, R53 ;  /* 0x0000003500357308 */ /* 0x000fe20000000800 */
[----:B-----5:R-:W-:Y:S02]  /*bbf0*/  F2FP.BF16.F32.PACK_AB R164, R49, R48 ;  /* 0x0000003031a4723e */ /* 0x020fe400000010ff */
[----:B---3--:R-:W-:Y:S01]  /*bc00*/  FMNMX.FTZ R5, R24, R5, !PT ;  /* 0x0000000518057209 */ /* 0x008fe20007810000 */
[----:B------:R-:W-:-:S04]  /*bc10*/  FADD.FTZ R24, R154, R69 ;  /* 0x000000459a187221 */ /* 0x000fc80000010000 */
[----:B------:R-:W-:Y:S01]  /*bc20*/  MUFU.EX2 R56, R56 ;  /* 0x0000003800387308 */ /* 0x000fe20000000800 */
[----:B------:R-:W-:Y:S01]  /*bc30*/  F2FP.BF16.F32.PACK_AB R154, R25, R154 ;  /* 0x0000009a199a723e */ /* 0x000fe200000010ff */
[C---:B------:R-:W-:Y:S01]  /*bc40*/  FMUL.FTZ R8, R5.reuse, UR48 ;  /* 0x0000003005087c20 */ /* 0x040fe20008410000 */
[----:B------:R-:W-:Y:S01]  /*bc50*/  FSETP.NEU.FTZ.AND P0, PT, R5, -INF , PT ;  /* 0xff8000000500780b */ /* 0x000fe20003f1d000 */
[----:B------:R-:W-:-:S03]  /*bc60*/  FADD.FTZ R69, R25, R24 ;  /* 0x0000001819457221 */ /* 0x000fc60000010000 */
[----:B------:R-:W-:Y:S01]  /*bc70*/  FSEL R8, R8, RZ, P0 ;  /* 0x000000ff08087208 */ /* 0x000fe20000000000 */
[----:B------:R-:W-:Y:S01]  /*bc80*/  FADD.FTZ R24, R156, R69 ;  /* 0x000000459c187221 */ /* 0x000fe20000010000 */
[----:B------:R-:W-:Y:S01]  /*bc90*/  MUFU.EX2 R57, R57 ;  /* 0x0000003900397308 */ /* 0x000fe20000000800 */
[----:B------:R-:W-:Y:S02]  /*bca0*/  F2FP.BF16.F32.PACK_AB R156, R27, R156 ;  /* 0x0000009c1b9c723e */ /* 0x000fe400000010ff */
        /* <DEDUP_REMOVED lines=23> */
[----:B------:R-:W-:Y:S01]  /*be20*/  FADD.FTZ R26, R160, R73 ;  /* 0x00000049a01a7221 */ /* 0x000fe20000010000 */
[--C-:B------:R-:W-:Y:S01]  /*be30*/  FFMA.FTZ R59, R59, UR48, -R8.reuse ;  /* 0x000000303b3b7c23 */ /* 0x100fe20008010808 */
[--C-:B------:R-:W-:Y:S01]  /*be40*/  FFMA.FTZ R62, R62, UR48, -R8.reuse ;  /* 0x000000303e3e7c23 */ /* 0x100fe20008010808 */
[----:B------:R-:W-:Y:S01]  /*be50*/  FFMA.FTZ R63, R63, UR48, -R8 ;  /* 0x000000303f3f7c23 */ /* 0x000fe20008010808 */
[----:B------:R-:W-:Y:S01]  /*be60*/  FADD.FTZ R73, R41, R26 ;  /* 0x0000001a29497221 */ /* 0x000fe20000010000 */
[--C-:B------:R-:W-:Y:S01]  /*be70*/  FFMA.FTZ R66, R66, UR48, -R8.reuse ;  /* 0x0000003042427c23 */ /* 0x100fe20008010808 */
[----:B------:R-:W-:Y:S01]  /*be80*/  FFMA.FTZ R67, R67, UR48, -R8 ;  /* 0x0000003043437c23 */ /* 0x000fe20008010808 */
[----:B------:R-:W5:Y:S01]  /*be90*/  MUFU.EX2 R31, R31 ;  /* 0x0000001f001f7308 */ /* 0x000f620000000800 */
[----:B---3--:R-:W-:Y:S01]  /*bea0*/  FADD.FTZ R69, R33, R4 ;  /* 0x0000000421457221 */ /* 0x008fe20000010000 */
[----:B------:R-:W-:Y:S01]  /*beb0*/  FADD.FTZ R26, R44, R73 ;  /* 0x000000492c1a7221 */ /* 0x000fe20000010000 */
[--C-:B------:R-:W-:Y:S01]  /*bec0*/  FFMA.FTZ R70, R70, UR48, -R8.reuse ;  /* 0x0000003046467c23 */ /* 0x100fe20008010808 */
[----:B------:R-:W-:Y:S01]  /*bed0*/  FFMA.FTZ R71, R71, UR48, -R8 ;  /* 0x0000003047477c23 */ /* 0x000fe20008010808 */
[----:B------:R-:W-:Y:S01]  /*bee0*/  F2FP.BF16.F32.PACK_AB R153, R4, R33 ;  /* 0x000000210499723e */ /* 0x000fe200000010ff */
[----:B------:R-:W-:Y:S01]  /*bef0*/  FADD.FTZ R73, R45, R26 ;  /* 0x0000001a2d497221 */ /* 0x000fe20000010000 */
[----:B------:R-:W-:Y:S01]  /*bf00*/  F2FP.BF16.F32.PACK_AB R158, R29, R158 ;  /* 0x0000009e1d9e723e */ /* 0x000fe200000010ff */
[----:B------:R-:W3:Y:S01]  /*bf10*/  MUFU.EX2 R34, R34 ;  /* 0x0000002200227308 */ /* 0x000ee20000000800 */
[----:B----4-:R-:W-:Y:S01]  /*bf20*/  FADD.FTZ R24, R30, R69 ;  /* 0x000000451e187221 */ /* 0x010fe20000010000 */
[----:B------:R-:W-:Y:S01]  /*bf30*/  FADD.FTZ R26, R48, R73 ;  /* 0x00000049301a7221 */ /* 0x000fe20000010000 */
[----:B------:R-:W-:-:S02]  /*bf40*/  F2FP.BF16.F32.PACK_AB R160, R41, R160 ;  /* 0x000000a029a0723e */ /* 0x000fc400000010ff */
[----:B------:R-:W-:Y:S01]  /*bf50*/  F2FP.BF16.F32.PACK_AB R166, R53, R52 ;  /* 0x0000003435a6723e */ /* 0x000fe200000010ff */
[----:B------:R-:W-:Y:S01]  /*bf60*/  FADD.FTZ R73, R49, R26 ;  /* 0x0000001a31497221 */ /* 0x000fe20000010000 */
[----:B------:R-:W-:Y:S01]  /*bf70*/  F2FP.BF16.F32.PACK_AB R168, R57, R56 ;  /* 0x0000003839a8723e */ /* 0x000fe200000010ff */
[----:B------:R-:W4:Y:S01]  /*bf80*/  MUFU.EX2 R35, R35 ;  /* 0x0000002300237308 */ /* 0x000f220000000800 */
[C---:B-----5:R-:W-:Y:S01]  /*bf90*/  FADD.FTZ R69, R31.reuse, R24 ;  /* 0x000000181f457221 */ /* 0x060fe20000010000 */
[----:B------:R-:W-:Y:S01]  /*bfa0*/  FADD.FTZ R26, R52, R73 ;  /* 0x00000049341a7221 */ /* 0x000fe20000010000 */
[----:B------:R-:W-:-:S03]  /*bfb0*/  F2FP.BF16.F32.PACK_AB R155, R31, R30 ;  /* 0x0000001e1f9b723e */ /* 0x000fc600000010ff */
[----:B------:R-:W-:Y:S02]  /*bfc0*/  FADD.FTZ R73, R53, R26 ;  /* 0x0000001a35497221 */ /* 0x000fe40000010000 */
[----:B------:R-:W5:Y:S01]  /*bfd0*/  MUFU.EX2 R38, R38 ;  /* 0x0000002600267308 */ /* 0x000f620000000800 */
[----:B---3--:R-:W-:-:S07]  /*bfe0*/  FADD.FTZ R24, R34, R69 ;  /* 0x0000004522187221 */ /* 0x008fce0000010000 */
[----:B------:R-:W3:Y:S01]  /*bff0*/  MUFU.EX2 R39, R39 ;  /* 0x0000002700277308 */ /* 0x000ee20000000800 */
[C---:B----4-:R-:W-:Y:S01]  /*c000*/  FADD.FTZ R69, R35.reuse, R24 ;  /* 0x0000001823457221 */ /* 0x050fe20000010000 */
[----:B------:R-:W-:-:S06]  /*c010*/  F2FP.BF16.F32.PACK_AB R157, R35, R34 ;  /* 0x00000022239d723e */ /* 0x000fcc00000010ff */
[----:B------:R-:W4:Y:S01]  /*c020*/  MUFU.EX2 R42, R42 ;  /* 0x0000002a002a7308 */ /* 0x000f220000000800 */
[----:B-----5:R-:W-:-:S07]  /*c030*/  FADD.FTZ R24, R38, R69 ;  /* 0x0000004526187221 */ /* 0x020fce0000010000 */
[----:B------:R-:W5:Y:S01]  /*c040*/  MUFU.EX2 R43, R43 ;  /* 0x0000002b002b7308 */ /* 0x000f620000000800 */
[C---:B---3--:R-:W-:Y:S01]  /*c050*/  FADD.FTZ R69, R39.reuse, R24 ;  /* 0x0000001827457221 */ /* 0x048fe20000010000 */
[----:B------:R-:W-:-:S06]  /*c060*/  F2FP.BF16.F32.PACK_AB R159, R39, R38 ;  /* 0x00000026279f723e */ /* 0x000fcc00000010ff */
[----:B------:R-:W3:Y:S01]  /*c070*/  MUFU.EX2 R46, R46 ;  /* 0x0000002e002e7308 */ /* 0x000ee20000000800 */
[----:B----4-:R-:W-:-:S07]  /*c080*/  FADD.FTZ R24, R42, R69 ;  /* 0x000000452a187221 */ /* 0x010fce0000010000 */
[----:B------:R-:W4:Y:S01]  /*c090*/  MUFU.EX2 R47, R47 ;  /* 0x0000002f002f7308 */ /* 0x000f220000000800 */
[C---:B-----5:R-:W-:Y:S01]  /*c0a0*/  FADD.FTZ R69, R43.reuse, R24 ;  /* 0x000000182b457221 */ /* 0x060fe20000010000 */
[----:B------:R-:W-:-:S06]  /*c0b0*/  F2FP.BF16.F32.PACK_AB R161, R43, R42 ;  /* 0x0000002a2ba1723e */ /* 0x000fcc00000010ff */
[----:B------:R-:W5:Y:S01]  /*c0c0*/  MUFU.EX2 R50, R50 ;  /* 0x0000003200327308 */ /* 0x000f620000000800 */
[----:B---3--:R-:W-:-:S07]  /*c0d0*/  FADD.FTZ R24, R46, R69 ;  /* 0x000000452e187221 */ /* 0x008fce0000010000 */
[----:B------:R-:W3:Y:S01]  /*c0e0*/  MUFU.EX2 R51, R51 ;  /* 0x0000003300337308 */ /* 0x000ee20000000800 */
[C---:B----4-:R-:W-:Y:S01]  /*c0f0*/  FADD.FTZ R69, R47.reuse, R24 ;  /* 0x000000182f457221 */ /* 0x050fe20000010000 */
[----:B------:R-:W-:Y:S01]  /*c100*/  FADD.FTZ R24, R56, R73 ;  /* 0x0000004938187221 */ /* 0x000fe20000010000 */
[----:B------:R-:W-:-:S03]  /*c110*/  F2FP.BF16.F32.PACK_AB R163, R47, R46 ;  /* 0x0000002e2fa3723e */ /* 0x000fc600000010ff */
[----:B------:R-:W-:Y:S02]  /*c120*/  FADD.FTZ R25, R57, R24 ;  /* 0x0000001839197221 */ /* 0x000fe40000010000 */
        /* <DEDUP_REMOVED lines=18> */
[----:B---3--:R-:W-:-:S07]  /*c250*/  FADD.FTZ R8, R62, R21 ;  /* 0x000000153e087221 */ /* 0x008fce0000010000 */
[----:B------:R-:W3:Y:S01]  /*c260*/  MUFU.EX2 R64, R64 ;  /* 0x0000004000407308 */ /* 0x000ee20000000800 */
[C---:B----4-:R-:W-:Y:S01]  /*c270*/  FADD.FTZ R25, R61.reuse, R24 ;  /* 0x000000183d197221 */ /* 0x050fe20000010000 */
[----:B------:R-:W-:-:S06]  /*c280*/  F2FP.BF16.F32.PACK_AB R170, R61, R60 ;  /* 0x0000003c3daa723e */ /* 0x000fcc00000010ff */
[----:B------:R-:W4:Y:S01]  /*c290*/  MUFU.EX2 R66, R66 ;  /* 0x0000004200427308 */ /* 0x000f220000000800 */
[C---:B-----5:R-:W-:Y:S01]  /*c2a0*/  FADD.FTZ R21, R63.reuse, R8 ;  /* 0x000000083f157221 */ /* 0x060fe20000010000 */
[----:B------:R-:W-:-:S06]  /*c2b0*/  F2FP.BF16.F32.PACK_AB R171, R63, R62 ;  /* 0x0000003e3fab723e */ /* 0x000fcc00000010ff */
[----:B------:R-:W5:Y:S01]  /*c2c0*/  MUFU.EX2 R65, R65 ;  /* 0x0000004100417308 */ /* 0x000f620000000800 */
[----:B---3--:R-:W-:-:S07]  /*c2d0*/  FADD.FTZ R24, R64, R25 ;  /* 0x0000001940187221 */ /* 0x008fce0000010000 */
[----:B------:R-:W3:Y:S01]  /*c2e0*/  MUFU.EX2 R67, R67 ;  /* 0x0000004300437308 */ /* 0x000ee20000000800 */
[----:B----4-:R-:W-:-:S07]  /*c2f0*/  FADD.FTZ R4, R66, R21 ;  /* 0x0000001542047221 */ /* 0x010fce0000010000 */
[----:B------:R-:W4:Y:S01]  /*c300*/  MUFU.EX2 R68, R68 ;  /* 0x0000004400447308 */ /* 0x000f220000000800 */
[C---:B-----5:R-:W-:Y:S01]  /*c310*/  FADD.FTZ R25, R65.reuse, R24 ;  /* 0x0000001841197221 */ /* 0x060fe20000010000 */
[----:B------:R-:W-:-:S06]  /*c320*/  F2FP.BF16.F32.PACK_AB R172, R65, R64 ;  /* 0x0000004041ac723e */ /* 0x000fcc00000010ff */
[----:B------:R-:W5:Y:S01]  /*c330*/  MUFU.EX2 R70, R70 ;  /* 0x0000004600467308 */ /* 0x000f620000000800 */
[C---:B---3--:R-:W-:Y:S01]  /*c340*/  FADD.FTZ R21, R67.reuse, R4 ;  /* 0x0000000443157221 */ /* 0x048fe20000010000 */
[----:B------:R-:W-:-:S06]  /*c350*/  F2FP.BF16.F32.PACK_AB R173, R67, R66 ;  /* 0x0000004243ad723e */ /* 0x000fcc00000010ff */
[----:B------:R-:W3:Y:S01]  /*c360*/  MUFU.EX2 R71, R71 ;  /* 0x0000004700477308 */ /* 0x000ee20000000800 */
[----:B----4-:R-:W-:Y:S01]  /*c370*/  FADD.FTZ R24, R68, R25 ;  /* 0x0000001944187221 */ /* 0x010fe20000010000 */
[----:B------:R-:W-:-:S03]  /*c380*/  F2FP.BF16.F32.PACK_AB R174, R37, R68 ;  /* 0x0000004425ae723e */ /* 0x000fc600000010ff */
[----:B------:R-:W-:Y:S01]  /*c390*/  FADD.FTZ R8, R37, R24 ;  /* 0x0000001825087221 */ /* 0x000fe20000010000 */
[----:B-----5:R-:W-:-:S04]  /*c3a0*/  FADD.FTZ R4, R70, R21 ;  /* 0x0000001546047221 */ /* 0x020fc80000010000 */
[C---:B---3--:R-:W-:Y:S01]  /*c3b0*/  FADD.FTZ R4, R71.reuse, R4 ;  /* 0x0000000447047221 */ /* 0x048fe20000010000 */
[----:B------:R-:W-:Y:S01]  /*c3c0*/  F2FP.BF16.F32.PACK_AB R175, R71, R70 ;  /* 0x0000004647af723e */ /* 0x000fe200000010ff */
[----:B------:R-:W-:Y:S06]  /*c3d0*/  @!P4 BRA `(.L_x_2959) ;  /* 0x000000000004c947 */ /* 0x000fec0003800000 */
[----:B------:R-:W-:Y:S01]  /*c3e0*/  BPT.TRAP 0x1 ;  /* 0x000000040000795c */ /* 0x000fe20000300000 */
.L_x_2959:
[----:B------:R3:W4:Y:S01]  /*c3f0*/  SYNCS.PHASECHK.TRANS64.TRYWAIT P0, [R3+URZ+0x22850], R20 ;  /* 0x02285014030075a7 */ /* 0x000722000800017f */
[----:B------:R-:W-:Y:S05]  /*c400*/  @!P4 BRA `(.L_x_2960) ;  /* 0x000000000004c947 */ /* 0x000fea0003800000 */
[----:B------:R-:W-:Y:S01]  /*c410*/  BPT.TRAP 0x1 ;  /* 0x000000040000795c */ /* 0x000fe20000300000 */
.L_x_2960:
[----:B------:R-:W-:Y:S04]  /*c420*/  BSSY B0, `(.L_x_2961) ;  /* 0x0000004000007945 */ /* 0x000fe80003800000 */
[----:B----4-:R-:W-:Y:S05]  /*c430*/  @P0 BRA `(.L_x_2962) ;  /* 0x0000000000080947 */ /* 0x010fea0003800000 */
[----:B------:R-:W4:Y:S02]  /*c440*/  SYNCS.PHASECHK.TRANS64.TRYWAIT P0, [R3+URZ+0x22850], R20 ;  /* 0x02285014030075a7 */ /* 0x000f24000800017f */
[----:B----4-:R-:W-:Y:S05]  /*c450*/  @!P0 BRA `(.L_x_2963) ;  /* 0x0000014c00908947 */ /* 0x010fea0003800000 */
.L_x_2962:
[----:B------:R-:W-:Y:S05]  /*c460*/  BSYNC B0 ;  /* 0x0000000000007941 */ /* 0x000fea0003800000 */
.L_x_2961:
[----:B------:R-:W-:Y:S05]  /*c470*/  WARPSYNC.ALL ;  /* 0x0000000000007948 */ /* 0x000fea0003800000 */
[----:B------:R-:W-:Y:S01]  /*c480*/  R2UR UR4, R23 ;  /* 0x00000000170472ca */ /* 0x000fe200000e0000 */
[----:B------:R0:W-:Y:S01]  /*c490*/  BAR.SYNC.DEFER_BLOCKING R177, 0x100 ;  /* 0x000400b10000751d */ /* 0x0001e20000010000 */
[----:B------:R-:W-:Y:S02]  /*c4a0*/  IMAD.MOV.U32 R21, RZ, RZ, 0xc00 ;  /* 0x00000c00ff157424 */ /* 0x000fe400078e00ff */
[----:B------:R-:W-:-:S05]  /*c4b0*/  IMAD.U32 R178, RZ, RZ, UR50 ;  /* 0x00000032ffb27e24 */ /* 0x000fca000f8e00ff */
[----:B------:R-:W-:-:S04]  /*c4c0*/  ISETP.NE.AND P0, PT, R178, 0x3, PT ;  /* 0x00000003b200780c */ /* 0x000fc80003f05270 */
[----:B------:R-:W-:-:S04]  /*c4d0*/  UIADD3 UR4, UR4, 0x400, URZ ;  /* 0x0000040004047890 */ /* 0x000fc8000fffe03f */
[----:B------:R-:W-:-:S04]  /*c4e0*/  USHF.R.U32.HI UR4, URZ, 0x4, UR4 ;  /* 0x000000043f047899 */ /* 0x000fc80008011604 */
[----:B------:R-:W-:-:S04]  /*c4f0*/  ULOP3.LUT UR4, UR4, 0x3fff, URZ, 0xc0, !UPT ;  /* 0x00003fff04047892 */ /* 0x000fc8000f8ec03f */
[----:B------:R-:W-:Y:S01]  /*c500*/  ULOP3.LUT UR49, UR4, 0x3000000, URZ, 0xfc, !UPT ;  /* 0x0300000004317892 */ /* 0x000fe2000f8efc3f */
[----:B------:R-:W-:-:S05]  /*c510*/  WARPGROUP.ARRIVE ;  /* 0x00000000000079c5 */ /* 0x000fca0000000000 */
[----:B-1234-:R-:W-:Y:S02]  /*c520*/  IMAD R20, R2, R21, UR49 ;  /* 0x0000003102147e24 */ /* 0x01efe4000f8e0215 */
[----:B------:R-:W-:-:S03]  /*c530*/  IMAD.MOV.U32 R21, RZ, RZ, 0x40000040 ;  /* 0x40000040ff157424 */ /* 0x000fc600078e00ff */
[----:B------:R-:W-:Y:S02]  /*c540*/  R2UR UR10, R20 ;  /* 0x00000000140a72ca */ /* 0x000fe400000e0000 */
[----:B------:R-:W-:Y:S01]  /*c550*/  R2UR UR11, R21 ;  /* 0x00000000150b72ca */ /* 0x000fe200000e0000 */
[----:B------:R-:W-:-:S12]  /*c560*/  IMAD.MOV.U32 R21, RZ, RZ, 0x40000040 ;  /* 0x40000040ff157424 */ /* 0x000fd800078e00ff */
[----:B------:R-:W-:Y:S03]  /*c570*/  HGMMA.64x256x16.F32.BF16 R24, R152, gdesc[UR8].tnspB, RZ, !UPT, gsb0 ;  /* 0x43e0000898187df0 */ /* 0x000fe6000c0018ff */
        /* <DEDUP_REMOVED lines=10> */
[----:B------:R-:W-:Y:S01]  /*c620*/  VIADD R152, R20, 0x180 ;  /* 0x0000018014987836 */ /* 0x000fe20000000000 */
[----:B------:R-:W-:Y:S01]  /*c630*/  R2UR UR11, R153 ;  /* 0x00000000990b72ca */ /* 0x000fe200000e0000 */
[----:B------:R-:W-:Y:S01]  /*c640*/  IMAD.MOV.U32 R153, RZ, RZ, 0x40000040 ;  /* 0x40000040ff997424 */ /* 0x000fe200078e00ff */
[----:B------:R-:W-:Y:S02]  /*c650*/  WARPGROUP.DEPBAR.LE gsb0, 0x0 ;  /* 0x00008000000079c5 */ /* 0x000fe40000010000 */
[----:B------:R-:W-:-:S15]  /*c660*/  WARPGROUP.ARRIVE ;  /* 0x00000000000079c5 */ /* 0x000fde0000000000 */
[----:B------:R-:W-:-:S06]  /*c670*/  NOP ;  /* 0x0000000000007918 */ /* 0x000fcc0000000000 */
        /* <DEDUP_REMOVED lines=25> */
.L_x_2964:
[----:B------:R-:W0:Y:S01]  /*c810*/  LDC R20, c[0x0][0x448] ;  /* 0x00011200ff147b82 */ /* 0x000e220000000800 */
[----:B------:R-:W-:Y:S01]  /*c820*/  VIADD R3, R3, 0x22860 ;  /* 0x0002286003037836 */ /* 0x000fe20000000000 */
[----:B------:R-:W-:Y:S01]  /*c830*/  UISETP.GE.AND UP0, UPT, UR7, 0x1, UPT ;  /* 0x000000010700788c */ /* 0x000fe2000bf06270 */
[----:B------:R-:W-:-:S05]  /*c840*/  IMAD.U32 R152, RZ, RZ, UR47 ;  /* 0x0000002fff987e24 */ /* 0x000fca000f8e00ff */
[----:B------:R-:W-:-:S04]  /*c850*/  PRMT R3, R152, 0x654, R3 ;  /* 0x0000065498037816 */ /* 0x000fc80000000003 */
[----:B------:R1:W-:Y:S02]  /*c860*/  SYNCS.ARRIVE.TRANS64.RED.A1T0 RZ, [R3+URZ], RZ ;  /* 0x000000ff03ff79a7 */ /* 0x0003e4000810043f */
[----:B-1----:R-:W-:Y:S01]  /*c870*/  IMAD.MOV.U32 R3, RZ, RZ, R218 ;  /* 0x000000ffff037224 */ /* 0x002fe200078e00da */
[----:B0-----:R-:W-:-:S13]  /*c880*/  ISETP.NE.AND P0, PT, R20, 0x1, PT ;  /* 0x000000011400780c */ /* 0x001fda0003f05270 */
[----:B------:R-:W0:Y:S08]  /*c890*/  @P0 LDC R21, c[0x0][0x44c] ;  /* 0x00011300ff150b82 */ /* 0x000e300000000800 */
[----:B------:R-:W1:Y:S01]  /*c8a0*/  @P0 LDC R20, c[0x0][0x450] ;  /* 0x00011400ff140b82 */ /* 0x000e620000000800 */
[----:B0-----:R-:W-:-:S05]  /*c8b0*/  @P0 IMAD.HI.U32 R21, R218, R21, RZ ;  /* 0x00000015da150227 */ /* 0x001fca00078e00ff */
[----:B-1----:R-:W-:Y:S02]  /*c8c0*/  @P0 SHF.R.U32.HI R3, RZ, R20, R21 ;  /* 0x00000014ff030219 */ /* 0x002fe40000011615 */
[----:B------:R-:W-:Y:S02]  /*c8d0*/  PLOP3.LUT P0, PT, PT, PT, UP0, 0x40, 0x0 ;  /* 0x000000000000781c */ /* 0x000fe40003f0e808 */
[----:B------:R-:W-:Y:S01]  /*c8e0*/  IADD3 R152, R3, R208, -R207 ;  /* 0x000000d003987210 */ /* 0x000fe20007ffe8cf */
[----:B------:R-:W-:-:S04]  /*c8f0*/  VIADD R3, R176, 0xfffffffe ;  /* 0xfffffffeb0037836 */ /* 0x000fc80000000000 */
[----:B------:R-:W-:-:S06]  /*c900*/  VIADD R20, R152, UR6 ;  /* 0x0000000698147c36 */ /* 0x000fcc0008000000 */
[----:B------:R-:W-:Y:S05]  /*c910*/  @P0 BRA `(.L_x_2965) ;  /* 0x0000000000540947 */ /* 0x000fea0003800000 */
[C---:B------:R-:W-:Y:S01]  /*c920*/  ISETP.GT.AND P0, PT, R152.reuse, RZ, PT ;  /* 0x000000ff9800720c */ /* 0x040fe20003f04270 */
[----:B------:R-:W-:Y:S01]  /*c930*/  BSSY B0, `(.L_x_2966) ;  /* 0x0000010000007945 */ /* 0x000fe20003800000 */
[----:B------:R-:W-:-:S11]  /*c940*/  VIADD R21, R152, 0xffffffff ;  /* 0xffffffff98157836 */ /* 0x000fd60000000000 */
[----:B------:R-:W-:Y:S05]  /*c950*/  @P0 BRA `(.L_x_2967) ;  /* 0x0000000000200947 */ /* 0x000fea0003800000 */
[----:B------:R-:W-:Y:S01]  /*c960*/  UISETP.NE.AND UP0, UPT, UR7, 0x1, UPT ;  /* 0x000000010700788c */ /* 0x000fe2000bf05270 */
[----:B------:R-:W-:-:S05]  /*c970*/  IMAD.MOV R21, RZ, RZ, -R152 ;  /* 0x000000ffff157224 */ /* 0x000fca00078e0a98 */
[----:B------:R-:W-:-:S05]  /*c980*/  PLOP3.LUT P0, PT, PT, PT, UP0, 0x80, 0x0 ;  /* 0x000000000000781c */ /* 0x000fca0003f0f008 */
[----:B------:R-:W-:-:S08]  /*c990*/  @UP0 ULDC.64 UR4, c[0x0][0x9e8] ;  /* 0x00027a0000040ab9 */ /* 0x000fd00000000a00 */
[----:B------:R-:W-:-:S05]  /*c9a0*/  @P0 IMAD.HI.U32 R152, R21, UR4, RZ ;  /* 0x0000000415980c27 */ /* 0x000fca000f8e00ff */
[----:B------:R-:W-:-:S04]  /*c9b0*/  @P0 SHF.R.U32.HI R21, RZ, UR5, R152 ;  /* 0x00000005ff150c19 */ /* 0x000fc80008011698 */
[----:B------:R-:W-:Y:S01]  /*c9c0*/  LOP3.LUT R21, RZ, R21, RZ, 0x33, !PT ;  /* 0x00000015ff157212 */ /* 0x000fe200078e33ff */
[----:B------:R-:W-:Y:S06]  /*c9d0*/  BRA `(.L_x_2968) ;  /* 0x0000000000147947 */ /* 0x000fec0003800000 */
.L_x_2967:
[----:B------:R-:W-:-:S06]  /*c9e0*/  UISETP.NE.AND UP0, UPT, UR7, 0x1, UPT ;  /* 0x000000010700788c */ /* 0x000fcc000bf05270 */
[----:B------:R-:W-:-:S05]  /*c9f0*/  PLOP3.LUT P0, PT, PT, PT, UP0, 0x80, 0x0 ;  /* 0x000000000000781c */ /* 0x000fca0003f0f008 */
[----:B------:R-:W-:-:S08]  /*ca00*/  @UP0 ULDC.64 UR4, c[0x0][0x9e8] ;  /* 0x00027a0000040ab9 */ /* 0x000fd00000000a00 */
[----:B------:R-:W-:-:S05]  /*ca10*/  @P0 IMAD.HI.U32 R152, R21, UR4, RZ ;  /* 0x0000000415980c27 */ /* 0x000fca000f8e00ff */
[----:B------:R-:W-:-:S07]  /*ca20*/  @P0 SHF.R.U32.HI R21, RZ, UR5, R152 ;  /* 0x00000005ff150c19 */ /* 0x000fce0008011698 */
.L_x_2968:
[----:B------:R-:W-:Y:S05]  /*ca30*/  BSYNC B0 ;  /* 0x0000000000007941 */ /* 0x000fea0003800000 */
.L_x_2966:
[----:B------:R-:W-:-:S04]  /*ca40*/  IMAD.U32 R152, RZ, RZ, UR7 ;  /* 0x00000007ff987e24 */ /* 0x000fc8000f8e00ff */
[----:B------:R-:W-:-:S05]  /*ca50*/  IMAD R21, R21, R152, UR7 ;  /* 0x0000000715157e24 */ /* 0x000fca000f8e0298 */
[----:B------:R-:W-:-:S07]  /*ca60*/  VIMNMX R20, R20, R21, PT ;  /* 0x0000001514147248 */ /* 0x000fce0003fe0100 */
.L_x_2965:
[----:B------:R-:W-:Y:S01]  /*ca70*/  IMAD.HI R20, R20, 0x2aaaaaab, RZ ;  /* 0x2aaaaaab14147827 */ /* 0x000fe200078e02ff */
[----:B------:R-:W-:Y:S01]  /*ca80*/  ULDC UR37, c[0x0][0x9e4] ;  /* 0x0002790000257ab9 */ /* 0x000fe20000000800 */
[----:B------:R-:W-:Y:S01]  /*ca90*/  ULDC UR38, c[0x0][0x9e4] ;  /* 0x0002790000267ab9 */ /* 0x000fe20000000800 */
[----:B------:R-:W-:Y:S01]  /*caa0*/  ULDC UR39, c[0x0][0x9dc] ;  /* 0x0002770000277ab9 */ /* 0x000fe20000000800 */
[----:B------:R-:W-:Y:S01]  /*cab0*/  ULDC UR40, c[0x0][0x9dc] ;  /* 0x0002770000287ab9 */ /* 0x000fe20000000800 */
[----:B------:R-:W-:Y:S01]  /*cac0*/  SHF.R.U32.HI R21, RZ, 0x1f, R20 ;  /* 0x0000001fff157819 */ /* 0x000fe20000011614 */
[----:B------:R-:W-:Y:S01]  /*cad0*/  ULDC UR41, c[0x0][0x988] ;  /* 0x0002620000297ab9 */ /* 0x000fe20000000800 */
[----:B------:R-:W-:Y:S01]  /*cae0*/  ULDC UR42, c[0x0][0x988] ;  /* 0x00026200002a7ab9 */ /* 0x000fe20000000800 */
[----:B------:R-:W-:Y:S01]  /*caf0*/  ULDC UR43, c[0x0][0x988] ;  /* 0x00026200002b7ab9 */ /* 0x000fe20000000800 */
[----:B------:R-:W-:Y:S01]  /*cb00*/  LEA.HI.SX32 R20, R20, R21, 0x1c ;  /* 0x0000001514147211 */ /* 0x000fe200078fe2ff */
[----:B------:R-:W-:Y:S01]  /*cb10*/  ULDC UR44, c[0x0][0x9e0] ;  /* 0x00027800002c7ab9 */ /* 0x000fe20000000800 */
[----:B------:R-:W-:-:S02]  /*cb20*/  ULDC UR45, c[0x0][0x9e0] ;  /* 0x00027800002d7ab9 */ /* 0x000fc40000000800 */
[----:B------:R-:W-:-:S04]  /*cb30*/  VIMNMX R225, R229, R20, !PT ;  /* 0x00000014e5e17248 */ /* 0x000fc80007fe0100 */
[----:B------:R-:W-:-:S13]  /*cb40*/  ISETP.GE.AND P0, PT, R3, R225, PT ;  /* 0x000000e10300720c */ /* 0x000fda0003f06270 */
[----:B------:R-:W-:Y:S05]  /*cb50*/  @!P0 BRA `(.L_x_2969) ;  /* 0x0000003000988947 */ /* 0x000fea0003800000 */
.L_x_2989:
[----:B0-----:R-:W-:Y:S01]  /*cb60*/  IMAD.U32 R20, RZ, RZ, UR50 ;  /* 0x00000032ff147e24 */ /* 0x001fe2000f8e00ff */
[----:B------:R-:W-:Y:S05]  /*cb70*/  YIELD ;  /* 0x0000000000007946 */ /* 0x000fea0003800000 */
[----:B------:R-:W-:Y:S01]  /*cb80*/  ISETP.NE.AND P1, PT, R20, 0x3, PT ;  /* 0x000000031400780c */ /* 0x000fe20003f25270 */
[----:B------:R-:W-:-:S05]  /*cb90*/  VIADD R2, R2, 0x1 ;  /* 0x0000000102027836 */ /* 0x000fca0000000000 */
[----:B------:R-:W-:-:S04]  /*cba0*/  ISETP.NE.AND P0, PT, R2, 0x2, PT ;  /* 0x000000020200780c */ /* 0x000fc80003f05270 */
[----:B--2---:R-:W-:Y:S02]  /*cbb0*/  SEL R9, RZ, 0x1, P0 ;  /* 0x00000001ff097807 */ /* 0x004fe40000000000 */
[----:B------:R-:W-:Y:S02]  /*cbc0*/  SEL R2, R2, RZ, P0 ;  /* 0x000000ff02027207 */ /* 0x000fe40000000000 */
[----:B------:R-:W-:Y:S01]  /*cbd0*/  LOP3.LUT R206, R206, R9, RZ, 0x3c, !PT ;  /* 0x00000009cece7212 */ /* 0x000fe200078e3cff */
[----:B------:R-:W-:Y:S06]  /*cbe0*/  @!P1 BRA `(.L_x_2970) ;  /* 0x0000000000049947 */ /* 0x000fec0003800000 */
[----:B------:R-:W-:Y:S01]  /*cbf0*/  BPT.TRAP 0x1 ;  /* 0x000000040000795c */ /* 0x000fe20000300000 */
.L_x_2970:
[----:B------:R-:W-:Y:S01]  /*cc00*/  IMAD R20, R2, 0x8, R23 ;  /* 0x0000000802147824 */ /* 0x000fe200078e0217 */
[----:B------:R-:W-:-:S04]  /*cc10*/  SHF.L.U32 R21, R206, 0x1f, RZ ;  /* 0x0000001fce157819 */ /* 0x000fc800000006ff */
[----:B------:R0:W1:Y:S01]  /*cc20*/  SYNCS.PHASECHK.TRANS64.TRYWAIT P0, [R20+URZ+0x22830], R21 ;  /* 0x02283015140075a7 */ /* 0x000062000800017f */
[----:B------:R-:W-:Y:S05]  /*cc30*/  @!P1 BRA `(.L_x_2971) ;  /* 0x0000000000049947 */ /* 0x000fea0003800000 */
[----:B------:R-:W-:Y:S01]  /*cc40*/  BPT.TRAP 0x1 ;  /* 0x000000040000795c */ /* 0x000fe20000300000 */
.L_x_2971:
[----:B------:R-:W-:Y:S02]  /*cc50*/  IMAD R156, R2, 0x300, R224 ;  /* 0x00000300029c7824 */ /* 0x000fe400078e02e0 */
[----:B------:R-:W-:Y:S01]  /*cc60*/  IMAD.MOV.U32 R157, RZ, RZ, 0x40000040 ;  /* 0x40000040ff9d7424 */ /* 0x000fe200078e00ff */
[----:B-1----:R-:W-:Y:S06]  /*cc70*/  @P0 BRA `(.L_x_2972) ;  /* 0x0000000000080947 */ /* 0x002fec0003800000 */
[----:B------:R-:W1:Y:S02]  /*cc80*/  SYNCS.PHASECHK.TRANS64.TRYWAIT P0, [R20+URZ+0x22830], R21 ;  /* 0x02283015140075a7 */ /* 0x000e64000800017f */
[----:B-1----:R-:W-:Y:S05]  /*cc90*/  @!P0 BRA `(.L_x_2973) ;  /* 0x0000014400948947 */ /* 0x002fea0003800000 */
.L_x_2972:
        /* <DEDUP_REMOVED lines=15> */
[----:B------:R-:W-:Y:S01]  /*cd90*/  R2UR UR15, R153 ;  /* 0x00000000990f72ca */ /* 0x000fe200000e0000 */
[----:B------:R-:W-:Y:S01]  /*cda0*/  IMAD.U32 R200, RZ, RZ, UR50 ;  /* 0x00000032ffc87e24 */ /* 0x000fe2000f8e00ff */
[----:B------:R-:W-:-:S02]  /*cdb0*/  R2UR UR18, R156 ;  /* 0x000000009c1272ca */ /* 0x000fc400000e0000 */
[----:B------:R-:W-:Y:S02]  /*cdc0*/  R2UR UR19, R157 ;  /* 0x000000009d1372ca */ /* 0x000fe400000e0000 */
[----:B------:R-:W-:Y:S01]  /*cdd0*/  WARPGROUP.ARRIVE ;  /* 0x00000000000079c5 */ /* 0x000fe20000000000 */
[----:B------:R-:W-:Y:S02]  /*cde0*/  R2UR UR8, R14 ;  /* 0x000000000e0872ca */ /* 0x000fe400000e0000 */
[----:B------:R-:W-:Y:S02]  /*cdf0*/  R2UR UR9, R15 ;  /* 0x000000000f0972ca */ /* 0x000fe400000e0000 */
[----:B------:R-:W-:Y:S01]  /*ce00*/  R2UR UR12, R12 ;  /* 0x000000000c0c72ca */ /* 0x000fe200000e0000 */
[----:B------:R-:W-:Y:S01]  /*ce10*/  HGMMA.64x96x16.F32.BF16 R152, gdesc[UR4], RZ, !UPT, gsb0 ;  /* 0x01600000049879f0 */ /* 0x000fe2000c0018ff */
[----:B------:R-:W-:Y:S02]  /*ce20*/  R2UR UR13, R13 ;  /* 0x000000000d0d72ca */ /* 0x000fe400000e0000 */
[----:B------:R-:W-:-:S02]  /*ce30*/  R2UR UR16, R10 ;  /* 0x000000000a1072ca */ /* 0x000fc400000e0000 */
[----:B------:R-:W-:Y:S02]  /*ce40*/  R2UR UR17, R11 ;  /* 0x000000000b1172ca */ /* 0x000fe400000e0000 */
[----:B------:R-:W-:Y:S02]  /*ce50*/  ISETP.NE.AND P0, PT, R200, 0x3, PT ;  /* 0x00000003c800780c */ /* 0x000fe40003f05270 */
        /* <DEDUP_REMOVED lines=15> */
.L_x_2974:
[----:B------:R-:W3:Y:S01]  /*cf50*/  LDC R200, c[0x0][0x448] ;  /* 0x00011200ffc87b82 */ /* 0x000ee20000000800 */
[----:B------:R-:W-:Y:S01]  /*cf60*/  IMAD.IADD R222, R226, 0x1, R218 ;  /* 0x00000001e2de7824 */ /* 0x000fe200078e02da */
[----:B------:R-:W-:Y:S01]  /*cf70*/  UISETP.NE.AND UP0, UPT, UR51, URZ, UPT ;  /* 0x0000003f3300728c */ /* 0x000fe2000bf05270 */
[----:B------:R-:W-:Y:S01]  /*cf80*/  IMAD R202, R3, -0x60, RZ ;  /* 0xffffffa003ca7824 */ /* 0x000fe200078e02ff */
[----:B------:R-:W-:Y:S02]  /*cf90*/  UMOV UR46, UR39 ;  /* 0x00000027002e7c82 */ /* 0x000fe40008000000 */
[----:B------:R-:W-:Y:S01]  /*cfa0*/  ULOP3.LUT UR4, URZ, UR46, URZ, 0x33, !UPT ;  /* 0x0000002e3f047292 */ /* 0x000fe2000f8e333f */
[----:B---3--:R-:W-:-:S13]  /*cfb0*/  ISETP.NE.AND P0, PT, R200, 0x1, PT ;  /* 0x00000001c800780c */ /* 0x008fda0003f05270 */
[----:B------:R-:W3:Y:S08]  /*cfc0*/  @P0 LDC R201, c[0x0][0x44c] ;  /* 0x00011300ffc90b82 */ /* 0x000ef00000000800 */
[----:B------:R-:W4:Y:S01]  /*cfd0*/  @P0 LDC R200, c[0x0][0x450] ;  /* 0x00011400ffc80b82 */ /* 0x000f220000000800 */
[----:B---3--:R-:W-:-:S05]  /*cfe0*/  @P0 IMAD.HI.U32 R201, R222, R201, RZ ;  /* 0x000000c9dec90227 */ /* 0x008fca00078e00ff */
[----:B----4-:R-:W-:Y:S01]  /*cff0*/  @P0 SHF.R.U32.HI R222, RZ, R200, R201 ;  /* 0x000000c8ffde0219 */ /* 0x010fe200000116c9 */
[----:B------:R-:W-:Y:S01]  /*d000*/  VIADD R200, R20, 0x22840 ;  /* 0x0002284014c87836 */ /* 0x000fe20000000000 */
[----:B------:R-:W-:Y:S01]  /*d010*/  PLOP3.LUT P0, PT, PT, PT, UP0, 0x40, 0x0 ;  /* 0x000000000000781c */ /* 0x000fe20003f0e808 */
[----:B------:R-:W-:Y:S02]  /*d020*/  IMAD.U32 R201, RZ, RZ, UR47 ;  /* 0x0000002fffc97e24 */ /* 0x000fe4000f8e00ff */
[----:B------:R-:W3:Y:S03]  /*d030*/  SHFL.IDX PT, R223, R222, RZ, 0x1c1f ;  /* 0x001c1fffdedf7589 */ /* 0x000ee600000e0000 */
[----:B------:R-:W-:-:S04]  /*d040*/  PRMT R200, R201, 0x654, R200 ;  /* 0x00000654c9c87816 */ /* 0x000fc800000000c8 */
[----:B------:R4:W-:Y:S02]  /*d050*/  SYNCS.ARRIVE.TRANS64.RED.A1T0 RZ, [R200+URZ], RZ ;  /* 0x000000ffc8ff79a7 */ /* 0x0009e4000810043f */
[----:B----4-:R-:W-:-:S04]  /*d060*/  VIADD R200, R202, 0x1 ;  /* 0x00000001cac87836 */ /* 0x010fc80000000000 */
[----:B------:R-:W-:-:S05]  /*d070*/  IMAD R200, R210, -0x2, R200 ;  /* 0xfffffffed2c87824 */ /* 0x000fca00078e02c8 */
[----:B------:R-:W-:-:S05]  /*d080*/  IADD3 R220, -R207, R200, R208 ;  /* 0x000000c8cfdc7210 */ /* 0x000fca0007ffe1d0 */
[C---:B------:R-:W-:Y:S02]  /*d090*/  VIADD R221, R220.reuse, UR44 ;  /* 0x0000002cdcdd7c36 */ /* 0x040fe40008000000 */
[----:B------:R-:W-:Y:S02]  /*d0a0*/  VIADD R220, R220, UR4 ;  /* 0x00000004dcdc7c36 */ /* 0x000fe40008000000 */
[C---:B---3--:R-:W-:Y:S02]  /*d0b0*/  IMAD.IADD R219, R223.reuse, 0x1, R221 ;  /* 0x00000001dfdb7824 */ /* 0x048fe400078e02dd */
[----:B------:R-:W-:Y:S01]  /*d0c0*/  IMAD.IADD R203, R223, 0x1, R220 ;  /* 0x00000001dfcb7824 */ /* 0x000fe200078e02dc */
[----:B------:R-:W-:Y:S06]  /*d0d0*/  @P0 BRA `(.L_x_2975) ;  /* 0x0000000000580947 */ /* 0x000fec0003800000 */
[----:B------:R-:W-:Y:S01]  /*d0e0*/  IADD3 R223, -R207, R208, R223 ;  /* 0x000000d0cfdf7210 */ /* 0x000fe20007ffe1df */
[----:B------:R-:W-:Y:S03]  /*d0f0*/  BSSY B0, `(.L_x_2976) ;  /* 0x0000010000007945 */ /* 0x000fe60003800000 */
[----:B------:R-:W-:-:S13]  /*d100*/  ISETP.GT.AND P0, PT, R223, -0x1, PT ;  /* 0xffffffffdf00780c */ /* 0x000fda0003f04270 */
[----:B------:R-:W-:Y:S05]  /*d110*/  @P0 BRA `(.L_x_2977) ;  /* 0x0000000000200947 */ /* 0x000fea0003800000 */
[----:B------:R-:W-:Y:S01]  /*d120*/  IMAD.U32 R227, RZ, RZ, UR37 ;  /* 0x00000025ffe37e24 */ /* 0x000fe2000f8e00ff */
[----:B------:R-:W-:-:S04]  /*d130*/  LOP3.LUT R223, RZ, R223, RZ, 0x33, !PT ;  /* 0x000000dfffdf7212 */ /* 0x000fc800078e33ff */
[----:B------:R-:W-:-:S13]  /*d140*/  ISETP.NE.AND P0, PT, R227, 0x1, PT ;  /* 0x00000001e300780c */ /* 0x000fda0003f05270 */
[----:B------:R-:W3:Y:S02]  /*d150*/  @P0 LDC.64 R200, c[0x0][0x9e8] ;  /* 0x00027a00ffc80b82 */ /* 0x000ee40000000a00 */
[----:B---3--:R-:W-:-:S05]  /*d160*/  @P0 IMAD.HI.U32 R200, R223, R200, RZ ;  /* 0x000000c8dfc80227 */ /* 0x008fca00078e00ff */
[----:B------:R-:W-:-:S04]  /*d170*/  @P0 SHF.R.U32.HI R223, RZ, R201, R200 ;  /* 0x000000c9ffdf0219 */ /* 0x000fc800000116c8 */
[----:B------:R-:W-:Y:S01]  /*d180*/  LOP3.LUT R223, RZ, R223, RZ, 0x33, !PT ;  /* 0x000000dfffdf7212 */ /* 0x000fe200078e33ff */
[----:B------:R-:W-:Y:S06]  /*d190*/  BRA `(.L_x_2978) ;  /* 0x0000000000147947 */ /* 0x000fec0003800000 */
.L_x_2977:
[----:B------:R-:W-:-:S05]  /*d1a0*/  IMAD.U32 R227, RZ, RZ, UR37 ;  /* 0x00000025ffe37e24 */ /* 0x000fca000f8e00ff */
[----:B------:R-:W-:-:S13]  /*d1b0*/  ISETP.NE.AND P0, PT, R227, 0x1, PT ;  /* 0x00000001e300780c */ /* 0x000fda0003f05270 */
[----:B------:R-:W3:Y:S02]  /*d1c0*/  @P0 LDC.64 R200, c[0x0][0x9e8] ;  /* 0x00027a00ffc80b82 */ /* 0x000ee40000000a00 */
[----:B---3--:R-:W-:-:S05]  /*d1d0*/  @P0 IMAD.HI.U32 R200, R223, R200, RZ ;  /* 0x000000c8dfc80227 */ /* 0x008fca00078e00ff */
[----:B------:R-:W-:-:S07]  /*d1e0*/  @P0 SHF.R.U32.HI R223, RZ, R201, R200 ;  /* 0x000000c9ffdf0219 */ /* 0x000fce00000116c8 */
.L_x_2978:
[----:B------:R-:W-:Y:S05]  /*d1f0*/  BSYNC B0 ;  /* 0x0000000000007941 */ /* 0x000fea0003800000 */
.L_x_2976:
[----:B------:R-:W-:-:S04]  /*d200*/  IMAD R200, R210, -0x2, R202 ;  /* 0xfffffffed2c87824 */ /* 0x000fc800078e02ca */
[----:B------:R-:W-:-:S05]  /*d210*/  IMAD R200, R223, R227, R200 ;  /* 0x000000e3dfc87224 */ /* 0x000fca00078e02c8 */
[----:B------:R-:W-:Y:S02]  /*d220*/  VIMNMX R203, R203, R200, !PT ;  /* 0x000000c8cbcb7248 */ /* 0x000fe40007fe0100 */
[----:B------:R-:W-:-:S07]  /*d230*/  VIADDMNMX R219, R200, R227, R219, PT ;  /* 0x000000e3c8db7246 */ /* 0x000fce00038001db */
.L_x_2975:
[----:B------:R-:W-:Y:S01]  /*d240*/  ISETP.GE.AND P1, PT, R202, 0x1, PT ;  /* 0x00000001ca00780c */ /* 0x000fe20003f26270 */
[----:B------:R-:W-:Y:S01]  /*d250*/  UISETP.NE.AND UP0, UPT, UR51, URZ, UPT ;  /* 0x0000003f3300728c */ /* 0x000fe2000bf05270 */
        /* <DEDUP_REMOVED lines=128> */
[----:B------:R-:W-:Y:S02]  /*da60*/  ISETP.GT.AND P6, PT, R203, 0x59, !P6 ;  /* 0x00000059cb00780c */ /* 0x000fe400077c4270 */
[----:B------:R-:W3:Y:S02]  /*da70*/  SHFL.IDX PT, R203, R222, 0x1, 0x1c1f ;  /* 0x003c1f00decb7f89 */ /* 0x000ee400000e0000 */
[----:B------:R-:W-:-:S04]  /*da80*/  ISETP.LT.OR P6, PT, R219, 0x5a, P6 ;  /* 0x0000005adb00780c */ /* 0x000fc800037c1670 */
[----:B------:R-:W-:Y:S02]  /*da90*/  FSEL R197, R197, -INF , !P6 ;  /* 0xff800000c5c57808 */ /* 0x000fe40007000000 */
[----:B------:R-:W-:Y:S01]  /*daa0*/  PLOP3.LUT P6, PT, PT, PT, UP0, 0x40, 0x0 ;  /* 0x000000000000781c */ /* 0x000fe20003fce808 */
[--C-:B---3--:R-:W-:Y:S02]  /*dab0*/  IMAD.IADD R221, R221, 0x1, R203.reuse ;  /* 0x00000001dddd7824 */ /* 0x108fe400078e02cb */
[----:B------:R-:W-:-:S10]  /*dac0*/  IMAD.IADD R220, R220, 0x1, R203 ;  /* 0x00000001dcdc7824 */ /* 0x000fd400078e02cb */
[----:B------:R-:W-:Y:S05]  /*dad0*/  @P6 BRA `(.L_x_2979) ;  /* 0x0000000000586947 */ /* 0x000fea0003800000 */
        /* <DEDUP_REMOVED lines=12> */
.L_x_2981:
[----:B------:R-:W-:-:S05]  /*dba0*/  IMAD.U32 R219, RZ, RZ, UR37 ;  /* 0x00000025ffdb7e24 */ /* 0x000fca000f8e00ff */
[----:B------:R-:W-:-:S13]  /*dbb0*/  ISETP.NE.AND P6, PT, R219, 0x1, PT ;  /* 0x00000001db00780c */ /* 0x000fda0003fc5270 */
[----:B------:R-:W3:Y:S02]  /*dbc0*/  @P6 LDC.64 R160, c[0x0][0x9e8] ;  /* 0x00027a00ffa06b82 */ /* 0x000ee40000000a00 */
[----:B---3--:R-:W-:-:S05]  /*dbd0*/  @P6 IMAD.HI.U32 R160, R203, R160, RZ ;  /* 0x000000a0cba06227 */ /* 0x008fca00078e00ff */
[----:B------:R-:W-:-:S07]  /*dbe0*/  @P6 SHF.R.U32.HI R203, RZ, R161, R160 ;  /* 0x000000a1ffcb6219 */ /* 0x000fce00000116a0 */
.L_x_2982:
[----:B------:R-:W-:Y:S05]  /*dbf0*/  BSYNC B0 ;  /* 0x0000000000007941 */ /* 0x000fea0003800000 */
.L_x_2980:
[----:B------:R-:W-:-:S04]  /*dc00*/  IMAD R202, R210, -0x2, R202 ;  /* 0xfffffffed2ca7824 */ /* 0x000fc800078e02ca */
[----:B------:R-:W-:-:S05]  /*dc10*/  IMAD R202, R203, R219, R202 ;  /* 0x000000dbcbca7224 */ /* 0x000fca00078e02ca */
[----:B------:R-:W-:Y:S02]  /*dc20*/  VIMNMX R220, R220, R202, !PT ;  /* 0x000000cadcdc7248 */ /* 0x000fe40007fe0100 */
[----:B------:R-:W-:-:S07]  /*dc30*/  VIADDMNMX R221, R202, R219, R221, PT ;  /* 0x000000dbcadd7246 */ /* 0x000fce00038001dd */
.L_x_2979:
[----:B------:R-:W-:Y:S01]  /*dc40*/  ISETP.GT.AND P0, PT, R220, 0x1, !P0 ;  /* 0x00000001dc00780c */ /* 0x000fe20004704270 */
[----:B------:R-:W-:Y:S01]  /*dc50*/  UMOV UR48, UR42 ;  /* 0x0000002a00307c82 */ /* 0x000fe20008000000 */
[----:B------:R-:W-:Y:S01]  /*dc60*/  FMNMX.FTZ R161, R152, R0, !PT ;  /* 0x0000000098a17209 */ /* 0x000fe20007810000 */
[----:B------:R-:W-:Y:S01]  /*dc70*/  IMAD.U32 R227, RZ, RZ, UR50 ;  /* 0x00000032ffe37e24 */ /* 0x000fe2000f8e00ff */
[----:B------:R-:W-:Y:S02]  /*dc80*/  ISETP.LT.OR P0, PT, R221, 0x2, P0 ;  /* 0x00000002dd00780c */ /* 0x000fe40000701670 */
[C---:B------:R-:W-:Y:S02]  /*dc90*/  LOP3.LUT P6, RZ, R22.reuse, 0x20, RZ, 0xc0, !PT ;  /* 0x0000002016ff7812 */ /* 0x040fe400078cc0ff */
        /* <DEDUP_REMOVED lines=55> */
[----:B------:R-:W-:-:S02]  /*e010*/  LOP3.LUT P0, RZ, R22, 0x2000, RZ, 0xc0, !PT ;  /* 0x0000200016ff7812 */ /* 0x000fc4000780c0ff */
[----:B------:R-:W-:Y:S02]  /*e020*/  LOP3.LUT P6, RZ, R22, 0x40, RZ, 0xc0, !PT ;  /* 0x0000004016ff7812 */ /* 0x000fe400078cc0ff */
[C---:B------:R-:W-:Y:S02]  /*e030*/  ISETP.GT.AND P0, PT, R220.reuse, 0x28, !P0 ;  /* 0x00000028dc00780c */ /* 0x040fe40004704270 */
[----:B------:R-:W-:Y:S02]  /*e040*/  ISETP.GT.AND P1, PT, R220, 0x48, !P1 ;  /* 0x00000048dc00780c */ /* 0x000fe40004f24270 */
[C---:B------:R-:W-:Y:S02]  /*e050*/  ISETP.LT.OR P0, PT, R221.reuse, 0x29, P0 ;  /* 0x00000029dd00780c */ /* 0x040fe40000701670 */
[----:B------:R-:W-:Y:S02]  /*e060*/  ISETP.LT.OR P1, PT, R221, 0x49, P1 ;  /* 0x00000049dd00780c */ /* 0x000fe40000f21670 */
[----:B------:R-:W-:-:S02]  /*e070*/  FSEL R174, R174, -INF , !P0 ;  /* 0xff800000aeae7808 */ /* 0x000fc40004000000 */
[----:B------:R-:W-:Y:S02]  /*e080*/  LOP3.LUT P0, RZ, R22, 0x1000, RZ, 0xc0, !PT ;  /* 0x0000100016ff7812 */ /* 0x000fe4000780c0ff */
[----:B------:R-:W-:Y:S02]  /*e090*/  FSEL R190, R190, -INF , !P1 ;  /* 0xff800000bebe7808 */ /* 0x000fe40004800000 */
[----:B------:R-:W-:Y:S02]  /*e0a0*/  ISETP.GT.AND P0, PT, R220, 0x29, !P0 ;  /* 0x00000029dc00780c */ /* 0x000fe40004704270 */
[----:B------:R-:W-:Y:S02]  /*e0b0*/  LOP3.LUT P1, RZ, R22, 0x20000, RZ, 0xc0, !PT ;  /* 0x0002000016ff7812 */ /* 0x000fe4000782c0ff */
[----:B------:R-:W-:Y:S02]  /*e0c0*/  ISETP.LT.OR P0, PT, R221, 0x2a, P0 ;  /* 0x0000002add00780c */ /* 0x000fe40000701670 */
[----:B------:R-:W-:-:S02]  /*e0d0*/  ISETP.GT.AND P2, PT, R220, 0x49, !P2 ;  /* 0x00000049dc00780c */ /* 0x000fc40005744270 */
[----:B------:R-:W-:Y:S02]  /*e0e0*/  FSEL R175, R175, -INF , !P0 ;  /* 0xff800000afaf7808 */ /* 0x000fe40004000000 */
[----:B------:R-:W-:Y:S02]  /*e0f0*/  LOP3.LUT P0, RZ, R22, 0x800, RZ, 0xc0, !PT ;  /* 0x0000080016ff7812 */ /* 0x000fe4000780c0ff */
[C---:B------:R-:W-:Y:S02]  /*e100*/  ISETP.LT.OR P2, PT, R221.reuse, 0x4a, P2 ;  /* 0x0000004add00780c */ /* 0x040fe40001741670 */
[C---:B------:R-:W-:Y:S02]  /*e110*/  ISETP.GT.AND P0, PT, R220.reuse, 0x30, !P0 ;  /* 0x00000030dc00780c */ /* 0x040fe40004704270 */
[----:B------:R-:W-:Y:S02]  /*e120*/  ISETP.GT.AND P3, PT, R220, 0x50, !P3 ;  /* 0x00000050dc00780c */ /* 0x000fe40005f64270 */
[----:B------:R-:W-:-:S02]  /*e130*/  ISETP.LT.OR P0, PT, R221, 0x31, P0 ;  /* 0x00000031dd00780c */ /* 0x000fc40000701670 */
[----:B------:R-:W-:Y:S02]  /*e140*/  FSEL R191, R191, -INF , !P2 ;  /* 0xff800000bfbf7808 */ /* 0x000fe40005000000 */
[----:B------:R-:W-:Y:S02]  /*e150*/  FSEL R160, R178, -INF , !P0 ;  /* 0xff800000b2a07808 */ /* 0x000fe40004000000 */
[----:B------:R-:W-:Y:S01]  /*e160*/  LOP3.LUT P0, RZ, R22, 0x400, RZ, 0xc0, !PT ;  /* 0x0000040016ff7812 */ /* 0x000fe2000780c0ff */
[----:B------:R-:W3:Y:S01]  /*e170*/  SHFL.BFLY PT, R178, R161, 0x2, 0x1f ;  /* 0x0c401f00a1b27f89 */ /* 0x000ee200000e0000 */
[C---:B------:R-:W-:Y:S02]  /*e180*/  ISETP.GT.AND P4, PT, R220.reuse, 0x51, !P4 ;  /* 0x00000051dc00780c */ /* 0x040fe40006784270 */
[----:B------:R-:W-:Y:S02]  /*e190*/  ISETP.GT.AND P0, PT, R220, 0x31, !P0 ;  /* 0x00000031dc00780c */ /* 0x000fe40004704270 */
[----:B------:R-:W-:-:S02]  /*e1a0*/  ISETP.LT.OR P3, PT, R221, 0x51, P3 ;  /* 0x00000051dd00780c */ /* 0x000fc40001f61670 */
[----:B------:R-:W-:Y:S02]  /*e1b0*/  ISETP.LT.OR P0, PT, R221, 0x32, P0 ;  /* 0x00000032dd00780c */ /* 0x000fe40000701670 */
[----:B------:R-:W-:Y:S02]  /*e1c0*/  ISETP.GT.AND P5, PT, R220, 0x58, !P5 ;  /* 0x00000058dc00780c */ /* 0x000fe40006fa4270 */
[----:B------:R-:W-:Y:S02]  /*e1d0*/  FSEL R179, R179, -INF , !P0 ;  /* 0xff800000b3b37808 */ /* 0x000fe40004000000 */
[----:B------:R-:W-:Y:S02]  /*e1e0*/  LOP3.LUT P0, RZ, R22, 0x200, RZ, 0xc0, !PT ;  /* 0x0000020016ff7812 */ /* 0x000fe4000780c0ff */
[----:B------:R-:W-:Y:S02]  /*e1f0*/  ISETP.LT.OR P4, PT, R221, 0x52, P4 ;  /* 0x00000052dd00780c */ /* 0x000fe40002781670 */
[----:B------:R-:W-:-:S02]  /*e200*/  ISETP.GT.AND P0, PT, R220, 0x38, !P0 ;  /* 0x00000038dc00780c */ /* 0x000fc40004704270 */
[----:B------:R-:W-:Y:S02]  /*e210*/  FSEL R194, R194, -INF , !P3 ;  /* 0xff800000c2c27808 */ /* 0x000fe40005800000 */
[C---:B------:R-:W-:Y:S02]  /*e220*/  ISETP.LT.OR P0, PT, R221.reuse, 0x39, P0 ;  /* 0x00000039dd00780c */ /* 0x040fe40000701670 */
[----:B------:R-:W-:Y:S02]  /*e230*/  ISETP.LT.OR P5, PT, R221, 0x59, P5 ;  /* 0x00000059dd00780c */ /* 0x000fe40002fa1670 */
[----:B------:R-:W-:Y:S02]  /*e240*/  FSEL R182, R182, -INF , !P0 ;  /* 0xff800000b6b67808 */ /* 0x000fe40004000000 */
[----:B------:R-:W-:Y:S02]  /*e250*/  LOP3.LUT P0, RZ, R22, 0x100, RZ, 0xc0, !PT ;  /* 0x0000010016ff7812 */ /* 0x000fe4000780c0ff */
[----:B---3--:R-:W-:-:S02]  /*e260*/  FMNMX.FTZ R178, R161, R178, !PT ;  /* 0x000000b2a1b27209 */ /* 0x008fc40007810000 */
[----:B------:R-:W-:Y:S02]  /*e270*/  ISETP.GT.AND P0, PT, R220, 0x39, !P0 ;  /* 0x00000039dc00780c */ /* 0x000fe40004704270 */
[----:B------:R-:W-:Y:S01]  /*e280*/  FSEL R195, R195, -INF , !P4 ;  /* 0xff800000c3c37808 */ /* 0x000fe20006000000 */
[----:B------:R-:W3:Y:S01]  /*e290*/  SHFL.BFLY PT, R161, R178, 0x1, 0x1f ;  /* 0x0c201f00b2a17f89 */ /* 0x000ee200000e0000 */
[----:B------:R-:W-:Y:S02]  /*e2a0*/  ISETP.LT.OR P0, PT, R221, 0x3a, P0 ;  /* 0x0000003add00780c */ /* 0x000fe40000701670 */
[----:B------:R-:W-:Y:S02]  /*e2b0*/  FSEL R198, R198, -INF , !P5 ;  /* 0xff800000c6c67808 */ /* 0x000fe40006800000 */
[----:B------:R-:W-:Y:S02]  /*e2c0*/  FSEL R183, R183, -INF , !P0 ;  /* 0xff800000b7b77808 */ /* 0x000fe40004000000 */
[----:B------:R-:W-:-:S04]  /*e2d0*/  LOP3.LUT P0, RZ, R22, 0x80, RZ, 0xc0, !PT ;  /* 0x0000008016ff7812 */ /* 0x000fc8000780c0ff */
[----:B------:R-:W-:-:S04]  /*e2e0*/  ISETP.GT.AND P0, PT, R220, 0x40, !P0 ;  /* 0x00000040dc00780c */ /* 0x000fc80004704270 */
[----:B------:R-:W-:-:S04]  /*e2f0*/  ISETP.LT.OR P0, PT, R221, 0x41, P0 ;  /* 0x00000041dd00780c */ /* 0x000fc80000701670 */
[----:B------:R-:W-:Y:S02]  /*e300*/  FSEL R186, R186, -INF , !P0 ;  /* 0xff800000baba7808 */ /* 0x000fe40004000000 */
[----:B------:R-:W-:Y:S02]  /*e310*/  ISETP.GT.AND P0, PT, R220, 0x41, !P6 ;  /* 0x00000041dc00780c */ /* 0x000fe40007704270 */
[----:B------:R-:W-:Y:S02]  /*e320*/  LOP3.LUT P6, RZ, R22, 0x1, RZ, 0xc0, !PT ;  /* 0x0000000116ff7812 */ /* 0x000fe400078cc0ff */
[----:B------:R-:W-:Y:S02]  /*e330*/  ISETP.LT.OR P0, PT, R221, 0x42, P0 ;  /* 0x00000042dd00780c */ /* 0x000fe40000701670 */
[----:B---3--:R-:W-:Y:S02]  /*e340*/  FMNMX.FTZ R178, R178, R161, !PT ;  /* 0x000000a1b2b27209 */ /* 0x008fe40007810000 */
[----:B------:R-:W-:-:S02]  /*e350*/  FSEL R187, R187, -INF , !P0 ;  /* 0xff800000bbbb7808 */ /* 0x000fc40004000000 */
[----:B------:R-:W-:-:S04]  /*e360*/  FSETP.NEU.FTZ.AND P0, PT, R178, -INF , PT ;  /* 0xff800000b200780b */ /* 0x000fc80003f1d000 */
[----:B------:R-:W-:-:S05]  /*e370*/  FSEL R161, R178, RZ, P0 ;  /* 0x000000ffb2a17208 */ /* 0x000fca0000000000 */
[----:B------:R-:W-:Y:S01]  /*e380*/  FADD.FTZ R161, -R161, R0 ;  /* 0x00000000a1a17221 */ /* 0x000fe20000010100 */
[----:B------:R-:W-:-:S05]  /*e390*/  FMUL.FTZ R0, R178, UR48 ;  /* 0x00000030b2007c20 */ /* 0x000fca0008410000 */
[----:B------:R-:W-:Y:S02]  /*e3a0*/  FSEL R0, R0, RZ, P0 ;  /* 0x000000ff00007208 */ /* 0x000fe40000000000 */
[----:B------:R-:W-:-:S03]  /*e3b0*/  ISETP.GT.AND P0, PT, R220, RZ, !P1 ;  /* 0x000000ffdc00720c */ /* 0x000fc60004f04270 */
[--C-:B------:R-:W-:Y:S01]  /*e3c0*/  FFMA.FTZ R152, R152, UR48, -R0.reuse ;  /* 0x0000003098987c23 */ /* 0x100fe20008010800 */
        /* <DEDUP_REMOVED lines=22> */
[----:B------:R-:W-:Y:S01]  /*e530*/  FFMA.FTZ R197, R197, UR48, -R0 ;  /* 0x00000030c5c57c23 */ /* 0x000fe20008010800 */
[----:B------:R-:W-:Y:S01]  /*e540*/  FMUL.FTZ R0, R161, UR48 ;  /* 0x00000030a1007c20 */ /* 0x000fe20008410000 */
[----:B------:R-:W-:Y:S01]  /*e550*/  MUFU.EX2 R152, R152 ;  /* 0x0000009800987308 */ /* 0x000fe20000000800 */
[----:B------:R-:W-:-:S04]  /*e560*/  ISETP.LT.OR P0, PT, R221, 0x1, P0 ;  /* 0x00000001dd00780c */ /* 0x000fc80000701670 */
[----:B------:R-:W-:Y:S02]  /*e570*/  FSEL R154, R154, -INF , !P0 ;  /* 0xff8000009a9a7808 */ /* 0x000fe40004000000 */
[----:B------:R-:W-:Y:S01]  /*e580*/  ISETP.GT.AND P0, PT, R220, 0x59, !P6 ;  /* 0x00000059dc00780c */ /* 0x000fe20007704270 */
[----:B------:R-:W3:Y:S01]  /*e590*/  MUFU.EX2 R0, R0 ;  /* 0x0000000000007308 */ /* 0x000ee20000000800 */
[----:B------:R-:W-:Y:S02]  /*e5a0*/  ISETP.NE.AND P6, PT, R227, 0x3, PT ;  /* 0x00000003e300780c */ /* 0x000fe40003fc5270 */
[----:B------:R-:W-:-:S04]  /*e5b0*/  ISETP.LT.OR P0, PT, R221, 0x5a, P0 ;  /* 0x0000005add00780c */ /* 0x000fc80000701670 */
[----:B------:R-:W-:Y:S01]  /*e5c0*/  FSEL R199, R199, -INF , !P0 ;  /* 0xff800000c7c77808 */ /* 0x000fe20004000000 */
[----:B------:R-:W4:Y:S08]  /*e5d0*/  MUFU.EX2 R153, R153 ;  /* 0x0000009900997308 */ /* 0x000f300000000800 */
[----:B------:R-:W5:Y:S01]  /*e5e0*/  MUFU.EX2 R156, R156 ;  /* 0x0000009c009c7308 */ /* 0x000f620000000800 */
        /* <DEDUP_REMOVED lines=16> */
[----:B------:R-:W4:Y:S01]  /*e6f0*/  MUFU.EX2 R200, R200 ;  /* 0x000000c800c87308 */ /* 0x000f220000000800 */
[----:B-----5:R-:W-:Y:S01]  /*e700*/  FADD.FTZ R8, R156, R8 ;  /* 0x000000089c087221 */ /* 0x020fe20000010000 */
[-C--:B------:R-:W-:Y:S01]  /*e710*/  FMUL.FTZ R44, R44, R0.reuse ;  /* 0x000000002c2c7220 */ /* 0x080fe20000410000 */
[----:B------:R-:W-:Y:S01]  /*e720*/  FMNMX.FTZ R153, R158, R153, !PT ;  /* 0x000000999e997209 */ /* 0x000fe20007810000 */
[-C--:B------:R-:W-:Y:S01]  /*e730*/  FMUL.FTZ R45, R45, R0.reuse ;  /* 0x000000002d2d7220 */ /* 0x080fe20000410000 */
[-C--:B------:R-:W-:Y:S01]  /*e740*/  FMUL.FTZ R48, R48, R0.reuse ;  /* 0x0000000030307220 */ /* 0x080fe20000410000 */
[-C--:B------:R-:W-:Y:S01]  /*e750*/  FMUL.FTZ R49, R49, R0.reuse ;  /* 0x0000000031317220 */ /* 0x080fe20000410000 */
[----:B------:R-:W-:Y:S01]  /*e760*/  FMNMX.FTZ R153, R159, R153, !PT ;  /* 0x000000999f997209 */ /* 0x000fe20007810000 */
[----:B------:R-:W5:Y:S01]  /*e770*/  MUFU.EX2 R201, R201 ;  /* 0x000000c900c97308 */ /* 0x000f620000000800 */
[----:B---3--:R-:W-:Y:S01]  /*e780*/  FADD.FTZ R8, R157, R8 ;  /* 0x000000089d087221 */ /* 0x008fe20000010000 */
[-C--:B------:R-:W-:Y:S01]  /*e790*/  FMUL.FTZ R52, R52, R0.reuse ;  /* 0x0000000034347220 */ /* 0x080fe20000410000 */
[----:B------:R-:W-:Y:S01]  /*e7a0*/  FMNMX.FTZ R153, R162, R153, !PT ;  /* 0x00000099a2997209 */ /* 0x000fe20007810000 */
[-C--:B------:R-:W-:Y:S01]  /*e7b0*/  FMUL.FTZ R53, R53, R0.reuse ;  /* 0x0000000035357220 */ /* 0x080fe20000410000 */
[-C--:B------:R-:W-:Y:S01]  /*e7c0*/  FMUL.FTZ R56, R56, R0.reuse ;  /* 0x0000000038387220 */ /* 0x080fe20000410000 */
[-C--:B------:R-:W-:Y:S01]  /*e7d0*/  FMUL.FTZ R57, R57, R0.reuse ;  /* 0x0000000039397220 */ /* 0x080fe20000410000 */
[----:B------:R-:W-:Y:S01]  /*e7e0*/  FMNMX.FTZ R153, R163, R153, !PT ;  /* 0x00000099a3997209 */ /* 0x000fe20007810000 */
[----:B------:R-:W3:Y:S01]  /*e7f0*/  MUFU.EX2 R164, R164 ;  /* 0x000000a400a47308 */ /* 0x000ee20000000800 */
[----:B----4-:R-:W-:Y:S01]  /*e800*/  FADD.FTZ R8, R200, R8 ;  /* 0x00000008c8087221 */ /* 0x010fe20000010000 */
        /* <DEDUP_REMOVED lines=73> */
[-C--:B------:R-:W-:Y:S01]  /*eca0*/  FMUL.FTZ R133, R133, R0.reuse ;  /* 0x0000000085857220 */ /* 0x080fe20000410000 */
[----:B------:R-:W4:Y:S01]  /*ecb0*/  SHFL.BFLY PT, R161, R153, 0x2, 0x1f ;  /* 0x0c401f0099a17f89 */ /* 0x000f2200000e0000 */
[-C--:B------:R-:W-:Y:S01]  /*ecc0*/  FMUL.FTZ R136, R136, R0.reuse ;  /* 0x0000000088887220 */ /* 0x080fe20000410000 */
[-C--:B------:R-:W-:Y:S01]  /*ecd0*/  FMUL.FTZ R137, R137, R0.reuse ;  /* 0x0000000089897220 */ /* 0x080fe20000410000 */
[-C--:B------:R-:W-:Y:S01]  /*ece0*/  FMUL.FTZ R140, R140, R0.reuse ;  /* 0x000000008c8c7220 */ /* 0x080fe20000410000 */
[----:B------:R-:W0:Y:S01]  /*ecf0*/  MUFU.EX2 R184, R184 ;  /* 0x000000b800b87308 */ /* 0x000e220000000800 */
[----:B-----5:R-:W-:Y:S01]  /*ed00*/  FADD.FTZ R8, R180, R8 ;  /* 0x00000008b4087221 */ /* 0x020fe20000010000 */
[-C--:B------:R-:W-:Y:S01]  /*ed10*/  FMUL.FTZ R141, R141, R0.reuse ;  /* 0x000000008d8d7220 */ /* 0x080fe20000410000 */
[-C--:B------:R-:W-:Y:S01]  /*ed20*/  FMUL.FTZ R144, R144, R0.reuse ;  /* 0x0000000090907220 */ /* 0x080fe20000410000 */
[-C--:B------:R-:W-:Y:S01]  /*ed30*/  FMUL.FTZ R145, R145, R0.reuse ;  /* 0x0000000091917220 */ /* 0x080fe20000410000 */
[-C--:B------:R-:W-:Y:S01]  /*ed40*/  FMUL.FTZ R148, R148, R0.reuse ;  /* 0x0000000094947220 */ /* 0x080fe20000410000 */
[----:B------:R-:W-:-:S02]  /*ed50*/  FMUL.FTZ R149, R149, R0 ;  /* 0x0000000095957220 */ /* 0x000fc40000410000 */
[----:B------:R-:W5:Y:S01]  /*ed60*/  MUFU.EX2 R185, R185 ;  /* 0x000000b900b97308 */ /* 0x000f620000000800 */
[----:B---3--:R-:W-:-:S07]  /*ed70*/  FADD.FTZ R8, R181, R8 ;  /* 0x00000008b5087221 */ /* 0x008fce0000010000 */
[----:B------:R-:W3:Y:S01]  /*ed80*/  MUFU.EX2 R188, R188 ;  /* 0x000000bc00bc7308 */ /* 0x000ee20000000800 */
[----:B0-----:R-:W-:Y:S01]  /*ed90*/  FADD.FTZ R8, R184, R8 ;  /* 0x00000008b8087221 */ /* 0x001fe20000010000 */
[----:B----4-:R-:W-:-:S06]  /*eda0*/  FMNMX.FTZ R153, R153, R161, !PT ;  /* 0x000000a199997209 */ /* 0x010fcc0007810000 */
[----:B------:R-:W0:Y:S01]  /*edb0*/  MUFU.EX2 R189, R189 ;  /* 0x000000bd00bd7308 */ /* 0x000e220000000800 */
[----:B------:R-:W4:Y:S01]  /*edc0*/  SHFL.BFLY PT, R161, R153, 0x1, 0x1f ;  /* 0x0c201f0099a17f89 */ /* 0x000f2200000e0000 */
[----:B-----5:R-:W-:-:S06]  /*edd0*/  FADD.FTZ R8, R185, R8 ;  /* 0x00000008b9087221 */ /* 0x020fcc0000010000 */
[----:B------:R-:W5:Y:S01]  /*ede0*/  MUFU.EX2 R192, R192 ;  /* 0x000000c000c07308 */ /* 0x000f620000000800 */
[----:B---3--:R-:W-:-:S07]  /*edf0*/  FADD.FTZ R8, R188, R8 ;  /* 0x00000008bc087221 */ /* 0x008fce0000010000 */
[----:B------:R-:W3:Y:S08]  /*ee00*/  MUFU.EX2 R193, R193 ;  /* 0x000000c100c17308 */ /* 0x000ef00000000800 */
[----:B------:R-:W1:Y:S01]  /*ee10*/  MUFU.EX2 R196, R196 ;  /* 0x000000c400c47308 */ /* 0x000e620000000800 */
[----:B----4-:R-:W-:-:S04]  /*ee20*/  FMNMX.FTZ R176, R153, R161, !PT ;  /* 0x000000a199b07209 */ /* 0x010fc80007810000 */
[C---:B------:R-:W-:Y:S01]  /*ee30*/  FSETP.NEU.FTZ.AND P0, PT, R176.reuse, -INF , PT ;  /* 0xff800000b000780b */ /* 0x040fe20003f1d000 */
[----:B------:R-:W-:-:S05]  /*ee40*/  FMUL.FTZ R161, R176, UR48 ;  /* 0x00000030b0a17c20 */ /* 0x000fca0008410000 */
[----:B------:R-:W-:-:S05]  /*ee50*/  FSEL R161, R161, RZ, P0 ;  /* 0x000000ffa1a17208 */ /* 0x000fca0000000000 */
[--C-:B------:R-:W-:Y:S01]  /*ee60*/  FFMA.FTZ R219, R166, UR48, -R161.reuse ;  /* 0x00000030a6db7c23 */ /* 0x100fe200080108a1 */
[----:B------:R-:W-:Y:S01]  /*ee70*/  F2FP.BF16.F32.PACK_AB R166, R181, R180 ;  /* 0x000000b4b5a6723e */ /* 0x000fe200000010ff */
[--C-:B------:R-:W-:Y:S01]  /*ee80*/  FFMA.FTZ R222, R154, UR48, -R161.reuse ;  /* 0x000000309ade7c23 */ /* 0x100fe200080108a1 */
[----:B------:R-:W-:Y:S01]  /*ee90*/  FSEL R180, R176, RZ, P0 ;  /* 0x000000ffb0b47208 */ /* 0x000fe20000000000 */
[--C-:B------:R-:W-:Y:S01]  /*eea0*/  FFMA.FTZ R155, R155, UR48, -R161.reuse ;  /* 0x000000309b9b7c23 */ /* 0x100fe200080108a1 */
[--C-:B------:R-:W-:Y:S01]  /*eeb0*/  FFMA.FTZ R221, R158, UR48, -R161.reuse ;  /* 0x000000309edd7c23 */ /* 0x100fe200080108a1 */
[--C-:B------:R-:W-:Y:S01]  /*eec0*/  FFMA.FTZ R159, R159, UR48, -R161.reuse ;  /* 0x000000309f9f7c23 */ /* 0x100fe200080108a1 */
[----:B------:R-:W-:Y:S01]  /*eed0*/  FFMA.FTZ R220, R162, UR48, -R161 ;  /* 0x00000030a2dc7c23 */ /* 0x000fe200080108a1 */
[----:B------:R-:W-:Y:S01]  /*eee0*/  FADD.FTZ R180, -R180, R5 ;  /* 0x00000005b4b47221 */ /* 0x000fe20000010100 */
[----:B------:R-:W-:Y:S01]  /*eef0*/  MUFU.EX2 R222, R222 ;  /* 0x000000de00de7308 */ /* 0x000fe20000000800 */
[--C-:B------:R-:W-:Y:S01]  /*ef00*/  FFMA.FTZ R163, R163, UR48, -R161.reuse ;  /* 0x00000030a3a37c23 */ /* 0x100fe200080108a1 */
[----:B------:R-:W-:Y:S01]  /*ef10*/  F2FP.BF16.F32.PACK_AB R154, R157, R156 ;  /* 0x0000009c9d9a723e */ /* 0x000fe200000010ff */
[----:B------:R-:W-:Y:S01]  /*ef20*/  FMUL.FTZ R5, R180, UR48 ;  /* 0x00000030b4057c20 */ /* 0x000fe20008410000 */
[--C-:B------:R-:W-:Y:S01]  /*ef30*/  FFMA.FTZ R153, R174, UR48, -R161.reuse ;  /* 0x00000030ae997c23 */ /* 0x100fe200080108a1 */
[----:B------:R-:W-:Y:S01]  /*ef40*/  F2FP.BF16.F32.PACK_AB R158, R165, R164 ;  /* 0x000000a4a59e723e */ /* 0x000fe200000010ff */
[--C-:B------:R-:W-:Y:S01]  /*ef50*/  FFMA.FTZ R167, R167, UR48, -R161.reuse ;  /* 0x00000030a7a77c23 */ /* 0x100fe200080108a1 */
[----:B0-----:R-:W-:Y:S01]  /*ef60*/  FADD.FTZ R165, R189, R8 ;  /* 0x00000008bda57221 */ /* 0x001fe20000010000 */
[----:B------:R-:W-:Y:S01]  /*ef70*/  MUFU.EX2 R155, R155 ;  /* 0x0000009b009b7308 */ /* 0x000fe20000000800 */
[--C-:B------:R-:W-:Y:S01]  /*ef80*/  FFMA.FTZ R203, R170, UR48, -R161.reuse ;  /* 0x00000030aacb7c23 */ /* 0x100fe200080108a1 */
[----:B------:R-:W-:Y:S01]  /*ef90*/  FFMA.FTZ R171, R171, UR48, -R161 ;  /* 0x00000030abab7c23 */ /* 0x000fe200080108a1 */
[----:B-----5:R-:W-:Y:S01]  /*efa0*/  FADD.FTZ R8, R192, R165 ;  /* 0x000000a5c0087221 */ /* 0x020fe20000010000 */
[--C-:B------:R-:W-:Y:S01]  /*efb0*/  FFMA.FTZ R175, R175, UR48, -R161.reuse ;  /* 0x00000030afaf7c23 */ /* 0x100fe200080108a1 */
[--C-:B------:R-:W-:Y:S01]  /*efc0*/  FFMA.FTZ R223, R160, UR48, -R161.reuse ;  /* 0x00000030a0df7c23 */ /* 0x100fe200080108a1 */
[--C-:B------:R-:W-:Y:S01]  /*efd0*/  FFMA.FTZ R179, R179, UR48, -R161.reuse ;  /* 0x00000030b3b37c23 */ /* 0x100fe200080108a1 */
[----:B---3--:R-:W-:Y:S01]  /*efe0*/  FADD.FTZ R165, R193, R8 ;  /* 0x00000008c1a57221 */ /* 0x008fe20000010000 */
[----:B------:R-:W0:Y:S01]  /*eff0*/  MUFU.EX2 R5, R5 ;  /* 0x0000000500057308 */ /* 0x000e220000000800 */
[--C-:B------:R-:W-:Y:S01]  /*f000*/  FFMA.FTZ R182, R182, UR48, -R161.reuse ;  /* 0x00000030b6b67c23 */ /* 0x100fe200080108a1 */
[----:B------:R-:W-:Y:S01]  /*f010*/  FFMA.FTZ R183, R183, UR48, -R161 ;  /* 0x00000030b7b77c23 */ /* 0x000fe200080108a1 */
[----:B-1----:R-:W-:Y:S01]  /*f020*/  FADD.FTZ R165, R196, R165 ;  /* 0x000000a5c4a57221 */ /* 0x002fe20000010000 */
[--C-:B------:R-:W-:Y:S01]  /*f030*/  FFMA.FTZ R186, R186, UR48, -R161.reuse ;  /* 0x00000030baba7c23 */ /* 0x100fe200080108a1 */
[--C-:B------:R-:W-:Y:S01]  /*f040*/  FFMA.FTZ R187, R187, UR48, -R161.reuse ;  /* 0x00000030bbbb7c23 */ /* 0x100fe200080108a1 */
[----:B------:R-:W-:Y:S01]  /*f050*/  F2FP.BF16.F32.PACK_AB R160, R169, R168 ;  /* 0x000000a8a9a0723e */ /* 0x000fe200000010ff */
[--C-:B------:R-:W-:Y:S01]  /*f060*/  FFMA.FTZ R190, R190, UR48, -R161.reuse ;  /* 0x00000030bebe7c23 */ /* 0x100fe200080108a1 */
[----:B------:R-:W1:Y:S01]  /*f070*/  MUFU.EX2 R221, R221 ;  /* 0x000000dd00dd7308 */ /* 0x000e620000000800 */
[--C-:B------:R-:W-:Y:S01]  /*f080*/  FFMA.FTZ R191, R191, UR48, -R161.reuse ;  /* 0x00000030bfbf7c23 */ /* 0x100fe200080108a1 */
[--C-:B------:R-:W-:Y:S01]  /*f090*/  FFMA.FTZ R194, R194, UR48, -R161.reuse ;  /* 0x00000030c2c27c23 */ /* 0x100fe200080108a1 */
[--C-:B------:R-:W-:Y:S01]  /*f0a0*/  FFMA.FTZ R195, R195, UR48, -R161.reuse ;  /* 0x00000030c3c37c23 */ /* 0x100fe200080108a1 */
[----:B------:R-:W-:Y:S01]  /*f0b0*/  F2FP.BF16.F32.PACK_AB R162, R173, R172 ;  /* 0x000000acada2723e */ /* 0x000fe200000010ff */
[--C-:B------:R-:W-:Y:S01]  /*f0c0*/  FFMA.FTZ R198, R198, UR48, -R161.reuse ;  /* 0x00000030c6c67c23 */ /* 0x100fe200080108a1 */
[----:B------:R-:W-:Y:S01]  /*f0d0*/  F2FP.BF16.F32.PACK_AB R164, R177, R202 ;  /* 0x000000cab1a4723e */ /* 0x000fe200000010ff */
[----:B------:R-:W-:Y:S01]  /*f0e0*/  FFMA.FTZ R161, R199, UR48, -R161 ;  /* 0x00000030c7a17c23 */ /* 0x000fe200080108a1 */
[----:B------:R-:W3:Y:S01]  /*f0f0*/  MUFU.EX2 R159, R159 ;  /* 0x0000009f009f7308 */ /* 0x000ee20000000800 */
[----:B0-----:R-:W-:Y:S01]  /*f100*/  FFMA.FTZ R4, R5, R4, R222 ;  /* 0x0000000405047223 */ /* 0x001fe200000100de */
[----:B------:R-:W-:Y:S01]  /*f110*/  F2FP.BF16.F32.PACK_AB R156, R201, R200 ;  /* 0x000000c8c99c723e */ /* 0x000fe200000010ff */
[-C--:B------:R-:W-:Y:S01]  /*f120*/  FMUL.FTZ R26, R26, R5.reuse ;  /* 0x000000051a1a7220 */ /* 0x080fe20000410000 */
[----:B------:R-:W-:Y:S01]  /*f130*/  F2FP.BF16.F32.PACK_AB R168, R185, R184 ;  /* 0x000000b8b9a8723e */ /* 0x000fe200000010ff */
[----:B------:R-:W-:Y:S01]  /*f140*/  FADD.FTZ R4, R155, R4 ;  /* 0x000000049b047221 */ /* 0x000fe20000010000 */
[----:B------:R-:W-:Y:S01]  /*f150*/  F2FP.BF16.F32.PACK_AB R170, R189, R188 ;  /* 0x000000bcbdaa723e */ /* 0x000fe200000010ff */
[-C--:B------:R-:W-:Y:S01]  /*f160*/  FMUL.FTZ R27, R27, R5.reuse ;  /* 0x000000051b1b7220 */ /* 0x080fe20000410000 */
[----:B------:R-:W0:Y:S01]  /*f170*/  MUFU.EX2 R157, R220 ;  /* 0x000000dc009d7308 */ /* 0x000e220000000800 */
[----:B-1----:R-:W-:Y:S01]  /*f180*/  FADD.FTZ R4, R221, R4 ;  /* 0x00000004dd047221 */ /* 0x002fe20000010000 */
        /* <DEDUP_REMOVED lines=85> */
[----:B------:R-:W-:Y:S01]  /*f6e0*/  FMUL.FTZ R151, R151, R5 ;  /* 0x0000000597977220 */ /* 0x000fe20000410000 */
[----:B------:R-:W3:Y:S01]  /*f6f0*/  MUFU.EX2 R182, R182 ;  /* 0x000000b600b67308 */ /* 0x000ee20000000800 */
[----:B0-----:R-:W-:-:S07]  /*f700*/  FADD.FTZ R4, R223, R4 ;  /* 0x00000004df047221 */ /* 0x001fce0000010000 */
[----:B------:R-:W0:Y:S01]  /*f710*/  MUFU.EX2 R183, R183 ;  /* 0x000000b700b77308 */ /* 0x000e220000000800 */
[C---:B-1----:R-:W-:Y:S01]  /*f720*/  FADD.FTZ R153, R179.reuse, R4 ;  /* 0x00000004b3997221 */ /* 0x042fe20000010000 */
[----:B------:R-:W-:-:S06]  /*f730*/  F2FP.BF16.F32.PACK_AB R165, R179, R223 ;  /* 0x000000dfb3a5723e */ /* 0x000fcc00000010ff */
[----:B------:R-:W1:Y:S01]  /*f740*/  MUFU.EX2 R169, R186 ;  /* 0x000000ba00a97308 */ /* 0x000e620000000800 */
[----:B---3--:R-:W-:Y:S01]  /*f750*/  FADD.FTZ R0, R182, R153 ;  /* 0x00000099b6007221 */ /* 0x008fe20000010000 */
[----:B------:R-:W-:Y:S02]  /*f760*/  F2FP.BF16.F32.PACK_AB R153, R155, R222 ;  /* 0x000000de9b99723e */ /* 0x000fe400000010ff */
[----:B------:R-:W-:Y:S02]  /*f770*/  F2FP.BF16.F32.PACK_AB R155, R159, R221 ;  /* 0x000000dd9f9b723e */ /* 0x000fe400000010ff */
[----:B------:R-:W-:Y:S02]  /*f780*/  F2FP.BF16.F32.PACK_AB R159, R167, R219 ;  /* 0x000000dba79f723e */ /* 0x000fe400000010ff */
        /* <DEDUP_REMOVED lines=14> */
[----:B------:R3:W4:Y:S01]  /*f870*/  MUFU.EX2 R0, R161 ;  /* 0x000000a100007308 */ /* 0x0007220000000800 */
[----:B0-----:R-:W-:Y:S02]  /*f880*/  F2FP.BF16.F32.PACK_AB R173, R195, R173 ;  /* 0x000000adc3ad723e */ /* 0x001fe400000010ff */
[----:B---3--:R-:W-:Y:S01]  /*f890*/  F2FP.BF16.F32.PACK_AB R161, R171, R203 ;  /* 0x000000cbaba1723e */ /* 0x008fe200000010ff */
[----:B------:R-:W-:-:S04]  /*f8a0*/  FADD.FTZ R171, R195, R4 ;  /* 0x00000004c3ab7221 */ /* 0x000fc80000010000 */
[----:B-1----:R-:W-:Y:S01]  /*f8b0*/  FADD.FTZ R175, R198, R171 ;  /* 0x000000abc6af7221 */ /* 0x002fe20000010000 */
[----:B------:R-:W-:-:S03]  /*f8c0*/  F2FP.BF16.F32.PACK_AB R171, R191, R190 ;  /* 0x000000bebfab723e */ /* 0x000fc600000010ff */
[C---:B----4-:R-:W-:Y:S01]  /*f8d0*/  FADD.FTZ R4, R0.reuse, R175 ;  /* 0x000000af00047221 */ /* 0x050fe20000010000 */
[----:B------:R-:W-:Y:S01]  /*f8e0*/  F2FP.BF16.F32.PACK_AB R175, R0, R198 ;  /* 0x000000c600af723e */ /* 0x000fe200000010ff */
[----:B------:R-:W-:Y:S06]  /*f8f0*/  @!P6 BRA `(.L_x_2983) ;  /* 0x000000000004e947 */ /* 0x000fec0003800000 */
[----:B------:R-:W-:Y:S01]  /*f900*/  BPT.TRAP 0x1 ;  /* 0x000000040000795c */ /* 0x000fe20000300000 */
.L_x_2983:
[----:B------:R0:W1:Y:S01]  /*f910*/  SYNCS.PHASECHK.TRANS64.TRYWAIT P0, [R20+URZ+0x22850], R21 ;  /* 0x02285015140075a7 */ /* 0x000062000800017f */
[----:B------:R-:W-:Y:S05]  /*f920*/  @!P6 BRA `(.L_x_2984) ;  /* 0x000000000004e947 */ /* 0x000fea0003800000 */
[----:B------:R-:W-:Y:S01]  /*f930*/  BPT.TRAP 0x1 ;  /* 0x000000040000795c */ /* 0x000fe20000300000 */
.L_x_2984:
[----:B------:R-:W-:Y:S01]  /*f940*/  IMAD.MOV.U32 R5, RZ, RZ, 0xc00 ;  /* 0x00000c00ff057424 */ /* 0x000fe200078e00ff */
[----:B------:R-:W-:Y:S03]  /*f950*/  BSSY B0, `(.L_x_2985) ;  /* 0x0000005000007945 */ /* 0x000fe60003800000 */
[----:B------:R-:W-:Y:S01]  /*f960*/  IMAD R180, R2, R5, UR49 ;  /* 0x0000003102b47e24 */ /* 0x000fe2000f8e0205 */
[----:B-1----:R-:W-:Y:S06]  /*f970*/  @P0 BRA `(.L_x_2986) ;  /* 0x0000000000080947 */ /* 0x002fec0003800000 */
[----:B------:R-:W1:Y:S02]  /*f980*/  SYNCS.PHASECHK.TRANS64.TRYWAIT P0, [R20+URZ+0x22850], R21 ;  /* 0x02285015140075a7 */ /* 0x000e64000800017f */
[----:B-1----:R-:W-:Y:S05]  /*f990*/  @!P0 BRA `(.L_x_2987) ;  /* 0x0000011800688947 */ /* 0x002fea0003800000 */
.L_x_2986:
[----:B------:R-:W-:Y:S05]  /*f9a0*/  BSYNC B0 ;  /* 0x0000000000007941 */ /* 0x000fea0003800000 */
.L_x_2985:
[----:B------:R-:W3:Y:S01]  /*f9b0*/  S2R R0, SR_TID.X ;  /* 0x0000000000007919 */ /* 0x000ee20000002100 */
[----:B------:R-:W-:Y:S05]  /*f9c0*/  WARPSYNC.ALL ;  /* 0x0000000000007948 */ /* 0x000fea0003800000 */
[----:B------:R-:W-:Y:S01]  /*f9d0*/  IMAD.MOV.U32 R181, RZ, RZ, 0x40000040 ;  /* 0x40000040ffb57424 */ /* 0x000fe200078e00ff */
[----:B------:R-:W-:Y:S01]  /*f9e0*/  R2UR UR6, R180 ;  /* 0x00000000b40672ca */ /* 0x000fe200000e0000 */
[----:B------:R-:W-:-:S03]  /*f9f0*/  IMAD.U32 R5, RZ, RZ, UR50 ;  /* 0x00000032ff057e24 */ /* 0x000fc6000f8e00ff */
[----:B------:R-:W-:Y:S02]  /*fa00*/  R2UR UR7, R181 ;  /* 0x00000000b50772ca */ /* 0x000fe400000e0000 */
[----:B------:R-:W-:Y:S02]  /*fa10*/  ISETP.NE.AND P0, PT, R5, 0x3, PT ;  /* 0x000000030500780c */ /* 0x000fe40003f05270 */
[----:B---3--:R-:W-:-:S05]  /*fa20*/  SHF.R.U32.HI R0, RZ, 0x7, R0 ;  /* 0x00000007ff007819 */ /* 0x008fca0000011600 */
[----:B------:R-:W-:-:S05]  /*fa30*/  VIADD R0, R0, 0x8 ;  /* 0x0000000800007836 */ /* 0x000fca0000000000 */
[----:B------:R3:W-:Y:S06]  /*fa40*/  BAR.SYNC.DEFER_BLOCKING R0, 0x100 ;  /* 0x000400000000751d */ /* 0x0007ec0000010000 */
[----:B------:R-:W-:-:S06]  /*fa50*/  WARPGROUP.ARRIVE ;  /* 0x00000000000079c5 */ /* 0x000fcc0000000000 */
        /* <DEDUP_REMOVED lines=41> */
[----:B---3--:R-:W-:Y:S05]  /*fcf0*/  @!P0 BRA `(.L_x_2988) ;  /* 0x0000000000048947 */ /* 0x008fea0003800000 */
[----:B------:R-:W-:Y:S01]  /*fd00*/  BPT.TRAP 0x1 ;  /* 0x000000040000795c */ /* 0x000fe20000300000 */
.L_x_2988:
[C---:B------:R-:W-:Y:S01]  /*fd10*/  ISETP.GT.AND P0, PT, R3.reuse, R225, PT ;  /* 0x000000e10300720c */ /* 0x040fe20003f04270 */
[----:B01----:R-:W-:Y:S02]  /*fd20*/  VIADD R20, R20, 0x22860 ;  /* 0x0002286014147836 */ /* 0x003fe40000000000 */
[----:B------:R-:W-:Y:S02]  /*fd30*/  IMAD.U32 R5, RZ, RZ, UR47 ;  /* 0x0000002fff057e24 */ /* 0x000fe4000f8e00ff */
[----:B------:R-:W-:Y:S02]  /*fd40*/  VIADD R3, R3, 0xffffffff ;  /* 0xffffffff03037836 */ /* 0x000fe40000000000 */
[----:B------:R-:W-:Y:S01]  /*fd50*/  IMAD.MOV.U32 R0, RZ, RZ, R178 ;  /* 0x000000ffff007224 */ /* 0x000fe200078e00b2 */
[----:B------:R-:W-:Y:S01]  /*fd60*/  PRMT R20, R5, 0x654, R20 ;  /* 0x0000065405147816 */ /* 0x000fe20000000014 */
[----:B------:R-:W-:-:S03]  /*fd70*/  IMAD.MOV.U32 R5, RZ, RZ, R176 ;  /* 0x000000ffff057224 */ /* 0x000fc600078e00b0 */
[----:B------:R0:W-:Y:S01]  /*fd80*/  SYNCS.ARRIVE.TRANS64.RED.A1T0 RZ, [R20+URZ], RZ ;  /* 0x000000ff14ff79a7 */ /* 0x0001e2000810043f */
[----:B------:R-:W-:Y:S05]  /*fd90*/  @P0 BRA `(.L_x_2989) ;  /* 0xffffffcc00700947 */ /* 0x000fea000383ffff */
[----:B------:R-:W-:Y:S02]  /*fda0*/  IMAD.MOV.U32 R5, RZ, RZ, R176 ;  /* 0x000000ffff057224 */ /* 0x000fe400078e00b0 */
[----:B------:R-:W-:-:S07]  /*fdb0*/  IMAD.MOV.U32 R0, RZ, RZ, R178 ;  /* 0x000000ffff007224 */ /* 0x000fce00078e00b2 */
.L_x_2969:
[----:B0-----:R-:W0:Y:S01]  /*fdc0*/  LDC R20, c[0x0][0x448] ;  /* 0x00011200ff147b82 */ /* 0x001e220000000800 */
[----:B------:R-:W-:Y:S02]  /*fdd0*/  LOP3.LUT R22, R22, 0xfff7ffff, RZ, 0xc0, !PT ;  /* 0xfff7ffff16167812 */ /* 0x000fe400078ec0ff */
[----:B------:R-:W-:-:S05]  /*fde0*/  IADD3 R153, R208, 0x1, -R207 ;  /* 0x00000001d0997810 */ /* 0x000fca0007ffe8cf */
[----:B------:R-:W1:Y:S01]  /*fdf0*/  LDC R227, c[0x0][0x9e4] ;  /* 0x00027900ffe37b82 */ /* 0x000e620000000800 */
[----:B0-----:R-:W-:Y:S01]  /*fe00*/  ISETP.NE.AND P0, PT, R20, 0x1, PT ;  /* 0x000000011400780c */ /* 0x001fe20003f05270 */
[----:B------:R-:W-:-:S12]  /*fe10*/  VIADD R20, R218, 0x7f ;  /* 0x0000007fda147836 */ /* 0x000fd80000000000 */
[----:B------:R-:W0:Y:S01]  /*fe20*/  @P0 LDC R21, c[0x0][0x44c] ;  /* 0x00011300ff150b82 */ /* 0x000e220000000800 */
[----:B------:R-:W-:-:S04]  /*fe30*/  @P0 LOP3.LUT R22, R22, 0x80000, RZ, 0xfc, !PT ;  /* 0x0008000016160812 */ /* 0x000fc800078efcff */
[----:B------:R-:W-:-:S03]  /*fe40*/  LOP3.LUT R22, R22, 0xffefffff, RZ, 0xc0, !PT ;  /* 0xffefffff16167812 */ /* 0x000fc600078ec0ff */
[----:B------:R-:W3:Y:S01]  /*fe50*/  @P0 LDC R152, c[0x0][0x450] ;  /* 0x00011400ff980b82 */ /* 0x000ee20000000800 */
[----:B0-----:R-:W-:-:S05]  /*fe60*/  @P0 IMAD.HI.U32 R21, R20, R21, RZ ;  /* 0x0000001514150227 */ /* 0x001fca00078e00ff */
[----:B---3--:R-:W-:Y:S02]  /*fe70*/  @P0 SHF.R.U32.HI R20, RZ, R152, R21 ;  /* 0x00000098ff140219 */ /* 0x008fe40000011615 */
[----:B-1----:R-:W-:-:S03]  /*fe80*/  ISETP.GE.AND P0, PT, R227, 0x1, PT ;  /* 0x00000001e300780c */ /* 0x002fc60003f06270 */
[----:B------:R-:W-:-:S04]  /*fe90*/  IMAD.IADD R20, R153, 0x1, R20 ;  /* 0x0000000199147824 */ /* 0x000fc800078e0214 */
[----:B------:R-:W-:-:S06]  /*fea0*/  VIADD R153, R20, -UR46 ;  /* 0x8000002e14997c36 */ /* 0x000fcc0008000000 */
[----:B------:R-:W-:Y:S01]  /*feb0*/  @P0 LOP3.LUT R22, R22, 0x100000, RZ, 0xfc, !PT ;  /* 0x0010000016160812 */ /* 0x000fe200078efcff */
[----:B------:R-:W-:Y:S06]  /*fec0*/  @!P0 BRA `(.L_x_2990) ;  /* 0x0000000000488947 */ /* 0x000fec0003800000 */
[----:B------:R-:W-:Y:S01]  /*fed0*/  IMAD.MOV.U32 R152, RZ, RZ, R20 ;  /* 0x000000ffff987224 */ /* 0x000fe200078e0014 */
[----:B------:R-:W-:Y:S04]  /*fee0*/  BSSY B0, `(.L_x_2991) ;  /* 0x000000e000007945 */ /* 0x000fe80003800000 */
        /* <DEDUP_REMOVED lines=9> */
.L_x_2992:
[----:B------:R-:W-:-:S13]  /*ff80*/  ISETP.NE.AND P0, PT, R227, 0x1, PT ;  /* 0x00000001e300780c */ /* 0x000fda0003f05270 */
[----:B------:R-:W0:Y:S02]  /*ff90*/  @P0 LDC.64 R20, c[0x0][0x9e8] ;  /* 0x00027a00ff140b82 */ /* 0x000e240000000a00 */
[----:B0-----:R-:W-:-:S05]  /*ffa0*/  @P0 IMAD.HI.U32 R20, R152, R20, RZ ;  /* 0x0000001498140227 */ /* 0x001fca00078e00ff */
[----:B------:R-:W-:-:S07]  /*ffb0*/  @P0 SHF.R.U32.HI R152, RZ, R21, R20 ;  /* 0x00000015ff980219 */ /* 0x000fce0000011614 */
.L_x_2993:
[----:B------:R-:W-:Y:S05]  /*ffc0*/  BSYNC B0 ;  /* 0x0000000000007941 */ /* 0x000fea0003800000 */
.L_x_2991:
[----:B------:R-:W-:-:S05]  /*ffd0*/  IMAD R152, R152, R227, RZ ;  /* 0x000000e398987224 */ /* 0x000fca00078e02ff */
[----:B------:R-:W-:-:S07]  /*ffe0*/  VIMNMX R153, R153, R152, !PT ;  /* 0x0000009899997248 */ /* 0x000fce0007fe0100 */
.L_x_2990:
[----:B------:R-:W-:-:S04]  /*fff0*/  VIADD R153, R153, 0x5f ;  /* 0x0000005f99997836 */ /* 0x000fc80000000000 */
[----:B------:R-:W-:-:S05]  /*10000*/  IMAD.HI R153, R153, 0x2aaaaaab, RZ ;  /* 0x2aaaaaab99997827 */ /* 0x000fca00078e02ff */
[----:B------:R-:W-:-:S04]  /*10010*/  SHF.R.U32.HI R20, RZ, 0x1f, R153 ;  /* 0x0000001fff147819 */ /* 0x000fc80000011699 */
[----:B------:R-:W-:-:S04]  /*10020*/  LEA.HI.SX32 R20, R153, R20, 0x1c ;  /* 0x0000001499147211 */ /* 0x000fc800078fe2ff */
[----:B------:R-:W-:-:S04]  /*10030*/  VIMNMX R222, R229, R20, !PT ;  /* 0x00000014e5de7248 */ /* 0x000fc80007fe0100 */
[----:B------:R-:W-:-:S13]  /*10040*/  ISETP.GE.AND P0, PT, R3, R222, PT ;  /* 0x000000de0300720c */ /* 0x000fda0003f06270 */
[----:B------:R-:W-:Y:S05]  /*10050*/  @!P0 BRA `(.L_x_2994) ;  /* 0x0000001c00f48947 */ /* 0x000fea0003800000 */
[----:B------:R-:W-:Y:S02]  /*10060*/  IMAD.MOV.U32 R201, RZ, RZ, R5 ;  /* 0x000000ffffc97224 */ /* 0x000fe400078e0005 */
[----:B------:R-:W-:Y:S02]  /*10070*/  IMAD.MOV.U32 R200, RZ, RZ, R0 ;  /* 0x000000ffffc87224 */ /* 0x000fe400078e0000 */
[----:B------:R-:W-:-:S07]  /*10080*/  IMAD.MOV.U32 R21, RZ, RZ, R3 ;  /* 0x000000ffff157224 */ /* 0x000fce00078e0003 */
.L_x_3006:
[----:B------:R-:W-:Y:S01]  /*10090*/  IMAD.U32 R0, RZ, RZ, UR50 ;  /* 0x00000032ff007e24 */ /* 0x000fe2000f8e00ff */
[----:B------:R-:W-:Y:S05]  /*100a0*/  YIELD ;  /* 0x0000000000007946 */ /* 0x000fea0003800000 */
[----:B------:R-:W-:Y:S01]  /*100b0*/  ISETP.NE.AND P2, PT, R0, 0x3, PT ;  /* 0x000000030000780c */ /* 0x000fe20003f45270 */
[----:B------:R-:W-:Y:S02]  /*100c0*/  VIADD R2, R2, 0x1 ;  /* 0x0000000102027836 */ /* 0x000fe40000000000 */
[----:B0-----:R-:W-:Y:S02]  /*100d0*/  IMAD.MOV.U32 R3, RZ, RZ, R21 ;  /* 0x000000ffff037224 */ /* 0x001fe400078e0015 */
[----:B------:R-:W-:Y:S01]  /*100e0*/  VIADD R21, R21, 0xffffffff ;  /* 0xffffffff15157836 */ /* 0x000fe20000000000 */
[----:B------:R-:W-:-:S02]  /*100f0*/  ISETP.NE.AND P1, PT, R2, 0x2, PT ;  /* 0x000000020200780c */ /* 0x000fc40003f25270 */
[----:B------:R-:W-:Y:S02]  /*10100*/  ISETP.GT.AND P0, PT, R3, R222, PT ;  /* 0x000000de0300720c */ /* 0x000fe40003f04270 */
[----:B------:R-:W-:Y:S02]  /*10110*/  SEL R5, RZ, 0x1, P1 ;  /* 0x00000001ff057807 */ /* 0x000fe40000800000 */
[----:B------:R-:W-:Y:S02]  /*10120*/  SEL R2, R2, RZ, P1 ;  /* 0x000000ff02027207 */ /* 0x000fe40000800000 */
[----:B------:R-:W-:Y:S01]  /*10130*/  LOP3.LUT R206, R206, R5, RZ, 0x3c, !PT ;  /* 0x00000005cece7212 */ /* 0x000fe200078e3cff */
[----:B------:R-:W-:Y:S06]  /*10140*/  @!P2 BRA `(.L_x_2995) ;  /* 0x000000000004a947 */ /* 0x000fec0003800000 */
[----:B------:R-:W-:Y:S01]  /*10150*/  BPT.TRAP 0x1 ;  /* 0x000000040000795c */ /* 0x000fe20000300000 */
.L_x_2995:
[----:B------:R-:W-:Y:S01]  /*10160*/  IMAD R3, R2, 0x8, R23 ;  /* 0x0000000802037824 */ /* 0x000fe200078e0217 */
[----:B------:R-:W-:-:S04]  /*10170*/  SHF.L.U32 R20, R206, 0x1f, RZ ;  /* 0x0000001fce147819 */ /* 0x000fc800000006ff */
[----:B------:R0:W1:Y:S01]  /*10180*/  SYNCS.PHASECHK.TRANS64.TRYWAIT P1, [R3+URZ+0x22830], R20 ;  /* 0x02283014030075a7 */ /* 0x000062000802017f */
[----:B------:R-:W-:Y:S05]  /*10190*/  @!P2 BRA `(.L_x_2996) ;  /* 0x000000000004a947 */ /* 0x000fea0003800000 */
[----:B------:R-:W-:Y:S01]  /*101a0*/  BPT.TRAP 0x1 ;  /* 0x000000040000795c */ /* 0x000fe20000300000 */
.L_x_2996:
[----:B------:R-:W-:Y:S02]  /*101b0*/  IMAD R156, R2, 0x300, R224 ;  /* 0x00000300029c7824 */ /* 0x000fe400078e02e0 */
[----:B------:R-:W-:Y:S01]  /*101c0*/  IMAD.MOV.U32 R157, RZ, RZ, 0x40000040 ;  /* 0x40000040ff9d7424 */ /* 0x000fe200078e00ff */
[----:B-1----:R-:W-:Y:S06]  /*101d0*/  @P1 BRA `(.L_x_2997) ;  /* 0x0000000000081947 */ /* 0x002fec0003800000 */
[----:B------:R-:W1:Y:S02]  /*101e0*/  SYNCS.PHASECHK.TRANS64.TRYWAIT P1, [R3+URZ+0x22830], R20 ;  /* 0x02283014030075a7 */ /* 0x000e64000802017f */
[----:B-1----:R-:W-:Y:S05]  /*101f0*/  @!P1 BRA `(.L_x_2998) ;  /* 0x0000011000649947 */ /* 0x002fea0003800000 */
.L_x_2997:
        /* <DEDUP_REMOVED lines=14> */
[----:B------:R-:W3:Y:S01]  /*102e0*/  S2R R5, SR_TID.X ;  /* 0x0000000000057919 */ /* 0x000ee20000002100 */
        /* <DEDUP_REMOVED lines=13> */
[----:B---3--:R-:W-:-:S04]  /*103c0*/  SHF.R.U32.HI R5, RZ, 0x7, R5 ;  /* 0x00000007ff057819 */ /* 0x008fc80000011605 */
        /* <DEDUP_REMOVED lines=14> */
.L_x_2999:
[----:B------:R-:W-:Y:S01]  /*104b0*/  FMNMX.FTZ R0, R152, R200, !PT ;  /* 0x000000c898007209 */ /* 0x000fe20007810000 */
[----:B------:R-:W-:-:S03]  /*104c0*/  UMOV UR48, UR43 ;  /* 0x0000002b00307c82 */ /* 0x000fc60008000000 */
        /* <DEDUP_REMOVED lines=26> */
[----:B---3--:R-:W-:-:S05]  /*10670*/  FMNMX.FTZ R0, R0, R5, !PT ;  /* 0x0000000500007209 */ /* 0x008fca0007810000 */
[C---:B------:R-:W-:Y:S01]  /*10680*/  FMUL.FTZ R5, R0.reuse, UR48 ;  /* 0x0000003000057c20 */ /* 0x040fe20008410000 */
[----:B------:R-:W-:-:S03]  /*10690*/  FADD.FTZ R200, -R0, R200 ;  /* 0x000000c800c87221 */ /* 0x000fc60000010100 */
[--C-:B------:R-:W-:Y:S01]  /*106a0*/  FFMA.FTZ R203, R172, UR48, -R5.reuse ;  /* 0x00000030accb7c23 */ /* 0x100fe20008010805 */
[--C-:B------:R-:W-:Y:S01]  /*106b0*/  FFMA.FTZ R152, R152, UR48, -R5.reuse ;  /* 0x0000003098987c23 */ /* 0x100fe20008010805 */
[----:B------:R-:W-:Y:S01]  /*106c0*/  FMUL.FTZ R172, R200, UR48 ;  /* 0x00000030c8ac7c20 */ /* 0x000fe20008410000 */
        /* <DEDUP_REMOVED lines=24> */
[----:B------:R-:W-:-:S04]  /*10850*/  FFMA.FTZ R197, R197, UR48, -R5 ;  /* 0x00000030c5c57c23 */ /* 0x000fc80008010805 */
        /* <DEDUP_REMOVED lines=16> */
[----:B------:R-:W-:Y:S01]  /*10960*/  MUFU.EX2 R219, R168 ;  /* 0x000000a800db7308 */ /* 0x000fe20000000800 */
[----:B-----5:R-:W-:Y:S01]  /*10970*/  FADD.FTZ R5, R156, R5 ;  /* 0x000000059c057221 */ /* 0x020fe20000010000 */
[-C--:B------:R-:W-:Y:S01]  /*10980*/  FMUL.FTZ R45, R45, R172.reuse ;  /* 0x000000ac2d2d7220 */ /* 0x080fe20000410000 */
[-C--:B------:R-:W-:Y:S01]  /*10990*/  FMUL.FTZ R48, R48, R172.reuse ;  /* 0x000000ac30307220 */ /* 0x080fe20000410000 */
[-C--:B------:R-:W-:Y:S01]  /*109a0*/  FMUL.FTZ R49, R49, R172.reuse ;  /* 0x000000ac31317220 */ /* 0x080fe20000410000 */
[-C--:B------:R-:W-:Y:S01]  /*109b0*/  FMUL.FTZ R52, R52, R172.reuse ;  /* 0x000000ac34347220 */ /* 0x080fe20000410000 */
[-C--:B------:R-:W-:Y:S01]  /*109c0*/  FMUL.FTZ R53, R53, R172.reuse ;  /* 0x000000ac35357220 */ /* 0x080fe20000410000 */
[-C--:B------:R-:W-:Y:S01]  /*109d0*/  FMUL.FTZ R56, R56, R172.reuse ;  /* 0x000000ac38387220 */ /* 0x080fe20000410000 */
[----:B------:R-:W4:Y:S01]  /*109e0*/  MUFU.EX2 R221, R160 ;  /* 0x000000a000dd7308 */ /* 0x000f220000000800 */
[----:B---3--:R-:W-:Y:S01]  /*109f0*/  FADD.FTZ R8, R157, R5 ;  /* 0x000000059d087221 */ /* 0x008fe20000010000 */
[----:B------:R-:W-:Y:S01]  /*10a00*/  FMNMX.FTZ R5, R154, R201, !PT ;  /* 0x000000c99a057209 */ /* 0x000fe20007810000 */
[----:B------:R-:W-:Y:S01]  /*10a10*/  FMUL.FTZ R57, R57, R172 ;  /* 0x000000ac39397220 */ /* 0x000fe20000410000 */
[----:B------:R-:W-:Y:S01]  /*10a20*/  F2FP.BF16.F32.PACK_AB R202, R157, R156 ;  /* 0x0000009c9dca723e */ /* 0x000fe200000010ff */
[-C--:B------:R-:W-:Y:S01]  /*10a30*/  FMUL.FTZ R60, R60, R172.reuse ;  /* 0x000000ac3c3c7220 */ /* 0x080fe20000410000 */
[----:B------:R-:W-:Y:S01]  /*10a40*/  FMNMX.FTZ R5, R155, R5, !PT ;  /* 0x000000059b057209 */ /* 0x000fe20007810000 */
[-C--:B------:R-:W-:Y:S01]  /*10a50*/  FMUL.FTZ R61, R61, R172.reuse ;  /* 0x000000ac3d3d7220 */ /* 0x080fe20000410000 */
[----:B------:R-:W-:Y:S01]  /*10a60*/  MUFU.EX2 R220, R164 ;  /* 0x000000a400dc7308 */ /* 0x000fe20000000800 */
[-C--:B------:R-:W-:Y:S01]  /*10a70*/  FMUL.FTZ R64, R64, R172.reuse ;  /* 0x000000ac40407220 */ /* 0x080fe20000410000 */
[----:B------:R-:W-:Y:S01]  /*10a80*/  FMNMX.FTZ R5, R158, R5, !PT ;  /* 0x000000059e057209 */ /* 0x000fe20007810000 */
[-C--:B------:R-:W-:Y:S01]  /*10a90*/  FMUL.FTZ R65, R65, R172.reuse ;  /* 0x000000ac41417220 */ /* 0x080fe20000410000 */
[-C--:B------:R-:W-:Y:S01]  /*10aa0*/  FMUL.FTZ R68, R68, R172.reuse ;  /* 0x000000ac44447220 */ /* 0x080fe20000410000 */
[-C--:B------:R-:W-:Y:S01]  /*10ab0*/  FMUL.FTZ R69, R69, R172.reuse ;  /* 0x000000ac45457220 */ /* 0x080fe20000410000 */
[----:B------:R-:W-:Y:S01]  /*10ac0*/  FMNMX.FTZ R5, R159, R5, !PT ;  /* 0x000000059f057209 */ /* 0x000fe20007810000 */
[-C--:B------:R-:W-:Y:S01]  /*10ad0*/  FMUL.FTZ R72, R72, R172.reuse ;  /* 0x000000ac48487220 */ /* 0x080fe20000410000 */
[----:B------:R-:W-:Y:S01]  /*10ae0*/  MUFU.EX2 R165, R165 ;  /* 0x000000a500a57308 */ /* 0x000fe20000000800 */
[----:B----4-:R-:W-:Y:S01]  /*10af0*/  FADD.FTZ R8, R221, R8 ;  /* 0x00000008dd087221 */ /* 0x010fe20000010000 */
[----:B------:R-:W-:Y:S01]  /*10b00*/  FMNMX.FTZ R5, R162, R5, !PT ;  /* 0x00000005a2057209 */ /* 0x000fe20007810000 */
[-C--:B------:R-:W-:Y:S01]  /*10b10*/  FMUL.FTZ R73, R73, R172.reuse ;  /* 0x000000ac49497220 */ /* 0x080fe20000410000 */
[-C--:B------:R-:W-:Y:S01]  /*10b20*/  FMUL.FTZ R76, R76, R172.reuse ;  /* 0x000000ac4c4c7220 */ /* 0x080fe20000410000 */
        /* <DEDUP_REMOVED lines=58> */
[----:B------:R-:W-:Y:S01]  /*10ed0*/  FMUL.FTZ R149, R149, R172 ;  /* 0x000000ac95957220 */ /* 0x000fe20000410000 */
[----:B------:R-:W-:Y:S02]  /*10ee0*/  MUFU.EX2 R164, R184 ;  /* 0x000000b800a47308 */ /* 0x000fe40000000800 */
[----:B------:R-:W-:-:S04]  /*10ef0*/  FMNMX.FTZ R5, R194, R5, !PT ;  /* 0x00000005c2057209 */ /* 0x000fc80007810000 */
[----:B------:R-:W-:Y:S02]  /*10f00*/  FMNMX.FTZ R5, R195, R5, !PT ;  /* 0x00000005c3057209 */ /* 0x000fe40007810000 */
[----:B------:R-:W-:Y:S02]  /*10f10*/  MUFU.EX2 R185, R185 ;  /* 0x000000b900b97308 */ /* 0x000fe40000000800 */
[----:B------:R-:W-:-:S04]  /*10f20*/  FMNMX.FTZ R5, R198, R5, !PT ;  /* 0x00000005c6057209 */ /* 0x000fc80007810000 */
[----:B------:R-:W-:Y:S02]  /*10f30*/  FMNMX.FTZ R5, R199, R5, !PT ;  /* 0x00000005c7057209 */ /* 0x000fe40007810000 */
[----:B------:R-:W-:Y:S03]  /*10f40*/  MUFU.EX2 R189, R189 ;  /* 0x000000bd00bd7308 */ /* 0x000fe60000000800 */
[----:B------:R-:W3:Y:S05]  /*10f50*/  SHFL.BFLY PT, R152, R5, 0x2, 0x1f ;  /* 0x0c401f0005987f89 */ /* 0x000eea00000e0000 */
[----:B------:R-:W-:Y:S08]  /*10f60*/  MUFU.EX2 R193, R193 ;  /* 0x000000c100c17308 */ /* 0x000ff00000000800 */
[----:B------:R-:W-:Y:S08]  /*10f70*/  MUFU.EX2 R196, R196 ;  /* 0x000000c400c47308 */ /* 0x000ff00000000800 */
[----:B------:R-:W-:Y:S01]  /*10f80*/  MUFU.EX2 R197, R197 ;  /* 0x000000c500c57308 */ /* 0x000fe20000000800 */
[----:B---3--:R-:W-:-:S05]  /*10f90*/  FMNMX.FTZ R5, R5, R152, !PT ;  /* 0x0000009805057209 */ /* 0x008fca0007810000 */
[----:B------:R-:W3:Y:S02]  /*10fa0*/  SHFL.BFLY PT, R153, R5, 0x1, 0x1f ;  /* 0x0c201f0005997f89 */ /* 0x000ee400000e0000 */
[----:B------:R-:W4:Y:S02]  /*10fb0*/  MUFU.EX2 R152, R161 ;  /* 0x000000a100987308 */ /* 0x000f240000000800 */
[C---:B----4-:R-:W-:Y:S01]  /*10fc0*/  FADD.FTZ R8, R152.reuse, R8 ;  /* 0x0000000898087221 */ /* 0x050fe20000010000 */
[----:B------:R-:W-:-:S03]  /*10fd0*/  F2FP.BF16.F32.PACK_AB R152, R152, R221 ;  /* 0x000000dd9898723e */ /* 0x000fc600000010ff */
[----:B------:R-:W-:Y:S01]  /*10fe0*/  FADD.FTZ R8, R220, R8 ;  /* 0x00000008dc087221 */ /* 0x000fe20000010000 */
[----:B---3--:R-:W-:-:S03]  /*10ff0*/  FMNMX.FTZ R5, R5, R153, !PT ;  /* 0x0000009905057209 */ /* 0x008fc60007810000 */
[----:B------:R-:W-:Y:S02]  /*11000*/  FADD.FTZ R8, R165, R8 ;  /* 0x00000008a5087221 */ /* 0x000fe40000010000 */
[C---:B------:R-:W-:Y:S01]  /*11010*/  FMUL.FTZ R153, R5.reuse, UR48 ;  /* 0x0000003005997c20 */ /* 0x040fe20008410000 */
[----:B------:R-:W-:Y:S01]  /*11020*/  FADD.FTZ R168, -R5, R201 ;  /* 0x000000c905a87221 */ /* 0x000fe20000010100 */
[----:B------:R-:W-:Y:S02]  /*11030*/  FADD.FTZ R8, R219, R8 ;  /* 0x00000008db087221 */ /* 0x000fe40000010000 */
[--C-:B------:R-:W-:Y:S01]  /*11040*/  FFMA.FTZ R154, R154, UR48, -R153.reuse ;  /* 0x000000309a9a7c23 */ /* 0x100fe20008010899 */
[----:B------:R-:W-:Y:S01]  /*11050*/  FMUL.FTZ R168, R168, UR48 ;  /* 0x00000030a8a87c20 */ /* 0x000fe20008410000 */
        /* <DEDUP_REMOVED lines=25> */
[----:B------:R-:W-:Y:S01]  /*111f0*/  FFMA.FTZ R199, R199, UR48, -R153 ;  /* 0x00000030c7c77c23 */ /* 0x000fe20008010899 */
[----:B------:R-:W-:Y:S01]  /*11200*/  FADD.FTZ R8, R156, R8 ;  /* 0x000000089c087221 */ /* 0x000fe20000010000 */
[----:B------:R-:W5:Y:S01]  /*11210*/  MUFU.EX2 R158, R158 ;  /* 0x0000009e009e7308 */ /* 0x000f620000000800 */
[----:B---3--:R-:W-:Y:S01]  /*11220*/  FFMA.FTZ R4, R174, R4, R154 ;  /* 0x00000004ae047223 */ /* 0x008fe2000001009a */
[----:B------:R-:W-:Y:S01]  /*11230*/  F2FP.BF16.F32.PACK_AB R156, R156, R219 ;  /* 0x000000db9c9c723e */ /* 0x000fe200000010ff */
[----:B------:R-:W-:Y:S01]  /*11240*/  FADD.FTZ R8, R169, R8 ;  /* 0x00000008a9087221 */ /* 0x000fe20000010000 */
[-C--:B------:R-:W-:Y:S01]  /*11250*/  FMUL.FTZ R26, R26, R174.reuse ;  /* 0x000000ae1a1a7220 */ /* 0x080fe20000410000 */
[-C--:B------:R-:W-:Y:S01]  /*11260*/  FMUL.FTZ R27, R27, R174.reuse ;  /* 0x000000ae1b1b7220 */ /* 0x080fe20000410000 */
[----:B------:R-:W-:Y:S01]  /*11270*/  FMUL.FTZ R30, R30, R174 ;  /* 0x000000ae1e1e7220 */ /* 0x000fe20000410000 */
[----:B------:R-:W-:Y:S01]  /*11280*/  FADD.FTZ R8, R173, R8 ;  /* 0x00000008ad087221 */ /* 0x000fe20000010000 */
[----:B------:R-:W3:Y:S01]  /*11290*/  MUFU.EX2 R159, R159 ;  /* 0x0000009f009f7308 */ /* 0x000ee20000000800 */
[C---:B----4-:R-:W-:Y:S01]  /*112a0*/  FADD.FTZ R4, R155.reuse, R4 ;  /* 0x000000049b047221 */ /* 0x050fe20000010000 */
[----:B------:R-:W-:Y:S01]  /*112b0*/  F2FP.BF16.F32.PACK_AB R201, R155, R154 ;  /* 0x0000009a9bc9723e */ /* 0x000fe200000010ff */
[----:B------:R-:W-:-:S02]  /*112c0*/  VIADD R154, R3, 0x22840 ;  /* 0x00022840039a7836 */ /* 0x000fc40000000000 */
[----:B------:R-:W-:Y:S01]  /*112d0*/  FADD.FTZ R8, R160, R8 ;  /* 0x00000008a0087221 */ /* 0x000fe20000010000 */
[----:B------:R-:W-:Y:S01]  /*112e0*/  F2FP.BF16.F32.PACK_AB R160, R177, R160 ;  /* 0x000000a0b1a0723e */ /* 0x000fe200000010ff */
[-C--:B------:R-:W-:Y:S01]  /*112f0*/  FMUL.FTZ R31, R31, R174.reuse ;  /* 0x000000ae1f1f7220 */ /* 0x080fe20000410000 */
[-C--:B------:R-:W-:Y:S01]  /*11300*/  FMUL.FTZ R34, R34, R174.reuse ;  /* 0x000000ae22227220 */ /* 0x080fe20000410000 */
[----:B------:R4:W0:Y:S01]  /*11310*/  MUFU.EX2 R153, R162 ;  /* 0x000000a200997308 */ /* 0x0008220000000800 */
[----:B-----5:R-:W-:Y:S01]  /*11320*/  FADD.FTZ R4, R158, R4 ;  /* 0x000000049e047221 */ /* 0x020fe20000010000 */
[----:B------:R-:W-:Y:S01]  /*11330*/  FADD.FTZ R8, R177, R8 ;  /* 0x00000008b1087221 */ /* 0x000fe20000010000 */
[-C--:B------:R-:W-:Y:S01]  /*11340*/  FMUL.FTZ R35, R35, R174.reuse ;  /* 0x000000ae23237220 */ /* 0x080fe20000410000 */
[-C--:B------:R-:W-:Y:S01]  /*11350*/  FMUL.FTZ R38, R38, R174.reuse ;  /* 0x000000ae26267220 */ /* 0x080fe20000410000 */
[-C--:B------:R-:W-:Y:S01]  /*11360*/  FMUL.FTZ R39, R39, R174.reuse ;  /* 0x000000ae27277220 */ /* 0x080fe20000410000 */
[----:B------:R-:W-:Y:S01]  /*11370*/  FADD.FTZ R8, R180, R8 ;  /* 0x00000008b4087221 */ /* 0x000fe20000010000 */
[----:B------:R-:W-:Y:S01]  /*11380*/  FMUL.FTZ R42, R42, R174 ;  /* 0x000000ae2a2a7220 */ /* 0x000fe20000410000 */
[----:B------:R-:W5:Y:S01]  /*11390*/  MUFU.EX2 R163, R163 ;  /* 0x000000a300a37308 */ /* 0x000f620000000800 */
[C---:B---3--:R-:W-:Y:S01]  /*113a0*/  FADD.FTZ R4, R159.reuse, R4 ;  /* 0x000000049f047221 */ /* 0x048fe20000010000 */
[----:B------:R-:W-:Y:S01]  /*113b0*/  F2FP.BF16.F32.PACK_AB R203, R159, R158 ;  /* 0x0000009e9fcb723e */ /* 0x000fe200000010ff */
[-C--:B------:R-:W-:Y:S01]  /*113c0*/  FMUL.FTZ R43, R43, R174.reuse ;  /* 0x000000ae2b2b7220 */ /* 0x080fe20000410000 */
[----:B------:R-:W-:Y:S01]  /*113d0*/  F2FP.BF16.F32.PACK_AB R158, R173, R169 ;  /* 0x000000a9ad9e723e */ /* 0x000fe200000010ff */
[----:B------:R-:W-:Y:S01]  /*113e0*/  FMUL.FTZ R46, R46, R174 ;  /* 0x000000ae2e2e7220 */ /* 0x000fe20000410000 */
[----:B----4-:R-:W-:Y:S01]  /*113f0*/  F2FP.BF16.F32.PACK_AB R162, R181, R180 ;  /* 0x000000b4b5a2723e */ /* 0x010fe200000010ff */
[-C--:B------:R-:W-:Y:S01]  /*11400*/  FMUL.FTZ R47, R47, R174.reuse ;  /* 0x000000ae2f2f7220 */ /* 0x080fe20000410000 */
[----:B------:R3:W4:Y:S01]  /*11410*/  MUFU.EX2 R155, R157 ;  /* 0x0000009d009b7308 */ /* 0x0007220000000800 */
        /* <DEDUP_REMOVED lines=8> */
[----:B---3--:R-:W-:-:S02]  /*114a0*/  IMAD.U32 R157, RZ, RZ, UR47 ;  /* 0x0000002fff9d7e24 */ /* 0x008fc4000f8e00ff */
[C---:B-----5:R-:W-:Y:S01]  /*114b0*/  FADD.FTZ R4, R163.reuse, R4 ;  /* 0x00000004a3047221 */ /* 0x060fe20000010000 */
[----:B------:R-:W-:Y:S01]  /*114c0*/  F2FP.BF16.F32.PACK_AB R153, R163, R153 ;  /* 0x00000099a399723e */ /* 0x000fe200000010ff */
[-C--:B------:R-:W-:Y:S01]  /*114d0*/  FMUL.FTZ R62, R62, R174.reuse ;  /* 0x000000ae3e3e7220 */ /* 0x080fe20000410000 */
[-C--:B------:R-:W-:Y:S01]  /*114e0*/  FMUL.FTZ R63, R63, R174.reuse ;  /* 0x000000ae3f3f7220 */ /* 0x080fe20000410000 */
[----:B------:R-:W-:Y:S01]  /*114f0*/  PRMT R154, R157, 0x654, R154 ;  /* 0x000006549d9a7816 */ /* 0x000fe2000000009a */
[-C--:B------:R-:W-:Y:S01]  /*11500*/  FMUL.FTZ R66, R66, R174.reuse ;  /* 0x000000ae42427220 */ /* 0x080fe20000410000 */
[----:B------:R-:W3:Y:S01]  /*11510*/  MUFU.EX2 R157, R170 ;  /* 0x000000aa009d7308 */ /* 0x000ee20000000800 */
[----:B----4-:R-:W-:Y:S01]  /*11520*/  FADD.FTZ R4, R155, R4 ;  /* 0x000000049b047221 */ /* 0x010fe20000010000 */
[----:B------:R4:W-:Y:S01]  /*11530*/  SYNCS.ARRIVE.TRANS64.RED.A1T0 RZ, [R154+URZ], RZ ;  /* 0x000000ff9aff79a7 */ /* 0x0009e2000810043f */
[-C--:B------:R-:W-:Y:S01]  /*11540*/  FMUL.FTZ R67, R67, R174.reuse ;  /* 0x000000ae43437220 */ /* 0x080fe20000410000 */
[-C--:B------:R-:W-:Y:S01]  /*11550*/  FMUL.FTZ R70, R70, R174.reuse ;  /* 0x000000ae46467220 */ /* 0x080fe20000410000 */
[-C--:B------:R-:W-:Y:S01]  /*11560*/  FMUL.FTZ R71, R71, R174.reuse ;  /* 0x000000ae47477220 */ /* 0x080fe20000410000 */
[-C--:B------:R-:W-:Y:S01]  /*11570*/  FMUL.FTZ R74, R74, R174.reuse ;  /* 0x000000ae4a4a7220 */ /* 0x080fe20000410000 */
[----:B------:R-:W-:Y:S01]  /*11580*/  FMUL.FTZ R75, R75, R174 ;  /* 0x000000ae4b4b7220 */ /* 0x000fe20000410000 */
[----:B------:R-:W5:Y:S01]  /*11590*/  MUFU.EX2 R171, R171 ;  /* 0x000000ab00ab7308 */ /* 0x000f620000000800 */
[----:B0-----:R-:W-:Y:S01]  /*115a0*/  FADD.FTZ R4, R167, R4 ;  /* 0x00000004a7047221 */ /* 0x001fe20000010000 */
[----:B----4-:R-:W-:Y:S01]  /*115b0*/  F2FP.BF16.F32.PACK_AB R154, R165, R220 ;  /* 0x000000dca59a723e */ /* 0x010fe200000010ff */
[-C--:B------:R-:W-:Y:S01]  /*115c0*/  FMUL.FTZ R78, R78, R174.reuse ;  /* 0x000000ae4e4e7220 */ /* 0x080fe20000410000 */
[----:B------:R-:W-:Y:S01]  /*115d0*/  F2FP.BF16.F32.PACK_AB R155, R167, R155 ;  /* 0x0000009ba79b723e */ /* 0x000fe200000010ff */
        /* <DEDUP_REMOVED lines=12> */
[C---:B-----5:R-:W-:Y:S01]  /*116a0*/  FADD.FTZ R4, R171.reuse, R4 ;  /* 0x00000004ab047221 */ /* 0x060fe20000010000 */
[----:B------:R-:W-:Y:S01]  /*116b0*/  F2FP.BF16.F32.PACK_AB R157, R171, R157 ;  /* 0x0000009dab9d723e */ /* 0x000fe200000010ff */
[----:B------:R-:W-:Y:S01]  /*116c0*/  FADD.FTZ R171, R181, R8 ;  /* 0x00000008b5ab7221 */ /* 0x000fe20000010000 */
[-C--:B------:R-:W-:Y:S01]  /*116d0*/  FMUL.FTZ R98, R98, R174.reuse ;  /* 0x000000ae62627220 */ /* 0x080fe20000410000 */
[-C--:B------:R-:W-:Y:S01]  /*116e0*/  FMUL.FTZ R99, R99, R174.reuse ;  /* 0x000000ae63637220 */ /* 0x080fe20000410000 */
[----:B------:R-:W-:Y:S01]  /*116f0*/  FMUL.FTZ R102, R102, R174 ;  /* 0x000000ae66667220 */ /* 0x000fe20000410000 */
[----:B------:R-:W-:Y:S01]  /*11700*/  FADD.FTZ R176, R164, R171 ;  /* 0x000000aba4b07221 */ /* 0x000fe20000010000 */
[----:B------:R-:W4:Y:S01]  /*11710*/  MUFU.EX2 R161, R178 ;  /* 0x000000b200a17308 */ /* 0x000f220000000800 */
[----:B0-----:R-:W-:Y:S01]  /*11720*/  FADD.FTZ R4, R159, R4 ;  /* 0x000000049f047221 */ /* 0x001fe20000010000 */
[C---:B------:R-:W-:Y:S01]  /*11730*/  F2FP.BF16.F32.PACK_AB R164, R185.reuse, R164 ;  /* 0x000000a4b9a4723e */ /* 0x040fe200000010ff */
[----:B------:R-:W-:Y:S01]  /*11740*/  FADD.FTZ R173, R185, R176 ;  /* 0x000000b0b9ad7221 */ /* 0x000fe20000010000 */
        /* <DEDUP_REMOVED lines=14> */
[-C--:B------:R-:W-:Y:S01]  /*11830*/  FMUL.FTZ R122, R122, R174.reuse ;  /* 0x000000ae7a7a7220 */ /* 0x080fe20000410000 */
        /* <DEDUP_REMOVED lines=19> */
[----:B------:R-:W-:-:S02]  /*11970*/  FMUL.FTZ R151, R151, R174 ;  /* 0x000000ae97977220 */ /* 0x000fc40000410000 */
[----:B------:R-:W3:Y:S01]  /*11980*/  MUFU.EX2 R187, R187 ;  /* 0x000000bb00bb7308 */ /* 0x000ee20000000800 */
[C---:B----4-:R-:W-:Y:S01]  /*11990*/  FADD.FTZ R170, R183.reuse, R170 ;  /* 0x000000aab7aa7221 */ /* 0x050fe20000010000 */
[----:B------:R-:W-:-:S06]  /*119a0*/  F2FP.BF16.F32.PACK_AB R163, R183, R163 ;  /* 0x000000a3b7a3723e */ /* 0x000fcc00000010ff */
[----:B------:R-:W4:Y:S01]  /*119b0*/  MUFU.EX2 R166, R188 ;  /* 0x000000bc00a67308 */ /* 0x000f220000000800 */
[----:B0-----:R-:W-:-:S07]  /*119c0*/  FADD.FTZ R170, R165, R170 ;  /* 0x000000aaa5aa7221 */ /* 0x001fce0000010000 */
[----:B------:R-:W0:Y:S01]  /*119d0*/  MUFU.EX2 R167, R190 ;  /* 0x000000be00a77308 */ /* 0x000e220000000800 */
[C---:B---3--:R-:W-:Y:S01]  /*119e0*/  FADD.FTZ R170, R187.reuse, R170 ;  /* 0x000000aabbaa7221 */ /* 0x048fe20000010000 */
[----:B------:R-:W-:-:S06]  /*119f0*/  F2FP.BF16.F32.PACK_AB R165, R187, R165 ;  /* 0x000000a5bba5723e */ /* 0x000fcc00000010ff */
[----:B------:R-:W3:Y:S01]  /*11a00*/  MUFU.EX2 R4, R191 ;  /* 0x000000bf00047308 */ /* 0x000ee20000000800 */
[----:B----4-:R-:W-:Y:S01]  /*11a10*/  FADD.FTZ R176, R166, R173 ;  /* 0x000000ada6b07221 */ /* 0x010fe20000010000 */
[----:B------:R-:W-:-:S03]  /*11a20*/  F2FP.BF16.F32.PACK_AB R166, R189, R166 ;  /* 0x000000a6bda6723e */ /* 0x000fc600000010ff */
[----:B------:R-:W-:-:S03]  /*11a30*/  FADD.FTZ R175, R189, R176 ;  /* 0x000000b0bdaf7221 */ /* 0x000fc60000010000 */
        /* <DEDUP_REMOVED lines=10> */
[----:B0-----:R-:W-:Y:S01]  /*11ae0*/  FADD.FTZ R173, R169, R170 ;  /* 0x000000aaa9ad7221 */ /* 0x001fe20000010000 */
[----:B------:R-:W-:-:S06]  /*11af0*/  FADD.FTZ R4, R196, R175 ;  /* 0x000000afc4047221 */ /* 0x000fcc0000010000 */
[----:B------:R-:W0:Y:S01]  /*11b00*/  MUFU.EX2 R176, R199 ;  /* 0x000000c700b07308 */ /* 0x000e220000000800 */
[C---:B---3--:R-:W-:Y:S01]  /*11b10*/  FADD.FTZ R170, R8.reuse, R173 ;  /* 0x000000ad08aa7221 */ /* 0x048fe20000010000 */
[----:B------:R-:W-:Y:S01]  /*11b20*/  F2FP.BF16.F32.PACK_AB R169, R8, R169 ;  /* 0x000000a908a9723e */ /* 0x000fe200000010ff */
[----:B------:R-:W-:Y:S02]  /*11b30*/  FADD.FTZ R8, R197, R4 ;  /* 0x00000004c5087221 */ /* 0x000fe40000010000 */
[----:B----4-:R-:W-:Y:S01]  /*11b40*/  FADD.FTZ R173, R171, R170 ;  /* 0x000000aaabad7221 */ /* 0x010fe20000010000 */
[----:B------:R-:W-:-:S03]  /*11b50*/  F2FP.BF16.F32.PACK_AB R170, R197, R196 ;  /* 0x000000c4c5aa723e */ /* 0x000fc600000010ff */
[C---:B0-----:R-:W-:Y:S01]  /*11b60*/  FADD.FTZ R4, R176.reuse, R173 ;  /* 0x000000adb0047221 */ /* 0x041fe20000010000 */
[----:B------:R-:W-:Y:S01]  /*11b70*/  F2FP.BF16.F32.PACK_AB R171, R176, R171 ;  /* 0x000000abb0ab723e */ /* 0x000fe200000010ff */
[----:B------:R-:W-:Y:S06]  /*11b80*/  @!P2 BRA `(.L_x_3000) ;  /* 0x000000000004a947 */ /* 0x000fec0003800000 */
[----:B------:R-:W-:Y:S01]  /*11b90*/  BPT.TRAP 0x1 ;  /* 0x000000040000795c */ /* 0x000fe20000300000 */
.L_x_3000:
[----:B------:R0:W3:Y:S01]  /*11ba0*/  SYNCS.PHASECHK.TRANS64.TRYWAIT P1, [R3+URZ+0x22850], R20 ;  /* 0x02285014030075a7 */ /* 0x0000e2000802017f */
[----:B------:R-:W-:Y:S05]  /*11bb0*/  @!P2 BRA `(.L_x_3001) ;  /* 0x000000000004a947 */ /* 0x000fea0003800000 */
[----:B------:R-:W-:Y:S01]  /*11bc0*/  BPT.TRAP 0x1 ;  /* 0x000000040000795c */ /* 0x000fe20000300000 */
.L_x_3001:
[----:B------:R-:W-:Y:S01]  /*11bd0*/  IMAD.MOV.U32 R173, RZ, RZ, 0xc00 ;  /* 0x00000c00ffad7424 */ /* 0x000fe200078e00ff */
[----:B------:R-:W-:Y:S03]  /*11be0*/  BSSY B0, `(.L_x_3002) ;  /* 0x0000005000007945 */ /* 0x000fe60003800000 */
[----:B------:R-:W-:Y:S01]  /*11bf0*/  IMAD R174, R2, R173, UR49 ;  /* 0x0000003102ae7e24 */ /* 0x000fe2000f8e02ad */
[----:B---3--:R-:W-:Y:S06]  /*11c00*/  @P1 BRA `(.L_x_3003) ;  /* 0x0000000000081947 */ /* 0x008fec0003800000 */
[----:B------:R-:W3:Y:S02]  /*11c10*/  SYNCS.PHASECHK.TRANS64.TRYWAIT P1, [R3+URZ+0x22850], R20 ;  /* 0x02285014030075a7 */ /* 0x000ee4000802017f */
[----:B---3--:R-:W-:Y:S05]  /*11c20*/  @!P1 BRA `(.L_x_3004) ;  /* 0x000000f400ec9947 */ /* 0x008fea0003800000 */
.L_x_3003:
[----:B------:R-:W-:Y:S05]  /*11c30*/  BSYNC B0 ;  /* 0x0000000000007941 */ /* 0x000fea0003800000 */
.L_x_3002:
[----:B------:R-:W4:Y:S01]  /*11c40*/  S2R R175, SR_TID.X ;  /* 0x0000000000af7919 */ /* 0x000f220000002100 */
[----:B------:R-:W-:Y:S05]  /*11c50*/  WARPSYNC.ALL ;  /* 0x0000000000007948 */ /* 0x000fea0003800000 */
[----:B------:R-:W-:Y:S02]  /*11c60*/  IMAD.MOV.U32 R172, RZ, RZ, R174 ;  /* 0x000000ffffac7224 */ /* 0x000fe400078e00ae */
[----:B------:R-:W-:-:S03]  /*11c70*/  IMAD.MOV.U32 R173, RZ, RZ, 0x40000040 ;  /* 0x40000040ffad7424 */ /* 0x000fc600078e00ff */
[----:B------:R-:W-:Y:S01]  /*11c80*/  R2UR UR6, R172 ;  /* 0x00000000ac0672ca */ /* 0x000fe200000e0000 */
[----:B------:R-:W-:Y:S01]  /*11c90*/  VIADD R172, R174, 0x80 ;  /* 0x00000080aeac7836 */ /* 0x000fe20000000000 */
[----:B------:R-:W-:Y:S01]  /*11ca0*/  R2UR UR7, R173 ;  /* 0x00000000ad0772ca */ /* 0x000fe200000e0000 */
[----:B------:R-:W-:Y:S01]  /*11cb0*/  IMAD.MOV.U32 R173, RZ, RZ, 0x40000040 ;  /* 0x40000040ffad7424 */ /* 0x000fe200078e00ff */
[----:B----4-:R-:W-:-:S05]  /*11cc0*/  SHF.R.U32.HI R175, RZ, 0x7, R175 ;  /* 0x00000007ffaf7819 */ /* 0x010fca00000116af */
[----:B01-3--:R-:W-:Y:S02]  /*11cd0*/  VIADD R20, R175, 0x8 ;  /* 0x00000008af147836 */ /* 0x00bfe40000000000 */
[----:B------:R-:W-:-:S03]  /*11ce0*/  IMAD.U32 R175, RZ, RZ, UR50 ;  /* 0x00000032ffaf7e24 */ /* 0x000fc6000f8e00ff */
[----:B------:R0:W-:Y:S02]  /*11cf0*/  BAR.SYNC.DEFER_BLOCKING R20, 0x100 ;  /* 0x000400140000751d */ /* 0x0001e40000010000 */
[----:B------:R-:W-:-:S04]  /*11d00*/  ISETP.NE.AND P1, PT, R175, 0x3, PT ;  /* 0x00000003af00780c */ /* 0x000fc80003f25270 */
        /* <DEDUP_REMOVED lines=42> */
.L_x_3005:
[----:B------:R-:W-:Y:S02]  /*11fb0*/  VIADD R3, R3, 0x22860 ;  /* 0x0002286003037836 */ /* 0x000fe40000000000 */
[----:B------:R-:W-:Y:S02]  /*11fc0*/  IMAD.U32 R20, RZ, RZ, UR47 ;  /* 0x0000002fff147e24 */ /* 0x000fe4000f8e00ff */
[----:B------:R-:W-:Y:S02]  /*11fd0*/  IMAD.MOV.U32 R201, RZ, RZ, R5 ;  /* 0x000000ffffc97224 */ /* 0x000fe400078e0005 */
[----:B------:R-:W-:Y:S01]  /*11fe0*/  IMAD.MOV.U32 R200, RZ, RZ, R0 ;  /* 0x000000ffffc87224 */ /* 0x000fe200078e0000 */
[----:B------:R-:W-:-:S04]  /*11ff0*/  PRMT R3, R20, 0x654, R3 ;  /* 0x0000065414037816 */ /* 0x000fc80000000003 */
[----:B------:R0:W-:Y:S01]  /*12000*/  SYNCS.ARRIVE.TRANS64.RED.A1T0 RZ, [R3+URZ], RZ ;  /* 0x000000ff03ff79a7 */ /* 0x0001e2000810043f */
[----:B------:R-:W-:Y:S05]  /*12010*/  @P0 BRA `(.L_x_3006) ;  /* 0xffffffe0001c0947 */ /* 0x000fea000383ffff */
[----:B0-----:R-:W-:-:S07]  /*12020*/  IMAD.MOV.U32 R3, RZ, RZ, R21 ;  /* 0x000000ffff037224 */ /* 0x001fce00078e0015 */
.L_x_2994:
[----:B------:R-:W-:-:S13]  /*12030*/  ISETP.GE.AND P0, PT, R3, R229, PT ;  /* 0x000000e50300720c */ /* 0x000fda0003f06270 */
[----:B------:R-:W-:Y:S05]  /*12040*/  @!P0 BRA `(.L_x_3007) ;  /* 0x00000030008c8947 */ /* 0x000fea0003800000 */
[----:B------:R-:W-:Y:S02]  /*12050*/  IMAD.MOV.U32 R202, RZ, RZ, R5 ;  /* 0x000000ffffca7224 */ /* 0x000fe400078e0005 */
[----:B------:R-:W-:-:S07]  /*12060*/  IMAD.MOV.U32 R203, RZ, RZ, R0 ;  /* 0x000000ffffcb7224 */ /* 0x000fce00078e0000 */
.L_x_3027:
[----:B------:R-:W-:Y:S01]  /*12070*/  IMAD.U32 R0, RZ, RZ, UR50 ;  /* 0x00000032ff007e24 */ /* 0x000fe2000f8e00ff */
[----:B------:R-:W-:Y:S05]  /*12080*/  YIELD ;  /* 0x0000000000007946 */ /* 0x000fea0003800000 */
[----:B------:R-:W-:Y:S01]  /*12090*/  ISETP.NE.AND P1, PT, R0, 0x3, PT ;  /* 0x000000030000780c */ /* 0x000fe20003f25270 */
[----:B------:R-:W-:-:S05]  /*120a0*/  VIADD R2, R2, 0x1 ;  /* 0x0000000102027836 */ /* 0x000fca0000000000 */
[----:B------:R-:W-:-:S04]  /*120b0*/  ISETP.NE.AND P0, PT, R2, 0x2, PT ;  /* 0x000000020200780c */ /* 0x000fc80003f05270 */
[----:B------:R-:W-:Y:S02]  /*120c0*/  SEL R5, RZ, 0x1, P0 ;  /* 0x00000001ff057807 */ /* 0x000fe40000000000 */
[----:B------:R-:W-:Y:S02]  /*120d0*/  SEL R2, R2, RZ, P0 ;  /* 0x000000ff02027207 */ /* 0x000fe40000000000 */
[----:B------:R-:W-:Y:S01]  /*120e0*/  LOP3.LUT R206, R206, R5, RZ, 0x3c, !PT ;  /* 0x00000005cece7212 */ /* 0x000fe200078e3cff */
[----:B0-----:R-:W-:Y:S06]  /*120f0*/  @!P1 BRA `(.L_x_3008) ;  /* 0x0000000000049947 */ /* 0x001fec0003800000 */
[----:B------:R-:W-:Y:S01]  /*12100*/  BPT.TRAP 0x1 ;  /* 0x000000040000795c */ /* 0x000fe20000300000 */
.L_x_3008:
[----:B------:R-:W-:Y:S01]  /*12110*/  IMAD R20, R2, 0x8, R23 ;  /* 0x0000000802147824 */ /* 0x000fe200078e0217 */
[----:B------:R-:W-:-:S04]  /*12120*/  SHF.L.U32 R21, R206, 0x1f, RZ ;  /* 0x0000001fce157819 */ /* 0x000fc800000006ff */
[----:B------:R0:W1:Y:S01]  /*12130*/  SYNCS.PHASECHK.TRANS64.TRYWAIT P0, [R20+URZ+0x22830], R21 ;  /* 0x02283015140075a7 */ /* 0x000062000800017f */
[----:B------:R-:W-:Y:S05]  /*12140*/  @!P1 BRA `(.L_x_3009) ;  /* 0x0000000000049947 */ /* 0x000fea0003800000 */
[----:B------:R-:W-:Y:S01]  /*12150*/  BPT.TRAP 0x1 ;  /* 0x000000040000795c */ /* 0x000fe20000300000 */
.L_x_3009:
[----:B------:R-:W-:Y:S02]  /*12160*/  IMAD R156, R2, 0x300, R224 ;  /* 0x00000300029c7824 */ /* 0x000fe400078e02e0 */
[----:B------:R-:W-:Y:S01]  /*12170*/  IMAD.MOV.U32 R157, RZ, RZ, 0x40000040 ;  /* 0x40000040ff9d7424 */ /* 0x000fe200078e00ff */
[----:B-1----:R-:W-:Y:S06]  /*12180*/  @P0 BRA `(.L_x_3010) ;  /* 0x0000000000080947 */ /* 0x002fec0003800000 */
[----:B------:R-:W1:Y:S02]  /*12190*/  SYNCS.PHASECHK.TRANS64.TRYWAIT P0, [R20+URZ+0x22830], R21 ;  /* 0x02283015140075a7 */ /* 0x000e64000800017f */
[----:B-1----:R-:W-:Y:S05]  /*121a0*/  @!P0 BRA `(.L_x_3011) ;  /* 0x000000f000a08947 */ /* 0x002fea0003800000 */
.L_x_3010:
        /* <DEDUP_REMOVED lines=43> */
.L_x_3012:
[----:B------:R-:W3:Y:S01]  /*12460*/  LDC R0, c[0x0][0x448] ;  /* 0x00011200ff007b82 */ /* 0x000ee20000000800 */
[----:B------:R-:W-:Y:S01]  /*12470*/  IMAD.IADD R222, R226, 0x1, R218 ;  /* 0x00000001e2de7824 */ /* 0x000fe200078e02da */
[----:B------:R-:W-:Y:S01]  /*12480*/  ULOP3.LUT UR4, URZ, UR40, URZ, 0x33, !UPT ;  /* 0x000000283f047292 */ /* 0x000fe2000f8e333f */
[----:B---3--:R-:W-:-:S13]  /*12490*/  ISETP.NE.AND P0, PT, R0, 0x1, PT ;  /* 0x000000010000780c */ /* 0x008fda0003f05270 */
[----:B------:R-:W3:Y:S08]  /*124a0*/  @P0 LDC R5, c[0x0][0x44c] ;  /* 0x00011300ff050b82 */ /* 0x000ef00000000800 */
[----:B------:R-:W4:Y:S01]  /*124b0*/  @P0 LDC R0, c[0x0][0x450] ;  /* 0x00011400ff000b82 */ /* 0x000f220000000800 */
[----:B---3--:R-:W-:-:S05]  /*124c0*/  @P0 IMAD.HI.U32 R5, R222, R5, RZ ;  /* 0x00000005de050227 */ /* 0x008fca00078e00ff */
[----:B----4-:R-:W-:Y:S01]  /*124d0*/  @P0 SHF.R.U32.HI R222, RZ, R0, R5 ;  /* 0x00000000ffde0219 */ /* 0x010fe20000011605 */
[----:B------:R-:W-:Y:S01]  /*124e0*/  VIADD R0, R20, 0x22840 ;  /* 0x0002284014007836 */ /* 0x000fe20000000000 */
[----:B------:R-:W-:Y:S01]  /*124f0*/  ISETP.GE.AND P0, PT, R227, 0x1, PT ;  /* 0x00000001e300780c */ /* 0x000fe20003f06270 */
[----:B------:R-:W-:Y:S02]  /*12500*/  IMAD.U32 R5, RZ, RZ, UR47 ;  /* 0x0000002fff057e24 */ /* 0x000fe4000f8e00ff */
[----:B------:R-:W3:Y:S03]  /*12510*/  SHFL.IDX PT, R223, R222, RZ, 0x1c1f ;  /* 0x001c1fffdedf7589 */ /* 0x000ee600000e0000 */
[----:B------:R-:W-:-:S04]  /*12520*/  PRMT R0, R5, 0x654, R0 ;  /* 0x0000065405007816 */ /* 0x000fc80000000000 */
[----:B------:R4:W-:Y:S02]  /*12530*/  SYNCS.ARRIVE.TRANS64.RED.A1T0 RZ, [R0+URZ], RZ ;  /* 0x000000ff00ff79a7 */ /* 0x0009e4000810043f */
[----:B----4-:R-:W-:-:S04]  /*12540*/  IMAD R0, R3, -0x60, RZ ;  /* 0xffffffa003007824 */ /* 0x010fc800078e02ff */
[----:B------:R-:W-:-:S04]  /*12550*/  VIADD R5, R0, 0x1 ;  /* 0x0000000100057836 */ /* 0x000fc80000000000 */
[----:B------:R-:W-:-:S05]  /*12560*/  IMAD R5, R210, -0x2, R5 ;  /* 0xfffffffed2057824 */ /* 0x000fca00078e0205 */
[----:B------:R-:W-:-:S05]  /*12570*/  IADD3 R220, -R207, R5, R208 ;  /* 0x00000005cfdc7210 */ /* 0x000fca0007ffe1d0 */
[C---:B------:R-:W-:Y:S02]  /*12580*/  VIADD R221, R220.reuse, UR45 ;  /* 0x0000002ddcdd7c36 */ /* 0x040fe40008000000 */
[----:B------:R-:W-:Y:S02]  /*12590*/  VIADD R220, R220, UR4 ;  /* 0x00000004dcdc7c36 */ /* 0x000fe40008000000 */
[C---:B---3--:R-:W-:Y:S02]  /*125a0*/  IMAD.IADD R219, R223.reuse, 0x1, R221 ;  /* 0x00000001dfdb7824 */ /* 0x048fe400078e02dd */
        /* <DEDUP_REMOVED lines=14> */
.L_x_3015:
[----:B------:R-:W-:-:S05]  /*12690*/  IMAD.U32 R225, RZ, RZ, UR38 ;  /* 0x00000026ffe17e24 */ /* 0x000fca000f8e00ff */
[----:B------:R-:W-:-:S13]  /*126a0*/  ISETP.NE.AND P0, PT, R225, 0x1, PT ;  /* 0x00000001e100780c */ /* 0x000fda0003f05270 */
[----:B------:R-:W3:Y:S02]  /*126b0*/  @P0 LDC.64 R200, c[0x0][0x9e8] ;  /* 0x00027a00ffc80b82 */ /* 0x000ee40000000a00 */
[----:B---3--:R-:W-:-:S05]  /*126c0*/  @P0 IMAD.HI.U32 R200, R223, R200, RZ ;  /* 0x000000c8dfc80227 */ /* 0x008fca00078e00ff */
[----:B------:R-:W-:-:S07]  /*126d0*/  @P0 SHF.R.U32.HI R223, RZ, R201, R200 ;  /* 0x000000c9ffdf0219 */ /* 0x000fce00000116c8 */
.L_x_3016:
[----:B------:R-:W-:Y:S05]  /*126e0*/  BSYNC B0 ;  /* 0x0000000000007941 */ /* 0x000fea0003800000 */
.L_x_3014:
[----:B------:R-:W-:-:S04]  /*126f0*/  IMAD R200, R210, -0x2, R0 ;  /* 0xfffffffed2c87824 */ /* 0x000fc800078e0200 */
[----:B------:R-:W-:-:S05]  /*12700*/  IMAD R200, R223, R225, R200 ;  /* 0x000000e1dfc87224 */ /* 0x000fca00078e02c8 */
[----:B------:R-:W-:Y:S02]  /*12710*/  VIMNMX R5, R5, R200, !PT ;  /* 0x000000c805057248 */ /* 0x000fe40007fe0100 */
[----:B------:R-:W-:-:S07]  /*12720*/  VIADDMNMX R219, R200, R225, R219, PT ;  /* 0x000000e1c8db7246 */ /* 0x000fce00038001db */
.L_x_3013:
[----:B------:R-:W-:Y:S02]  /*12730*/  ISETP.GE.AND P0, PT, R0, 0x1, PT ;  /* 0x000000010000780c */ /* 0x000fe40003f06270 */
[----:B------:R-:W-:Y:S02]  /*12740*/  LOP3.LUT R22, R22, 0xfffdffff, RZ, 0xc0, !PT ;  /* 0xfffdffff16167812 */ /* 0x000fe400078ec0ff */
[----:B------:R-:W-:-:S09]  /*12750*/  ISETP.GE.AND P2, PT, R0, 0x9, PT ;  /* 0x000000090000780c */ /* 0x000fd20003f46270 */
[----:B------:R-:W-:Y:S02]  /*12760*/  @P0 LOP3.LUT R22, R22, 0x20000, RZ, 0xfc, !PT ;  /* 0x0002000016160812 */ /* 0x000fe400078efcff */
[----:B------:R-:W-:Y:S02]  /*12770*/  ISETP.GT.AND P0, PT, R5, RZ, !P0 ;  /* 0x000000ff0500720c */ /* 0x000fe40004704270 */
[----:B------:R-:W-:Y:S02]  /*12780*/  LOP3.LUT R22, R22, 0xfffffffd, RZ, 0xc0, !PT ;  /* 0xfffffffd16167812 */ /* 0x000fe400078ec0ff */
[----:B------:R-:W-:Y:S02]  /*12790*/  ISETP.LT.OR P1, PT, R219, 0x1, P0 ;  /* 0x00000001db00780c */ /* 0x000fe40000721670 */
[----:B------:R-:W-:Y:S02]  /*127a0*/  ISETP.GE.AND P0, PT, R0, 0x2, PT ;  /* 0x000000020000780c */ /* 0x000fe40003f06270 */
[----:B------:R-:W-:-:S02]  /*127b0*/  FSEL R152, R152, -INF , !P1 ;  /* 0xff80000098987808 */ /* 0x000fc40004800000 */
[----:B------:R-:W-:Y:S02]  /*127c0*/  ISETP.GT.AND P1, PT, R5, 0x1, !P0 ;  /* 0x000000010500780c */ /* 0x000fe40004724270 */
[----:B------:R-:W-:Y:S02]  /*127d0*/  @P2 LOP3.LUT R22, R22, 0x2, RZ, 0xfc, !PT ;  /* 0x0000000216162812 */ /* 0x000fe400078efcff */
[----:B------:R-:W-:Y:S02]  /*127e0*/  ISETP.LT.OR P1, PT, R219, 0x2, P1 ;  /* 0x00000002db00780c */ /* 0x000fe40000f21670 */
[----:B------:R-:W-:Y:S02]  /*127f0*/  LOP3.LUT R22, R22, 0xfffffffb, RZ, 0xc0, !PT ;  /* 0xfffffffb16167812 */ /* 0x000fe400078ec0ff */
[----:B------:R-:W-:Y:S02]  /*12800*/  FSEL R153, R153, -INF , !P1 ;  /* 0xff80000099997808 */ /* 0x000fe40004800000 */
[----:B------:R-:W-:-:S02]  /*12810*/  ISETP.GT.AND P1, PT, R5, 0x8, !P2 ;  /* 0x000000080500780c */ /* 0x000fc40005724270 */
[----:B------:R-:W-:Y:S02]  /*12820*/  ISETP.GE.AND P2, PT, R0, 0xa, PT ;  /* 0x0000000a0000780c */ /* 0x000fe40003f46270 */
[----:B------:R-:W-:-:S04]  /*12830*/  ISETP.LT.OR P1, PT, R219, 0x9, P1 ;  /* 0x00000009db00780c */ /* 0x000fc80000f21670 */
[----:B------:R-:W-:Y:S02]  /*12840*/  FSEL R156, R156, -INF , !P1 ;  /* 0xff8000009c9c7808 */ /* 0x000fe40004800000 */
        /* <DEDUP_REMOVED lines=115> */
[----:B------:R-:W-:Y:S01]  /*12f80*/  ISETP.GE.AND P6, PT, R227, 0x1, PT ;  /* 0x00000001e300780c */ /* 0x000fe20003fc6270 */
[--C-:B---3--:R-:W-:Y:S02]  /*12f90*/  IMAD.IADD R221, R221, 0x1, R5.reuse ;  /* 0x00000001dddd7824 */ /* 0x108fe400078e0205 */
        /* <DEDUP_REMOVED lines=14> */
.L_x_3019:
[----:B------:R-:W-:-:S05]  /*13080*/  IMAD.U32 R219, RZ, RZ, UR38 ;  /* 0x00000026ffdb7e24 */ /* 0x000fca000f8e00ff */
[----:B------:R-:W-:-:S13]  /*13090*/  ISETP.NE.AND P6, PT, R219, 0x1, PT ;  /* 0x00000001db00780c */ /* 0x000fda0003fc5270 */
[----:B------:R-:W3:Y:S02]  /*130a0*/  @P6 LDC.64 R160, c[0x0][0x9e8] ;  /* 0x00027a00ffa06b82 */ /* 0x000ee40000000a00 */
[----:B---3--:R-:W-:-:S05]  /*130b0*/  @P6 IMAD.HI.U32 R160, R5, R160, RZ ;  /* 0x000000a005a06227 */ /* 0x008fca00078e00ff */
[----:B------:R-:W-:-:S07]  /*130c0*/  @P6 SHF.R.U32.HI R5, RZ, R161, R160 ;  /* 0x000000a1ff056219 */ /* 0x000fce00000116a0 */
.L_x_3020:
[----:B------:R-:W-:Y:S05]  /*130d0*/  BSYNC B0 ;  /* 0x0000000000007941 */ /* 0x000fea0003800000 */
.L_x_3018:
[----:B------:R-:W-:-:S04]  /*130e0*/  IMAD R0, R210, -0x2, R0 ;  /* 0xfffffffed2007824 */ /* 0x000fc800078e0200 */
[----:B------:R-:W-:-:S05]  /*130f0*/  IMAD R0, R5, R219, R0 ;  /* 0x000000db05007224 */ /* 0x000fca00078e0200 */
[----:B------:R-:W-:Y:S02]  /*13100*/  VIMNMX R220, R220, R0, !PT ;  /* 0x00000000dcdc7248 */ /* 0x000fe40007fe0100 */
[----:B------:R-:W-:-:S07]  /*13110*/  VIADDMNMX R221, R0, R219, R221, PT ;  /* 0x000000db00dd7246 */ /* 0x000fce00038001dd */
.L_x_3017:
        /* <DEDUP_REMOVED lines=62> */
[----:B------:R-:W3:Y:S01]  /*13500*/  SHFL.BFLY PT, R5, R0, 0x2, 0x1f ;  /* 0x0c401f0000057f89 */ /* 0x000ee200000e0000 */
[----:B------:R-:W-:-:S02]  /*13510*/  LOP3.LUT P6, RZ, R22, 0x40, RZ, 0xc0, !PT ;  /* 0x0000004016ff7812 */ /* 0x000fc400078cc0ff */
[C---:B------:R-:W-:Y:S02]  /*13520*/  ISETP.GT.AND P0, PT, R220.reuse, 0x28, !P0 ;  /* 0x00000028dc00780c */ /* 0x040fe40004704270 */
[----:B------:R-:W-:Y:S02]  /*13530*/  ISETP.GT.AND P1, PT, R220, 0x48, !P1 ;  /* 0x00000048dc00780c */ /* 0x000fe40004f24270 */
[C---:B------:R-:W-:Y:S02]  /*13540*/  ISETP.LT.OR P0, PT, R221.reuse, 0x29, P0 ;  /* 0x00000029dd00780c */ /* 0x040fe40000701670 */
[----:B------:R-:W-:Y:S02]  /*13550*/  ISETP.LT.OR P1, PT, R221, 0x49, P1 ;  /* 0x00000049dd00780c */ /* 0x000fe40000f21670 */
[----:B------:R-:W-:Y:S02]  /*13560*/  FSEL R174, R174, -INF , !P0 ;  /* 0xff800000aeae7808 */ /* 0x000fe40004000000 */
[----:B------:R-:W-:-:S02]  /*13570*/  LOP3.LUT P0, RZ, R22, 0x1000, RZ, 0xc0, !PT ;  /* 0x0000100016ff7812 */ /* 0x000fc4000780c0ff */
[----:B------:R-:W-:Y:S02]  /*13580*/  FSEL R190, R190, -INF , !P1 ;  /* 0xff800000bebe7808 */ /* 0x000fe40004800000 */
[----:B------:R-:W-:Y:S02]  /*13590*/  ISETP.GT.AND P0, PT, R220, 0x29, !P0 ;  /* 0x00000029dc00780c */ /* 0x000fe40004704270 */
[----:B------:R-:W-:Y:S02]  /*135a0*/  LOP3.LUT P1, RZ, R22, 0x20000, RZ, 0xc0, !PT ;  /* 0x0002000016ff7812 */ /* 0x000fe4000782c0ff */
[----:B------:R-:W-:Y:S02]  /*135b0*/  ISETP.LT.OR P0, PT, R221, 0x2a, P0 ;  /* 0x0000002add00780c */ /* 0x000fe40000701670 */
[----:B------:R-:W-:Y:S02]  /*135c0*/  ISETP.GT.AND P2, PT, R220, 0x49, !P2 ;  /* 0x00000049dc00780c */ /* 0x000fe40005744270 */
[----:B------:R-:W-:-:S02]  /*135d0*/  FSEL R175, R175, -INF , !P0 ;  /* 0xff800000afaf7808 */ /* 0x000fc40004000000 */
[----:B------:R-:W-:Y:S02]  /*135e0*/  LOP3.LUT P0, RZ, R22, 0x800, RZ, 0xc0, !PT ;  /* 0x0000080016ff7812 */ /* 0x000fe4000780c0ff */
[----:B---3--:R-:W-:Y:S02]  /*135f0*/  FMNMX.FTZ R0, R0, R5, !PT ;  /* 0x0000000500007209 */ /* 0x008fe40007810000 */
[C---:B------:R-:W-:Y:S02]  /*13600*/  ISETP.GT.AND P0, PT, R220.reuse, 0x30, !P0 ;  /* 0x00000030dc00780c */ /* 0x040fe40004704270 */
[C---:B------:R-:W-:Y:S01]  /*13610*/  ISETP.LT.OR P2, PT, R221.reuse, 0x4a, P2 ;  /* 0x0000004add00780c */ /* 0x040fe20001741670 */
[----:B------:R-:W3:Y:S01]  /*13620*/  SHFL.BFLY PT, R5, R0, 0x1, 0x1f ;  /* 0x0c201f0000057f89 */ /* 0x000ee200000e0000 */
[----:B------:R-:W-:Y:S02]  /*13630*/  ISETP.LT.OR P0, PT, R221, 0x31, P0 ;  /* 0x00000031dd00780c */ /* 0x000fe40000701670 */
[----:B------:R-:W-:-:S02]  /*13640*/  ISETP.GT.AND P3, PT, R220, 0x50, !P3 ;  /* 0x00000050dc00780c */ /* 0x000fc40005f64270 */
[----:B------:R-:W-:Y:S02]  /*13650*/  FSEL R178, R178, -INF , !P0 ;  /* 0xff800000b2b27808 */ /* 0x000fe40004000000 */
[----:B------:R-:W-:Y:S02]  /*13660*/  LOP3.LUT P0, RZ, R22, 0x400, RZ, 0xc0, !PT ;  /* 0x0000040016ff7812 */ /* 0x000fe4000780c0ff */
[----:B------:R-:W-:Y:S02]  /*13670*/  FSEL R191, R191, -INF , !P2 ;  /* 0xff800000bfbf7808 */ /* 0x000fe40005000000 */
[----:B------:R-:W-:Y:S02]  /*13680*/  ISETP.GT.AND P0, PT, R220, 0x31, !P0 ;  /* 0x00000031dc00780c */ /* 0x000fe40004704270 */
[C---:B------:R-:W-:Y:S02]  /*13690*/  ISETP.LT.OR P3, PT, R221.reuse, 0x51, P3 ;  /* 0x00000051dd00780c */ /* 0x040fe40001f61670 */
[----:B------:R-:W-:-:S02]  /*136a0*/  ISETP.LT.OR P0, PT, R221, 0x32, P0 ;  /* 0x00000032dd00780c */ /* 0x000fc40000701670 */
[----:B------:R-:W-:Y:S02]  /*136b0*/  ISETP.GT.AND P4, PT, R220, 0x51, !P4 ;  /* 0x00000051dc00780c */ /* 0x000fe40006784270 */
[----:B------:R-:W-:Y:S02]  /*136c0*/  FSEL R179, R179, -INF , !P0 ;  /* 0xff800000b3b37808 */ /* 0x000fe40004000000 */
[----:B------:R-:W-:Y:S02]  /*136d0*/  LOP3.LUT P0, RZ, R22, 0x200, RZ, 0xc0, !PT ;  /* 0x0000020016ff7812 */ /* 0x000fe4000780c0ff */
[----:B------:R-:W-:Y:S02]  /*136e0*/  FSEL R194, R194, -INF , !P3 ;  /* 0xff800000c2c27808 */ /* 0x000fe40005800000 */
[----:B------:R-:W-:Y:S02]  /*136f0*/  ISETP.GT.AND P0, PT, R220, 0x38, !P0 ;  /* 0x00000038dc00780c */ /* 0x000fe40004704270 */
[----:B---3--:R-:W-:-:S02]  /*13700*/  FMNMX.FTZ R0, R0, R5, !PT ;  /* 0x0000000500007209 */ /* 0x008fc40007810000 */
[C---:B------:R-:W-:Y:S02]  /*13710*/  ISETP.LT.OR P0, PT, R221.reuse, 0x39, P0 ;  /* 0x00000039dd00780c */ /* 0x040fe40000701670 */
[----:B------:R-:W-:Y:S01]  /*13720*/  ISETP.GT.AND P5, PT, R220, 0x58, !P5 ;  /* 0x00000058dc00780c */ /* 0x000fe20006fa4270 */
[----:B------:R-:W-:Y:S01]  /*13730*/  FMUL.FTZ R5, R0, UR48 ;  /* 0x0000003000057c20 */ /* 0x000fe20008410000 */
[----:B------:R-:W-:Y:S02]  /*13740*/  FSEL R182, R182, -INF , !P0 ;  /* 0xff800000b6b67808 */ /* 0x000fe40004000000 */
[----:B------:R-:W-:Y:S02]  /*13750*/  LOP3.LUT P0, RZ, R22, 0x100, RZ, 0xc0, !PT ;  /* 0x0000010016ff7812 */ /* 0x000fe4000780c0ff */
[----:B------:R-:W-:Y:S02]  /*13760*/  ISETP.LT.OR P4, PT, R221, 0x52, P4 ;  /* 0x00000052dd00780c */ /* 0x000fe40002781670 */
[----:B------:R-:W-:-:S02]  /*13770*/  ISETP.GT.AND P0, PT, R220, 0x39, !P0 ;  /* 0x00000039dc00780c */ /* 0x000fc40004704270 */
[C---:B------:R-:W-:Y:S02]  /*13780*/  ISETP.LT.OR P5, PT, R221.reuse, 0x59, P5 ;  /* 0x00000059dd00780c */ /* 0x040fe40002fa1670 */
[----:B------:R-:W-:Y:S02]  /*13790*/  ISETP.LT.OR P0, PT, R221, 0x3a, P0 ;  /* 0x0000003add00780c */ /* 0x000fe40000701670 */
[----:B------:R-:W-:Y:S02]  /*137a0*/  FSEL R195, R195, -INF , !P4 ;  /* 0xff800000c3c37808 */ /* 0x000fe40006000000 */
[----:B------:R-:W-:Y:S02]  /*137b0*/  FSEL R183, R183, -INF , !P0 ;  /* 0xff800000b7b77808 */ /* 0x000fe40004000000 */
[----:B------:R-:W-:Y:S02]  /*137c0*/  LOP3.LUT P0, RZ, R22, 0x80, RZ, 0xc0, !PT ;  /* 0x0000008016ff7812 */ /* 0x000fe4000780c0ff */
[----:B------:R-:W-:-:S02]  /*137d0*/  FSEL R198, R198, -INF , !P5 ;  /* 0xff800000c6c67808 */ /* 0x000fc40006800000 */
[----:B------:R-:W-:-:S04]  /*137e0*/  ISETP.GT.AND P0, PT, R220, 0x40, !P0 ;  /* 0x00000040dc00780c */ /* 0x000fc80004704270 */
[----:B------:R-:W-:-:S04]  /*137f0*/  ISETP.LT.OR P0, PT, R221, 0x41, P0 ;  /* 0x00000041dd00780c */ /* 0x000fc80000701670 */
[----:B------:R-:W-:Y:S02]  /*13800*/  FSEL R186, R186, -INF , !P0 ;  /* 0xff800000baba7808 */ /* 0x000fe40004000000 */
[----:B------:R-:W-:Y:S02]  /*13810*/  ISETP.GT.AND P0, PT, R220, 0x41, !P6 ;  /* 0x00000041dc00780c */ /* 0x000fe40007704270 */
[----:B------:R-:W-:Y:S02]  /*13820*/  LOP3.LUT P6, RZ, R22, 0x1, RZ, 0xc0, !PT ;  /* 0x0000000116ff7812 */ /* 0x000fe400078cc0ff */
[----:B------:R-:W-:-:S04]  /*13830*/  ISETP.LT.OR P0, PT, R221, 0x42, P0 ;  /* 0x00000042dd00780c */ /* 0x000fc80000701670 */
[----:B------:R-:W-:Y:S02]  /*13840*/  FSEL R187, R187, -INF , !P0 ;  /* 0xff800000bbbb7808 */ /* 0x000fe40004000000 */
[----:B------:R-:W-:-:S04]  /*13850*/  FSETP.NEU.FTZ.AND P0, PT, R0, -INF , PT ;  /* 0xff8000000000780b */ /* 0x000fc80003f1d000 */
[----:B------:R-:W-:Y:S02]  /*13860*/  FSEL R160, R0, RZ, P0 ;  /* 0x000000ff00a07208 */ /* 0x000fe40000000000 */
[----:B------:R-:W-:Y:S02]  /*13870*/  FSEL R5, R5, RZ, P0 ;  /* 0x000000ff05057208 */ /* 0x000fe40000000000 */
[----:B------:R-:W-:Y:S01]  /*13880*/  ISETP.GT.AND P0, PT, R220, RZ, !P1 ;  /* 0x000000ffdc00720c */ /* 0x000fe20004f04270 */
[----:B------:R-:W-:Y:S02]  /*13890*/  FADD.FTZ R160, -R160, R203 ;  /* 0x000000cba0a07221 */ /* 0x000fe40000010100 */
[--C-:B------:R-:W-:Y:S01]  /*138a0*/  FFMA.FTZ R152, R152, UR48, -R5.reuse ;  /* 0x0000003098987c23 */ /* 0x100fe20008010805 */
[----:B------:R-:W-:Y:S01]  /*138b0*/  ISETP.LT.OR P0, PT, R221, 0x1, P0 ;  /* 0x00000001dd00780c */ /* 0x000fe20000701670 */
[--C-:B------:R-:W-:Y:S01]  /*138c0*/  FFMA.FTZ R153, R153, UR48, -R5.reuse ;  /* 0x0000003099997c23 */ /* 0x100fe20008010805 */
[--C-:B------:R-:W-:Y:S01]  /*138d0*/  FFMA.FTZ R156, R156, UR48, -R5.reuse ;  /* 0x000000309c9c7c23 */ /* 0x100fe20008010805 */
[--C-:B------:R-:W-:Y:S01]  /*138e0*/  FFMA.FTZ R157, R157, UR48, -R5.reuse ;  /* 0x000000309d9d7c23 */ /* 0x100fe20008010805 */
[----:B------:R-:W-:Y:S01]  /*138f0*/  FSEL R154, R154, -INF , !P0 ;  /* 0xff8000009a9a7808 */ /* 0x000fe20004000000 */
        /* <DEDUP_REMOVED lines=20> */
[----:B------:R-:W-:Y:S01]  /*13a40*/  FMNMX.FTZ R5, R154, R202, !PT ;  /* 0x000000ca9a057209 */ /* 0x000fe20007810000 */
[----:B------:R-:W-:Y:S01]  /*13a50*/  FMUL.FTZ R160, R160, UR48 ;  /* 0x00000030a0a07c20 */ /* 0x000fe20008410000 */
[----:B------:R-:W-:Y:S01]  /*13a60*/  MUFU.EX2 R152, R152 ;  /* 0x0000009800987308 */ /* 0x000fe20000000800 */
[----:B------:R-:W-:-:S02]  /*13a70*/  ISETP.GT.AND P0, PT, R220, 0x59, !P6 ;  /* 0x00000059dc00780c */ /* 0x000fc40007704270 */
[----:B------:R-:W-:Y:S02]  /*13a80*/  FMNMX.FTZ R5, R155, R5, !PT ;  /* 0x000000059b057209 */ /* 0x000fe40007810000 */
[----:B------:R-:W-:Y:S02]  /*13a90*/  ISETP.LT.OR P0, PT, R221, 0x5a, P0 ;  /* 0x0000005add00780c */ /* 0x000fe40000701670 */
[----:B------:R-:W-:Y:S01]  /*13aa0*/  FMNMX.FTZ R5, R158, R5, !PT ;  /* 0x000000059e057209 */ /* 0x000fe20007810000 */
[----:B------:R-:W3:Y:S01]  /*13ab0*/  MUFU.EX2 R161, R160 ;  /* 0x000000a000a17308 */ /* 0x000ee20000000800 */
[----:B------:R-:W-:Y:S02]  /*13ac0*/  FSEL R199, R199, -INF , !P0 ;  /* 0xff800000c7c77808 */ /* 0x000fe40004000000 */
[----:B------:R-:W-:Y:S02]  /*13ad0*/  FMNMX.FTZ R5, R159, R5, !PT ;  /* 0x000000059f057209 */ /* 0x000fe40007810000 */
[----:B------:R-:W-:-:S02]  /*13ae0*/  ISETP.NE.AND P6, PT, R223, 0x3, PT ;  /* 0x00000003df00780c */ /* 0x000fc40003fc5270 */
[----:B------:R-:W-:Y:S01]  /*13af0*/  FMNMX.FTZ R5, R162, R5, !PT ;  /* 0x00000005a2057209 */ /* 0x000fe20007810000 */
[----:B------:R-:W4:Y:S03]  /*13b00*/  MUFU.EX2 R153, R153 ;  /* 0x0000009900997308 */ /* 0x000f260000000800 */
[----:B------:R-:W-:-:S04]  /*13b10*/  FMNMX.FTZ R5, R163, R5, !PT ;  /* 0x00000005a3057209 */ /* 0x000fc80007810000 */
[----:B------:R-:W-:Y:S01]  /*13b20*/  FMNMX.FTZ R5, R166, R5, !PT ;  /* 0x00000005a6057209 */ /* 0x000fe20007810000 */
[----:B------:R-:W5:Y:S01]  /*13b30*/  MUFU.EX2 R156, R156 ;  /* 0x0000009c009c7308 */ /* 0x000f620000000800 */
[----:B---3--:R-:W-:Y:S01]  /*13b40*/  FFMA.FTZ R8, R161, R8, R152 ;  /* 0x00000008a1087223 */ /* 0x008fe20000010098 */
[----:B------:R-:W-:Y:S01]  /*13b50*/  FMUL.FTZ R24, R24, R161 ;  /* 0x000000a118187220 */ /* 0x000fe20000410000 */
        /* <DEDUP_REMOVED lines=8> */
[----:B------:R-:W-:Y:S01]  /*13be0*/  FMUL.FTZ R32, R32, R161 ;  /* 0x000000a120207220 */ /* 0x000fe20000410000 */
[----:B------:R-:W-:Y:S01]  /*13bf0*/  FMNMX.FTZ R5, R171, R5, !PT ;  /* 0x00000005ab057209 */ /* 0x000fe20007810000 */
[-C--:B------:R-:W-:Y:S01]  /*13c00*/  FMUL.FTZ R33, R33, R161.reuse ;  /* 0x000000a121217220 */ /* 0x080fe20000410000 */
[-C--:B------:R-:W-:Y:S01]  /*13c10*/  FMUL.FTZ R36, R36, R161.reuse ;  /* 0x000000a124247220 */ /* 0x080fe20000410000 */
[----:B------:R-:W-:Y:S01]  /*13c20*/  FMUL.FTZ R37, R37, R161 ;  /* 0x000000a125257220 */ /* 0x000fe20000410000 */
[----:B------:R-:W-:Y:S01]  /*13c30*/  FMNMX.FTZ R5, R174, R5, !PT ;  /* 0x00000005ae057209 */ /* 0x000fe20007810000 */
[----:B------:R-:W4:Y:S01]  /*13c40*/  MUFU.EX2 R200, R200 ;  /* 0x000000c800c87308 */ /* 0x000f220000000800 */
[----:B-----5:R-:W-:Y:S01]  /*13c50*/  FADD.FTZ R8, R156, R8 ;  /* 0x000000089c087221 */ /* 0x020fe20000010000 */
[----:B------:R-:W-:Y:S01]  /*13c60*/  FMUL.FTZ R40, R40, R161 ;  /* 0x000000a128287220 */ /* 0x000fe20000410000 */
[----:B------:R-:W-:Y:S01]  /*13c70*/  FMNMX.FTZ R5, R175, R5, !PT ;  /* 0x00000005af057209 */ /* 0x000fe20007810000 */
[-C--:B------:R-:W-:Y:S01]  /*13c80*/  FMUL.FTZ R41, R41, R161.reuse ;  /* 0x000000a129297220 */ /* 0x080fe20000410000 */
[-C--:B------:R-:W-:Y:S01]  /*13c90*/  FMUL.FTZ R44, R44, R161.reuse ;  /* 0x000000a12c2c7220 */ /* 0x080fe20000410000 */
[----:B------:R-:W-:Y:S01]  /*13ca0*/  FMUL.FTZ R45, R45, R161 ;  /* 0x000000a12d2d7220 */ /* 0x000fe20000410000 */
[----:B------:R-:W-:Y:S01]  /*13cb0*/  FMNMX.FTZ R5, R178, R5, !PT ;  /* 0x00000005b2057209 */ /* 0x000fe20007810000 */
[----:B------:R-:W5:Y:S01]  /*13cc0*/  MUFU.EX2 R201, R201 ;  /* 0x000000c900c97308 */ /* 0x000f620000000800 */
[----:B---3--:R-:W-:Y:S01]  /*13cd0*/  FADD.FTZ R8, R157, R8 ;  /* 0x000000089d087221 */ /* 0x008fe20000010000 */
[----:B------:R-:W-:Y:S01]  /*13ce0*/  FMUL.FTZ R48, R48, R161 ;  /* 0x000000a130307220 */ /* 0x000fe20000410000 */
[----:B------:R-:W-:Y:S01]  /*13cf0*/  FMNMX.FTZ R5, R179, R5, !PT ;  /* 0x00000005b3057209 */ /* 0x000fe20007810000 */
[-C--:B------:R-:W-:Y:S01]  /*13d00*/  FMUL.FTZ R49, R49, R161.reuse ;  /* 0x000000a131317220 */ /* 0x080fe20000410000 */
[-C--:B------:R-:W-:Y:S01]  /*13d10*/  FMUL.FTZ R52, R52, R161.reuse ;  /* 0x000000a134347220 */ /* 0x080fe20000410000 */
[----:B------:R-:W-:Y:S01]  /*13d20*/  FMUL.FTZ R53, R53, R161 ;  /* 0x000000a135357220 */ /* 0x000fe20000410000 */
[----:B------:R-:W-:Y:S01]  /*13d30*/  FMNMX.FTZ R5, R182, R5, !PT ;  /* 0x00000005b6057209 */ /* 0x000fe20007810000 */
[----:B------:R-:W3:Y:S01]  /*13d40*/  MUFU.EX2 R164, R164 ;  /* 0x000000a400a47308 */ /* 0x000ee20000000800 */
[----:B----4-:R-:W-:Y:S01]  /*13d50*/  FADD.FTZ R8, R200, R8 ;  /* 0x00000008c8087221 */ /* 0x010fe20000010000 */
        /* <DEDUP_REMOVED lines=36> */
[-C--:B------:R-:W-:Y:S01]  /*13fa0*/  FMUL.FTZ R93, R93, R161.reuse ;  /* 0x000000a15d5d7220 */ /* 0x080fe20000410000 */
[-C--:B------:R-:W-:Y:S01]  /*13fb0*/  FMUL.FTZ R96, R96, R161.reuse ;  /* 0x000000a160607220 */ /* 0x080fe20000410000 */
[----:B------:R-:W5:Y:S01]  /*13fc0*/  SHFL.BFLY PT, R153, R5, 0x2, 0x1f ;  /* 0x0c401f0005997f89 */ /* 0x000f6200000e0000 */
        /* <DEDUP_REMOVED lines=22> */
[----:B------:R-:W-:Y:S01]  /*14130*/  FMUL.FTZ R128, R128, R161 ;  /* 0x000000a180807220 */ /* 0x000fe20000410000 */
[----:B-----5:R-:W-:Y:S01]  /*14140*/  FMNMX.FTZ R5, R5, R153, !PT ;  /* 0x0000009905057209 */ /* 0x020fe20007810000 */
[----:B------:R-:W-:Y:S01]  /*14150*/  MUFU.EX2 R168, R184 ;  /* 0x000000b800a87308 */ /* 0x000fe20000000800 */
[----:B---3--:R-:W-:Y:S01]  /*14160*/  FADD.FTZ R8, R176, R8 ;  /* 0x00000008b0087221 */ /* 0x008fe20000010000 */
[-C--:B------:R-:W-:Y:S01]  /*14170*/  FMUL.FTZ R129, R129, R161.reuse ;  /* 0x000000a181817220 */ /* 0x080fe20000410000 */
[-C--:B------:R-:W-:Y:S01]  /*14180*/  FMUL.FTZ R132, R132, R161.reuse ;  /* 0x000000a184847220 */ /* 0x080fe20000410000 */
[----:B------:R-:W0:Y:S01]  /*14190*/  SHFL.BFLY PT, R153, R5, 0x1, 0x1f ;  /* 0x0c201f0005997f89 */ /* 0x000e2200000e0000 */
        /* <DEDUP_REMOVED lines=10> */
[----:B------:R-:W-:Y:S01]  /*14240*/  FMUL.FTZ R149, R149, R161 ;  /* 0x000000a195957220 */ /* 0x000fe20000410000 */
[----:B------:R-:W4:Y:S08]  /*14250*/  MUFU.EX2 R181, R181 ;  /* 0x000000b500b57308 */ /* 0x000f300000000800 */
[----:B------:R-:W5:Y:S01]  /*14260*/  MUFU.EX2 R185, R185 ;  /* 0x000000b900b97308 */ /* 0x000f620000000800 */
[----:B---3--:R-:W-:Y:S01]  /*14270*/  FADD.FTZ R8, R180, R8 ;  /* 0x00000008b4087221 */ /* 0x008fe20000010000 */
[----:B0-----:R-:W-:-:S04]  /*14280*/  FMNMX.FTZ R5, R5, R153, !PT ;  /* 0x0000009905057209 */ /* 0x001fc80007810000 */
[C---:B------:R-:W-:Y:S01]  /*14290*/  FSETP.NEU.FTZ.AND P0, PT, R5.reuse, -INF , PT ;  /* 0xff8000000500780b */ /* 0x040fe20003f1d000 */
[----:B------:R-:W-:Y:S01]  /*142a0*/  FMUL.FTZ R184, R5, UR48 ;  /* 0x0000003005b87c20 */ /* 0x000fe20008410000 */
[----:B------:R-:W0:Y:S01]  /*142b0*/  MUFU.EX2 R188, R188 ;  /* 0x000000bc00bc7308 */ /* 0x000e220000000800 */
[----:B----4-:R-:W-:Y:S01]  /*142c0*/  FADD.FTZ R8, R181, R8 ;  /* 0x00000008b5087221 */ /* 0x010fe20000010000 */
[----:B------:R-:W-:Y:S02]  /*142d0*/  FSEL R169, R5, RZ, P0 ;  /* 0x000000ff05a97208 */ /* 0x000fe40000000000 */
[----:B------:R-:W-:Y:S01]  /*142e0*/  FSEL R184, R184, RZ, P0 ;  /* 0x000000ffb8b87208 */ /* 0x000fe20000000000 */
[----:B------:R-:W-:Y:S02]  /*142f0*/  FADD.FTZ R8, R168, R8 ;  /* 0x00000008a8087221 */ /* 0x000fe40000010000 */
[----:B------:R-:W-:Y:S01]  /*14300*/  FADD.FTZ R169, -R169, R202 ;  /* 0x000000caa9a97221 */ /* 0x000fe20000010100 */
[----:B------:R-:W3:Y:S01]  /*14310*/  MUFU.EX2 R189, R189 ;  /* 0x000000bd00bd7308 */ /* 0x000ee20000000800 */
[--C-:B------:R-:W-:Y:S01]  /*14320*/  FFMA.FTZ R222, R154, UR48, -R184.reuse ;  /* 0x000000309ade7c23 */ /* 0x100fe200080108b8 */
[--C-:B------:R-:W-:Y:S01]  /*14330*/  FFMA.FTZ R221, R158, UR48, -R184.reuse ;  /* 0x000000309edd7c23 */ /* 0x100fe200080108b8 */
[----:B------:R-:W-:Y:S01]  /*14340*/  FMUL.FTZ R169, R169, UR48 ;  /* 0x00000030a9a97c20 */ /* 0x000fe20008410000 */
[--C-:B------:R-:W-:Y:S01]  /*14350*/  FFMA.FTZ R155, R155, UR48, -R184.reuse ;  /* 0x000000309b9b7c23 */ /* 0x100fe200080108b8 */
[----:B------:R-:W-:Y:S01]  /*14360*/  F2FP.BF16.F32.PACK_AB R158, R165, R164 ;  /* 0x000000a4a59e723e */ /* 0x000fe200000010ff */
[--C-:B------:R-:W-:Y:S01]  /*14370*/  FFMA.FTZ R159, R159, UR48, -R184.reuse ;  /* 0x000000309f9f7c23 */ /* 0x100fe200080108b8 */
[----:B------:R-:W-:Y:S01]  /*14380*/  F2FP.BF16.F32.PACK_AB R164, R177, R176 ;  /* 0x000000b0b1a4723e */ /* 0x000fe200000010ff */
[----:B------:R-:W-:Y:S01]  /*14390*/  MUFU.EX2 R222, R222 ;  /* 0x000000de00de7308 */ /* 0x000fe20000000800 */
[--C-:B------:R-:W-:Y:S01]  /*143a0*/  FFMA.FTZ R220, R162, UR48, -R184.reuse ;  /* 0x00000030a2dc7c23 */ /* 0x100fe200080108b8 */
[----:B------:R-:W-:Y:S01]  /*143b0*/  FFMA.FTZ R163, R163, UR48, -R184 ;  /* 0x00000030a3a37c23 */ /* 0x000fe200080108b8 */
[----:B-----5:R-:W-:Y:S01]  /*143c0*/  FADD.FTZ R8, R185, R8 ;  /* 0x00000008b9087221 */ /* 0x020fe20000010000 */
[----:B------:R-:W-:Y:S01]  /*143d0*/  F2FP.BF16.F32.PACK_AB R154, R157, R156 ;  /* 0x0000009c9d9a723e */ /* 0x000fe200000010ff */
[--C-:B------:R-:W-:Y:S01]  /*143e0*/  FFMA.FTZ R219, R166, UR48, -R184.reuse ;  /* 0x00000030a6db7c23 */ /* 0x100fe200080108b8 */
[----:B------:R-:W-:Y:S01]  /*143f0*/  FFMA.FTZ R153, R174, UR48, -R184 ;  /* 0x00000030ae997c23 */ /* 0x000fe200080108b8 */
[----:B0-----:R-:W-:Y:S01]  /*14400*/  FADD.FTZ R8, R188, R8 ;  /* 0x00000008bc087221 */ /* 0x001fe20000010000 */
[----:B------:R-:W0:Y:S01]  /*14410*/  MUFU.EX2 R176, R169 ;  /* 0x000000a900b07308 */ /* 0x000e220000000800 */
[--C-:B------:R-:W-:Y:S01]  /*14420*/  FFMA.FTZ R167, R167, UR48, -R184.reuse ;  /* 0x00000030a7a77c23 */ /* 0x100fe200080108b8 */
[----:B------:R-:W-:Y:S01]  /*14430*/  FFMA.FTZ R203, R170, UR48, -R184 ;  /* 0x00000030aacb7c23 */ /* 0x000fe200080108b8 */
[----:B---3--:R-:W-:Y:S01]  /*14440*/  FADD.FTZ R165, R189, R8 ;  /* 0x00000008bda57221 */ /* 0x008fe20000010000 */
        /* <DEDUP_REMOVED lines=11> */
[----:B------:R-:W-:Y:S01]  /*14500*/  FFMA.FTZ R194, R194, UR48, -R184 ;  /* 0x00000030c2c27c23 */ /* 0x000fe200080108b8 */
[----:B------:R-:W4:Y:S01]  /*14510*/  MUFU.EX2 R221, R221 ;  /* 0x000000dd00dd7308 */ /* 0x000f220000000800 */
[----:B0-----:R-:W-:Y:S01]  /*14520*/  FFMA.FTZ R4, R176, R4, R222 ;  /* 0x00000004b0047223 */ /* 0x001fe200000100de */
[--C-:B------:R-:W-:Y:S01]  /*14530*/  FFMA.FTZ R195, R195, UR48, -R184.reuse ;  /* 0x00000030c3c37c23 */ /* 0x100fe200080108b8 */
[----:B------:R-:W-:Y:S01]  /*14540*/  F2FP.BF16.F32.PACK_AB R162, R173, R172 ;  /* 0x000000acada2723e */ /* 0x000fe200000010ff */
[--C-:B------:R-:W-:Y:S01]  /*14550*/  FFMA.FTZ R198, R198, UR48, -R184.reuse ;  /* 0x00000030c6c67c23 */ /* 0x100fe200080108b8 */
[----:B------:R-:W-:Y:S01]  /*14560*/  FFMA.FTZ R184, R199, UR48, -R184 ;  /* 0x00000030c7b87c23 */ /* 0x000fe200080108b8 */
[----:B------:R-:W-:Y:S01]  /*14570*/  F2FP.BF16.F32.PACK_AB R156, R201, R200 ;  /* 0x000000c8c99c723e */ /* 0x000fe200000010ff */
[----:B------:R-:W-:Y:S01]  /*14580*/  FMUL.FTZ R26, R26, R176 ;  /* 0x000000b01a1a7220 */ /* 0x000fe20000410000 */
[----:B------:R-:W0:Y:S01]  /*14590*/  MUFU.EX2 R192, R192 ;  /* 0x000000c000c07308 */ /* 0x000e220000000800 */
[----:B---3--:R-:W-:Y:S01]  /*145a0*/  FADD.FTZ R4, R155, R4 ;  /* 0x000000049b047221 */ /* 0x008fe20000010000 */
[----:B------:R-:W-:Y:S01]  /*145b0*/  F2FP.BF16.F32.PACK_AB R166, R181, R180 ;  /* 0x000000b4b5a6723e */ /* 0x000fe200000010ff */
[----:B------:R-:W-:Y:S01]  /*145c0*/  FMUL.FTZ R27, R27, R176 ;  /* 0x000000b01b1b7220 */ /* 0x000fe20000410000 */
[----:B------:R-:W-:Y:S01]  /*145d0*/  F2FP.BF16.F32.PACK_AB R168, R185, R168 ;  /* 0x000000a8b9a8723e */ /* 0x000fe200000010ff */
[----:B------:R-:W-:Y:S01]  /*145e0*/  FMUL.FTZ R30, R30, R176 ;  /* 0x000000b01e1e7220 */ /* 0x000fe20000410000 */
[----:B------:R-:W-:Y:S01]  /*145f0*/  F2FP.BF16.F32.PACK_AB R170, R189, R188 ;  /* 0x000000bcbdaa723e */ /* 0x000fe200000010ff */
        /* <DEDUP_REMOVED lines=56> */
[----:B------:R-:W-:Y:S01]  /*14980*/  FMUL.FTZ R111, R111, R176 ;  /* 0x000000b06f6f7220 */ /* 0x000fe20000410000 */
        /* <DEDUP_REMOVED lines=28> */
[----:B------:R-:W-:-:S04]  /*14b50*/  FMUL.FTZ R151, R151, R176 ;  /* 0x000000b097977220 */ /* 0x000fc80000410000 */
[----:B------:R-:W0:Y:S01]  /*14b60*/  MUFU.EX2 R175, R175 ;  /* 0x000000af00af7308 */ /* 0x000e220000000800 */
[----:B---3--:R-:W-:-:S07]  /*14b70*/  FADD.FTZ R4, R171, R4 ;  /* 0x00000004ab047221 */ /* 0x008fce0000010000 */
[----:B------:R-:W3:Y:S01]  /*14b80*/  MUFU.EX2 R178, R178 ;  /* 0x000000b200b27308 */ /* 0x000ee20000000800 */
[----:B----4-:R-:W-:-:S07]  /*14b90*/  FADD.FTZ R4, R165, R4 ;  /* 0x00000004a5047221 */ /* 0x010fce0000010000 */
[----:B------:R-:W4:Y:S01]  /*14ba0*/  MUFU.EX2 R179, R179 ;  /* 0x000000b300b37308 */ /* 0x000f220000000800 */
[C---:B0-----:R-:W-:Y:S01]  /*14bb0*/  FADD.FTZ R153, R175.reuse, R4 ;  /* 0x00000004af997221 */ /* 0x041fe20000010000 */
[----:B------:R-:W-:-:S06]  /*14bc0*/  F2FP.BF16.F32.PACK_AB R163, R175, R165 ;  /* 0x000000a5afa3723e */ /* 0x000fcc00000010ff */
[----:B------:R-:W0:Y:S01]  /*14bd0*/  MUFU.EX2 R182, R182 ;  /* 0x000000b600b67308 */ /* 0x000e220000000800 */
[----:B---3--:R-:W-:-:S07]  /*14be0*/  FADD.FTZ R4, R178, R153 ;  /* 0x00000099b2047221 */ /* 0x008fce0000010000 */
[----:B------:R-:W3:Y:S01]  /*14bf0*/  MUFU.EX2 R183, R183 ;  /* 0x000000b700b77308 */ /* 0x000ee20000000800 */
[C---:B----4-:R-:W-:Y:S01]  /*14c00*/  FADD.FTZ R153, R179.reuse, R4 ;  /* 0x00000004b3997221 */ /* 0x050fe20000010000 */
[----:B------:R-:W-:-:S06]  /*14c10*/  F2FP.BF16.F32.PACK_AB R165, R179, R178 ;  /* 0x000000b2b3a5723e */ /* 0x000fcc00000010ff */
[----:B------:R-:W4:Y:S01]  /*14c20*/  MUFU.EX2 R169, R186 ;  /* 0x000000ba00a97308 */ /* 0x000f220000000800 */
[----:B0-----:R-:W-:Y:S01]  /*14c30*/  FADD.FTZ R4, R182, R153 ;  /* 0x00000099b6047221 */ /* 0x001fe20000010000 */
[----:B------:R-:W-:Y:S02]  /*14c40*/  F2FP.BF16.F32.PACK_AB R153, R155, R222 ;  /* 0x000000de9b99723e */ /* 0x000fe400000010ff */
[----:B------:R-:W-:Y:S02]  /*14c50*/  F2FP.BF16.F32.PACK_AB R155, R159, R221 ;  /* 0x000000dd9f9b723e */ /* 0x000fe400000010ff */
[----:B------:R-:W-:Y:S02]  /*14c60*/  F2FP.BF16.F32.PACK_AB R159, R167, R219 ;  /* 0x000000dba79f723e */ /* 0x000fe400000010ff */
[----:B------:R-:W0:Y:S01]  /*14c70*/  MUFU.EX2 R187, R187 ;  /* 0x000000bb00bb7308 */ /* 0x000e220000000800 */
[C---:B---3--:R-:W-:Y:S01]  /*14c80*/  FADD.FTZ R4, R183.reuse, R4 ;  /* 0x00000004b7047221 */ /* 0x048fe20000010000 */
[----:B------:R-:W-:-:S06]  /*14c90*/  F2FP.BF16.F32.PACK_AB R167, R183, R182 ;  /* 0x000000b6b7a7723e */ /* 0x000fcc00000010ff */
[----:B------:R-:W3:Y:S01]  /*14ca0*/  MUFU.EX2 R190, R190 ;  /* 0x000000be00be7308 */ /* 0x000ee20000000800 */
[----:B----4-:R-:W-:-:S07]  /*14cb0*/  FADD.FTZ R4, R169, R4 ;  /* 0x00000004a9047221 */ /* 0x010fce0000010000 */
[----:B------:R-:W4:Y:S01]  /*14cc0*/  MUFU.EX2 R191, R191 ;  /* 0x000000bf00bf7308 */ /* 0x000f220000000800 */
[C---:B0-----:R-:W-:Y:S01]  /*14cd0*/  FADD.FTZ R161, R187.reuse, R4 ;  /* 0x00000004bba17221 */ /* 0x041fe20000010000 */
[----:B------:R-:W-:-:S06]  /*14ce0*/  F2FP.BF16.F32.PACK_AB R169, R187, R169 ;  /* 0x000000a9bba9723e */ /* 0x000fcc00000010ff */
[----:B------:R-:W0:Y:S01]  /*14cf0*/  MUFU.EX2 R173, R194 ;  /* 0x000000c200ad7308 */ /* 0x000e220000000800 */
[----:B---3--:R-:W-:Y:S01]  /*14d00*/  FADD.FTZ R4, R190, R161 ;  /* 0x000000a1be047221 */ /* 0x008fe20000010000 */
[----:B------:R-:W-:-:S06]  /*14d10*/  F2FP.BF16.F32.PACK_AB R161, R171, R203 ;  /* 0x000000cbaba1723e */ /* 0x000fcc00000010ff */
[----:B------:R-:W3:Y:S01]  /*14d20*/  MUFU.EX2 R195, R195 ;  /* 0x000000c300c37308 */ /* 0x000ee20000000800 */
[----:B----4-:R-:W-:-:S07]  /*14d30*/  FADD.FTZ R4, R191, R4 ;  /* 0x00000004bf047221 */ /* 0x010fce0000010000 */
[----:B------:R-:W4:Y:S01]  /*14d40*/  MUFU.EX2 R198, R198 ;  /* 0x000000c600c67308 */ /* 0x000f220000000800 */
[----:B0-----:R-:W-:-:S07]  /*14d50*/  FADD.FTZ R4, R173, R4 ;  /* 0x00000004ad047221 */ /* 0x001fce0000010000 */
[----:B------:R-:W0:Y:S01]  /*14d60*/  MUFU.EX2 R184, R184 ;  /* 0x000000b800b87308 */ /* 0x000e220000000800 */
[C---:B---3--:R-:W-:Y:S01]  /*14d70*/  FADD.FTZ R171, R195.reuse, R4 ;  /* 0x00000004c3ab7221 */ /* 0x048fe20000010000 */
[----:B------:R-:W-:-:S03]  /*14d80*/  F2FP.BF16.F32.PACK_AB R173, R195, R173 ;  /* 0x000000adc3ad723e */ /* 0x000fc600000010ff */
[----:B----4-:R-:W-:Y:S01]  /*14d90*/  FADD.FTZ R175, R198, R171 ;  /* 0x000000abc6af7221 */ /* 0x010fe20000010000 */
[----:B------:R-:W-:-:S03]  /*14da0*/  F2FP.BF16.F32.PACK_AB R171, R191, R190 ;  /* 0x000000bebfab723e */ /* 0x000fc600000010ff */
[C---:B0-----:R-:W-:Y:S01]  /*14db0*/  FADD.FTZ R4, R184.reuse, R175 ;  /* 0x000000afb8047221 */ /* 0x041fe20000010000 */
[----:B------:R-:W-:Y:S01]  /*14dc0*/  F2FP.BF16.F32.PACK_AB R175, R184, R198 ;  /* 0x000000c6b8af723e */ /* 0x000fe200000010ff */
[----:B------:R-:W-:Y:S06]  /*14dd0*/  @!P6 BRA `(.L_x_3021) ;  /* 0x000000000004e947 */ /* 0x000fec0003800000 */
[----:B------:R-:W-:Y:S01]  /*14de0*/  BPT.TRAP 0x1 ;  /* 0x000000040000795c */ /* 0x000fe20000300000 */
.L_x_3021:
[----:B------:R0:W3:Y:S01]  /*14df0*/  SYNCS.PHASECHK.TRANS64.TRYWAIT P0, [R20+URZ+0x22850], R21 ;  /* 0x02285015140075a7 */ /* 0x0000e2000800017f */
[----:B------:R-:W-:Y:S05]  /*14e00*/  @!P6 BRA `(.L_x_3022) ;  /* 0x000000000004e947 */ /* 0x000fea0003800000 */
[----:B------:R-:W-:Y:S01]  /*14e10*/  BPT.TRAP 0x1 ;  /* 0x000000040000795c */ /* 0x000fe20000300000 */
.L_x_3022:
[----:B------:R-:W-:Y:S01]  /*14e20*/  IMAD.MOV.U32 R177, RZ, RZ, 0xc00 ;  /* 0x00000c00ffb17424 */ /* 0x000fe200078e00ff */
[----:B------:R-:W-:Y:S03]  /*14e30*/  BSSY B0, `(.L_x_3023) ;  /* 0x0000005000007945 */ /* 0x000fe60003800000 */
[----:B------:R-:W-:Y:S01]  /*14e40*/  IMAD R176, R2, R177, UR49 ;  /* 0x0000003102b07e24 */ /* 0x000fe2000f8e02b1 */
[----:B---3--:R-:W-:Y:S06]  /*14e50*/  @P0 BRA `(.L_x_3024) ;  /* 0x0000000000080947 */ /* 0x008fec0003800000 */
[----:B------:R-:W3:Y:S02]  /*14e60*/  SYNCS.PHASECHK.TRANS64.TRYWAIT P0, [R20+URZ+0x22850], R21 ;  /* 0x02285015140075a7 */ /* 0x000ee4000800017f */
[----:B---3--:R-:W-:Y:S05]  /*14e70*/  @!P0 BRA `(.L_x_3025) ;  /* 0x000000c400808947 */ /* 0x008fea0003800000 */
.L_x_3024:
[----:B------:R-:W-:Y:S05]  /*14e80*/  BSYNC B0 ;  /* 0x0000000000007941 */ /* 0x000fea0003800000 */
.L_x_3023:
[----:B------:R-:W4:Y:S01]  /*14e90*/  S2R R178, SR_TID.X ;  /* 0x0000000000b27919 */ /* 0x000f220000002100 */
[----:B------:R-:W-:Y:S05]  /*14ea0*/  WARPSYNC.ALL ;  /* 0x0000000000007948 */ /* 0x000fea0003800000 */
[----:B------:R-:W-:Y:S01]  /*14eb0*/  IMAD.MOV.U32 R177, RZ, RZ, 0x40000040 ;  /* 0x40000040ffb17424 */ /* 0x000fe200078e00ff */
[----:B------:R-:W-:-:S04]  /*14ec0*/  R2UR UR6, R176 ;  /* 0x00000000b00672ca */ /* 0x000fc800000e0000 */
[----:B------:R-:W-:Y:S02]  /*14ed0*/  R2UR UR7, R177 ;  /* 0x00000000b10772ca */ /* 0x000fe400000e0000 */
[----:B----4-:R-:W-:-:S05]  /*14ee0*/  SHF.R.U32.HI R178, RZ, 0x7, R178 ;  /* 0x00000007ffb27819 */ /* 0x010fca00000116b2 */
[----:B01-3--:R-:W-:Y:S02]  /*14ef0*/  VIADD R21, R178, 0x8 ;  /* 0x00000008b2157836 */ /* 0x00bfe40000000000 */
[----:B------:R-:W-:-:S03]  /*14f00*/  IMAD.U32 R178, RZ, RZ, UR50 ;  /* 0x00000032ffb27e24 */ /* 0x000fc6000f8e00ff */
[----:B------:R0:W-:Y:S02]  /*14f10*/  BAR.SYNC.DEFER_BLOCKING R21, 0x100 ;  /* 0x000400150000751d */ /* 0x0001e40000010000 */
[----:B------:R-:W-:-:S04]  /*14f20*/  ISETP.NE.AND P0, PT, R178, 0x3, PT ;  /* 0x00000003b200780c */ /* 0x000fc80003f05270 */
        /* <DEDUP_REMOVED lines=44> */
.L_x_3026:
[C---:B------:R-:W-:Y:S01]  /*151f0*/  ISETP.GT.AND P0, PT, R3.reuse, R229, PT ;  /* 0x000000e50300720c */ /* 0x040fe20003f04270 */
[----:B------:R-:W-:Y:S02]  /*15200*/  VIADD R20, R20, 0x22860 ;  /* 0x0002286014147836 */ /* 0x000fe40000000000 */
[----:B------:R-:W-:Y:S02]  /*15210*/  IMAD.U32 R21, RZ, RZ, UR47 ;  /* 0x0000002fff157e24 */ /* 0x000fe4000f8e00ff */
[----:B------:R-:W-:Y:S02]  /*15220*/  VIADD R3, R3, 0xffffffff ;  /* 0xffffffff03037836 */ /* 0x000fe40000000000 */
[----:B------:R-:W-:Y:S01]  /*15230*/  IMAD.MOV.U32 R202, RZ, RZ, R5 ;  /* 0x000000ffffca7224 */ /* 0x000fe200078e0005 */
[----:B------:R-:W-:Y:S01]  /*15240*/  PRMT R20, R21, 0x654, R20 ;  /* 0x0000065415147816 */ /* 0x000fe20000000014 */
[----:B------:R-:W-:-:S03]  /*15250*/  IMAD.MOV.U32 R203, RZ, RZ, R0 ;  /* 0x000000ffffcb7224 */ /* 0x000fc600078e0000 */
[----:B------:R0:W-:Y:S01]  /*15260*/  SYNCS.ARRIVE.TRANS64.RED.A1T0 RZ, [R20+URZ], RZ ;  /* 0x000000ff14ff79a7 */ /* 0x0001e2000810043f */
[----:B------:R-:W-:Y:S05]  /*15270*/  @P0 BRA `(.L_x_3027) ;  /* 0xffffffcc007c0947 */ /* 0x000fea000383ffff */
.L_x_3007:
[----:B------:R-:W3:Y:S01]  /*15280*/  LDL.LU R152, [R1+0x10] ;  /* 0x0000100001987983 */ /* 0x000ee20000300800 */
[----:B------:R-:W-:Y:S05]  /*15290*/  WARPSYNC.ALL ;  /* 0x0000000000007948 */ /* 0x000fea0003800000 */
[----:B------:R-:W1:Y:S01]  /*152a0*/  SHFL.BFLY PT, R3, R8, 0x2, 0x1f ;  /* 0x0c401f0008037f89 */ /* 0x000e6200000e0000 */
[----:B------:R-:W-:Y:S01]  /*152b0*/  VIADD R2, R2, 0x1 ;  /* 0x0000000102027836 */ /* 0x000fe20000000000 */
[----:B------:R2:W-:Y:S08]  /*152c0*/  BAR.ARV R9, 0x100 ;  /* 0x000400090000751d */ /* 0x0005f00000002000 */
[----:B------:R-:W-:Y:S06]  /*152d0*/  BAR.ARV 0x8, 0x180 ;  /* 0x0206000000007b1d */ /* 0x000fec0000002000 */
[----:B------:R-:W-:Y:S01]  /*152e0*/  ISETP.NE.AND P1, PT, R2, 0x2, PT ;  /* 0x000000020200780c */ /* 0x000fe20003f25270 */
[----:B0-----:R-:W-:Y:S01]  /*152f0*/  IMAD.U32 R20, RZ, RZ, UR48 ;  /* 0x00000030ff147e24 */ /* 0x001fe2000f8e00ff */
[----:B------:R-:W0:Y:S01]  /*15300*/  SHFL.BFLY PT, R7, R4, 0x2, 0x1f ;  /* 0x0c401f0004077f89 */ /* 0x000e2200000e0000 */
[----:B------:R-:W-:Y:S01]  /*15310*/  IMAD.U32 R21, RZ, RZ, UR48 ;  /* 0x00000030ff157e24 */ /* 0x000fe2000f8e00ff */
[----:B------:R-:W-:Y:S01]  /*15320*/  SEL R11, RZ, 0x1, P1 ;  /* 0x00000001ff0b7807 */ /* 0x000fe20000800000 */
[----:B-1----:R-:W-:Y:S01]  /*15330*/  FADD.FTZ R3, R3, R8 ;  /* 0x0000000803037221 */ /* 0x002fe20000010000 */
[----:B------:R-:W-:-:S02]  /*15340*/  PLOP3.LUT P0, PT, PT, PT, PT, 0x8, 0x0 ;  /* 0x000000000000781c */ /* 0x000fc40003f0e170 */
[----:B------:R-:W-:Y:S02]  /*15350*/  LOP3.LUT R206, R206, R11, RZ, 0x3c, !PT ;  /* 0x0000000bcece7212 */ /* 0x000fe400078e3cff */
[----:B------:R-:W1:Y:S01]  /*15360*/  SHFL.BFLY PT, R6, R3, 0x1, 0x1f ;  /* 0x0c201f0003067f89 */ /* 0x000e6200000e0000 */
[----:B------:R-:W-:Y:S01]  /*15370*/  SEL R2, R2, RZ, P1 ;  /* 0x000000ff02027207 */ /* 0x000fe20000800000 */
[----:B0-----:R-:W-:-:S05]  /*15380*/  FADD.FTZ R7, R7, R4 ;  /* 0x0000000407077221 */ /* 0x001fca0000010000 */
[----:B------:R-:W0:Y:S01]  /*15390*/  SHFL.BFLY PT, R10, R7, 0x1, 0x1f ;  /* 0x0c201f00070a7f89 */ /* 0x000e2200000e0000 */
[----:B-1----:R-:W-:Y:S01]  /*153a0*/  FADD.FTZ R8, R3, R6 ;  /* 0x0000000603087221 */ /* 0x002fe20000010000 */
[----:B------:R-:W-:Y:S02]  /*153b0*/  IMAD.MOV.U32 R6, RZ, RZ, RZ ;  /* 0x000000ffff067224 */ /* 0x000fe400078e00ff */
[----:B------:R-:W-:Y:S02]  /*153c0*/  IMAD.MOV.U32 R3, RZ, RZ, RZ ;  /* 0x000000ffff037224 */ /* 0x000fe400078e00ff */
[----:B------:R-:W-:-:S13]  /*153d0*/  FSETP.NE.FTZ.AND P2, PT, R8, RZ, PT ;  /* 0x000000ff0800720b */ /* 0x000fda0003f55000 */
[----:B------:R-:W1:Y:S01]  /*153e0*/  @P2 MUFU.RCP R6, R8 ;  /* 0x0000000800062308 */ /* 0x000e620000001000 */
[----:B------:R-:W-:Y:S01]  /*153f0*/  @P2 FMUL.FTZ R20, R20, 0.69314718246459960938 ;  /* 0x3f31721814142820 */ /* 0x000fe20000410000 */
[----:B0-----:R-:W-:Y:S01]  /*15400*/  FADD.FTZ R10, R7, R10 ;  /* 0x0000000a070a7221 */ /* 0x001fe20000010000 */
[----:B------:R-:W-:-:S04]  /*15410*/  IMAD.MOV.U32 R7, RZ, RZ, -0x800000 ;  /* 0xff800000ff077424 */ /* 0x000fc800078e00ff */
[----:B------:R-:W-:Y:S01]  /*15420*/  FSETP.NE.FTZ.AND P3, PT, R10, RZ, PT ;  /* 0x000000ff0a00720b */ /* 0x000fe20003f75000 */
[----:B------:R-:W0:Y:S01]  /*15430*/  @P2 MUFU.LG2 R23, R8 ;  /* 0x0000000800172308 */ /* 0x000e220000000c00 */
[-C--:B-1----:R-:W-:Y:S01]  /*15440*/  FMUL.FTZ R178, R120, R6.reuse ;  /* 0x0000000678b27220 */ /* 0x082fe20000410000 */
[-C--:B------:R-:W-:Y:S01]  /*15450*/  FMUL.FTZ R156, R32, R6.reuse ;  /* 0x00000006209c7220 */ /* 0x080fe20000410000 */
[----:B------:R-:W-:-:S09]  /*15460*/  FMUL.FTZ R24, R24, R6 ;  /* 0x0000000618187220 */ /* 0x000fd20000410000 */
[----:B------:R-:W1:Y:S01]  /*15470*/  @P3 MUFU.LG2 R120, R10 ;  /* 0x0000000a00783308 */ /* 0x000e620000000c00 */
[----:B------:R-:W-:Y:S01]  /*15480*/  @P3 FMUL.FTZ R21, R21, 0.69314718246459960938 ;  /* 0x3f31721815153820 */ /* 0x000fe20000410000 */
[-C--:B------:R-:W-:Y:S01]  /*15490*/  FMUL.FTZ R25, R25, R6.reuse ;  /* 0x0000000619197220 */ /* 0x080fe20000410000 */
[-C--:B------:R-:W-:Y:S01]  /*154a0*/  FMUL.FTZ R155, R28, R6.reuse ;  /* 0x000000061c9b7220 */ /* 0x080fe20000410000 */
[-C--:B------:R-:W-:Y:S01]  /*154b0*/  FMUL.FTZ R29, R29, R6.reuse ;  /* 0x000000061d1d7220 */ /* 0x080fe20000410000 */
[----:B0-----:R-:W-:Y:S01]  /*154c0*/  @P2 FMUL.FTZ R23, R23, 0.69314718246459960938 ;  /* 0x3f31721817172820 */ /* 0x001fe20000410000 */
[-C--:B------:R-:W-:Y:S01]  /*154d0*/  FMUL.FTZ R33, R33, R6.reuse ;  /* 0x0000000621217220 */ /* 0x080fe20000410000 */
[-C--:B------:R-:W-:Y:S01]  /*154e0*/  FMUL.FTZ R157, R36, R6.reuse ;  /* 0x00000006249d7220 */ /* 0x080fe20000410000 */
[----:B------:R-:W0:Y:S01]  /*154f0*/  @P3 MUFU.RCP R3, R10 ;  /* 0x0000000a00033308 */ /* 0x000e220000001000 */
        /* <DEDUP_REMOVED lines=61> */
[----:B------:R-:W-:Y:S01]  /*158d0*/  FMUL.FTZ R35, R71, R3 ;  /* 0x0000000347237220 */ /* 0x000fe20000410000 */
[----:B------:R-:W-:-:S02]  /*158e0*/  IMAD.MOV.U32 R6, RZ, RZ, -0x800000 ;  /* 0xff800000ff067424 */ /* 0x000fc400078e00ff */
[-C--:B------:R-:W-:Y:S01]  /*158f0*/  FMUL.FTZ R26, R26, R3.reuse ;  /* 0x000000031a1a7220 */ /* 0x080fe20000410000 */
[-C--:B------:R-:W-:Y:S01]  /*15900*/  FMUL.FTZ R27, R30, R3.reuse ;  /* 0x000000031e1b7220 */ /* 0x080fe20000410000 */
        /* <DEDUP_REMOVED lines=61> */
.L_x_2911:
[----:B------:R-:W-:Y:S05]  /*15ce0*/  WARPSYNC.ALL ;  /* 0x0000000000007948 */ /* 0x000fea0003800000 */
[----:B------:R-:W1:Y:S08]  /*15cf0*/  S2UR UR47, SR_CgaCtaId ;  /* 0x00000000002f79c3 */ /* 0x000e700000008800 */
[----:B------:R-:W-:Y:S06]  /*15d00*/  BAR.SYNC.DEFER_BLOCKING 0x5, 0x180 ;  /* 0x0146000000007b1d */ /* 0x000fec0000010000 */
[----:B------:R-:W-:Y:S01]  /*15d10*/  UMOV UR4, 0x400 ;  /* 0x0000040000047882 */ /* 0x000fe20000000000 */
[----:B------:R-:W-:Y:S01]  /*15d20*/  BSSY B0, `(.L_x_3028) ;  /* 0x00002f8000007945 */ /* 0x000fe20003800000 */
[----:B-1----:R-:W-:-:S06]  /*15d30*/  ULEA UR4, UR47, UR4, 0x18 ;  /* 0x000000042f047291 */ /* 0x002fcc000f8ec03f */
[----:B------:R-:W-:-:S05]  /*15d40*/  IMAD.U32 R23, RZ, RZ, UR4 ;  /* 0x00000004ff177e24 */ /* 0x000fca000f8e00ff */
[----:B------:R1:W2:Y:S01]  /*15d50*/  LDS.128 R120, [R23+0x228d0] ;  /* 0x0228d00017787984 */ /* 0x0002a20000000c00 */
[----:B------:R-:W-:Y:S06]  /*15d60*/  BAR.ARV 0x4, 0x180 ;  /* 0x0106000000007b1d */ /* 0x000fec0000002000 */
[----:B------:R-:W-:Y:S05]  /*15d70*/  @P0 BRA `(.L_x_3029) ;  /* 0x0000002000340947 */ /* 0x000fea0003800000 */
[----:B------:R-:W0:Y:S04]  /*15d80*/  LDL R5, [R1+0x30] ;  /* 0x0000300001057983 */ /* 0x000e280000100800 */
[----:B------:R-:W3:Y:S01]  /*15d90*/  LDL R184, [R1+0xc] ;  /* 0x00000c0001b87983 */ /* 0x000ee20000100800 */
[----:B------:R-:W4:Y:S01]  /*15da0*/  S2R R0, SR_SWINHI ;  /* 0x0000000000007919 */ /* 0x000f220000002f00 */
[----:B------:R-:W-:Y:S05]  /*15db0*/  WARPSYNC.ALL ;  /* 0x0000000000007948 */ /* 0x000fea0003800000 */
[----:B------:R-:W-:Y:S01]  /*15dc0*/  F2FP.BF16.F32.PACK_AB R24, R25, R24 ;  /* 0x000000181918723e */ /* 0x000fe200000010ff */
[----:B------:R-:W-:Y:S01]  /*15dd0*/  ULDC.64 UR4, c[0x0][0xc00] ;  /* 0x0003000000047ab9 */ /* 0x000fe20000000a00 */
[----:B------:R-:W3:Y:S01]  /*15de0*/  LDL R176, [R1+0x8] ;  /* 0x0000080001b07983 */ /* 0x000ee20000100800 */
[----:B------:R-:W-:-:S02]  /*15df0*/  MOV R20, R23 ;  /* 0x0000001700147202 */ /* 0x000fc40000000f00 */
[----:B----4-:R-:W-:Y:S02]  /*15e00*/  MOV R21, R0 ;  /* 0x0000000000157202 */ /* 0x010fe40000000f00 */
        /* <DEDUP_REMOVED lines=28> */
[----:B0-----:R-:W-:-:S03]  /*15fd0*/  IMAD.WIDE R152, R5, 0x2, R20 ;  /* 0x0000000205987825 */ /* 0x001fc600078e0214 */
[C---:B------:R-:W-:Y:S02]  /*15fe0*/  IADD3 R183, P2, R152.reuse, 0x40, RZ ;  /* 0x0000004098b77810 */ /* 0x040fe40007f5e0ff */
[----:B------:R-:W-:Y:S02]  /*15ff0*/  IADD3 R185, P3, R152, 0x60, RZ ;  /* 0x0000006098b97810 */ /* 0x000fe40007f7e0ff */
[----:B------:R-:W-:Y:S02]  /*16000*/  LOP3.LUT R46, R183, 0x380, RZ, 0xc0, !PT ;  /* 0x00000380b72e7812 */ /* 0x000fe400078ec0ff */
[----:B------:R-:W-:Y:S02]  /*16010*/  LOP3.LUT R102, R185, 0x380, RZ, 0xc0, !PT ;  /* 0x00000380b9667812 */ /* 0x000fe400078ec0ff */
[----:B------:R-:W-:Y:S02]  /*16020*/  SHF.R.U64 R46, R46, 0x3, RZ ;  /* 0x000000032e2e7819 */ /* 0x000fe400000012ff */
[----:B------:R-:W-:-:S02]  /*16030*/  IADD3 R110, P5, R152, 0x4020, RZ ;  /* 0x00004020986e7810 */ /* 0x000fc40007fbe0ff */
[----:B------:R-:W-:Y:S02]  /*16040*/  SHF.R.U64 R102, R102, 0x3, RZ ;  /* 0x0000000366667819 */ /* 0x000fe400000012ff */
[C---:B------:R-:W-:Y:S02]  /*16050*/  IADD3 R181, P1, R152.reuse, 0x20, RZ ;  /* 0x0000002098b57810 */ /* 0x040fe40007f3e0ff */
[----:B------:R-:W-:Y:S02]  /*16060*/  IADD3 R114, P0, R152, 0x4040, RZ ;  /* 0x0000404098727810 */ /* 0x000fe40007f1e0ff */
[----:B------:R-:W-:Y:S02]  /*16070*/  LOP3.LUT R46, R46, R183, RZ, 0x3c, !PT ;  /* 0x000000b72e2e7212 */ /* 0x000fe400078e3cff */
[----:B------:R-:W-:Y:S02]  /*16080*/  IADD3 R106, P4, R152, 0x4000, RZ ;  /* 0x00004000986a7810 */ /* 0x000fe40007f9e0ff */
[----:B------:R-:W-:-:S02]  /*16090*/  LOP3.LUT R102, R102, R185, RZ, 0x3c, !PT ;  /* 0x000000b966667212 */ /* 0x000fc400078e3cff */
[----:B------:R-:W-:Y:S02]  /*160a0*/  LOP3.LUT R183, R110, 0x380, RZ, 0xc0, !PT ;  /* 0x000003806eb77812 */ /* 0x000fe400078ec0ff */
[----:B------:R-:W-:Y:S02]  /*160b0*/  LOP3.LUT R42, R181, 0x380, RZ, 0xc0, !PT ;  /* 0x00000380b52a7812 */ /* 0x000fe400078ec0ff */
[----:B------:R-:W-:Y:S01]  /*160c0*/  LOP3.LUT R185, R114, 0x380, RZ, 0xc0, !PT ;  /* 0x0000038072b97812 */ /* 0x000fe200078ec0ff */
[--C-:B------:R-:W-:Y:S01]  /*160d0*/  IMAD.X R103, RZ, RZ, R153.reuse, P3 ;  /* 0x000000ffff677224 */ /* 0x100fe200018e0699 */
[----:B------:R-:W-:Y:S01]  /*160e0*/  SHF.R.U64 R183, R183, 0x3, RZ ;  /* 0x00000003b7b77819 */ /* 0x000fe200000012ff */
[----:B------:R-:W-:Y:S01]  /*160f0*/  IMAD.X R107, RZ, RZ, R153, P4 ;  /* 0x000000ffff6b7224 */ /* 0x000fe200020e0699 */
[----:B------:R-:W-:Y:S02]  /*16100*/  IADD3 R130, P3, R152, 0x8020, RZ ;  /* 0x0000802098827810 */ /* 0x000fe40007f7e0ff */
[----:B------:R-:W-:-:S02]  /*16110*/  SHF.R.U64 R42, R42, 0x3, RZ ;  /* 0x000000032a2a7819 */ /* 0x000fc400000012ff */
[----:B------:R-:W-:Y:S01]  /*16120*/  SHF.R.U64 R185, R185, 0x3, RZ ;  /* 0x00000003b9b97819 */ /* 0x000fe200000012ff */
[--C-:B------:R-:W-:Y:S01]  /*16130*/  IMAD.X R43, RZ, RZ, R153.reuse, P1 ;  /* 0x000000ffff2b7224 */ /* 0x100fe200008e0699 */
[C---:B------:R-:W-:Y:S01]  /*16140*/  IADD3 R134, P4, R152.reuse, 0x8040, RZ ;  /* 0x0000804098867810 */ /* 0x040fe20007f9e0ff */
[----:B------:R-:W-:Y:S01]  /*16150*/  IMAD.X R47, RZ, RZ, R153, P2 ;  /* 0x000000ffff2f7224 */ /* 0x000fe200010e0699 */
[C---:B------:R-:W-:Y:S02]  /*16160*/  LOP3.LUT R39, R152.reuse, 0x380, RZ, 0xc0, !PT ;  /* 0x0000038098277812 */ /* 0x040fe400078ec0ff */
[C---:B------:R-:W-:Y:S02]  /*16170*/  IADD3 R118, P1, R152.reuse, 0x4060, RZ ;  /* 0x0000406098767810 */ /* 0x040fe40007f3e0ff */
[----:B------:R-:W-:Y:S02]  /*16180*/  LOP3.LUT R110, R183, R110, RZ, 0x3c, !PT ;  /* 0x0000006eb76e7212 */ /* 0x000fe400078e3cff */
[----:B------:R-:W-:-:S02]  /*16190*/  IADD3 R38, P2, R152, 0x8000, RZ ;  /* 0x0000800098267810 */ /* 0x000fc40007f5e0ff */
[----:B------:R-:W-:Y:S02]  /*161a0*/  LOP3.LUT R42, R42, R181, RZ, 0x3c, !PT ;  /* 0x000000b52a2a7212 */ /* 0x000fe400078e3cff */
[----:B------:R-:W-:Y:S02]  /*161b0*/  LOP3.LUT R114, R185, R114, RZ, 0x3c, !PT ;  /* 0x00000072b9727212 */ /* 0x000fe400078e3cff */
[----:B------:R-:W-:Y:S02]  /*161c0*/  LOP3.LUT R183, R130, 0x380, RZ, 0xc0, !PT ;  /* 0x0000038082b77812 */ /* 0x000fe400078ec0ff */
[----:B------:R-:W-:Y:S02]  /*161d0*/  LOP3.LUT R181, R106, 0x380, RZ, 0xc0, !PT ;  /* 0x000003806ab57812 */ /* 0x000fe400078ec0ff */
[----:B------:R-:W-:Y:S01]  /*161e0*/  LOP3.LUT R185, R134, 0x380, RZ, 0xc0, !PT ;  /* 0x0000038086b97812 */ /* 0x000fe200078ec0ff */
[--C-:B------:R-:W-:Y:S01]  /*161f0*/  IMAD.X R119, RZ, RZ, R153.reuse, P1 ;  /* 0x000000ffff777224 */ /* 0x100fe200008e0699 */
[----:B------:R-:W-:Y:S01]  /*16200*/  SHF.R.U64 R39, R39, 0x3, RZ ;  /* 0x0000000327277819 */ /* 0x000fe200000012ff */
[--C-:B------:R-:W-:Y:S01]  /*16210*/  IMAD.X R111, RZ, RZ, R153.reuse, P5 ;  /* 0x000000ffff6f7224 */ /* 0x100fe200028e0699 */
[----:B------:R-:W-:Y:S01]  /*16220*/  SHF.R.U64 R183, R183, 0x3, RZ ;  /* 0x00000003b7b77819 */ /* 0x000fe200000012ff */
[--C-:B------:R-:W-:Y:S01]  /*16230*/  IMAD.X R115, RZ, RZ, R153.reuse, P0 ;  /* 0x000000ffff737224 */ /* 0x100fe200000e0699 */
[----:B-----5:R-:W-:Y:S01]  /*16240*/  IADD3 R30, P1, R152, 0xc020, RZ ;  /* 0x0000c020981e7810 */ /* 0x020fe20007f3e0ff */
[--C-:B------:R-:W-:Y:S01]  /*16250*/  IMAD.X R127, RZ, RZ, R153.reuse, P2 ;  /* 0x000000ffff7f7224 */ /* 0x100fe200010e0699 */
[----:B------:R-:W-:Y:S01]  /*16260*/  SHF.R.U64 R181, R181, 0x3, RZ ;  /* 0x00000003b5b57819 */ /* 0x000fe200000012ff */
[----:B------:R-:W-:Y:S01]  /*16270*/  IMAD.X R131, RZ, RZ, R153, P3 ;  /* 0x000000ffff837224 */ /* 0x000fe200018e0699 */
[----:B------:R-:W-:-:S02]  /*16280*/  SHF.R.U64 R185, R185, 0x3, RZ ;  /* 0x00000003b9b97819 */ /* 0x000fc400000012ff */
[C---:B--2---:R-:W-:Y:S02]  /*16290*/  IADD3 R120, P5, R152.reuse, 0x8060, RZ ;  /* 0x0000806098787810 */ /* 0x044fe40007fbe0ff */
[C---:B------:R-:W-:Y:S02]  /*162a0*/  IADD3 R0, P0, R152.reuse, 0xc000, RZ ;  /* 0x0000c00098007810 */ /* 0x040fe40007f1e0ff */
[C---:B------:R-:W-:Y:S02]  /*162b0*/  IADD3 R34, P2, R152.reuse, 0xc040, RZ ;  /* 0x0000c04098227810 */ /* 0x040fe40007f5e0ff */
[----:B------:R-:W-:Y:S02]  /*162c0*/  IADD3 R5, P3, R152, 0xc060, RZ ;  /* 0x0000c06098057810 */ /* 0x000fe40007f7e0ff */
[----:B------:R-:W-:Y:S02]  /*162d0*/  LOP3.LUT R152, R39, R152, RZ, 0x3c, !PT ;  /* 0x0000009827987212 */ /* 0x000fe400078e3cff */
[----:B------:R-:W-:-:S02]  /*162e0*/  LOP3.LUT R130, R183, R130, RZ, 0x3c, !PT ;  /* 0x00000082b7827212 */ /* 0x000fc400078e3cff */
[----:B------:R-:W-:Y:S02]  /*162f0*/  LOP3.LUT R187, R118, 0x380, RZ, 0xc0, !PT ;  /* 0x0000038076bb7812 */ /* 0x000fe400078ec0ff */
[----:B------:R-:W-:Y:S02]  /*16300*/  LOP3.LUT R106, R181, R106, RZ, 0x3c, !PT ;  /* 0x0000006ab56a7212 */ /* 0x000fe400078e3cff */
[----:B------:R-:W-:Y:S02]  /*16310*/  LOP3.LUT R134, R185, R134, RZ, 0x3c, !PT ;  /* 0x00000086b9867212 */ /* 0x000fe400078e3cff */
        /* <DEDUP_REMOVED lines=8> */
[----:B------:R-:W-:Y:S01]  /*163a0*/  MOV R42, R42 ;  /* 0x0000002a002a7202 */ /* 0x000fe20000000f00 */
[----:B------:R0:W-:Y:S01]  /*163b0*/  STSM.16.M88.4 [R152], R24 ;  /* 0x0000001898007844 */ /* 0x0001e20000000200 */
[----:B------:R-:W-:-:S02]  /*163c0*/  MOV R46, R46 ;  /* 0x0000002e002e7202 */ /* 0x000fc40000000f00 */
[----:B------:R-:W-:Y:S02]  /*163d0*/  LOP3.LUT R118, R187, R118, RZ, 0x3c, !PT ;  /* 0x00000076bb767212 */ /* 0x000fe400078e3cff */
[----:B------:R-:W-:Y:S02]  /*163e0*/  LOP3.LUT R146, R183, R30, RZ, 0x3c, !PT ;  /* 0x0000001eb7927212 */ /* 0x000fe400078e3cff */
[----:B------:R-:W-:Y:S01]  /*163f0*/  MOV R102, R102 ;  /* 0x0000006600667202 */ /* 0x000fe20000000f00 */
[----:B------:R2:W-:Y:S01]  /*16400*/  STSM.16.M88.4 [R42], R8 ;  /* 0x000000082a007844 */ /* 0x0005e20000000200 */
[----:B------:R-:W-:Y:S02]  /*16410*/  LOP3.LUT R126, R181, R38, RZ, 0x3c, !PT ;  /* 0x00000026b57e7212 */ /* 0x000fe400078e3cff */
[----:B------:R-:W-:Y:S02]  /*16420*/  LOP3.LUT R150, R185, R34, RZ, 0x3c, !PT ;  /* 0x00000022b9967212 */ /* 0x000fe400078e3cff */
[----:B------:R-:W-:-:S02]  /*16430*/  MOV R106, R106 ;  /* 0x0000006a006a7202 */ /* 0x000fc40000000f00 */
[----:B------:R-:W-:Y:S02]  /*16440*/  F2FP.BF16.F32.PACK_AB R30, R61, R163 ;  /* 0x000000a33d1e723e */ /* 0x000fe400000010ff */
[----:B0-----:R-:W-:Y:S02]  /*16450*/  F2FP.BF16.F32.PACK_AB R24, R49, R160 ;  /* 0x000000a03118723e */ /* 0x001fe400000010ff */
[----:B------:R-:W-:Y:S02]  /*16460*/  F2FP.BF16.F32.PACK_AB R25, R51, R50 ;  /* 0x000000323319723e */ /* 0x000fe400000010ff */
[----:B------:R-:W-:Y:S02]  /*16470*/  F2FP.BF16.F32.PACK_AB R26, R53, R161 ;  /* 0x000000a1351a723e */ /* 0x000fe400000010ff */
[----:B------:R-:W-:Y:S01]  /*16480*/  F2FP.BF16.F32.PACK_AB R27, R55, R54 ;  /* 0x00000036371b723e */ /* 0x000fe200000010ff */
[----:B------:R0:W-:Y:S01]  /*16490*/  STSM.16.M88.4 [R46], R12 ;  /* 0x0000000c2e007844 */ /* 0x0001e20000000200 */
[----:B------:R-:W-:-:S02]  /*164a0*/  LOP3.LUT R38, R5, 0x380, RZ, 0xc0, !PT ;  /* 0x0000038005267812 */ /* 0x000fc400078ec0ff */
[----:B------:R-:W-:Y:S02]  /*164b0*/  MOV R110, R110 ;  /* 0x0000006e006e7202 */ /* 0x000fe40000000f00 */
[----:B------:R-:W-:Y:S02]  /*164c0*/  F2FP.BF16.F32.PACK_AB R34, R69, R164 ;  /* 0x000000a44522723e */ /* 0x000fe400000010ff */
[----:B------:R-:W-:Y:S02]  /*164d0*/  MOV R114, R114 ;  /* 0x0000007200727202 */ /* 0x000fe40000000f00 */
[----:B--2---:R-:W-:Y:S02]  /*164e0*/  F2FP.BF16.F32.PACK_AB R8, R73, R165 ;  /* 0x000000a54908723e */ /* 0x004fe400000010ff */
[----:B------:R-:W-:Y:S02]  /*164f0*/  F2FP.BF16.F32.PACK_AB R9, R75, R74 ;  /* 0x0000004a4b09723e */ /* 0x000fe400000010ff */
[----:B------:R-:W-:-:S02]  /*16500*/  F2FP.BF16.F32.PACK_AB R10, R77, R166 ;  /* 0x000000a64d0a723e */ /* 0x000fc400000010ff */
[----:B------:R-:W-:Y:S01]  /*16510*/  F2FP.BF16.F32.PACK_AB R11, R79, R78 ;  /* 0x0000004e4f0b723e */ /* 0x000fe200000010ff */
[----:B------:R-:W-:Y:S01]  /*16520*/  STSM.16.M88.4 [R102], R24 ;  /* 0x0000001866007844 */ /* 0x000fe20000000200 */
[----:B------:R-:W-:Y:S02]  /*16530*/  MOV R118, R118 ;  /* 0x0000007600767202 */ /* 0x000fe40000000f00 */
[----:B0-----:R-:W-:Y:S02]  /*16540*/  F2FP.BF16.F32.PACK_AB R12, R81, R167 ;  /* 0x000000a7510c723e */ /* 0x001fe400000010ff */
[----:B------:R-:W-:Y:S02]  /*16550*/  F2FP.BF16.F32.PACK_AB R13, R83, R82 ;  /* 0x00000052530d723e */ /* 0x000fe400000010ff */
[----:B------:R-:W-:Y:S02]  /*16560*/  F2FP.BF16.F32.PACK_AB R14, R85, R168 ;  /* 0x000000a8550e723e */ /* 0x000fe400000010ff */
[----:B------:R-:W-:Y:S01]  /*16570*/  F2FP.BF16.F32.PACK_AB R15, R87, R86 ;  /* 0x00000056570f723e */ /* 0x000fe200000010ff */
[----:B------:R-:W-:Y:S01]  /*16580*/  STSM.16.M88.4 [R106], R28 ;  /* 0x0000001c6a007844 */ /* 0x000fe20000000200 */
[----:B------:R-:W-:-:S03]  /*16590*/  SHF.R.U64 R38, R38, 0x3, RZ ;  /* 0x0000000326267819 */ /* 0x000fc600000012ff */
[----:B------:R-:W-:Y:S01]  /*165a0*/  STSM.16.M88.4 [R110], R32 ;  /* 0x000000206e007844 */ /* 0x000fe20000000200 */
[----:B------:R-:W-:-:S03]  /*165b0*/  LOP3.LUT R38, R38, R5, RZ, 0x3c, !PT ;  /* 0x0000000526267212 */ /* 0x000fc600078e3cff */
[----:B------:R-:W-:Y:S01]  /*165c0*/  STSM.16.M88.4 [R114], R8 ;  /* 0x0000000872007844 */ /* 0x000fe20000000200 */
[----:B------:R-:W-:-:S03]  /*165d0*/  IMAD.X R143, RZ, RZ, R153, P0 ;  /* 0x000000ffff8f7224 */ /* 0x000fc600000e0699 */
[----:B------:R0:W-:Y:S01]  /*165e0*/  STSM.16.M88.4 [R118], R12 ;  /* 0x0000000c76007844 */ /* 0x0001e20000000200 */
[----:B------:R-:W-:Y:S01]  /*165f0*/  ISETP.NE.U32.AND P0, PT, RZ, UR4, PT ;  /* 0x00000004ff007c0c */ /* 0x000fe2000bf05070 */
[----:B------:R-:W-:Y:S01]  /*16600*/  IMAD.X R151, RZ, RZ, R153, P2 ;  /* 0x000000ffff977224 */ /* 0x000fe200010e0699 */
[----:B------:R-:W-:Y:S02]  /*16610*/  LOP3.LUT R187, R120, 0x380, RZ, 0xc0, !PT ;  /* 0x0000038078bb7812 */ /* 0x000fe400078ec0ff */
[----:B------:R-:W-:Y:S01]  /*16620*/  ISETP.NE.AND.EX P0, PT, RZ, UR5, PT, P0 ;  /* 0x00000005ff007c0c */ /* 0x000fe2000bf05300 */
[----:B------:R-:W-:Y:S01]  /*16630*/  ULDC.64 UR4, c[0x0][0xc08] ;  /* 0x0003020000047ab9 */ /* 0x000fe20000000a00 */
[----:B0-----:R-:W-:Y:S02]  /*16640*/  F2FP.BF16.F32.PACK_AB R12, R4, R178 ;  /* 0x000000b2040c723e */ /* 0x001fe400000010ff */
[----:B------:R-:W3:Y:S01]  /*16650*/  LDC.64 R4, c[0x0][0xc00] ;  /* 0x00030000ff047b82 */ /* 0x000ee20000000a00 */
[----:B------:R-:W-:-:S02]  /*16660*/  ISETP.NE.U32.AND P2, PT, RZ, UR4, PT ;  /* 0x00000004ff007c0c */ /* 0x000fc4000bf45070 */
[----:B------:R-:W-:Y:S01]  /*16670*/  LOP3.LUT R181, R0, 0x380, RZ, 0xc0, !PT ;  /* 0x0000038000b57812 */ /* 0x000fe200078ec0ff */
[--C-:B------:R-:W-:Y:S01]  /*16680*/  IMAD.X R39, RZ, RZ, R153.reuse, P3 ;  /* 0x000000ffff277224 */ /* 0x100fe200018e0699 */
[----:B------:R-:W-:Y:S01]  /*16690*/  SHF.R.U64 R187, R187, 0x3, RZ ;  /* 0x00000003bbbb7819 */ /* 0x000fe200000012ff */
[--C-:B------:R-:W-:Y:S01]  /*166a0*/  IMAD.X R135, RZ, RZ, R153.reuse, P4 ;  /* 0x000000ffff877224 */ /* 0x100fe200020e0699 */
[----:B------:R-:W-:Y:S01]  /*166b0*/  ISETP.NE.AND.EX P2, PT, RZ, UR5, PT, P2 ;  /* 0x00000005ff007c0c */ /* 0x000fe2000bf45320 */
[----:B------:R-:W-:Y:S01]  /*166c0*/  IMAD.X R139, RZ, RZ, R153, P5 ;  /* 0x000000ffff8b7224 */ /* 0x000fe200028e0699 */
[----:B------:R-:W-:Y:S02]  /*166d0*/  SHF.R.U64 R181, R181, 0x3, RZ ;  /* 0x00000003b5b57819 */ /* 0x000fe400000012ff */
[----:B------:R-:W-:Y:S02]  /*166e0*/  LOP3.LUT R138, R187, R120, RZ, 0x3c, !PT ;  /* 0x00000078bb8a7212 */ /* 0x000fe400078e3cff */
[----:B------:R-:W-:-:S02]  /*166f0*/  MOV R126, R126 ;  /* 0x0000007e007e7202 */ /* 0x000fc40000000f00 */
[----:B------:R-:W-:Y:S02]  /*16700*/  F2FP.BF16.F32.PACK_AB R24, R89, R169 ;  /* 0x000000a95918723e */ /* 0x000fe400000010ff */
[----:B------:R-:W-:Y:S02]  /*16710*/  F2FP.BF16.F32.PACK_AB R25, R91, R90 ;  /* 0x0000005a5b19723e */ /* 0x000fe400000010ff */
[----:B------:R-:W-:Y:S02]  /*16720*/  F2FP.BF16.F32.PACK_AB R26, R93, R170 ;  /* 0x000000aa5d1a723e */ /* 0x000fe400000010ff */
[----:B------:R-:W-:Y:S01]  /*16730*/  F2FP.BF16.F32.PACK_AB R27, R95, R94 ;  /* 0x0000005e5f1b723e */ /* 0x000fe200000010ff */
[----:B------:R-:W-:Y:S01]  /*16740*/  IMAD.X R147, RZ, RZ, R153, P1 ;  /* 0x000000ffff937224 */ /* 0x000fe200008e0699 */
[----:B------:R-:W-:Y:S02]  /*16750*/  MOV R130, R130 ;  /* 0x0000008200827202 */ /* 0x000fe40000000f00 */
[----:B------:R-:W-:-:S02]  /*16760*/  MOV R41, R38 ;  /* 0x0000002600297202 */ /* 0x000fc40000000f00 */
[----:B------:R-:W-:Y:S02]  /*16770*/  LOP3.LUT R142, R181, R0, RZ, 0x3c, !PT ;  /* 0x00000000b58e7212 */ /* 0x000fe400078e3cff */
[----:B------:R-:W-:Y:S02]  /*16780*/  MOV R134, R134 ;  /* 0x0000008600867202 */ /* 0x000fe40000000f00 */
[----:B------:R-:W-:Y:S02]  /*16790*/  F2FP.BF16.F32.PACK_AB R38, R109, R174 ;  /* 0x000000ae6d26723e */ /* 0x000fe400000010ff */
[----:B------:R-:W-:Y:S02]  /*167a0*/  F2FP.BF16.F32.PACK_AB R39, R56, R52 ;  /* 0x000000343827723e */ /* 0x000fe400000010ff */
[----:B------:R-:W-:Y:S02]  /*167b0*/  MOV R0, R138 ;  /* 0x0000008a00007202 */ /* 0x000fe40000000f00 */
[----:B------:R-:W-:-:S02]  /*167c0*/  F2FP.BF16.F32.PACK_AB R8, R113, R175 ;  /* 0x000000af7108723e */ /* 0x000fc400000010ff */
[----:B------:R-:W-:Y:S02]  /*167d0*/  F2FP.BF16.F32.PACK_AB R9, R63, R60 ;  /* 0x0000003c3f09723e */ /* 0x000fe400000010ff */
[----:B------:R-:W-:Y:S02]  /*167e0*/  F2FP.BF16.F32.PACK_AB R10, R117, R177 ;  /* 0x000000b1750a723e */ /* 0x000fe400000010ff */
[----:B------:R-:W-:Y:S01]  /*167f0*/  F2FP.BF16.F32.PACK_AB R11, R71, R68 ;  /* 0x00000044470b723e */ /* 0x000fe200000010ff */
[----:B------:R0:W-:Y:S01]  /*16800*/  STSM.16.M88.4 [R126], R24 ;  /* 0x000000187e007844 */ /* 0x0001e20000000200 */
[----:B------:R-:W-:Y:S02]  /*16810*/  MOV R142, R142 ;  /* 0x0000008e008e7202 */ /* 0x000fe40000000f00 */
[----:B------:R-:W-:Y:S01]  /*16820*/  F2FP.BF16.F32.PACK_AB R13, R76, R72 ;  /* 0x000000484c0d723e */ /* 0x000fe200000010ff */
[----:B------:R-:W-:Y:S01]  /*16830*/  STSM.16.M88.4 [R130], R64 ;  /* 0x0000004082007844 */ /* 0x000fe20000000200 */
[----:B------:R-:W-:-:S02]  /*16840*/  F2FP.BF16.F32.PACK_AB R14, R125, R179 ;  /* 0x000000b37d0e723e */ /* 0x000fc400000010ff */
[----:B------:R-:W-:Y:S01]  /*16850*/  F2FP.BF16.F32.PACK_AB R15, R84, R80 ;  /* 0x00000050540f723e */ /* 0x000fe200000010ff */
[----:B------:R-:W-:Y:S01]  /*16860*/  STSM.16.M88.4 [R134], R36 ;  /* 0x0000002486007844 */ /* 0x000fe20000000200 */
[----:B------:R-:W-:Y:S02]  /*16870*/  MOV R146, R146 ;  /* 0x0000009200927202 */ /* 0x000fe40000000f00 */
[----:B------:R-:W-:Y:S01]  /*16880*/  F2FP.BF16.F32.PACK_AB R181, R92, R88 ;  /* 0x000000585cb5723e */ /* 0x000fe200000010ff */
[----:B------:R3:W-:Y:S01]  /*16890*/  STSM.16.M88.4 [R0], R8 ;  /* 0x0000000800007844 */ /* 0x0007e20000000200 */
[----:B------:R-:W-:Y:S02]  /*168a0*/  F2FP.BF16.F32.PACK_AB R183, R100, R96 ;  /* 0x0000006064b7723e */ /* 0x000fe400000010ff */
[----:B------:R-:W-:Y:S02]  /*168b0*/  MOV R150, R150 ;  /* 0x0000009600967202 */ /* 0x000fe40000000f00 */
[----:B------:R-:W-:-:S02]  /*168c0*/  F2FP.BF16.F32.PACK_AB R138, R141, R140 ;  /* 0x0000008c8d8a723e */ /* 0x000fc400000010ff */
[----:B------:R-:W-:Y:S02]  /*168d0*/  F2FP.BF16.F32.PACK_AB R139, R116, R112 ;  /* 0x00000070748b723e */ /* 0x000fe400000010ff */
[----:B0-----:R-:W-:Y:S02]  /*168e0*/  F2FP.BF16.F32.PACK_AB R24, R145, R144 ;  /* 0x000000909118723e */ /* 0x001fe400000010ff */
[----:B------:R-:W-:Y:S02]  /*168f0*/  F2FP.BF16.F32.PACK_AB R25, R128, R124 ;  /* 0x0000007c8019723e */ /* 0x000fe400000010ff */
[----:B------:R-:W-:Y:S02]  /*16900*/  F2FP.BF16.F32.PACK_AB R26, R149, R148 ;  /* 0x00000094951a723e */ /* 0x000fe400000010ff */
[----:B------:R-:W-:Y:S01]  /*16910*/  F2FP.BF16.F32.PACK_AB R27, R3, R154 ;  /* 0x0000009a031b723e */ /* 0x000fe200000010ff */
[----:B---3--:R-:W-:Y:S01]  /*16920*/  IMAD.WIDE R8, R184, 0x4, R4 ;  /* 0x00000004b8087825 */ /* 0x008fe200078e0204 */
[----:B------:R0:W-:Y:S01]  /*16930*/  STSM.16.M88.4 [R142], R12 ;  /* 0x0000000c8e007844 */ /* 0x0001e20000000200 */
[----:B------:R-:W2:Y:S03]  /*16940*/  @P2 LDC.64 R4, c[0x0][0xc08] ;  /* 0x00030200ff042b82 */ /* 0x000ea60000000a00 */
[----:B------:R3:W-:Y:S04]  /*16950*/  STSM.16.M88.4 [R146], R180 ;  /* 0x000000b492007844 */ /* 0x0007e80000000200 */
[----:B------:R3:W-:Y:S01]  /*16960*/  STSM.16.M88.4 [R150], R136 ;  /* 0x0000008896007844 */ /* 0x0007e20000000200 */
[----:B------:R-:W-:Y:S01]  /*16970*/  ULDC UR4, c[0x0][0xa88] ;  /* 0x0002a20000047ab9 */ /* 0x000fe20000000800 */
[----:B------:R-:W-:Y:S01]  /*16980*/  IMAD.MOV.U32 R76, RZ, RZ, RZ ;  /* 0x000000ffff4c7224 */ /* 0x000fe200078e00ff */
[----:B------:R-:W4:Y:S01]  /*16990*/  LDC R3, c[0x0][0xbe8] ;  /* 0x0002fa00ff037b82 */ /* 0x000f220000000800 */
[----:B------:R3:W-:Y:S07]  /*169a0*/  STSM.16.M88.4 [R41], R24 ;  /* 0x0000001829007844 */ /* 0x0007ee0000000200 */
[----:B------:R-:W-:Y:S01]  /*169b0*/  BAR.SYNC.DEFER_BLOCKING 0x1, 0x100 ;  /* 0x0044000000007b1d */ /* 0x000fe20000010000 */
[----:B------:R-:W-:-:S02]  /*169c0*/  IMAD.U32 R10, RZ, RZ, UR4 ;  /* 0x00000004ff0a7e24 */ /* 0x000fc4000f8e00ff */
[----:B--2---:R-:W-:-:S03]  /*169d0*/  @P2 IMAD.WIDE R4, R184, 0x4, R4 ;  /* 0x00000004b8042825 */ /* 0x004fc600078e0204 */
[----:B------:R3:W5:Y:S04]  /*169e0*/  @P0 LDG.E R76, desc[UR52][R8.64] ;  /* 0x00000034084c0981 */ /* 0x000768000c1e1900 */
[----:B------:R3:W5:Y:S01]  /*169f0*/  @P2 LDG.E R10, desc[UR52][R4.64] ;  /* 0x00000034040a2981 */ /* 0x000762000c1e1900 */
[----:B----4-:R-:W-:-:S13]  /*16a00*/  ISETP.NE.AND P1, PT, R3, 0x1, PT ;  /* 0x000000010300780c */ /* 0x010fda0003f25270 */
[----:B0-----:R-:W0:Y:S08]  /*16a10*/  @P1 LDC R12, c[0x0][0xbec] ;  /* 0x0002fb00ff0c1b82 */ /* 0x001e300000000800 */
[----:B------:R-:W2:Y:S01]  /*16a20*/  @P1 LDC R13, c[0x0][0xbf0] ;  /* 0x0002fc00ff0d1b82 */ /* 0x000ea20000000800 */
[----:B------:R-:W-:Y:S01]  /*16a30*/  SHF.R.S32.HI R78, RZ, 0x1f, R176 ;  /* 0x0000001fff4e7819 */ /* 0x000fe200000114b0 */
[----:B---3--:R-:W-:Y:S06]  /*16a40*/  @P2 BRA `(.L_x_3030) ;  /* 0x0000000000102947 */ /* 0x008fec0003800000 */
[----:B------:R-:W-:Y:S05]  /*16a50*/  @!P0 BRA `(.L_x_3030) ;  /* 0x00000000000c8947 */ /* 0x000fea0003800000 */
[----:B------:R-:W3:Y:S04]  /*16a60*/  LDG.E R5, desc[UR52][R8.64] ;  /* 0x0000003408057981 */ /* 0x000ee8000c1e1900 */
[----:B-----5:R-:W3:Y:S02]  /*16a70*/  LDG.E R10, desc[UR52][R8.64+0x4] ;  /* 0x00000434080a7981 */ /* 0x020ee4000c1e1900 */
[----:B---3--:R-:W-:-:S07]  /*16a80*/  IMAD.IADD R10, R10, 0x1, -R5 ;  /* 0x000000010a0a7824 */ /* 0x008fce00078e0a05 */
.L_x_3030:
[----:B------:R-:W3:Y:S01]  /*16a90*/  S2R R24, SR_TID.X ;  /* 0x0000000000187919 */ /* 0x000ee20000002100 */
[----:B------:R-:W-:Y:S01]  /*16aa0*/  ULDC.64 UR4, c[0x0][0xb90] ;  /* 0x0002e40000047ab9 */ /* 0x000fe20000000a00 */
[----:B------:R-:W-:Y:S01]  /*16ab0*/  IMAD.IADD R15, R226, 0x1, R218 ;  /* 0x00000001e20f7824 */ /* 0x000fe200078e02da */
[----:B-----5:R-:W-:Y:S01]  /*16ac0*/  SHF.R.S32.HI R77, RZ, 0x1f, R76 ;  /* 0x0000001fff4d7819 */ /* 0x020fe2000001144c */
[----:B------:R-:W-:Y:S01]  /*16ad0*/  IMAD R0, R78, UR4, RZ ;  /* 0x000000044e007c24 */ /* 0x000fe2000f8e02ff */
[----:B------:R-:W-:Y:S01]  /*16ae0*/  SHF.R.S32.HI R80, RZ, 0x1f, R184 ;  /* 0x0000001fff507819 */ /* 0x000fe200000114b8 */
[----:B------:R-:W-:Y:S01]  /*16af0*/  IMAD.MOV.U32 R9, RZ, RZ, R15 ;  /* 0x000000ffff097224 */ /* 0x000fe200078e000f */
[----:B------:R-:W-:Y:S01]  /*16b00*/  SEL R81, R184, RZ, !P0 ;  /* 0x000000ffb8517207 */ /* 0x000fe20004000000 */
[----:B------:R-:W-:Y:S01]  /*16b10*/  IMAD R11, R176, UR5, R0 ;  /* 0x00000005b00b7c24 */ /* 0x000fe2000f8e0200 */
[----:B------:R-:W-:Y:S01]  /*16b20*/  SEL R80, R80, RZ, !P0 ;  /* 0x000000ff50507207 */ /* 0x000fe20004000000 */
[----:B0-----:R-:W-:Y:S01]  /*16b30*/  @P1 IMAD.HI.U32 R0, R15, R12, RZ ;  /* 0x0000000c0f001227 */ /* 0x001fe200078e00ff */
[----:B------:R-:W0:Y:S03]  /*16b40*/  @P1 LDC R85, c[0x0][0xbec] ;  /* 0x0002fb00ff551b82 */ /* 0x000e260000000800 */
[----:B------:R-:W-:Y:S01]  /*16b50*/  IMAD.WIDE.U32 R4, R176, UR4, R76 ;  /* 0x00000004b0047c25 */ /* 0x000fe2000f8e004c */
[----:B--2---:R-:W-:Y:S01]  /*16b60*/  @P1 SHF.R.U32.HI R9, RZ, R13, R0 ;  /* 0x0000000dff091219 */ /* 0x004fe20000011600 */
[----:B------:R-:W-:-:S02]  /*16b70*/  ULDC.64 UR4, c[0x0][0xb98] ;  /* 0x0002e60000047ab9 */ /* 0x000fc40000000a00 */
[----:B------:R-:W-:Y:S01]  /*16b80*/  IMAD.IADD R5, R5, 0x1, R11 ;  /* 0x0000000105057824 */ /* 0x000fe200078e020b */
[----:B------:R-:W2:Y:S01]  /*16b90*/  @P1 LDC R87, c[0x0][0xbf0] ;  /* 0x0002fc00ff571b82 */ /* 0x000ea20000000800 */
[----:B------:R-:W-:Y:S02]  /*16ba0*/  IMAD.MOV R0, RZ, RZ, -R9 ;  /* 0x000000ffff007224 */ /* 0x000fe400078e0a09 */
[----:B------:R-:W-:-:S04]  /*16bb0*/  IMAD.WIDE.U32 R4, R81, UR4, R4 ;  /* 0x0000000451047c25 */ /* 0x000fc8000f8e0004 */
[----:B------:R-:W-:Y:S01]  /*16bc0*/  IMAD R11, R3, R0, R15 ;  /* 0x00000000030b7224 */ /* 0x000fe200078e020f */
[----:B------:R-:W-:Y:S01]  /*16bd0*/  SHF.R.S32.HI R15, RZ, 0x1f, R9 ;  /* 0x0000001fff0f7819 */ /* 0x000fe20000011409 */
[----:B------:R-:W-:Y:S01]  /*16be0*/  IMAD R83, R10, R3, RZ ;  /* 0x000000030a537224 */ /* 0x000fe200078e02ff */
[----:B------:R-:W-:Y:S01]  /*16bf0*/  IADD3 R4, P2, R9, R4, RZ ;  /* 0x0000000409047210 */ /* 0x000fe20007f5e0ff */
[----:B---3--:R-:W-:-:S05]  /*16c00*/  VIADD R24, R24, 0xffffff80 ;  /* 0xffffff8018187836 */ /* 0x008fca0000000000 */
[----:B------:R-:W-:-:S04]  /*16c10*/  SHF.R.S32.HI R8, RZ, 0x1f, R24 ;  /* 0x0000001fff087819 */ /* 0x000fc80000011418 */
[CC--:B------:R-:W-:Y:S02]  /*16c20*/  LEA.HI R12, R8.reuse, R24.reuse, RZ, 0x7 ;  /* 0x00000018080c7211 */ /* 0x0c0fe400078f38ff */
[----:B------:R-:W-:Y:S02]  /*16c30*/  LEA.HI R79, R8, R24, RZ, 0x3 ;  /* 0x00000018084f7211 */ /* 0x000fe400078f18ff */
[----:B------:R-:W-:Y:S02]  /*16c40*/  LOP3.LUT R8, R12, 0xffffff80, RZ, 0xc0, !PT ;  /* 0xffffff800c087812 */ /* 0x000fe400078ec0ff */
[----:B------:R-:W-:Y:S02]  /*16c50*/  LOP3.LUT R82, R79, 0xfffffff8, RZ, 0xc0, !PT ;  /* 0xfffffff84f527812 */ /* 0x000fe400078ec0ff */
[----:B------:R-:W-:Y:S01]  /*16c60*/  SHF.R.S32.HI R79, RZ, 0x3, R79 ;  /* 0x00000003ff4f7819 */ /* 0x000fe2000001144f */
[----:B------:R-:W-:Y:S02]  /*16c70*/  IMAD.IADD R14, R24, 0x1, -R8 ;  /* 0x00000001180e7824 */ /* 0x000fe400078e0a08 */
[----:B------:R-:W-:-:S02]  /*16c80*/  IMAD R8, R80, UR4, RZ ;  /* 0x0000000450087c24 */ /* 0x000fc4000f8e02ff */
[----:B------:R-:W-:Y:S01]  /*16c90*/  IMAD.IADD R82, R24, 0x1, -R82 ;  /* 0x0000000118527824 */ /* 0x000fe200078e0a52 */
[----:B------:R-:W-:Y:S01]  /*16ca0*/  SHF.R.S32.HI R25, RZ, 0x1f, R14 ;  /* 0x0000001fff197819 */ /* 0x000fe2000001140e */
[----:B------:R-:W-:Y:S01]  /*16cb0*/  IMAD R8, R81, UR5, R8 ;  /* 0x0000000551087c24 */ /* 0x000fe2000f8e0208 */
[----:B------:R-:W-:Y:S01]  /*16cc0*/  ULDC.64 UR4, c[0x0][0xb88] ;  /* 0x0002e20000047ab9 */ /* 0x000fe20000000a00 */
[----:B------:R-:W-:Y:S01]  /*16cd0*/  IMAD.SHL.U32 R0, R82, 0x8, RZ ;  /* 0x0000000852007824 */ /* 0x000fe200078e00ff */
[----:B------:R-:W-:Y:S02]  /*16ce0*/  LEA.HI R24, R25, R14, RZ, 0x2 ;  /* 0x0000000e19187211 */ /* 0x000fe400078f10ff */
[----:B------:R-:W-:Y:S01]  /*16cf0*/  IADD3.X R5, R15, R5, R8, P2, !PT ;  /* 0x000000050f057210 */ /* 0x000fe200017fe408 */
[----:B------:R-:W-:Y:S01]  /*16d00*/  IMAD R13, R79, 0x40, R0 ;  /* 0x000000404f0d7824 */ /* 0x000fe200078e0200 */
[----:B------:R-:W-:Y:S02]  /*16d10*/  SHF.R.S32.HI R8, RZ, 0x1f, R11 ;  /* 0x0000001fff087819 */ /* 0x000fe4000001140b */
[----:B------:R-:W-:Y:S01]  /*16d20*/  SHF.R.S32.HI R26, RZ, 0x2, R24 ;  /* 0x00000002ff1a7819 */ /* 0x000fe20000011418 */
[----:B------:R-:W-:Y:S01]  /*16d30*/  IMAD.WIDE.U32 R4, R11, UR4, R4 ;  /* 0x000000040b047c25 */ /* 0x000fe2000f8e0004 */
[----:B------:R-:W-:-:S02]  /*16d40*/  SHF.R.S32.HI R27, RZ, 0x1f, R24 ;  /* 0x0000001fff1b7819 */ /* 0x000fc40000011418 */
[----:B------:R-:W-:Y:S01]  /*16d50*/  LOP3.LUT P0, RZ, R14, 0x3, RZ, 0xc0, !PT ;  /* 0x000000030eff7812 */ /* 0x000fe2000780c0ff */
[----:B------:R-:W-:Y:S01]  /*16d60*/  IMAD R8, R8, UR4, RZ ;  /* 0x0000000408087c24 */ /* 0x000fe2000f8e02ff */
[----:B------:R-:W-:Y:S01]  /*16d70*/  LEA.HI R27, R27, R26, RZ, 0x3 ;  /* 0x0000001a1b1b7211 */ /* 0x000fe200078f18ff */
[----:B------:R-:W-:Y:S01]  /*16d80*/  IMAD.WIDE R20, R13, 0x2, R20 ;  /* 0x000000020d147825 */ /* 0x000fe200078e0214 */
[----:B------:R-:W-:Y:S02]  /*16d90*/  SHF.R.S32.HI R13, RZ, 0x7, R12 ;  /* 0x00000007ff0d7819 */ /* 0x000fe4000001140c */
[----:B------:R-:W-:Y:S01]  /*16da0*/  LEA.HI R14, R25, R14, RZ, 0x5 ;  /* 0x0000000e190e7211 */ /* 0x000fe200078f28ff */
[----:B------:R-:W-:Y:S01]  /*16db0*/  IMAD R9, R11, UR5, R8 ;  /* 0x000000050b097c24 */ /* 0x000fe2000f8e0208 */
[----:B------:R-:W-:Y:S01]  /*16dc0*/  ULDC.64 UR4, c[0x0][0xb50] ;  /* 0x0002d40000047ab9 */ /* 0x000fe20000000a00 */
[----:B------:R-:W-:Y:S02]  /*16dd0*/  IADD3 R73, P5, R20, 0x1000, RZ ;  /* 0x0000100014497810 */ /* 0x000fe40007fbe0ff */
[----:B------:R-:W-:Y:S01]  /*16de0*/  IMAD.IADD R5, R5, 0x1, R9 ;  /* 0x0000000105057824 */ /* 0x000fe200078e0209 */
[----:B------:R-:W-:-:S02]  /*16df0*/  LEA R8, P2, R4, UR4, 0x2 ;  /* 0x0000000404087c11 */ /* 0x000fc4000f8410ff */
[----:B------:R-:W-:Y:S02]  /*16e00*/  IADD3 R69, P4, R20, 0x2000, RZ ;  /* 0x0000200014457810 */ /* 0x000fe40007f9e0ff */
[----:B------:R-:W-:Y:S01]  /*16e10*/  LEA.HI.X R11, R4, UR5, R5, 0x2, P2 ;  /* 0x00000005040b7c11 */ /* 0x000fe200090f1405 */
[----:B------:R-:W-:Y:S01]  /*16e20*/  ULDC.64 UR4, c[0x0][0xaa0] ;  /* 0x0002a80000047ab9 */ /* 0x000fe20000000a00 */
[C---:B------:R-:W-:Y:S02]  /*16e30*/  IADD3 R65, P2, R20.reuse, 0x3000, RZ ;  /* 0x0000300014417810 */ /* 0x040fe40007f5e0ff */
[----:B------:R-:W-:Y:S01]  /*16e40*/  IADD3 R61, P3, R20, 0x4000, RZ ;  /* 0x00004000143d7810 */ /* 0x000fe20007f7e0ff */
[----:B------:R-:W-:Y:S01]  /*16e50*/  SHFL.IDX PT, R15, R11, RZ, 0x1c1f ;  /* 0x001c1fff0b0f7589 */ /* 0x000fe200000e0000 */
[----:B------:R-:W-:Y:S02]  /*16e60*/  LOP3.LUT R64, R65, 0x380, RZ, 0xc0, !PT ;  /* 0x0000038041407812 */ /* 0x000fe400078ec0ff */
[----:B------:R-:W-:-:S02]  /*16e70*/  LOP3.LUT R72, R73, 0x380, RZ, 0xc0, !PT ;  /* 0x0000038049487812 */ /* 0x000fc400078ec0ff */
[----:B------:R-:W-:Y:S02]  /*16e80*/  SHF.R.U64 R64, R64, 0x3, RZ ;  /* 0x0000000340407819 */ /* 0x000fe400000012ff */
[----:B------:R-:W-:Y:S02]  /*16e90*/  LOP3.LUT R68, R69, 0x380, RZ, 0xc0, !PT ;  /* 0x0000038045447812 */ /* 0x000fe400078ec0ff */
[----:B------:R-:W-:Y:S02]  /*16ea0*/  LOP3.LUT R60, R61, 0x380, RZ, 0xc0, !PT ;  /* 0x000003803d3c7812 */ /* 0x000fe400078ec0ff */
[----:B------:R-:W-:Y:S01]  /*16eb0*/  LOP3.LUT R64, R64, R65, RZ, 0x3c, !PT ;  /* 0x0000004140407212 */ /* 0x000fe200078e3cff */
[----:B------:R-:W-:Y:S01]  /*16ec0*/  IMAD.X R65, RZ, RZ, R21, P2 ;  /* 0x000000ffff417224 */ /* 0x000fe200010e0615 */
[----:B------:R-:W-:Y:S02]  /*16ed0*/  IADD3 R49, P2, R20, 0x7000, RZ ;  /* 0x0000700014317810 */ /* 0x000fe40007f5e0ff */
[----:B------:R-:W-:-:S02]  /*16ee0*/  SHF.R.U64 R72, R72, 0x3, RZ ;  /* 0x0000000348487819 */ /* 0x000fc400000012ff */
[----:B------:R-:W-:Y:S02]  /*16ef0*/  SHF.R.U64 R68, R68, 0x3, RZ ;  /* 0x0000000344447819 */ /* 0x000fe400000012ff */
        /* <DEDUP_REMOVED lines=8> */
[----:B------:R-:W-:-:S02]  /*16f80*/  LOP3.LUT R27, R27, 0xfffffff8, RZ, 0xc0, !PT ;  /* 0xfffffff81b1b7812 */ /* 0x000fc400078ec0ff */
[----:B------:R-:W-:Y:S02]  /*16f90*/  LEA.HI R12, R12, R13, RZ, 0x1 ;  /* 0x0000000d0c0c7211 */ /* 0x000fe400078f08ff */
[----:B------:R-:W-:Y:S01]  /*16fa0*/  IADD3 R57, P5, R20, 0x5000, RZ ;  /* 0x0000500014397810 */ /* 0x000fe20007fbe0ff */
[----:B------:R-:W-:Y:S01]  /*16fb0*/  IMAD.IADD R27, R26, 0x1, -R27 ;  /* 0x000000011a1b7824 */ /* 0x000fe200078e0a1b */
[C---:B------:R-:W-:Y:S01]  /*16fc0*/  IADD3 R53, P4, R20.reuse, 0x6000, RZ ;  /* 0x0000600014357810 */ /* 0x040fe20007f9e0ff */
[----:B------:R-:W-:Y:S01]  /*16fd0*/  SHFL.IDX PT, R26, R8, 0x1, 0x1c1f ;  /* 0x003c1f00081a7f89 */ /* 0x000fe200000e0000 */
[----:B------:R-:W-:Y:S02]  /*16fe0*/  IADD3 R45, P3, R20, 0x8000, RZ ;  /* 0x00008000142d7810 */ /* 0x000fe40007f7e0ff */
[----:B------:R-:W-:Y:S02]  /*16ff0*/  SHF.R.U64 R48, R48, 0x3, RZ ;  /* 0x0000000330307819 */ /* 0x000fe400000012ff */
[----:B------:R-:W-:-:S02]  /*17000*/  LOP3.LUT R12, R12, 0x3fffffe, RZ, 0xc0, !PT ;  /* 0x03fffffe0c0c7812 */ /* 0x000fc400078ec0ff */
[----:B------:R-:W-:Y:S02]  /*17010*/  SHF.R.S32.HI R14, RZ, 0x5, R14 ;  /* 0x00000005ff0e7819 */ /* 0x000fe4000001140e */
[----:B------:R-:W-:Y:S01]  /*17020*/  LOP3.LUT R56, R57, 0x380, RZ, 0xc0, !PT ;  /* 0x0000038039387812 */ /* 0x000fe200078ec0ff */
[----:B------:R-:W-:Y:S01]  /*17030*/  IMAD.IADD R12, R13, 0x1, -R12 ;  /* 0x000000010d0c7824 */ /* 0x000fe200078e0a0c */
[----:B------:R-:W-:Y:S01]  /*17040*/  LOP3.LUT R52, R53, 0x380, RZ, 0xc0, !PT ;  /* 0x0000038035347812 */ /* 0x000fe200078ec0ff */
[----:B------:R-:W-:Y:S01]  /*17050*/  IMAD R27, R14, 0x10, R27 ;  /* 0x000000100e1b7824 */ /* 0x000fe200078e021b */
[----:B------:R-:W-:Y:S01]  /*17060*/  LOP3.LUT R44, R45, 0x380, RZ, 0xc0, !PT ;  /* 0x000003802d2c7812 */ /* 0x000fe200078ec0ff */
[----:B------:R-:W3:Y:S01]  /*17070*/  SHFL.IDX PT, R14, R8, RZ, 0x1c1f ;  /* 0x001c1fff080e7589 */ /* 0x000ee200000e0000 */
[----:B------:R-:W-:Y:S01]  /*17080*/  LOP3.LUT R48, R48, R49, RZ, 0x3c, !PT ;  /* 0x0000003130307212 */ /* 0x000fe200078e3cff */
[----:B------:R-:W-:Y:S01]  /*17090*/  IMAD.X R49, RZ, RZ, R21, P2 ;  /* 0x000000ffff317224 */ /* 0x000fe200010e0615 */
[----:B------:R-:W-:Y:S01]  /*170a0*/  IADD3 R33, P2, R20, 0xb000, RZ ;  /* 0x0000b00014217810 */ /* 0x000fe20007f5e0ff */
[----:B------:R-:W-:Y:S01]  /*170b0*/  IMAD R9, R12, 0x40, R27 ;  /* 0x000000400c097824 */ /* 0x000fe200078e021b */
[----:B------:R-:W-:Y:S01]  /*170c0*/  SHF.R.U64 R56, R56, 0x3, RZ ;  /* 0x0000000338387819 */ /* 0x000fe200000012ff */
[----:B------:R-:W4:Y:S01]  /*170d0*/  SHFL.IDX PT, R27, R11, 0x1, 0x1c1f ;  /* 0x003c1f000b1b7f89 */ /* 0x000f2200000e0000 */
[----:B------:R-:W-:Y:S01]  /*170e0*/  SHF.R.U64 R52, R52, 0x3, RZ ;  /* 0x0000000334347819 */ /* 0x000fe200000012ff */
[----:B------:R-:W-:Y:S01]  /*170f0*/  IMAD.IADD R4, R9, 0x1, R218 ;  /* 0x0000000109047824 */ /* 0x000fe200078e02da */
[----:B------:R-:W-:-:S02]  /*17100*/  SHF.R.U64 R44, R44, 0x3, RZ ;  /* 0x000000032c2c7819 */ /* 0x000fc400000012ff */
[----:B------:R-:W-:Y:S02]  /*17110*/  LOP3.LUT R32, R33, 0x380, RZ, 0xc0, !PT ;  /* 0x0000038021207812 */ /* 0x000fe400078ec0ff */
        /* <DEDUP_REMOVED lines=8> */
[----:B------:R-:W-:Y:S02]  /*171a0*/  IADD3 R29, P3, R20, 0xc000, RZ ;  /* 0x0000c000141d7810 */ /* 0x000fe40007f7e0ff */
[----:B------:R-:W-:Y:S02]  /*171b0*/  SHF.R.U64 R32, R32, 0x3, RZ ;  /* 0x0000000320207819 */ /* 0x000fe400000012ff */
[----:B------:R-:W-:Y:S02]  /*171c0*/  LOP3.LUT R40, R41, 0x380, RZ, 0xc0, !PT ;  /* 0x0000038029287812 */ /* 0x000fe400078ec0ff */
[----:B------:R-:W-:Y:S02]  /*171d0*/  LOP3.LUT R36, R37, 0x380, RZ, 0xc0, !PT ;  /* 0x0000038025247812 */ /* 0x000fe400078ec0ff */
[----:B------:R-:W-:Y:S02]  /*171e0*/  LOP3.LUT R28, R29, 0x380, RZ, 0xc0, !PT ;  /* 0x000003801d1c7812 */ /* 0x000fe400078ec0ff */
[----:B------:R-:W-:Y:S01]  /*171f0*/  LOP3.LUT R32, R32, R33, RZ, 0x3c, !PT ;  /* 0x0000002120207212 */ /* 0x000fe200078e3cff */
[----:B------:R-:W-:Y:S01]  /*17200*/  IMAD.X R33, RZ, RZ, R21, P2 ;  /* 0x000000ffff217224 */ /* 0x000fe200010e0615 */
[C---:B------:R-:W-:Y:S01]  /*17210*/  ISETP.GE.OR P2, PT, R4.reuse, R83, P0 ;  /* 0x000000530400720c */ /* 0x040fe20000746670 */
[----:B------:R-:W-:Y:S01]  /*17220*/  VIADD R4, R4, 0x8 ;  /* 0x0000000804047836 */ /* 0x000fe20000000000 */
[----:B------:R-:W-:-:S02]  /*17230*/  SHF.R.U64 R40, R40, 0x3, RZ ;  /* 0x0000000328287819 */ /* 0x000fc400000012ff */
        /* <DEDUP_REMOVED lines=8> */
[----:B------:R-:W-:Y:S01]  /*172c0*/  ISETP.GE.OR P0, PT, R4, R83, P0 ;  /* 0x000000530400720c */ /* 0x000fe20000706670 */
[----:B---3--:R-:W-:Y:S01]  /*172d0*/  @!P2 ST.E desc[UR52][R14.64], R7 ;  /* 0x000000070e00a985 */ /* 0x008fe2000c101934 */
[----:B------:R-:W-:-:S02]  /*172e0*/  IADD3 R25, P5, R20, 0xd000, RZ ;  /* 0x0000d00014197810 */ /* 0x000fc40007fbe0ff */
[C---:B------:R-:W-:Y:S02]  /*172f0*/  IADD3 R13, P4, R20.reuse, 0xe000, RZ ;  /* 0x0000e000140d7810 */ /* 0x040fe40007f9e0ff */
[C---:B------:R-:W-:Y:S02]  /*17300*/  LOP3.LUT R5, R20.reuse, 0x380, RZ, 0xc0, !PT ;  /* 0x0000038014057812 */ /* 0x040fe400078ec0ff */
[----:B------:R-:W-:Y:S02]  /*17310*/  IADD3 R9, P3, R20, 0xf000, RZ ;  /* 0x0000f00014097810 */ /* 0x000fe40007f7e0ff */
[----:B------:R-:W-:Y:S02]  /*17320*/  LOP3.LUT R24, R25, 0x380, RZ, 0xc0, !PT ;  /* 0x0000038019187812 */ /* 0x000fe400078ec0ff */
[----:B------:R-:W-:Y:S01]  /*17330*/  LOP3.LUT R12, R13, 0x380, RZ, 0xc0, !PT ;  /* 0x000003800d0c7812 */ /* 0x000fe200078ec0ff */
[----:B----4-:R3:W-:Y:S01]  /*17340*/  @!P0 ST.E desc[UR52][R26.64], R6 ;  /* 0x000000061a008985 */ /* 0x0107e2000c101934 */
[----:B------:R-:W-:-:S02]  /*17350*/  SHF.R.U64 R5, R5, 0x3, RZ ;  /* 0x0000000305057819 */ /* 0x000fc400000012ff */
[----:B------:R-:W-:Y:S01]  /*17360*/  LOP3.LUT R4, R9, 0x380, RZ, 0xc0, !PT ;  /* 0x0000038009047812 */ /* 0x000fe200078ec0ff */
[----:B------:R-:W5:Y:S01]  /*17370*/  LD.E.128 R72, desc[UR52][R72.64] ;  /* 0x0000003448487980 */ /* 0x000f62000c101d00 */
[----:B------:R-:W-:Y:S02]  /*17380*/  SHF.R.U64 R24, R24, 0x3, RZ ;  /* 0x0000000318187819 */ /* 0x000fe400000012ff */
[----:B------:R-:W-:Y:S01]  /*17390*/  SHF.R.U64 R12, R12, 0x3, RZ ;  /* 0x000000030c0c7819 */ /* 0x000fe200000012ff */
[----:B------:R-:W5:Y:S01]  /*173a0*/  LD.E.128 R68, desc[UR52][R68.64] ;  /* 0x0000003444447980 */ /* 0x000f62000c101d00 */
[----:B------:R-:W-:Y:S01]  /*173b0*/  LOP3.LUT R20, R5, R20, RZ, 0x3c, !PT ;  /* 0x0000001405147212 */ /* 0x000fe200078e3cff */
[--C-:B------:R-:W-:Y:S01]  /*173c0*/  IMAD.X R5, RZ, RZ, R21.reuse, P3 ;  /* 0x000000ffff057224 */ /* 0x100fe200018e0615 */
[----:B------:R-:W-:Y:S01]  /*173d0*/  SHF.R.U64 R4, R4, 0x3, RZ ;  /* 0x0000000304047819 */ /* 0x000fe200000012ff */
[----:B------:R-:W5:Y:S01]  /*173e0*/  LD.E.128 R64, desc[UR52][R64.64] ;  /* 0x0000003440407980 */ /* 0x000f62000c101d00 */
[----:B------:R-:W-:Y:S01]  /*173f0*/  LOP3.LUT R24, R24, R25, RZ, 0x3c, !PT ;  /* 0x0000001918187212 */ /* 0x000fe200078e3cff */
[--C-:B------:R-:W-:Y:S01]  /*17400*/  IMAD.X R25, RZ, RZ, R21.reuse, P5 ;  /* 0x000000ffff197224 */ /* 0x100fe200028e0615 */
[----:B------:R-:W-:Y:S01]  /*17410*/  LOP3.LUT R12, R12, R13, RZ, 0x3c, !PT ;  /* 0x0000000d0c0c7212 */ /* 0x000fe200078e3cff */
[----:B------:R-:W-:Y:S01]  /*17420*/  IMAD.X R13, RZ, RZ, R21, P4 ;  /* 0x000000ffff0d7224 */ /* 0x000fe200020e0615 */
[----:B------:R-:W-:Y:S01]  /*17430*/  LOP3.LUT R4, R4, R9, RZ, 0x3c, !PT ;  /* 0x0000000904047212 */ /* 0x000fe200078e3cff */
[----:B------:R-:W5:Y:S04]  /*17440*/  LD.E.128 R60, desc[UR52][R60.64] ;  /* 0x000000343c3c7980 */ /* 0x000f68000c101d00 */
[----:B------:R4:W5:Y:S04]  /*17450*/  LD.E.128 R8, desc[UR52][R20.64] ;  /* 0x0000003414087980 */ /* 0x000968000c101d00 */
[----:B------:R-:W5:Y:S04]  /*17460*/  LD.E.128 R56, desc[UR52][R56.64] ;  /* 0x0000003438387980 */ /* 0x000f68000c101d00 */
[----:B------:R-:W5:Y:S01]  /*17470*/  LD.E.128 R52, desc[UR52][R52.64] ;  /* 0x0000003434347980 */ /* 0x000f62000c101d00 */
[----:B----4-:R-:W-:-:S03]  /*17480*/  IMAD R21, R77, UR4, RZ ;  /* 0x000000044d157c24 */ /* 0x010fc6000f8e02ff */
[----:B------:R-:W5:Y:S01]  /*17490*/  LD.E.128 R48, desc[UR52][R48.64] ;  /* 0x0000003430307980 */ /* 0x000f62000c101d00 */
[C---:B------:R-:W-:Y:S02]  /*174a0*/  IMAD R77, R76.reuse, UR5, R21 ;  /* 0x000000054c4d7c24 */ /* 0x040fe4000f8e0215 */
[----:B------:R-:W-:Y:S01]  /*174b0*/  IMAD.WIDE.U32 R20, R76, UR4, RZ ;  /* 0x000000044c147c25 */ /* 0x000fe2000f8e00ff */
[----:B------:R-:W-:Y:S01]  /*174c0*/  ULDC.64 UR4, c[0x0][0xae8] ;  /* 0x0002ba0000047ab9 */ /* 0x000fe20000000a00 */
[----:B------:R-:W5:Y:S02]  /*174d0*/  LD.E.128 R44, desc[UR52][R44.64] ;  /* 0x000000342c2c7980 */ /* 0x000f64000c101d00 */
[----:B------:R-:W-:Y:S02]  /*174e0*/  IMAD.IADD R21, R21, 0x1, R77 ;  /* 0x0000000115157824 */ /* 0x000fe400078e024d */
[----:B------:R-:W-:Y:S01]  /*174f0*/  IMAD R77, R82, 0x20, R79 ;  /* 0x00000020524d7824 */ /* 0x000fe200078e024f */
[----:B------:R-:W5:Y:S01]  /*17500*/  LD.E.128 R40, desc[UR52][R40.64] ;  /* 0x0000003428287980 */ /* 0x000f62000c101d00 */
[----:B------:R-:W-:-:S02]  /*17510*/  IMAD R78, R78, UR4, RZ ;  /* 0x000000044e4e7c24 */ /* 0x000fc4000f8e02ff */
[----:B------:R-:W-:Y:S01]  /*17520*/  IMAD.IADD R82, R218, 0x1, R77 ;  /* 0x00000001da527824 */ /* 0x000fe200078e024d */
[----:B------:R-:W5:Y:S01]  /*17530*/  LD.E.128 R36, desc[UR52][R36.64] ;  /* 0x0000003424247980 */ /* 0x000f62000c101d00 */
[C---:B------:R-:W-:Y:S02]  /*17540*/  IMAD R77, R176.reuse, UR5, R78 ;  /* 0x00000005b04d7c24 */ /* 0x040fe4000f8e024e */
[----:B------:R-:W-:Y:S01]  /*17550*/  IMAD.WIDE.U32 R20, R176, UR4, R20 ;  /* 0x00000004b0147c25 */ /* 0x000fe2000f8e0014 */
[----:B------:R-:W-:Y:S01]  /*17560*/  ULDC.64 UR4, c[0x0][0xaf0] ;  /* 0x0002bc0000047ab9 */ /* 0x000fe20000000a00 */
[----:B------:R-:W5:Y:S02]  /*17570*/  LD.E.128 R32, desc[UR52][R32.64] ;  /* 0x0000003420207980 */ /* 0x000f64000c101d00 */
[----:B0-----:R-:W-:Y:S02]  /*17580*/  @P1 IMAD.HI.U32 R76, R82, R85, RZ ;  /* 0x00000055524c1227 */ /* 0x001fe400078e00ff */
[----:B------:R-:W5:Y:S02]  /*17590*/  LD.E.128 R28, desc[UR52][R28.64] ;  /* 0x000000341c1c7980 */ /* 0x000f64000c101d00 */
[----:B------:R-:W-:-:S02]  /*175a0*/  IMAD.IADD R21, R21, 0x1, R77 ;  /* 0x0000000115157824 */ /* 0x000fc400078e024d */
[----:B------:R-:W-:Y:S01]  /*175b0*/  IMAD.MOV.U32 R77, RZ, RZ, R82 ;  /* 0x000000ffff4d7224 */ /* 0x000fe200078e0052 */
[----:B--2---:R-:W-:Y:S01]  /*175c0*/  @P1 SHF.R.U32.HI R77, RZ, R87, R76 ;  /* 0x00000057ff4d1219 */ /* 0x004fe2000001164c */
[----:B------:R-:W-:Y:S01]  /*175d0*/  IMAD R80, R80, UR4, RZ ;  /* 0x0000000450507c24 */ /* 0x000fe2000f8e02ff */
[----:B---3--:R-:W5:Y:S02]  /*175e0*/  LD.E.128 R24, desc[UR52][R24.64] ;  /* 0x0000003418187980 */ /* 0x008f64000c101d00 */
[--C-:B------:R-:W-:Y:S01]  /*175f0*/  SHF.R.S32.HI R76, RZ, 0x1f, R77.reuse ;  /* 0x0000001fff4c7819 */ /* 0x100fe2000001144d */
[----:B------:R-:W-:Y:S01]  /*17600*/  IMAD.MOV R78, RZ, RZ, -R77 ;  /* 0x000000ffff4e7224 */ /* 0x000fe200078e0a4d */
[----:B------:R-:W5:Y:S01]  /*17610*/  LD.E.128 R12, desc[UR52][R12.64] ;  /* 0x000000340c0c7980 */ /* 0x000f62000c101d00 */
[C---:B------:R-:W-:Y:S02]  /*17620*/  IMAD R85, R81.reuse, UR5, R80 ;  /* 0x0000000551557c24 */ /* 0x040fe4000f8e0250 */
[----:B------:R-:W-:Y:S01]  /*17630*/  IMAD.WIDE.U32 R20, R81, UR4, R20 ;  /* 0x0000000451147c25 */ /* 0x000fe2000f8e0014 */
[----:B------:R-:W-:Y:S01]  /*17640*/  ULDC.64 UR4, c[0x0][0xae0] ;  /* 0x0002b80000047ab9 */ /* 0x000fe20000000a00 */
[----:B------:R-:W5:Y:S02]  /*17650*/  LD.E.128 R4, desc[UR52][R4.64] ;  /* 0x0000003404047980 */ /* 0x000f64000c101d00 */
[----:B------:R-:W-:-:S02]  /*17660*/  IMAD R76, R76, UR4, RZ ;  /* 0x000000044c4c7c24 */ /* 0x000fc4000f8e02ff */
[----:B------:R-:W-:Y:S01]  /*17670*/  IMAD R3, R3, R78, R82 ;  /* 0x0000004e03037224 */ /* 0x000fe200078e0252 */
[----:B------:R-:W-:Y:S01]  /*17680*/  @!PT LDS RZ, [RZ] ;  /* 0x00000000fffff984 */ /* 0x000fe20000000800 */
[----:B------:R-:W-:Y:S01]  /*17690*/  @!PT LDS RZ, [RZ] ;  /* 0x00000000fffff984 */ /* 0x000fe20000000800 */
[----:B------:R-:W-:Y:S01]  /*176a0*/  @!PT LDS RZ, [RZ] ;  /* 0x00000000fffff984 */ /* 0x000fe20000000800 */
[----:B------:R-:W-:Y:S01]  /*176b0*/  @!PT LDS RZ, [RZ] ;  /* 0x00000000fffff984 */ /* 0x000fe20000000800 */
[----:B------:R0:W-:Y:S06]  /*176c0*/  MEMBAR.ALL.CTA ;  /* 0x0000000000007992 */ /* 0x0001ec0000008000 */
[----:B0-----:R-:W0:Y:S01]  /*176d0*/  FENCE.VIEW.ASYNC.S ;  /* 0x00000000000073c6 */ /* 0x001e220000000000 */
[----:B------:R-:W-:Y:S02]  /*176e0*/  IMAD.IADD R21, R21, 0x1, R85 ;  /* 0x0000000115157824 */ /* 0x000fe400078e0255 */
        /* <DEDUP_REMOVED lines=8> */
[----:B------:R-:W-:Y:S01]  /*17770*/  ULDC.64 UR4, c[0x0][0xa80] ;  /* 0x0002a00000047ab9 */ /* 0x000fe20000000a00 */
[----:B------:R-:W-:Y:S01]  /*17780*/  IMAD.IADD R218, R79, 0x1, R218 ;  /* 0x000000014fda7824 */ /* 0x000fe200078e02da */
[----:B------:R-:W-:Y:S01]  /*17790*/  LEA R82, P2, R20, UR4, 0x1 ;  /* 0x0000000414527c11 */ /* 0x000fe2000f8408ff */
[----:B------:R-:W-:Y:S02]  /*177a0*/  IMAD.IADD R21, R21, 0x1, R77 ;  /* 0x0000000115157824 */ /* 0x000fe400078e024d */
[----:B------:R-:W-:-:S03]  /*177b0*/  VIADD R3, R23, 0x22820 ;  /* 0x0002282017037836 */ /* 0x000fc60000000000 */
[----:B------:R-:W-:Y:S02]  /*177c0*/  LEA.HI.X R84, R20, UR5, R21, 0x1, P2 ;  /* 0x0000000514547c11 */ /* 0x000fe400090f0c15 */
[C---:B------:R-:W-:Y:S02]  /*177d0*/  ISETP.GE.AND P2, PT, R218.reuse, R83, PT ;  /* 0x00000053da00720c */ /* 0x040fe40003f46270 */
[----:B------:R-:W-:Y:S01]  /*177e0*/  PRMT R3, RZ, 0x654, R3 ;  /* 0x00000654ff037816 */ /* 0x000fe20000000003 */
[C---:B------:R-:W-:Y:S02]  /*177f0*/  VIADD R76, R218.reuse, 0x20 ;  /* 0x00000020da4c7836 */ /* 0x040fe40000000000 */
[----:B------:R-:W-:Y:S01]  /*17800*/  VIADD R78, R218, 0x40 ;  /* 0x00000040da4e7836 */ /* 0x000fe20000000000 */
[----:B0-----:R0:W-:Y:S01]  /*17810*/  SYNCS.ARRIVE.TRANS64.RED.A1T0 RZ, [R3+URZ], RZ ;  /* 0x000000ff03ff79a7 */ /* 0x0011e2000810043f */
[C---:B------:R-:W-:Y:S02]  /*17820*/  VIADD R86, R0.reuse, 0xc0 ;  /* 0x000000c000567836 */ /* 0x040fe40000000000 */
[----:B------:R-:W-:-:S02]  /*17830*/  VIADD R88, R0, 0x40 ;  /* 0x0000004000587836 */ /* 0x000fc40000000000 */
[----:B------:R-:W-:Y:S01]  /*17840*/  VIADD R90, R0, 0x80 ;  /* 0x00000080005a7836 */ /* 0x000fe20000000000 */
[----:B------:R2:W3:Y:S01]  /*17850*/  SHFL.IDX PT, R81, R82, RZ, 0x181f ;  /* 0x00181fff52517589 */ /* 0x0004e200000e0000 */
[----:B------:R-:W-:Y:S03]  /*17860*/  BSSY B1, `(.L_x_3031) ;  /* 0x000001a000017945 */ /* 0x000fe60003800000 */
[----:B0-----:R2:W0:Y:S01]  /*17870*/  SHFL.IDX PT, R3, R84, RZ, 0x181f ;  /* 0x00181fff54037589 */ /* 0x00142200000e0000 */
[-C--:B------:R-:W-:Y:S02]  /*17880*/  ISETP.GE.AND P1, PT, R76, R83.reuse, PT ;  /* 0x000000534c00720c */ /* 0x080fe40003f26270 */
[----:B------:R-:W-:Y:S02]  /*17890*/  ISETP.GE.AND P0, PT, R78, R83, PT ;  /* 0x000000534e00720c */ /* 0x000fe40003f06270 */
[----:B------:R-:W-:-:S02]  /*178a0*/  SHF.R.S32.HI R87, RZ, 0x1f, R0 ;  /* 0x0000001fff577819 */ /* 0x000fc40000011400 */
[----:B------:R-:W-:Y:S02]  /*178b0*/  SHF.R.S32.HI R85, RZ, 0x1f, R86 ;  /* 0x0000001fff557819 */ /* 0x000fe40000011456 */
[----:B------:R-:W-:Y:S02]  /*178c0*/  SHF.R.S32.HI R89, RZ, 0x1f, R88 ;  /* 0x0000001fff597819 */ /* 0x000fe40000011458 */
[----:B------:R-:W-:Y:S01]  /*178d0*/  SHF.R.S32.HI R91, RZ, 0x1f, R90 ;  /* 0x0000001fff5b7819 */ /* 0x000fe2000001145a */
[----:B--2---:R-:W-:Y:S06]  /*178e0*/  @P2 BRA `(.L_x_3032) ;  /* 0x0000000000442947 */ /* 0x004fec0003800000 */
[----:B------:R-:W-:Y:S02]  /*178f0*/  ULDC UR4, c[0x0][0xac8] ;  /* 0x0002b20000047ab9 */ /* 0x000fe40000000800 */
[----:B------:R-:W-:Y:S02]  /*17900*/  ISETP.GE.AND P2, PT, R0, UR4, PT ;  /* 0x0000000400007c0c */ /* 0x000fe4000bf46270 */
[----:B------:R-:W-:Y:S02]  /*17910*/  ISETP.GE.AND P3, PT, R88, UR4, PT ;  /* 0x0000000458007c0c */ /* 0x000fe4000bf66270 */
[----:B------:R-:W-:-:S09]  /*17920*/  ISETP.GE.AND P4, PT, R90, UR4, PT ;  /* 0x000000045a007c0c */ /* 0x000fd2000bf86270 */
[----:B---3--:R-:W-:-:S04]  /*17930*/  @!P2 LEA R20, P5, R0, R81, 0x1 ;  /* 0x000000510014a211 */ /* 0x008fc800078a08ff */
[----:B0-----:R-:W-:Y:S02]  /*17940*/  @!P2 LEA.HI.X R21, R0, R3, R87, 0x1, P5 ;  /* 0x000000030015a211 */ /* 0x001fe400028f0c57 */
        /* <DEDUP_REMOVED lines=11> */
.L_x_3032:
[----:B------:R-:W-:Y:S05]  /*17a00*/  BSYNC B1 ;  /* 0x0000000000017941 */ /* 0x000fea0003800000 */
.L_x_3031:
[----:B0-----:R0:W4:Y:S01]  /*17a10*/  SHFL.IDX PT, R3, R84, 0x1, 0x181f ;  /* 0x00381f0054037f89 */ /* 0x00112200000e0000 */
[----:B------:R-:W-:Y:S03]  /*17a20*/  BSSY B1, `(.L_x_3033) ;  /* 0x0000014000017945 */ /* 0x000fe60003800000 */
[----:B--2--5:R0:W2:Y:S01]  /*17a30*/  SHFL.IDX PT, R29, R82, 0x1, 0x181f ;  /* 0x00381f00521d7f89 */ /* 0x0240a200000e0000 */
[----:B------:R-:W-:Y:S05]  /*17a40*/  @P1 BRA `(.L_x_3034) ;  /* 0x0000000000441947 */ /* 0x000fea0003800000 */
[----:B------:R-:W-:Y:S02]  /*17a50*/  ULDC UR4, c[0x0][0xac8] ;  /* 0x0002b20000047ab9 */ /* 0x000fe40000000800 */
[----:B------:R-:W-:Y:S02]  /*17a60*/  ISETP.GE.AND P4, PT, R0, UR4, PT ;  /* 0x0000000400007c0c */ /* 0x000fe4000bf86270 */
[----:B------:R-:W-:Y:S02]  /*17a70*/  ISETP.GE.AND P3, PT, R88, UR4, PT ;  /* 0x0000000458007c0c */ /* 0x000fe4000bf66270 */
[----:B------:R-:W-:Y:S02]  /*17a80*/  ISETP.GE.AND P2, PT, R90, UR4, PT ;  /* 0x000000045a007c0c */ /* 0x000fe4000bf46270 */
[----:B------:R-:W-:-:S07]  /*17a90*/  ISETP.GE.AND P1, PT, R86, UR4, PT ;  /* 0x0000000456007c0c */ /* 0x000fce000bf26270 */
[----:B--2---:R-:W-:-:S04]  /*17aa0*/  @!P4 LEA R8, P5, R0, R29, 0x1 ;  /* 0x0000001d0008c211 */ /* 0x004fc800078a08ff */
        /* <DEDUP_REMOVED lines=11> */
.L_x_3034:
[----:B------:R-:W-:Y:S05]  /*17b60*/  BSYNC B1 ;  /* 0x0000000000017941 */ /* 0x000fea0003800000 */
.L_x_3033:
[----:B----4-:R4:W0:Y:S01]  /*17b70*/  SHFL.IDX PT, R3, R84, 0x2, 0x181f ;  /* 0x00581f0054037f89 */ /* 0x01082200000e0000 */
[----:B------:R-:W-:Y:S03]  /*17b80*/  BSSY B1, `(.L_x_3035) ;  /* 0x0000014000017945 */ /* 0x000fe60003800000 */
[----:B--2---:R4:W2:Y:S01]  /*17b90*/  SHFL.IDX PT, R25, R82, 0x2, 0x181f ;  /* 0x00581f0052197f89 */ /* 0x0048a200000e0000 */
[----:B------:R-:W-:Y:S05]  /*17ba0*/  @P0 BRA `(.L_x_3036) ;  /* 0x0000000000440947 */ /* 0x000fea0003800000 */
[----:B------:R-:W-:Y:S02]  /*17bb0*/  ULDC UR4, c[0x0][0xac8] ;  /* 0x0002b20000047ab9 */ /* 0x000fe40000000800 */
[----:B------:R-:W-:Y:S02]  /*17bc0*/  ISETP.GE.AND P3, PT, R0, UR4, PT ;  /* 0x0000000400007c0c */ /* 0x000fe4000bf66270 */
[----:B------:R-:W-:Y:S02]  /*17bd0*/  ISETP.GE.AND P2, PT, R88, UR4, PT ;  /* 0x0000000458007c0c */ /* 0x000fe4000bf46270 */
[----:B------:R-:W-:Y:S02]  /*17be0*/  ISETP.GE.AND P1, PT, R90, UR4, PT ;  /* 0x000000045a007c0c */ /* 0x000fe4000bf26270 */
[----:B------:R-:W-:-:S07]  /*17bf0*/  ISETP.GE.AND P0, PT, R86, UR4, PT ;  /* 0x0000000456007c0c */ /* 0x000fce000bf06270 */
[-C--:B--2---:R-:W-:Y:S02]  /*17c00*/  @!P3 LEA R8, P5, R0, R25.reuse, 0x1 ;  /* 0x000000190008b211 */ /* 0x084fe400078a08ff */
[----:B------:R-:W-:Y:S02]  /*17c10*/  @!P2 LEA R10, P4, R88, R25, 0x1 ;  /* 0x00000019580aa211 */ /* 0x000fe400078808ff */
[----:B0-----:R-:W-:Y:S02]  /*17c20*/  @!P3 LEA.HI.X R9, R0, R3, R87, 0x1, P5 ;  /* 0x000000030009b211 */ /* 0x001fe400028f0c57 */
        /* <DEDUP_REMOVED lines=9> */
.L_x_3036:
[----:B------:R-:W-:Y:S05]  /*17cc0*/  BSYNC B1 ;  /* 0x0000000000017941 */ /* 0x000fea0003800000 */
.L_x_3035:
[----:B0-----:R-:W-:Y:S01]  /*17cd0*/  VIADD R8, R218, 0x60 ;  /* 0x00000060da087836 */ /* 0x001fe20000000000 */
[----:B------:R0:W0:Y:S04]  /*17ce0*/  SHFL.IDX PT, R3, R84, 0x3, 0x181f ;  /* 0x00781f0054037f89 */ /* 0x00002800000e0000 */
        /* <DEDUP_REMOVED lines=22> */
.L_x_3029:
[----:B------:R-:W3:Y:S01]  /*17e50*/  LDL R9, [R1+0xc] ;  /* 0x00000c0001097983 */ /* 0x000ee20000100800 */
[----:B------:R-:W-:Y:S01]  /*17e60*/  ULDC.64 UR4, c[0x0][0xc00] ;  /* 0x0003000000047ab9 */ /* 0x000fe20000000a00 */
[----:B------:R-:W3:Y:S01]  /*17e70*/  LDC.64 R4, c[0x0][0xc00] ;  /* 0x00030000ff047b82 */ /* 0x000ee20000000a00 */
[----:B------:R-:W-:Y:S01]  /*17e80*/  ISETP.NE.U32.AND P0, PT, RZ, UR4, PT ;  /* 0x00000004ff007c0c */ /* 0x000fe2000bf05070 */
[----:B------:R-:W-:-:S03]  /*17e90*/  IMAD.MOV.U32 R0, RZ, RZ, RZ ;  /* 0x000000ffff007224 */ /* 0x000fc600078e00ff */
[----:B------:R-:W-:Y:S01]  /*17ea0*/  ISETP.NE.AND.EX P0, PT, RZ, UR5, PT, P0 ;  /* 0x00000005ff007c0c */ /* 0x000fe2000bf05300 */
[----:B------:R-:W-:Y:S02]  /*17eb0*/  ULDC.64 UR4, c[0x0][0xc08] ;  /* 0x0003020000047ab9 */ /* 0x000fe40000000a00 */
[----:B------:R-:W-:Y:S01]  /*17ec0*/  ISETP.NE.U32.AND P1, PT, RZ, UR4, PT ;  /* 0x00000004ff007c0c */ /* 0x000fe2000bf25070 */
[----:B------:R-:W4:Y:S03]  /*17ed0*/  LDC R25, c[0x0][0xbe8] ;  /* 0x0002fa00ff197b82 */ /* 0x000f260000000800 */
[----:B------:R-:W-:-:S13]  /*17ee0*/  ISETP.NE.AND.EX P1, PT, RZ, UR5, PT, P1 ;  /* 0x00000005ff007c0c */ /* 0x000fda000bf25310 */
[----:B------:R-:W0:Y:S01]  /*17ef0*/  @P1 LDC.64 R6, c[0x0][0xc08] ;  /* 0x00030200ff061b82 */ /* 0x000e220000000a00 */
[----:B------:R-:W-:Y:S02]  /*17f00*/  ULDC UR4, c[0x0][0xa88] ;  /* 0x0002a20000047ab9 */ /* 0x000fe40000000800 */
[----:B------:R-:W-:Y:S01]  /*17f10*/  IMAD.U32 R8, RZ, RZ, UR4 ;  /* 0x00000004ff087e24 */ /* 0x000fe2000f8e00ff */
[----:B------:R-:W1:Y:S01]  /*17f20*/  S2R R28, SR_TID.X ;  /* 0x00000000001c7919 */ /* 0x000e620000002100 */
[----:B---3--:R-:W-:-:S04]  /*17f30*/  IMAD.WIDE R4, R9, 0x4, R4 ;  /* 0x0000000409047825 */ /* 0x008fc800078e0204 */
[----:B0-----:R-:W-:Y:S01]  /*17f40*/  @P1 IMAD.WIDE R6, R9, 0x4, R6 ;  /* 0x0000000409061825 */ /* 0x001fe200078e0206 */
[----:B------:R0:W5:Y:S04]  /*17f50*/  @P0 LDG.E R0, desc[UR52][R4.64] ;  /* 0x0000003404000981 */ /* 0x000168000c1e1900 */
[----:B------:R0:W5:Y:S01]  /*17f60*/  @P1 LDG.E R8, desc[UR52][R6.64] ;  /* 0x0000003406081981 */ /* 0x000162000c1e1900 */
[----:B----4-:R-:W-:Y:S01]  /*17f70*/  ISETP.NE.AND P2, PT, R25, 0x1, PT ;  /* 0x000000011900780c */ /* 0x010fe20003f45270 */
[----:B-1----:R-:W-:-:S05]  /*17f80*/  VIADD R28, R28, 0xffffff80 ;  /* 0xffffff801c1c7836 */ /* 0x002fca0000000000 */
[----:B------:R-:W-:Y:S02]  /*17f90*/  SHF.R.S32.HI R3, RZ, 0x1f, R28 ;  /* 0x0000001fff037819 */ /* 0x000fe4000001141c */
[----:B------:R-:W-:Y:S02]  /*17fa0*/  ISETP.GE.AND P3, PT, R28, 0x80, PT ;  /* 0x000000801c00780c */ /* 0x000fe40003f66270 */
[----:B------:R-:W-:-:S03]  /*17fb0*/  LEA.HI R20, R3, R28, RZ, 0x3 ;  /* 0x0000001c03147211 */ /* 0x000fc600078f18ff */
[----:B------:R-:W1:Y:S01]  /*17fc0*/  @P2 LDC R27, c[0x0][0xbec] ;  /* 0x0002fb00ff1b2b82 */ /* 0x000e620000000800 */
[----:B0-----:R-:W-:Y:S07]  /*17fd0*/  @P1 BRA `(.L_x_3038) ;  /* 0x0000000000101947 */ /* 0x001fee0003800000 */
[----:B------:R-:W-:Y:S05]  /*17fe0*/  @!P0 BRA `(.L_x_3038) ;  /* 0x00000000000c8947 */ /* 0x000fea0003800000 */
[----:B------:R-:W3:Y:S04]  /*17ff0*/  LDG.E R3, desc[UR52][R4.64] ;  /* 0x0000003404037981 */ /* 0x000ee8000c1e1900 */
[----:B-----5:R-:W3:Y:S02]  /*18000*/  LDG.E R8, desc[UR52][R4.64+0x4] ;  /* 0x0000043404087981 */ /* 0x020ee4000c1e1900 */
[----:B---3--:R-:W-:-:S07]  /*18010*/  IMAD.IADD R8, R8, 0x1, -R3 ;  /* 0x0000000108087824 */ /* 0x008fce00078e0a03 */
.L_x_3038:
[----:B------:R-:W3:Y:S01]  /*18020*/  LDL R26, [R1+0x8] ;  /* 0x00000800011a7983 */ /* 0x000ee20000100800 */
[----:B------:R-:W-:Y:S01]  /*18030*/  SHF.R.S32.HI R3, RZ, 0x1f, R9 ;  /* 0x0000001fff037819 */ /* 0x000fe20000011409 */
[----:B------:R-:W-:Y:S01]  /*18040*/  BSSY B1, `(.L_x_3039) ;  /* 0x000002e000017945 */ /* 0x000fe20003800000 */
[----:B------:R-:W-:Y:S02]  /*18050*/  LOP3.LUT R24, R20, 0xfffffff8, RZ, 0xc0, !PT ;  /* 0xfffffff814187812 */ /* 0x000fe400078ec0ff */
[----:B------:R-:W-:Y:S02]  /*18060*/  SEL R13, R9, RZ, !P0 ;  /* 0x000000ff090d7207 */ /* 0x000fe40004000000 */
[----:B------:R-:W-:Y:S02]  /*18070*/  SEL R14, R3, RZ, !P0 ;  /* 0x000000ff030e7207 */ /* 0x000fe40004000000 */
[----:B-----5:R-:W-:Y:S02]  /*18080*/  SHF.R.S32.HI R11, RZ, 0x1f, R0 ;  /* 0x0000001fff0b7819 */ /* 0x020fe40000011400 */
[----:B---3--:R-:W-:Y:S01]  /*18090*/  SHF.R.S32.HI R12, RZ, 0x1f, R26 ;  /* 0x0000001fff0c7819 */ /* 0x008fe2000001141a */
[----:B------:R-:W-:Y:S06]  /*180a0*/  @P3 BRA `(.L_x_3040) ;  /* 0x00000000009c3947 */ /* 0x000fec0003800000 */
[----:B------:R-:W0:Y:S01]  /*180b0*/  S2R R5, SR_TID.X ;  /* 0x0000000000057919 */ /* 0x000e220000002100 */
[----:B------:R-:W3:Y:S02]  /*180c0*/  LDC R9, c[0x0][0xbe8] ;  /* 0x0002fa00ff097b82 */ /* 0x000ee40000000800 */
[----:B---3--:R-:W-:Y:S01]  /*180d0*/  IMAD R3, R8, R9, RZ ;  /* 0x0000000908037224 */ /* 0x008fe200078e02ff */
[----:B0-----:R-:W-:-:S04]  /*180e0*/  IADD3 R10, R218, -0x80, R5 ;  /* 0xffffff80da0a7810 */ /* 0x001fc80007ffe005 */
        /* <DEDUP_REMOVED lines=13> */
[----:B------:R-:W3:Y:S01]  /*181c0*/  @P0 LDC R21, c[0x0][0xbf0] ;  /* 0x0002fc00ff150b82 */ /* 0x000ee20000000800 */
[----:B------:R-:W-:-:S04]  /*181d0*/  IMAD.WIDE.U32 R4, R13, UR4, R4 ;  /* 0x000000040d047c25 */ /* 0x000fc8000f8e0004 */
[----:B0-----:R-:W-:-:S05]  /*181e0*/  @P0 IMAD.HI.U32 R6, R10, R15, RZ ;  /* 0x0000000f0a060227 */ /* 0x001fca00078e00ff */
[----:B---3--:R-:W-:Y:S01]  /*181f0*/  @P0 SHF.R.U32.HI R3, RZ, R21, R6 ;  /* 0x00000015ff030219 */ /* 0x008fe20000011606 */
[----:B------:R-:W-:-:S03]  /*18200*/  IMAD R6, R14, UR4, RZ ;  /* 0x000000040e067c24 */ /* 0x000fc6000f8e02ff */
[----:B------:R-:W-:Y:S01]  /*18210*/  IADD3 R4, P0, R3, R4, RZ ;  /* 0x0000000403047210 */ /* 0x000fe20007f1e0ff */
[--C-:B------:R-:W-:Y:S02]  /*18220*/  IMAD.MOV R7, RZ, RZ, -R3.reuse ;  /* 0x000000ffff077224 */ /* 0x100fe400078e0a03 */
        /* <DEDUP_REMOVED lines=15> */
.L_x_3040:
[----:B------:R-:W-:Y:S05]  /*18320*/  BSYNC B1 ;  /* 0x0000000000017941 */ /* 0x000fea0003800000 */
.L_x_3039:
[----:B------:R-:W3:Y:S01]  /*18330*/  @P2 LDC R9, c[0x0][0xbf0] ;  /* 0x0002fc00ff092b82 */ /* 0x000ee20000000800 */
[----:B------:R-:W-:Y:S01]  /*18340*/  ULDC.64 UR4, c[0x0][0xaa0] ;  /* 0x0002a80000047ab9 */ /* 0x000fe20000000a00 */
[----:B------:R-:W-:Y:S01]  /*18350*/  SHF.R.S32.HI R29, RZ, 0x3, R20 ;  /* 0x00000003ff1d7819 */ /* 0x000fe20000011414 */
[----:B0-----:R-:W-:Y:S02]  /*18360*/  IMAD R3, R11, UR4, RZ ;  /* 0x000000040b037c24 */ /* 0x001fe4000f8e02ff */
[----:B------:R-:W-:Y:S02]  /*18370*/  IMAD.IADD R24, R28, 0x1, -R24 ;  /* 0x000000011c187824 */ /* 0x000fe400078e0a18 */
[C---:B------:R-:W-:Y:S02]  /*18380*/  IMAD R3, R0.reuse, UR5, R3 ;  /* 0x0000000500037c24 */ /* 0x040fe4000f8e0203 */
[----:B------:R-:W-:Y:S01]  /*18390*/  IMAD.WIDE.U32 R4, R0, UR4, RZ ;  /* 0x0000000400047c25 */ /* 0x000fe2000f8e00ff */
[----:B------:R-:W-:-:S03]  /*183a0*/  ULDC.64 UR4, c[0x0][0xae8] ;  /* 0x0002ba0000047ab9 */ /* 0x000fc60000000a00 */
[----:B------:R-:W-:Y:S02]  /*183b0*/  IMAD R7, R24, 0x20, R29 ;  /* 0x0000002018077824 */ /* 0x000fe400078e021d */
[----:B------:R-:W-:Y:S02]  /*183c0*/  IMAD R0, R12, UR4, RZ ;  /* 0x000000040c007c24 */ /* 0x000fe4000f8e02ff */
[----:B------:R-:W-:Y:S02]  /*183d0*/  IMAD.IADD R10, R218, 0x1, R7 ;  /* 0x00000001da0a7824 */ /* 0x000fe400078e0207 */
[----:B------:R-:W-:Y:S02]  /*183e0*/  IMAD R7, R26, UR5, R0 ;  /* 0x000000051a077c24 */ /* 0x000fe4000f8e0200 */
[----:B------:R-:W-:Y:S02]  /*183f0*/  IMAD.IADD R5, R5, 0x1, R3 ;  /* 0x0000000105057824 */ /* 0x000fe400078e0203 */
[----:B-1----:R-:W-:-:S04]  /*18400*/  @P2 IMAD.HI.U32 R0, R10, R27, RZ ;  /* 0x0000001b0a002227 */ /* 0x002fc800078e00ff */
[----:B------:R-:W-:Y:S01]  /*18410*/  IMAD.WIDE.U32 R4, R26, UR4, R4 ;  /* 0x000000041a047c25 */ /* 0x000fe2000f8e0004 */
[----:B------:R-:W-:-:S03]  /*18420*/  ULDC.64 UR4, c[0x0][0xaf0] ;  /* 0x0002bc0000047ab9 */ /* 0x000fc60000000a00 */
[----:B------:R-:W-:Y:S01]  /*18430*/  IMAD.MOV.U32 R3, RZ, RZ, R10 ;  /* 0x000000ffff037224 */ /* 0x000fe200078e000a */
[----:B---3--:R-:W-:Y:S01]  /*18440*/  @P2 SHF.R.U32.HI R3, RZ, R9, R0 ;  /* 0x00000009ff032219 */ /* 0x008fe20000011600 */
        /* <DEDUP_REMOVED lines=32> */
[----:B------:R0:W1:Y:S04]  /*18650*/  SHFL.IDX PT, R0, R4, RZ, 0x181f ;  /* 0x00181fff04007589 */ /* 0x00006800000e0000 */
[----:B------:R0:W3:Y:S02]  /*18660*/  SHFL.IDX PT, R14, R3, RZ, 0x181f ;  /* 0x00181fff030e7589 */ /* 0x0000e400000e0000 */
.L_x_3245:
[----:B------:R-:W-:Y:S01]  /*18670*/  IMAD R8, R8, R25, RZ ;  /* 0x0000001908087224 */ /* 0x000fe200078e02ff */
[----:B------:R-:W-:Y:S01]  /*18680*/  BSSY B1, `(.L_x_3042) ;  /* 0x0000015000017945 */ /* 0x000fe20003800000 */
[----:B------:R-:W-:-:S05]  /*18690*/  IMAD.IADD R7, R29, 0x1, R218 ;  /* 0x000000011d077824 */ /* 0x000fca00078e02da */
[----:B------:R-:W-:-:S13]  /*186a0*/  ISETP.GE.AND P0, PT, R7, R8, PT ;  /* 0x000000080700720c */ /* 0x000fda0003f06270 */
        /* <DEDUP_REMOVED lines=8> */
[----:B-1----:R-:W-:Y:S02]  /*18730*/  @!P3 LEA.HI.X R13, R9, R0, R20, 0x1, P5 ;  /* 0x00000000090db211 */ /* 0x002fe400028f0c14 */
        /* <DEDUP_REMOVED lines=9> */
.L_x_3043:
[----:B------:R-:W-:Y:S05]  /*187d0*/  BSYNC B1 ;  /* 0x0000000000017941 */ /* 0x000fea0003800000 */
.L_x_3042:
[----:B------:R-:W-:-:S03]  /*187e0*/  UMOV UR4, 0xffffffff ;  /* 0xffffffff00047882 */ /* 0x000fc60000000000 */
[----:B------:R-:W-:Y:S05]  /*187f0*/  BRA.DIV UR4, `(.L_x_3044) ;  /* 0x0000008e04687947 */ /* 0x000fea000b800000 */
[----:B-1----:R1:W0:Y:S04]  /*18800*/  SHFL.IDX PT, R0, R4, 0x1, 0x181f ;  /* 0x00381f0004007f89 */ /* 0x00222800000e0000 */
[----:B---34-:R1:W3:Y:S02]  /*18810*/  SHFL.IDX PT, R14, R3, 0x1, 0x181f ;  /* 0x00381f00030e7f89 */ /* 0x0182e400000e0000 */
.L_x_3249:
        /* <DEDUP_REMOVED lines=21> */
.L_x_3046:
[----:B------:R-:W-:Y:S05]  /*18970*/  BSYNC B1 ;  /* 0x0000000000017941 */ /* 0x000fea0003800000 */
.L_x_3045:
[----:B------:R-:W-:-:S03]  /*18980*/  UMOV UR4, 0xffffffff ;  /* 0xffffffff00047882 */ /* 0x000fc60000000000 */
[----:B------:R-:W-:Y:S05]  /*18990*/  BRA.DIV UR4, `(.L_x_3047) ;  /* 0x0000008e04487947 */ /* 0x000fea000b800000 */
[----:B0-----:R0:W0:Y:S04]  /*189a0*/  SHFL.IDX PT, R0, R4, 0x2, 0x181f ;  /* 0x00581f0004007f89 */ /* 0x00102800000e0000 */
[----:B---34-:R3:W4:Y:S02]  /*189b0*/  SHFL.IDX PT, R14, R3, 0x2, 0x181f ;  /* 0x00581f00030e7f89 */ /* 0x01872400000e0000 */
.L_x_3253:
        /* <DEDUP_REMOVED lines=21> */
.L_x_3049:
[----:B------:R-:W-:Y:S05]  /*18b10*/  BSYNC B1 ;  /* 0x0000000000017941 */ /* 0x000fea0003800000 */
.L_x_3048:
[----:B------:R-:W-:-:S03]  /*18b20*/  UMOV UR4, 0xffffffff ;  /* 0xffffffff00047882 */ /* 0x000fc60000000000 */
[----:B------:R-:W-:Y:S05]  /*18b30*/  BRA.DIV UR4, `(.L_x_3050) ;  /* 0x0000008e04287947 */ /* 0x000fea000b800000 */
[----:B0-----:R0:W0:Y:S04]  /*18b40*/  SHFL.IDX PT, R0, R4, 0x3, 0x181f ;  /* 0x00781f0004007f89 */ /* 0x00102800000e0000 */
[----:B----4-:R4:W0:Y:S02]  /*18b50*/  SHFL.IDX PT, R14, R3, 0x3, 0x181f ;  /* 0x00781f00030e7f89 */ /* 0x01082400000e0000 */
.L_x_3257:
[----:B-1-34-:R-:W-:-:S05]  /*18b60*/  VIADD R3, R7, 0x60 ;  /* 0x0000006007037836 */ /* 0x01afca0000000000 */
        /* <DEDUP_REMOVED lines=19> */
.L_x_3037:
[----:B------:R-:W-:Y:S05]  /*18ca0*/  BSYNC B0 ;  /* 0x0000000000007941 */ /* 0x000fea0003800000 */
.L_x_3028:
[----:B------:R-:W-:Y:S02]  /*18cb0*/  ULDC UR4, c[0x0][0xc3c] ;  /* 0x00030f0000047ab9 */ /* 0x000fe40000000800 */
[----:B--2---:R-:W-:-:S13]  /*18cc0*/  ISETP.GE.AND P0, PT, R123, UR4, PT ;  /* 0x000000047b007c0c */ /* 0x004fda000bf06270 */
[----:B------:R-:W-:Y:S05]  /*18cd0*/  @!P0 BRA `(.L_x_3051) ;  /* 0xfffffe8000ac8947 */ /* 0x000fea000383ffff */
[----:B------:R-:W-:Y:S05]  /*18ce0*/  BRA `(.L_x_2831) ;  /* 0x0000007000b07947 */ /* 0x000fea0003800000 */
.L_x_2829:
        /* <DEDUP_REMOVED lines=16> */
.L_x_3052:
        /* <DEDUP_REMOVED lines=41> */
.L_x_3058:
        /* <DEDUP_REMOVED lines=12> */
.L_x_3057:
[----:B------:R-:W-:Y:S05]  /*19140*/  BSYNC B0 ;  /* 0x0000000000007941 */ /* 0x000fea0003800000 */
.L_x_3056:
        /* <DEDUP_REMOVED lines=20> */
.L_x_3054:
        /* <DEDUP_REMOVED lines=20> */
.L_x_3059:
[----:B---3--:R-:W-:Y:S01]  /*193d0*/  IMAD R16, R16, UR5, R13 ;  /* 0x0000000510107c24 */ /* 0x008fe2000f8e020d */
[----:B------:R-:W-:Y:S01]  /*193e0*/  IABS R2, R6 ;  /* 0x0000000600027213 */ /* 0x000fe20000000000 */
[----:B01----:R-:W-:-:S03]  /*193f0*/  IMAD.MOV R11, RZ, RZ, -R3 ;  /* 0x000000ffff0b7224 */ /* 0x003fc600078e0a03 */
[----:B--2---:R-:W-:Y:S01]  /*19400*/  IADD3 R9, -R16, UR6, RZ ;  /* 0x0000000610097c10 */ /* 0x004fe2000fffe1ff */
        /* <DEDUP_REMOVED lines=22> */
[----:B------:R-:W-:Y:S02]  /*19570*/  IMAD R6, R6, R2, R9 ;  /* 0x0000000206067224 */ /* 0x000fe400078e0209 */
[----:B------:R-:W-:Y:S01]  /*19580*/  IMAD.MOV.U32 R2, RZ, RZ, RZ ;  /* 0x000000ffff027224 */ /* 0x000fe200078e00ff */
[----:B------:R-:W-:Y:S02]  /*19590*/  VIADDMNMX R15, R8, UR5, R7, PT ;  /* 0x00000005080f7c46 */ /* 0x000fe4000b800107 */
[----:B------:R-:W-:-:S02]  /*195a0*/  IABS R11, R6 ;  /* 0x00000006000b7213 */ /* 0x000fc40000000000 */
[----:B------:R-:W-:Y:S01]  /*195b0*/  IABS R8, R15 ;  /* 0x0000000f00087213 */ /* 0x000fe20000000000 */
[----:B------:R-:W-:-:S03]  /*195c0*/  IMAD.MOV R18, RZ, RZ, -R15 ;  /* 0x000000ffff127224 */ /* 0x000fc600078e0a0f */
[----:B------:R-:W0:Y:S08]  /*195d0*/  I2F.RP R7, R8 ;  /* 0x0000000800077306 */ /* 0x000e300000209400 */
[----:B0-----:R-:W0:Y:S02]  /*195e0*/  MUFU.RCP R7, R7 ;  /* 0x0000000700077308 */ /* 0x001e240000001000 */
[----:B0-----:R-:W-:-:S06]  /*195f0*/  VIADD R3, R7, 0xffffffe ;  /* 0x0ffffffe07037836 */ /* 0x001fcc0000000000 */
[----:B------:R-:W0:Y:S02]  /*19600*/  F2I.FTZ.U32.TRUNC.NTZ R3, R3 ;  /* 0x0000000300037305 */ /* 0x000e24000021f000 */
[----:B0-----:R-:W-:-:S04]  /*19610*/  IMAD.MOV R10, RZ, RZ, -R3 ;  /* 0x000000ffff0a7224 */ /* 0x001fc800078e0a03 */
[----:B------:R-:W-:Y:S01]  /*19620*/  IMAD.MOV.U32 R9, RZ, RZ, R10 ;  /* 0x000000ffff097224 */ /* 0x000fe200078e000a */
[----:B------:R-:W-:-:S03]  /*19630*/  IABS R10, R15 ;  /* 0x0000000f000a7213 */ /* 0x000fc60000000000 */
        /* <DEDUP_REMOVED lines=20> */
.L_x_3055:
[----:B------:R-:W-:Y:S02]  /*19780*/  IMAD.MOV.U32 R17, RZ, RZ, RZ ;  /* 0x000000ffff117224 */ /* 0x000fe400078e00ff */
[----:B------:R-:W-:Y:S02]  /*19790*/  IMAD.U32 R16, RZ, RZ, UR6 ;  /* 0x00000006ff107e24 */ /* 0x000fe4000f8e00ff */
[----:B------:R-:W-:-:S07]  /*197a0*/  IMAD.MOV.U32 R18, RZ, RZ, RZ ;  /* 0x000000ffff127224 */ /* 0x000fce00078e00ff */
.L_x_3060:
[----:B------:R-:W-:-:S13]  /*197b0*/  ISETP.NE.AND P0, PT, R5, RZ, PT ;  /* 0x000000ff0500720c */ /* 0x000fda0003f05270 */
[----:B------:R-:W0:Y:S01]  /*197c0*/  @!P0 S2R R3, SR_CgaCtaId ;  /* 0x0000000000038919 */ /* 0x000e220000008800 */
[----:B------:R-:W-:-:S04]  /*197d0*/  @!P0 MOV R2, 0x400 ;  /* 0x0000040000028802 */ /* 0x000fc80000000f00 */
[----:B0-----:R-:W-:-:S05]  /*197e0*/  @!P0 LEA R2, R3, R2, 0x18 ;  /* 0x0000000203028211 */ /* 0x001fca00078ec0ff */
[----:B------:R0:W-:Y:S01]  /*197f0*/  @!P0 STS.128 [R2+0x228d0], R16 ;  /* 0x0228d01002008388 */ /* 0x0001e20000000c00 */
[----:B------:R-:W-:Y:S06]  /*19800*/  BAR.ARV 0x5, 0x180 ;  /* 0x0146000000007b1d */ /* 0x000fec0000002000 */
.L_x_3053:
[----:B------:R2:W-:Y:S01]  /*19810*/  STL [R1+0x24], RZ ;  /* 0x000024ff01007387 */ /* 0x0005e20000100800 */
[----:B------:R-:W-:Y:S01]  /*19820*/  ULDC UR4, c[0x0][0xc3c] ;  /* 0x00030f0000047ab9 */ /* 0x000fe20000000800 */
[----:B------:R-:W-:Y:S01]  /*19830*/  IMAD.MOV.U32 R26, RZ, RZ, 0x1 ;  /* 0x00000001ff1a7424 */ /* 0x000fe200078e00ff */
[----:B-1----:R-:W-:Y:S01]  /*19840*/  ISETP.GE.AND P0, PT, R19, UR4, PT ;  /* 0x0000000413007c0c */ /* 0x002fe2000bf06270 */
[----:B------:R-:W-:-:S12]  /*19850*/  IMAD.MOV.U32 R25, RZ, RZ, RZ ;  /* 0x000000ffff197224 */ /* 0x000fd800078e00ff */
[----:B--2---:R-:W-:Y:S05]  /*19860*/  @P0 BRA `(.L_x_3061) ;  /* 0x0000006000f40947 */ /* 0x004fea0003800000 */
[----:B------:R-:W1:Y:S01]  /*19870*/  S2UR UR5, SR_CgaCtaId ;  /* 0x00000000000579c3 */ /* 0x000e620000008800 */
[C---:B0-----:R-:W-:Y:S01]  /*19880*/  IMAD.SHL.U32 R2, R0.reuse, 0x8, RZ ;  /* 0x0000000800027824 */ /* 0x041fe200078e00ff */
[----:B------:R-:W-:Y:S01]  /*19890*/  LOP3.LUT R4, R0, 0x7f, RZ, 0xc0, !PT ;  /* 0x0000007f00047812 */ /* 0x000fe200078ec0ff */
[----:B------:R-:W-:Y:S01]  /*198a0*/  UMOV UR4, 0x400 ;  /* 0x0000040000047882 */ /* 0x000fe20000000000 */
[----:B------:R0:W-:Y:S01]  /*198b0*/  STL [R1+0x24], RZ ;  /* 0x000024ff01007387 */ /* 0x0001e20000100800 */
[----:B------:R-:W-:Y:S01]  /*198c0*/  BSSY B8, `(.L_x_3061) ;  /* 0x0000637000087945 */ /* 0x000fe20003800000 */
[----:B------:R-:W-:Y:S01]  /*198d0*/  LOP3.LUT R3, R2, 0x1f8, RZ, 0xc0, !PT ;  /* 0x000001f802037812 */ /* 0x000fe200078ec0ff */
[----:B------:R-:W-:Y:S01]  /*198e0*/  IMAD.SHL.U32 R30, R4, 0x8, RZ ;  /* 0x00000008041e7824 */ /* 0x000fe200078e00ff */
[----:B------:R-:W-:Y:S01]  /*198f0*/  LOP3.LUT R2, R2, 0x38, RZ, 0xc0, !PT ;  /* 0x0000003802027812 */ /* 0x000fe200078ec0ff */
[----:B------:R-:W-:Y:S01]  /*19900*/  IMAD.MOV.U32 R27, RZ, RZ, 0x1 ;  /* 0x00000001ff1b7424 */ /* 0x000fe200078e00ff */
[----:B------:R-:W-:Y:S01]  /*19910*/  LOP3.LUT R3, R3, 0x38, R0, 0x78, !PT ;  /* 0x0000003803037812 */ /* 0x000fe200078e7800 */
[----:B------:R-:W-:Y:S01]  /*19920*/  IMAD.SHL.U32 R0, R0, 0x10, RZ ;  /* 0x0000001000007824 */ /* 0x000fe200078e00ff */
[----:B------:R-:W-:Y:S01]  /*19930*/  CS2R R24, SRZ ;  /* 0x0000000000187805 */ /* 0x000fe2000001ff00 */
[----:B------:R-:W-:Y:S01]  /*19940*/  IMAD.MOV.U32 R26, RZ, RZ, 0x1 ;  /* 0x00000001ff1a7424 */ /* 0x000fe200078e00ff */
[----:B------:R-:W-:Y:S01]  /*19950*/  LOP3.LUT R30, R3, 0x200, R30, 0xf8, !PT ;  /* 0x00000200031e7812 */ /* 0x000fe200078ef81e */
[----:B------:R-:W-:Y:S01]  /*19960*/  ULDC.64 UR40, c[0x0][0x198] ;  /* 0x0000660000287ab9 */ /* 0x000fe20000000a00 */
[----:B------:R-:W-:Y:S01]  /*19970*/  SHF.R.U32.HI R3, RZ, 0x3, R4 ;  /* 0x00000003ff037819 */ /* 0x000fe20000011604 */
[----:B------:R-:W-:Y:S01]  /*19980*/  ULOP3.LUT UR38, UR36, 0x2, URZ, 0xfc, !UPT ;  /* 0x0000000224267892 */ /* 0x000fe2000f8efc3f */
[----:B------:R-:W-:-:S02]  /*19990*/  ULDC UR37, c[0x0][0xc] ;  /* 0x0000030000257ab9 */ /* 0x000fc40000000800 */
[----:B------:R-:W-:Y:S02]  /*199a0*/  LOP3.LUT R3, R3, 0x70, R0, 0xf8, !PT ;  /* 0x0000007003037812 */ /* 0x000fe400078ef800 */
[C---:B------:R-:W-:Y:S01]  /*199b0*/  LOP3.LUT R0, R2.reuse, 0x40, RZ, 0xfc, !PT ;  /* 0x0000004002007812 */ /* 0x040fe200078efcff */
[----:B-1----:R-:W-:Y:S01]  /*199c0*/  ULEA UR4, UR5, UR4, 0x18 ;  /* 0x0000000405047291 */ /* 0x002fe2000f8ec03f */
[C---:B------:R-:W-:Y:S02]  /*199d0*/  LOP3.LUT R3, R2.reuse, 0x80, RZ, 0xfc, !PT ;  /* 0x0000008002037812 */ /* 0x040fe400078efcff */
[----:B------:R-:W-:-:S03]  /*199e0*/  LOP3.LUT R2, R2, 0xc0, RZ, 0xfc, !PT ;  /* 0x000000c002027812 */ /* 0x000fc600078efcff */
[----:B------:R-:W-:-:S04]  /*199f0*/  IMAD.U32 R23, RZ, RZ, UR4 ;  /* 0x00000004ff177e24 */ /* 0x000fc8000f8e00ff */
[----:B------:R-:W-:-:S05]  /*19a00*/  IMAD R0, R30, 0x2, R23 ;  /* 0x000000021e007824 */ /* 0x000fca00078e0217 */
[----:B------:R0:W-:Y:S02]  /*19a10*/  STL [R1+0x8], R0 ;  /* 0x0000080001007387 */ /* 0x0001e40000100800 */
.L_x_3176:
[----:B------:R-:W-:Y:S05]  /*19a20*/  YIELD ;  /* 0x0000000000007946 */ /* 0x000fea0003800000 */
[----:B------:R-:W-:Y:S01]  /*19a30*/  ULDC.64 UR4, c[0x0][0xa28] ;  /* 0x00028a0000047ab9 */ /* 0x000fe20000000a00 */
[----:B------:R-:W-:Y:S01]  /*19a40*/  IMAD.MOV.U32 R31, RZ, RZ, RZ ;  /* 0x000000ffff1f7224 */ /* 0x000fe200078e00ff */
[----:B------:R-:W-:Y:S01]  /*19a50*/  ISETP.NE.U32.AND P0, PT, RZ, UR4, PT ;  /* 0x00000004ff007c0c */ /* 0x000fe2000bf05070 */
[----:B0123--:R-:W1:Y:S01]  /*19a60*/  LDC.64 R4, c[0x0][0xa00] ;  /* 0x00028000ff047b82 */ /* 0x00fe620000000a00 */
[----:B------:R-:W-:Y:S01]  /*19a70*/  IMAD.MOV.U32 R8, RZ, RZ, RZ ;  /* 0x000000ffff087224 */ /* 0x000fe200078e00ff */
[----:B------:R-:W-:Y:S01]  /*19a80*/  ULDC.64 UR6, c[0x0][0xa10] ;  /* 0x0002840000067ab9 */ /* 0x000fe20000000a00 */
[----:B------:R-:W-:Y:S01]  /*19a90*/  ISETP.NE.AND.EX P0, PT, RZ, UR5, PT, P0 ;  /* 0x00000005ff007c0c */ /* 0x000fe2000bf05300 */
[----:B------:R-:W-:-:S12]  /*19aa0*/  ULDC.64 UR4, c[0x0][0xa18] ;  /* 0x0002860000047ab9 */ /* 0x000fd80000000a00 */
[----:B------:R-:W2:Y:S02]  /*19ab0*/  @P0 LDC.64 R2, c[0x0][0xa28] ;  /* 0x00028a00ff020b82 */ /* 0x000ea40000000a00 */
[----:B--2---:R-:W-:-:S05]  /*19ac0*/  @P0 IMAD.WIDE R2, R19, 0x4, R2 ;  /* 0x0000000413020825 */ /* 0x004fca00078e0202 */
[----:B------:R2:W5:Y:S01]  /*19ad0*/  @P0 LDG.E R31, desc[UR52][R2.64] ;  /* 0x00000034021f0981 */ /* 0x000562000c1e1900 */
[----:B------:R-:W-:Y:S01]  /*19ae0*/  ISETP.NE.U32.AND P0, PT, RZ, UR4, PT ;  /* 0x00000004ff007c0c */ /* 0x000fe2000bf05070 */
[----:B-1----:R-:W-:Y:S01]  /*19af0*/  IMAD.WIDE R4, R19, 0x4, R4 ;  /* 0x0000000413047825 */ /* 0x002fe200078e0204 */
[----:B------:R-:W-:Y:S02]  /*19b00*/  ISETP.NE.U32.AND P1, PT, RZ, UR6, PT ;  /* 0x00000006ff007c0c */ /* 0x000fe4000bf25070 */
[----:B------:R-:W-:Y:S01]  /*19b10*/  ISETP.NE.AND.EX P2, PT, RZ, UR5, PT, P0 ;  /* 0x00000005ff007c0c */ /* 0x000fe2000bf45300 */
[----:B------:R-:W-:Y:S01]  /*19b20*/  ULDC.64 UR4, c[0x0][0xa00] ;  /* 0x0002800000047ab9 */ /* 0x000fe20000000a00 */
[----:B------:R-:W-:Y:S01]  /*19b30*/  ISETP.NE.AND.EX P1, PT, RZ, UR7, PT, P1 ;  /* 0x00000007ff007c0c */ /* 0x000fe2000bf25310 */
[----:B0-----:R-:W-:Y:S01]  /*19b40*/  IMAD.MOV.U32 R0, RZ, RZ, RZ ;  /* 0x000000ffff007224 */ /* 0x001fe200078e00ff */
[----:B------:R-:W-:Y:S01]  /*19b50*/  ISETP.NE.U32.AND P0, PT, RZ, UR4, PT ;  /* 0x00000004ff007c0c */ /* 0x000fe2000bf05070 */
[----:B--2---:R-:W0:Y:S03]  /*19b60*/  LDC.64 R2, c[0x0][0xa10] ;  /* 0x00028400ff027b82 */ /* 0x004e260000000a00 */
[----:B------:R-:W-:-:S05]  /*19b70*/  ISETP.NE.AND.EX P0, PT, RZ, UR5, PT, P0 ;  /* 0x00000005ff007c0c */ /* 0x000fca000bf05300 */
[----:B------:R-:W1:Y:S08]  /*19b80*/  @P2 LDC.64 R6, c[0x0][0xa18] ;  /* 0x00028600ff062b82 */ /* 0x000e700000000a00 */
[----:B------:R-:W2:Y:S01]  /*19b90*/  @P0 LDG.E R8, desc[UR52][R4.64] ;  /* 0x0000003404080981 */ /* 0x000ea2000c1e1900 */
[----:B------:R-:W-:Y:S01]  /*19ba0*/  ULDC UR4, c[0x0][0x288] ;  /* 0x0000a20000047ab9 */ /* 0x000fe20000000800 */
[----:B0-----:R-:W-:-:S05]  /*19bb0*/  IMAD.WIDE R2, R19, 0x4, R2 ;  /* 0x0000000413027825 */ /* 0x001fca00078e0202 */
[----:B------:R-:W5:Y:S01]  /*19bc0*/  @P1 LDG.E R0, desc[UR52][R2.64] ;  /* 0x0000003402001981 */ /* 0x000f62000c1e1900 */
[----:B-1----:R-:W-:-:S03]  /*19bd0*/  @P2 IMAD.WIDE R6, R19, 0x4, R6 ;  /* 0x0000000413062825 */ /* 0x002fc600078e0206 */
[----:B--2---:R0:W-:Y:S02]  /*19be0*/  STL [R1+0xc], R8 ;  /* 0x00000c0801007387 */ /* 0x0041e40000100800 */
[----:B0-----:R-:W-:Y:S01]  /*19bf0*/  IMAD.U32 R8, RZ, RZ, UR4 ;  /* 0x00000004ff087e24 */ /* 0x001fe2000f8e00ff */
[----:B------:R-:W-:-:S05]  /*19c00*/  ULDC.64 UR4, c[0x0][0x418] ;  /* 0x0001060000047ab9 */ /* 0x000fca0000000a00 */
        /* <DEDUP_REMOVED lines=11> */
[----:B------:R-:W-:Y:S01]  /*19cc0*/  IMAD.MOV.U32 R12, RZ, RZ, R8 ;  /* 0x000000ffff0c7224 */ /* 0x000fe200078e0008 */
[----:B------:R-:W-:Y:S06]  /*19cd0*/  @P2 BRA `(.L_x_3062) ;  /* 0x0000000000142947 */ /* 0x000fec0003800000 */
[----:B------:R-:W-:Y:S05]  /*19ce0*/  @!P0 BRA `(.L_x_3062) ;  /* 0x0000000000108947 */ /* 0x000fea0003800000 */
[----:B0-----:R-:W2:Y:S04]  /*19cf0*/  LDG.E R8, desc[UR52][R4.64] ;  /* 0x0000003404087981 */ /* 0x001ea8000c1e1900 */
[----:B------:R-:W2:Y:S02]  /*19d00*/  LDG.E R7, desc[UR52][R4.64+0x4] ;  /* 0x0000043404077981 */ /* 0x000ea4000c1e1900 */
[----:B--2---:R-:W-:-:S05]  /*19d10*/  IMAD.IADD R12, R7, 0x1, -R8 ;  /* 0x00000001070c7824 */ /* 0x004fca00078e0a08 */
[----:B------:R1:W-:Y:S02]  /*19d20*/  STL [R1+0x4], R12 ;  /* 0x0000040c01007387 */ /* 0x0003e40000100800 */
.L_x_3062:
[----:B------:R-:W-:Y:S02]  /*19d30*/  ULDC.64 UR4, c[0x0][0xa20] ;  /* 0x0002880000047ab9 */ /* 0x000fe40000000a00 */
[----:B------:R-:W-:-:S04]  /*19d40*/  ISETP.NE.U32.AND P0, PT, RZ, UR4, PT ;  /* 0x00000004ff007c0c */ /* 0x000fc8000bf05070 */
[----:B------:R-:W-:-:S13]  /*19d50*/  ISETP.NE.AND.EX P0, PT, RZ, UR5, PT, P0 ;  /* 0x00000005ff007c0c */ /* 0x000fda000bf05300 */
[----:B------:R-:W-:Y:S05]  /*19d60*/  @!P0 BRA `(.L_x_3063) ;  /* 0x0000000000108947 */ /* 0x000fea0003800000 */
[----:B------:R-:W2:Y:S02]  /*19d70*/  LDC.64 R4, c[0x0][0xa20] ;  /* 0x00028800ff047b82 */ /* 0x000ea40000000a00 */
[----:B--2---:R-:W-:-:S05]  /*19d80*/  IMAD.WIDE R4, R19, 0x4, R4 ;  /* 0x0000000413047825 */ /* 0x004fca00078e0204 */
[----:B------:R2:W5:Y:S01]  /*19d90*/  LDG.E R10, desc[UR52][R4.64] ;  /* 0x00000034040a7981 */ /* 0x000562000c1e1900 */
[----:B------:R-:W-:Y:S05]  /*19da0*/  BRA `(.L_x_3064) ;  /* 0x0000000000247947 */ /* 0x000fea0003800000 */
.L_x_3063:
[----:B------:R-:W-:Y:S02]  /*19db0*/  ULDC.64 UR4, c[0x0][0xa08] ;  /* 0x0002820000047ab9 */ /* 0x000fe40000000a00 */
[----:B------:R-:W-:-:S04]  /*19dc0*/  ISETP.NE.U32.AND P0, PT, RZ, UR4, PT ;  /* 0x00000004ff007c0c */ /* 0x000fc8000bf05070 */
[----:B------:R-:W-:-:S13]  /*19dd0*/  ISETP.NE.AND.EX P0, PT, RZ, UR5, PT, P0 ;  /* 0x00000005ff007c0c */ /* 0x000fda000bf05300 */
[----:B------:R-:W-:Y:S05]  /*19de0*/  @!P0 BRA `(.L_x_3064) ;  /* 0x0000000000148947 */ /* 0x000fea0003800000 */
[----:B------:R-:W2:Y:S02]  /*19df0*/  LDC.64 R4, c[0x0][0xa08] ;  /* 0x00028200ff047b82 */ /* 0x000ea40000000a00 */
[----:B--2---:R-:W-:-:S05]  /*19e00*/  IMAD.WIDE R4, R19, 0x4, R4 ;  /* 0x0000000413047825 */ /* 0x004fca00078e0204 */
[----:B------:R-:W2:Y:S04]  /*19e10*/  LDG.E R10, desc[UR52][R4.64] ;  /* 0x00000034040a7981 */ /* 0x000ea8000c1e1900 */
[----:B------:R-:W2:Y:S02]  /*19e20*/  LDG.E R7, desc[UR52][R4.64+0x4] ;  /* 0x0000043404077981 */ /* 0x000ea4000c1e1900 */
[----:B--2---:R-:W-:-:S07]  /*19e30*/  IMAD.IADD R10, R7, 0x1, -R10 ;  /* 0x00000001070a7824 */ /* 0x004fce00078e0a0a */
.L_x_3064:
[----:B--2---:R-:W2:Y:S01]  /*19e40*/  @P1 LDG.E R5, desc[UR52][R2.64] ;  /* 0x0000003402051981 */ /* 0x004ea2000c1e1900 */
[----:B------:R-:W3:Y:S03]  /*19e50*/  LDC R7, c[0x0][0x448] ;  /* 0x00011200ff077b82 */ /* 0x000ee60000000800 */
[----:B------:R4:W2:Y:S01]  /*19e60*/  @P1 LDG.E R4, desc[UR52][R2.64+0x4] ;  /* 0x0000043402041981 */ /* 0x0008a2000c1e1900 */
[----:B------:R-:W-:Y:S02]  /*19e70*/  IMAD.SHL.U32 R35, R17, 0x80, RZ ;  /* 0x0000008011237824 */ /* 0x000fe400078e00ff */
[----:B-----5:R-:W-:Y:S02]  /*19e80*/  IMAD.IADD R10, R10, 0x1, -R31 ;  /* 0x000000010a0a7824 */ /* 0x020fe400078e0a1f */
[----:B----4-:R-:W4:Y:S01]  /*19e90*/  LDC.64 R2, c[0x0][0x9e0] ;  /* 0x00027800ff027b82 */ /* 0x010f220000000a00 */
[----:B---3--:R-:W-:-:S13]  /*19ea0*/  ISETP.NE.AND P2, PT, R7, 0x1, PT ;  /* 0x000000010700780c */ /* 0x008fda0003f45270 */
[----:B------:R-:W3:Y:S01]  /*19eb0*/  @P2 LDC R7, c[0x0][0x44c] ;  /* 0x00011300ff072b82 */ /* 0x000ee20000000800 */
[----:B----4-:R-:W-:-:S07]  /*19ec0*/  ISETP.GE.AND P3, PT, R3, 0x1, PT ;  /* 0x000000010300780c */ /* 0x010fce0003f66270 */
[----:B0-----:R-:W0:Y:S01]  /*19ed0*/  @P2 LDC R8, c[0x0][0x450] ;  /* 0x00011400ff082b82 */ /* 0x001e220000000800 */
[----:B--2---:R-:W-:Y:S02]  /*19ee0*/  @P1 IMAD.IADD R6, R4, 0x1, -R5 ;  /* 0x0000000104061824 */ /* 0x004fe400078e0a05 */
[----:B------:R-:W-:Y:S02]  /*19ef0*/  VIADD R4, R35, 0x7f ;  /* 0x0000007f23047836 */ /* 0x000fe40000000000 */
[----:B------:R-:W-:Y:S02]  /*19f00*/  IMAD.IADD R17, R10, 0x1, R6 ;  /* 0x000000010a117824 */ /* 0x000fe400078e0206 */
[----:B---3--:R-:W-:-:S03]  /*19f10*/  @P2 IMAD.HI.U32 R5, R4, R7, RZ ;  /* 0x0000000704052227 */ /* 0x008fc600078e00ff */
[C---:B------:R-:W-:Y:S02]  /*19f20*/  IADD3 R7, R17.reuse, 0x1, -R12 ;  /* 0x0000000111077810 */ /* 0x040fe40007ffe80c */
[----:B0-----:R-:W-:Y:S01]  /*19f30*/  @P2 SHF.R.U32.HI R4, RZ, R8, R5 ;  /* 0x00000008ff042219 */ /* 0x001fe20000011605 */
[----:B------:R-:W-:-:S04]  /*19f40*/  VIADD R5, R17, 0x5f ;  /* 0x0000005f11057836 */ /* 0x000fc80000000000 */
[----:B------:R-:W-:-:S04]  /*19f50*/  IMAD.HI R5, R5, 0x2aaaaaab, RZ ;  /* 0x2aaaaaab05057827 */ /* 0x000fc800078e02ff */
[----:B------:R-:W-:Y:S01]  /*19f60*/  IMAD.IADD R11, R7, 0x1, R4 ;  /* 0x00000001070b7824 */ /* 0x000fe200078e0204 */
[----:B------:R-:W-:-:S03]  /*19f70*/  SHF.R.U32.HI R4, RZ, 0x1f, R5 ;  /* 0x0000001fff047819 */ /* 0x000fc60000011605 */
[----:B------:R-:W-:Y:S01]  /*19f80*/  IMAD.IADD R2, R11, 0x1, R2 ;  /* 0x000000010b027824 */ /* 0x000fe200078e0202 */
[----:B------:R-:W-:Y:S01]  /*19f90*/  LEA.HI.SX32 R9, R5, R4, 0x1c ;  /* 0x0000000405097211 */ /* 0x000fe200078fe2ff */
        /* <DEDUP_REMOVED lines=12> */
.L_x_3067:
[----:B------:R-:W-:-:S13]  /*1a060*/  ISETP.NE.AND P0, PT, R3, 0x1, PT ;  /* 0x000000010300780c */ /* 0x000fda0003f05270 */
[----:B------:R-:W0:Y:S02]  /*1a070*/  @P0 LDC.64 R4, c[0x0][0x9e8] ;  /* 0x00027a00ff040b82 */ /* 0x000e240000000a00 */
[----:B0-----:R-:W-:-:S05]  /*1a080*/  @P0 IMAD.HI.U32 R4, R8, R4, RZ ;  /* 0x0000000408040227 */ /* 0x001fca00078e00ff */
[----:B------:R-:W-:-:S07]  /*1a090*/  @P0 SHF.R.U32.HI R8, RZ, R5, R4 ;  /* 0x00000005ff080219 */ /* 0x000fce0000011604 */
.L_x_3068:
[----:B------:R-:W-:Y:S05]  /*1a0a0*/  BSYNC B0 ;  /* 0x0000000000007941 */ /* 0x000fea0003800000 */
.L_x_3066:
[----:B------:R-:W-:-:S05]  /*1a0b0*/  IMAD R5, R8, R3, R3 ;  /* 0x0000000308057224 */ /* 0x000fca00078e0203 */
[----:B------:R-:W-:-:S07]  /*1a0c0*/  VIMNMX R2, R2, R5, PT ;  /* 0x0000000502027248 */ /* 0x000fce0003fe0100 */
.L_x_3065:
[----:B------:R-:W0:Y:S01]  /*1a0d0*/  @P2 LDC R4, c[0x0][0x44c] ;  /* 0x00011300ff042b82 */ /* 0x000e220000000800 */
[----:B------:R-:W-:Y:S01]  /*1a0e0*/  IMAD.MOV.U32 R5, RZ, RZ, R35 ;  /* 0x000000ffff057224 */ /* 0x000fe200078e0023 */
[----:B------:R-:W-:Y:S01]  /*1a0f0*/  ULDC UR4, c[0x0][0x9dc] ;  /* 0x0002770000047ab9 */ /* 0x000fe20000000800 */
[----:B------:R-:W-:-:S05]  /*1a100*/  IMAD.IADD R8, R17, 0x1, -R12 ;  /* 0x0000000111087824 */ /* 0x000fca00078e0a0c */
[----:B------:R-:W2:Y:S01]  /*1a110*/  @P2 LDC R11, c[0x0][0x450] ;  /* 0x00011400ff0b2b82 */ /* 0x000ea20000000800 */
[----:B0-----:R-:W-:-:S05]  /*1a120*/  @P2 IMAD.HI.U32 R4, R35, R4, RZ ;  /* 0x0000000423042227 */ /* 0x001fca00078e00ff */
[----:B--2---:R-:W-:-:S05]  /*1a130*/  @P2 SHF.R.U32.HI R5, RZ, R11, R4 ;  /* 0x0000000bff052219 */ /* 0x004fca0000011604 */
[----:B-1----:R-:W-:-:S04]  /*1a140*/  IMAD.IADD R12, R8, 0x1, R5 ;  /* 0x00000001080c7824 */ /* 0x002fc800078e0205 */
        /* <DEDUP_REMOVED lines=12> */
.L_x_3071:
[----:B------:R-:W-:-:S13]  /*1a210*/  ISETP.NE.AND P0, PT, R3, 0x1, PT ;  /* 0x000000010300780c */ /* 0x000fda0003f05270 */
[----:B------:R-:W0:Y:S02]  /*1a220*/  @P0 LDC.64 R4, c[0x0][0x9e8] ;  /* 0x00027a00ff040b82 */ /* 0x000e240000000a00 */
[----:B0-----:R-:W-:-:S05]  /*1a230*/  @P0 IMAD.HI.U32 R4, R12, R4, RZ ;  /* 0x000000040c040227 */ /* 0x001fca00078e00ff */
[----:B------:R-:W-:-:S07]  /*1a240*/  @P0 SHF.R.U32.HI R12, RZ, R5, R4 ;  /* 0x00000005ff0c0219 */ /* 0x000fce0000011604 */
.L_x_3072:
[----:B------:R-:W-:Y:S05]  /*1a250*/  BSYNC B0 ;  /* 0x0000000000007941 */ /* 0x000fea0003800000 */
.L_x_3070:
[----:B------:R-:W-:-:S05]  /*1a260*/  IMAD R12, R12, R3, RZ ;  /* 0x000000030c0c7224 */ /* 0x000fca00078e02ff */
[----:B------:R-:W-:-:S07]  /*1a270*/  VIMNMX R11, R11, R12, !PT ;  /* 0x0000000c0b0b7248 */ /* 0x000fce0007fe0100 */
.L_x_3069:
[----:B------:R-:W-:Y:S01]  /*1a280*/  VIADD R2, R2, 0x5f ;  /* 0x0000005f02027836 */ /* 0x000fe20000000000 */
[----:B------:R-:W-:Y:S01]  /*1a290*/  BSSY B0, `(.L_x_3073) ;  /* 0x0000138000007945 */ /* 0x000fe20003800000 */
        /* <DEDUP_REMOVED lines=14> */
[----:B------:R-:W-:-:S07]  /*1a380*/  SHF.R.U32.HI R4, RZ, 0x6, R3 ;  /* 0x00000006ff047819 */ /* 0x000fce0000011603 */
[----:B------:R-:W-:Y:S02]  /*1a390*/  @P0 VIADD R5, R6, 0x5f ;  /* 0x0000005f06050836 */ /* 0x000fe40000000000 */
[----:B------:R-:W-:Y:S02]  /*1a3a0*/  IMAD.MOV.U32 R6, RZ, RZ, R4 ;  /* 0x000000ffff067224 */ /* 0x000fe400078e0004 */
[----:B------:R-:W-:-:S05]  /*1a3b0*/  @P0 IMAD.HI R5, R5, 0x2aaaaaab, RZ ;  /* 0x2aaaaaab05050827 */ /* 0x000fca00078e02ff */
[----:B------:R-:W-:-:S04]  /*1a3c0*/  @P0 SHF.R.U32.HI R2, RZ, 0x1f, R5 ;  /* 0x0000001fff020819 */ /* 0x000fc80000011605 */
        /* <DEDUP_REMOVED lines=11> */
.L_x_3260:
[----:B-1----:R-:W-:Y:S02]  /*1a480*/  ISETP.NE.AND P0, PT, R14, RZ, PT ;  /* 0x000000ff0e00720c */ /* 0x002fe40003f05270 */
[----:B------:R-:W-:-:S11]  /*1a490*/  PLOP3.LUT P6, PT, PT, PT, PT, 0x8, 0x0 ;  /* 0x000000000000781c */ /* 0x000fd60003fce170 */
[----:B------:R-:W-:Y:S05]  /*1a4a0*/  @P0 BRA `(.L_x_3076) ;  /* 0x00000000000c0947 */ /* 0x000fea0003800000 */
[----:B------:R-:W-:-:S03]  /*1a4b0*/  UMOV UR4, 0xffffffff ;  /* 0xffffffff00047882 */ /* 0x000fc60000000000 */
[----:B------:R-:W-:Y:S05]  /*1a4c0*/  BRA.DIV UR4, `(.L_x_3077) ;  /* 0x0000007604407947 */ /* 0x000fea000b800000 */
[----:B------:R-:W-:-:S13]  /*1a4d0*/  ELECT P6, URZ, PT ;  /* 0x00000000003f782f */ /* 0x000fda00038c0000 */
.L_x_3076:
        /* <DEDUP_REMOVED lines=9> */
.L_x_3263:
[----:B------:R-:W-:Y:S05]  /*1a570*/  BSYNC B1 ;  /* 0x0000000000017941 */ /* 0x000fea0003800000 */
.L_x_3078:
[----:B------:R-:W-:Y:S04]  /*1a580*/  BSSY B1, `(.L_x_3080) ;  /* 0x000007b000017945 */ /* 0x000fe80003800000 */
[----:B------:R-:W-:Y:S05]  /*1a590*/  @!P6 BRA `(.L_x_3081) ;  /* 0x0000000400e4e947 */ /* 0x000fea0003800000 */
[----:B------:R-:W-:Y:S01]  /*1a5a0*/  IMAD R12, R24, 0x8, R23 ;  /* 0x00000008180c7824 */ /* 0x000fe200078e0217 */
[----:B0-----:R-:W-:Y:S01]  /*1a5b0*/  SHF.L.U32 R2, R27, 0x1f, RZ ;  /* 0x0000001f1b027819 */ /* 0x001fe200000006ff */
[----:B------:R-:W0:Y:S01]  /*1a5c0*/  S2R R3, SR_TID.X ;  /* 0x0000000000037919 */ /* 0x000e220000002100 */
[----:B------:R-:W-:Y:S02]  /*1a5d0*/  BSSY B2, `(.L_x_3082) ;  /* 0x0000005000027945 */ /* 0x000fe40003800000 */
[----:B------:R-:W1:Y:S01]  /*1a5e0*/  SYNCS.PHASECHK.TRANS64.TRYWAIT P0, [R12+URZ+0x228a0], R2 ;  /* 0x0228a0020c0075a7 */ /* 0x000e62000800017f */
[----:B0-----:R-:W-:-:S04]  /*1a5f0*/  LOP3.LUT R3, R3, 0x7f, RZ, 0xc0, !PT ;  /* 0x0000007f03037812 */ /* 0x001fc800078ec0ff */
[----:B------:R-:W-:Y:S01]  /*1a600*/  ISETP.NE.AND P1, PT, R3, RZ, PT ;  /* 0x000000ff0300720c */ /* 0x000fe20003f25270 */
[----:B-1----:R-:W-:-:S12]  /*1a610*/  @!P0 BRA `(.L_x_3083) ;  /* 0x0000007400208947 */ /* 0x002fd80003800000 */
.L_x_3264:
[----:B------:R-:W-:Y:S05]  /*1a620*/  BSYNC B2 ;  /* 0x0000000000027941 */ /* 0x000fea0003800000 */
.L_x_3082:
        /* <DEDUP_REMOVED lines=9> */
.L_x_3085:
[----:B------:R-:W-:Y:S05]  /*1a6c0*/  BSYNC B2 ;  /* 0x0000000000027941 */ /* 0x000fea0003800000 */
.L_x_3084:
        /* <DEDUP_REMOVED lines=12> */
.L_x_3086:
        /* <DEDUP_REMOVED lines=13> */
.L_x_3265:
[----:B------:R-:W-:Y:S05]  /*1a860*/  BSYNC B2 ;  /* 0x0000000000027941 */ /* 0x000fea0003800000 */
.L_x_3087:
        /* <DEDUP_REMOVED lines=11> */
.L_x_3090:
[----:B------:R-:W-:Y:S05]  /*1a920*/  BSYNC B2 ;  /* 0x0000000000027941 */ /* 0x000fea0003800000 */
.L_x_3089:
[----:B------:R-:W-:Y:S01]  /*1a930*/  R2UR UR6, R2 ;  /* 0x00000000020672ca */ /* 0x000fe200000e0000 */
[----:B------:R-:W-:Y:S01]  /*1a940*/  UIADD3 UR4, UP0, UR40, 0x670, URZ ;  /* 0x0000067028047890 */ /* 0x000fe2000ff1e03f */
[----:B------:R-:W-:Y:S01]  /*1a950*/  R2UR UR7, R3 ;  /* 0x00000000030772ca */ /* 0x000fe200000e0000 */
[----:B------:R-:W-:Y:S01]  /*1a960*/  VIADD R12, R12, 0x228b0 ;  /* 0x000228b00c0c7836 */ /* 0x000fe20000000000 */
[----:B------:R-:W-:Y:S01]  /*1a970*/  R2UR UR10, R11 ;  /* 0x000000000b0a72ca */ /* 0x000fe200000e0000 */
[----:B------:R-:W-:Y:S01]  /*1a980*/  IMAD R11, R24, 0xc000, R23 ;  /* 0x0000c000180b7824 */ /* 0x000fe200078e0217 */
[----:B------:R-:W-:Y:S01]  /*1a990*/  PLOP3.LUT P0, PT, PT, PT, PT, 0x80, 0x0 ;  /* 0x000000000000781c */ /* 0x000fe20003f0f070 */
[----:B------:R-:W-:Y:S02]  /*1a9a0*/  UIADD3.X UR5, URZ, UR41, URZ, UP0, !UPT ;  /* 0x000000293f057290 */ /* 0x000fe400087fe43f */
[----:B------:R-:W-:-:S10]  /*1a9b0*/  VIADD R13, R11, 0x400 ;  /* 0x000004000b0d7836 */ /* 0x000fd40000000000 */
.L_x_3091:
        /* <DEDUP_REMOVED lines=15> */
.L_x_3092:
        /* <DEDUP_REMOVED lines=15> */
.L_x_3093:
        /* <DEDUP_REMOVED lines=15> */
.L_x_3094:
        /* <DEDUP_REMOVED lines=10> */
.L_x_3081:
[----:B------:R-:W-:Y:S05]  /*1ad30*/  BSYNC B1 ;  /* 0x0000000000017941 */ /* 0x000fea0003800000 */
.L_x_3080:
[----:B------:R-:W-:Y:S01]  /*1ad40*/  VIADD R11, R6, 0xfffffffe ;  /* 0xfffffffe060b7836 */ /* 0x000fe20000000000 */
[----:B------:R-:W-:Y:S01]  /*1ad50*/  PLOP3.LUT P0, PT, PT, PT, PT, 0x8, 0x0 ;  /* 0x000000000000781c */ /* 0x000fe20003f0e170 */
[----:B------:R-:W-:-:S03]  /*1ad60*/  VIADD R24, R24, 0x1 ;  /* 0x0000000118187836 */ /* 0x000fc60000000000 */
[----:B------:R-:W-:Y:S02]  /*1ad70*/  ISETP.GE.AND P2, PT, R11, R4, PT ;  /* 0x000000040b00720c */ /* 0x000fe40003f46270 */
[----:B------:R-:W-:-:S04]  /*1ad80*/  ISETP.NE.AND P1, PT, R24, 0x2, PT ;  /* 0x000000021800780c */ /* 0x000fc80003f25270 */
[----:B0-----:R-:W-:Y:S02]  /*1ad90*/  SEL R2, RZ, 0x1, P1 ;  /* 0x00000001ff027807 */ /* 0x001fe40000800000 */
[----:B------:R-:W-:Y:S02]  /*1ada0*/  SEL R24, R24, RZ, P1 ;  /* 0x000000ff18187207 */ /* 0x000fe40000800000 */
[----:B------:R-:W-:-:S03]  /*1adb0*/  LOP3.LUT R27, R27, R2, RZ, 0x3c, !PT ;  /* 0x000000021b1b7212 */ /* 0x000fc600078e3cff */
[----:B------:R-:W-:Y:S05]  /*1adc0*/  @!P2 BRA `(.L_x_3074) ;  /* 0x000000080010a947 */ /* 0x000fea0003800000 */
.L_x_3110:
[----:B------:R-:W-:Y:S05]  /*1add0*/  YIELD ;  /* 0x0000000000007946 */ /* 0x000fea0003800000 */
[----:B------:R-:W-:Y:S04]  /*1ade0*/  BSSY B1, `(.L_x_3095) ;  /* 0x000007a000017945 */ /* 0x000fe80003800000 */
[----:B------:R-:W-:Y:S05]  /*1adf0*/  @!P6 BRA `(.L_x_3096) ;  /* 0x0000000400e0e947 */ /* 0x000fea0003800000 */
[----:B------:R-:W-:Y:S01]  /*1ae00*/  IMAD R10, R24, 0x8, R23 ;  /* 0x00000008180a7824 */ /* 0x000fe200078e0217 */
[----:B------:R-:W-:Y:S01]  /*1ae10*/  SHF.L.U32 R2, R27, 0x1f, RZ ;  /* 0x0000001f1b027819 */ /* 0x000fe200000006ff */
[----:B------:R-:W0:Y:S01]  /*1ae20*/  S2R R3, SR_TID.X ;  /* 0x0000000000037919 */ /* 0x000e220000002100 */
[----:B------:R-:W-:Y:S02]  /*1ae30*/  BSSY B2, `(.L_x_3097) ;  /* 0x0000005000027945 */ /* 0x000fe40003800000 */
[----:B------:R-:W1:Y:S01]  /*1ae40*/  SYNCS.PHASECHK.TRANS64.TRYWAIT P1, [R10+URZ+0x228a0], R2 ;  /* 0x0228a0020a0075a7 */ /* 0x000e62000802017f */
[----:B0-----:R-:W-:-:S04]  /*1ae50*/  LOP3.LUT R3, R3, 0x7f, RZ, 0xc0, !PT ;  /* 0x0000007f03037812 */ /* 0x001fc800078ec0ff */
[----:B------:R-:W-:Y:S01]  /*1ae60*/  ISETP.NE.AND P2, PT, R3, RZ, PT ;  /* 0x000000ff0300720c */ /* 0x000fe20003f45270 */
[----:B-1----:R-:W-:-:S12]  /*1ae70*/  @!P1 BRA `(.L_x_3098) ;  /* 0x0000006c00309947 */ /* 0x002fd80003800000 */
.L_x_3266:
[----:B------:R-:W-:Y:S05]  /*1ae80*/  BSYNC B2 ;  /* 0x0000000000027941 */ /* 0x000fea0003800000 */
.L_x_3097:
        /* <DEDUP_REMOVED lines=9> */
.L_x_3100:
[----:B------:R-:W-:Y:S05]  /*1af20*/  BSYNC B2 ;  /* 0x0000000000027941 */ /* 0x000fea0003800000 */
.L_x_3099:
        /* <DEDUP_REMOVED lines=11> */
.L_x_3101:
        /* <DEDUP_REMOVED lines=13> */
.L_x_3267:
[----:B------:R-:W-:Y:S05]  /*1b0b0*/  BSYNC B2 ;  /* 0x0000000000027941 */ /* 0x000fea0003800000 */
.L_x_3102:
        /* <DEDUP_REMOVED lines=11> */
.L_x_3105:
[----:B------:R-:W-:Y:S05]  /*1b170*/  BSYNC B2 ;  /* 0x0000000000027941 */ /* 0x000fea0003800000 */
.L_x_3104:
        /* <DEDUP_REMOVED lines=9> */
.L_x_3106:
        /* <DEDUP_REMOVED lines=15> */
.L_x_3107:
        /* <DEDUP_REMOVED lines=15> */
.L_x_3108:
        /* <DEDUP_REMOVED lines=15> */
.L_x_3109:
        /* <DEDUP_REMOVED lines=10> */
.L_x_3096:
[----:B------:R-:W-:Y:S05]  /*1b580*/  BSYNC B1 ;  /* 0x0000000000017941 */ /* 0x000fea0003800000 */
.L_x_3095:
        /* <DEDUP_REMOVED lines=8> */
.L_x_3074:
[----:B------:R-:W-:Y:S05]  /*1b610*/  BSYNC B0 ;  /* 0x0000000000007941 */ /* 0x000fea0003800000 */
.L_x_3073:
[----:B------:R-:W0:Y:S01]  /*1b620*/  LDC R0, c[0x0][0x448] ;  /* 0x00011200ff007b82 */ /* 0x000e220000000800 */
[----:B------:R-:W-:Y:S07]  /*1b630*/  @!P0 WARPSYNC.ALL ;  /* 0x0000000000008948 */ /* 0x000fee0003800000 */
[----:B------:R-:W1:Y:S08]  /*1b640*/  LDC.64 R2, c[0x0][0x9e0] ;  /* 0x00027800ff027b82 */ /* 0x000e700000000a00 */
[----:B------:R-:W-:Y:S01]  /*1b650*/  @!P0 BAR.SYNC.DEFER_BLOCKING 0xc, 0x180 ;  /* 0x0306000000008b1d */ /* 0x000fe20000010000 */
[----:B0-----:R-:W-:Y:S01]  /*1b660*/  ISETP.NE.AND P1, PT, R0, 0x1, PT ;  /* 0x000000010000780c */ /* 0x001fe20003f25270 */
[----:B------:R-:W-:Y:S01]  /*1b670*/  VIADD R0, R35, 0x7f ;  /* 0x0000007f23007836 */ /* 0x000fe20000000000 */
[----:B-1----:R-:W-:-:S11]  /*1b680*/  ISETP.GE.AND P2, PT, R3, 0x1, PT ;  /* 0x000000010300780c */ /* 0x002fd60003f46270 */
[----:B------:R-:W0:Y:S08]  /*1b690*/  @P1 LDC R5, c[0x0][0x44c] ;  /* 0x00011300ff051b82 */ /* 0x000e300000000800 */
[----:B------:R-:W1:Y:S01]  /*1b6a0*/  @P1 LDC R4, c[0x0][0x450] ;  /* 0x00011400ff041b82 */ /* 0x000e620000000800 */
[----:B0-----:R-:W-:-:S05]  /*1b6b0*/  @P1 IMAD.HI.U32 R5, R0, R5, RZ ;  /* 0x0000000500051227 */ /* 0x001fca00078e00ff */
[----:B-1----:R-:W-:-:S05]  /*1b6c0*/  @P1 SHF.R.U32.HI R0, RZ, R4, R5 ;  /* 0x00000004ff001219 */ /* 0x002fca0000011605 */
        /* <DEDUP_REMOVED lines=14> */
.L_x_3113:
[----:B------:R-:W-:-:S13]  /*1b7b0*/  ISETP.NE.AND P0, PT, R3, 0x1, PT ;  /* 0x000000010300780c */ /* 0x000fda0003f05270 */
[----:B------:R-:W0:Y:S02]  /*1b7c0*/  @P0 LDC.64 R4, c[0x0][0x9e8] ;  /* 0x00027a00ff040b82 */ /* 0x000e240000000a00 */
[----:B0-----:R-:W-:-:S05]  /*1b7d0*/  @P0 IMAD.HI.U32 R4, R0, R4, RZ ;  /* 0x0000000400040227 */ /* 0x001fca00078e00ff */
[----:B------:R-:W-:-:S07]  /*1b7e0*/  @P0 SHF.R.U32.HI R0, RZ, R5, R4 ;  /* 0x00000005ff000219 */ /* 0x000fce0000011604 */
.L_x_3114:
[----:B------:R-:W-:Y:S05]  /*1b7f0*/  BSYNC B0 ;  /* 0x0000000000007941 */ /* 0x000fea0003800000 */
.L_x_3112:
[----:B------:R-:W-:-:S05]  /*1b800*/  IMAD R5, R0, R3, R3 ;  /* 0x0000000300057224 */ /* 0x000fca00078e0203 */
[----:B------:R-:W-:-:S07]  /*1b810*/  VIMNMX R2, R2, R5, PT ;  /* 0x0000000502027248 */ /* 0x000fce0003fe0100 */
.L_x_3111:
[----:B------:R-:W0:Y:S01]  /*1b820*/  @P1 LDC R0, c[0x0][0x44c] ;  /* 0x00011300ff001b82 */ /* 0x000e220000000800 */
[----:B------:R-:W-:Y:S01]  /*1b830*/  VIADD R2, R2, 0x5f ;  /* 0x0000005f02027836 */ /* 0x000fe20000000000 */
[----:B------:R-:W-:Y:S01]  /*1b840*/  ULDC UR4, c[0x0][0x9dc] ;  /* 0x0002770000047ab9 */ /* 0x000fe20000000800 */
[----:B------:R-:W-:Y:S02]  /*1b850*/  IMAD.MOV.U32 R7, RZ, RZ, R35 ;  /* 0x000000ffff077224 */ /* 0x000fe400078e0023 */
[----:B------:R-:W-:-:S03]  /*1b860*/  IMAD.HI R2, R2, 0x2aaaaaab, RZ ;  /* 0x2aaaaaab02027827 */ /* 0x000fc600078e02ff */
[----:B------:R-:W1:Y:S01]  /*1b870*/  @P1 LDC R5, c[0x0][0x450] ;  /* 0x00011400ff051b82 */ /* 0x000e620000000800 */
[----:B0-----:R-:W-:-:S05]  /*1b880*/  @P1 IMAD.HI.U32 R0, R35, R0, RZ ;  /* 0x0000000023001227 */ /* 0x001fca00078e00ff */
[----:B-1----:R-:W-:Y:S02]  /*1b890*/  @P1 SHF.R.U32.HI R7, RZ, R5, R0 ;  /* 0x00000005ff071219 */ /* 0x002fe40000011600 */
[----:B------:R-:W-:-:S03]  /*1b8a0*/  SHF.R.U32.HI R5, RZ, 0x1f, R2 ;  /* 0x0000001fff057819 */ /* 0x000fc60000011602 */
[----:B------:R-:W-:Y:S01]  /*1b8b0*/  IMAD.IADD R8, R8, 0x1, R7 ;  /* 0x0000000108087824 */ /* 0x000fe200078e0207 */
[----:B------:R-:W-:-:S03]  /*1b8c0*/  LEA.HI.SX32 R2, R2, R5, 0x1c ;  /* 0x0000000502027211 */ /* 0x000fc600078fe2ff */
[----:B------:R-:W-:Y:S01]  /*1b8d0*/  VIADD R0, R8, -UR4 ;  /* 0x8000000408007c36 */ /* 0x000fe20008000000 */
[----:B------:R-:W-:-:S05]  /*1b8e0*/  VIMNMX R33, R9, R2, PT ;  /* 0x0000000209217248 */ /* 0x000fca0003fe0100 */
        /* <DEDUP_REMOVED lines=12> */
.L_x_3117:
[----:B------:R-:W-:-:S13]  /*1b9b0*/  ISETP.NE.AND P0, PT, R3, 0x1, PT ;  /* 0x000000010300780c */ /* 0x000fda0003f05270 */
[----:B------:R-:W1:Y:S02]  /*1b9c0*/  @P0 LDC.64 R4, c[0x0][0x9e8] ;  /* 0x00027a00ff040b82 */ /* 0x000e640000000a00 */
[----:B-1----:R-:W-:-:S05]  /*1b9d0*/  @P0 IMAD.HI.U32 R4, R8, R4, RZ ;  /* 0x0000000408040227 */ /* 0x002fca00078e00ff */
[----:B------:R-:W-:-:S07]  /*1b9e0*/  @P0 SHF.R.U32.HI R8, RZ, R5, R4 ;  /* 0x00000005ff080219 */ /* 0x000fce0000011604 */
.L_x_3118:
[----:B------:R-:W-:Y:S05]  /*1b9f0*/  BSYNC B0 ;  /* 0x0000000000007941 */ /* 0x000fea0003800000 */
.L_x_3116:
[----:B------:R-:W-:-:S05]  /*1ba00*/  IMAD R3, R8, R3, RZ ;  /* 0x0000000308037224 */ /* 0x000fca00078e02ff */
[----:B------:R-:W-:-:S07]  /*1ba10*/  VIMNMX R0, R0, R3, !PT ;  /* 0x0000000300007248 */ /* 0x000fce0007fe0100 */
.L_x_3115:
        /* <DEDUP_REMOVED lines=24> */
.L_x_3120:
        /* <DEDUP_REMOVED lines=20> */
.L_x_3123:
[----:B------:R-:W-:Y:S05]  /*1bce0*/  BSYNC B6 ;  /* 0x0000000000067941 */ /* 0x000fea0003800000 */
.L_x_3122:
        /* <DEDUP_REMOVED lines=20> */
.L_x_3126:
        /* <DEDUP_REMOVED lines=15> */
.L_x_3125:
[----:B------:R-:W-:Y:S05]  /*1bf20*/  BSYNC B6 ;  /* 0x0000000000067941 */ /* 0x000fea0003800000 */
.L_x_3124:
[----:B------:R-:W-:Y:S01]  /*1bf30*/  ULDC.64 UR4, c[0x0][0x9f8] ;  /* 0x00027e0000047ab9 */ /* 0x000fe20000000a00 */
[----:B------:R-:W-:Y:S01]  /*1bf40*/  IMAD.MOV.U32 R29, RZ, RZ, R19 ;  /* 0x000000ffff1d7224 */ /* 0x000fe200078e0013 */
[----:B------:R-:W-:Y:S01]  /*1bf50*/  ISETP.NE.U32.AND P0, PT, RZ, UR4, PT ;  /* 0x00000004ff007c0c */ /* 0x000fe2000bf05070 */
[----:B------:R-:W1:Y:S01]  /*1bf60*/  S2R R20, SR_TID.X ;  /* 0x0000000000147919 */ /* 0x000e620000002100 */
[----:B------:R-:W2:Y:S01]  /*1bf70*/  LDC R10, c[0x0][0x430] ;  /* 0x00010c00ff0a7b82 */ /* 0x000ea20000000800 */
[----:B------:R-:W-:Y:S01]  /*1bf80*/  VIADD R0, R33, 0xffffffff ;  /* 0xffffffff21007836 */ /* 0x000fe20000000000 */
[----:B------:R-:W-:Y:S01]  /*1bf90*/  ISETP.NE.AND.EX P0, PT, RZ, UR5, PT, P0 ;  /* 0x00000005ff007c0c */ /* 0x000fe2000bf05300 */
[----:B------:R-:W-:Y:S01]  /*1bfa0*/  IMAD.MOV.U32 R37, RZ, RZ, RZ ;  /* 0x000000ffff257224 */ /* 0x000fe200078e00ff */
[----:B------:R-:W-:Y:S01]  /*1bfb0*/  LOP3.LUT R22, R22, 0xffffffdf, RZ, 0xc0, !PT ;  /* 0xffffffdf16167812 */ /* 0x000fe200078ec0ff */
[----:B------:R-:W-:-:S10]  /*1bfc0*/  ULDC UR4, c[0x0][0x320] ;  /* 0x0000c80000047ab9 */ /* 0x000fd40000000800 */
[----:B------:R-:W3:Y:S01]  /*1bfd0*/  @P0 LDC.64 R2, c[0x0][0x9f8] ;  /* 0x00027e00ff020b82 */ /* 0x000ee20000000a00 */
[----:B-1----:R-:W-:Y:S01]  /*1bfe0*/  LOP3.LUT R20, R20, 0x7f, RZ, 0xc0, !PT ;  /* 0x0000007f14147812 */ /* 0x002fe200078ec0ff */
[----:B---3--:R-:W-:-:S05]  /*1bff0*/  @P0 IMAD.WIDE R2, R19, 0x4, R2 ;  /* 0x0000000413020825 */ /* 0x008fca00078e0202 */
[----:B------:R1:W3:Y:S01]  /*1c000*/  @P0 LDG.E R29, desc[UR52][R2.64] ;  /* 0x00000034021d0981 */ /* 0x0002e2000c1e1900 */
[----:B------:R-:W-:Y:S02]  /*1c010*/  SHF.R.U32.HI R21, RZ, 0x3, R20 ;  /* 0x00000003ff157819 */ /* 0x000fe40000011614 */
[----:B--2---:R-:W-:Y:S01]  /*1c020*/  ISETP.NE.AND P1, PT, R10, 0x1, PT ;  /* 0x000000010a00780c */ /* 0x004fe20003f25270 */
[----:B------:R-:W2:-:S12]  /*1c030*/  S2R R20, SR_TID.X ;  /* 0x0000000000147919 */ /* 0x000e980000002100 */
[----:B------:R-:W4:Y:S08]  /*1c040*/  @P1 LDC R5, c[0x0][0x434] ;  /* 0x00010d00ff051b82 */ /* 0x000f300000000800 */
[----:B------:R-:W0:Y:S01]  /*1c050*/  @P1 LDC R7, c[0x0][0x438] ;  /* 0x00010e00ff071b82 */ /* 0x000e220000000800 */
[----:B--2---:R-:W-:-:S05]  /*1c060*/  IMAD.SHL.U32 R20, R20, 0x10, RZ ;  /* 0x0000001014147824 */ /* 0x004fca00078e00ff */
[----:B------:R-:W-:-:S05]  /*1c070*/  LOP3.LUT R20, R21, 0x70, R20, 0xf8, !PT ;  /* 0x0000007015147812 */ /* 0x000fca00078ef814 */
[----:B------:R-:W-:-:S05]  /*1c080*/  IMAD R8, R0, 0x60, R20 ;  /* 0x0000006000087824 */ /* 0x000fca00078e0214 */
[C---:B------:R-:W-:Y:S01]  /*1c090*/  ISETP.GE.AND P0, PT, R8.reuse, R17, PT ;  /* 0x000000110800720c */ /* 0x040fe20003f06270 */
[----:B------:R-:W-:-:S03]  /*1c0a0*/  IMAD.IADD R8, R8, 0x1, R31 ;  /* 0x0000000108087824 */ /* 0x000fc600078e021f */
[----:B------:R-:W-:Y:S01]  /*1c0b0*/  ISETP.GT.U32.OR P0, PT, R20, 0x5f, P0 ;  /* 0x0000005f1400780c */ /* 0x000fe20000704470 */
[----:B----4-:R-:W-:-:S04]  /*1c0c0*/  @P1 IMAD.HI.U32 R4, R8, R5, RZ ;  /* 0x0000000508041227 */ /* 0x010fc800078e00ff */
[----:B------:R-:W-:Y:S01]  /*1c0d0*/  IMAD.MOV.U32 R9, RZ, RZ, R8 ;  /* 0x000000ffff097224 */ /* 0x000fe200078e0008 */
[----:B0-----:R-:W-:-:S07]  /*1c0e0*/  @P1 SHF.R.U32.HI R9, RZ, R7, R4 ;  /* 0x00000007ff091219 */ /* 0x001fce0000011604 */
[----:B-1----:R-:W0:Y:S01]  /*1c0f0*/  @!P0 LDC.64 R2, c[0x0][0x428] ;  /* 0x00010a00ff028b82 */ /* 0x002e220000000a00 */
[--C-:B------:R-:W-:Y:S01]  /*1c100*/  @!P0 SHF.R.S32.HI R7, RZ, 0x1f, R9.reuse ;  /* 0x0000001fff078819 */ /* 0x100fe20000011409 */
[----:B------:R-:W-:-:S06]  /*1c110*/  @!P0 IMAD.MOV.U32 R6, RZ, RZ, R9 ;  /* 0x000000ffff068224 */ /* 0x000fcc00078e0009 */
[----:B------:R-:W1:Y:S01]  /*1c120*/  @!P0 LDC.64 R4, c[0x0][0x418] ;  /* 0x00010600ff048b82 */ /* 0x000e620000000a00 */
[----:B------:R-:W-:Y:S01]  /*1c130*/  UMOV UR5, 0xffffffff ;  /* 0xffffffff00057882 */ /* 0x000fe20000000000 */
[----:B---3--:R-:W-:Y:S01]  /*1c140*/  SHF.R.S32.HI R34, RZ, 0x1f, R29 ;  /* 0x0000001fff227819 */ /* 0x008fe2000001141d */
[----:B0-----:R-:W-:-:S04]  /*1c150*/  @!P0 IMAD.WIDE.U32 R6, R29, R2, R6 ;  /* 0x000000021d068225 */ /* 0x001fc800078e0006 */
[----:B------:R-:W-:Y:S01]  /*1c160*/  @!P0 IMAD R2, R34, R2, RZ ;  /* 0x0000000222028224 */ /* 0x000fe200078e02ff */
[----:B-1----:R-:W-:-:S03]  /*1c170*/  @!P0 LEA R4, P1, R6, R4, 0x2 ;  /* 0x0000000406048211 */ /* 0x002fc600078210ff */
[----:B------:R-:W-:-:S04]  /*1c180*/  @!P0 IMAD R3, R29, R3, R2 ;  /* 0x000000031d038224 */ /* 0x000fc800078e0202 */
[----:B------:R-:W-:-:S05]  /*1c190*/  @!P0 IMAD.IADD R3, R7, 0x1, R3 ;  /* 0x0000000107038824 */ /* 0x000fca00078e0203 */
[----:B------:R-:W-:-:S05]  /*1c1a0*/  @!P0 LEA.HI.X R5, R6, R5, R3, 0x2, P1 ;  /* 0x0000000506058211 */ /* 0x000fca00008f1403 */
[----:B------:R0:W5:Y:S01]  /*1c1b0*/  @!P0 LDG.E R37, desc[UR52][R4.64] ;  /* 0x0000003404258981 */ /* 0x000162000c1e1900 */
[----:B------:R-:W-:Y:S01]  /*1c1c0*/  ISETP.GT.U32.AND P0, PT, R20, 0x5f, PT ;  /* 0x0000005f1400780c */ /* 0x000fe20003f04070 */
[----:B------:R-:W-:Y:S01]  /*1c1d0*/  IMAD.U32 R2, RZ, RZ, UR38 ;  /* 0x00000026ff027e24 */ /* 0x000fe2000f8e00ff */
[----:B------:R-:W1:Y:S01]  /*1c1e0*/  S2R R20, SR_TID.X ;  /* 0x0000000000147919 */ /* 0x000e620000002100 */
[----:B------:R-:W-:-:S03]  /*1c1f0*/  IMAD.MOV R3, RZ, RZ, -R9 ;  /* 0x000000ffff037224 */ /* 0x000fc600078e0a09 */
[----:B------:R-:W-:Y:S01]  /*1c200*/  ISETP.NE.AND P2, PT, R2, 0x3, PT ;  /* 0x000000030200780c */ /* 0x000fe20003f45270 */
[----:B------:R-:W-:-:S06]  /*1c210*/  IMAD R3, R10, R3, R8 ;  /* 0x000000030a037224 */ /* 0x000fcc00078e0208 */
[----:B------:R-:W-:Y:S01]  /*1c220*/  @P0 LOP3.LUT R22, R22, 0x20, RZ, 0xfc, !PT ;  /* 0x0000002016160812 */ /* 0x000fe200078efcff */
[----:B------:R0:W-:Y:S03]  /*1c230*/  STL [R1], R3 ;  /* 0x0000000301007387 */ /* 0x0001e60000100800 */
[----:B------:R-:W-:-:S04]  /*1c240*/  LOP3.LUT R22, R22, 0xffffffbf, RZ, 0xc0, !PT ;  /* 0xffffffbf16167812 */ /* 0x000fc800078ec0ff */
[----:B------:R-:W-:-:S04]  /*1c250*/  @P2 LOP3.LUT R22, R22, 0x40, RZ, 0xfc, !PT ;  /* 0x0000004016162812 */ /* 0x000fc800078efcff */
[----:B------:R-:W-:Y:S01]  /*1c260*/  LOP3.LUT R22, R22, 0xfffffff7, RZ, 0xc0, !PT ;  /* 0xfffffff716167812 */ /* 0x000fe200078ec0ff */
[----:B-1----:R-:W-:-:S05]  /*1c270*/  IMAD.SHL.U32 R20, R20, 0x8, RZ ;  /* 0x0000000814147824 */ /* 0x002fca00078e00ff */
[----:B------:R-:W-:-:S04]  /*1c280*/  LOP3.LUT R20, R20, 0x38, RZ, 0xc0, !PT ;  /* 0x0000003814147812 */ /* 0x000fc800078ec0ff */
[C---:B------:R-:W-:Y:S02]  /*1c290*/  LOP3.LUT R13, R20.reuse, 0x40, RZ, 0xfc, !PT ;  /* 0x00000040140d7812 */ /* 0x040fe400078efcff */
[----:B------:R-:W-:Y:S02]  /*1c2a0*/  LOP3.LUT R12, R20, 0x80, RZ, 0xfc, !PT ;  /* 0x00000080140c7812 */ /* 0x000fe400078efcff */
[----:B------:R-:W-:Y:S02]  /*1c2b0*/  ISETP.GE.AND P4, PT, R13, UR4, PT ;  /* 0x000000040d007c0c */ /* 0x000fe4000bf86270 */
[----:B------:R-:W-:Y:S02]  /*1c2c0*/  ISETP.GE.AND P3, PT, R12, UR4, PT ;  /* 0x000000040c007c0c */ /* 0x000fe4000bf66270 */
[C---:B------:R-:W-:Y:S02]  /*1c2d0*/  ISETP.GE.AND P0, PT, R20.reuse, UR4, PT ;  /* 0x0000000414007c0c */ /* 0x040fe4000bf06270 */
[----:B------:R-:W-:-:S04]  /*1c2e0*/  LOP3.LUT R11, R20, 0xc0, RZ, 0xfc, !PT ;  /* 0x000000c0140b7812 */ /* 0x000fc800078efcff */
[----:B------:R-:W-:-:S03]  /*1c2f0*/  ISETP.GE.AND P1, PT, R11, UR4, PT ;  /* 0x000000040b007c0c */ /* 0x000fc6000bf26270 */
[----:B------:R-:W-:-:S04]  /*1c300*/  @P4 LOP3.LUT R22, R22, 0x8, RZ, 0xfc, !PT ;  /* 0x0000000816164812 */ /* 0x000fc800078efcff */
[----:B------:R-:W-:-:S04]  /*1c310*/  LOP3.LUT R22, R22, 0xffffffef, RZ, 0xc0, !PT ;  /* 0xffffffef16167812 */ /* 0x000fc800078ec0ff */
[----:B------:R-:W-:-:S04]  /*1c320*/  LOP3.LUT R22, R22, 0xfffffffb, RZ, 0xc0, !PT ;  /* 0xfffffffb16167812 */ /* 0x000fc800078ec0ff */
[----:B------:R-:W-:-:S04]  /*1c330*/  @P3 LOP3.LUT R22, R22, 0x4, RZ, 0xfc, !PT ;  /* 0x0000000416163812 */ /* 0x000fc800078efcff */
[----:B------:R-:W-:-:S04]  /*1c340*/  @P0 LOP3.LUT R22, R22, 0x10, RZ, 0xfc, !PT ;  /* 0x0000001016160812 */ /* 0x000fc800078efcff */
[----:B------:R-:W-:-:S04]  /*1c350*/  LOP3.LUT R22, R22, 0xfffffffd, RZ, 0xc0, !PT ;  /* 0xfffffffd16167812 */ /* 0x000fc800078ec0ff */
[----:B------:R-:W-:Y:S01]  /*1c360*/  @P1 LOP3.LUT R22, R22, 0x2, RZ, 0xfc, !PT ;  /* 0x0000000216161812 */ /* 0x000fe200078efcff */
[----:B0-----:R-:W-:Y:S06]  /*1c370*/  BRA.DIV UR5, `(.L_x_3127) ;  /* 0x0000005a05187947 */ /* 0x001fec000b800000 */
.L_x_3270:
[----:B------:R-:W-:Y:S02]  /*1c380*/  SHF.R.S32.HI R28, RZ, 0x1f, R18 ;  /* 0x0000001fff1c7819 */ /* 0x000fe40000011412 */
[----:B------:R-:W-:Y:S01]  /*1c390*/  SEL R6, RZ, 0x1, P0 ;  /* 0x00000001ff067807 */ /* 0x000fe20000000000 */
[----:B------:R-:W-:Y:S06]  /*1c3a0*/  @!P2 BRA `(.L_x_3128) ;  /* 0x000000000004a947 */ /* 0x000fec0003800000 */
[----:B------:R-:W-:Y:S01]  /*1c3b0*/  BPT.TRAP 0x1 ;  /* 0x000000040000795c */ /* 0x000fe20000300000 */
.L_x_3128:
[----:B------:R-:W-:Y:S01]  /*1c3c0*/  IMAD R33, R0, -0x60, R17 ;  /* 0xffffffa000217824 */ /* 0x000fe200078e0211 */
[----:B------:R-:W-:Y:S01]  /*1c3d0*/  SHF.L.U32 R0, R26, 0x1f, RZ ;  /* 0x0000001f1a007819 */ /* 0x000fe200000006ff */
[----:B------:R-:W-:Y:S01]  /*1c3e0*/  IMAD R17, R25, 0x8, R23 ;  /* 0x0000000819117824 */ /* 0x000fe200078e0217 */
[----:B------:R-:W-:Y:S03]  /*1c3f0*/  BSSY B0, `(.L_x_3129) ;  /* 0x0000003000007945 */ /* 0x000fe60003800000 */
[----:B------:R-:W0:Y:S02]  /*1c400*/  SYNCS.PHASECHK.TRANS64.TRYWAIT P0, [R17+URZ+0x22840], R0 ;  /* 0x02284000110075a7 */ /* 0x000e24000800017f */
[----:B0-----:R-:W-:Y:S05]  /*1c410*/  @!P0 BRA `(.L_x_3130) ;  /* 0x0000005800248947 */ /* 0x001fea0003800000 */
.L_x_3271:
[----:B------:R-:W-:Y:S05]  /*1c420*/  BSYNC B0 ;  /* 0x0000000000007941 */ /* 0x000fea0003800000 */
.L_x_3129:
[----:B------:R-:W0:Y:S01]  /*1c430*/  LDL R2, [R1] ;  /* 0x0000000001027983 */ /* 0x000e220000100800 */
[----:B------:R-:W-:Y:S01]  /*1c440*/  ULDC.64 UR4, c[0x0][0x300] ;  /* 0x0000c00000047ab9 */ /* 0x000fe20000000a00 */
[----:B-----5:R-:W-:Y:S01]  /*1c450*/  SHF.R.S32.HI R4, RZ, 0x1f, R37 ;  /* 0x0000001fff047819 */ /* 0x020fe20000011425 */
[----:B------:R-:W1:Y:S01]  /*1c460*/  S2R R8, SR_TID.X ;  /* 0x0000000000087919 */ /* 0x000e620000002100 */
[----:B------:R-:W-:Y:S01]  /*1c470*/  LOP3.LUT R22, R22, 0xfffffffe, RZ, 0xc0, !PT ;  /* 0xfffffffe16167812 */ /* 0x000fe200078ec0ff */
[----:B-1----:R-:W-:-:S05]  /*1c480*/  IMAD.SHL.U32 R8, R8, 0x8, RZ ;  /* 0x0000000808087824 */ /* 0x002fca00078e00ff */
[----:B------:R-:W-:Y:S02]  /*1c490*/  LOP3.LUT R8, R8, 0x38, RZ, 0xc0, !PT ;  /* 0x0000003808087812 */ /* 0x000fe400078ec0ff */
[----:B0-----:R-:W-:-:S05]  /*1c4a0*/  SHF.R.S32.HI R0, RZ, 0x1f, R2 ;  /* 0x0000001fff007819 */ /* 0x001fca0000011402 */
[----:B------:R0:W-:Y:S04]  /*1c4b0*/  STL [R1+0x28], R0 ;  /* 0x0000280001007387 */ /* 0x0001e80000100800 */
[----:B------:R1:W-:Y:S01]  /*1c4c0*/  STL [R1+0x2c], R4 ;  /* 0x00002c0401007387 */ /* 0x0003e20000100800 */
[----:B0-----:R-:W-:-:S04]  /*1c4d0*/  IMAD R0, R0, UR4, RZ ;  /* 0x0000000400007c24 */ /* 0x001fc8000f8e02ff */
[C---:B------:R-:W-:Y:S02]  /*1c4e0*/  IMAD R0, R2.reuse, UR5, R0 ;  /* 0x0000000502007c24 */ /* 0x040fe4000f8e0200 */
[----:B------:R-:W-:Y:S01]  /*1c4f0*/  IMAD.WIDE.U32 R2, R2, UR4, RZ ;  /* 0x0000000402027c25 */ /* 0x000fe2000f8e00ff */
        /* <DEDUP_REMOVED lines=12> */
[----:B0-----:R-:W-:-:S04]  /*1c5c0*/  LOP3.LUT R4, R4, 0x7f, RZ, 0xc0, !PT ;  /* 0x0000007f04047812 */ /* 0x001fc800078ec0ff */
        /* <DEDUP_REMOVED lines=64> */
.L_x_3285:
        /* <DEDUP_REMOVED lines=10> */
.L_x_3132:
        /* <DEDUP_REMOVED lines=11> */
.L_x_3133:
[----:B0-----:R0:W5:Y:S01]  /*1cb20*/  LDL.LU R3, [R1+0xc] ;  /* 0x00000c0001037983 */ /* 0x0011620000300800 */
[C---:B------:R-:W-:Y:S01]  /*1cb30*/  LOP3.LUT P2, RZ, R22.reuse, 0x8, RZ, 0xc0, !PT ;  /* 0x0000000816ff7812 */ /* 0x040fe2000784c0ff */
[----:B------:R0:W-:Y:S01]  /*1cb40*/  SYNCS.ARRIVE.TRANS64.A1T0 RZ, [R17+URZ+0x22830], RZ ;  /* 0x022830ff11ff79a7 */ /* 0x0001e2000810003f */
[----:B------:R-:W-:-:S13]  /*1cb50*/  LOP3.LUT P1, RZ, R22, 0x4, RZ, 0xc0, !PT ;  /* 0x0000000416ff7812 */ /* 0x000fda000782c0ff */
[----:B------:R-:W-:Y:S05]  /*1cb60*/  WARPSYNC.ALL ;  /* 0x0000000000007948 */ /* 0x000fea0003800000 */
[----:B------:R-:W-:Y:S01]  /*1cb70*/  BAR.SYNC.DEFER_BLOCKING 0x8, 0x180 ;  /* 0x0206000000007b1d */ /* 0x000fe20000010000 */
[----:B------:R-:W-:Y:S02]  /*1cb80*/  LOP3.LUT P0, RZ, R22, 0x2, RZ, 0xc0, !PT ;  /* 0x0000000216ff7812 */ /* 0x000fe4000780c0ff */
[----:B------:R-:W-:Y:S02]  /*1cb90*/  SEL R0, RZ, 0x2, P2 ;  /* 0x00000002ff007807 */ /* 0x000fe40001000000 */
[----:B------:R-:W-:Y:S01]  /*1cba0*/  SEL R2, RZ, 0x4, P1 ;  /* 0x00000004ff027807 */ /* 0x000fe20000800000 */
[----:B------:R-:W-:Y:S01]  /*1cbb0*/  ULDC.64 UR4, c[0x0][0xa00] ;  /* 0x0002800000047ab9 */ /* 0x000fe20000000a00 */
[----:B------:R-:W-:Y:S01]  /*1cbc0*/  SEL R36, RZ, 0x8, P0 ;  /* 0x00000008ff247807 */ /* 0x000fe20000000000 */
[----:B------:R-:W-:Y:S01]  /*1cbd0*/  BSSY B6, `(.L_x_3134) ;  /* 0x0000025000067945 */ /* 0x000fe20003800000 */
[----:B------:R-:W-:-:S02]  /*1cbe0*/  IADD3 R0, R2, R0, R6 ;  /* 0x0000000002007210 */ /* 0x000fc40007ffe006 */
[----:B------:R-:W-:-:S03]  /*1cbf0*/  ISETP.NE.U32.AND P0, PT, RZ, UR4, PT ;  /* 0x00000004ff007c0c */ /* 0x000fc6000bf05070 */
[----:B------:R-:W-:Y:S01]  /*1cc00*/  IMAD.IADD R36, R0, 0x1, R36 ;  /* 0x0000000100247824 */ /* 0x000fe200078e0224 */
[----:B------:R-:W-:Y:S01]  /*1cc10*/  ISETP.NE.AND.EX P0, PT, RZ, UR5, PT, P0 ;  /* 0x00000005ff007c0c */ /* 0x000fe2000bf05300 */
[----:B------:R-:W-:Y:S01]  /*1cc20*/  VIADD R0, R23, 0x18400 ;  /* 0x0001840017007836 */ /* 0x000fe20000000000 */
[----:B------:R-:W-:Y:S02]  /*1cc30*/  ULDC.64 UR4, c[0x0][0x298] ;  /* 0x0000a60000047ab9 */ /* 0x000fe40000000a00 */
[----:B------:R-:W-:Y:S02]  /*1cc40*/  SEL R2, R19, RZ, !P0 ;  /* 0x000000ff13027207 */ /* 0x000fe40004000000 */
[----:B------:R-:W-:Y:S02]  /*1cc50*/  LOP3.LUT P1, RZ, R0, 0x3ff, RZ, 0xc0, !PT ;  /* 0x000003ff00ff7812 */ /* 0x000fe4000782c0ff */
[----:B------:R-:W-:-:S04]  /*1cc60*/  SHF.R.S32.HI R0, RZ, 0x1f, R19 ;  /* 0x0000001fff007819 */ /* 0x000fc80000011413 */
[----:B------:R-:W-:-:S05]  /*1cc70*/  SEL R0, R0, RZ, !P0 ;  /* 0x000000ff00007207 */ /* 0x000fca0004000000 */
[----:B------:R1:W-:Y:S04]  /*1cc80*/  STL [R1+0x30], R0 ;  /* 0x0000300001007387 */ /* 0x0003e80000100800 */
[----:B------:R2:W-:Y:S01]  /*1cc90*/  STL [R1+0x14], R2 ;  /* 0x0000140201007387 */ /* 0x0005e20000100800 */
[----:B-1---5:R-:W-:-:S05]  /*1cca0*/  SHF.R.S32.HI R0, RZ, 0x1f, R3 ;  /* 0x0000001fff007819 */ /* 0x022fca0000011403 */
[----:B------:R-:W-:-:S04]  /*1ccb0*/  IMAD R0, R0, UR4, RZ ;  /* 0x0000000400007c24 */ /* 0x000fc8000f8e02ff */
[C---:B------:R-:W-:Y:S02]  /*1ccc0*/  IMAD R0, R3.reuse, UR5, R0 ;  /* 0x0000000503007c24 */ /* 0x040fe4000f8e0200 */
[----:B--2---:R-:W-:-:S04]  /*1ccd0*/  IMAD.WIDE.U32 R2, R3, UR4, RZ ;  /* 0x0000000403027c25 */ /* 0x004fc8000f8e00ff */
[----:B------:R-:W-:Y:S01]  /*1cce0*/  IMAD.IADD R0, R3, 0x1, R0 ;  /* 0x0000000103007824 */ /* 0x000fe200078e0200 */
[----:B------:R1:W-:Y:S04]  /*1ccf0*/  STL.64 [R1+0x18], R2 ;  /* 0x0000180201007387 */ /* 0x0003e80000100a00 */
[----:B------:R1:W-:Y:S01]  /*1cd00*/  STL [R1+0xc], R0 ;  /* 0x00000c0001007387 */ /* 0x0003e20000100800 */
[----:B------:R-:W-:Y:S05]  /*1cd10*/  @!P1 BRA `(.L_x_3135) ;  /* 0x0000000000409947 */ /* 0x000fea0003800000 */
[----:B-1----:R-:W-:Y:S01]  /*1cd20*/  MOV R2, 0x0 ;  /* 0x0000000000027802 */ /* 0x002fe20000000f00 */
        /* <DEDUP_REMOVED lines=15> */
.L_x_3135:
[----:B------:R-:W-:Y:S05]  /*1ce20*/  BSYNC B6 ;  /* 0x0000000000067941 */ /* 0x000fea0003800000 */
.L_x_3134:
[----:B-1----:R-:W2:Y:S01]  /*1ce30*/  LDL.LU R0, [R1+0xc] ;  /* 0x00000c0001007983 */ /* 0x002ea20000300800 */
[----:B------:R-:W-:Y:S01]  /*1ce40*/  ULDC.64 UR4, c[0x0][0x2d8] ;  /* 0x0000b60000047ab9 */ /* 0x000fe20000000a00 */
[----:B------:R-:W1:Y:S02]  /*1ce50*/  LDC R7, c[0x0][0x448] ;  /* 0x00011200ff077b82 */ /* 0x000e640000000800 */
[----:B------:R-:W2:Y:S04]  /*1ce60*/  LDL.LU.64 R2, [R1+0x18] ;  /* 0x0000180001027983 */ /* 0x000ea80000300a00 */
[----:B------:R-:W3:Y:S04]  /*1ce70*/  LDL.LU R20, [R1+0x30] ;  /* 0x0000300001147983 */ /* 0x000ee80000300800 */
[----:B------:R-:W4:Y:S04]  /*1ce80*/  LDL.LU R21, [R1+0x14] ;  /* 0x0000140001157983 */ /* 0x000f280000300800 */
[----:B------:R0:W5:Y:S01]  /*1ce90*/  LDL R8, [R1+0x8] ;  /* 0x0000080001087983 */ /* 0x0001620000100800 */
[----:B-1----:R-:W-:-:S13]  /*1cea0*/  ISETP.NE.AND P0, PT, R7, 0x1, PT ;  /* 0x000000010700780c */ /* 0x002fda0003f05270 */
[----:B------:R-:W1:Y:S01]  /*1ceb0*/  @P0 LDC R6, c[0x0][0x44c] ;  /* 0x00011300ff060b82 */ /* 0x000e620000000800 */
[----:B--2---:R-:W-:Y:S02]  /*1cec0*/  IMAD.MOV.U32 R3, RZ, RZ, R0 ;  /* 0x000000ffff037224 */ /* 0x004fe400078e0000 */
[----:B------:R-:W-:Y:S02]  /*1ced0*/  IMAD R0, R28, UR4, RZ ;  /* 0x000000041c007c24 */ /* 0x000fe4000f8e02ff */
[----:B------:R-:W-:-:S04]  /*1cee0*/  IMAD.WIDE.U32 R2, R18, UR4, R2 ;  /* 0x0000000412027c25 */ /* 0x000fc8000f8e0002 */
[----:B------:R-:W-:Y:S01]  /*1cef0*/  IMAD R0, R18, UR5, R0 ;  /* 0x0000000512007c24 */ /* 0x000fe2000f8e0200 */
[----:B------:R-:W-:-:S03]  /*1cf00*/  ULDC.64 UR4, c[0x0][0x2e0] ;  /* 0x0000b80000047ab9 */ /* 0x000fc60000000a00 */
[----:B------:R-:W-:Y:S02]  /*1cf10*/  IMAD.IADD R3, R3, 0x1, R0 ;  /* 0x0000000103037824 */ /* 0x000fe400078e0200 */
[----:B---3--:R-:W-:Y:S02]  /*1cf20*/  IMAD R0, R20, UR4, RZ ;  /* 0x0000000414007c24 */ /* 0x008fe4000f8e02ff */
[----:B------:R-:W2:Y:S01]  /*1cf30*/  S2R R20, SR_TID.X ;  /* 0x0000000000147919 */ /* 0x000ea20000002100 */
[----:B----4-:R-:W-:-:S04]  /*1cf40*/  IMAD.WIDE.U32 R2, R21, UR4, R2 ;  /* 0x0000000415027c25 */ /* 0x010fc8000f8e0002 */
[----:B------:R-:W-:Y:S01]  /*1cf50*/  IMAD R0, R21, UR5, R0 ;  /* 0x0000000515007c24 */ /* 0x000fe2000f8e0200 */
[----:B------:R-:W3:Y:S01]  /*1cf60*/  S2R R9, SR_TID.X ;  /* 0x0000000000097919 */ /* 0x000ee20000002100 */
[----:B------:R-:W-:Y:S02]  /*1cf70*/  ULDC.64 UR4, c[0x0][0x2d0] ;  /* 0x0000b40000047ab9 */ /* 0x000fe40000000a00 */
[----:B------:R-:W-:Y:S02]  /*1cf80*/  IMAD.IADD R3, R3, 0x1, R0 ;  /* 0x0000000103037824 */ /* 0x000fe400078e0200 */
[----:B------:R-:W4:Y:S01]  /*1cf90*/  @P0 LDC R0, c[0x0][0x450] ;  /* 0x00011400ff000b82 */ /* 0x000f220000000800 */
[----:B--2---:R-:W-:-:S04]  /*1cfa0*/  LOP3.LUT R20, R20, 0x7f, RZ, 0xc0, !PT ;  /* 0x0000007f14147812 */ /* 0x004fc800078ec0ff */
[----:B------:R-:W-:Y:S02]  /*1cfb0*/  SHF.R.U32.HI R21, RZ, 0x3, R20 ;  /* 0x00000003ff157819 */ /* 0x000fe40000011614 */
[----:B------:R-:W2:Y:S02]  /*1cfc0*/  S2R R20, SR_TID.X ;  /* 0x0000000000147919 */ /* 0x000ea40000002100 */
[----:B--2---:R-:W-:-:S05]  /*1cfd0*/  IMAD.SHL.U32 R20, R20, 0x10, RZ ;  /* 0x0000001014147824 */ /* 0x004fca00078e00ff */
[----:B------:R-:W-:-:S05]  /*1cfe0*/  LOP3.LUT R20, R21, 0x70, R20, 0xf8, !PT ;  /* 0x0000007015147812 */ /* 0x000fca00078ef814 */
[----:B------:R-:W-:Y:S02]  /*1cff0*/  IMAD.IADD R5, R20, 0x1, R35 ;  /* 0x0000000114057824 */ /* 0x000fe400078e0223 */
[----:B------:R0:W5:Y:S02]  /*1d000*/  LDL R20, [R1+0x4] ;  /* 0x0000040001147983 */ /* 0x0001640000100800 */
[----:B-1----:R-:W-:-:S04]  /*1d010*/  @P0 IMAD.HI.U32 R6, R5, R6, RZ ;  /* 0x0000000605060227 */ /* 0x002fc800078e00ff */
[----:B------:R-:W-:Y:S01]  /*1d020*/  IMAD.MOV.U32 R4, RZ, RZ, R5 ;  /* 0x000000ffff047224 */ /* 0x000fe200078e0005 */
[----:B----4-:R-:W-:Y:S01]  /*1d030*/  @P0 SHF.R.U32.HI R4, RZ, R0, R6 ;  /* 0x00000000ff040219 */ /* 0x010fe20000011606 */
[----:B------:R-:W1:Y:S04]  /*1d040*/  S2R R21, SR_TID.X ;  /* 0x0000000000157919 */ /* 0x000e680000002100 */
        /* <DEDUP_REMOVED lines=13> */
[----:B---3--:R-:W-:Y:S01]  /*1d120*/  IMAD.SHL.U32 R9, R9, 0x8, RZ ;  /* 0x0000000809097824 */ /* 0x008fe200078e00ff */
[C---:B------:R-:W-:Y:S01]  /*1d130*/  LEA R0, P0, R2.reuse, UR4, 0x1 ;  /* 0x0000000402007c11 */ /* 0x040fe2000f8008ff */
[----:B------:R-:W-:Y:S01]  /*1d140*/  IMAD.IADD R4, R3, 0x1, R4 ;  /* 0x0000000103047824 */ /* 0x000fe200078e0204 */
[----:B------:R-:W-:Y:S02]  /*1d150*/  ULDC UR4, c[0x0][0x2b8] ;  /* 0x0000ae0000047ab9 */ /* 0x000fe40000000800 */
[----:B------:R-:W-:Y:S02]  /*1d160*/  LOP3.LUT R9, R9, 0x38, RZ, 0xc0, !PT ;  /* 0x0000003809097812 */ /* 0x000fe400078ec0ff */
[----:B------:R-:W-:Y:S01]  /*1d170*/  LEA.HI.X R4, R2, UR5, R4, 0x1, P0 ;  /* 0x0000000502047c11 */ /* 0x000fe200080f0c04 */
[----:B------:R-:W-:Y:S01]  /*1d180*/  UMOV UR5, 0xffffffff ;  /* 0xffffffff00057882 */ /* 0x000fe20000000000 */
[----:B-1----:R-:W-:-:S02]  /*1d190*/  LOP3.LUT R21, R21, 0x7f, RZ, 0xc0, !PT ;  /* 0x0000007f15157812 */ /* 0x002fc400078ec0ff */
[----:B------:R-:W-:Y:S02]  /*1d1a0*/  ISETP.GE.AND P1, PT, R9, UR4, PT ;  /* 0x0000000409007c0c */ /* 0x000fe4000bf26270 */
[----:B------:R-:W-:Y:S01]  /*1d1b0*/  SHF.R.U32.HI R10, RZ, 0x3, R21 ;  /* 0x00000003ff0a7819 */ /* 0x000fe20000011615 */
[----:B0-----:R-:W-:Y:S10]  /*1d1c0*/  BRA.DIV UR5, `(.L_x_3136) ;  /* 0x0000005205cc7947 */ /* 0x001ff4000b800000 */
        /* <DEDUP_REMOVED lines=66> */
[----:B------:R-:W2:Y:S04]  /*1d5f0*/  SHFL.IDX PT, R4, R4, 0x7, 0x181f ;  /* 0x00f81f0004047f89 */ /* 0x000ea800000e0000 */
[----:B------:R-:W3:Y:S01]  /*1d600*/  SHFL.IDX PT, R0, R0, 0x7, 0x181f ;  /* 0x00f81f0000007f89 */ /* 0x000ee200000e0000 */
[----:B0-----:R-:W-:-:S05]  /*1d610*/  @!P0 LEA R3, P2, R9, R3, 0x1 ;  /* 0x0000000309038211 */ /* 0x001fca00078408ff */
[----:B-1----:R-:W-:-:S05]  /*1d620*/  @!P0 IMAD.X R2, RZ, RZ, R2, P2 ;  /* 0x000000ffff028224 */ /* 0x002fca00010e0602 */
[----:B------:R-:W-:-:S04]  /*1d630*/  @!P0 LOP3.LUT R3, R3, R2, RZ, 0x3c, !PT ;  /* 0x0000000203038212 */ /* 0x000fc800078e3cff */
[----:B------:R-:W-:-:S04]  /*1d640*/  @!P0 LOP3.LUT R2, R3, R2, RZ, 0x3c, !PT ;  /* 0x0000000203028212 */ /* 0x000fc800078e3cff */
[----:B------:R-:W-:-:S05]  /*1d650*/  @!P0 LOP3.LUT R3, R3, R2, RZ, 0x3c, !PT ;  /* 0x0000000203038212 */ /* 0x000fca00078e3cff */
[----:B--23--:R1:W-:Y:S02]  /*1d660*/  @!P0 LDGSTS.E.BYPASS.LTC128B.128 [R8+0x1b400], desc[UR52][R2.64], !P1 ;  /* 0x1b40000002088fae */ /* 0x00c3e4000c901d74 */
.L_x_3302:
[----:B------:R-:W-:-:S05]  /*1d670*/  VIADD R35, R35, 0x70 ;  /* 0x0000007023237836 */ /* 0x000fca0000000000 */
[----:B------:R-:W-:-:S13]  /*1d680*/  ISETP.GE.AND P0, PT, R35, R5, PT ;  /* 0x000000052300720c */ /* 0x000fda0003f06270 */
[----:B01----:R-:W-:-:S05]  /*1d690*/  @!P0 LEA R2, P2, R9, R0, 0x1 ;  /* 0x0000000009028211 */ /* 0x003fca00078408ff */
[----:B------:R-:W-:-:S05]  /*1d6a0*/  @!P0 IMAD.X R3, RZ, RZ, R4, P2 ;  /* 0x000000ffff038224 */ /* 0x000fca00010e0604 */
[----:B------:R-:W-:Y:S01]  /*1d6b0*/  @!PT LDS RZ, [RZ] ;  /* 0x00000000fffff984 */ /* 0x000fe20000000800 */
[----:B------:R-:W-:Y:S01]  /*1d6c0*/  @!PT LDS RZ, [RZ] ;  /* 0x00000000fffff984 */ /* 0x000fe20000000800 */
[----:B------:R-:W-:Y:S01]  /*1d6d0*/  @!PT LDS RZ, [RZ] ;  /* 0x00000000fffff984 */ /* 0x000fe20000000800 */
[----:B------:R0:W-:Y:S01]  /*1d6e0*/  @!P0 LDGSTS.E.BYPASS.LTC128B.128 [R8+0x1bc00], desc[UR52][R2.64], !P1 ;  /* 0x1bc0000002088fae */ /* 0x0001e2000c901d74 */
[----:B------:R-:W-:Y:S01]  /*1d6f0*/  PLOP3.LUT P0, PT, PT, PT, PT, 0x80, 0x0 ;  /* 0x000000000000781c */ /* 0x000fe20003f0f070 */
[----:B------:R-:W-:-:S12]  /*1d700*/  NOP ;  /* 0x0000000000007918 */ /* 0x000fd80000000000 */
.L_x_3137:
        /* <DEDUP_REMOVED lines=18> */
.L_x_3303:
[----:B------:R-:W-:Y:S05]  /*1d830*/  BSYNC B0 ;  /* 0x0000000000007941 */ /* 0x000fea0003800000 */
.L_x_3138:
[----:B------:R-:W-:-:S05]  /*1d840*/  IMAD.U32 R2, RZ, RZ, UR38 ;  /* 0x00000026ff027e24 */ /* 0x000fca000f8e00ff */
[----:B------:R-:W-:-:S13]  /*1d850*/  ISETP.NE.AND P0, PT, R2, 0x3, PT ;  /* 0x000000030200780c */ /* 0x000fda0003f05270 */
[----:B------:R-:W-:Y:S05]  /*1d860*/  @!P0 BRA `(.L_x_3140) ;  /* 0x0000000000048947 */ /* 0x000fea0003800000 */
[----:B------:R-:W-:Y:S01]  /*1d870*/  BPT.TRAP 0x1 ;  /* 0x000000040000795c */ /* 0x000fe20000300000 */
.L_x_3140:
[----:B0-----:R-:W-:Y:S01]  /*1d880*/  SHF.L.U32 R0, R26, 0x1f, RZ ;  /* 0x0000001f1a007819 */ /* 0x001fe200000006ff */
[----:B------:R-:W-:Y:S03]  /*1d890*/  BSSY B0, `(.L_x_3141) ;  /* 0x0000003000007945 */ /* 0x000fe60003800000 */
[----:B------:R-:W0:Y:S02]  /*1d8a0*/  SYNCS.PHASECHK.TRANS64.TRYWAIT P0, [R17+URZ+0x22860], R0 ;  /* 0x02286000110075a7 */ /* 0x000e24000800017f */
[----:B0-----:R-:W-:Y:S05]  /*1d8b0*/  @!P0 BRA `(.L_x_3142) ;  /* 0x0000005400c88947 */ /* 0x001fea0003800000 */
.L_x_3304:
[----:B------:R-:W-:Y:S05]  /*1d8c0*/  BSYNC B0 ;  /* 0x0000000000007941 */ /* 0x000fea0003800000 */
.L_x_3141:
[----:B------:R-:W0:Y:S01]  /*1d8d0*/  LDL.LU R3, [R1+0x28] ;  /* 0x0000280001037983 */ /* 0x000e220000300800 */
[----:B------:R-:W-:-:S03]  /*1d8e0*/  ULDC.64 UR4, c[0x0][0x328] ;  /* 0x0000ca0000047ab9 */ /* 0x000fc60000000a00 */
[----:B------:R-:W2:Y:S04]  /*1d8f0*/  LDL.LU R2, [R1] ;  /* 0x0000000001027983 */ /* 0x000ea80000300800 */
[----:B------:R-:W3:Y:S01]  /*1d900*/  LDL.LU R4, [R1+0x2c] ;  /* 0x00002c0001047983 */ /* 0x000ee20000300800 */
[----:B0-----:R-:W-:-:S04]  /*1d910*/  IMAD R0, R3, UR4, RZ ;  /* 0x0000000403007c24 */ /* 0x001fc8000f8e02ff */
[C---:B--2---:R-:W-:Y:S02]  /*1d920*/  IMAD R5, R2.reuse, UR5, R0 ;  /* 0x0000000502057c24 */ /* 0x044fe4000f8e0200 */
[----:B------:R-:W-:Y:S01]  /*1d930*/  IMAD.WIDE.U32 R2, R2, UR4, RZ ;  /* 0x0000000402027c25 */ /* 0x000fe2000f8e00ff */
        /* <DEDUP_REMOVED lines=18> */
[----:B------:R-:W-:Y:S01]  /*1da60*/  LOP3.LUT R7, R36, 0x1, RZ, 0xc0, !PT ;  /* 0x0000000124077812 */ /* 0x000fe200078ec0ff */
[----:B------:R-:W-:Y:S01]  /*1da70*/  IMAD R4, R4, 0x2, R23 ;  /* 0x0000000204047824 */ /* 0x000fe200078e0217 */
[C---:B------:R-:W-:Y:S01]  /*1da80*/  LOP3.LUT P2, RZ, R36.reuse, 0x2, RZ, 0xc0, !PT ;  /* 0x0000000224ff7812 */ /* 0x040fe2000784c0ff */
[----:B------:R-:W1:Y:S01]  /*1da90*/  SHFL.IDX PT, R14, R5, RZ, 0x181f ;  /* 0x00181fff050e7589 */ /* 0x000e6200000e0000 */
[----:B------:R-:W-:Y:S02]  /*1daa0*/  ISETP.NE.U32.AND P3, PT, R7, 0x1, PT ;  /* 0x000000010700780c */ /* 0x000fe40003f65070 */
[----:B------:R-:W-:Y:S01]  /*1dab0*/  LOP3.LUT P1, RZ, R36, 0x4, RZ, 0xc0, !PT ;  /* 0x0000000424ff7812 */ /* 0x000fe2000782c0ff */
[----:B------:R-:W2:Y:S03]  /*1dac0*/  SHFL.IDX PT, R3, R6, RZ, 0x181f ;  /* 0x00181fff06037589 */ /* 0x000ea600000e0000 */
[----:B------:R-:W-:Y:S01]  /*1dad0*/  ISETP.LT.OR P4, PT, R33, 0x1, !P1 ;  /* 0x000000012100780c */ /* 0x000fe20004f81670 */
        /* <DEDUP_REMOVED lines=14> */
[----:B0-----:R-:W-:-:S03]  /*1dbc0*/  IADD3 R8, P4, R14, R0, RZ ;  /* 0x000000000e087210 */ /* 0x001fc60007f9e0ff */
[----:B------:R-:W-:Y:S04]  /*1dbd0*/  SHFL.IDX PT, R14, R5, 0x2, 0x181f ;  /* 0x00581f00050e7f89 */ /* 0x000fe800000e0000 */
[----:B-1----:R-:W0:Y:S02]  /*1dbe0*/  SHFL.IDX PT, R3, R6, 0x1, 0x181f ;  /* 0x00381f0006037f89 */ /* 0x002e2400000e0000 */
        /* <DEDUP_REMOVED lines=46> */
.L_x_3318:
        /* <DEDUP_REMOVED lines=15> */
.L_x_3144:
        /* <DEDUP_REMOVED lines=11> */
.L_x_3145:
[----:B------:R-:W2:Y:S01]  /*1e070*/  LDL.LU R2, [R1+0x20] ;  /* 0x0000200001027983 */ /* 0x000ea20000300800 */
[----:B------:R0:W-:Y:S01]  /*1e080*/  SYNCS.ARRIVE.TRANS64.A1T0 RZ, [R17+URZ+0x22850], RZ ;  /* 0x022850ff11ff79a7 */ /* 0x0001e2000810003f */
[----:B------:R-:W-:Y:S01]  /*1e090*/  BSSY B0, `(.L_x_3146) ;  /* 0x00000e0000007945 */ /* 0x000fe20003800000 */
[----:B--2---:R-:W-:-:S05]  /*1e0a0*/  VIADD R10, R2, 0xfffffffe ;  /* 0xfffffffe020a7836 */ /* 0x004fca0000000000 */
[----:B------:R-:W-:-:S13]  /*1e0b0*/  ISETP.GE.AND P0, PT, R10, R32, PT ;  /* 0x000000200a00720c */ /* 0x000fda0003f06270 */
[----:B0-----:R-:W-:Y:S05]  /*1e0c0*/  @!P0 BRA `(.L_x_3147) ;  /* 0x0000000c00708947 */ /* 0x001fea0003800000 */
.L_x_3160:
[----:B0-----:R-:W0:Y:S01]  /*1e0d0*/  S2R R2, SR_TID.X ;  /* 0x0000000000027919 */ /* 0x001e220000002100 */
[----:B------:R-:W1:Y:S01]  /*1e0e0*/  LDC R6, c[0x0][0x430] ;  /* 0x00010c00ff067b82 */ /* 0x000e620000000800 */
[----:B------:R-:W-:Y:S01]  /*1e0f0*/  IMAD R7, R10, 0x60, R31 ;  /* 0x000000600a077824 */ /* 0x000fe200078e021f */
[----:B--23--:R-:W2:Y:S01]  /*1e100*/  S2R R4, SR_TID.X ;  /* 0x0000000000047919 */ /* 0x00cea20000002100 */
[----:B------:R-:W-:Y:S02]  /*1e110*/  IMAD.U32 R12, RZ, RZ, UR38 ;  /* 0x00000026ff0c7e24 */ /* 0x000fe4000f8e00ff */
[----:B------:R-:W-:Y:S01]  /*1e120*/  VIADD R25, R25, 0x1 ;  /* 0x0000000119197836 */ /* 0x000fe20000000000 */
[----:B-1----:R-:W-:Y:S02]  /*1e130*/  ISETP.NE.AND P0, PT, R6, 0x1, PT ;  /* 0x000000010600780c */ /* 0x002fe40003f05270 */
[----:B0-----:R-:W-:Y:S01]  /*1e140*/  LOP3.LUT R2, R2, 0x7f, RZ, 0xc0, !PT ;  /* 0x0000007f02027812 */ /* 0x001fe200078ec0ff */
[----:B--2---:R-:W-:-:S03]  /*1e150*/  IMAD.SHL.U32 R4, R4, 0x10, RZ ;  /* 0x0000001004047824 */ /* 0x004fc600078e00ff */
[----:B------:R-:W-:-:S07]  /*1e160*/  SHF.R.U32.HI R2, RZ, 0x3, R2 ;  /* 0x00000003ff027819 */ /* 0x000fce0000011602 */
[----:B------:R-:W0:Y:S01]  /*1e170*/  @P0 LDC R3, c[0x0][0x438] ;  /* 0x00010e00ff030b82 */ /* 0x000e220000000800 */
[----:B------:R-:W-:-:S04]  /*1e180*/  LOP3.LUT R4, R2, 0x70, R4, 0xf8, !PT ;  /* 0x0000007002047812 */ /* 0x000fc800078ef804 */
[----:B------:R-:W-:-:S03]  /*1e190*/  ISETP.GT.U32.AND P1, PT, R4, 0x5f, PT ;  /* 0x0000005f0400780c */ /* 0x000fc60003f24070 */
[----:B------:R-:W1:Y:S01]  /*1e1a0*/  @P0 LDC R2, c[0x0][0x434] ;  /* 0x00010d00ff020b82 */ /* 0x000e620000000800 */
[----:B------:R-:W-:-:S04]  /*1e1b0*/  IMAD.IADD R7, R4, 0x1, R7 ;  /* 0x0000000104077824 */ /* 0x000fc800078e0207 */
[----:B------:R-:W-:-:S05]  /*1e1c0*/  IMAD.MOV.U32 R11, RZ, RZ, R7 ;  /* 0x000000ffff0b7224 */ /* 0x000fca00078e0007 */
[----:B------:R-:W2:Y:S08]  /*1e1d0*/  @!P1 LDC.64 R4, c[0x0][0x428] ;  /* 0x00010a00ff049b82 */ /* 0x000eb00000000a00 */
[----:B------:R-:W3:Y:S01]  /*1e1e0*/  @!P1 LDC.64 R8, c[0x0][0x418] ;  /* 0x00010600ff089b82 */ /* 0x000ee20000000a00 */
[----:B-1----:R-:W-:-:S05]  /*1e1f0*/  @P0 IMAD.HI.U32 R2, R7, R2, RZ ;  /* 0x0000000207020227 */ /* 0x002fca00078e00ff */
[----:B0-----:R-:W-:-:S04]  /*1e200*/  @P0 SHF.R.U32.HI R11, RZ, R3, R2 ;  /* 0x00000003ff0b0219 */ /* 0x001fc80000011602 */
[--C-:B------:R-:W-:Y:S01]  /*1e210*/  @!P1 SHF.R.S32.HI R3, RZ, 0x1f, R11.reuse ;  /* 0x0000001fff039819 */ /* 0x100fe2000001140b */
[----:B------:R-:W-:-:S04]  /*1e220*/  @!P1 IMAD.MOV.U32 R2, RZ, RZ, R11 ;  /* 0x000000ffff029224 */ /* 0x000fc800078e000b */
[----:B--2---:R-:W-:-:S04]  /*1e230*/  @!P1 IMAD.WIDE.U32 R2, R29, R4, R2 ;  /* 0x000000041d029225 */ /* 0x004fc800078e0002 */
[----:B------:R-:W-:Y:S01]  /*1e240*/  @!P1 IMAD R4, R34, R4, RZ ;  /* 0x0000000422049224 */ /* 0x000fe200078e02ff */
[----:B---3--:R-:W-:-:S03]  /*1e250*/  @!P1 LEA R8, P0, R2, R8, 0x2 ;  /* 0x0000000802089211 */ /* 0x008fc600078010ff */
[----:B------:R-:W-:-:S04]  /*1e260*/  @!P1 IMAD R5, R29, R5, R4 ;  /* 0x000000051d059224 */ /* 0x000fc800078e0204 */
[----:B------:R-:W-:Y:S02]  /*1e270*/  @!P1 IMAD.IADD R3, R5, 0x1, R3 ;  /* 0x0000000105039824 */ /* 0x000fe400078e0203 */
[----:B------:R-:W-:-:S03]  /*1e280*/  IMAD.MOV.U32 R5, RZ, RZ, RZ ;  /* 0x000000ffff057224 */ /* 0x000fc600078e00ff */
[----:B------:R-:W-:Y:S01]  /*1e290*/  @!P1 LEA.HI.X R9, R2, R9, R3, 0x2, P0 ;  /* 0x0000000902099211 */ /* 0x000fe200000f1403 */
[----:B------:R-:W-:Y:S01]  /*1e2a0*/  IMAD.MOV R2, RZ, RZ, -R11 ;  /* 0x000000ffff027224 */ /* 0x000fe200078e0a0b */
[----:B------:R-:W-:-:S03]  /*1e2b0*/  ISETP.NE.AND P0, PT, R25, 0x2, PT ;  /* 0x000000021900780c */ /* 0x000fc60003f05270 */
[----:B------:R0:W5:Y:S01]  /*1e2c0*/  @!P1 LDG.E R5, desc[UR52][R8.64] ;  /* 0x0000003408059981 */ /* 0x000162000c1e1900 */
[----:B------:R-:W-:Y:S01]  /*1e2d0*/  ISETP.NE.AND P1, PT, R12, 0x3, PT ;  /* 0x000000030c00780c */ /* 0x000fe20003f25270 */
[----:B------:R-:W-:Y:S05]  /*1e2e0*/  YIELD ;  /* 0x0000000000007946 */ /* 0x000fea0003800000 */
[----:B------:R-:W-:Y:S01]  /*1e2f0*/  SEL R3, RZ, 0x1, P0 ;  /* 0x00000001ff037807 */ /* 0x000fe20000000000 */
[----:B------:R-:W-:Y:S01]  /*1e300*/  IMAD R6, R6, R2, R7 ;  /* 0x0000000206067224 */ /* 0x000fe200078e0207 */
[----:B------:R-:W-:Y:S02]  /*1e310*/  SEL R25, R25, RZ, P0 ;  /* 0x000000ff19197207 */ /* 0x000fe40000000000 */
[----:B------:R-:W-:Y:S01]  /*1e320*/  LOP3.LUT R26, R26, R3, RZ, 0x3c, !PT ;  /* 0x000000031a1a7212 */ /* 0x000fe200078e3cff */
[----:B------:R-:W-:-:S02]  /*1e330*/  IMAD.MOV.U32 R3, RZ, RZ, R10 ;  /* 0x000000ffff037224 */ /* 0x000fc400078e000a */
[----:B------:R-:W-:-:S03]  /*1e340*/  VIADD R10, R10, 0xffffffff ;  /* 0xffffffff0a0a7836 */ /* 0x000fc60000000000 */
[----:B------:R-:W-:Y:S01]  /*1e350*/  ISETP.GT.AND P2, PT, R3, R32, PT ;  /* 0x000000200300720c */ /* 0x000fe20003f44270 */
[----:B0-----:R-:W-:-:S12]  /*1e360*/  @!P1 BRA `(.L_x_3148) ;  /* 0x0000000000049947 */ /* 0x001fd80003800000 */
[----:B------:R-:W-:Y:S01]  /*1e370*/  BPT.TRAP 0x1 ;  /* 0x000000040000795c */ /* 0x000fe20000300000 */
.L_x_3148:
[----:B------:R-:W-:Y:S01]  /*1e380*/  IMAD R4, R25, 0x8, R23 ;  /* 0x0000000819047824 */ /* 0x000fe200078e0217 */
[----:B------:R-:W-:Y:S01]  /*1e390*/  SHF.L.U32 R21, R26, 0x1f, RZ ;  /* 0x0000001f1a157819 */ /* 0x000fe200000006ff */
[----:B------:R-:W-:Y:S01]  /*1e3a0*/  BSSY B1, `(.L_x_3149) ;  /* 0x0000004000017945 */ /* 0x000fe20003800000 */
[----:B------:R-:W-:Y:S02]  /*1e3b0*/  SHF.R.S32.HI R17, RZ, 0x1f, R6 ;  /* 0x0000001fff117819 */ /* 0x000fe40000011406 */
[----:B------:R-:W0:Y:S02]  /*1e3c0*/  SYNCS.PHASECHK.TRANS64.TRYWAIT P0, [R4+URZ+0x22840], R21 ;  /* 0x02284015040075a7 */ /* 0x000e24000800017f */
[----:B0-----:R-:W-:Y:S05]  /*1e3d0*/  @!P0 BRA `(.L_x_3150) ;  /* 0x00000054005c8947 */ /* 0x001fea0003800000 */
.L_x_3319:
[----:B------:R-:W-:Y:S05]  /*1e3e0*/  BSYNC B1 ;  /* 0x0000000000017941 */ /* 0x000fea0003800000 */
.L_x_3149:
        /* <DEDUP_REMOVED lines=52> */
.L_x_3333:
        /* <DEDUP_REMOVED lines=8> */
.L_x_3152:
        /* <DEDUP_REMOVED lines=11> */
.L_x_3153:
[----:B------:R2:W-:Y:S01]  /*1e860*/  SYNCS.ARRIVE.TRANS64.A1T0 RZ, [R4+URZ+0x22830], RZ ;  /* 0x022830ff04ff79a7 */ /* 0x0005e2000810003f */
[----:B------:R-:W-:Y:S05]  /*1e870*/  @!P3 BRA `(.L_x_3154) ;  /* 0x000000000004b947 */ /* 0x000fea0003800000 */
[----:B------:R-:W-:Y:S01]  /*1e880*/  BPT.TRAP 0x1 ;  /* 0x000000040000795c */ /* 0x000fe20000300000 */
.L_x_3154:
[----:B------:R-:W3:Y:S01]  /*1e890*/  SYNCS.PHASECHK.TRANS64.TRYWAIT P0, [R4+URZ+0x22860], R21 ;  /* 0x02286015040075a7 */ /* 0x000ee2000800017f */
[----:B------:R-:W-:Y:S04]  /*1e8a0*/  BSSY B1, `(.L_x_3155) ;  /* 0x0000002000017945 */ /* 0x000fe80003800000 */
[----:B---3--:R-:W-:Y:S05]  /*1e8b0*/  @!P0 BRA `(.L_x_3156) ;  /* 0x0000005400dc8947 */ /* 0x008fea0003800000 */
.L_x_3334:
[----:B------:R-:W-:Y:S05]  /*1e8c0*/  BSYNC B1 ;  /* 0x0000000000017941 */ /* 0x000fea0003800000 */
.L_x_3155:
        /* <DEDUP_REMOVED lines=68> */
.L_x_3348:
        /* <DEDUP_REMOVED lines=11> */
.L_x_3158:
        /* <DEDUP_REMOVED lines=11> */
.L_x_3159:
[----:B------:R0:W-:Y:S01]  /*1ee70*/  SYNCS.ARRIVE.TRANS64.A1T0 RZ, [R4+URZ+0x22850], RZ ;  /* 0x022850ff04ff79a7 */ /* 0x0001e2000810003f */
[----:B------:R-:W-:Y:S05]  /*1ee80*/  @P2 BRA `(.L_x_3160) ;  /* 0xfffffff000902947 */ /* 0x000fea000383ffff */
.L_x_3147:
[----:B------:R-:W-:Y:S05]  /*1ee90*/  BSYNC B0 ;  /* 0x0000000000007941 */ /* 0x000fea0003800000 */
.L_x_3146:
[----:B------:R-:W1:Y:S01]  /*1eea0*/  S2R R2, SR_TID.X ;  /* 0x0000000000027919 */ /* 0x000e620000002100 */
[----:B------:R-:W-:Y:S01]  /*1eeb0*/  VIADD R25, R25, 0x1 ;  /* 0x0000000119197836 */ /* 0x000fe20000000000 */
[----:B------:R-:W-:Y:S04]  /*1eec0*/  BSSY B0, `(.L_x_3161) ;  /* 0x0000012000007945 */ /* 0x000fe80003800000 */
[----:B------:R-:W-:-:S04]  /*1eed0*/  ISETP.NE.AND P0, PT, R25, 0x2, PT ;  /* 0x000000021900780c */ /* 0x000fc80003f05270 */
[----:B------:R-:W-:Y:S02]  /*1eee0*/  SEL R5, RZ, 0x1, P0 ;  /* 0x00000001ff057807 */ /* 0x000fe40000000000 */
        /* <DEDUP_REMOVED lines=15> */
.L_x_3162:
[----:B------:R-:W-:Y:S05]  /*1efe0*/  BSYNC B0 ;  /* 0x0000000000007941 */ /* 0x000fea0003800000 */
.L_x_3161:
[----:B------:R-:W-:Y:S02]  /*1eff0*/  LOP3.LUT R26, R26, R5, RZ, 0x3c, !PT ;  /* 0x000000051a1a7212 */ /* 0x000fe400078e3cff */
[----:B------:R-:W-:-:S07]  /*1f000*/  SEL R25, R25, RZ, P0 ;  /* 0x000000ff19197207 */ /* 0x000fce0000000000 */
.L_x_3121:
[----:B------:R-:W-:Y:S05]  /*1f010*/  BSYNC B7 ;  /* 0x0000000000077941 */ /* 0x000fea0003800000 */
.L_x_3119:
[----:B------:R-:W-:-:S13]  /*1f020*/  LOP3.LUT P0, RZ, R22, 0x80, RZ, 0xc0, !PT ;  /* 0x0000008016ff7812 */ /* 0x000fda000780c0ff */
[----:B------:R-:W-:Y:S05]  /*1f030*/  @!P0 BRA `(.L_x_3163) ;  /* 0x0000000000248947 */ /* 0x000fea0003800000 */
[----:B------:R-:W-:Y:S05]  /*1f040*/  WARPSYNC.ALL ;  /* 0x0000000000007948 */ /* 0x000fea0003800000 */
[----:B------:R-:W1:Y:S08]  /*1f050*/  S2UR UR5, SR_CgaCtaId ;  /* 0x00000000000579c3 */ /* 0x000e700000008800 */
[----:B------:R-:W-:Y:S06]  /*1f060*/  BAR.SYNC.DEFER_BLOCKING 0x5, 0x180 ;  /* 0x0146000000007b1d */ /* 0x000fec0000010000 */
[----:B------:R-:W-:-:S02]  /*1f070*/  UMOV UR4, 0x400 ;  /* 0x0000040000047882 */ /* 0x000fc40000000000 */
[----:B-1----:R-:W-:-:S06]  /*1f080*/  ULEA UR4, UR5, UR4, 0x18 ;  /* 0x0000000405047291 */ /* 0x002fcc000f8ec03f */
[----:B------:R-:W-:-:S05]  /*1f090*/  IMAD.U32 R23, RZ, RZ, UR4 ;  /* 0x00000004ff177e24 */ /* 0x000fca000f8e00ff */
[----:B------:R1:W4:Y:S01]  /*1f0a0*/  LDS.128 R16, [R23+0x228d0] ;  /* 0x0228d00017107984 */ /* 0x0003220000000c00 */
[----:B------:R-:W-:Y:S06]  /*1f0b0*/  BAR.ARV 0x4, 0x180 ;  /* 0x0106000000007b1d */ /* 0x000fec0000002000 */
[----:B------:R-:W-:Y:S05]  /*1f0c0*/  BRA `(.L_x_3164) ;  /* 0x0000000800cc7947 */ /* 0x000fea0003800000 */
.L_x_3163:
        /* <DEDUP_REMOVED lines=8> */
[----:B------:R-:W1:Y:S02]  /*1f150*/  @!P1 LDC.64 R2, c[0x0][0xc80] ;  /* 0x00032000ff029b82 */ /* 0x000e640000000a00 */
[----:B-1----:R-:W-:-:S06]  /*1f160*/  @!P1 IMAD.WIDE R2, R5, 0x4, R2 ;  /* 0x0000000405029825 */ /* 0x002fcc00078e0202 */
[----:B------:R-:W4:Y:S01]  /*1f170*/  @!P1 LDG.E R2, desc[UR52][R2.64] ;  /* 0x0000003402029981 */ /* 0x000f22000c1e1900 */
[----:B------:R-:W-:Y:S01]  /*1f180*/  IMAD.MOV.U32 R5, RZ, RZ, RZ ;  /* 0x000000ffff057224 */ /* 0x000fe200078e00ff */
[C---:B------:R-:W-:Y:S02]  /*1f190*/  ISETP.GE.U32.AND P2, PT, R8.reuse, 0x2, PT ;  /* 0x000000020800780c */ /* 0x040fe40003f46070 */
[C---:B------:R-:W-:Y:S01]  /*1f1a0*/  ISETP.GE.U32.AND P3, PT, R8.reuse, 0x4, PT ;  /* 0x000000040800780c */ /* 0x040fe20003f66070 */
[----:B------:R-:W-:Y:S01]  /*1f1b0*/  SHFL.IDX PT, R0, R16, RZ, 0x1f ;  /* 0x00001fff10007589 */ /* 0x000fe200000e0000 */
[C---:B------:R-:W-:Y:S02]  /*1f1c0*/  ISETP.GE.U32.AND P4, PT, R8.reuse, 0x8, PT ;  /* 0x000000080800780c */ /* 0x040fe40003f86070 */
[C---:B------:R-:W-:Y:S01]  /*1f1d0*/  ISETP.GE.U32.AND P5, PT, R8.reuse, 0x10, PT ;  /* 0x000000100800780c */ /* 0x040fe20003fa6070 */
[----:B0-23--:R-:W-:Y:S01]  /*1f1e0*/  SHFL.IDX PT, R4, R16, 0x1, 0x1f ;  /* 0x00201f0010047f89 */ /* 0x00dfe200000e0000 */
        /* <DEDUP_REMOVED lines=18> */
.L_x_3358:
[----:B------:R-:W-:Y:S02]  /*1f310*/  ULDC UR4, c[0x0][0xc38] ;  /* 0x00030e0000047ab9 */ /* 0x000fe40000000800 */
[----:B------:R-:W-:-:S04]  /*1f320*/  IMAD.U32 R7, RZ, RZ, UR4 ;  /* 0x00000004ff077e24 */ /* 0x000fc8000f8e00ff */
[----:B-1----:R-:W-:-:S04]  /*1f330*/  IMAD R14, R14, R7, RZ ;  /* 0x000000070e0e7224 */ /* 0x002fc800078e02ff */
[----:B------:R-:W-:-:S05]  /*1f340*/  IMAD.IADD R9, R4, 0x1, R14 ;  /* 0x0000000104097824 */ /* 0x000fca00078e020e */
[----:B------:R-:W-:-:S13]  /*1f350*/  ISETP.GT.AND P6, PT, R9, R0, PT ;  /* 0x000000000900720c */ /* 0x000fda0003fc4270 */
[----:B------:R-:W-:Y:S05]  /*1f360*/  @P6 BRA `(.L_x_3166) ;  /* 0x00000000009c6947 */ /* 0x000fea0003800000 */
.L_x_3171:
        /* <DEDUP_REMOVED lines=14> */
.L_x_3169:
[----:B------:R-:W-:Y:S05]  /*1f450*/  BSYNC B0 ;  /* 0x0000000000007941 */ /* 0x000fea0003800000 */
.L_x_3168:
        /* <DEDUP_REMOVED lines=18> */
.L_x_3366:
[----:B------:R-:W-:Y:S02]  /*1f580*/  ULDC UR4, c[0x0][0xc38] ;  /* 0x00030e0000047ab9 */ /* 0x000fe40000000800 */
[----:B------:R-:W-:-:S04]  /*1f590*/  IMAD.U32 R7, RZ, RZ, UR4 ;  /* 0x00000004ff077e24 */ /* 0x000fc8000f8e00ff */
[----:B-1----:R-:W-:-:S04]  /*1f5a0*/  IMAD R14, R14, R7, RZ ;  /* 0x000000070e0e7224 */ /* 0x002fc800078e02ff */
[----:B------:R-:W-:-:S05]  /*1f5b0*/  IMAD.IADD R9, R14, 0x1, R9 ;  /* 0x000000010e097824 */ /* 0x000fca00078e0209 */
[----:B------:R-:W-:-:S13]  /*1f5c0*/  ISETP.GT.AND P6, PT, R9, R0, PT ;  /* 0x000000000900720c */ /* 0x000fda0003fc4270 */
[----:B------:R-:W-:Y:S05]  /*1f5d0*/  @!P6 BRA `(.L_x_3171) ;  /* 0xfffffffc0064e947 */ /* 0x000fea000383ffff */
.L_x_3166:
        /* <DEDUP_REMOVED lines=8> */
.L_x_3370:
[----:B------:R-:W-:Y:S01]  /*1f660*/  ISETP.NE.AND P0, PT, R3, RZ, PT ;  /* 0x000000ff0300720c */ /* 0x000fe20003f05270 */
[----:B------:R-:W-:-:S12]  /*1f670*/  IMAD.MOV.U32 R14, RZ, RZ, RZ ;  /* 0x000000ffff0e7224 */ /* 0x000fd800078e00ff */
[----:B------:R-:W-:Y:S05]  /*1f680*/  @!P0 BRA `(.L_x_3173) ;  /* 0x0000000000108947 */ /* 0x000fea0003800000 */
[----:B------:R-:W-:Y:S01]  /*1f690*/  UMOV UR4, 0xffffffff ;  /* 0xffffffff00047882 */ /* 0x000fe20000000000 */
[----:B------:R-:W-:Y:S02]  /*1f6a0*/  VIADD R12, R4, 0xffffffff ;  /* 0xffffffff040c7836 */ /* 0x000fe40000000000 */
[----:B------:R-:W-:Y:S05]  /*1f6b0*/  BRA.DIV UR4, `(.L_x_3174) ;  /* 0x0000005a04607947 */ /* 0x000fea000b800000 */
[----:B------:R3:W4:Y:S02]  /*1f6c0*/  SHFL.IDX PT, R14, R2, R12, 0x1f ;  /* 0x00001f0c020e7589 */ /* 0x00072400000e0000 */
.L_x_3173:
[----:B0--3--:R-:W0:Y:S01]  /*1f6d0*/  LDC.64 R2, c[0x0][0xc90] ;  /* 0x00032400ff027b82 */ /* 0x009e220000000a00 */
[----:B------:R-:W-:-:S04]  /*1f6e0*/  IMAD.IADD R19, R4, 0x1, R19 ;  /* 0x0000000104137824 */ /* 0x000fc800078e0213 */
[----:B0-----:R-:W-:-:S05]  /*1f6f0*/  IMAD.WIDE R2, R19, 0x4, R2 ;  /* 0x0000000413027825 */ /* 0x001fca00078e0202 */
[----:B------:R0:W1:Y:S01]  /*1f700*/  LDG.E R6, desc[UR52][R2.64] ;  /* 0x0000003402067981 */ /* 0x000062000c1e1900 */
[----:B----4-:R-:W-:Y:S02]  /*1f710*/  IMAD R16, R14, R7, R16 ;  /* 0x000000070e107224 */ /* 0x010fe400078e0210 */
[----:B0-----:R-:W-:Y:S02]  /*1f720*/  IMAD.MOV.U32 R2, RZ, RZ, RZ ;  /* 0x000000ffff027224 */ /* 0x001fe400078e00ff */
[----:B-12---:R-:W-:-:S05]  /*1f730*/  IMAD R4, R5, R6, RZ ;  /* 0x0000000605047224 */ /* 0x006fca00078e02ff */
        /* <DEDUP_REMOVED lines=59> */
.L_x_3167:
[----:B------:R-:W-:Y:S01]  /*1faf0*/  UMOV UR4, URZ ;  /* 0x0000003f00047c82 */ /* 0x000fe20008000000 */
[----:B------:R-:W-:Y:S01]  /*1fb00*/  UMOV UR5, URZ ;  /* 0x0000003f00057c82 */ /* 0x000fe20008000000 */
[----:B------:R-:W-:Y:S01]  /*1fb10*/  ULDC UR6, c[0x0][0xc3c] ;  /* 0x00030f0000067ab9 */ /* 0x000fe20000000800 */
[----:B------:R-:W-:Y:S02]  /*1fb20*/  IMAD.MOV.U32 R16, RZ, RZ, R0 ;  /* 0x000000ffff107224 */ /* 0x000fe400078e0000 */
[----:B------:R-:W-:Y:S02]  /*1fb30*/  IMAD.U32 R17, RZ, RZ, UR4 ;  /* 0x00000004ff117e24 */ /* 0x000fe4000f8e00ff */
[----:B------:R-:W-:Y:S02]  /*1fb40*/  IMAD.U32 R18, RZ, RZ, UR5 ;  /* 0x00000005ff127e24 */ /* 0x000fe4000f8e00ff */
[----:B------:R-:W-:-:S07]  /*1fb50*/  IMAD.U32 R19, RZ, RZ, UR6 ;  /* 0x00000006ff137e24 */ /* 0x000fce000f8e00ff */
.L_x_3175:
        /* <DEDUP_REMOVED lines=10> */
.L_x_3164:
[----:B------:R-:W-:Y:S02]  /*1fc00*/  ULDC UR4, c[0x0][0xc3c] ;  /* 0x00030f0000047ab9 */ /* 0x000fe40000000800 */
[----:B----4-:R-:W-:-:S13]  /*1fc10*/  ISETP.GE.AND P0, PT, R19, UR4, PT ;  /* 0x0000000413007c0c */ /* 0x010fda000bf06270 */
[----:B------:R-:W-:Y:S05]  /*1fc20*/  @!P0 BRA `(.L_x_3176) ;  /* 0xffffff9c007c8947 */ /* 0x000fea000383ffff */
[----:B------:R-:W-:Y:S05]  /*1fc30*/  BSYNC B8 ;  /* 0x0000000000087941 */ /* 0x000fea0003800000 */
.L_x_3061:
[----:B------:R-:W4:Y:S01]  /*1fc40*/  LDL.LU R0, [R1+0x24] ;  /* 0x0000240001007983 */ /* 0x000f220000300800 */
[----:B------:R-:W-:Y:S01]  /*1fc50*/  BSSY B0, `(.L_x_3177) ;  /* 0x000000b000007945 */ /* 0x000fe20003800000 */
[----:B------:R-:W2:Y:S01]  /*1fc60*/  S2R R5, SR_CgaCtaId ;  /* 0x0000000000057919 */ /* 0x000ea20000008800 */
[----:B----4-:R-:W-:-:S05]  /*1fc70*/  VIADD R0, R0, 0x1 ;  /* 0x0000000100007836 */ /* 0x010fca0000000000 */
[----:B0-----:R-:W-:-:S04]  /*1fc80*/  LEA.HI R2, R0, R0, RZ, 0x1 ;  /* 0x0000000000027211 */ /* 0x001fc800078f08ff */
[----:B------:R-:W-:Y:S02]  /*1fc90*/  LOP3.LUT R3, R2, 0xfffffffe, RZ, 0xc0, !PT ;  /* 0xfffffffe02037812 */ /* 0x000fe400078ec0ff */
[----:B------:R-:W-:-:S03]  /*1fca0*/  MOV R2, 0x400 ;  /* 0x0000040000027802 */ /* 0x000fc60000000f00 */
[----:B------:R-:W-:Y:S01]  /*1fcb0*/  IMAD.IADD R0, R0, 0x1, -R3 ;  /* 0x0000000100007824 */ /* 0x000fe200078e0a03 */
[----:B--23--:R-:W-:-:S04]  /*1fcc0*/  LEA R4, R5, R2, 0x18 ;  /* 0x0000000205047211 */ /* 0x00cfc800078ec0ff */
[----:B------:R-:W-:-:S04]  /*1fcd0*/  SHF.L.U32 R0, R0, 0x1f, RZ ;  /* 0x0000001f00007819 */ /* 0x000fc800000006ff */
[----:B------:R-:W0:Y:S02]  /*1fce0*/  SYNCS.PHASECHK.TRANS64.TRYWAIT P0, [R4+URZ+0x22820], R0 ;  /* 0x02282000040075a7 */ /* 0x000e24000800017f */
[----:B0-----:R-:W-:Y:S05]  /*1fcf0*/  @!P0 BRA `(.L_x_3178) ;  /* 0x0000005000f48947 */ /* 0x001fea0003800000 */
.L_x_3373:
[----:B------:R-:W-:Y:S05]  /*1fd00*/  BSYNC B0 ;  /* 0x0000000000007941 */ /* 0x000fea0003800000 */
.L_x_3177:
[----:B------:R-:W-:-:S03]  /*1fd10*/  UMOV UR4, 0xffffffff ;  /* 0xffffffff00047882 */ /* 0x000fc60000000000 */
[----:B------:R-:W-:Y:S05]  /*1fd20*/  BRA.DIV UR4, `(.L_x_3179) ;  /* 0x0000005204fc7947 */ /* 0x000fea000b800000 */
[----:B0-----:R-:W0:Y:S02]  /*1fd30*/  S2R R0, SR_TID.X ;  /* 0x0000000000007919 */ /* 0x001e240000002100 */
[----:B0-----:R-:W-:-:S04]  /*1fd40*/  SHF.R.U32.HI R0, RZ, 0x5, R0 ;  /* 0x00000005ff007819 */ /* 0x001fc80000011600 */
[----:B------:R-:W-:-:S05]  /*1fd50*/  LOP3.LUT R0, R0, 0x3, RZ, 0xc0, !PT ;  /* 0x0000000300007812 */ /* 0x000fca00078ec0ff */
[----:B------:R0:W2:Y:S02]  /*1fd60*/  SHFL.IDX PT, R14, R0, RZ, 0x1f ;  /* 0x00001fff000e7589 */ /* 0x0000a400000e0000 */
.L_x_3376:
[----:B--2---:R-:W-:-:S13]  /*1fd70*/  ISETP.NE.AND P0, PT, R14, RZ, PT ;  /* 0x000000ff0e00720c */ /* 0x004fda0003f05270 */
[----:B------:R-:W-:Y:S05]  /*1fd80*/  @P0 BRA `(.L_x_2831) ;  /* 0x0000000000880947 */ /* 0x000fea0003800000 */
[----:B------:R-:W-:-:S03]  /*1fd90*/  UMOV UR4, 0xffffffff ;  /* 0xffffffff00047882 */ /* 0x000fc60000000000 */
[----:B------:R-:W-:Y:S05]  /*1fda0*/  BRA.DIV UR4, `(.L_x_3180) ;  /* 0x0000005604107947 */ /* 0x000fea000b800000 */
[----:B------:R-:W-:-:S13]  /*1fdb0*/  ELECT P6, URZ, PT ;  /* 0x00000000003f782f */ /* 0x000fda00038c0000 */
.L_x_3379:
[----:B------:R-:W-:Y:S05]  /*1fdc0*/  @!P6 BRA `(.L_x_2831) ;  /* 0x000000000078e947 */ /* 0x000fea0003800000 */
[----:B------:R-:W-:-:S06]  /*1fdd0*/  ULOP3.LUT UR4, UR36, 0x2, URZ, 0xfc, !UPT ;  /* 0x0000000224047892 */ /* 0x000fcc000f8efc3f */
[----:B0-----:R-:W-:-:S05]  /*1fde0*/  IMAD.U32 R0, RZ, RZ, UR4 ;  /* 0x00000004ff007e24 */ /* 0x001fca000f8e00ff */
[----:B------:R-:W-:-:S13]  /*1fdf0*/  ISETP.NE.AND P0, PT, R0, 0x3, PT ;  /* 0x000000030000780c */ /* 0x000fda0003f05270 */
[----:B------:R-:W-:Y:S05]  /*1fe00*/  @!P0 BRA `(.L_x_3181) ;  /* 0x0000000000048947 */ /* 0x000fea0003800000 */
[----:B------:R-:W-:Y:S01]  /*1fe10*/  BPT.TRAP 0x1 ;  /* 0x000000040000795c */ /* 0x000fe20000300000 */
.L_x_3181:
[C---:B------:R-:W-:Y:S01]  /*1fe20*/  IMAD R5, R25.reuse, 0x8, R4 ;  /* 0x0000000819057824 */ /* 0x040fe200078e0204 */
[----:B------:R-:W-:Y:S01]  /*1fe30*/  SHF.L.U32 R0, R26, 0x1f, RZ ;  /* 0x0000001f1a007819 */ /* 0x000fe200000006ff */
[----:B------:R-:W-:-:S03]  /*1fe40*/  VIADD R25, R25, 0x1 ;  /* 0x0000000119197836 */ /* 0x000fc60000000000 */
[----:B------:R-:W0:Y:S02]  /*1fe50*/  SYNCS.PHASECHK.TRANS64.TRYWAIT P1, [R5+URZ+0x22840], R0 ;  /* 0x02284000050075a7 */ /* 0x000e24000802017f */
[----:B------:R-:W-:-:S04]  /*1fe60*/  ISETP.NE.AND P2, PT, R25, 0x2, PT ;  /* 0x000000021900780c */ /* 0x000fc80003f45270 */
[----:B------:R-:W-:Y:S01]  /*1fe70*/  SEL R3, RZ, 0x1, P2 ;  /* 0x00000001ff037807 */ /* 0x000fe20001000000 */
[----:B0-----:R-:W-:Y:S08]  /*1fe80*/  @!P1 BRA `(.L_x_3182) ;  /* 0x0000005000f89947 */ /* 0x001ff00003800000 */
.L_x_3380:
[----:B------:R-:W-:Y:S02]  /*1fe90*/  SEL R25, R25, RZ, P2 ;  /* 0x000000ff19197207 */ /* 0x000fe40001000000 */
[----:B------:R-:W-:Y:S01]  /*1fea0*/  LOP3.LUT R2, R26, R3, RZ, 0x3c, !PT ;  /* 0x000000031a027212 */ /* 0x000fe200078e3cff */
[----:B------:R-:W-:Y:S06]  /*1feb0*/  @!P0 BRA `(.L_x_3183) ;  /* 0x0000000000048947 */ /* 0x000fec0003800000 */
[----:B------:R-:W-:Y:S01]  /*1fec0*/  BPT.TRAP 0x1 ;  /* 0x000000040000795c */ /* 0x000fe20000300000 */
.L_x_3183:
[----:B------:R-:W-:Y:S01]  /*1fed0*/  IMAD R25, R25, 0x8, R4 ;  /* 0x0000000819197824 */ /* 0x000fe200078e0204 */
[----:B------:R-:W-:-:S04]  /*1fee0*/  SHF.L.U32 R2, R2, 0x1f, RZ ;  /* 0x0000001f02027819 */ /* 0x000fc800000006ff */
[----:B------:R-:W2:Y:S02]  /*1fef0*/  SYNCS.PHASECHK.TRANS64.TRYWAIT P1, [R25+URZ+0x22840], R2 ;  /* 0x02284002190075a7 */ /* 0x000ea4000802017f */
[----:B--2---:R-:W-:Y:S05]  /*1ff00*/  @!P1 BRA `(.L_x_3184) ;  /* 0x0000005000ec9947 */ /* 0x004fea0003800000 */
.L_x_3381:
[----:B------:R-:W-:Y:S05]  /*1ff10*/  @!P0 BRA `(.L_x_3185) ;  /* 0x0000000000048947 */ /* 0x000fea0003800000 */
[----:B------:R-:W-:Y:S01]  /*1ff20*/  BPT.TRAP 0x1 ;  /* 0x000000040000795c */ /* 0x000fe20000300000 */
.L_x_3185:
[----:B------:R-:W3:Y:S02]  /*1ff30*/  SYNCS.PHASECHK.TRANS64.TRYWAIT P1, [R5+URZ+0x22860], R0 ;  /* 0x02286000050075a7 */ /* 0x000ee4000802017f */
[----:B---3--:R-:W-:Y:S05]  /*1ff40*/  @!P1 BRA `(.L_x_3186) ;  /* 0x0000005000f09947 */ /* 0x008fea0003800000 */
.L_x_3382:
[----:B------:R-:W-:Y:S05]  /*1ff50*/  @!P0 BRA `(.L_x_3187) ;  /* 0x0000000000048947 */ /* 0x000fea0003800000 */
[----:B------:R-:W-:Y:S01]  /*1ff60*/  BPT.TRAP 0x1 ;  /* 0x000000040000795c */ /* 0x000fe20000300000 */
.L_x_3187:
[----:B----4-:R4:W0:Y:S02]  /*1ff70*/  SYNCS.PHASECHK.TRANS64.TRYWAIT P0, [R25+URZ+0x22860], R2 ;  /* 0x02286002190075a7 */ /* 0x010824000800017f */
[----:B0-----:R-:W-:Y:S05]  /*1ff80*/  @!P0 NANOSLEEP.SYNCS 0x989680 ;  /* 0x009896800000895d */ /* 0x001fea0003900000 */
[----:B------:R-:W0:Y:S02]  /*1ff90*/  @!P0 SYNCS.PHASECHK.TRANS64 P0, [R25+URZ+0x22860], R2 ;  /* 0x02286002190085a7 */ /* 0x000e24000800007f */
[----:B0-----:R-:W-:Y:S05]  /*1ffa0*/  @!P0 BRA `(.L_x_3187) ;  /* 0xfffffffc00f08947 */ /* 0x001fea000383ffff */
.L_x_2831:
[----:B------:R-:W-:Y:S05]  /*1ffb0*/  BSYNC B9 ;  /* 0x0000000000097941 */ /* 0x000fea0003800000 */
.L_x_2828:
[----:B------:R-:W-:Y:S05]  /*1ffc0*/  EXIT ;  /* 0x000000000000794d */ /* 0x000fea0003800000 */
.L_x_2857:
[----:B0-----:R0:W1:Y:S02]  /*1ffd0*/  SYNCS.PHASECHK.TRANS64.TRYWAIT P4, [R89+URZ+0x22890], R102 ;  /* 0x02289066590075a7 */ /* 0x001064000808017f */
[----:B-1----:R-:W-:Y:S05]  /*1ffe0*/  @!P4 NANOSLEEP.SYNCS 0x989680 ;  /* 0x009896800000c95d */ /* 0x002fea0003900000 */
[----:B------:R-:W1:Y:S02]  /*1fff0*/  @!P4 SYNCS.PHASECHK.TRANS64 P4, [R89+URZ+0x22890], R102 ;  /* 0x022890665900c5a7 */ /* 0x000e64000808007f */
[----:B-1----:R-:W-:Y:S05]  /*20000*/  @!P4 BRA `(.L_x_2857) ;  /* 0xfffffffc00f0c947 */ /* 0x002fea000383ffff */
[----:B------:R-:W-:Y:S05]  /*20010*/  BRA `(.L_x_3188) ;  /* 0xfffffe2c00d47947 */ /* 0x000fea000383ffff */
.L_x_2858:
        /* <DEDUP_REMOVED lines=8> */
.L_x_3190:
[----:B------:R-:W-:Y:S05]  /*200a0*/  BSYNC B1 ;  /* 0x0000000000017941 */ /* 0x000fea0003800000 */
.L_x_3189:
        /* <DEDUP_REMOVED lines=8> */
.L_x_3191:
[----:B------:R-:W-:Y:S01]  /*20130*/  IMAD.MOV.U32 R35, RZ, RZ, R14 ;  /* 0x000000ffff237224 */ /* 0x000fe200078e000e */
[----:B------:R-:W-:Y:S06]  /*20140*/  BRA `(.L_x_3192) ;  /* 0xfffffe2c009c7947 */ /* 0x000fec000383ffff */
.L_x_2867:
        /* <DEDUP_REMOVED lines=8> */
.L_x_3194:
[----:B------:R-:W-:Y:S05]  /*201d0*/  BSYNC B1 ;  /* 0x0000000000017941 */ /* 0x000fea0003800000 */
.L_x_3193:
        /* <DEDUP_REMOVED lines=8> */
.L_x_3195:
[----:B------:R-:W-:Y:S01]  /*20260*/  IMAD.MOV.U32 R93, RZ, RZ, R14 ;  /* 0x000000ffff5d7224 */ /* 0x000fe200078e000e */
[----:B------:R-:W-:Y:S06]  /*20270*/  BRA `(.L_x_3196) ;  /* 0xfffffe34002c7947 */ /* 0x000fec000383ffff */
.L_x_2877:
[----:B-1----:R1:W2:Y:S02]  /*20280*/  SYNCS.PHASECHK.TRANS64.TRYWAIT P3, [R89+URZ+0x22890], R102 ;  /* 0x02289066590075a7 */ /* 0x0022a4000806017f */
[----:B--2---:R-:W-:Y:S05]  /*20290*/  @!P3 NANOSLEEP.SYNCS 0x989680 ;  /* 0x009896800000b95d */ /* 0x004fea0003900000 */
[----:B------:R-:W2:Y:S02]  /*202a0*/  @!P3 SYNCS.PHASECHK.TRANS64 P3, [R89+URZ+0x22890], R102 ;  /* 0x022890665900b5a7 */ /* 0x000ea4000806007f */
[----:B--2---:R-:W-:Y:S05]  /*202b0*/  @!P3 BRA `(.L_x_2877) ;  /* 0xfffffffc00f0b947 */ /* 0x004fea000383ffff */
[----:B------:R-:W-:Y:S05]  /*202c0*/  BRA `(.L_x_3197) ;  /* 0xfffffe4000207947 */ /* 0x000fea000383ffff */
.L_x_2878:
        /* <DEDUP_REMOVED lines=8> */
.L_x_3199:
[----:B------:R-:W-:Y:S05]  /*20350*/  BSYNC B1 ;  /* 0x0000000000017941 */ /* 0x000fea0003800000 */
.L_x_3198:
        /* <DEDUP_REMOVED lines=8> */
.L_x_3200:
[----:B------:R-:W-:Y:S05]  /*203e0*/  BRA `(.L_x_3201) ;  /* 0xfffffe3c00f07947 */ /* 0x000fea000383ffff */
.L_x_2883:
        /* <DEDUP_REMOVED lines=8> */
.L_x_3203:
[----:B------:R-:W-:Y:S05]  /*20470*/  BSYNC B1 ;  /* 0x0000000000017941 */ /* 0x000fea0003800000 */
.L_x_3202:
        /* <DEDUP_REMOVED lines=8> */
.L_x_3204:
[----:B------:R-:W-:Y:S01]  /*20500*/  IMAD.MOV.U32 R36, RZ, RZ, R14 ;  /* 0x000000ffff247224 */ /* 0x000fe200078e000e */
[----:B------:R-:W-:Y:S06]  /*20510*/  BRA `(.L_x_3205) ;  /* 0xfffffe4400a87947 */ /* 0x000fec000383ffff */
.L_x_2888:
[----:B0-----:R0:W1:Y:S02]  /*20520*/  SYNCS.PHASECHK.TRANS64.TRYWAIT P1, [R89+URZ+0x22890], R102 ;  /* 0x02289066590075a7 */ /* 0x001064000802017f */
[----:B-1----:R-:W-:Y:S05]  /*20530*/  @!P1 NANOSLEEP.SYNCS 0x989680 ;  /* 0x009896800000995d */ /* 0x002fea0003900000 */
[----:B------:R-:W1:Y:S02]  /*20540*/  @!P1 SYNCS.PHASECHK.TRANS64 P1, [R89+URZ+0x22890], R102 ;  /* 0x02289066590095a7 */ /* 0x000e64000802007f */
[----:B-1----:R-:W-:Y:S05]  /*20550*/  @!P1 BRA `(.L_x_2888) ;  /* 0xfffffffc00f09947 */ /* 0x002fea000383ffff */
[----:B------:R-:W-:Y:S05]  /*20560*/  BRA `(.L_x_3206) ;  /* 0xfffffe4c00a87947 */ /* 0x000fea000383ffff */
.L_x_2889:
        /* <DEDUP_REMOVED lines=8> */
.L_x_3208:
[----:B------:R-:W-:Y:S05]  /*205f0*/  BSYNC B1 ;  /* 0x0000000000017941 */ /* 0x000fea0003800000 */
.L_x_3207:
        /* <DEDUP_REMOVED lines=8> */
.L_x_3209:
[----:B------:R-:W-:Y:S05]  /*20680*/  BRA `(.L_x_3210) ;  /* 0xfffffe4c00d07947 */ /* 0x000fea000383ffff */
.L_x_2892:
        /* <DEDUP_REMOVED lines=8> */
.L_x_3212:
[----:B------:R-:W-:Y:S05]  /*20710*/  BSYNC B1 ;  /* 0x0000000000017941 */ /* 0x000fea0003800000 */
.L_x_3211:
        /* <DEDUP_REMOVED lines=8> */
.L_x_3213:
[----:B------:R-:W-:Y:S05]  /*207a0*/  BRA `(.L_x_3214) ;  /* 0xfffffe4c00d07947 */ /* 0x000fea000383ffff */
.L_x_2896:
[----:B------:R0:W0:Y:S02]  /*207b0*/  SYNCS.PHASECHK.TRANS64.TRYWAIT P2, [R89+URZ+0x228b0], R102 ;  /* 0x0228b066590075a7 */ /* 0x000024000804017f */
[----:B0-----:R-:W-:Y:S05]  /*207c0*/  @!P2 NANOSLEEP.SYNCS 0x989680 ;  /* 0x009896800000a95d */ /* 0x001fea0003900000 */
[----:B------:R-:W0:Y:S02]  /*207d0*/  @!P2 SYNCS.PHASECHK.TRANS64 P2, [R89+URZ+0x228b0], R102 ;  /* 0x0228b0665900a5a7 */ /* 0x000e24000804007f */
[----:B0-----:R-:W-:Y:S05]  /*207e0*/  @!P2 BRA `(.L_x_2896) ;  /* 0xfffffffc00f0a947 */ /* 0x001fea000383ffff */
[----:B------:R-:W-:Y:S05]  /*207f0*/  BRA `(.L_x_3215) ;  /* 0xfffffe5000487947 */ /* 0x000fea000383ffff */
.L_x_2912:
[----:B------:R-:W-:Y:S01]  /*20800*/  BSSY B0, `(.L_x_3216) ;  /* 0x0000007000007945 */ /* 0x000fe20003800000 */
[----:B------:R-:W-:Y:S02]  /*20810*/  IMAD.MOV.U32 R12, RZ, RZ, RZ ;  /* 0x000000ffff0c7224 */ /* 0x000fe400078e00ff */
[----:B------:R-:W-:Y:S02]  /*20820*/  IMAD.MOV.U32 R11, RZ, RZ, 0x1f ;  /* 0x0000001fff0b7424 */ /* 0x000fe400078e00ff */
[----:B------:R-:W-:-:S07]  /*20830*/  IMAD.MOV.U32 R15, RZ, RZ, -0x1 ;  /* 0xffffffffff0f7424 */ /* 0x000fce00078e00ff */
[----:B-----5:R-:W-:Y:S05]  /*20840*/  WARPSYNC.COLLECTIVE R15, `(.L_x_3217) ;  /* 0x000000000f087348 */ /* 0x020fea0003c00000 */
[----:B------:R0:W1:Y:S02]  /*20850*/  SHFL.IDX P6, R14, R13, R12, R11 ;  /* 0x0000000c0d0e7389 */ /* 0x00006400000c000b */
[----:B01---5:R-:W-:Y:S01]  /*20860*/  ENDCOLLECTIVE ;  /* 0x000000000000791b */ /* 0x023fe20003800000 */
.L_x_3217:
[----:B------:R-:W-:Y:S05]  /*20870*/  BSYNC B0 ;  /* 0x0000000000007941 */ /* 0x000fea0003800000 */
.L_x_3216:
[----:B------:R-:W-:Y:S05]  /*20880*/  BRA `(.L_x_3218) ;  /* 0xfffffe6000e07947 */ /* 0x000fea000383ffff */
.L_x_2924:
[----:B------:R-:W-:Y:S01]  /*20890*/  BSSY B1, `(.L_x_3219) ;  /* 0x0000008000017945 */ /* 0x000fe20003800000 */
[----:B0-----:R-:W-:Y:S02]  /*208a0*/  IMAD.MOV.U32 R13, RZ, RZ, R6 ;  /* 0x000000ffff0d7224 */ /* 0x001fe400078e0006 */
[----:B------:R-:W-:Y:S02]  /*208b0*/  IMAD.MOV.U32 R12, RZ, RZ, RZ ;  /* 0x000000ffff0c7224 */ /* 0x000fe400078e00ff */
[----:B------:R-:W-:Y:S02]  /*208c0*/  IMAD.MOV.U32 R11, RZ, RZ, 0x1c1f ;  /* 0x00001c1fff0b7424 */ /* 0x000fe400078e00ff */
[----:B------:R-:W-:-:S07]  /*208d0*/  IMAD.MOV.U32 R15, RZ, RZ, -0x1 ;  /* 0xffffffffff0f7424 */ /* 0x000fce00078e00ff */
[----:B------:R-:W-:Y:S05]  /*208e0*/  WARPSYNC.COLLECTIVE R15, `(.L_x_3220) ;  /* 0x000000000f087348 */ /* 0x000fea0003c00000 */
[----:B------:R0:W1:Y:S02]  /*208f0*/  SHFL.IDX P6, R14, R13, R12, R11 ;  /* 0x0000000c0d0e7389 */ /* 0x00006400000c000b */
[----:B01----:R-:W-:Y:S01]  /*20900*/  ENDCOLLECTIVE ;  /* 0x000000000000791b */ /* 0x003fe20003800000 */
.L_x_3220:
[----:B------:R-:W-:Y:S05]  /*20910*/  BSYNC B1 ;  /* 0x0000000000017941 */ /* 0x000fea0003800000 */
.L_x_3219:
        /* <DEDUP_REMOVED lines=8> */
.L_x_3221:
[----:B------:R-:W-:Y:S02]  /*209a0*/  IMAD.MOV.U32 R13, RZ, RZ, R8 ;  /* 0x000000ffff0d7224 */ /* 0x000fe400078e0008 */
[----:B------:R-:W-:-:S07]  /*209b0*/  IMAD.MOV.U32 R0, RZ, RZ, R14 ;  /* 0x000000ffff007224 */ /* 0x000fce00078e000e */
[----:B------:R-:W-:Y:S05]  /*209c0*/  WARPSYNC.COLLECTIVE R15, `(.L_x_3222) ;  /* 0x000000000f087348 */ /* 0x000fea0003c00000 */
[----:B------:R0:W1:Y:S02]  /*209d0*/  SHFL.IDX P6, R14, R13, R12, R11 ;  /* 0x0000000c0d0e7389 */ /* 0x00006400000c000b */
[----:B01----:R-:W-:Y:S01]  /*209e0*/  ENDCOLLECTIVE ;  /* 0x000000000000791b */ /* 0x003fe20003800000 */
.L_x_3222:
[----:B------:R-:W-:Y:S02]  /*209f0*/  IMAD.MOV.U32 R13, RZ, RZ, R7 ;  /* 0x000000ffff0d7224 */ /* 0x000fe400078e0007 */
[----:B------:R-:W-:-:S07]  /*20a00*/  IMAD.MOV.U32 R5, RZ, RZ, R14 ;  /* 0x000000ffff057224 */ /* 0x000fce00078e000e */
[----:B------:R-:W-:Y:S05]  /*20a10*/  WARPSYNC.COLLECTIVE R15, `(.L_x_3223) ;  /* 0x000000000f087348 */ /* 0x000fea0003c00000 */
[----:B------:R0:W1:Y:S02]  /*20a20*/  SHFL.IDX P6, R14, R13, R12, R11 ;  /* 0x0000000c0d0e7389 */ /* 0x00006400000c000b */
[----:B01----:R-:W-:Y:S01]  /*20a30*/  ENDCOLLECTIVE ;  /* 0x000000000000791b */ /* 0x003fe20003800000 */
.L_x_3223:
[----:B------:R-:W-:Y:S05]  /*20a40*/  BRA `(.L_x_3224) ;  /* 0xfffffe68005c7947 */ /* 0x000fea000383ffff */
.L_x_2927:
[----:B------:R-:W-:Y:S01]  /*20a50*/  BSSY B1, `(.L_x_3225) ;  /* 0x0000008000017945 */ /* 0x000fe20003800000 */
[----:B------:R-:W-:Y:S02]  /*20a60*/  IMAD.MOV.U32 R13, RZ, RZ, R6 ;  /* 0x000000ffff0d7224 */ /* 0x000fe400078e0006 */
[----:B------:R-:W-:Y:S02]  /*20a70*/  IMAD.MOV.U32 R12, RZ, RZ, 0x1 ;  /* 0x00000001ff0c7424 */ /* 0x000fe400078e00ff */
[----:B------:R-:W-:Y:S02]  /*20a80*/  IMAD.MOV.U32 R11, RZ, RZ, 0x1c1f ;  /* 0x00001c1fff0b7424 */ /* 0x000fe400078e00ff */
[----:B------:R-:W-:-:S07]  /*20a90*/  IMAD.MOV.U32 R15, RZ, RZ, -0x1 ;  /* 0xffffffffff0f7424 */ /* 0x000fce00078e00ff */
[----:B-1----:R-:W-:Y:S05]  /*20aa0*/  WARPSYNC.COLLECTIVE R15, `(.L_x_3226) ;  /* 0x000000000f087348 */ /* 0x002fea0003c00000 */
[----:B------:R0:W2:Y:S02]  /*20ab0*/  SHFL.IDX P6, R14, R13, R12, R11 ;  /* 0x0000000c0d0e7389 */ /* 0x0000a400000c000b */
[----:B012---:R-:W-:Y:S01]  /*20ac0*/  ENDCOLLECTIVE ;  /* 0x000000000000791b */ /* 0x007fe20003800000 */
.L_x_3226:
[----:B------:R-:W-:Y:S05]  /*20ad0*/  BSYNC B1 ;  /* 0x0000000000017941 */ /* 0x000fea0003800000 */
.L_x_3225:
        /* <DEDUP_REMOVED lines=8> */
.L_x_3227:
[----:B------:R-:W-:Y:S02]  /*20b60*/  IMAD.MOV.U32 R13, RZ, RZ, R8 ;  /* 0x000000ffff0d7224 */ /* 0x000fe400078e0008 */
[----:B------:R-:W-:-:S07]  /*20b70*/  IMAD.MOV.U32 R0, RZ, RZ, R14 ;  /* 0x000000ffff007224 */ /* 0x000fce00078e000e */
[----:B------:R-:W-:Y:S05]  /*20b80*/  WARPSYNC.COLLECTIVE R15, `(.L_x_3228) ;  /* 0x000000000f087348 */ /* 0x000fea0003c00000 */
[----:B------:R0:W1:Y:S02]  /*20b90*/  SHFL.IDX P6, R14, R13, R12, R11 ;  /* 0x0000000c0d0e7389 */ /* 0x00006400000c000b */
[----:B01----:R-:W-:Y:S01]  /*20ba0*/  ENDCOLLECTIVE ;  /* 0x000000000000791b */ /* 0x003fe20003800000 */
.L_x_3228:
[----:B------:R-:W-:Y:S02]  /*20bb0*/  IMAD.MOV.U32 R13, RZ, RZ, R7 ;  /* 0x000000ffff0d7224 */ /* 0x000fe400078e0007 */
[----:B------:R-:W-:-:S07]  /*20bc0*/  IMAD.MOV.U32 R5, RZ, RZ, R14 ;  /* 0x000000ffff057224 */ /* 0x000fce00078e000e */
[----:B------:R-:W-:Y:S05]  /*20bd0*/  WARPSYNC.COLLECTIVE R15, `(.L_x_3229) ;  /* 0x000000000f087348 */ /* 0x000fea0003c00000 */
[----:B------:R0:W1:Y:S02]  /*20be0*/  SHFL.IDX P6, R14, R13, R12, R11 ;  /* 0x0000000c0d0e7389 */ /* 0x00006400000c000b */
[----:B01----:R-:W-:Y:S01]  /*20bf0*/  ENDCOLLECTIVE ;  /* 0x000000000000791b */ /* 0x003fe20003800000 */
.L_x_3229:
[----:B------:R-:W-:Y:S05]  /*20c00*/  BRA `(.L_x_3230) ;  /* 0xfffffe6800c47947 */ /* 0x000fea000383ffff */
.L_x_2931:
[----:B0-----:R0:W1:Y:S02]  /*20c10*/  SYNCS.PHASECHK.TRANS64.TRYWAIT P0, [R23+URZ+0x22800], R36 ;  /* 0x02280024170075a7 */ /* 0x001064000800017f */
[----:B-1----:R-:W-:Y:S05]  /*20c20*/  @!P0 NANOSLEEP.SYNCS 0x989680 ;  /* 0x009896800000895d */ /* 0x002fea0003900000 */
[----:B------:R-:W1:Y:S02]  /*20c30*/  @!P0 SYNCS.PHASECHK.TRANS64 P0, [R23+URZ+0x22800], R36 ;  /* 0x02280024170085a7 */ /* 0x000e64000800007f */
[----:B-1----:R-:W-:Y:S05]  /*20c40*/  @!P0 BRA `(.L_x_2931) ;  /* 0xfffffffc00f08947 */ /* 0x002fea000383ffff */
[----:B------:R-:W-:Y:S05]  /*20c50*/  BRA `(.L_x_3231) ;  /* 0xfffffe6c00cc7947 */ /* 0x000fea000383ffff */
.L_x_2939:
[----:B------:R-:W1:Y:S01]  /*20c60*/  LDC R41, c[0x0][0x3f4] ;  /* 0x0000fd00ff297b82 */ /* 0x000e620000000800 */
[----:B------:R-:W-:Y:S01]  /*20c70*/  BSSY B1, `(.L_x_3232) ;  /* 0x0000008000017945 */ /* 0x000fe20003800000 */
[----:B0-----:R-:W-:Y:S02]  /*20c80*/  IMAD.MOV.U32 R13, RZ, RZ, R20 ;  /* 0x000000ffff0d7224 */ /* 0x001fe400078e0014 */
[----:B------:R-:W-:Y:S02]  /*20c90*/  IMAD.MOV.U32 R12, RZ, RZ, RZ ;  /* 0x000000ffff0c7224 */ /* 0x000fe400078e00ff */
[----:B------:R-:W-:Y:S02]  /*20ca0*/  IMAD.MOV.U32 R11, RZ, RZ, 0x1c1f ;  /* 0x00001c1fff0b7424 */ /* 0x000fe400078e00ff */
[----:B------:R-:W-:-:S07]  /*20cb0*/  IMAD.MOV.U32 R15, RZ, RZ, -0x1 ;  /* 0xffffffffff0f7424 */ /* 0x000fce00078e00ff */
[----:B-1----:R-:W-:Y:S05]  /*20cc0*/  WARPSYNC.COLLECTIVE R15, `(.L_x_3233) ;  /* 0x000000000f087348 */ /* 0x002fea0003c00000 */
[----:B------:R0:W2:Y:S02]  /*20cd0*/  SHFL.IDX P6, R14, R13, R12, R11 ;  /* 0x0000000c0d0e7389 */ /* 0x0000a400000c000b */
[----:B012---:R-:W-:Y:S01]  /*20ce0*/  ENDCOLLECTIVE ;  /* 0x000000000000791b */ /* 0x007fe20003800000 */
.L_x_3233:
[----:B------:R-:W-:Y:S05]  /*20cf0*/  BSYNC B1 ;  /* 0x0000000000017941 */ /* 0x000fea0003800000 */
.L_x_3232:
[----:B------:R-:W-:Y:S01]  /*20d00*/  IMAD.MOV.U32 R13, RZ, RZ, R10 ;  /* 0x000000ffff0d7224 */ /* 0x000fe200078e000a */
[----:B------:R-:W-:Y:S01]  /*20d10*/  ISETP.GE.AND P0, PT, R16, R41, PT ;  /* 0x000000291000720c */ /* 0x000fe20003f06270 */
[----:B------:R-:W-:Y:S02]  /*20d20*/  IMAD.MOV.U32 R12, RZ, RZ, RZ ;  /* 0x000000ffff0c7224 */ /* 0x000fe400078e00ff */
[----:B------:R-:W-:Y:S02]  /*20d30*/  IMAD.MOV.U32 R11, RZ, RZ, 0x1c1f ;  /* 0x00001c1fff0b7424 */ /* 0x000fe400078e00ff */
[----:B------:R-:W-:Y:S02]  /*20d40*/  IMAD.MOV.U32 R15, RZ, RZ, -0x1 ;  /* 0xffffffffff0f7424 */ /* 0x000fe400078e00ff */
[----:B------:R-:W-:Y:S02]  /*20d50*/  IMAD.MOV.U32 R0, RZ, RZ, R14 ;  /* 0x000000ffff007224 */ /* 0x000fe400078e000e */
[----:B------:R-:W-:-:S07]  /*20d60*/  IMAD R27, R207, R8, RZ ;  /* 0x00000008cf1b7224 */ /* 0x000fce00078e02ff */
[----:B------:R-:W-:Y:S05]  /*20d70*/  WARPSYNC.COLLECTIVE R15, `(.L_x_3234) ;  /* 0x000000000f087348 */ /* 0x000fea0003c00000 */
[----:B------:R0:W1:Y:S02]  /*20d80*/  SHFL.IDX P6, R14, R13, R12, R11 ;  /* 0x0000000c0d0e7389 */ /* 0x00006400000c000b */
[----:B01----:R-:W-:Y:S01]  /*20d90*/  ENDCOLLECTIVE ;  /* 0x000000000000791b */ /* 0x003fe20003800000 */
.L_x_3234:
[----:B------:R-:W-:Y:S01]  /*20da0*/  ISETP.GE.OR P1, PT, R36, R27, P0 ;  /* 0x0000001b2400720c */ /* 0x000fe20000726670 */
[----:B------:R-:W-:-:S12]  /*20db0*/  IMAD.MOV.U32 R13, RZ, RZ, R25 ;  /* 0x000000ffff0d7224 */ /* 0x000fd800078e0019 */
[C---:B------:R-:W-:Y:S01]  /*20dc0*/  @!P1 IMAD.SHL.U32 R9, R16.reuse, 0x2, RZ ;  /* 0x0000000210099824 */ /* 0x040fe200078e00ff */
[----:B------:R-:W-:Y:S01]  /*20dd0*/  @!P1 SHF.L.U64.HI R21, R16, 0x1, R17 ;  /* 0x0000000110159819 */ /* 0x000fe20000010211 */
[----:B------:R-:W-:-:S07]  /*20de0*/  IMAD.MOV.U32 R3, RZ, RZ, R14 ;  /* 0x000000ffff037224 */ /* 0x000fce00078e000e */
[----:B------:R-:W-:Y:S05]  /*20df0*/  WARPSYNC.COLLECTIVE R15, `(.L_x_3235) ;  /* 0x000000000f087348 */ /* 0x000fea0003c00000 */
[----:B------:R0:W1:Y:S02]  /*20e00*/  SHFL.IDX P6, R14, R13, R12, R11 ;  /* 0x0000000c0d0e7389 */ /* 0x00006400000c000b */
[----:B01----:R-:W-:Y:S01]  /*20e10*/  ENDCOLLECTIVE ;  /* 0x000000000000791b */ /* 0x003fe20003800000 */
.L_x_3235:
[----:B------:R-:W-:-:S05]  /*20e20*/  @!P1 IADD3 R4, P2, R3, R9, RZ ;  /* 0x0000000903049210 */ /* 0x000fca0007f5e0ff */
[----:B------:R-:W-:-:S06]  /*20e30*/  @!P1 IMAD.X R5, R0, 0x1, R21, P2 ;  /* 0x0000000100059824 */ /* 0x000fcc00010e0615 */
[----:B------:R-:W5:Y:S01]  /*20e40*/  @!P1 LD.E.128 R4, desc[UR52][R4.64] ;  /* 0x0000003404049980 */ /* 0x000f62000c101d00 */
[----:B------:R-:W-:Y:S02]  /*20e50*/  IMAD.MOV.U32 R13, RZ, RZ, R24 ;  /* 0x000000ffff0d7224 */ /* 0x000fe400078e0018 */
[----:B------:R-:W-:-:S07]  /*20e60*/  IMAD.MOV.U32 R8, RZ, RZ, R14 ;  /* 0x000000ffff087224 */ /* 0x000fce00078e000e */
[----:B-----5:R-:W-:Y:S05]  /*20e70*/  WARPSYNC.COLLECTIVE R15, `(.L_x_3236) ;  /* 0x000000000f087348 */ /* 0x020fea0003c00000 */
[----:B------:R0:W1:Y:S02]  /*20e80*/  SHFL.IDX P6, R14, R13, R12, R11 ;  /* 0x0000000c0d0e7389 */ /* 0x00006400000c000b */
[----:B01---5:R-:W-:Y:S01]  /*20e90*/  ENDCOLLECTIVE ;  /* 0x000000000000791b */ /* 0x023fe20003800000 */
.L_x_3236:
[----:B------:R-:W-:-:S05]  /*20ea0*/  @!P1 IADD3 R14, P2, R14, R9, RZ ;  /* 0x000000090e0e9210 */ /* 0x000fca0007f5e0ff */
[----:B------:R-:W-:-:S04]  /*20eb0*/  @!P1 IMAD.X R3, R8, 0x1, R21, P2 ;  /* 0x0000000108039824 */ /* 0x000fc800010e0615 */
[----:B------:R-:W-:-:S05]  /*20ec0*/  @!P1 IMAD.MOV.U32 R15, RZ, RZ, R3 ;  /* 0x000000ffff0f9224 */ /* 0x000fca00078e0003 */
[----:B------:R0:W5:Y:S01]  /*20ed0*/  @!P1 LD.E.128 R28, desc[UR52][R14.64] ;  /* 0x000000340e1c9980 */ /* 0x000162000c101d00 */
[----:B------:R-:W-:Y:S02]  /*20ee0*/  IMAD.MOV.U32 R13, RZ, RZ, R20 ;  /* 0x000000ffff0d7224 */ /* 0x000fe400078e0014 */
[----:B------:R-:W-:Y:S02]  /*20ef0*/  IMAD.MOV.U32 R12, RZ, RZ, 0x1 ;  /* 0x00000001ff0c7424 */ /* 0x000fe400078e00ff */
[----:B0-----:R-:W-:-:S07]  /*20f00*/  IMAD.MOV.U32 R15, RZ, RZ, -0x1 ;  /* 0xffffffffff0f7424 */ /* 0x001fce00078e00ff */
[----:B-----5:R-:W-:Y:S05]  /*20f10*/  WARPSYNC.COLLECTIVE R15, `(.L_x_3237) ;  /* 0x000000000f087348 */ /* 0x020fea0003c00000 */
[----:B------:R0:W1:Y:S02]  /*20f20*/  SHFL.IDX P6, R14, R13, R12, R11 ;  /* 0x0000000c0d0e7389 */ /* 0x00006400000c000b */
[----:B01---5:R-:W-:Y:S01]  /*20f30*/  ENDCOLLECTIVE ;  /* 0x000000000000791b */ /* 0x023fe20003800000 */
.L_x_3237:
[----:B------:R-:W-:Y:S01]  /*20f40*/  CS2R R44, SRZ ;  /* 0x00000000002c7805 */ /* 0x000fe2000001ff00 */
[----:B------:R-:W-:Y:S01]  /*20f50*/  IMAD.MOV.U32 R13, RZ, RZ, R10 ;  /* 0x000000ffff0d7224 */ /* 0x000fe200078e000a */
[----:B------:R-:W-:Y:S01]  /*20f60*/  CS2R R42, SRZ ;  /* 0x00000000002a7805 */ /* 0x000fe2000001ff00 */
[----:B------:R-:W-:-:S04]  /*20f70*/  @!P1 IMAD.MOV.U32 R44, RZ, RZ, R4 ;  /* 0x000000ffff2c9224 */ /* 0x000fc800078e0004 */
[----:B------:R-:W-:-:S05]  /*20f80*/  IMAD.MOV.U32 R0, RZ, RZ, R44 ;  /* 0x000000ffff007224 */ /* 0x000fca00078e002c */
[----:B------:R-:W-:Y:S01]  /*20f90*/  PRMT R47, R47, 0x5410, R0 ;  /* 0x000054102f2f7816 */ /* 0x000fe20000000000 */
[----:B------:R-:W-:-:S07]  /*20fa0*/  IMAD.MOV.U32 R0, RZ, RZ, R14 ;  /* 0x000000ffff007224 */ /* 0x000fce00078e000e */
[----:B------:R-:W-:Y:S05]  /*20fb0*/  WARPSYNC.COLLECTIVE R15, `(.L_x_3238) ;  /* 0x000000000f087348 */ /* 0x000fea0003c00000 */
[----:B------:R0:W1:Y:S02]  /*20fc0*/  SHFL.IDX P6, R14, R13, R12, R11 ;  /* 0x0000000c0d0e7389 */ /* 0x00006400000c000b */
[----:B01----:R-:W-:Y:S01]  /*20fd0*/  ENDCOLLECTIVE ;  /* 0x000000000000791b */ /* 0x003fe20003800000 */
.L_x_3238:
[----:B------:R-:W-:-:S04]  /*20fe0*/  @!P1 IMAD.MOV.U32 R45, RZ, RZ, R5 ;  /* 0x000000ffff2d9224 */ /* 0x000fc800078e0005 */
[----:B------:R-:W-:-:S05]  /*20ff0*/  IMAD.MOV.U32 R3, RZ, RZ, R45 ;  /* 0x000000ffff037224 */ /* 0x000fca00078e002d */
[----:B------:R-:W-:Y:S01]  /*21000*/  PRMT R49, R49, 0x5410, R3 ;  /* 0x0000541031317816 */ /* 0x000fe20000000003 */
[----:B------:R-:W-:Y:S02]  /*21010*/  IMAD.MOV.U32 R13, RZ, RZ, R25 ;  /* 0x000000ffff0d7224 */ /* 0x000fe400078e0019 */
[----:B------:R-:W-:-:S07]  /*21020*/  IMAD.MOV.U32 R3, RZ, RZ, R14 ;  /* 0x000000ffff037224 */ /* 0x000fce00078e000e */
[----:B------:R-:W-:Y:S05]  /*21030*/  WARPSYNC.COLLECTIVE R15, `(.L_x_3239) ;  /* 0x000000000f087348 */ /* 0x000fea0003c00000 */
[----:B------:R0:W1:Y:S02]  /*21040*/  SHFL.IDX P6, R14, R13, R12, R11 ;  /* 0x0000000c0d0e7389 */ /* 0x00006400000c000b */
[----:B01----:R-:W-:Y:S01]  /*21050*/  ENDCOLLECTIVE ;  /* 0x000000000000791b */ /* 0x003fe20003800000 */
.L_x_3239:
[----:B------:R-:W-:Y:S02]  /*21060*/  @!P1 IMAD.MOV.U32 R42, RZ, RZ, R6 ;  /* 0x000000ffff2a9224 */ /* 0x000fe400078e0006 */
[----:B------:R-:W-:Y:S01]  /*21070*/  @!P1 IMAD.MOV.U32 R43, RZ, RZ, R7 ;  /* 0x000000ffff2b9224 */ /* 0x000fe200078e0007 */
[----:B------:R-:W-:Y:S02]  /*21080*/  CS2R R6, SRZ ;  /* 0x0000000000067805 */ /* 0x000fe4000001ff00 */
[----:B------:R-:W-:Y:S01]  /*21090*/  CS2R R4, SRZ ;  /* 0x0000000000047805 */ /* 0x000fe2000001ff00 */
[----:B------:R-:W-:Y:S02]  /*210a0*/  IMAD.MOV.U32 R10, RZ, RZ, R42 ;  /* 0x000000ffff0a7224 */ /* 0x000fe400078e002a */
[----:B------:R-:W-:Y:S02]  /*210b0*/  IMAD.MOV.U32 R21, RZ, RZ, R43 ;  /* 0x000000ffff157224 */ /* 0x000fe400078e002b */
[----:B------:R-:W-:-:S02]  /*210c0*/  @!P1 IMAD.MOV.U32 R6, RZ, RZ, R28 ;  /* 0x000000ffff069224 */ /* 0x000fc400078e001c */
[----:B------:R-:W-:Y:S02]  /*210d0*/  IMAD.MOV.U32 R13, RZ, RZ, R24 ;  /* 0x000000ffff0d7224 */ /* 0x000fe400078e0018 */
[----:B------:R-:W-:Y:S02]  /*210e0*/  @!P1 IMAD.MOV.U32 R7, RZ, RZ, R29 ;  /* 0x000000ffff079224 */ /* 0x000fe400078e001d */
[----:B------:R-:W-:Y:S02]  /*210f0*/  @!P1 IMAD.MOV.U32 R4, RZ, RZ, R30 ;  /* 0x000000ffff049224 */ /* 0x000fe400078e001e */
[----:B------:R-:W-:Y:S01]  /*21100*/  @!P1 IMAD.MOV.U32 R5, RZ, RZ, R31 ;  /* 0x000000ffff059224 */ /* 0x000fe200078e001f */
[----:B------:R-:W-:Y:S01]  /*21110*/  PRMT R9, R10, 0x7610, R9 ;  /* 0x000076100a097816 */ /* 0x000fe20000000009 */
[----:B------:R-:W-:Y:S02]  /*21120*/  IMAD.MOV.U32 R20, RZ, RZ, R6 ;  /* 0x000000ffff147224 */ /* 0x000fe400078e0006 */
[----:B------:R-:W-:-:S07]  /*21130*/  IMAD.MOV.U32 R8, RZ, RZ, R14 ;  /* 0x000000ffff087224 */ /* 0x000fce00078e000e */
[----:B------:R-:W-:Y:S05]  /*21140*/  WARPSYNC.COLLECTIVE R15, `(.L_x_3240) ;  /* 0x000000000f087348 */ /* 0x000fea0003c00000 */
[----:B------:R0:W1:Y:S02]  /*21150*/  SHFL.IDX P6, R14, R13, R12, R11 ;  /* 0x0000000c0d0e7389 */ /* 0x00006400000c000b */
[----:B01----:R-:W-:Y:S01]  /*21160*/  ENDCOLLECTIVE ;  /* 0x000000000000791b */ /* 0x003fe20003800000 */
.L_x_3240:
[----:B------:R-:W-:Y:S02]  /*21170*/  PRMT R10, R21, 0x7610, R10 ;  /* 0x00007610150a7816 */ /* 0x000fe4000000000a */
[----:B------:R-:W-:Y:S02]  /*21180*/  CS2R R28, SRZ ;  /* 0x00000000001c7805 */ /* 0x000fe4000001ff00 */
[----:B------:R-:W-:Y:S01]  /*21190*/  PRMT R9, R9, 0x5410, R20 ;  /* 0x0000541009097816 */ /* 0x000fe20000000014 */
[----:B------:R-:W-:Y:S02]  /*211a0*/  IMAD.MOV.U32 R11, RZ, RZ, R7 ;  /* 0x000000ffff0b7224 */ /* 0x000fe400078e0007 */
[----:B------:R-:W-:Y:S02]  /*211b0*/  IMAD.MOV.U32 R12, RZ, RZ, R4 ;  /* 0x000000ffff0c7224 */ /* 0x000fe400078e0004 */
[----:B------:R-:W-:Y:S01]  /*211c0*/  IMAD.MOV.U32 R13, RZ, RZ, R5 ;  /* 0x000000ffff0d7224 */ /* 0x000fe200078e0005 */
[----:B------:R-:W-:-:S04]  /*211d0*/  PRMT R10, R10, 0x5410, R11 ;  /* 0x000054100a0a7816 */ /* 0x000fc8000000000b */
[----:B------:R-:W-:Y:S01]  /*211e0*/  PRMT R21, R12, 0x5410, R13 ;  /* 0x000054100c157816 */ /* 0x000fe2000000000d */
[----:B------:R-:W-:Y:S06]  /*211f0*/  BRA `(.L_x_3241) ;  /* 0xfffffe7800f47947 */ /* 0x000fec000383ffff */
.L_x_2943:
[----:B-1----:R1:W2:Y:S02]  /*21200*/  SYNCS.PHASECHK.TRANS64.TRYWAIT P1, [R23+URZ+0x22800], R12 ;  /* 0x0228000c170075a7 */ /* 0x0022a4000802017f */
[----:B--2---:R-:W-:Y:S05]  /*21210*/  @!P1 NANOSLEEP.SYNCS 0x989680 ;  /* 0x009896800000995d */ /* 0x004fea0003900000 */
[----:B------:R-:W2:Y:S02]  /*21220*/  @!P1 SYNCS.PHASECHK.TRANS64 P1, [R23+URZ+0x22800], R12 ;  /* 0x0228000c170095a7 */ /* 0x000ea4000802007f */
[----:B--2---:R-:W-:Y:S05]  /*21230*/  @!P1 BRA `(.L_x_2943) ;  /* 0xfffffffc00f09947 */ /* 0x004fea000383ffff */
[----:B------:R-:W-:Y:S05]  /*21240*/  BRA `(.L_x_3242) ;  /* 0xfffffe7c00987947 */ /* 0x000fea000383ffff */
.L_x_2949:
[----:B--2---:R2:W3:Y:S02]  /*21250*/  SYNCS.PHASECHK.TRANS64.TRYWAIT P0, [R3+URZ+0x22830], R20 ;  /* 0x02283014030075a7 */ /* 0x0044e4000800017f */
[----:B---3--:R-:W-:Y:S05]  /*21260*/  @!P0 NANOSLEEP.SYNCS 0x989680 ;  /* 0x009896800000895d */ /* 0x008fea0003900000 */
[----:B------:R-:W3:Y:S02]  /*21270*/  @!P0 SYNCS.PHASECHK.TRANS64 P0, [R3+URZ+0x22830], R20 ;  /* 0x02283014030085a7 */ /* 0x000ee4000800007f */
[----:B---3--:R-:W-:Y:S05]  /*21280*/  @!P0 BRA `(.L_x_2949) ;  /* 0xfffffffc00f08947 */ /* 0x008fea000383ffff */
[----:B------:R-:W-:Y:S05]  /*21290*/  BRA `(.L_x_2948) ;  /* 0xfffffe8c006c7947 */ /* 0x000fea000383ffff */
.L_x_2963:
[----:B----4-:R4:W0:Y:S02]  /*212a0*/  SYNCS.PHASECHK.TRANS64.TRYWAIT P0, [R3+URZ+0x22850], R20 ;  /* 0x02285014030075a7 */ /* 0x010824000800017f */
[----:B0-----:R-:W-:Y:S05]  /*212b0*/  @!P0 NANOSLEEP.SYNCS 0x989680 ;  /* 0x009896800000895d */ /* 0x001fea0003900000 */
[----:B------:R-:W0:Y:S02]  /*212c0*/  @!P0 SYNCS.PHASECHK.TRANS64 P0, [R3+URZ+0x22850], R20 ;  /* 0x02285014030085a7 */ /* 0x000e24000800007f */
[----:B0-----:R-:W-:Y:S05]  /*212d0*/  @!P0 BRA `(.L_x_2963) ;  /* 0xfffffffc00f08947 */ /* 0x001fea000383ffff */
[----:B------:R-:W-:Y:S05]  /*212e0*/  BRA `(.L_x_2962) ;  /* 0xfffffeb0005c7947 */ /* 0x000fea000383ffff */
.L_x_2973:
[----:B-1----:R1:W2:Y:S02]  /*212f0*/  SYNCS.PHASECHK.TRANS64.TRYWAIT P0, [R20+URZ+0x22830], R21 ;  /* 0x02283015140075a7 */ /* 0x0022a4000800017f */
[----:B--2---:R-:W-:Y:S05]  /*21300*/  @!P0 NANOSLEEP.SYNCS 0x989680 ;  /* 0x009896800000895d */ /* 0x004fea0003900000 */
[----:B------:R-:W2:Y:S02]  /*21310*/  @!P0 SYNCS.PHASECHK.TRANS64 P0, [R20+URZ+0x22830], R21 ;  /* 0x02283015140085a7 */ /* 0x000ea4000800007f */
[----:B--2---:R-:W-:Y:S05]  /*21320*/  @!P0 BRA `(.L_x_2973) ;  /* 0xfffffffc00f08947 */ /* 0x004fea000383ffff */
[----:B------:R-:W-:Y:S05]  /*21330*/  BRA `(.L_x_2972) ;  /* 0xfffffeb800587947 */ /* 0x000fea000383ffff */
.L_x_2987:
[----:B-1----:R1:W3:Y:S02]  /*21340*/  SYNCS.PHASECHK.TRANS64.TRYWAIT P0, [R20+URZ+0x22850], R21 ;  /* 0x02285015140075a7 */ /* 0x0022e4000800017f */
[----:B---3--:R-:W-:Y:S05]  /*21350*/  @!P0 NANOSLEEP.SYNCS 0x989680 ;  /* 0x009896800000895d */ /* 0x008fea0003900000 */
[----:B------:R-:W3:Y:S02]  /*21360*/  @!P0 SYNCS.PHASECHK.TRANS64 P0, [R20+URZ+0x22850], R21 ;  /* 0x02285015140085a7 */ /* 0x000ee4000800007f */
[----:B---3--:R-:W-:Y:S05]  /*21370*/  @!P0 BRA `(.L_x_2987) ;  /* 0xfffffffc00f08947 */ /* 0x008fea000383ffff */
[----:B------:R-:W-:Y:S05]  /*21380*/  BRA `(.L_x_2986) ;  /* 0xfffffee400847947 */ /* 0x000fea000383ffff */
.L_x_2998:
[----:B-1----:R1:W3:Y:S02]  /*21390*/  SYNCS.PHASECHK.TRANS64.TRYWAIT P1, [R3+URZ+0x22830], R20 ;  /* 0x02283014030075a7 */ /* 0x0022e4000802017f */
[----:B---3--:R-:W-:Y:S05]  /*213a0*/  @!P1 NANOSLEEP.SYNCS 0x989680 ;  /* 0x009896800000995d */ /* 0x008fea0003900000 */
[----:B------:R-:W3:Y:S02]  /*213b0*/  @!P1 SYNCS.PHASECHK.TRANS64 P1, [R3+URZ+0x22830], R20 ;  /* 0x02283014030095a7 */ /* 0x000ee4000802007f */
[----:B---3--:R-:W-:Y:S05]  /*213c0*/  @!P1 BRA `(.L_x_2998) ;  /* 0xfffffffc00f09947 */ /* 0x008fea000383ffff */
[----:B------:R-:W-:Y:S05]  /*213d0*/  BRA `(.L_x_2997) ;  /* 0xfffffeec00887947 */ /* 0x000fea000383ffff */
.L_x_3004:
[----:B---3--:R3:W4:Y:S02]  /*213e0*/  SYNCS.PHASECHK.TRANS64.TRYWAIT P1, [R3+URZ+0x22850], R20 ;  /* 0x02285014030075a7 */ /* 0x008724000802017f */
[----:B----4-:R-:W-:Y:S05]  /*213f0*/  @!P1 NANOSLEEP.SYNCS 0x989680 ;  /* 0x009896800000995d */ /* 0x010fea0003900000 */
[----:B------:R-:W4:Y:S02]  /*21400*/  @!P1 SYNCS.PHASECHK.TRANS64 P1, [R3+URZ+0x22850], R20 ;  /* 0x02285014030095a7 */ /* 0x000f24000802007f */
[----:B----4-:R-:W-:Y:S05]  /*21410*/  @!P1 BRA `(.L_x_3004) ;  /* 0xfffffffc00f09947 */ /* 0x010fea000383ffff */
[----:B------:R-:W-:Y:S05]  /*21420*/  BRA `(.L_x_3003) ;  /* 0xffffff0800007947 */ /* 0x000fea000383ffff */
.L_x_3011:
[----:B-1----:R1:W3:Y:S02]  /*21430*/  SYNCS.PHASECHK.TRANS64.TRYWAIT P0, [R20+URZ+0x22830], R21 ;  /* 0x02283015140075a7 */ /* 0x0022e4000800017f */
[----:B---3--:R-:W-:Y:S05]  /*21440*/  @!P0 NANOSLEEP.SYNCS 0x989680 ;  /* 0x009896800000895d */ /* 0x008fea0003900000 */
[----:B------:R-:W3:Y:S02]  /*21450*/  @!P0 SYNCS.PHASECHK.TRANS64 P0, [R20+URZ+0x22830], R21 ;  /* 0x02283015140085a7 */ /* 0x000ee4000800007f */
[----:B---3--:R-:W-:Y:S05]  /*21460*/  @!P0 BRA `(.L_x_3011) ;  /* 0xfffffffc00f08947 */ /* 0x008fea000383ffff */
[----:B------:R-:W-:Y:S05]  /*21470*/  BRA `(.L_x_3010) ;  /* 0xffffff0c004c7947 */ /* 0x000fea000383ffff */
.L_x_3025:
[----:B---3--:R3:W4:Y:S02]  /*21480*/  SYNCS.PHASECHK.TRANS64.TRYWAIT P0, [R20+URZ+0x22850], R21 ;  /* 0x02285015140075a7 */ /* 0x008724000800017f */
[----:B----4-:R-:W-:Y:S05]  /*21490*/  @!P0 NANOSLEEP.SYNCS 0x989680 ;  /* 0x009896800000895d */ /* 0x010fea0003900000 */
[----:B------:R-:W4:Y:S02]  /*214a0*/  @!P0 SYNCS.PHASECHK.TRANS64 P0, [R20+URZ+0x22850], R21 ;  /* 0x02285015140085a7 */ /* 0x000f24000800007f */
[----:B----4-:R-:W-:Y:S05]  /*214b0*/  @!P0 BRA `(.L_x_3025) ;  /* 0xfffffffc00f08947 */ /* 0x010fea000383ffff */
[----:B------:R-:W-:Y:S05]  /*214c0*/  BRA `(.L_x_3024) ;  /* 0xffffff38006c7947 */ /* 0x000fea000383ffff */
.L_x_3041:
[----:B------:R-:W-:Y:S02]  /*214d0*/  IMAD.MOV.U32 R13, RZ, RZ, R4 ;  /* 0x000000ffff0d7224 */ /* 0x000fe400078e0004 */
[----:B------:R-:W-:Y:S02]  /*214e0*/  IMAD.MOV.U32 R12, RZ, RZ, RZ ;  /* 0x000000ffff0c7224 */ /* 0x000fe400078e00ff */
[----:B------:R-:W-:Y:S02]  /*214f0*/  IMAD.MOV.U32 R11, RZ, RZ, 0x181f ;  /* 0x0000181fff0b7424 */ /* 0x000fe400078e00ff */
[----:B------:R-:W-:-:S07]  /*21500*/  IMAD.MOV.U32 R15, RZ, RZ, -0x1 ;  /* 0xffffffffff0f7424 */ /* 0x000fce00078e00ff */
[----:B--2---:R-:W-:Y:S05]  /*21510*/  WARPSYNC.COLLECTIVE R15, `(.L_x_3243) ;  /* 0x000000000f087348 */ /* 0x004fea0003c00000 */
[----:B------:R0:W1:Y:S02]  /*21520*/  SHFL.IDX P6, R14, R13, R12, R11 ;  /* 0x0000000c0d0e7389 */ /* 0x00006400000c000b */
[----:B012---:R-:W-:Y:S01]  /*21530*/  ENDCOLLECTIVE ;  /* 0x000000000000791b */ /* 0x007fe20003800000 */
.L_x_3243:
[----:B------:R-:W-:Y:S02]  /*21540*/  IMAD.MOV.U32 R13, RZ, RZ, R3 ;  /* 0x000000ffff0d7224 */ /* 0x000fe400078e0003 */
[----:B------:R-:W-:-:S07]  /*21550*/  IMAD.MOV.U32 R0, RZ, RZ, R14 ;  /* 0x000000ffff007224 */ /* 0x000fce00078e000e */
[----:B------:R-:W-:Y:S05]  /*21560*/  WARPSYNC.COLLECTIVE R15, `(.L_x_3244) ;  /* 0x000000000f087348 */ /* 0x000fea0003c00000 */
[----:B------:R0:W1:Y:S02]  /*21570*/  SHFL.IDX P6, R14, R13, R12, R11 ;  /* 0x0000000c0d0e7389 */ /* 0x00006400000c000b */
[----:B01----:R-:W-:Y:S01]  /*21580*/  ENDCOLLECTIVE ;  /* 0x000000000000791b */ /* 0x003fe20003800000 */
.L_x_3244:
[----:B------:R-:W-:Y:S05]  /*21590*/  BRA `(.L_x_3245) ;  /* 0xffffff7000347947 */ /* 0x000fea000383ffff */
.L_x_3044:
        /* <DEDUP_REMOVED lines=8> */
.L_x_3247:
[----:B------:R-:W-:Y:S05]  /*21620*/  BSYNC B1 ;  /* 0x0000000000017941 */ /* 0x000fea0003800000 */
.L_x_3246:
        /* <DEDUP_REMOVED lines=8> */
.L_x_3248:
[----:B------:R-:W-:Y:S05]  /*216b0*/  BRA `(.L_x_3249) ;  /* 0xffffff7000587947 */ /* 0x000fea000383ffff */
.L_x_3047:
        /* <DEDUP_REMOVED lines=8> */
.L_x_3251:
[----:B------:R-:W-:Y:S05]  /*21740*/  BSYNC B1 ;  /* 0x0000000000017941 */ /* 0x000fea0003800000 */
.L_x_3250:
        /* <DEDUP_REMOVED lines=8> */
.L_x_3252:
[----:B------:R-:W-:Y:S05]  /*217d0*/  BRA `(.L_x_3253) ;  /* 0xffffff7000787947 */ /* 0x000fea000383ffff */
.L_x_3050:
        /* <DEDUP_REMOVED lines=8> */
.L_x_3255:
[----:B------:R-:W-:Y:S05]  /*21860*/  BSYNC B1 ;  /* 0x0000000000017941 */ /* 0x000fea0003800000 */
.L_x_3254:
        /* <DEDUP_REMOVED lines=8> */
.L_x_3256:
[----:B------:R-:W-:Y:S05]  /*218f0*/  BRA `(.L_x_3257) ;  /* 0xffffff7000987947 */ /* 0x000fea000383ffff */
.L_x_3075:
[----:B------:R-:W0:Y:S01]  /*21900*/  S2R R12, SR_TID.X ;  /* 0x00000000000c7919 */ /* 0x000e220000002100 */
[----:B------:R-:W-:Y:S01]  /*21910*/  BSSY B1, `(.L_x_3258) ;  /* 0x000000a000017945 */ /* 0x000fe20003800000 */
[----:B------:R-:W-:Y:S02]  /*21920*/  IMAD.MOV.U32 R11, RZ, RZ, 0x1f ;  /* 0x0000001fff0b7424 */ /* 0x000fe400078e00ff */
[----:B------:R-:W-:Y:S01]  /*21930*/  IMAD.MOV.U32 R15, RZ, RZ, -0x1 ;  /* 0xffffffffff0f7424 */ /* 0x000fe200078e00ff */
[----:B0-----:R-:W-:-:S04]  /*21940*/  SHF.R.U32.HI R12, RZ, 0x5, R12 ;  /* 0x00000005ff0c7819 */ /* 0x001fc8000001160c */
[----:B------:R-:W-:-:S05]  /*21950*/  LOP3.LUT R12, R12, 0x3, RZ, 0xc0, !PT ;  /* 0x000000030c0c7812 */ /* 0x000fca00078ec0ff */
[----:B------:R-:W-:Y:S02]  /*21960*/  IMAD.MOV.U32 R13, RZ, RZ, R12 ;  /* 0x000000ffff0d7224 */ /* 0x000fe400078e000c */
[----:B------:R-:W-:-:S07]  /*21970*/  IMAD.MOV.U32 R12, RZ, RZ, RZ ;  /* 0x000000ffff0c7224 */ /* 0x000fce00078e00ff */
[----:B------:R-:W-:Y:S05]  /*21980*/  WARPSYNC.COLLECTIVE R15, `(.L_x_3259) ;  /* 0x000000000f087348 */ /* 0x000fea0003c00000 */
[----:B------:R0:W1:Y:S02]  /*21990*/  SHFL.IDX P6, R14, R13, R12, R11 ;  /* 0x0000000c0d0e7389 */ /* 0x00006400000c000b */
[----:B01----:R-:W-:Y:S01]  /*219a0*/  ENDCOLLECTIVE ;  /* 0x000000000000791b */ /* 0x003fe20003800000 */
.L_x_3259:
[----:B------:R-:W-:Y:S05]  /*219b0*/  BSYNC B1 ;  /* 0x0000000000017941 */ /* 0x000fea0003800000 */
.L_x_3258:
[----:B------:R-:W-:Y:S05]  /*219c0*/  BRA `(.L_x_3260) ;  /* 0xffffff8800ac7947 */ /* 0x000fea000383ffff */
.L_x_3077:
[----:B------:R-:W-:Y:S01]  /*219d0*/  BSSY B1, `(.L_x_3261) ;  /* 0x0000006000017945 */ /* 0x000fe20003800000 */
[----:B------:R-:W-:-:S07]  /*219e0*/  IMAD.MOV.U32 R15, RZ, RZ, -0x1 ;  /* 0xffffffffff0f7424 */ /* 0x000fce00078e00ff */
[----:B0-----:R-:W-:Y:S05]  /*219f0*/  WARPSYNC.COLLECTIVE R15, `(.L_x_3262) ;  /* 0x000000000f0c7348 */ /* 0x001fea0003c00000 */
[----:B------:R-:W-:Y:S02]  /*21a00*/  ELECT P6, UR62, PT ;  /* 0x00000000003e782f */ /* 0x000fe400038c0000 */
[----:B------:R-:W-:Y:S01]  /*21a10*/  MOV R14, UR62 ;  /* 0x0000003e000e7c02 */ /* 0x000fe20008000f00 */
[----:B0-----:R-:W-:Y:S10]  /*21a20*/  ENDCOLLECTIVE ;  /* 0x000000000000791b */ /* 0x001ff40003800000 */
.L_x_3262:
[----:B------:R-:W-:Y:S05]  /*21a30*/  BSYNC B1 ;  /* 0x0000000000017941 */ /* 0x000fea0003800000 */
.L_x_3261:
[----:B------:R-:W-:Y:S05]  /*21a40*/  BRA `(.L_x_3076) ;  /* 0xffffff8800a47947 */ /* 0x000fea000383ffff */
.L_x_3079:
[----:B0-----:R0:W1:Y:S02]  /*21a50*/  SYNCS.PHASECHK.TRANS64.TRYWAIT P0, [R23+URZ+0x22820], R2 ;  /* 0x02282002170075a7 */ /* 0x001064000800017f */
[----:B-1----:R-:W-:Y:S05]  /*21a60*/  @!P0 NANOSLEEP.SYNCS 0x989680 ;  /* 0x009896800000895d */ /* 0x002fea0003900000 */
[----:B------:R-:W1:Y:S02]  /*21a70*/  @!P0 SYNCS.PHASECHK.TRANS64 P0, [R23+URZ+0x22820], R2 ;  /* 0x02282002170085a7 */ /* 0x000e64000800007f */
[----:B-1----:R-:W-:Y:S05]  /*21a80*/  @!P0 BRA `(.L_x_3079) ;  /* 0xfffffffc00f08947 */ /* 0x002fea000383ffff */
[----:B------:R-:W-:Y:S05]  /*21a90*/  BRA `(.L_x_3263) ;  /* 0xffffff8800b47947 */ /* 0x000fea000383ffff */
.L_x_3083:
[----:B0-----:R0:W1:Y:S02]  /*21aa0*/  SYNCS.PHASECHK.TRANS64.TRYWAIT P0, [R12+URZ+0x228a0], R2 ;  /* 0x0228a0020c0075a7 */ /* 0x001064000800017f */
[----:B-1----:R-:W-:Y:S05]  /*21ab0*/  @!P0 NANOSLEEP.SYNCS 0x989680 ;  /* 0x009896800000895d */ /* 0x002fea0003900000 */
[----:B------:R-:W1:Y:S02]  /*21ac0*/  @!P0 SYNCS.PHASECHK.TRANS64 P0, [R12+URZ+0x228a0], R2 ;  /* 0x0228a0020c0085a7 */ /* 0x000e64000800007f */
[----:B-1----:R-:W-:Y:S05]  /*21ad0*/  @!P0 BRA `(.L_x_3083) ;  /* 0xfffffffc00f08947 */ /* 0x002fea000383ffff */
[----:B------:R-:W-:Y:S05]  /*21ae0*/  BRA `(.L_x_3264) ;  /* 0xffffff8800cc7947 */ /* 0x000fea000383ffff */
.L_x_3088:
[----:B-1----:R1:W2:Y:S02]  /*21af0*/  SYNCS.PHASECHK.TRANS64.TRYWAIT P0, [R12+URZ+0x228c0], R2 ;  /* 0x0228c0020c0075a7 */ /* 0x0022a4000800017f */
[----:B--2---:R-:W-:Y:S05]  /*21b00*/  @!P0 NANOSLEEP.SYNCS 0x989680 ;  /* 0x009896800000895d */ /* 0x004fea0003900000 */
[----:B------:R-:W2:Y:S02]  /*21b10*/  @!P0 SYNCS.PHASECHK.TRANS64 P0, [R12+URZ+0x228c0], R2 ;  /* 0x0228c0020c0085a7 */ /* 0x000ea4000800007f */
[----:B--2---:R-:W-:Y:S05]  /*21b20*/  @!P0 BRA `(.L_x_3088) ;  /* 0xfffffffc00f08947 */ /* 0x004fea000383ffff */
[----:B------:R-:W-:Y:S05]  /*21b30*/  BRA `(.L_x_3265) ;  /* 0xffffff8c00487947 */ /* 0x000fea000383ffff */
.L_x_3098:
[----:B0-----:R0:W1:Y:S02]  /*21b40*/  SYNCS.PHASECHK.TRANS64.TRYWAIT P1, [R10+URZ+0x228a0], R2 ;  /* 0x0228a0020a0075a7 */ /* 0x001064000802017f */
[----:B-1----:R-:W-:Y:S05]  /*21b50*/  @!P1 NANOSLEEP.SYNCS 0x989680 ;  /* 0x009896800000995d */ /* 0x002fea0003900000 */
[----:B------:R-:W1:Y:S02]  /*21b60*/  @!P1 SYNCS.PHASECHK.TRANS64 P1, [R10+URZ+0x228a0], R2 ;  /* 0x0228a0020a0095a7 */ /* 0x000e64000802007f */
[----:B-1----:R-:W-:Y:S05]  /*21b70*/  @!P1 BRA `(.L_x_3098) ;  /* 0xfffffffc00f09947 */ /* 0x002fea000383ffff */
[----:B------:R-:W-:Y:S05]  /*21b80*/  BRA `(.L_x_3266) ;  /* 0xffffff9000bc7947 */ /* 0x000fea000383ffff */
.L_x_3103:
[----:B-1----:R1:W2:Y:S02]  /*21b90*/  SYNCS.PHASECHK.TRANS64.TRYWAIT P1, [R10+URZ+0x228c0], R2 ;  /* 0x0228c0020a0075a7 */ /* 0x0022a4000802017f */
[----:B--2---:R-:W-:Y:S05]  /*21ba0*/  @!P1 NANOSLEEP.SYNCS 0x989680 ;  /* 0x009896800000995d */ /* 0x004fea0003900000 */
[----:B------:R-:W2:Y:S02]  /*21bb0*/  @!P1 SYNCS.PHASECHK.TRANS64 P1, [R10+URZ+0x228c0], R2 ;  /* 0x0228c0020a0095a7 */ /* 0x000ea4000802007f */
[----:B--2---:R-:W-:Y:S05]  /*21bc0*/  @!P1 BRA `(.L_x_3103) ;  /* 0xfffffffc00f09947 */ /* 0x004fea000383ffff */
[----:B------:R-:W-:Y:S05]  /*21bd0*/  BRA `(.L_x_3267) ;  /* 0xffffff9400347947 */ /* 0x000fea000383ffff */
.L_x_3127:
        /* <DEDUP_REMOVED lines=8> */
[----:B-----5:R-:W-:Y:S05]  /*21c60*/  WARPSYNC.COLLECTIVE R15, `(.L_x_3269) ;  /* 0x000000000f087348 */ /* 0x020fea0003c00000 */
[----:B------:R0:W1:Y:S02]  /*21c70*/  SHFL.IDX P6, R14, R13, R12, R11 ;  /* 0x0000000c0d0e7389 */ /* 0x00006400000c000b */
[----:B01---5:R-:W-:Y:S01]  /*21c80*/  ENDCOLLECTIVE ;  /* 0x000000000000791b */ /* 0x023fe20003800000 */
.L_x_3269:
[----:B------:R-:W-:Y:S05]  /*21c90*/  BSYNC B0 ;  /* 0x0000000000007941 */ /* 0x000fea0003800000 */
.L_x_3268:
[----:B------:R-:W-:Y:S05]  /*21ca0*/  BRA `(.L_x_3270) ;  /* 0xffffffa400b47947 */ /* 0x000fea000383ffff */
.L_x_3130:
[----:B0-----:R0:W1:Y:S02]  /*21cb0*/  SYNCS.PHASECHK.TRANS64.TRYWAIT P0, [R17+URZ+0x22840], R0 ;  /* 0x02284000110075a7 */ /* 0x001064000800017f */
[----:B-1----:R-:W-:Y:S05]  /*21cc0*/  @!P0 NANOSLEEP.SYNCS 0x989680 ;  /* 0x009896800000895d */ /* 0x002fea0003900000 */
[----:B------:R-:W1:Y:S02]  /*21cd0*/  @!P0 SYNCS.PHASECHK.TRANS64 P0, [R17+URZ+0x22840], R0 ;  /* 0x02284000110085a7 */ /* 0x000e64000800007f */
[----:B-1----:R-:W-:Y:S05]  /*21ce0*/  @!P0 BRA `(.L_x_3130) ;  /* 0xfffffffc00f08947 */ /* 0x002fea000383ffff */
[----:B------:R-:W-:Y:S05]  /*21cf0*/  BRA `(.L_x_3271) ;  /* 0xffffffa400c87947 */ /* 0x000fea000383ffff */
.L_x_3131:
        /* <DEDUP_REMOVED lines=8> */
.L_x_3273:
[----:B------:R-:W-:Y:S05]  /*21d80*/  BSYNC B0 ;  /* 0x0000000000007941 */ /* 0x000fea0003800000 */
.L_x_3272:
        /* <DEDUP_REMOVED lines=9> */
.L_x_3274:
[----:B------:R-:W-:Y:S02]  /*21e20*/  IMAD.MOV.U32 R13, RZ, RZ, R4 ;  /* 0x000000ffff0d7224 */ /* 0x000fe400078e0004 */
[----:B------:R-:W-:Y:S02]  /*21e30*/  IMAD.MOV.U32 R12, RZ, RZ, 0x1 ;  /* 0x00000001ff0c7424 */ /* 0x000fe400078e00ff */
[----:B------:R-:W-:-:S07]  /*21e40*/  IMAD.MOV.U32 R3, RZ, RZ, R14 ;  /* 0x000000ffff037224 */ /* 0x000fce00078e000e */
[----:B------:R-:W-:Y:S05]  /*21e50*/  WARPSYNC.COLLECTIVE R15, `(.L_x_3275) ;  /* 0x000000000f087348 */ /* 0x000fea0003c00000 */
[----:B------:R0:W1:Y:S02]  /*21e60*/  SHFL.IDX P6, R14, R13, R12, R11 ;  /* 0x0000000c0d0e7389 */ /* 0x00006400000c000b */
[----:B01----:R-:W-:Y:S01]  /*21e70*/  ENDCOLLECTIVE ;  /* 0x000000000000791b */ /* 0x003fe20003800000 */
.L_x_3275:
        /* <DEDUP_REMOVED lines=15> */
.L_x_3276:
[----:B------:R-:W-:Y:S02]  /*21f70*/  @P0 IMAD R7, R5, 0x2, R23 ;  /* 0x0000000205070824 */ /* 0x000fe400078e0217 */
[----:B------:R-:W-:Y:S02]  /*21f80*/  IMAD.MOV.U32 R13, RZ, RZ, R4 ;  /* 0x000000ffff0d7224 */ /* 0x000fe400078e0004 */
[----:B------:R-:W-:Y:S02]  /*21f90*/  IMAD.MOV.U32 R12, RZ, RZ, 0x2 ;  /* 0x00000002ff0c7424 */ /* 0x000fe400078e00ff */
[----:B------:R-:W-:-:S07]  /*21fa0*/  IMAD.MOV.U32 R3, RZ, RZ, R14 ;  /* 0x000000ffff037224 */ /* 0x000fce00078e000e */
[----:B------:R-:W-:Y:S05]  /*21fb0*/  WARPSYNC.COLLECTIVE R15, `(.L_x_3277) ;  /* 0x000000000f087348 */ /* 0x000fea0003c00000 */
[----:B------:R0:W1:Y:S02]  /*21fc0*/  SHFL.IDX P6, R14, R13, R12, R11 ;  /* 0x0000000c0d0e7389 */ /* 0x00006400000c000b */
[----:B01----:R-:W-:Y:S01]  /*21fd0*/  ENDCOLLECTIVE ;  /* 0x000000000000791b */ /* 0x003fe20003800000 */
.L_x_3277:
        /* <DEDUP_REMOVED lines=15> */
.L_x_3278:
[----:B------:R-:W-:Y:S02]  /*220d0*/  @P0 IMAD R7, R5, 0x2, R23 ;  /* 0x0000000205070824 */ /* 0x000fe400078e0217 */
[----:B------:R-:W-:Y:S02]  /*220e0*/  IMAD.MOV.U32 R13, RZ, RZ, R4 ;  /* 0x000000ffff0d7224 */ /* 0x000fe400078e0004 */
[----:B------:R-:W-:Y:S02]  /*220f0*/  IMAD.MOV.U32 R12, RZ, RZ, 0x3 ;  /* 0x00000003ff0c7424 */ /* 0x000fe400078e00ff */
[----:B------:R-:W-:-:S07]  /*22100*/  IMAD.MOV.U32 R3, RZ, RZ, R14 ;  /* 0x000000ffff037224 */ /* 0x000fce00078e000e */
[----:B------:R-:W-:Y:S05]  /*22110*/  WARPSYNC.COLLECTIVE R15, `(.L_x_3279) ;  /* 0x000000000f087348 */ /* 0x000fea0003c00000 */
[----:B------:R0:W1:Y:S02]  /*22120*/  SHFL.IDX P6, R14, R13, R12, R11 ;  /* 0x0000000c0d0e7389 */ /* 0x00006400000c000b */
[----:B01----:R-:W-:Y:S01]  /*22130*/  ENDCOLLECTIVE ;  /* 0x000000000000791b */ /* 0x003fe20003800000 */
.L_x_3279:
        /* <DEDUP_REMOVED lines=15> */
.L_x_3280:
[----:B------:R-:W-:Y:S02]  /*22230*/  @P0 IMAD R7, R5, 0x2, R23 ;  /* 0x0000000205070824 */ /* 0x000fe400078e0217 */
[----:B------:R-:W-:Y:S02]  /*22240*/  IMAD.MOV.U32 R13, RZ, RZ, R4 ;  /* 0x000000ffff0d7224 */ /* 0x000fe400078e0004 */
[----:B------:R-:W-:Y:S02]  /*22250*/  IMAD.MOV.U32 R12, RZ, RZ, 0x4 ;  /* 0x00000004ff0c7424 */ /* 0x000fe400078e00ff */
[----:B------:R-:W-:-:S07]  /*22260*/  IMAD.MOV.U32 R3, RZ, RZ, R14 ;  /* 0x000000ffff037224 */ /* 0x000fce00078e000e */
[----:B------:R-:W-:Y:S05]  /*22270*/  WARPSYNC.COLLECTIVE R15, `(.L_x_3281) ;  /* 0x000000000f087348 */ /* 0x000fea0003c00000 */
[----:B------:R0:W1:Y:S02]  /*22280*/  SHFL.IDX P6, R14, R13, R12, R11 ;  /* 0x0000000c0d0e7389 */ /* 0x00006400000c000b */
[----:B01----:R-:W-:Y:S01]  /*22290*/  ENDCOLLECTIVE ;  /* 0x000000000000791b */ /* 0x003fe20003800000 */
.L_x_3281:
        /* <DEDUP_REMOVED lines=15> */
.L_x_3282:
[----:B------:R-:W-:Y:S02]  /*22390*/  @P0 IMAD R7, R5, 0x2, R23 ;  /* 0x0000000205070824 */ /* 0x000fe400078e0217 */
[----:B------:R-:W-:Y:S02]  /*223a0*/  IMAD.MOV.U32 R13, RZ, RZ, R4 ;  /* 0x000000ffff0d7224 */ /* 0x000fe400078e0004 */
[----:B------:R-:W-:Y:S02]  /*223b0*/  IMAD.MOV.U32 R12, RZ, RZ, 0x5 ;  /* 0x00000005ff0c7424 */ /* 0x000fe400078e00ff */
[----:B------:R-:W-:-:S07]  /*223c0*/  IMAD.MOV.U32 R3, RZ, RZ, R14 ;  /* 0x000000ffff037224 */ /* 0x000fce00078e000e */
[----:B------:R-:W-:Y:S05]  /*223d0*/  WARPSYNC.COLLECTIVE R15, `(.L_x_3283) ;  /* 0x000000000f087348 */ /* 0x000fea0003c00000 */
[----:B------:R0:W1:Y:S02]  /*223e0*/  SHFL.IDX P6, R14, R13, R12, R11 ;  /* 0x0000000c0d0e7389 */ /* 0x00006400000c000b */
[----:B01----:R-:W-:Y:S01]  /*223f0*/  ENDCOLLECTIVE ;  /* 0x000000000000791b */ /* 0x003fe20003800000 */
.L_x_3283:
        /* <DEDUP_REMOVED lines=10> */
.L_x_3284:
[----:B------:R-:W-:Y:S01]  /*224a0*/  @!PT LDS RZ, [RZ] ;  /* 0x00000000fffff984 */ /* 0x000fe20000000800 */
[----:B------:R-:W-:Y:S01]  /*224b0*/  @!PT LDS RZ, [RZ] ;  /* 0x00000000fffff984 */ /* 0x000fe20000000800 */
[----:B------:R-:W-:Y:S01]  /*224c0*/  @!PT LDS RZ, [RZ] ;  /* 0x00000000fffff984 */ /* 0x000fe20000000800 */
[----:B------:R1:W-:Y:S01]  /*224d0*/  @P0 LDGSTS.E.BYPASS.LTC128B.128 [R7+0x1e400], desc[UR52][R2.64], !P2 ;  /* 0x1e40000002070fae */ /* 0x0003e2000d101d74 */
[----:B------:R-:W-:Y:S01]  /*224e0*/  IMAD.MOV.U32 R0, RZ, RZ, R14 ;  /* 0x000000ffff007224 */ /* 0x000fe200078e000e */
[----:B------:R-:W-:Y:S06]  /*224f0*/  BRA `(.L_x_3285) ;  /* 0xffffffa400347947 */ /* 0x000fec000383ffff */
.L_x_3136:
        /* <DEDUP_REMOVED lines=9> */
.L_x_3286:
[C---:B------:R-:W-:Y:S01]  /*22590*/  VIADD R6, R35.reuse, 0x10 ;  /* 0x0000001023067836 */ /* 0x040fe20000000000 */
[----:B------:R-:W-:Y:S01]  /*225a0*/  ISETP.GE.AND P0, PT, R35, R5, PT ;  /* 0x000000052300720c */ /* 0x000fe20003f06270 */
[----:B------:R-:W-:Y:S02]  /*225b0*/  IMAD.MOV.U32 R13, RZ, RZ, R0 ;  /* 0x000000ffff0d7224 */ /* 0x000fe400078e0000 */
[----:B------:R-:W-:-:S10]  /*225c0*/  IMAD.MOV.U32 R2, RZ, RZ, R14 ;  /* 0x000000ffff027224 */ /* 0x000fd400078e000e */
[----:B------:R-:W-:Y:S05]  /*225d0*/  WARPSYNC.COLLECTIVE R15, `(.L_x_3287) ;  /* 0x000000000f087348 */ /* 0x000fea0003c00000 */
[----:B------:R0:W1:Y:S02]  /*225e0*/  SHFL.IDX P6, R14, R13, R12, R11 ;  /* 0x0000000c0d0e7389 */ /* 0x00006400000c000b */
[----:B01----:R-:W-:Y:S01]  /*225f0*/  ENDCOLLECTIVE ;  /* 0x000000000000791b */ /* 0x003fe20003800000 */
.L_x_3287:
[----:B------:R-:W-:Y:S02]  /*22600*/  IMAD.MOV.U32 R13, RZ, RZ, R4 ;  /* 0x000000ffff0d7224 */ /* 0x000fe400078e0004 */
[----:B------:R-:W-:Y:S02]  /*22610*/  IMAD.MOV.U32 R12, RZ, RZ, 0x1 ;  /* 0x00000001ff0c7424 */ /* 0x000fe400078e00ff */
[----:B------:R-:W-:-:S07]  /*22620*/  IMAD.MOV.U32 R3, RZ, RZ, R14 ;  /* 0x000000ffff037224 */ /* 0x000fce00078e000e */
[----:B------:R-:W-:Y:S05]  /*22630*/  WARPSYNC.COLLECTIVE R15, `(.L_x_3288) ;  /* 0x000000000f087348 */ /* 0x000fea0003c00000 */
[----:B------:R0:W1:Y:S02]  /*22640*/  SHFL.IDX P6, R14, R13, R12, R11 ;  /* 0x0000000c0d0e7389 */ /* 0x00006400000c000b */
[----:B01----:R-:W-:Y:S01]  /*22650*/  ENDCOLLECTIVE ;  /* 0x000000000000791b */ /* 0x003fe20003800000 */
.L_x_3288:
        /* <DEDUP_REMOVED lines=15> */
.L_x_3289:
[----:B------:R-:W-:Y:S02]  /*22750*/  IMAD.MOV.U32 R13, RZ, RZ, R4 ;  /* 0x000000ffff0d7224 */ /* 0x000fe400078e0004 */
[----:B------:R-:W-:Y:S02]  /*22760*/  IMAD.MOV.U32 R12, RZ, RZ, 0x2 ;  /* 0x00000002ff0c7424 */ /* 0x000fe400078e00ff */
[----:B------:R-:W-:-:S07]  /*22770*/  IMAD.MOV.U32 R3, RZ, RZ, R14 ;  /* 0x000000ffff037224 */ /* 0x000fce00078e000e */
[----:B------:R-:W-:Y:S05]  /*22780*/  WARPSYNC.COLLECTIVE R15, `(.L_x_3290) ;  /* 0x000000000f087348 */ /* 0x000fea0003c00000 */
[----:B------:R0:W1:Y:S02]  /*22790*/  SHFL.IDX P6, R14, R13, R12, R11 ;  /* 0x0000000c0d0e7389 */ /* 0x00006400000c000b */
[----:B01----:R-:W-:Y:S01]  /*227a0*/  ENDCOLLECTIVE ;  /* 0x000000000000791b */ /* 0x003fe20003800000 */
.L_x_3290:
        /* <DEDUP_REMOVED lines=16> */
.L_x_3291:
[----:B------:R-:W-:Y:S02]  /*228b0*/  IMAD.MOV.U32 R13, RZ, RZ, R4 ;  /* 0x000000ffff0d7224 */ /* 0x000fe400078e0004 */
[----:B------:R-:W-:Y:S02]  /*228c0*/  IMAD.MOV.U32 R12, RZ, RZ, 0x3 ;  /* 0x00000003ff0c7424 */ /* 0x000fe400078e00ff */
[----:B------:R-:W-:-:S07]  /*228d0*/  IMAD.MOV.U32 R3, RZ, RZ, R14 ;  /* 0x000000ffff037224 */ /* 0x000fce00078e000e */
[----:B------:R-:W-:Y:S05]  /*228e0*/  WARPSYNC.COLLECTIVE R15, `(.L_x_3292) ;  /* 0x000000000f087348 */ /* 0x000fea0003c00000 */
[----:B------:R0:W1:Y:S02]  /*228f0*/  SHFL.IDX P6, R14, R13, R12, R11 ;  /* 0x0000000c0d0e7389 */ /* 0x00006400000c000b */
[----:B01----:R-:W-:Y:S01]  /*22900*/  ENDCOLLECTIVE ;  /* 0x000000000000791b */ /* 0x003fe20003800000 */
.L_x_3292:
        /* <DEDUP_REMOVED lines=16> */
.L_x_3293:
[----:B------:R-:W-:Y:S02]  /*22a10*/  IMAD.MOV.U32 R13, RZ, RZ, R4 ;  /* 0x000000ffff0d7224 */ /* 0x000fe400078e0004 */
[----:B------:R-:W-:Y:S02]  /*22a20*/  IMAD.MOV.U32 R12, RZ, RZ, 0x4 ;  /* 0x00000004ff0c7424 */ /* 0x000fe400078e00ff */
[----:B------:R-:W-:-:S07]  /*22a30*/  IMAD.MOV.U32 R3, RZ, RZ, R14 ;  /* 0x000000ffff037224 */ /* 0x000fce00078e000e */
[----:B------:R-:W-:Y:S05]  /*22a40*/  WARPSYNC.COLLECTIVE R15, `(.L_x_3294) ;  /* 0x000000000f087348 */ /* 0x000fea0003c00000 */
[----:B------:R0:W1:Y:S02]  /*22a50*/  SHFL.IDX P6, R14, R13, R12, R11 ;  /* 0x0000000c0d0e7389 */ /* 0x00006400000c000b */
[----:B01----:R-:W-:Y:S01]  /*22a60*/  ENDCOLLECTIVE ;  /* 0x000000000000791b */ /* 0x003fe20003800000 */
.L_x_3294:
        /* <DEDUP_REMOVED lines=16> */
.L_x_3295:
[----:B------:R-:W-:Y:S02]  /*22b70*/  IMAD.MOV.U32 R13, RZ, RZ, R4 ;  /* 0x000000ffff0d7224 */ /* 0x000fe400078e0004 */
[----:B------:R-:W-:Y:S02]  /*22b80*/  IMAD.MOV.U32 R12, RZ, RZ, 0x5 ;  /* 0x00000005ff0c7424 */ /* 0x000fe400078e00ff */
[----:B------:R-:W-:-:S07]  /*22b90*/  IMAD.MOV.U32 R3, RZ, RZ, R14 ;  /* 0x000000ffff037224 */ /* 0x000fce00078e000e */
[----:B------:R-:W-:Y:S05]  /*22ba0*/  WARPSYNC.COLLECTIVE R15, `(.L_x_3296) ;  /* 0x000000000f087348 */ /* 0x000fea0003c00000 */
[----:B------:R0:W1:Y:S02]  /*22bb0*/  SHFL.IDX P6, R14, R13, R12, R11 ;  /* 0x0000000c0d0e7389 */ /* 0x00006400000c000b */
[----:B01----:R-:W-:Y:S01]  /*22bc0*/  ENDCOLLECTIVE ;  /* 0x000000000000791b */ /* 0x003fe20003800000 */
.L_x_3296:
        /* <DEDUP_REMOVED lines=16> */
.L_x_3297:
[----:B------:R-:W-:Y:S02]  /*22cd0*/  IMAD.MOV.U32 R13, RZ, RZ, R4 ;  /* 0x000000ffff0d7224 */ /* 0x000fe400078e0004 */
[----:B------:R-:W-:Y:S02]  /*22ce0*/  IMAD.MOV.U32 R12, RZ, RZ, 0x6 ;  /* 0x00000006ff0c7424 */ /* 0x000fe400078e00ff */
[----:B------:R-:W-:-:S07]  /*22cf0*/  IMAD.MOV.U32 R3, RZ, RZ, R14 ;  /* 0x000000ffff037224 */ /* 0x000fce00078e000e */
[----:B------:R-:W-:Y:S05]  /*22d00*/  WARPSYNC.COLLECTIVE R15, `(.L_x_3298) ;  /* 0x000000000f087348 */ /* 0x000fea0003c00000 */
[----:B------:R0:W1:Y:S02]  /*22d10*/  SHFL.IDX P6, R14, R13, R12, R11 ;  /* 0x0000000c0d0e7389 */ /* 0x00006400000c000b */
[----:B01----:R-:W-:Y:S01]  /*22d20*/  ENDCOLLECTIVE ;  /* 0x000000000000791b */ /* 0x003fe20003800000 */
.L_x_3298:
        /* <DEDUP_REMOVED lines=16> */
.L_x_3299:
[----:B------:R-:W-:Y:S02]  /*22e30*/  IMAD.MOV.U32 R13, RZ, RZ, R4 ;  /* 0x000000ffff0d7224 */ /* 0x000fe400078e0004 */
[----:B------:R-:W-:Y:S02]  /*22e40*/  IMAD.MOV.U32 R12, RZ, RZ, 0x7 ;  /* 0x00000007ff0c7424 */ /* 0x000fe400078e00ff */
[----:B------:R-:W-:-:S07]  /*22e50*/  IMAD.MOV.U32 R3, RZ, RZ, R14 ;  /* 0x000000ffff037224 */ /* 0x000fce00078e000e */
[----:B------:R-:W-:Y:S05]  /*22e60*/  WARPSYNC.COLLECTIVE R15, `(.L_x_3300) ;  /* 0x000000000f087348 */ /* 0x000fea0003c00000 */
[----:B------:R0:W1:Y:S02]  /*22e70*/  SHFL.IDX P6, R14, R13, R12, R11 ;  /* 0x0000000c0d0e7389 */ /* 0x00006400000c000b */
[----:B01----:R-:W-:Y:S01]  /*22e80*/  ENDCOLLECTIVE ;  /* 0x000000000000791b */ /* 0x003fe20003800000 */
.L_x_3300:
        /* <DEDUP_REMOVED lines=10> */
.L_x_3301:
[----:B------:R-:W-:Y:S01]  /*22f30*/  @!PT LDS RZ, [RZ] ;  /* 0x00000000fffff984 */ /* 0x000fe20000000800 */
[----:B------:R-:W-:Y:S01]  /*22f40*/  @!PT LDS RZ, [RZ] ;  /* 0x00000000fffff984 */ /* 0x000fe20000000800 */
[----:B------:R-:W-:Y:S01]  /*22f50*/  @!PT LDS RZ, [RZ] ;  /* 0x00000000fffff984 */ /* 0x000fe20000000800 */
[----:B------:R0:W-:Y:S01]  /*22f60*/  @!P0 LDGSTS.E.BYPASS.LTC128B.128 [R8+0x1b400], desc[UR52][R2.64], !P1 ;  /* 0x1b40000002088fae */ /* 0x0001e2000c901d74 */
[----:B------:R-:W-:Y:S01]  /*22f70*/  IMAD.MOV.U32 R0, RZ, RZ, R14 ;  /* 0x000000ffff007224 */ /* 0x000fe200078e000e */
[----:B------:R-:W-:Y:S06]  /*22f80*/  BRA `(.L_x_3302) ;  /* 0xffffffa400b87947 */ /* 0x000fec000383ffff */
.L_x_3139:
[----:B0-----:R0:W1:Y:S02]  /*22f90*/  SYNCS.PHASECHK.TRANS64.TRYWAIT P0, [R23+URZ+0x22820], R0 ;  /* 0x02282000170075a7 */ /* 0x001064000800017f */
[----:B-1----:R-:W-:Y:S05]  /*22fa0*/  @!P0 NANOSLEEP.SYNCS 0x989680 ;  /* 0x009896800000895d */ /* 0x002fea0003900000 */
[----:B------:R-:W1:Y:S02]  /*22fb0*/  @!P0 SYNCS.PHASECHK.TRANS64 P0, [R23+URZ+0x22820], R0 ;  /* 0x02282000170085a7 */ /* 0x000e64000800007f */
[----:B-1----:R-:W-:Y:S05]  /*22fc0*/  @!P0 BRA `(.L_x_3139) ;  /* 0xfffffffc00f08947 */ /* 0x002fea000383ffff */
[----:B------:R-:W-:Y:S05]  /*22fd0*/  BRA `(.L_x_3303) ;  /* 0xffffffa800147947 */ /* 0x000fea000383ffff */
.L_x_3142:
[----:B0-----:R0:W1:Y:S02]  /*22fe0*/  SYNCS.PHASECHK.TRANS64.TRYWAIT P0, [R17+URZ+0x22860], R0 ;  /* 0x02286000110075a7 */ /* 0x001064000800017f */
[----:B-1----:R-:W-:Y:S05]  /*22ff0*/  @!P0 NANOSLEEP.SYNCS 0x989680 ;  /* 0x009896800000895d */ /* 0x002fea0003900000 */
[----:B------:R-:W1:Y:S02]  /*23000*/  @!P0 SYNCS.PHASECHK.TRANS64 P0, [R17+URZ+0x22860], R0 ;  /* 0x02286000110085a7 */ /* 0x000e64000800007f */
[----:B-1----:R-:W-:Y:S05]  /*23010*/  @!P0 BRA `(.L_x_3142) ;  /* 0xfffffffc00f08947 */ /* 0x002fea000383ffff */
[----:B------:R-:W-:Y:S05]  /*23020*/  BRA `(.L_x_3304) ;  /* 0xffffffa800247947 */ /* 0x000fea000383ffff */
.L_x_3143:
        /* <DEDUP_REMOVED lines=8> */
.L_x_3306:
[----:B------:R-:W-:Y:S05]  /*230b0*/  BSYNC B0 ;  /* 0x0000000000007941 */ /* 0x000fea0003800000 */
.L_x_3305:
        /* <DEDUP_REMOVED lines=13> */
.L_x_3307:
[----:B------:R-:W-:Y:S02]  /*23190*/  IMAD.MOV.U32 R13, RZ, RZ, R6 ;  /* 0x000000ffff0d7224 */ /* 0x000fe400078e0006 */
[----:B------:R-:W-:Y:S02]  /*231a0*/  IMAD.MOV.U32 R12, RZ, RZ, 0x1 ;  /* 0x00000001ff0c7424 */ /* 0x000fe400078e00ff */
[----:B------:R-:W-:-:S05]  /*231b0*/  IMAD.SHL.U32 R7, R7, 0x8, RZ ;  /* 0x0000000807077824 */ /* 0x000fca00078e00ff */
[----:B------:R-:W-:-:S05]  /*231c0*/  LOP3.LUT R7, R7, 0x38, RZ, 0xc0, !PT ;  /* 0x0000003807077812 */ /* 0x000fca00078ec0ff */
[----:B------:R-:W-:Y:S01]  /*231d0*/  IMAD.SHL.U32 R0, R7, 0x2, RZ ;  /* 0x0000000207007824 */ /* 0x000fe200078e00ff */
[----:B------:R-:W-:-:S04]  /*231e0*/  LOP3.LUT R7, R36, 0x1, RZ, 0xc0, !PT ;  /* 0x0000000124077812 */ /* 0x000fc800078ec0ff */
[----:B------:R-:W-:Y:S02]  /*231f0*/  IADD3 R2, P0, R14, R0, RZ ;  /* 0x000000000e027210 */ /* 0x000fe40007f1e0ff */
[----:B------:R-:W-:-:S13]  /*23200*/  ISETP.NE.U32.AND P3, PT, R7, 0x1, PT ;  /* 0x000000010700780c */ /* 0x000fda0003f65070 */
[----:B------:R-:W-:Y:S05]  /*23210*/  WARPSYNC.COLLECTIVE R15, `(.L_x_3308) ;  /* 0x000000000f087348 */ /* 0x000fea0003c00000 */
[----:B------:R0:W1:Y:S02]  /*23220*/  SHFL.IDX P6, R14, R13, R12, R11 ;  /* 0x0000000c0d0e7389 */ /* 0x00006400000c000b */
[----:B01----:R-:W-:Y:S01]  /*23230*/  ENDCOLLECTIVE ;  /* 0x000000000000791b */ /* 0x003fe20003800000 */
.L_x_3308:
        /* <DEDUP_REMOVED lines=17> */
.L_x_3309:
[----:B------:R-:W-:Y:S02]  /*23350*/  IMAD.MOV.U32 R13, RZ, RZ, R6 ;  /* 0x000000ffff0d7224 */ /* 0x000fe400078e0006 */
[----:B------:R-:W-:Y:S01]  /*23360*/  IMAD.MOV.U32 R12, RZ, RZ, 0x2 ;  /* 0x00000002ff0c7424 */ /* 0x000fe200078e00ff */
[----:B------:R-:W-:-:S13]  /*23370*/  IADD3 R2, P4, R14, R0, RZ ;  /* 0x000000000e027210 */ /* 0x000fda0007f9e0ff */
[----:B------:R-:W-:Y:S05]  /*23380*/  WARPSYNC.COLLECTIVE R15, `(.L_x_3310) ;  /* 0x000000000f087348 */ /* 0x000fea0003c00000 */
[----:B------:R0:W1:Y:S02]  /*23390*/  SHFL.IDX P6, R14, R13, R12, R11 ;  /* 0x0000000c0d0e7389 */ /* 0x00006400000c000b */
[----:B01----:R-:W-:Y:S01]  /*233a0*/  ENDCOLLECTIVE ;  /* 0x000000000000791b */ /* 0x003fe20003800000 */
.L_x_3310:
        /* <DEDUP_REMOVED lines=17> */
.L_x_3311:
[----:B------:R-:W-:Y:S02]  /*234c0*/  IMAD.MOV.U32 R13, RZ, RZ, R6 ;  /* 0x000000ffff0d7224 */ /* 0x000fe400078e0006 */
[----:B------:R-:W-:Y:S01]  /*234d0*/  IMAD.MOV.U32 R12, RZ, RZ, 0x3 ;  /* 0x00000003ff0c7424 */ /* 0x000fe200078e00ff */
[----:B------:R-:W-:-:S13]  /*234e0*/  IADD3 R2, P4, R14, R0, RZ ;  /* 0x000000000e027210 */ /* 0x000fda0007f9e0ff */
[----:B------:R-:W-:Y:S05]  /*234f0*/  WARPSYNC.COLLECTIVE R15, `(.L_x_3312) ;  /* 0x000000000f087348 */ /* 0x000fea0003c00000 */
[----:B------:R0:W1:Y:S02]  /*23500*/  SHFL.IDX P6, R14, R13, R12, R11 ;  /* 0x0000000c0d0e7389 */ /* 0x00006400000c000b */
[----:B01----:R-:W-:Y:S01]  /*23510*/  ENDCOLLECTIVE ;  /* 0x000000000000791b */ /* 0x003fe20003800000 */
.L_x_3312:
        /* <DEDUP_REMOVED lines=17> */
.L_x_3313:
[----:B------:R-:W-:Y:S02]  /*23630*/  IMAD.MOV.U32 R13, RZ, RZ, R6 ;  /* 0x000000ffff0d7224 */ /* 0x000fe400078e0006 */
[----:B------:R-:W-:Y:S01]  /*23640*/  IMAD.MOV.U32 R12, RZ, RZ, 0x4 ;  /* 0x00000004ff0c7424 */ /* 0x000fe200078e00ff */
[----:B------:R-:W-:-:S13]  /*23650*/  IADD3 R2, P4, R14, R0, RZ ;  /* 0x000000000e027210 */ /* 0x000fda0007f9e0ff */
[----:B------:R-:W-:Y:S05]  /*23660*/  WARPSYNC.COLLECTIVE R15, `(.L_x_3314) ;  /* 0x000000000f087348 */ /* 0x000fea0003c00000 */
[----:B------:R0:W1:Y:S02]  /*23670*/  SHFL.IDX P6, R14, R13, R12, R11 ;  /* 0x0000000c0d0e7389 */ /* 0x00006400000c000b */
[----:B01----:R-:W-:Y:S01]  /*23680*/  ENDCOLLECTIVE ;  /* 0x000000000000791b */ /* 0x003fe20003800000 */
.L_x_3314:
        /* <DEDUP_REMOVED lines=17> */
.L_x_3315:
[----:B------:R-:W-:Y:S02]  /*237a0*/  IMAD.MOV.U32 R13, RZ, RZ, R6 ;  /* 0x000000ffff0d7224 */ /* 0x000fe400078e0006 */
[----:B------:R-:W-:Y:S01]  /*237b0*/  IMAD.MOV.U32 R12, RZ, RZ, 0x5 ;  /* 0x00000005ff0c7424 */ /* 0x000fe200078e00ff */
[----:B------:R-:W-:-:S13]  /*237c0*/  IADD3 R2, P4, R14, R0, RZ ;  /* 0x000000000e027210 */ /* 0x000fda0007f9e0ff */
[----:B------:R-:W-:Y:S05]  /*237d0*/  WARPSYNC.COLLECTIVE R15, `(.L_x_3316) ;  /* 0x000000000f087348 */ /* 0x000fea0003c00000 */
[----:B------:R0:W1:Y:S02]  /*237e0*/  SHFL.IDX P6, R14, R13, R12, R11 ;  /* 0x0000000c0d0e7389 */ /* 0x00006400000c000b */
[----:B01----:R-:W-:Y:S01]  /*237f0*/  ENDCOLLECTIVE ;  /* 0x000000000000791b */ /* 0x003fe20003800000 */
.L_x_3316:
        /* <DEDUP_REMOVED lines=12> */
.L_x_3317:
        /* <DEDUP_REMOVED lines=9> */
.L_x_3150:
[----:B0-----:R0:W1:Y:S02]  /*23950*/  SYNCS.PHASECHK.TRANS64.TRYWAIT P0, [R4+URZ+0x22840], R21 ;  /* 0x02284015040075a7 */ /* 0x001064000800017f */
[----:B-1----:R-:W-:Y:S05]  /*23960*/  @!P0 NANOSLEEP.SYNCS 0x989680 ;  /* 0x009896800000895d */ /* 0x002fea0003900000 */
[----:B------:R-:W1:Y:S02]  /*23970*/  @!P0 SYNCS.PHASECHK.TRANS64 P0, [R4+URZ+0x22840], R21 ;  /* 0x02284015040085a7 */ /* 0x000e64000800007f */
[----:B-1----:R-:W-:Y:S05]  /*23980*/  @!P0 BRA `(.L_x_3150) ;  /* 0xfffffffc00f08947 */ /* 0x002fea000383ffff */
[----:B------:R-:W-:Y:S05]  /*23990*/  BRA `(.L_x_3319) ;  /* 0xffffffa800907947 */ /* 0x000fea000383ffff */
.L_x_3151:
        /* <DEDUP_REMOVED lines=8> */
.L_x_3321:
[----:B------:R-:W-:Y:S05]  /*23a20*/  BSYNC B1 ;  /* 0x0000000000017941 */ /* 0x000fea0003800000 */
.L_x_3320:
        /* <DEDUP_REMOVED lines=9> */
.L_x_3322:
[----:B------:R-:W-:Y:S02]  /*23ac0*/  IMAD.MOV.U32 R13, RZ, RZ, R9 ;  /* 0x000000ffff0d7224 */ /* 0x000fe400078e0009 */
[----:B------:R-:W-:Y:S02]  /*23ad0*/  IMAD.MOV.U32 R12, RZ, RZ, 0x1 ;  /* 0x00000001ff0c7424 */ /* 0x000fe400078e00ff */
[----:B------:R-:W-:-:S07]  /*23ae0*/  IMAD.MOV.U32 R2, RZ, RZ, R14 ;  /* 0x000000ffff027224 */ /* 0x000fce00078e000e */
[----:B------:R-:W-:Y:S05]  /*23af0*/  WARPSYNC.COLLECTIVE R15, `(.L_x_3323) ;  /* 0x000000000f087348 */ /* 0x000fea0003c00000 */
[----:B------:R0:W1:Y:S02]  /*23b00*/  SHFL.IDX P6, R14, R13, R12, R11 ;  /* 0x0000000c0d0e7389 */ /* 0x00006400000c000b */
[----:B01----:R-:W-:Y:S01]  /*23b10*/  ENDCOLLECTIVE ;  /* 0x000000000000791b */ /* 0x003fe20003800000 */
.L_x_3323:
        /* <DEDUP_REMOVED lines=11> */
.L_x_3324:
[----:B------:R-:W-:Y:S02]  /*23bd0*/  IMAD.MOV.U32 R13, RZ, RZ, R9 ;  /* 0x000000ffff0d7224 */ /* 0x000fe400078e0009 */
[----:B------:R-:W-:Y:S02]  /*23be0*/  IMAD.MOV.U32 R12, RZ, RZ, 0x2 ;  /* 0x00000002ff0c7424 */ /* 0x000fe400078e00ff */
[----:B------:R-:W-:-:S07]  /*23bf0*/  IMAD.MOV.U32 R2, RZ, RZ, R14 ;  /* 0x000000ffff027224 */ /* 0x000fce00078e000e */
[----:B------:R-:W-:Y:S05]  /*23c00*/  WARPSYNC.COLLECTIVE R15, `(.L_x_3325) ;  /* 0x000000000f087348 */ /* 0x000fea0003c00000 */
[----:B------:R0:W1:Y:S02]  /*23c10*/  SHFL.IDX P6, R14, R13, R12, R11 ;  /* 0x0000000c0d0e7389 */ /* 0x00006400000c000b */
[----:B01----:R-:W-:Y:S01]  /*23c20*/  ENDCOLLECTIVE ;  /* 0x000000000000791b */ /* 0x003fe20003800000 */
.L_x_3325:
        /* <DEDUP_REMOVED lines=11> */
.L_x_3326:
[----:B------:R-:W-:Y:S02]  /*23ce0*/  IMAD.MOV.U32 R13, RZ, RZ, R9 ;  /* 0x000000ffff0d7224 */ /* 0x000fe400078e0009 */
[----:B------:R-:W-:Y:S02]  /*23cf0*/  IMAD.MOV.U32 R12, RZ, RZ, 0x3 ;  /* 0x00000003ff0c7424 */ /* 0x000fe400078e00ff */
[----:B------:R-:W-:-:S07]  /*23d00*/  IMAD.MOV.U32 R2, RZ, RZ, R14 ;  /* 0x000000ffff027224 */ /* 0x000fce00078e000e */
[----:B------:R-:W-:Y:S05]  /*23d10*/  WARPSYNC.COLLECTIVE R15, `(.L_x_3327) ;  /* 0x000000000f087348 */ /* 0x000fea0003c00000 */
[----:B------:R0:W1:Y:S02]  /*23d20*/  SHFL.IDX P6, R14, R13, R12, R11 ;  /* 0x0000000c0d0e7389 */ /* 0x00006400000c000b */
[----:B01----:R-:W-:Y:S01]  /*23d30*/  ENDCOLLECTIVE ;  /* 0x000000000000791b */ /* 0x003fe20003800000 */
.L_x_3327:
        /* <DEDUP_REMOVED lines=11> */
.L_x_3328:
[----:B------:R-:W-:Y:S02]  /*23df0*/  IMAD.MOV.U32 R13, RZ, RZ, R9 ;  /* 0x000000ffff0d7224 */ /* 0x000fe400078e0009 */
[----:B------:R-:W-:Y:S02]  /*23e00*/  IMAD.MOV.U32 R12, RZ, RZ, 0x4 ;  /* 0x00000004ff0c7424 */ /* 0x000fe400078e00ff */
[----:B------:R-:W-:-:S07]  /*23e10*/  IMAD.MOV.U32 R2, RZ, RZ, R14 ;  /* 0x000000ffff027224 */ /* 0x000fce00078e000e */
[----:B------:R-:W-:Y:S05]  /*23e20*/  WARPSYNC.COLLECTIVE R15, `(.L_x_3329) ;  /* 0x000000000f087348 */ /* 0x000fea0003c00000 */
[----:B------:R0:W1:Y:S02]  /*23e30*/  SHFL.IDX P6, R14, R13, R12, R11 ;  /* 0x0000000c0d0e7389 */ /* 0x00006400000c000b */
[----:B01----:R-:W-:Y:S01]  /*23e40*/  ENDCOLLECTIVE ;  /* 0x000000000000791b */ /* 0x003fe20003800000 */
.L_x_3329:
        /* <DEDUP_REMOVED lines=11> */
.L_x_3330:
[----:B------:R-:W-:Y:S02]  /*23f00*/  IMAD.MOV.U32 R13, RZ, RZ, R9 ;  /* 0x000000ffff0d7224 */ /* 0x000fe400078e0009 */
[----:B------:R-:W-:Y:S02]  /*23f10*/  IMAD.MOV.U32 R12, RZ, RZ, 0x5 ;  /* 0x00000005ff0c7424 */ /* 0x000fe400078e00ff */
[----:B------:R-:W-:-:S07]  /*23f20*/  IMAD.MOV.U32 R2, RZ, RZ, R14 ;  /* 0x000000ffff027224 */ /* 0x000fce00078e000e */
[----:B------:R-:W-:Y:S05]  /*23f30*/  WARPSYNC.COLLECTIVE R15, `(.L_x_3331) ;  /* 0x000000000f087348 */ /* 0x000fea0003c00000 */
[----:B------:R0:W1:Y:S02]  /*23f40*/  SHFL.IDX P6, R14, R13, R12, R11 ;  /* 0x0000000c0d0e7389 */ /* 0x00006400000c000b */
[----:B01----:R-:W-:Y:S01]  /*23f50*/  ENDCOLLECTIVE ;  /* 0x000000000000791b */ /* 0x003fe20003800000 */
.L_x_3331:
        /* <DEDUP_REMOVED lines=11> */
.L_x_3332:
[----:B------:R-:W-:Y:S01]  /*24010*/  IMAD.MOV.U32 R2, RZ, RZ, R14 ;  /* 0x000000ffff027224 */ /* 0x000fe200078e000e */
[----:B------:R-:W-:Y:S06]  /*24020*/  BRA `(.L_x_3333) ;  /* 0xffffffa400c07947 */ /* 0x000fec000383ffff */
.L_x_3156:
[----:B---3--:R3:W4:Y:S02]  /*24030*/  SYNCS.PHASECHK.TRANS64.TRYWAIT P0, [R4+URZ+0x22860], R21 ;  /* 0x02286015040075a7 */ /* 0x008724000800017f */
[----:B----4-:R-:W-:Y:S05]  /*24040*/  @!P0 NANOSLEEP.SYNCS 0x989680 ;  /* 0x009896800000895d */ /* 0x010fea0003900000 */
[----:B------:R-:W4:Y:S02]  /*24050*/  @!P0 SYNCS.PHASECHK.TRANS64 P0, [R4+URZ+0x22860], R21 ;  /* 0x02286015040085a7 */ /* 0x000f24000800007f */
[----:B----4-:R-:W-:Y:S05]  /*24060*/  @!P0 BRA `(.L_x_3156) ;  /* 0xfffffffc00f08947 */ /* 0x010fea000383ffff */
[----:B------:R-:W-:Y:S05]  /*24070*/  BRA `(.L_x_3334) ;  /* 0xffffffa800107947 */ /* 0x000fea000383ffff */
.L_x_3157:
        /* <DEDUP_REMOVED lines=8> */
.L_x_3336:
[----:B------:R-:W-:Y:S05]  /*24100*/  BSYNC B1 ;  /* 0x0000000000017941 */ /* 0x000fea0003800000 */
.L_x_3335:
        /* <DEDUP_REMOVED lines=9> */
.L_x_3337:
[----:B------:R-:W-:Y:S02]  /*241a0*/  IMAD.MOV.U32 R13, RZ, RZ, R7 ;  /* 0x000000ffff0d7224 */ /* 0x000fe400078e0007 */
[----:B------:R-:W-:Y:S01]  /*241b0*/  IMAD.MOV.U32 R12, RZ, RZ, 0x1 ;  /* 0x00000001ff0c7424 */ /* 0x000fe200078e00ff */
[----:B------:R-:W-:-:S13]  /*241c0*/  IADD3 R2, P0, R14, R0, RZ ;  /* 0x000000000e027210 */ /* 0x000fda0007f1e0ff */
[----:B------:R-:W-:Y:S05]  /*241d0*/  WARPSYNC.COLLECTIVE R15, `(.L_x_3338) ;  /* 0x000000000f087348 */ /* 0x000fea0003c00000 */
[----:B------:R0:W1:Y:S02]  /*241e0*/  SHFL.IDX P6, R14, R13, R12, R11 ;  /* 0x0000000c0d0e7389 */ /* 0x00006400000c000b */
[----:B01----:R-:W-:Y:S01]  /*241f0*/  ENDCOLLECTIVE ;  /* 0x000000000000791b */ /* 0x003fe20003800000 */
.L_x_3338:
        /* <DEDUP_REMOVED lines=13> */
.L_x_3339:
[----:B------:R-:W-:Y:S02]  /*242d0*/  IMAD.MOV.U32 R13, RZ, RZ, R7 ;  /* 0x000000ffff0d7224 */ /* 0x000fe400078e0007 */
[----:B------:R-:W-:Y:S01]  /*242e0*/  IMAD.MOV.U32 R12, RZ, RZ, 0x2 ;  /* 0x00000002ff0c7424 */ /* 0x000fe200078e00ff */
[----:B------:R-:W-:-:S13]  /*242f0*/  IADD3 R2, P0, R14, R0, RZ ;  /* 0x000000000e027210 */ /* 0x000fda0007f1e0ff */
[----:B------:R-:W-:Y:S05]  /*24300*/  WARPSYNC.COLLECTIVE R15, `(.L_x_3340) ;  /* 0x000000000f087348 */ /* 0x000fea0003c00000 */
[----:B------:R0:W1:Y:S02]  /*24310*/  SHFL.IDX P6, R14, R13, R12, R11 ;  /* 0x0000000c0d0e7389 */ /* 0x00006400000c000b */
[----:B01----:R-:W-:Y:S01]  /*24320*/  ENDCOLLECTIVE ;  /* 0x000000000000791b */ /* 0x003fe20003800000 */
.L_x_3340:
        /* <DEDUP_REMOVED lines=13> */
.L_x_3341:
[----:B------:R-:W-:Y:S02]  /*24400*/  IMAD.MOV.U32 R13, RZ, RZ, R7 ;  /* 0x000000ffff0d7224 */ /* 0x000fe400078e0007 */
[----:B------:R-:W-:Y:S01]  /*24410*/  IMAD.MOV.U32 R12, RZ, RZ, 0x3 ;  /* 0x00000003ff0c7424 */ /* 0x000fe200078e00ff */
[----:B------:R-:W-:-:S13]  /*24420*/  IADD3 R2, P0, R14, R0, RZ ;  /* 0x000000000e027210 */ /* 0x000fda0007f1e0ff */
[----:B------:R-:W-:Y:S05]  /*24430*/  WARPSYNC.COLLECTIVE R15, `(.L_x_3342) ;  /* 0x000000000f087348 */ /* 0x000fea0003c00000 */
[----:B------:R0:W1:Y:S02]  /*24440*/  SHFL.IDX P6, R14, R13, R12, R11 ;  /* 0x0000000c0d0e7389 */ /* 0x00006400000c000b */
[----:B01----:R-:W-:Y:S01]  /*24450*/  ENDCOLLECTIVE ;  /* 0x000000000000791b */ /* 0x003fe20003800000 */
.L_x_3342:
        /* <DEDUP_REMOVED lines=13> */
.L_x_3343:
[----:B------:R-:W-:Y:S02]  /*24530*/  IMAD.MOV.U32 R13, RZ, RZ, R7 ;  /* 0x000000ffff0d7224 */ /* 0x000fe400078e0007 */
[----:B------:R-:W-:Y:S01]  /*24540*/  IMAD.MOV.U32 R12, RZ, RZ, 0x4 ;  /* 0x00000004ff0c7424 */ /* 0x000fe200078e00ff */
[----:B------:R-:W-:-:S13]  /*24550*/  IADD3 R2, P0, R14, R0, RZ ;  /* 0x000000000e027210 */ /* 0x000fda0007f1e0ff */
[----:B------:R-:W-:Y:S05]  /*24560*/  WARPSYNC.COLLECTIVE R15, `(.L_x_3344) ;  /* 0x000000000f087348 */ /* 0x000fea0003c00000 */
[----:B------:R0:W1:Y:S02]  /*24570*/  SHFL.IDX P6, R14, R13, R12, R11 ;  /* 0x0000000c0d0e7389 */ /* 0x00006400000c000b */
[----:B01----:R-:W-:Y:S01]  /*24580*/  ENDCOLLECTIVE ;  /* 0x000000000000791b */ /* 0x003fe20003800000 */
.L_x_3344:
        /* <DEDUP_REMOVED lines=13> */
.L_x_3345:
[----:B------:R-:W-:Y:S02]  /*24660*/  IMAD.MOV.U32 R13, RZ, RZ, R7 ;  /* 0x000000ffff0d7224 */ /* 0x000fe400078e0007 */
[----:B------:R-:W-:Y:S01]  /*24670*/  IMAD.MOV.U32 R12, RZ, RZ, 0x5 ;  /* 0x00000005ff0c7424 */ /* 0x000fe200078e00ff */
[----:B------:R-:W-:-:S13]  /*24680*/  IADD3 R2, P0, R14, R0, RZ ;  /* 0x000000000e027210 */ /* 0x000fda0007f1e0ff */
[----:B------:R-:W-:Y:S05]  /*24690*/  WARPSYNC.COLLECTIVE R15, `(.L_x_3346) ;  /* 0x000000000f087348 */ /* 0x000fea0003c00000 */
[----:B------:R0:W1:Y:S02]  /*246a0*/  SHFL.IDX P6, R14, R13, R12, R11 ;  /* 0x0000000c0d0e7389 */ /* 0x00006400000c000b */
[----:B01----:R-:W-:Y:S01]  /*246b0*/  ENDCOLLECTIVE ;  /* 0x000000000000791b */ /* 0x003fe20003800000 */
.L_x_3346:
        /* <DEDUP_REMOVED lines=13> */
.L_x_3347:
[----:B------:R-:W-:Y:S05]  /*24790*/  BRA `(.L_x_3348) ;  /* 0xffffffa4005c7947 */ /* 0x000fea000383ffff */
.L_x_3165:
        /* <DEDUP_REMOVED lines=8> */
.L_x_3350:
[----:B------:R-:W-:Y:S05]  /*24820*/  BSYNC B0 ;  /* 0x0000000000007941 */ /* 0x000fea0003800000 */
.L_x_3349:
        /* <DEDUP_REMOVED lines=9> */
.L_x_3351:
        /* <DEDUP_REMOVED lines=18> */
.L_x_3352:
[----:B------:R-:W-:Y:S01]  /*249e0*/  IMAD.MOV.U32 R12, RZ, RZ, 0x2 ;  /* 0x00000002ff0c7424 */ /* 0x000fe200078e00ff */
[----:B------:R-:W-:-:S05]  /*249f0*/  SEL R6, R14, RZ, P1 ;  /* 0x000000ff0e067207 */ /* 0x000fca0000800000 */
[----:B------:R-:W-:-:S04]  /*24a00*/  IMAD.IADD R6, R5, 0x1, R6 ;  /* 0x0000000105067824 */ /* 0x000fc800078e0206 */
[----:B------:R-:W-:-:S07]  /*24a10*/  IMAD.MOV.U32 R13, RZ, RZ, R6 ;  /* 0x000000ffff0d7224 */ /* 0x000fce00078e0006 */
[----:B------:R-:W-:Y:S05]  /*24a20*/  WARPSYNC.COLLECTIVE R15, `(.L_x_3353) ;  /* 0x000000000f087348 */ /* 0x000fea0003c00000 */
[----:B------:R0:W1:Y:S02]  /*24a30*/  SHFL.UP P6, R14, R13, R12, R11 ;  /* 0x0400000c0d0e7389 */ /* 0x00006400000c000b */
[----:B01----:R-:W-:Y:S01]  /*24a40*/  ENDCOLLECTIVE ;  /* 0x000000000000791b */ /* 0x003fe20003800000 */
.L_x_3353:
[----:B------:R-:W-:Y:S01]  /*24a50*/  IMAD.MOV.U32 R12, RZ, RZ, 0x4 ;  /* 0x00000004ff0c7424 */ /* 0x000fe200078e00ff */
[----:B------:R-:W-:-:S05]  /*24a60*/  SEL R7, R14, RZ, P2 ;  /* 0x000000ff0e077207 */ /* 0x000fca0001000000 */
[----:B------:R-:W-:-:S04]  /*24a70*/  IMAD.IADD R7, R6, 0x1, R7 ;  /* 0x0000000106077824 */ /* 0x000fc800078e0207 */
[----:B------:R-:W-:-:S07]  /*24a80*/  IMAD.MOV.U32 R13, RZ, RZ, R7 ;  /* 0x000000ffff0d7224 */ /* 0x000fce00078e0007 */
[----:B------:R-:W-:Y:S05]  /*24a90*/  WARPSYNC.COLLECTIVE R15, `(.L_x_3354) ;  /* 0x000000000f087348 */ /* 0x000fea0003c00000 */
[----:B------:R0:W1:Y:S02]  /*24aa0*/  SHFL.UP P6, R14, R13, R12, R11 ;  /* 0x0400000c0d0e7389 */ /* 0x00006400000c000b */
[----:B01----:R-:W-:Y:S01]  /*24ab0*/  ENDCOLLECTIVE ;  /* 0x000000000000791b */ /* 0x003fe20003800000 */
.L_x_3354:
[----:B------:R-:W-:Y:S01]  /*24ac0*/  IMAD.MOV.U32 R12, RZ, RZ, 0x8 ;  /* 0x00000008ff0c7424 */ /* 0x000fe200078e00ff */
[----:B------:R-:W-:-:S05]  /*24ad0*/  SEL R2, R14, RZ, P3 ;  /* 0x000000ff0e027207 */ /* 0x000fca0001800000 */
[----:B------:R-:W-:-:S04]  /*24ae0*/  IMAD.IADD R2, R7, 0x1, R2 ;  /* 0x0000000107027824 */ /* 0x000fc800078e0202 */
[----:B------:R-:W-:-:S07]  /*24af0*/  IMAD.MOV.U32 R13, RZ, RZ, R2 ;  /* 0x000000ffff0d7224 */ /* 0x000fce00078e0002 */
[----:B------:R-:W-:Y:S05]  /*24b00*/  WARPSYNC.COLLECTIVE R15, `(.L_x_3355) ;  /* 0x000000000f087348 */ /* 0x000fea0003c00000 */
[----:B------:R0:W1:Y:S02]  /*24b10*/  SHFL.UP P6, R14, R13, R12, R11 ;  /* 0x0400000c0d0e7389 */ /* 0x00006400000c000b */
[----:B01----:R-:W-:Y:S01]  /*24b20*/  ENDCOLLECTIVE ;  /* 0x000000000000791b */ /* 0x003fe20003800000 */
.L_x_3355:
[----:B------:R-:W-:Y:S01]  /*24b30*/  IMAD.MOV.U32 R12, RZ, RZ, 0x10 ;  /* 0x00000010ff0c7424 */ /* 0x000fe200078e00ff */
[----:B------:R-:W-:-:S05]  /*24b40*/  SEL R3, R14, RZ, P4 ;  /* 0x000000ff0e037207 */ /* 0x000fca0002000000 */
[----:B------:R-:W-:-:S04]  /*24b50*/  IMAD.IADD R3, R2, 0x1, R3 ;  /* 0x0000000102037824 */ /* 0x000fc800078e0203 */
[----:B------:R-:W-:-:S07]  /*24b60*/  IMAD.MOV.U32 R13, RZ, RZ, R3 ;  /* 0x000000ffff0d7224 */ /* 0x000fce00078e0003 */
[----:B------:R-:W-:Y:S05]  /*24b70*/  WARPSYNC.COLLECTIVE R15, `(.L_x_3356) ;  /* 0x000000000f087348 */ /* 0x000fea0003c00000 */
[----:B------:R0:W1:Y:S02]  /*24b80*/  SHFL.UP P6, R14, R13, R12, R11 ;  /* 0x0400000c0d0e7389 */ /* 0x00006400000c000b */
[----:B01----:R-:W-:Y:S01]  /*24b90*/  ENDCOLLECTIVE ;  /* 0x000000000000791b */ /* 0x003fe20003800000 */
.L_x_3356:
        /* <DEDUP_REMOVED lines=8> */
.L_x_3357:
[----:B------:R-:W-:Y:S05]  /*24c20*/  BRA `(.L_x_3358) ;  /* 0xffffffa400b87947 */ /* 0x000fea000383ffff */
.L_x_3170:
        /* <DEDUP_REMOVED lines=8> */
.L_x_3360:
[----:B------:R-:W-:Y:S05]  /*24cb0*/  BSYNC B0 ;  /* 0x0000000000007941 */ /* 0x000fea0003800000 */
.L_x_3359:
        /* <DEDUP_REMOVED lines=8> */
.L_x_3361:
[----:B------:R-:W-:Y:S01]  /*24d40*/  IMAD.MOV.U32 R12, RZ, RZ, 0x4 ;  /* 0x00000004ff0c7424 */ /* 0x000fe200078e00ff */
[----:B------:R-:W-:-:S05]  /*24d50*/  SEL R2, R14, RZ, P2 ;  /* 0x000000ff0e027207 */ /* 0x000fca0001000000 */
[----:B------:R-:W-:-:S04]  /*24d60*/  IMAD.IADD R2, R13, 0x1, R2 ;  /* 0x000000010d027824 */ /* 0x000fc800078e0202 */
[----:B------:R-:W-:-:S07]  /*24d70*/  IMAD.MOV.U32 R13, RZ, RZ, R2 ;  /* 0x000000ffff0d7224 */ /* 0x000fce00078e0002 */
[----:B------:R-:W-:Y:S05]  /*24d80*/  WARPSYNC.COLLECTIVE R15, `(.L_x_3362) ;  /* 0x000000000f087348 */ /* 0x000fea0003c00000 */
[----:B------:R0:W1:Y:S02]  /*24d90*/  SHFL.UP P6, R14, R13, R12, R11 ;  /* 0x0400000c0d0e7389 */ /* 0x00006400000c000b */
[----:B01----:R-:W-:Y:S01]  /*24da0*/  ENDCOLLECTIVE ;  /* 0x000000000000791b */ /* 0x003fe20003800000 */
.L_x_3362:
[----:B------:R-:W-:Y:S01]  /*24db0*/  IMAD.MOV.U32 R12, RZ, RZ, 0x8 ;  /* 0x00000008ff0c7424 */ /* 0x000fe200078e00ff */
[----:B------:R-:W-:-:S05]  /*24dc0*/  SEL R3, R14, RZ, P3 ;  /* 0x000000ff0e037207 */ /* 0x000fca0001800000 */
[----:B------:R-:W-:-:S04]  /*24dd0*/  IMAD.IADD R3, R2, 0x1, R3 ;  /* 0x0000000102037824 */ /* 0x000fc800078e0203 */
[----:B------:R-:W-:-:S07]  /*24de0*/  IMAD.MOV.U32 R13, RZ, RZ, R3 ;  /* 0x000000ffff0d7224 */ /* 0x000fce00078e0003 */
[----:B------:R-:W-:Y:S05]  /*24df0*/  WARPSYNC.COLLECTIVE R15, `(.L_x_3363) ;  /* 0x000000000f087348 */ /* 0x000fea0003c00000 */
[----:B------:R0:W1:Y:S02]  /*24e00*/  SHFL.UP P6, R14, R13, R12, R11 ;  /* 0x0400000c0d0e7389 */ /* 0x00006400000c000b */
[----:B01----:R-:W-:Y:S01]  /*24e10*/  ENDCOLLECTIVE ;  /* 0x000000000000791b */ /* 0x003fe20003800000 */
.L_x_3363:
[----:B------:R-:W-:Y:S01]  /*24e20*/  IMAD.MOV.U32 R12, RZ, RZ, 0x10 ;  /* 0x00000010ff0c7424 */ /* 0x000fe200078e00ff */
[----:B------:R-:W-:-:S05]  /*24e30*/  SEL R4, R14, RZ, P4 ;  /* 0x000000ff0e047207 */ /* 0x000fca0002000000 */
[----:B------:R-:W-:-:S04]  /*24e40*/  IMAD.IADD R4, R3, 0x1, R4 ;  /* 0x0000000103047824 */ /* 0x000fc800078e0204 */
[----:B------:R-:W-:-:S07]  /*24e50*/  IMAD.MOV.U32 R13, RZ, RZ, R4 ;  /* 0x000000ffff0d7224 */ /* 0x000fce00078e0004 */
[----:B------:R-:W-:Y:S05]  /*24e60*/  WARPSYNC.COLLECTIVE R15, `(.L_x_3364) ;  /* 0x000000000f087348 */ /* 0x000fea0003c00000 */
[----:B------:R0:W1:Y:S02]  /*24e70*/  SHFL.UP P6, R14, R13, R12, R11 ;  /* 0x0400000c0d0e7389 */ /* 0x00006400000c000b */
[----:B01----:R-:W-:Y:S01]  /*24e80*/  ENDCOLLECTIVE ;  /* 0x000000000000791b */ /* 0x003fe20003800000 */
.L_x_3364:
        /* <DEDUP_REMOVED lines=8> */
.L_x_3365:
[----:B------:R-:W-:Y:S05]  /*24f10*/  BRA `(.L_x_3366) ;  /* 0xffffffa400987947 */ /* 0x000fea000383ffff */
.L_x_3172:
[----:B------:R-:W-:Y:S01]  /*24f20*/  BSSY B0, `(.L_x_3367) ;  /* 0x0000006000007945 */ /* 0x000fe20003800000 */
[----:B------:R-:W-:Y:S01]  /*24f30*/  PLOP3.LUT P6, PT, P6, PT, PT, 0x8, 0x0 ;  /* 0x000000000000781c */ /* 0x000fe200037ce170 */
[----:B------:R-:W-:-:S12]  /*24f40*/  IMAD.MOV.U32 R15, RZ, RZ, -0x1 ;  /* 0xffffffffff0f7424 */ /* 0x000fd800078e00ff */
[----:B0-----:R-:W-:Y:S05]  /*24f50*/  WARPSYNC.COLLECTIVE R15, `(.L_x_3368) ;  /* 0x000000000f087348 */ /* 0x001fea0003c00000 */
[----:B------:R-:W-:Y:S01]  /*24f60*/  VOTE.ANY R14, PT, P6 ;  /* 0x00000000000e7806 */ /* 0x000fe200030e0100 */
[----:B0-----:R-:W-:Y:S06]  /*24f70*/  ENDCOLLECTIVE ;  /* 0x000000000000791b */ /* 0x001fec0003800000 */
.L_x_3368:
[----:B------:R-:W-:Y:S05]  /*24f80*/  BSYNC B0 ;  /* 0x0000000000007941 */ /* 0x000fea0003800000 */
.L_x_3367:
        /* <DEDUP_REMOVED lines=9> */
.L_x_3369:
[----:B------:R-:W-:Y:S01]  /*25020*/  IMAD.MOV.U32 R5, RZ, RZ, R14 ;  /* 0x000000ffff057224 */ /* 0x000fe200078e000e */
[----:B------:R-:W-:Y:S06]  /*25030*/  BRA `(.L_x_3370) ;  /* 0xffffffa400887947 */ /* 0x000fec000383ffff */
.L_x_3174:
[----:B------:R-:W-:Y:S01]  /*25040*/  BSSY B0, `(.L_x_3371) ;  /* 0x0000007000007945 */ /* 0x000fe20003800000 */
[----:B------:R-:W-:Y:S02]  /*25050*/  IMAD.MOV.U32 R13, RZ, RZ, R2 ;  /* 0x000000ffff0d7224 */ /* 0x000fe400078e0002 */
[----:B------:R-:W-:Y:S02]  /*25060*/  IMAD.MOV.U32 R11, RZ, RZ, 0x1f ;  /* 0x0000001fff0b7424 */ /* 0x000fe400078e00ff */
[----:B------:R-:W-:-:S07]  /*25070*/  IMAD.MOV.U32 R15, RZ, RZ, -0x1 ;  /* 0xffffffffff0f7424 */ /* 0x000fce00078e00ff */
[----:B012---:R-:W-:Y:S05]  /*25080*/  WARPSYNC.COLLECTIVE R15, `(.L_x_3372) ;  /* 0x000000000f087348 */ /* 0x007fea0003c00000 */
[----:B------:R3:W4:Y:S02]  /*25090*/  SHFL.IDX P6, R14, R13, R12, R11 ;  /* 0x0000000c0d0e7389 */ /* 0x00072400000c000b */
[----:B01234-:R-:W-:Y:S01]  /*250a0*/  ENDCOLLECTIVE ;  /* 0x000000000000791b */ /* 0x01ffe20003800000 */
.L_x_3372:
[----:B------:R-:W-:Y:S05]  /*250b0*/  BSYNC B0 ;  /* 0x0000000000007941 */ /* 0x000fea0003800000 */
.L_x_3371:
[----:B------:R-:W-:Y:S05]  /*250c0*/  BRA `(.L_x_3173) ;  /* 0xffffffa400807947 */ /* 0x000fea000383ffff */
.L_x_3178:
[----:B0-----:R0:W2:Y:S02]  /*250d0*/  SYNCS.PHASECHK.TRANS64.TRYWAIT P0, [R4+URZ+0x22820], R0 ;  /* 0x02282000040075a7 */ /* 0x0010a4000800017f */
[----:B--2---:R-:W-:Y:S05]  /*250e0*/  @!P0 NANOSLEEP.SYNCS 0x989680 ;  /* 0x009896800000895d */ /* 0x004fea0003900000 */
[----:B------:R-:W2:Y:S02]  /*250f0*/  @!P0 SYNCS.PHASECHK.TRANS64 P0, [R4+URZ+0x22820], R0 ;  /* 0x02282000040085a7 */ /* 0x000ea4000800007f */
[----:B--2---:R-:W-:Y:S05]  /*25100*/  @!P0 BRA `(.L_x_3178) ;  /* 0xfffffffc00f08947 */ /* 0x004fea000383ffff */
[----:B------:R-:W-:Y:S05]  /*25110*/  BRA `(.L_x_3373) ;  /* 0xffffffa800f87947 */ /* 0x000fea000383ffff */
.L_x_3179:
[----:B------:R-:W2:Y:S01]  /*25120*/  S2R R2, SR_TID.X ;  /* 0x0000000000027919 */ /* 0x000ea20000002100 */
[----:B------:R-:W-:Y:S01]  /*25130*/  BSSY B0, `(.L_x_3374) ;  /* 0x000000a000007945 */ /* 0x000fe20003800000 */
[----:B------:R-:W-:Y:S02]  /*25140*/  IMAD.MOV.U32 R12, RZ, RZ, RZ ;  /* 0x000000ffff0c7224 */ /* 0x000fe400078e00ff */
[----:B------:R-:W-:Y:S02]  /*25150*/  IMAD.MOV.U32 R11, RZ, RZ, 0x1f ;  /* 0x0000001fff0b7424 */ /* 0x000fe400078e00ff */
[----:B------:R-:W-:Y:S01]  /*25160*/  IMAD.MOV.U32 R15, RZ, RZ, -0x1 ;  /* 0xffffffffff0f7424 */ /* 0x000fe200078e00ff */
[----:B--2---:R-:W-:-:S04]  /*25170*/  SHF.R.U32.HI R2, RZ, 0x5, R2 ;  /* 0x00000005ff027819 */ /* 0x004fc80000011602 */
[----:B------:R-:W-:-:S05]  /*25180*/  LOP3.LUT R2, R2, 0x3, RZ, 0xc0, !PT ;  /* 0x0000000302027812 */ /* 0x000fca00078ec0ff */
[----:B------:R-:W-:-:S07]  /*25190*/  IMAD.MOV.U32 R13, RZ, RZ, R2 ;  /* 0x000000ffff0d7224 */ /* 0x000fce00078e0002 */
[----:B01----:R-:W-:Y:S05]  /*251a0*/  WARPSYNC.COLLECTIVE R15, `(.L_x_3375) ;  /* 0x000000000f087348 */ /* 0x003fea0003c00000 */
[----:B------:R2:W3:Y:S02]  /*251b0*/  SHFL.IDX P6, R14, R13, R12, R11 ;  /* 0x0000000c0d0e7389 */ /* 0x0004e400000c000b */
[----:B0123--:R-:W-:Y:S01]  /*251c0*/  ENDCOLLECTIVE ;  /* 0x000000000000791b */ /* 0x00ffe20003800000 */
.L_x_3375:
[----:B------:R-:W-:Y:S05]  /*251d0*/  BSYNC B0 ;  /* 0x0000000000007941 */ /* 0x000fea0003800000 */
.L_x_3374:
[----:B------:R-:W-:Y:S05]  /*251e0*/  BRA `(.L_x_3376) ;  /* 0xffffffa800e07947 */ /* 0x000fea000383ffff */
.L_x_3180:
[----:B------:R-:W-:Y:S01]  /*251f0*/  BSSY B0, `(.L_x_3377) ;  /* 0x0000006000007945 */ /* 0x000fe20003800000 */
[----:B------:R-:W-:-:S07]  /*25200*/  IMAD.MOV.U32 R15, RZ, RZ, -0x1 ;  /* 0xffffffffff0f7424 */ /* 0x000fce00078e00ff */
[----:B01----:R-:W-:Y:S05]  /*25210*/  WARPSYNC.COLLECTIVE R15, `(.L_x_3378) ;  /* 0x000000000f0c7348 */ /* 0x003fea0003c00000 */
[----:B------:R-:W-:Y:S02]  /*25220*/  ELECT P6, UR62, PT ;  /* 0x00000000003e782f */ /* 0x000fe400038c0000 */
[----:B------:R-:W-:Y:S01]  /*25230*/  MOV R14, UR62 ;  /* 0x0000003e000e7c02 */ /* 0x000fe20008000f00 */
[----:B01----:R-:W-:Y:S10]  /*25240*/  ENDCOLLECTIVE ;  /* 0x000000000000791b */ /* 0x003ff40003800000 */
.L_x_3378:
[----:B------:R-:W-:Y:S05]  /*25250*/  BSYNC B0 ;  /* 0x0000000000007941 */ /* 0x000fea0003800000 */
.L_x_3377:
[----:B------:R-:W-:Y:S05]  /*25260*/  BRA `(.L_x_3379) ;  /* 0xffffffa800d47947 */ /* 0x000fea000383ffff */
.L_x_3182:
[----:B0-----:R0:W2:Y:S02]  /*25270*/  SYNCS.PHASECHK.TRANS64.TRYWAIT P1, [R5+URZ+0x22840], R0 ;  /* 0x02284000050075a7 */ /* 0x0010a4000802017f */
[----:B--2---:R-:W-:Y:S05]  /*25280*/  @!P1 NANOSLEEP.SYNCS 0x989680 ;  /* 0x009896800000995d */ /* 0x004fea0003900000 */
[----:B------:R-:W2:Y:S02]  /*25290*/  @!P1 SYNCS.PHASECHK.TRANS64 P1, [R5+URZ+0x22840], R0 ;  /* 0x02284000050095a7 */ /* 0x000ea4000802007f */
[----:B--2---:R-:W-:Y:S05]  /*252a0*/  @!P1 BRA `(.L_x_3182) ;  /* 0xfffffffc00f09947 */ /* 0x004fea000383ffff */
[----:B------:R-:W-:Y:S05]  /*252b0*/  BRA `(.L_x_3380) ;  /* 0xffffffa800f47947 */ /* 0x000fea000383ffff */
.L_x_3184:
[----:B--2---:R2:W3:Y:S02]  /*252c0*/  SYNCS.PHASECHK.TRANS64.TRYWAIT P1, [R25+URZ+0x22840], R2 ;  /* 0x02284002190075a7 */ /* 0x0044e4000802017f */
[----:B---3--:R-:W-:Y:S05]  /*252d0*/  @!P1 NANOSLEEP.SYNCS 0x989680 ;  /* 0x009896800000995d */ /* 0x008fea0003900000 */
[----:B------:R-:W3:Y:S02]  /*252e0*/  @!P1 SYNCS.PHASECHK.TRANS64 P1, [R25+URZ+0x22840], R2 ;  /* 0x02284002190095a7 */ /* 0x000ee4000802007f */
[----:B---3--:R-:W-:Y:S05]  /*252f0*/  @!P1 BRA `(.L_x_3184) ;  /* 0xfffffffc00f09947 */ /* 0x008fea000383ffff */
[----:B------:R-:W-:Y:S05]  /*25300*/  BRA `(.L_x_3381) ;  /* 0xffffffac00007947 */ /* 0x000fea000383ffff */
.L_x_3186:
[----:B---3--:R3:W4:Y:S02]  /*25310*/  SYNCS.PHASECHK.TRANS64.TRYWAIT P1, [R5+URZ+0x22860], R0 ;  /* 0x02286000050075a7 */ /* 0x008724000802017f */
[----:B----4-:R-:W-:Y:S05]  /*25320*/  @!P1 NANOSLEEP.SYNCS 0x989680 ;  /* 0x009896800000995d */ /* 0x010fea0003900000 */
[----:B------:R-:W4:Y:S02]  /*25330*/  @!P1 SYNCS.PHASECHK.TRANS64 P1, [R5+URZ+0x22860], R0 ;  /* 0x02286000050095a7 */ /* 0x000f24000802007f */
[----:B----4-:R-:W-:Y:S05]  /*25340*/  @!P1 BRA `(.L_x_3186) ;  /* 0xfffffffc00f09947 */ /* 0x010fea000383ffff */
[----:B------:R-:W-:Y:S05]  /*25350*/  BRA `(.L_x_3382) ;  /* 0xffffffa800fc7947 */ /* 0x000fea000383ffff */
.L_x_3383:
        /* <DEDUP_REMOVED lines=10> */
.L_x_6458:


//--------------------- .text._ZN7cutlass13device_kernelIN5flash11enable_sm90INS1_16FlashAttnFwdSm90INS1_25CollectiveMainloopFwdSm90ILi2EN4cute5tupleIJNS5_1CILi1EEES8_S8_EEENS6_IJNS7_ILi128EEENS7_ILi96EEENS7_ILi64EEEEEELi256ENS_10bfloat16_tEfNS_4arch4Sm90ELb0ELb1ELb0ELb1ELb1ELb0ELb1ELb1ELb0ELb1ELb0ELb0EEENS1_21CollectiveEpilogueFwdINS6_IJSA_NS7_ILi256EEESB_EEES9_SE_SG_Li256ELb1ELb1ELb0ELb0EEENS1_36VarlenDynamicPersistentTileSchedulerILi128ELi96ELi256ELi128ELb0ELb1ELb1ELb1ELb0ELb1EEEEEEEEEvNT_6ParamsE --------------------------
	.section	.text._ZN7cutlass13device_kernelIN5flash11enable_sm90INS1_16FlashAttnFwdSm90INS1_25CollectiveMainloopFwdSm90ILi2EN4cute5tupleIJNS5_1CILi1EEES8_S8_EEENS6_IJNS7_ILi128EEENS7_ILi96EEENS7_ILi64EEEEEELi256ENS_10bfloat16_tEfNS_4arch4Sm90ELb0ELb1ELb0ELb1ELb1ELb0ELb1ELb1ELb0ELb1ELb0ELb0EEENS1_21CollectiveEpilogueFwdINS6_IJSA_NS7_ILi256EEESB_EEES9_SE_SG_Li256ELb1ELb1ELb0ELb0EEENS1_36VarlenDynamicPersistentTileSchedulerILi128ELi96ELi256ELi128ELb0ELb1ELb1ELb1ELb0ELb1EEEEEEEEEvNT_6ParamsE,"ax",@progbits
	.align	128
.text._ZN7cutlass13device_kernelIN5flash11enable_sm90INS1_16FlashAttnFwdSm90INS1_25CollectiveMainloopFwdSm90ILi2EN4cute5tupleIJNS5_1CILi1EEES8_S8_EEENS6_IJNS7_ILi128EEENS7_ILi96EEENS7_ILi64EEEEEELi256ENS_10bfloat16_tEfNS_4arch4Sm90ELb0ELb1ELb0ELb1ELb1ELb0ELb1ELb1ELb0ELb1ELb0ELb0EEENS1_21CollectiveEpilogueFwdINS6_IJSA_NS7_ILi256EEESB_EEES9_SE_SG_Li256ELb1ELb1ELb0ELb0EEENS1_36VarlenDynamicPersistentTileSchedulerILi128ELi96ELi256ELi128ELb0ELb1ELb1ELb1ELb0ELb1EEEEEEEEEvNT_6ParamsE:
        .type           _ZN7cutlass13device_kernelIN5flash11enable_sm90INS1_16FlashAttnFwdSm90INS1_25CollectiveMainloopFwdSm90ILi2EN4cute5tupleIJNS5_1CILi1EEES8_S8_EEENS6_IJNS7_ILi128EEENS7_ILi96EEENS7_ILi64EEEEEELi256ENS_10bfloat16_tEfNS_4arch4Sm90ELb0ELb1ELb0ELb1ELb1ELb0ELb1ELb1ELb0ELb1ELb0ELb0EEENS1_21CollectiveEpilogueFwdINS6_IJSA_NS7_ILi256EEESB_EEES9_SE_SG_Li256ELb1ELb1ELb0ELb0EEENS1_36VarlenDynamicPersistentTileSchedulerILi128ELi96ELi256ELi128ELb0ELb1ELb1ELb1ELb0ELb1EEEEEEEEEvNT_6ParamsE,@function
        .size           _ZN7cutlass13device_kernelIN5flash11enable_sm90INS1_16FlashAttnFwdSm90INS1_25CollectiveMainloopFwdSm90ILi2EN4cute5tupleIJNS5_1CILi1EEES8_S8_EEENS6_IJNS7_ILi128EEENS7_ILi96EEENS7_ILi64EEEEEELi256ENS_10bfloat16_tEfNS_4arch4Sm90ELb0ELb1ELb0ELb1ELb1ELb0ELb1ELb1ELb0ELb1ELb0ELb0EEENS1_21CollectiveEpilogueFwdINS6_IJSA_NS7_ILi256EEESB_EEES9_SE_SG_Li256ELb1ELb1ELb0ELb0EEENS1_36VarlenDynamicPersistentTileSchedulerILi128ELi96ELi256ELi128ELb0ELb1ELb1ELb1ELb0ELb1EEEEEEEEEvNT_6ParamsE,(.L_x_6459 - _ZN7cutlass13device_kernelIN5flash11enable_sm90INS1_16FlashAttnFwdSm90INS1_25CollectiveMainloopFwdSm90ILi2EN4cute5tupleIJNS5_1CILi1EEES8_S8_EEENS6_IJNS7_ILi128EEENS7_ILi96EEENS7_ILi64EEEEEELi256ENS_10bfloat16_tEfNS_4arch4Sm90ELb0ELb1ELb0ELb1ELb1ELb0ELb1ELb1ELb0ELb1ELb0ELb0EEENS1_21CollectiveEpilogueFwdINS6_IJSA_NS7_ILi256EEESB_EEES9_SE_SG_Li256ELb1ELb1ELb0ELb0EEENS1_36VarlenDynamicPersistentTileSchedulerILi128ELi96ELi256ELi128ELb0ELb1ELb1ELb1ELb0ELb1EEEEEEEEEvNT_6ParamsE)
        .other          _ZN7cutlass13device_kernelIN5flash11enable_sm90INS1_16FlashAttnFwdSm90INS1_25CollectiveMainloopFwdSm90ILi2EN4cute5tupleIJNS5_1CILi1EEES8_S8_EEENS6_IJNS7_ILi128EEENS7_ILi96EEENS7_ILi64EEEEEELi256ENS_10bfloat16_tEfNS_4arch4Sm90ELb0ELb1ELb0ELb1ELb1ELb0ELb1ELb1ELb0ELb1ELb0ELb0EEENS1_21CollectiveEpilogueFwdINS6_IJSA_NS7_ILi256EEESB_EEES9_SE_SG_Li256ELb1ELb1ELb0ELb0EEENS1_36VarlenDynamicPersistentTileSchedulerILi128ELi96ELi256ELi128ELb0ELb1ELb1ELb1ELb0ELb1EEEEEEEEEvNT_6ParamsE,@"STO_CUDA_ENTRY STV_DEFAULT"
_ZN7cutlass13device_kernelIN5flash11enable_sm90INS1_16FlashAttnFwdSm90INS1_25CollectiveMainloopFwdSm90ILi2EN4cute5tupleIJNS5_1CILi1EEES8_S8_EEENS6_IJNS7_ILi128EEENS7_ILi96EEENS7_ILi64EEEEEELi256ENS_10bfloat16_tEfNS_4arch4Sm90ELb0ELb1ELb0ELb1ELb1ELb0ELb1ELb1ELb0ELb1ELb0ELb0EEENS1_21CollectiveEpilogueFwdINS6_IJSA_NS7_ILi256EEESB_EEES9_SE_SG_Li256ELb1ELb1ELb0ELb0EEENS1_36VarlenDynamicPersistentTileSchedulerILi128ELi96ELi256ELi128ELb0ELb1ELb1ELb1ELb0ELb1EEEEEEEEEvNT_6ParamsE:
        /* <DEDUP_REMOVED lines=47> */
.L_x_3384:
        /* <DEDUP_REMOVED lines=22> */
.L_x_3385:
        /* <DEDUP_REMOVED lines=18> */
.L_x_3386:
        /* <DEDUP_REMOVED lines=22> */
.L_x_3387:
        /* <DEDUP_REMOVED lines=23> */
.L_x_3388:
        /* <DEDUP_REMOVED lines=16> */
.L_x_3390:
[----:B------:R-:W-:-:S08]  /*0940*/  NOP ;  /* 0x0000000000007918 */ /* 0x000fd00000000000 */
[----:B------:R-:W1:Y:S02]  /*0950*/  USETMAXREG.TRY_ALLOC.CTAPOOL UP0, 0xe8 ;  /* 0x000000e8000079c8 */ /* 0x000e640008000600 */
[----:B-1----:R-:W-:-:S13]  /*0960*/  PLOP3.LUT P0, PT, PT, PT, UP0, 0x80, 0x0 ;  /* 0x000000000000781c */ /* 0x002fda0003f0f008 */
[----:B------:R-:W-:Y:S05]  /*0970*/  @!P0 BRA `(.L_x_3390) ;  /* 0xfffffffc00f08947 */ /* 0x000fea000383ffff */
[----:B------:R-:W-:Y:S01]  /*0980*/  ISETP.NE.AND P0, PT, R28, 0x1, PT ;  /* 0x000000011c00780c */ /* 0x000fe20003f05270 */
[----:B------:R-:W1:Y:S08]  /*0990*/  S2UR UR13, SR_CgaCtaId ;  /* 0x00000000000d79c3 */ /* 0x000e700000008800 */
[----:B------:R-:W-:Y:S06]  /*09a0*/  BAR.ARV 0x8, 0x180 ;  /* 0x0206000000007b1d */ /* 0x000fec0000002000 */
[----:B------:R-:W-:Y:S01]  /*09b0*/  UMOV UR42, 0x400 ;  /* 0x00000400002a7882 */ /* 0x000fe20000000000 */
[----:B------:R-:W-:Y:S01]  /*09c0*/  ULDC UR4, c[0x0][0xd3c] ;  /* 0x00034f0000047ab9 */ /* 0x000fe20000000800 */
[----:B------:R-:W-:Y:S08]  /*09d0*/  @!P0 BAR.ARV 0x9, 0x100 ;  /* 0x0244000000008b1d */ /* 0x000ff00000002000 */
[----:B------:R-:W-:Y:S01]  /*09e0*/  BAR.SYNC.DEFER_BLOCKING 0x5, 0x180 ;  /* 0x0146000000007b1d */ /* 0x000fe20000010000 */
[----:B------:R-:W-:-:S02]  /*09f0*/  IADD3 R212, P1, R16, 0x1f0, RZ ;  /* 0x000001f010d47810 */ /* 0x000fc40007f3e0ff */
[----:B------:R-:W-:Y:S01]  /*0a00*/  IADD3 R214, P2, R16, 0x1fc, RZ ;  /* 0x000001fc10d67810 */ /* 0x000fe20007f5e0ff */
[----:B-1----:R-:W-:Y:S02]  /*0a10*/  ULEA UR42, UR13, UR42, 0x18 ;  /* 0x0000002a0d2a7291 */ /* 0x002fe4000f8ec03f */
[--C-:B------:R-:W-:Y:S01]  /*0a20*/  IMAD.X R211, RZ, RZ, R17.reuse, P1 ;  /* 0x000000ffffd37224 */ /* 0x100fe200008e0611 */
[----:B------:R-:W-:Y:S01]  /*0a30*/  STL.64 [R1+0x1f0], RZ ;  /* 0x0001f0ff01007387 */ /* 0x000fe20000100a00 */
[----:B------:R-:W-:-:S03]  /*0a40*/  IMAD.X R213, RZ, RZ, R17, P2 ;  /* 0x000000ffffd57224 */ /* 0x000fc600010e0611 */
[----:B------:R-:W-:Y:S04]  /*0a50*/  STL [R1+0x1f8], RZ ;  /* 0x0001f8ff01007387 */ /* 0x000fe80000100800 */
[----:B------:R-:W-:Y:S04]  /*0a60*/  STL [R1+0x1fc], RZ ;  /* 0x0001fcff01007387 */ /* 0x000fe80000100800 */
[----:B------:R-:W1:Y:S01]  /*0a70*/  LDS.128 R12, [UR42+0x324d0] ;  /* 0x0324d02aff0c7984 */ /* 0x000e620008000c00 */
[----:B------:R-:W-:Y:S06]  /*0a80*/  BAR.ARV 0x4, 0x180 ;  /* 0x0106000000007b1d */ /* 0x000fec0000002000 */
[----:B-1----:R-:W-:-:S13]  /*0a90*/  ISETP.GE.AND P0, PT, R15, UR4, PT ;  /* 0x000000040f007c0c */ /* 0x002fda000bf06270 */
[----:B------:R-:W-:Y:S05]  /*0aa0*/  @P0 EXIT ;  /* 0x000000000000094d */ /* 0x000fea0003800000 */
[----:B------:R-:W1:Y:S01]  /*0ab0*/  S2R R0, SR_TID.X ;  /* 0x0000000000007919 */ /* 0x000e620000002100 */
[----:B------:R-:W2:Y:S01]  /*0ac0*/  S2UR UR4, SR_SWINHI ;  /* 0x00000000000479c3 */ /* 0x000ea20000002f00 */
[----:B------:R-:W-:Y:S01]  /*0ad0*/  IMAD.MOV.U32 R197, RZ, RZ, 0x2 ;  /* 0x00000002ffc57424 */ /* 0x000fe200078e00ff */
[----:B------:R-:W-:Y:S01]  /*0ae0*/  R2UR UR12, R13 ;  /* 0x000000000d0c72ca */ /* 0x000fe200000e0000 */
[----:B------:R-:W-:Y:S01]  /*0af0*/  VIADD R207, R28, 0x8 ;  /* 0x000000081ccf7836 */ /* 0x000fe20000000000 */
[----:B------:R-:W-:Y:S02]  /*0b00*/  R2UR UR5, R15 ;  /* 0x000000000f0572ca */ /* 0x000fe400000e0000 */
[----:B------:R-:W-:Y:S02]  /*0b10*/  R2UR UR6, R14 ;  /* 0x000000000e0672ca */ /* 0x000fe400000e0000 */
[----:B------:R-:W-:Y:S01]  /*0b20*/  IADD3 R206, -R28, 0xb, RZ ;  /* 0x0000000b1cce7810 */ /* 0x000fe20007ffe1ff */
[----:B------:R-:W-:Y:S01]  /*0b30*/  UMOV UR58, UR42 ;  /* 0x0000002a003a7c82 */ /* 0x000fe20008000000 */
[----:B--2---:R-:W-:Y:S01]  /*0b40*/  UMOV UR59, UR4 ;  /* 0x00000004003b7c82 */ /* 0x004fe20008000000 */
[----:B-1----:R-:W-:-:S05]  /*0b50*/  VIADD R203, R0, 0xffffff80 ;  /* 0xffffff8000cb7836 */ /* 0x002fca0000000000 */
[----:B------:R-:W-:-:S04]  /*0b60*/  SHF.R.S32.HI R0, RZ, 0x1f, R203 ;  /* 0x0000001fff007819 */ /* 0x000fc800000114cb */
[CC--:B------:R-:W-:Y:S02]  /*0b70*/  LEA.HI R30, R0.reuse, R203.reuse, RZ, 0x7 ;  /* 0x000000cb001e7211 */ /* 0x0c0fe400078f38ff */
[-C--:B0-----:R-:W-:Y:S02]  /*0b80*/  LEA.HI R2, R0, R203.reuse, RZ, 0x4 ;  /* 0x000000cb00027211 */ /* 0x081fe400078f20ff */
[----:B------:R-:W-:Y:S02]  /*0b90*/  LOP3.LUT R210, R30, 0xffffff80, RZ, 0xc0, !PT ;  /* 0xffffff801ed27812 */ /* 0x000fe400078ec0ff */
[CC--:B------:R-:W-:Y:S02]  /*0ba0*/  LEA.HI R4, R0.reuse, R203.reuse, RZ, 0x5 ;  /* 0x000000cb00047211 */ /* 0x0c0fe400078f28ff */
[----:B------:R-:W-:Y:S01]  /*0bb0*/  SHF.R.S32.HI R7, RZ, 0x4, R2 ;  /* 0x00000004ff077819 */ /* 0x000fe20000011402 */
[----:B------:R-:W-:Y:S01]  /*0bc0*/  IMAD.IADD R210, R203, 0x1, -R210 ;  /* 0x00000001cbd27824 */ /* 0x000fe200078e0ad2 */
[----:B------:R-:W-:Y:S01]  /*0bd0*/  LEA.HI R8, R0, R203, RZ, 0x2 ;  /* 0x000000cb00087211 */ /* 0x000fe200078f10ff */
[----:B------:R-:W-:Y:S01]  /*0be0*/  IMAD.SHL.U32 R5, R4, 0x20, RZ ;  /* 0x0000002004057824 */ /* 0x000fe200078e00ff */
[----:B------:R-:W-:-:S02]  /*0bf0*/  LOP3.LUT R4, R2, 0x3fffff0, RZ, 0xc0, !PT ;  /* 0x03fffff002047812 */ /* 0x000fc400078ec0ff */
[----:B------:R-:W-:Y:S02]  /*0c00*/  SHF.R.S32.HI R3, RZ, 0x1f, R210 ;  /* 0x0000001fff037819 */ /* 0x000fe400000114d2 */
[----:B------:R-:W-:Y:S01]  /*0c10*/  LEA.HI R2, R2, R7, RZ, 0x1 ;  /* 0x0000000702027211 */ /* 0x000fe200078f08ff */
[----:B------:R-:W-:Y:S01]  /*0c20*/  IMAD.IADD R4, R203, 0x1, -R4 ;  /* 0x00000001cb047824 */ /* 0x000fe200078e0a04 */
[----:B------:R-:W-:Y:S02]  /*0c30*/  LEA.HI R29, R3, R210, RZ, 0x2 ;  /* 0x000000d2031d7211 */ /* 0x000fe400078f10ff */
[----:B------:R-:W-:Y:S02]  /*0c40*/  LOP3.LUT R9, R5, 0xfffffc00, RZ, 0xc0, !PT ;  /* 0xfffffc0005097812 */ /* 0x000fe400078ec0ff */
[----:B------:R-:W-:Y:S02]  /*0c50*/  LOP3.LUT R6, R2, 0x1ffffffe, RZ, 0xc0, !PT ;  /* 0x1ffffffe02067812 */ /* 0x000fe400078ec0ff */
[----:B------:R-:W-:Y:S01]  /*0c60*/  SHF.R.S32.HI R2, RZ, 0x2, R29 ;  /* 0x00000002ff027819 */ /* 0x000fe2000001141d */
[----:B------:R-:W-:Y:S01]  /*0c70*/  IMAD R9, R4, 0x40, R9 ;  /* 0x0000004004097824 */ /* 0x000fe200078e0209 */
[----:B------:R-:W-:Y:S01]  /*0c80*/  SHF.R.S32.HI R5, RZ, 0x1f, R29 ;  /* 0x0000001fff057819 */ /* 0x000fe2000001141d */
[----:B------:R-:W-:Y:S01]  /*0c90*/  IMAD.IADD R6, R7, 0x1, -R6 ;  /* 0x0000000107067824 */ /* 0x000fe200078e0a06 */
[----:B------:R-:W-:-:S02]  /*0ca0*/  LOP3.LUT R8, R8, 0xfffffffc, RZ, 0xc0, !PT ;  /* 0xfffffffc08087812 */ /* 0x000fc400078ec0ff */
[----:B------:R-:W-:Y:S01]  /*0cb0*/  LEA.HI R5, R5, R2, RZ, 0x3 ;  /* 0x0000000205057211 */ /* 0x000fe200078f18ff */
[----:B------:R-:W-:Y:S01]  /*0cc0*/  IMAD R6, R6, 0x8, R9 ;  /* 0x0000000806067824 */ /* 0x000fe200078e0209 */
[----:B------:R-:W-:Y:S01]  /*0cd0*/  LEA.HI R3, R3, R210, RZ, 0x5 ;  /* 0x000000d203037211 */ /* 0x000fe200078f28ff */
[----:B------:R-:W-:Y:S01]  /*0ce0*/  IMAD.IADD R8, R203, 0x1, -R8 ;  /* 0x00000001cb087824 */ /* 0x000fe200078e0a08 */
[----:B------:R-:W-:Y:S01]  /*0cf0*/  LOP3.LUT R5, R5, 0xfffffff8, RZ, 0xc0, !PT ;  /* 0xfffffff805057812 */ /* 0x000fe200078ec0ff */
[----:B------:R-:W-:Y:S01]  /*0d00*/  IMAD.WIDE R196, R6, R197, UR58 ;  /* 0x0000003a06c47e25 */ /* 0x000fe2000f8e02c5 */
[----:B------:R-:W-:Y:S02]  /*0d10*/  SHF.R.S32.HI R3, RZ, 0x5, R3 ;  /* 0x00000005ff037819 */ /* 0x000fe40000011403 */
[----:B------:R-:W-:Y:S01]  /*0d20*/  LEA.HI R4, R8, R8, RZ, 0x1 ;  /* 0x0000000808047211 */ /* 0x000fe200078f08ff */
[----:B------:R-:W-:Y:S01]  /*0d30*/  IMAD.IADD R2, R2, 0x1, -R5 ;  /* 0x0000000102027824 */ /* 0x000fe200078e0a05 */
[----:B------:R-:W-:-:S02]  /*0d40*/  IADD3 R9, P5, R196, 0x4000, RZ ;  /* 0x00004000c4097810 */ /* 0x000fc40007fbe0ff */
[----:B------:R-:W-:Y:S01]  /*0d50*/  LOP3.LUT R5, R4, 0x1ffffffe, RZ, 0xc0, !PT ;  /* 0x1ffffffe04057812 */ /* 0x000fe200078ec0ff */
[----:B------:R-:W-:Y:S01]  /*0d60*/  IMAD R31, R3, 0x10, R2 ;  /* 0x00000010031f7824 */ /* 0x000fe200078e0202 */
[C---:B------:R-:W-:Y:S02]  /*0d70*/  IADD3 R3, P3, R196.reuse, 0x20, RZ ;  /* 0x00000020c4037810 */ /* 0x040fe40007f7e0ff */
[----:B------:R-:W-:Y:S01]  /*0d80*/  IADD3 R13, P0, R196, 0x4040, RZ ;  /* 0x00004040c40d7810 */ /* 0x000fe20007f1e0ff */
[----:B------:R-:W-:Y:S01]  /*0d90*/  IMAD.IADD R33, R8, 0x1, -R5 ;  /* 0x0000000108217824 */ /* 0x000fe200078e0a05 */
[----:B------:R-:W-:Y:S02]  /*0da0*/  LOP3.LUT R2, R3, 0x380, RZ, 0xc0, !PT ;  /* 0x0000038003027812 */ /* 0x000fe400078ec0ff */
[----:B------:R-:W-:Y:S02]  /*0db0*/  LOP3.LUT R8, R9, 0x380, RZ, 0xc0, !PT ;  /* 0x0000038009087812 */ /* 0x000fe400078ec0ff */
[----:B------:R-:W-:-:S02]  /*0dc0*/  SHF.R.U64 R2, R2, 0x3, RZ ;  /* 0x0000000302027819 */ /* 0x000fc400000012ff */
[----:B------:R-:W-:Y:S02]  /*0dd0*/  IADD3 R7, P6, R196, 0x60, RZ ;  /* 0x00000060c4077810 */ /* 0x000fe40007fde0ff */
[----:B------:R-:W-:Y:S01]  /*0de0*/  LOP3.LUT R2, R2, R3, RZ, 0x3c, !PT ;  /* 0x0000000302027212 */ /* 0x000fe200078e3cff */
[----:B------:R-:W-:Y:S01]  /*0df0*/  IMAD.X R3, RZ, RZ, R197, P3 ;  /* 0x000000ffff037224 */ /* 0x000fe200018e06c5 */
[----:B------:R-:W-:Y:S02]  /*0e00*/  SHF.R.U64 R8, R8, 0x3, RZ ;  /* 0x0000000308087819 */ /* 0x000fe400000012ff */
[----:B------:R-:W-:Y:S02]  /*0e10*/  LOP3.LUT R12, R13, 0x380, RZ, 0xc0, !PT ;  /* 0x000003800d0c7812 */ /* 0x000fe400078ec0ff */
[----:B------:R-:W-:Y:S02]  /*0e20*/  SHF.R.S32.HI R217, RZ, 0x7, R30 ;  /* 0x00000007ffd97819 */ /* 0x000fe4000001141e */
[----:B------:R-:W-:-:S02]  /*0e30*/  LOP3.LUT R6, R7, 0x380, RZ, 0xc0, !PT ;  /* 0x0000038007067812 */ /* 0x000fc400078ec0ff */
[----:B------:R-:W-:Y:S01]  /*0e40*/  LOP3.LUT R8, R8, R9, RZ, 0x3c, !PT ;  /* 0x0000000908087212 */ /* 0x000fe200078e3cff */
[----:B------:R-:W-:Y:S01]  /*0e50*/  IMAD.X R9, RZ, RZ, R197, P5 ;  /* 0x000000ffff097224 */ /* 0x000fe200028e06c5 */
[----:B------:R-:W-:Y:S02]  /*0e60*/  MOV R2, R2 ;  /* 0x0000000200027202 */ /* 0x000fe40000000f00 */
[C---:B------:R-:W-:Y:S02]  /*0e70*/  IADD3 R5, P2, R196.reuse, 0x40, RZ ;  /* 0x00000040c4057810 */ /* 0x040fe40007f5e0ff */
[----:B------:R-:W-:Y:S01]  /*0e80*/  IADD3 R11, P1, R196, 0x4020, RZ ;  /* 0x00004020c40b7810 */ /* 0x000fe20007f3e0ff */
[----:B------:R0:W-:Y:S01]  /*0e90*/  STL [R1+0x454], R2 ;  /* 0x0004540201007387 */ /* 0x0001e20000100800 */
[----:B------:R-:W-:Y:S02]  /*0ea0*/  SHF.R.U64 R12, R12, 0x3, RZ ;  /* 0x000000030c0c7819 */ /* 0x000fe400000012ff */
[----:B------:R-:W-:-:S02]  /*0eb0*/  LEA.HI R30, R30, R217, RZ, 0x1 ;  /* 0x000000d91e1e7211 */ /* 0x000fc400078f08ff */
[----:B------:R-:W-:Y:S02]  /*0ec0*/  SHF.R.U64 R6, R6, 0x3, RZ ;  /* 0x0000000306067819 */ /* 0x000fe400000012ff */
[----:B------:R-:W-:Y:S02]  /*0ed0*/  LOP3.LUT R4, R5, 0x380, RZ, 0xc0, !PT ;  /* 0x0000038005047812 */ /* 0x000fe400078ec0ff */
[----:B------:R-:W-:Y:S02]  /*0ee0*/  LOP3.LUT R10, R11, 0x380, RZ, 0xc0, !PT ;  /* 0x000003800b0a7812 */ /* 0x000fe400078ec0ff */
[----:B------:R-:W-:Y:S01]  /*0ef0*/  LOP3.LUT R12, R12, R13, RZ, 0x3c, !PT ;  /* 0x0000000d0c0c7212 */ /* 0x000fe200078e3cff */
[----:B------:R-:W-:Y:S01]  /*0f00*/  IMAD.X R13, RZ, RZ, R197, P0 ;  /* 0x000000ffff0d7224 */ /* 0x000fe200000e06c5 */
[----:B0-----:R-:W-:Y:S02]  /*0f10*/  MOV R2, R8 ;  /* 0x0000000800027202 */ /* 0x001fe40000000f00 */
[----:B------:R-:W-:-:S02]  /*0f20*/  LOP3.LUT R30, R30, 0x3fffffe, RZ, 0xc0, !PT ;  /* 0x03fffffe1e1e7812 */ /* 0x000fc400078ec0ff */
[----:B------:R-:W-:Y:S01]  /*0f30*/  LOP3.LUT R6, R6, R7, RZ, 0x3c, !PT ;  /* 0x0000000706067212 */ /* 0x000fe200078e3cff */
[--C-:B------:R-:W-:Y:S01]  /*0f40*/  IMAD.X R7, RZ, RZ, R197.reuse, P6 ;  /* 0x000000ffff077224 */ /* 0x100fe200030e06c5 */
[----:B------:R-:W-:Y:S01]  /*0f50*/  SHF.R.U64 R4, R4, 0x3, RZ ;  /* 0x0000000304047819 */ /* 0x000fe200000012ff */
[----:B------:R0:W-:Y:S01]  /*0f60*/  STL [R1+0x448], R2 ;  /* 0x0004480201007387 */ /* 0x0001e20000100800 */
[----:B------:R-:W-:Y:S01]  /*0f70*/  SHF.R.U64 R10, R10, 0x3, RZ ;  /* 0x000000030a0a7819 */ /* 0x000fe200000012ff */
[----:B------:R-:W-:Y:S01]  /*0f80*/  IMAD.IADD R30, R217, 0x1, -R30 ;  /* 0x00000001d91e7824 */ /* 0x000fe200078e0a1e */
[----:B------:R-:W-:Y:S01]  /*0f90*/  LOP3.LUT R4, R4, R5, RZ, 0x3c, !PT ;  /* 0x0000000504047212 */ /* 0x000fe200078e3cff */
[--C-:B------:R-:W-:Y:S01]  /*0fa0*/  IMAD.X R5, RZ, RZ, R197.reuse, P2 ;  /* 0x000000ffff057224 */ /* 0x100fe200010e06c5 */
[----:B------:R-:W-:Y:S01]  /*0fb0*/  LOP3.LUT R10, R10, R11, RZ, 0x3c, !PT ;  /* 0x0000000b0a0a7212 */ /* 0x000fe200078e3cff */
[----:B------:R-:W-:Y:S01]  /*0fc0*/  IMAD.X R11, RZ, RZ, R197, P1 ;  /* 0x000000ffff0b7224 */ /* 0x000fe200008e06c5 */
[----:B------:R-:W-:Y:S01]  /*0fd0*/  MOV R3, R6 ;  /* 0x0000000600037202 */ /* 0x000fe20000000f00 */
[----:B------:R-:W-:Y:S01]  /*0fe0*/  IMAD R204, R30, 0x40, R31 ;  /* 0x000000401ecc7824 */ /* 0x000fe200078e021f */
[----:B------:R-:W-:-:S02]  /*0ff0*/  LEA.HI R0, R0, R203, RZ, 0x3 ;  /* 0x000000cb00007211 */ /* 0x000fc400078f18ff */
[----:B0-----:R-:W-:Y:S01]  /*1000*/  MOV R2, R12 ;  /* 0x0000000c00027202 */ /* 0x001fe20000000f00 */
[----:B------:R0:W-:Y:S01]  /*1010*/  STL [R1+0x44c], R3 ;  /* 0x00044c0301007387 */ /* 0x0001e20000100800 */
[----:B------:R-:W-:Y:S02]  /*1020*/  SHF.R.S32.HI R208, RZ, 0x3, R0 ;  /* 0x00000003ffd07819 */ /* 0x000fe40000011400 */
[----:B------:R-:W-:Y:S01]  /*1030*/  MOV R4, R4 ;  /* 0x0000000400047202 */ /* 0x000fe20000000f00 */
[----:B------:R1:W-:Y:S01]  /*1040*/  STL [R1+0x440], R2 ;  /* 0x0004400201007387 */ /* 0x0003e20000100800 */
[C---:B------:R-:W-:Y:S02]  /*1050*/  IADD3 R19, P2, R196.reuse, 0x8020, RZ ;  /* 0x00008020c4137810 */ /* 0x040fe40007f5e0ff */
[----:B------:R-:W-:Y:S01]  /*1060*/  IADD3 R27, P1, R196, 0xc060, RZ ;  /* 0x0000c060c41b7810 */ /* 0x000fe20007f3e0ff */
[----:B------:R2:W-:Y:S01]  /*1070*/  STL [R1+0x450], R4 ;  /* 0x0004500401007387 */ /* 0x0005e20000100800 */
[----:B------:R-:W-:-:S02]  /*1080*/  LOP3.LUT R18, R19, 0x380, RZ, 0xc0, !PT ;  /* 0x0000038013127812 */ /* 0x000fc400078ec0ff */
[----:B0-----:R-:W-:Y:S02]  /*1090*/  MOV R3, R10 ;  /* 0x0000000a00037202 */ /* 0x001fe40000000f00 */
[----:B------:R-:W-:Y:S02]  /*10a0*/  IADD3 R15, P4, R196, 0x4060, RZ ;  /* 0x00004060c40f7810 */ /* 0x000fe40007f9e0ff */
[----:B-1----:R-:W-:Y:S01]  /*10b0*/  LOP3.LUT R2, R0, 0xfffffff8, RZ, 0xc0, !PT ;  /* 0xfffffff800027812 */ /* 0x002fe200078ec0ff */
[----:B------:R-:W-:Y:S01]  /*10c0*/  IMAD R0, R33, 0x8, R204 ;  /* 0x0000000821007824 */ /* 0x000fe200078e02cc */
[----:B------:R2:W-:Y:S01]  /*10d0*/  STL [R1+0x444], R3 ;  /* 0x0004440301007387 */ /* 0x0005e20000100800 */
[C---:B------:R-:W-:Y:S02]  /*10e0*/  IADD3 R223, P3, R196.reuse, 0x8000, RZ ;  /* 0x00008000c4df7810 */ /* 0x040fe40007f7e0ff */
[C---:B------:R-:W-:Y:S01]  /*10f0*/  IADD3 R21, P6, R196.reuse, 0x8040, RZ ;  /* 0x00008040c4157810 */ /* 0x040fe20007fde0ff */
[----:B------:R2:W-:Y:S01]  /*1100*/  STL [R1+0x458], R0 ;  /* 0x0004580001007387 */ /* 0x0005e20000100800 */
[----:B------:R-:W-:Y:S01]  /*1110*/  IADD3 R25, P5, R196, 0x8060, RZ ;  /* 0x00008060c4197810 */ /* 0x000fe20007fbe0ff */
[----:B------:R-:W-:Y:S01]  /*1120*/  IMAD.IADD R209, R203, 0x1, -R2 ;  /* 0x00000001cbd17824 */ /* 0x000fe200078e0a02 */
[----:B------:R-:W-:-:S02]  /*1130*/  SHF.R.U64 R18, R18, 0x3, RZ ;  /* 0x0000000312127819 */ /* 0x000fc400000012ff */
[----:B------:R-:W-:Y:S01]  /*1140*/  LOP3.LUT R26, R27, 0x380, RZ, 0xc0, !PT ;  /* 0x000003801b1a7812 */ /* 0x000fe200078ec0ff */
[----:B------:R-:W-:Y:S01]  /*1150*/  IMAD.SHL.U32 R189, R209, 0x8, RZ ;  /* 0x00000008d1bd7824 */ /* 0x000fe200078e00ff */
[----:B------:R-:W-:Y:S01]  /*1160*/  LOP3.LUT R14, R15, 0x380, RZ, 0xc0, !PT ;  /* 0x000003800f0e7812 */ /* 0x000fe200078ec0ff */
[----:B------:R-:W-:Y:S01]  /*1170*/  IMAD R209, R209, 0x20, R208 ;  /* 0x00000020d1d17824 */ /* 0x000fe200078e02d0 */
[----:B------:R-:W-:Y:S01]  /*1180*/  LOP3.LUT R222, R223, 0x380, RZ, 0xc0, !PT ;  /* 0x00000380dfde7812 */ /* 0x000fe200078ec0ff */
[----:B------:R-:W-:Y:S01]  /*1190*/  VIADD R191, R189, 0x40 ;  /* 0x00000040bdbf7836 */ /* 0x000fe20000000000 */
[----:B------:R-:W-:Y:S01]  /*11a0*/  LOP3.LUT R20, R21, 0x380, RZ, 0xc0, !PT ;  /* 0x0000038015147812 */ /* 0x000fe200078ec0ff */
[----:B------:R-:W-:Y:S01]  /*11b0*/  VIADD R190, R189, 0x80 ;  /* 0x00000080bdbe7836 */ /* 0x000fe20000000000 */
[----:B------:R-:W-:Y:S01]  /*11c0*/  LOP3.LUT R24, R25, 0x380, RZ, 0xc0, !PT ;  /* 0x0000038019187812 */ /* 0x000fe200078ec0ff */
[----:B------:R-:W-:Y:S01]  /*11d0*/  VIADD R192, R189, 0xc0 ;  /* 0x000000c0bdc07836 */ /* 0x000fe20000000000 */
[----:B------:R-:W-:Y:S01]  /*11e0*/  LOP3.LUT R18, R18, R19, RZ, 0x3c, !PT ;  /* 0x0000001312127212 */ /* 0x000fe200078e3cff */
[----:B------:R-:W-:Y:S01]  /*11f0*/  IMAD.X R19, RZ, RZ, R197, P2 ;  /* 0x000000ffff137224 */ /* 0x000fe200010e06c5 */
[----:B------:R-:W-:-:S02]  /*1200*/  SHF.R.U64 R26, R26, 0x3, RZ ;  /* 0x000000031a1a7819 */ /* 0x000fc400000012ff */
[----:B------:R-:W-:Y:S02]  /*1210*/  SHF.R.U64 R14, R14, 0x3, RZ ;  /* 0x000000030e0e7819 */ /* 0x000fe400000012ff */
[----:B------:R-:W-:Y:S02]  /*1220*/  SHF.R.U64 R222, R222, 0x3, RZ ;  /* 0x00000003dede7819 */ /* 0x000fe400000012ff */
        /* <DEDUP_REMOVED lines=13> */
[----:B------:R-:W-:Y:S01]  /*1300*/  MOV R221, R18 ;  /* 0x0000001200dd7202 */ /* 0x000fe20000000f00 */
[----:B------:R-:W-:Y:S01]  /*1310*/  IMAD.IADD R29, R210, 0x1, -R29 ;  /* 0x00000001d21d7824 */ /* 0x000fe200078e0a1d */
[----:B------:R-:W-:-:S02]  /*1320*/  IADD3 R181, P0, R16, 0x50, RZ ;  /* 0x0000005010b57810 */ /* 0x000fc40007f1e0ff */
[C---:B------:R-:W-:Y:S01]  /*1330*/  IADD3 R18, P1, R16.reuse, 0x11c, RZ ;  /* 0x0000011c10127810 */ /* 0x040fe20007f3e0ff */
[----:B------:R-:W-:Y:S01]  /*1340*/  IMAD.SHL.U32 R205, R29, 0x2, RZ ;  /* 0x000000021dcd7824 */ /* 0x000fe200078e00ff */
[----:B------:R-:W-:Y:S01]  /*1350*/  IADD3 R216, P2, R16, 0x200, RZ ;  /* 0x0000020010d87810 */ /* 0x000fe20007f5e0ff */
[--C-:B------:R-:W-:Y:S01]  /*1360*/  IMAD.X R195, RZ, RZ, R17.reuse, P0 ;  /* 0x000000ffffc37224 */ /* 0x100fe200000e0611 */
[----:B------:R-:W-:Y:S01]  /*1370*/  MOV R229, R14 ;  /* 0x0000000e00e57202 */ /* 0x000fe20000000f00 */
[--C-:B------:R-:W-:Y:S01]  /*1380*/  IMAD.X R157, RZ, RZ, R17.reuse, P1 ;  /* 0x000000ffff9d7224 */ /* 0x100fe200008e0611 */
[----:B------:R-:W-:Y:S01]  /*1390*/  MOV R222, R222 ;  /* 0x000000de00de7202 */ /* 0x000fe20000000f00 */
[----:B------:R-:W-:Y:S01]  /*13a0*/  IMAD.X R215, RZ, RZ, R17, P2 ;  /* 0x000000ffffd77224 */ /* 0x000fe200010e0611 */
[----:B------:R-:W-:Y:S02]  /*13b0*/  MOV R220, R20 ;  /* 0x0000001400dc7202 */ /* 0x000fe40000000f00 */
[----:B------:R-:W-:-:S02]  /*13c0*/  MOV R219, R24 ;  /* 0x0000001800db7202 */ /* 0x000fc40000000f00 */
[----:B------:R-:W-:Y:S02]  /*13d0*/  MOV R218, R26 ;  /* 0x0000001a00da7202 */ /* 0x000fe40000000f00 */
[----:B------:R-:W-:Y:S02]  /*13e0*/  SHF.R.S32.HI R201, RZ, 0x1f, R189 ;  /* 0x0000001fffc97819 */ /* 0x000fe400000114bd */
[----:B------:R-:W-:Y:S02]  /*13f0*/  SHF.R.S32.HI R200, RZ, 0x1f, R191 ;  /* 0x0000001fffc87819 */ /* 0x000fe400000114bf */
[----:B------:R-:W-:Y:S02]  /*1400*/  SHF.R.S32.HI R199, RZ, 0x1f, R190 ;  /* 0x0000001fffc77819 */ /* 0x000fe400000114be */
[----:B--2---:R-:W-:-:S07]  /*1410*/  SHF.R.S32.HI R198, RZ, 0x1f, R192 ;  /* 0x0000001fffc67819 */ /* 0x004fce00000114c0 */
.L_x_3523:
[----:B------:R-:W-:Y:S01]  /*1420*/  ULDC.64 UR8, c[0x0][0xb20] ;  /* 0x0002c80000087ab9 */ /* 0x000fe20000000a00 */
[----:B------:R-:W-:Y:S01]  /*1430*/  ULDC UR7, c[0x0][0x424] ;  /* 0x0001090000077ab9 */ /* 0x000fe20000000800 */
        /* <DEDUP_REMOVED lines=11> */
[----:B012---:R-:W-:Y:S02]  /*14f0*/  IMAD.U32 R2, RZ, RZ, UR8 ;  /* 0x00000008ff027e24 */ /* 0x007fe4000f8e00ff */
[----:B------:R-:W-:Y:S01]  /*1500*/  IMAD.U32 R3, RZ, RZ, UR9 ;  /* 0x00000009ff037e24 */ /* 0x000fe2000f8e00ff */
[----:B------:R-:W-:-:S04]  /*1510*/  @UP1 UIMAD.WIDE UR8, UR5, 0x4, UR10 ;  /* 0x00000004050818a5 */ /* 0x000fc8000f8e020a */
[----:B------:R-:W2:Y:S02]  /*1520*/  @P0 LDG.E R2, desc[UR36][R2.64] ;  /* 0x0000002402020981 */ /* 0x000ea4000c1e1900 */
[----:B------:R-:W-:Y:S02]  /*1530*/  IMAD.U32 R4, RZ, RZ, UR8 ;  /* 0x00000008ff047e24 */ /* 0x000fe4000f8e00ff */
[----:B------:R-:W-:Y:S01]  /*1540*/  IMAD.U32 R5, RZ, RZ, UR9 ;  /* 0x00000009ff057e24 */ /* 0x000fe2000f8e00ff */
[----:B------:R-:W-:-:S04]  /*1550*/  ULDC.64 UR8, c[0x0][0x418] ;  /* 0x0001060000087ab9 */ /* 0x000fc80000000a00 */
[----:B---3--:R-:W3:Y:S01]  /*1560*/  @P2 LDG.E R4, desc[UR36][R4.64] ;  /* 0x0000002404042981 */ /* 0x008ee2000c1e1900 */
[----:B------:R-:W-:Y:S01]  /*1570*/  UISETP.NE.U32.AND UP0, UPT, UR8, URZ, UPT ;  /* 0x0000003f0800728c */ /* 0x000fe2000bf05070 */
[----:B------:R-:W-:Y:S01]  /*1580*/  UMOV UR4, URZ ;  /* 0x0000003f00047c82 */ /* 0x000fe20008000000 */
[----:B------:R-:W-:Y:S02]  /*1590*/  ULDC UR43, c[0x0][0x288] ;  /* 0x0000a200002b7ab9 */ /* 0x000fe40000000800 */
[----:B------:R-:W-:Y:S01]  /*15a0*/  UISETP.NE.AND.EX UP0, UPT, UR9, URZ, UPT, UP0 ;  /* 0x0000003f0900728c */ /* 0x000fe2000bf05300 */
[----:B------:R-:W-:Y:S02]  /*15b0*/  UMOV UR61, UR6 ;  /* 0x00000006003d7c82 */ /* 0x000fe40008000000 */
[----:B------:R-:W-:Y:S01]  /*15c0*/  ULDC.64 UR8, c[0x0][0xb18] ;  /* 0x0002c60000087ab9 */ /* 0x000fe20000000a00 */
[----:B------:R-:W-:Y:S01]  /*15d0*/  USEL UR7, UR7, 0x1, UP0 ;  /* 0x0000000107077887 */ /* 0x000fe20008000000 */
[----:B------:R-:W-:-:S03]  /*15e0*/  ISETP.NE.U32.AND P1, PT, RZ, UR8, PT ;  /* 0x00000008ff007c0c */ /* 0x000fc6000bf25070 */
[----:B------:R-:W-:Y:S01]  /*15f0*/  UIMAD UR44, UR7, UR44, URZ ;  /* 0x0000002c072c72a4 */ /* 0x000fe2000f8e023f */
[----:B------:R-:W-:Y:S02]  /*1600*/  ISETP.NE.AND.EX P1, PT, RZ, UR9, PT, P1 ;  /* 0x00000009ff007c0c */ /* 0x000fe4000bf25310 */
[----:B--2---:R-:W-:Y:S02]  /*1610*/  @P0 R2UR UR4, R2 ;  /* 0x00000000020402ca */ /* 0x004fe400000e0000 */
[----:B---3--:R-:W-:Y:S01]  /*1620*/  @P2 R2UR UR43, R4 ;  /* 0x00000000042b22ca */ /* 0x008fe200000e0000 */
[----:B----4-:R-:W-:-:S14]  /*1630*/  @P2 BRA `(.L_x_3391) ;  /* 0x0000000000342947 */ /* 0x010fdc0003800000 */
        /* <DEDUP_REMOVED lines=13> */
.L_x_3391:
[----:B------:R-:W-:Y:S01]  /*1710*/  IMAD.U32 R202, RZ, RZ, UR5 ;  /* 0x00000005ffca7e24 */ /* 0x000fe2000f8e00ff */
[----:B------:R-:W-:Y:S06]  /*1720*/  @!P1 BRA `(.L_x_3392) ;  /* 0x00000000001c9947 */ /* 0x000fec0003800000 */
[----:B------:R-:W-:Y:S02]  /*1730*/  ULDC.64 UR6, c[0x0][0xb18] ;  /* 0x0002c60000067ab9 */ /* 0x000fe40000000a00 */
[----:B------:R-:W-:-:S06]  /*1740*/  UIMAD.WIDE UR6, UR5, 0x4, UR6 ;  /* 0x00000004050678a5 */ /* 0x000fcc000f8e0206 */
[----:B------:R-:W-:Y:S02]  /*1750*/  IMAD.U32 R2, RZ, RZ, UR6 ;  /* 0x00000006ff027e24 */ /* 0x000fe4000f8e00ff */
[----:B------:R-:W-:-:S05]  /*1760*/  IMAD.U32 R3, RZ, RZ, UR7 ;  /* 0x00000007ff037e24 */ /* 0x000fca000f8e00ff */
[----:B------:R-:W2:Y:S02]  /*1770*/  LDG.E R2, desc[UR36][R2.64] ;  /* 0x0000002402027981 */ /* 0x000ea4000c1e1900 */
[----:B--2---:R-:W-:Y:S01]  /*1780*/  R2UR UR44, R2 ;  /* 0x00000000022c72ca */ /* 0x004fe200000e0000 */
[----:B------:R-:W-:-:S14]  /*1790*/  BRA `(.L_x_3393) ;  /* 0x0000000000347947 */ /* 0x000fdc0003800000 */
.L_x_3392:
        /* <DEDUP_REMOVED lines=13> */
.L_x_3393:
[----:B------:R-:W2:Y:S01]  /*1870*/  LDL R0, [R1+0x470] ;  /* 0x0004700001007983 */ /* 0x000ea20000100800 */
[----:B------:R-:W-:Y:S01]  /*1880*/  UIADD3 UR11, UP0, UR58, 0x32430, URZ ;  /* 0x000324303a0b7890 */ /* 0x000fe2000ff1e03f */
[----:B------:R-:W-:Y:S01]  /*1890*/  IMAD.U32 R15, RZ, RZ, UR13 ;  /* 0x0000000dff0f7e24 */ /* 0x000fe2000f8e00ff */
[----:B------:R-:W-:Y:S01]  /*18a0*/  UIADD3 UR9, UP1, UR58, 0x32440, URZ ;  /* 0x000324403a097890 */ /* 0x000fe2000ff3e03f */
[----:B------:R-:W-:Y:S01]  /*18b0*/  IMAD.MOV.U32 R5, RZ, RZ, 0x80 ;  /* 0x00000080ff057424 */ /* 0x000fe200078e00ff */
[----:B------:R-:W-:Y:S01]  /*18c0*/  UIADD3 UR7, UP2, UR58, 0x32450, URZ ;  /* 0x000324503a077890 */ /* 0x000fe2000ff5e03f */
[----:B------:R-:W-:Y:S01]  /*18d0*/  IMAD.MOV.U32 R13, RZ, RZ, 0x80 ;  /* 0x00000080ff0d7424 */ /* 0x000fe200078e00ff */
[----:B------:R-:W-:Y:S01]  /*18e0*/  UIADD3 UR5, UP3, UR58, 0x32460, URZ ;  /* 0x000324603a057890 */ /* 0x000fe2000ff7e03f */
[----:B------:R-:W-:Y:S01]  /*18f0*/  IMAD.MOV.U32 R14, RZ, RZ, 0x100 ;  /* 0x00000100ff0e7424 */ /* 0x000fe200078e00ff */
[----:B------:R-:W-:Y:S01]  /*1900*/  UIADD3.X UR13, URZ, UR59, URZ, UP0, !UPT ;  /* 0x0000003b3f0d7290 */ /* 0x000fe200087fe43f */
[----:B------:R-:W-:Y:S01]  /*1910*/  IMAD.U32 R2, RZ, RZ, UR11 ;  /* 0x0000000bff027e24 */ /* 0x000fe2000f8e00ff */
[----:B------:R-:W-:Y:S01]  /*1920*/  UIADD3.X UR8, URZ, UR59, URZ, UP2, !UPT ;  /* 0x0000003b3f087290 */ /* 0x000fe200097fe43f */
[----:B------:R-:W-:Y:S01]  /*1930*/  IMAD.U32 R8, RZ, RZ, UR7 ;  /* 0x00000007ff087e24 */ /* 0x000fe2000f8e00ff */
[----:B------:R-:W-:Y:S01]  /*1940*/  UIADD3.X UR10, URZ, UR59, URZ, UP1, !UPT ;  /* 0x0000003b3f0a7290 */ /* 0x000fe20008ffe43f */
[----:B------:R-:W-:Y:S01]  /*1950*/  IMAD.U32 R10, RZ, RZ, UR5 ;  /* 0x00000005ff0a7e24 */ /* 0x000fe2000f8e00ff */
[----:B------:R-:W-:Y:S01]  /*1960*/  UIADD3 UR44, -UR4, UR44, URZ ;  /* 0x0000002c042c7290 */ /* 0x000fe2000fffe13f */
[----:B------:R-:W-:Y:S01]  /*1970*/  IMAD.U32 R3, RZ, RZ, UR13 ;  /* 0x0000000dff037e24 */ /* 0x000fe2000f8e00ff */
[----:B------:R-:W-:Y:S01]  /*1980*/  USHF.L.U32 UR60, UR12, 0x7, URZ ;  /* 0x000000070c3c7899 */ /* 0x000fe2000800063f */
[----:B------:R-:W-:Y:S01]  /*1990*/  IMAD.U32 R9, RZ, RZ, UR8 ;  /* 0x00000008ff097e24 */ /* 0x000fe2000f8e00ff */
[----:B------:R-:W-:Y:S01]  /*19a0*/  ULDC UR4, c[0x0][0x448] ;  /* 0x0001120000047ab9 */ /* 0x000fe20000000800 */
[----:B------:R-:W-:Y:S01]  /*19b0*/  STL.64 [R1+0x30], R14 ;  /* 0x0000300e01007387 */ /* 0x000fe20000100a00 */
[----:B------:R-:W-:Y:S01]  /*19c0*/  UISETP.NE.AND UP4, UPT, UR4, 0x1, UPT ;  /* 0x000000010400788c */ /* 0x000fe2000bf85270 */
[C---:B------:R-:W-:Y:S01]  /*19d0*/  IADD3 R47, P0, R16.reuse, 0x410, RZ ;  /* 0x00000410102f7810 */ /* 0x040fe20007f1e0ff */
[----:B------:R-:W-:Y:S01]  /*19e0*/  UIADD3 UR8, UR60, 0x7f, URZ ;  /* 0x0000007f3c087890 */ /* 0x000fe2000fffe03f */
[----:B------:R-:W-:Y:S01]  /*19f0*/  STL.64 [R1+0x18], R2 ;  /* 0x0000180201007387 */ /* 0x000fe20000100a00 */
[----:B------:R-:W-:Y:S01]  /*1a00*/  ULDC UR4, c[0x0][0x20] ;  /* 0x0000080000047ab9 */ /* 0x000fe20000000800 */
[----:B------:R-:W-:Y:S01]  /*1a10*/  UIADD3 UR38, UR44, 0x1, -UR43 ;  /* 0x000000012c267890 */ /* 0x000fe2000fffe82b */
[----:B------:R-:W-:Y:S01]  /*1a20*/  VIADD R19, R181, -UR4 ;  /* 0x80000004b5137c36 */ /* 0x000fe20008000000 */
[----:B------:R-:W-:Y:S01]  /*1a30*/  ULDC.64 UR4, c[0x0][0xad8] ;  /* 0x0002b60000047ab9 */ /* 0x000fe20000000a00 */
[----:B------:R-:W-:Y:S01]  /*1a40*/  STL.128 [R1+0x410], RZ ;  /* 0x000410ff01007387 */ /* 0x000fe20000100c00 */
[----:B------:R-:W-:Y:S01]  /*1a50*/  UISETP.GE.AND UP0, UPT, UR5, 0x1, UPT ;  /* 0x000000010500788c */ /* 0x000fe2000bf06270 */
[----:B------:R-:W-:Y:S01]  /*1a60*/  IADD3 R45, P1, R16, 0x28, RZ ;  /* 0x00000028102d7810 */ /* 0x000fe20007f3e0ff */
[----:B------:R-:W-:Y:S01]  /*1a70*/  UP2UR UR39, UPR, URZ, 0x10 ;  /* 0x000000103f277883 */ /* 0x000fe20008000000 */
[----:B------:R-:W-:Y:S01]  /*1a80*/  STL.128 [R1+0x420], RZ ;  /* 0x000420ff01007387 */ /* 0x000fe20000100c00 */
[----:B------:R-:W-:Y:S01]  /*1a90*/  UP2UR UR41, UPR, URZ, 0x1 ;  /* 0x000000013f297883 */ /* 0x000fe20008000000 */
[--C-:B------:R-:W-:Y:S01]  /*1aa0*/  IMAD.X R48, RZ, RZ, R17.reuse, P0 ;  /* 0x000000ffff307224 */ /* 0x100fe200000e0611 */
[----:B------:R-:W-:Y:S01]  /*1ab0*/  PLOP3.LUT P2, PT, PT, PT, UP0, 0x40, 0x0 ;  /* 0x000000000000781c */ /* 0x000fe20003f4e808 */
[----:B------:R-:W-:Y:S01]  /*1ac0*/  STL.128 [R1+0x200], RZ ;  /* 0x000200ff01007387 */ /* 0x000fe20000100c00 */
[----:B------:R-:W-:-:S03]  /*1ad0*/  IMAD.X R46, RZ, RZ, R17, P1 ;  /* 0x000000ffff2e7224 */ /* 0x000fc600008e0611 */
        /* <DEDUP_REMOVED lines=33> */
[----:B--2---:R-:W-:-:S02]  /*1cf0*/  R2UR UR6, R0 ;  /* 0x00000000000672ca */ /* 0x004fc400000e0000 */
[----:B------:R-:W0:Y:S11]  /*1d00*/  LDC R0, c[0x0][0xa80] ;  /* 0x0002a000ff007b82 */ /* 0x000e360000000800 */
[----:B------:R-:W-:-:S02]  /*1d10*/  IMAD.U32 R12, RZ, RZ, UR6 ;  /* 0x00000006ff0c7e24 */ /* 0x000fc4000f8e00ff */
[----:B------:R-:W-:Y:S01]  /*1d20*/  IMAD.U32 R4, RZ, RZ, UR6 ;  /* 0x00000006ff047e24 */ /* 0x000fe2000f8e00ff */
[----:B------:R-:W-:Y:S02]  /*1d30*/  UIADD3.X UR6, URZ, UR59, URZ, UP3, !UPT ;  /* 0x0000003b3f067290 */ /* 0x000fe40009ffe43f */
[----:B------:R-:W-:Y:S04]  /*1d40*/  STL.128 [R1], R12 ;  /* 0x0000000c01007387 */ /* 0x000fe80000100c00 */
[----:B------:R1:W-:Y:S01]  /*1d50*/  STL.64 [R1+0x28], R4 ;  /* 0x0000280401007387 */ /* 0x0003e20000100a00 */
[----:B------:R-:W-:Y:S01]  /*1d60*/  IMAD.U32 R11, RZ, RZ, UR6 ;  /* 0x00000006ff0b7e24 */ /* 0x000fe2000f8e00ff */
[----:B------:R-:W-:Y:S02]  /*1d70*/  @UP4 ULDC UR6, c[0x0][0x44c] ;  /* 0x0001130000064ab9 */ /* 0x000fe40000000800 */
[----:B0-----:R0:W-:Y:S01]  /*1d80*/  STL [R1+0x430], R0 ;  /* 0x0004300001007387 */ /* 0x0011e20000100800 */
[----:B------:R-:W-:-:S03]  /*1d90*/  UIMAD.WIDE.U32 UR6, UR8, UR6, URZ ;  /* 0x00000006080672a5 */ /* 0x000fc6000f8e003f */
[----:B------:R2:W-:Y:S01]  /*1da0*/  STL.128 [R1+0x40], R8 ;  /* 0x0000400801007387 */ /* 0x0005e20000100c00 */
[----:B-1----:R-:W-:Y:S01]  /*1db0*/  IMAD.U32 R4, RZ, RZ, UR9 ;  /* 0x00000009ff047e24 */ /* 0x002fe2000f8e00ff */
[----:B------:R-:W-:Y:S01]  /*1dc0*/  @UP4 ULDC UR9, c[0x0][0x450] ;  /* 0x0001140000094ab9 */ /* 0x000fe20000000800 */
[----:B------:R-:W-:Y:S01]  /*1dd0*/  IMAD.U32 R5, RZ, RZ, UR10 ;  /* 0x0000000aff057e24 */ /* 0x000fe2000f8e00ff */
[----:B------:R-:W-:Y:S01]  /*1de0*/  @UP4 USHF.R.U32.HI UR8, URZ, UR9, UR7 ;  /* 0x000000093f084299 */ /* 0x000fe20008011607 */
[----:B0-----:R-:W-:-:S03]  /*1df0*/  IMAD.U32 R0, RZ, RZ, UR12 ;  /* 0x0000000cff007e24 */ /* 0x001fc6000f8e00ff */
[----:B------:R2:W-:Y:S01]  /*1e00*/  STL.64 [R1+0x20], R4 ;  /* 0x0000200401007387 */ /* 0x0005e20000100a00 */
[----:B------:R-:W-:-:S03]  /*1e10*/  UIADD3 UR6, UR38, UR8, URZ ;  /* 0x0000000826067290 */ /* 0x000fc6000fffe03f */
[----:B------:R2:W-:Y:S01]  /*1e20*/  STL [R19], R0 ;  /* 0x0000000013007387 */ /* 0x0005e20000100800 */
[----:B------:R-:W-:Y:S01]  /*1e30*/  UIADD3 UR4, UR6, UR4, URZ ;  /* 0x0000000406047290 */ /* 0x000fe2000fffe03f */
[----:B------:R-:W-:Y:S11]  /*1e40*/  @P2 BRA `(.L_x_3394) ;  /* 0x0000000000442947 */ /* 0x000ff60003800000 */
        /* <DEDUP_REMOVED lines=10> */
.L_x_3395:
[----:B------:R-:W-:-:S11]  /*1ef0*/  UISETP.NE.AND UP0, UPT, UR5, 0x1, UPT ;  /* 0x000000010500788c */ /* 0x000fd6000bf05270 */
[----:B------:R-:W-:Y:S02]  /*1f00*/  @UP0 ULDC.64 UR10, c[0x0][0xae0] ;  /* 0x0002b800000a0ab9 */ /* 0x000fe40000000a00 */
[----:B------:R-:W-:-:S04]  /*1f10*/  UIMAD.WIDE.U32 UR6, UR8, UR10, URZ ;  /* 0x0000000a080672a5 */ /* 0x000fc8000f8e003f */
[----:B------:R-:W-:-:S12]  /*1f20*/  @UP0 USHF.R.U32.HI UR8, URZ, UR11, UR7 ;  /* 0x0000000b3f080299 */ /* 0x000fd80008011607 */
.L_x_3396:
[----:B------:R-:W-:-:S04]  /*1f30*/  UIMAD UR8, UR8, UR5, UR5 ;  /* 0x00000005080872a4 */ /* 0x000fc8000f8e0205 */
[----:B------:R-:W-:-:S04]  /*1f40*/  UISETP.LT.AND UP0, UPT, UR4, UR8, UPT ;  /* 0x000000080400728c */ /* 0x000fc8000bf01270 */
[----:B------:R-:W-:-:S12]  /*1f50*/  USEL UR4, UR4, UR8, UP0 ;  /* 0x0000000804047287 */ /* 0x000fd80008000000 */
.L_x_3394:
        /* <DEDUP_REMOVED lines=34> */
.L_x_3398:
[----:B------:R-:W-:-:S11]  /*2180*/  UISETP.NE.AND UP0, UPT, UR5, 0x1, UPT ;  /* 0x000000010500788c */ /* 0x000fd6000bf05270 */
[----:B------:R-:W-:Y:S02]  /*2190*/  @UP0 ULDC.64 UR10, c[0x0][0xae0] ;  /* 0x0002b800000a0ab9 */ /* 0x000fe40000000a00 */
[----:B------:R-:W-:-:S04]  /*21a0*/  UIMAD.WIDE.U32 UR6, UR4, UR10, URZ ;  /* 0x0000000a040672a5 */ /* 0x000fc8000f8e003f */
[----:B------:R-:W-:-:S12]  /*21b0*/  @UP0 USHF.R.U32.HI UR4, URZ, UR11, UR7 ;  /* 0x0000000b3f040299 */ /* 0x000fd80008011607 */
.L_x_3399:
[----:B------:R-:W-:-:S04]  /*21c0*/  UIMAD UR4, UR4, UR5, URZ ;  /* 0x00000005040472a4 */ /* 0x000fc8000f8e023f */
[----:B------:R-:W-:-:S04]  /*21d0*/  UISETP.LT.AND UP0, UPT, UR8, UR4, UPT ;  /* 0x000000040800728c */ /* 0x000fc8000bf01270 */
[----:B------:R-:W-:-:S12]  /*21e0*/  USEL UR8, UR8, UR4, !UP0 ;  /* 0x0000000408087287 */ /* 0x000fd8000c000000 */
.L_x_3397:
        /* <DEDUP_REMOVED lines=9> */
[----:B--2---:R-:W0:Y:S01]  /*2280*/  SHFL.IDX PT, R0, R217, RZ, 0x1f ;  /* 0x00001fffd9007589 */ /* 0x004e2200000e0000 */
        /* <DEDUP_REMOVED lines=87> */
.L_x_3401:
[----:B------:R-:W1:Y:S01]  /*2800*/  S2R R20, SR_TID.X ;  /* 0x0000000000147919 */ /* 0x000e620000002100 */
[----:B------:R-:W2:Y:S01]  /*2810*/  LDC R0, c[0x0][0x20] ;  /* 0x00000800ff007b82 */ /* 0x000ea20000000800 */
[----:B0-----:R-:W-:Y:S01]  /*2820*/  IADD3 R8, P0, R16, 0x100, RZ ;  /* 0x0000010010087810 */ /* 0x001fe20007f1e0ff */
[----:B------:R-:W-:Y:S01]  /*2830*/  IMAD.U32 R11, RZ, RZ, UR43 ;  /* 0x0000002bff0b7e24 */ /* 0x000fe2000f8e00ff */
[----:B------:R-:W-:Y:S01]  /*2840*/  STL.64 [R1+0x110], R24 ;  /* 0x0001101801007387 */ /* 0x000fe20000100a00 */
[----:B------:R-:W-:Y:S02]  /*2850*/  IMAD.U32 R13, RZ, RZ, UR44 ;  /* 0x0000002cff0d7e24 */ /* 0x000fe4000f8e00ff */
[----:B------:R-:W-:Y:S01]  /*2860*/  IMAD.X R9, RZ, RZ, R17, P0 ;  /* 0x000000ffff097224 */ /* 0x000fe200000e0611 */
[----:B------:R-:W-:Y:S01]  /*2870*/  STL.64 [R1+0x100], R204 ;  /* 0x000100cc01007387 */ /* 0x000fe20000100a00 */
[----:B------:R-:W0:Y:S03]  /*2880*/  LDC R15, c[0x0][0xad4] ;  /* 0x0002b500ff0f7b82 */ /* 0x000e260000000800 */
[----:B------:R3:W-:Y:S04]  /*2890*/  STL.64 [R1+0x108], R8 ;  /* 0x0001080801007387 */ /* 0x0007e80000100a00 */
[----:B------:R4:W-:Y:S01]  /*28a0*/  STL.U8 [R1+0x118], RZ ;  /* 0x000118ff01007387 */ /* 0x0009e20000100000 */
[----:B------:R-:W5:Y:S08]  /*28b0*/  LDC.64 R6, c[0x0][0x448] ;  /* 0x00011200ff067b82 */ /* 0x000f700000000a00 */
[----:B------:R-:W3:Y:S01]  /*28c0*/  LDC.64 R4, c[0x0][0xad8] ;  /* 0x0002b600ff047b82 */ /* 0x000ee20000000a00 */
[----:B--2---:R-:W-:-:S05]  /*28d0*/  IMAD.IADD R194, R18, 0x1, -R0 ;  /* 0x0000000112c27824 */ /* 0x004fca00078e0a00 */
[----:B------:R4:W-:Y:S01]  /*28e0*/  STL [R194+0x4], R11 ;  /* 0x0000040bc2007387 */ /* 0x0009e20000100800 */
[----:B-1----:R-:W-:Y:S01]  /*28f0*/  VIADD R203, R20, 0xffffff80 ;  /* 0xffffff8014cb7836 */ /* 0x002fe20000000000 */
[----:B------:R-:W1:Y:S02]  /*2900*/  LDC.64 R2, c[0x0][0xae0] ;  /* 0x0002b800ff027b82 */ /* 0x000e640000000a00 */
[----:B------:R4:W-:Y:S04]  /*2910*/  STL [R194+0x8], R13 ;  /* 0x0000080dc2007387 */ /* 0x0009e80000100800 */
[----:B0-----:R4:W-:Y:S02]  /*2920*/  STL [R194+0xc], R15 ;  /* 0x00000c0fc2007387 */ /* 0x0019e40000100800 */
[----:B------:R-:W0:Y:S02]  /*2930*/  LDC R10, c[0x0][0x450] ;  /* 0x00011400ff0a7b82 */ /* 0x000e240000000800 */
[----:B-----5:R4:W-:Y:S04]  /*2940*/  STL [R194+0x24], R6 ;  /* 0x00002406c2007387 */ /* 0x0209e80000100800 */
[----:B------:R4:W-:Y:S04]  /*2950*/  STL [R194+0x14], RZ ;  /* 0x000014ffc2007387 */ /* 0x0009e80000100800 */
[----:B------:R4:W-:Y:S04]  /*2960*/  STL [R194], R203 ;  /* 0x000000cbc2007387 */ /* 0x0009e80000100800 */
[----:B------:R4:W-:Y:S04]  /*2970*/  STL [R194+0x28], R7 ;  /* 0x00002807c2007387 */ /* 0x0009e80000100800 */
[----:B---3--:R4:W-:Y:S04]  /*2980*/  STL [R194+0x10], R4 ;  /* 0x00001004c2007387 */ /* 0x0089e80000100800 */
[----:B------:R4:W-:Y:S04]  /*2990*/  STL [R194+0x18], R5 ;  /* 0x00001805c2007387 */ /* 0x0009e80000100800 */
[----:B-1----:R4:W-:Y:S04]  /*29a0*/  STL [R194+0x1c], R2 ;  /* 0x00001c02c2007387 */ /* 0x0029e80000100800 */
[----:B------:R4:W-:Y:S04]  /*29b0*/  STL [R194+0x20], R3 ;  /* 0x00002003c2007387 */ /* 0x0009e80000100800 */
[----:B0-----:R4:W-:Y:S04]  /*29c0*/  STL [R194+0x2c], R10 ;  /* 0x00002c0ac2007387 */ /* 0x0019e80000100800 */
        /* <DEDUP_REMOVED lines=9> */
.L_x_3622:
[----:B------:R-:W-:Y:S05]  /*2a60*/  BSYNC B0 ;  /* 0x0000000000007941 */ /* 0x000fea0003800000 */
.L_x_3402:
[----:B------:R-:W2:Y:S04]  /*2a70*/  LDL R34, [R1] ;  /* 0x0000000001227983 */ /* 0x000ea80000100800 */
[----:B------:R1:W5:Y:S01]  /*2a80*/  LDL.64 R24, [R1+0x1f0] ;  /* 0x0001f00001187983 */ /* 0x0003620000100a00 */
[----:B------:R-:W-:Y:S01]  /*2a90*/  IMAD.MOV.U32 R10, RZ, RZ, R26 ;  /* 0x000000ffff0a7224 */ /* 0x000fe200078e001a */
[C---:B------:R-:W-:Y:S01]  /*2aa0*/  IADD3 R26, P0, R16.reuse, 0x14c, RZ ;  /* 0x0000014c101a7810 */ /* 0x040fe20007f1e0ff */
[----:B------:R-:W-:Y:S01]  /*2ab0*/  IMAD.MOV.U32 R11, RZ, RZ, R39 ;  /* 0x000000ffff0b7224 */ /* 0x000fe200078e0027 */
[C---:B------:R-:W-:Y:S01]  /*2ac0*/  IADD3 R6, P2, R16.reuse, 0x400, RZ ;  /* 0x0000040010067810 */ /* 0x040fe20007f5e0ff */
[----:B0-----:R-:W-:Y:S01]  /*2ad0*/  IMAD.MOV.U32 R8, RZ, RZ, R212 ;  /* 0x000000ffff087224 */ /* 0x001fe200078e00d4 */
[----:B------:R-:W-:Y:S01]  /*2ae0*/  IADD3 R20, P1, R16, 0x108, RZ ;  /* 0x0000010810147810 */ /* 0x000fe20007f3e0ff */
[----:B------:R-:W-:-:S02]  /*2af0*/  IMAD.MOV.U32 R9, RZ, RZ, R211 ;  /* 0x000000ffff097224 */ /* 0x000fc400078e00d3 */
[----:B------:R-:W-:Y:S02]  /*2b00*/  IMAD.U32 R12, RZ, RZ, UR58 ;  /* 0x0000003aff0c7e24 */ /* 0x000fe4000f8e00ff */
[----:B------:R-:W-:Y:S01]  /*2b10*/  IMAD.U32 R13, RZ, RZ, UR59 ;  /* 0x0000003bff0d7e24 */ /* 0x000fe2000f8e00ff */
[----:B------:R0:W-:Y:S01]  /*2b20*/  STL.128 [R1+0x150], R8 ;  /* 0x0001500801007387 */ /* 0x0001e20000100c00 */
[----:B------:R-:W-:Y:S01]  /*2b30*/  IMAD.MOV.U32 R14, RZ, RZ, R214 ;  /* 0x000000ffff0e7224 */ /* 0x000fe200078e00d6 */
[----:B------:R-:W-:Y:S05]  /*2b40*/  WARPSYNC.ALL ;  /* 0x0000000000007948 */ /* 0x000fea0003800000 */
[----:B------:R-:W-:Y:S01]  /*2b50*/  IMAD.MOV.U32 R15, RZ, RZ, R213 ;  /* 0x000000ffff0f7224 */ /* 0x000fe200078e00d5 */
[----:B------:R-:W-:Y:S01]  /*2b60*/  BSSY B0, `(.L_x_3404) ;  /* 0x0000031000007945 */ /* 0x000fe20003800000 */
[----:B------:R-:W-:-:S03]  /*2b70*/  IMAD.X R21, RZ, RZ, R17, P2 ;  /* 0x000000ffff157224 */ /* 0x000fc600010e0611 */
[----:B------:R3:W-:Y:S01]  /*2b80*/  STL.128 [R1+0x180], R12 ;  /* 0x0001800c01007387 */ /* 0x0007e20000100c00 */
[----:B0-----:R-:W-:Y:S02]  /*2b90*/  IMAD.MOV.U32 R8, RZ, RZ, R29 ;  /* 0x000000ffff087224 */ /* 0x001fe400078e001d */
[----:B------:R-:W-:Y:S02]  /*2ba0*/  IMAD.MOV.U32 R9, RZ, RZ, R42 ;  /* 0x000000ffff097224 */ /* 0x000fe400078e002a */
[----:B------:R-:W-:Y:S02]  /*2bb0*/  IMAD.MOV.U32 R10, RZ, RZ, R30 ;  /* 0x000000ffff0a7224 */ /* 0x000fe400078e001e */
[----:B------:R-:W-:-:S05]  /*2bc0*/  IMAD.MOV.U32 R11, RZ, RZ, R43 ;  /* 0x000000ffff0b7224 */ /* 0x000fca00078e002b */
[----:B------:R0:W-:Y:S01]  /*2bd0*/  STL.128 [R1+0x170], R8 ;  /* 0x0001700801007387 */ /* 0x0001e20000100c00 */
[----:B---3--:R-:W-:Y:S02]  /*2be0*/  IMAD.X R13, RZ, RZ, R17, P1 ;  /* 0x000000ffff0d7224 */ /* 0x008fe400008e0611 */
[----:B0-----:R-:W-:Y:S02]  /*2bf0*/  IMAD.MOV.U32 R8, RZ, RZ, R45 ;  /* 0x000000ffff087224 */ /* 0x001fe400078e002d */
[----:B------:R-:W-:Y:S02]  /*2c00*/  IMAD.MOV.U32 R9, RZ, RZ, R46 ;  /* 0x000000ffff097224 */ /* 0x000fe400078e002e */
[----:B------:R-:W-:Y:S02]  /*2c10*/  IMAD.MOV.U32 R10, RZ, RZ, R27 ;  /* 0x000000ffff0a7224 */ /* 0x000fe400078e001b */
[----:B------:R-:W-:Y:S02]  /*2c20*/  IMAD.MOV.U32 R11, RZ, RZ, R40 ;  /* 0x000000ffff0b7224 */ /* 0x000fe400078e0028 */
[----:B------:R-:W-:-:S03]  /*2c30*/  IMAD.X R27, RZ, RZ, R17, P0 ;  /* 0x000000ffff1b7224 */ /* 0x000fc600000e0611 */
[----:B------:R0:W-:Y:S02]  /*2c40*/  STL.128 [R1+0x190], R8 ;  /* 0x0001900801007387 */ /* 0x0001e40000100c00 */
[----:B0-----:R-:W-:Y:S02]  /*2c50*/  IMAD.MOV.U32 R8, RZ, RZ, R31 ;  /* 0x000000ffff087224 */ /* 0x001fe400078e001f */
[----:B------:R-:W-:Y:S02]  /*2c60*/  IMAD.MOV.U32 R9, RZ, RZ, R44 ;  /* 0x000000ffff097224 */ /* 0x000fe400078e002c */
[----:B------:R-:W-:Y:S02]  /*2c70*/  IMAD.MOV.U32 R10, RZ, RZ, R32 ;  /* 0x000000ffff0a7224 */ /* 0x000fe400078e0020 */
[----:B------:R-:W-:-:S05]  /*2c80*/  IMAD.MOV.U32 R11, RZ, RZ, R33 ;  /* 0x000000ffff0b7224 */ /* 0x000fca00078e0021 */
[----:B------:R0:W-:Y:S02]  /*2c90*/  STL.128 [R1+0x1a0], R8 ;  /* 0x0001a00801007387 */ /* 0x0001e40000100c00 */
[----:B0-----:R-:W-:Y:S02]  /*2ca0*/  IMAD.MOV.U32 R10, RZ, RZ, R26 ;  /* 0x000000ffff0a7224 */ /* 0x001fe400078e001a */
[----:B------:R-:W-:Y:S02]  /*2cb0*/  IMAD.MOV.U32 R11, RZ, RZ, R27 ;  /* 0x000000ffff0b7224 */ /* 0x000fe400078e001b */
[----:B------:R-:W-:Y:S01]  /*2cc0*/  IMAD.MOV.U32 R8, RZ, RZ, R6 ;  /* 0x000000ffff087224 */ /* 0x000fe200078e0006 */
[----:B------:R1:W-:Y:S01]  /*2cd0*/  BAR.SYNC.DEFER_BLOCKING R207, 0x100 ;  /* 0x000400cf0000751d */ /* 0x0003e20000010000 */
[----:B------:R-:W-:Y:S01]  /*2ce0*/  IMAD.MOV.U32 R9, RZ, RZ, R21 ;  /* 0x000000ffff097224 */ /* 0x000fe200078e0015 */
[----:B------:R-:W-:-:S05]  /*2cf0*/  IADD3 R6, P0, R16, 0x118, RZ ;  /* 0x0000011810067810 */ /* 0x000fca0007f1e0ff */
[----:B------:R-:W-:Y:S01]  /*2d00*/  IMAD.X R21, RZ, RZ, R17, P0 ;  /* 0x000000ffff157224 */ /* 0x000fe200000e0611 */
[----:B------:R0:W-:Y:S02]  /*2d10*/  STL.128 [R1+0x1b0], R8 ;  /* 0x0001b00801007387 */ /* 0x0001e40000100c00 */
[----:B0-----:R-:W-:Y:S02]  /*2d20*/  IMAD.MOV.U32 R8, RZ, RZ, R47 ;  /* 0x000000ffff087224 */ /* 0x001fe400078e002f */
[----:B------:R-:W-:Y:S02]  /*2d30*/  IMAD.MOV.U32 R9, RZ, RZ, R48 ;  /* 0x000000ffff097224 */ /* 0x000fe400078e0030 */
[----:B------:R-:W-:Y:S02]  /*2d40*/  IMAD.MOV.U32 R10, RZ, RZ, R20 ;  /* 0x000000ffff0a7224 */ /* 0x000fe400078e0014 */
[----:B------:R-:W-:Y:S02]  /*2d50*/  IMAD.MOV.U32 R11, RZ, RZ, R13 ;  /* 0x000000ffff0b7224 */ /* 0x000fe400078e000d */
[----:B------:R-:W-:-:S03]  /*2d60*/  IMAD.MOV.U32 R20, RZ, RZ, R6 ;  /* 0x000000ffff147224 */ /* 0x000fc600078e0006 */
[----:B------:R0:W-:Y:S04]  /*2d70*/  STL.128 [R1+0x1c0], R8 ;  /* 0x0001c00801007387 */ /* 0x0001e80000100c00 */
[----:B------:R-:W-:Y:S01]  /*2d80*/  STL.128 [R1+0x160], R20 ;  /* 0x0001601401007387 */ /* 0x000fe20000100c00 */
[----:B0-----:R-:W-:Y:S02]  /*2d90*/  IMAD.MOV.U32 R10, RZ, RZ, R28 ;  /* 0x000000ffff0a7224 */ /* 0x001fe400078e001c */
[----:B------:R-:W-:Y:S02]  /*2da0*/  IMAD.MOV.U32 R11, RZ, RZ, R41 ;  /* 0x000000ffff0b7224 */ /* 0x000fe400078e0029 */
[----:B------:R-:W-:Y:S02]  /*2db0*/  IMAD.MOV.U32 R8, RZ, RZ, R216 ;  /* 0x000000ffff087224 */ /* 0x000fe400078e00d8 */
        /* <DEDUP_REMOVED lines=11> */
.L_x_3405:
[----:B------:R-:W-:Y:S05]  /*2e70*/  BSYNC B0 ;  /* 0x0000000000007941 */ /* 0x000fea0003800000 */
.L_x_3404:
        /* <DEDUP_REMOVED lines=8> */
.L_x_3407:
[----:B------:R-:W-:Y:S05]  /*2f00*/  BSYNC B0 ;  /* 0x0000000000007941 */ /* 0x000fea0003800000 */
.L_x_3406:
[----:B------:R-:W-:Y:S04]  /*2f10*/  BSSY B0, `(.L_x_3408) ;  /* 0x0000004000007945 */ /* 0x000fe80003800000 */
[----:B-1----:R-:W-:Y:S05]  /*2f20*/  @P0 BRA `(.L_x_3409) ;  /* 0x0000000000080947 */ /* 0x002fea0003800000 */
[----:B------:R-:W1:Y:S02]  /*2f30*/  SYNCS.PHASECHK.TRANS64.TRYWAIT P0, [R24+URZ], R25 ;  /* 0x00000019180075a7 */ /* 0x000e64000800017f */
[----:B-1----:R-:W-:Y:S05]  /*2f40*/  @!P0 BRA `(.L_x_3410) ;  /* 0x00000254006c8947 */ /* 0x002fea0003800000 */
.L_x_3409:
[----:B------:R-:W-:Y:S05]  /*2f50*/  BSYNC B0 ;  /* 0x0000000000007941 */ /* 0x000fea0003800000 */
.L_x_3408:
        /* <DEDUP_REMOVED lines=58> */
.L_x_3623:
[----:B------:R-:W-:Y:S05]  /*3300*/  BSYNC B0 ;  /* 0x0000000000007941 */ /* 0x000fea0003800000 */
.L_x_3411:
[----:B------:R-:W2:Y:S04]  /*3310*/  LDL R10, [R1+0x28] ;  /* 0x00002800010a7983 */ /* 0x000ea80000100800 */
[----:B0-----:R0:W5:Y:S01]  /*3320*/  LDL.64 R8, [R1+0x1f0] ;  /* 0x0001f00001087983 */ /* 0x0011620000100a00 */
[----:B------:R-:W-:Y:S01]  /*3330*/  BSSY B0, `(.L_x_3413) ;  /* 0x0000005000007945 */ /* 0x000fe20003800000 */
[----:B--2---:R-:W-:-:S04]  /*3340*/  LOP3.LUT R10, R10, 0x1, RZ, 0xfc, !PT ;  /* 0x000000010a0a7812 */ /* 0x004fc800078efcff */
[----:B------:R-:W-:-:S13]  /*3350*/  ISETP.NE.AND P1, PT, R10, 0x3, PT ;  /* 0x000000030a00780c */ /* 0x000fda0003f25270 */
[----:B0-----:R-:W-:Y:S05]  /*3360*/  @!P1 BRA `(.L_x_3414) ;  /* 0x0000000000049947 */ /* 0x001fea0003800000 */
[----:B------:R-:W-:Y:S01]  /*3370*/  BPT.TRAP 0x1 ;  /* 0x000000040000795c */ /* 0x000fe20000300000 */
.L_x_3414:
[----:B------:R-:W-:Y:S05]  /*3380*/  BSYNC B0 ;  /* 0x0000000000007941 */ /* 0x000fea0003800000 */
.L_x_3413:
        /* <DEDUP_REMOVED lines=8> */
.L_x_3416:
[----:B------:R-:W-:Y:S05]  /*3410*/  BSYNC B0 ;  /* 0x0000000000007941 */ /* 0x000fea0003800000 */
.L_x_3415:
[----:B------:R-:W-:Y:S04]  /*3420*/  BSSY B0, `(.L_x_3417) ;  /* 0x0000004000007945 */ /* 0x000fe80003800000 */
[----:B-1----:R-:W-:Y:S05]  /*3430*/  @P0 BRA `(.L_x_3418) ;  /* 0x0000000000080947 */ /* 0x002fea0003800000 */
[----:B------:R-:W1:Y:S02]  /*3440*/  SYNCS.PHASECHK.TRANS64.TRYWAIT P0, [R8+URZ], R9 ;  /* 0x00000009080075a7 */ /* 0x000e64000800017f */
[----:B-1----:R-:W-:Y:S05]  /*3450*/  @!P0 BRA `(.L_x_3419) ;  /* 0x0000025000548947 */ /* 0x002fea0003800000 */
.L_x_3418:
[----:B------:R-:W-:Y:S05]  /*3460*/  BSYNC B0 ;  /* 0x0000000000007941 */ /* 0x000fea0003800000 */
.L_x_3417:
        /* <DEDUP_REMOVED lines=204> */
.L_x_3421:
[----:B------:R-:W-:Y:S05]  /*4130*/  BSYNC B0 ;  /* 0x0000000000007941 */ /* 0x000fea0003800000 */
.L_x_3420:
        /* <DEDUP_REMOVED lines=50> */
[----:B------:R-:W-:Y:S05]  /*4460*/  BSSY B0, `(.L_x_3422) ;  /* 0x000002c000007945 */ /* 0x000fea0003800000 */
        /* <DEDUP_REMOVED lines=8> */
[C---:B------:R-:W-:Y:S01]  /*44f0*/  IMAD R11, R8.reuse, -0x2, R11 ;  /* 0xfffffffe080b7824 */ /* 0x040fe200078e020b */
[----:B------:R-:W-:Y:S01]  /*4500*/  LOP3.LUT R10, RZ, R75, RZ, 0x33, !PT ;  /* 0x0000004bff0a7212 */ /* 0x000fe200078e33ff */
        /* <DEDUP_REMOVED lines=20> */
.L_x_3427:
[----:B------:R-:W-:Y:S05]  /*4650*/  BSYNC B2 ;  /* 0x0000000000027941 */ /* 0x000fea0003800000 */
.L_x_3426:
[----:B------:R-:W-:Y:S01]  /*4660*/  LOP3.LUT R11, RZ, R11, RZ, 0x33, !PT ;  /* 0x0000000bff0b7212 */ /* 0x000fe200078e33ff */
[----:B------:R-:W-:Y:S06]  /*4670*/  BRA `(.L_x_3428) ;  /* 0x0000000000187947 */ /* 0x000fec0003800000 */
.L_x_3425:
[----:B------:R-:W-:-:S13]  /*4680*/  ISETP.NE.AND P0, PT, R78, 0x1, PT ;  /* 0x000000014e00780c */ /* 0x000fda0003f05270 */
[----:B------:R-:W-:Y:S05]  /*4690*/  @!P0 BRA `(.L_x_3428) ;  /* 0x0000000000108947 */ /* 0x000fea0003800000 */
[----:B------:R-:W2:Y:S04]  /*46a0*/  LDL R10, [R194+0x1c] ;  /* 0x00001c00c20a7983 */ /* 0x000ea80000100800 */
[----:B------:R-:W3:Y:S01]  /*46b0*/  LDL R74, [R194+0x20] ;  /* 0x00002000c24a7983 */ /* 0x000ee20000100800 */
[----:B--2---:R-:W-:-:S05]  /*46c0*/  IMAD.HI.U32 R11, R11, R10, RZ ;  /* 0x0000000a0b0b7227 */ /* 0x004fca00078e00ff */
[----:B---3--:R-:W-:-:S07]  /*46d0*/  SHF.R.U32.HI R11, RZ, R74, R11 ;  /* 0x0000004aff0b7219 */ /* 0x008fce000001160b */
.L_x_3428:
[----:B------:R-:W-:Y:S05]  /*46e0*/  BSYNC B1 ;  /* 0x0000000000017941 */ /* 0x000fea0003800000 */
.L_x_3424:
[----:B------:R-:W-:-:S05]  /*46f0*/  IMAD R11, R78, R11, R20 ;  /* 0x0000000b4e0b7224 */ /* 0x000fca00078e0214 */
[----:B------:R-:W-:Y:S02]  /*4700*/  VIMNMX R8, R8, R11, !PT ;  /* 0x0000000b08087248 */ /* 0x000fe40007fe0100 */
[----:B------:R-:W-:-:S07]  /*4710*/  VIADDMNMX R9, R11, R78, R9, PT ;  /* 0x0000004e0b097246 */ /* 0x000fce0003800109 */
.L_x_3423:
[----:B------:R-:W-:Y:S05]  /*4720*/  BSYNC B0 ;  /* 0x0000000000007941 */ /* 0x000fea0003800000 */
.L_x_3422:
        /* <DEDUP_REMOVED lines=14> */
[C---:B------:R-:W-:Y:S02]  /*4810*/  ISETP.LT.OR P2, PT, R9.reuse, 0x11, P2 ;  /* 0x000000110900780c */ /* 0x040fe40001741670 */
        /* <DEDUP_REMOVED lines=117> */
.L_x_3434:
[----:B------:R-:W-:Y:S05]  /*4f70*/  BSYNC B2 ;  /* 0x0000000000027941 */ /* 0x000fea0003800000 */
.L_x_3433:
[----:B------:R-:W-:Y:S01]  /*4f80*/  LOP3.LUT R87, RZ, R87, RZ, 0x33, !PT ;  /* 0x00000057ff577212 */ /* 0x000fe200078e33ff */
[----:B------:R-:W-:Y:S06]  /*4f90*/  BRA `(.L_x_3435) ;  /* 0x0000000000187947 */ /* 0x000fec0003800000 */
.L_x_3432:
[----:B------:R-:W-:-:S13]  /*4fa0*/  ISETP.NE.AND P6, PT, R78, 0x1, PT ;  /* 0x000000014e00780c */ /* 0x000fda0003fc5270 */
[----:B------:R-:W-:Y:S05]  /*4fb0*/  @!P6 BRA `(.L_x_3435) ;  /* 0x000000000010e947 */ /* 0x000fea0003800000 */
[----:B------:R-:W2:Y:S04]  /*4fc0*/  LDL R10, [R194+0x1c] ;  /* 0x00001c00c20a7983 */ /* 0x000ea80000100800 */
[----:B------:R-:W3:Y:S01]  /*4fd0*/  LDL R12, [R194+0x20] ;  /* 0x00002000c20c7983 */ /* 0x000ee20000100800 */
[----:B--2---:R-:W-:-:S05]  /*4fe0*/  IMAD.HI.U32 R87, R87, R10, RZ ;  /* 0x0000000a57577227 */ /* 0x004fca00078e00ff */
[----:B---3--:R-:W-:-:S07]  /*4ff0*/  SHF.R.U32.HI R87, RZ, R12, R87 ;  /* 0x0000000cff577219 */ /* 0x008fce0000011657 */
.L_x_3435:
[----:B------:R-:W-:Y:S05]  /*5000*/  BSYNC B1 ;  /* 0x0000000000017941 */ /* 0x000fea0003800000 */
.L_x_3431:
[----:B------:R-:W-:-:S05]  /*5010*/  IMAD R87, R78, R87, R20 ;  /* 0x000000574e577224 */ /* 0x000fca00078e0214 */
[----:B------:R-:W-:Y:S02]  /*5020*/  VIADDMNMX R9, R87, R78, R9, PT ;  /* 0x0000004e57097246 */ /* 0x000fe40003800109 */
[----:B------:R-:W-:-:S07]  /*5030*/  VIMNMX R8, R8, R87, !PT ;  /* 0x0000005708087248 */ /* 0x000fce0007fe0100 */
.L_x_3430:
[----:B------:R-:W-:Y:S05]  /*5040*/  BSYNC B0 ;  /* 0x0000000000007941 */ /* 0x000fea0003800000 */
.L_x_3429:
        /* <DEDUP_REMOVED lines=10> */
[----:B------:R-:W4:Y:S01]  /*50f0*/  LDL R154, [R1+0x2e8] ;  /* 0x0002e800019a7983 */ /* 0x000f220000100800 */
[----:B------:R-:W-:Y:S02]  /*5100*/  ISETP.GT.AND P0, PT, R8, 0x9, !P0 ;  /* 0x000000090800780c */ /* 0x000fe40004704270 */
[----:B------:R-:W-:Y:S01]  /*5110*/  ISETP.NE.AND P1, PT, R25, RZ, PT ;  /* 0x000000ff1900720c */ /* 0x000fe20003f25270 */
[----:B------:R-:W2:Y:S01]  /*5120*/  LDL R30, [R1+0x210] ;  /* 0x00021000011e7983 */ /* 0x000ea20000100800 */
[----:B------:R-:W-:Y:S02]  /*5130*/  ISETP.LT.OR P0, PT, R9, 0xa, P0 ;  /* 0x0000000a0900780c */ /* 0x000fe40000701670 */
[----:B------:R-:W-:Y:S01]  /*5140*/  ISETP.NE.AND P6, PT, R28, RZ, PT ;  /* 0x000000ff1c00720c */ /* 0x000fe20003fc5270 */
[----:B------:R-:W4:Y:S01]  /*5150*/  LDL R228, [R1+0x2fc] ;  /* 0x0002fc0001e47983 */ /* 0x000f220000100800 */
[----:B------:R-:W-:-:S02]  /*5160*/  FSEL R93, R31, -INF , !P0 ;  /* 0xff8000001f5d7808 */ /* 0x000fc40004000000 */
[----:B------:R-:W-:Y:S01]  /*5170*/  ISETP.NE.AND P0, PT, R21, RZ, PT ;  /* 0x000000ff1500720c */ /* 0x000fe20003f05270 */
[----:B------:R-:W3:Y:S01]  /*5180*/  LDL R28, [R1+0x214] ;  /* 0x00021400011c7983 */ /* 0x000ee20000100800 */
[----:B------:R-:W-:Y:S02]  /*5190*/  FMNMX.FTZ R10, R85, R83, !PT ;  /* 0x00000053550a7209 */ /* 0x000fe40007810000 */
[----:B------:R-:W-:Y:S01]  /*51a0*/  ISETP.GT.AND P0, PT, R8, 0x10, !P0 ;  /* 0x000000100800780c */ /* 0x000fe20004704270 */
[----:B------:R-:W4:Y:S01]  /*51b0*/  LDL R60, [R1+0x22c] ;  /* 0x00022c00013c7983 */ /* 0x000f220000100800 */
[----:B------:R-:W-:Y:S02]  /*51c0*/  FMNMX.FTZ R10, R79, R10, !PT ;  /* 0x0000000a4f0a7209 */ /* 0x000fe40007810000 */
[----:B------:R-:W-:Y:S01]  /*51d0*/  ISETP.LT.OR P0, PT, R9, 0x11, P0 ;  /* 0x000000110900780c */ /* 0x000fe20000701670 */
[----:B------:R-:W4:Y:S01]  /*51e0*/  LDL R64, [R1+0x234] ;  /* 0x0002340001407983 */ /* 0x000f220000100800 */
[----:B------:R-:W-:-:S02]  /*51f0*/  FMNMX.FTZ R10, R81, R10, !PT ;  /* 0x0000000a510a7209 */ /* 0x000fc40007810000 */
[----:B------:R-:W-:Y:S01]  /*5200*/  FSEL R13, R34, -INF , !P0 ;  /* 0xff800000220d7808 */ /* 0x000fe20004000000 */
[----:B------:R-:W4:Y:S01]  /*5210*/  LDL R68, [R1+0x23c] ;  /* 0x00023c0001447983 */ /* 0x000f220000100800 */
[----:B------:R-:W-:Y:S02]  /*5220*/  ISETP.GT.AND P0, PT, R8, 0x11, !P1 ;  /* 0x000000110800780c */ /* 0x000fe40004f04270 */
[----:B------:R-:W-:Y:S01]  /*5230*/  ISETP.NE.AND P1, PT, R82, RZ, PT ;  /* 0x000000ff5200720c */ /* 0x000fe20003f25270 */
[----:B------:R-:W4:Y:S01]  /*5240*/  LDL R34, [R1+0x218] ;  /* 0x0002180001227983 */ /* 0x000f220000100800 */
[----:B------:R-:W-:Y:S02]  /*5250*/  ISETP.LT.OR P0, PT, R9, 0x12, P0 ;  /* 0x000000120900780c */ /* 0x000fe40000701670 */
[----:B------:R-:W-:Y:S01]  /*5260*/  FMNMX.FTZ R10, R137, R10, !PT ;  /* 0x0000000a890a7209 */ /* 0x000fe20007810000 */
[----:B------:R-:W4:Y:S01]  /*5270*/  LDL R72, [R1+0x244] ;  /* 0x0002440001487983 */ /* 0x000f220000100800 */
[----:B------:R-:W-:-:S02]  /*5280*/  FSEL R14, R35, -INF , !P0 ;  /* 0xff800000230e7808 */ /* 0x000fc40004000000 */
[----:B------:R-:W-:Y:S01]  /*5290*/  ISETP.GT.AND P0, PT, R8, 0x18, !P6 ;  /* 0x000000180800780c */ /* 0x000fe20007704270 */
[----:B------:R-:W4:Y:S01]  /*52a0*/  LDL R35, [R1+0x310] ;  /* 0x0003100001237983 */ /* 0x000f220000100800 */
[----:B------:R-:W-:Y:S02]  /*52b0*/  FMNMX.FTZ R10, R33, R10, !PT ;  /* 0x0000000a210a7209 */ /* 0x000fe40007810000 */
[----:B------:R-:W-:Y:S01]  /*52c0*/  ISETP.LT.OR P0, PT, R9, 0x19, P0 ;  /* 0x000000190900780c */ /* 0x000fe20000701670 */
[----:B------:R-:W4:Y:S01]  /*52d0*/  LDL R76, [R1+0x24c] ;  /* 0x00024c00014c7983 */ /* 0x000f220000100800 */
[----:B------:R-:W-:Y:S02]  /*52e0*/  ISETP.NE.AND P6, PT, R11, RZ, PT ;  /* 0x000000ff0b00720c */ /* 0x000fe40003fc5270 */
[----:B------:R-:W-:Y:S01]  /*52f0*/  FSEL R15, R38, -INF , !P0 ;  /* 0xff800000260f7808 */ /* 0x000fe20004000000 */
[----:B------:R-:W4:Y:S01]  /*5300*/  LDL R78, [R1+0x250] ;  /* 0x00025000014e7983 */ /* 0x000f220000100800 */
[----:B------:R-:W-:-:S02]  /*5310*/  ISETP.NE.AND P0, PT, R29, RZ, PT ;  /* 0x000000ff1d00720c */ /* 0x000fc40003f05270 */
[----:B------:R-:W-:Y:S01]  /*5320*/  FMNMX.FTZ R10, R133, R10, !PT ;  /* 0x0000000a850a7209 */ /* 0x000fe20007810000 */
[----:B------:R-:W4:Y:S01]  /*5330*/  LDL R29, [R1+0x1f0] ;  /* 0x0001f000011d7983 */ /* 0x000f220000100800 */
[----:B------:R-:W-:Y:S02]  /*5340*/  ISETP.GT.AND P0, PT, R8, 0x19, !P0 ;  /* 0x000000190800780c */ /* 0x000fe40004704270 */
[----:B------:R-:W-:Y:S01]  /*5350*/  FMNMX.FTZ R10, R131, R10, !PT ;  /* 0x0000000a830a7209 */ /* 0x000fe20007810000 */
[----:B------:R-:W4:Y:S01]  /*5360*/  LDL R38, [R1+0x21c] ;  /* 0x00021c0001267983 */ /* 0x000f220000100800 */
[----:B------:R-:W-:Y:S02]  /*5370*/  ISETP.LT.OR P0, PT, R9, 0x1a, P0 ;  /* 0x0000001a0900780c */ /* 0x000fe40000701670 */
[----:B------:R-:W-:Y:S01]  /*5380*/  FMNMX.FTZ R10, R223, R10, !PT ;  /* 0x0000000adf0a7209 */ /* 0x000fe20007810000 */
[----:B------:R-:W4:Y:S01]  /*5390*/  LDL R82, [R1+0x258] ;  /* 0x0002580001527983 */ /* 0x000f220000100800 */
[----:B------:R-:W-:-:S02]  /*53a0*/  FSEL R161, R39, -INF , !P0 ;  /* 0xff80000027a17808 */ /* 0x000fc40004000000 */
[----:B------:R-:W-:Y:S01]  /*53b0*/  ISETP.NE.AND P0, PT, R32, RZ, PT ;  /* 0x000000ff2000720c */ /* 0x000fe20003f05270 */
[----:B------:R-:W4:Y:S01]  /*53c0*/  LDL R86, [R1+0x260] ;  /* 0x0002600001567983 */ /* 0x000f220000100800 */
        /* <DEDUP_REMOVED lines=9> */
[----:B------:R-:W-:Y:S02]  /*5460*/  ISETP.NE.AND P0, PT, R36, RZ, PT ;  /* 0x000000ff2400720c */ /* 0x000fe40003f05270 */
[----:B------:R-:W-:Y:S01]  /*5470*/  FMNMX.FTZ R12, R73, R12, !PT ;  /* 0x0000000c490c7209 */ /* 0x000fe20007810000 */
[----:B------:R-:W4:Y:S01]  /*5480*/  LDL R42, [R1+0x200] ;  /* 0x00020000012a7983 */ /* 0x000f220000100800 */
[----:B------:R-:W-:Y:S02]  /*5490*/  ISETP.GT.AND P0, PT, R8, 0x21, !P0 ;  /* 0x000000210800780c */ /* 0x000fe40004704270 */
[----:B------:R-:W-:Y:S01]  /*54a0*/  FMNMX.FTZ R12, R77, R12, !PT ;  /* 0x0000000c4d0c7209 */ /* 0x000fe20007810000 */
[----:B------:R-:W4:Y:S01]  /*54b0*/  LDL R92, [R1+0x26c] ;  /* 0x00026c00015c7983 */ /* 0x000f220000100800 */
[----:B------:R-:W-:-:S02]  /*54c0*/  ISETP.LT.OR P0, PT, R9, 0x22, P0 ;  /* 0x000000220900780c */ /* 0x000fc40000701670 */
[----:B------:R-:W-:Y:S01]  /*54d0*/  FMNMX.FTZ R12, R185, R12, !PT ;  /* 0x0000000cb90c7209 */ /* 0x000fe20007810000 */
[----:B------:R-:W4:Y:S01]  /*54e0*/  LDL R94, [R1+0x270] ;  /* 0x00027000015e7983 */ /* 0x000f220000100800 */
[----:B------:R-:W-:Y:S02]  /*54f0*/  FSEL R158, R43, -INF , !P0 ;  /* 0xff8000002b9e7808 */ /* 0x000fe40004000000 */
[----:B------:R-:W-:Y:S01]  /*5500*/  ISETP.NE.AND P0, PT, R40, RZ, PT ;  /* 0x000000ff2800720c */ /* 0x000fe20003f05270 */
[----:B------:R-:W4:Y:S01]  /*5510*/  LDL R96, [R1+0x274] ;  /* 0x0002740001607983 */ /* 0x000f220000100800 */
[----:B------:R-:W-:Y:S02]  /*5520*/  FMNMX.FTZ R12, R53, R12, !PT ;  /* 0x0000000c350c7209 */ /* 0x000fe40007810000 */
[----:B------:R-:W-:Y:S01]  /*5530*/  ISETP.GT.AND P0, PT, R8, 0x28, !P0 ;  /* 0x000000280800780c */ /* 0x000fe20004704270 */
[----:B------:R-:W4:Y:S01]  /*5540*/  LDL R40, [R1+0x220] ;  /* 0x0002200001287983 */ /* 0x000f220000100800 */
[----:B------:R-:W-:-:S02]  /*5550*/  FMNMX.FTZ R12, R49, R12, !PT ;  /* 0x0000000c310c7209 */ /* 0x000fc40007810000 */
[----:B------:R-:W-:Y:S01]  /*5560*/  ISETP.LT.OR P0, PT, R9, 0x29, P0 ;  /* 0x000000290900780c */ /* 0x000fe20000701670 */
[----:B------:R-:W4:Y:S01]  /*5570*/  LDL R98, [R1+0x278] ;  /* 0x0002780001627983 */ /* 0x000f220000100800 */
[----:B------:R-:W-:Y:S02]  /*5580*/  FMNMX.FTZ R12, R57, R12, !PT ;  /* 0x0000000c390c7209 */ /* 0x000fe40007810000 */
[----:B------:R-:W-:Y:S01]  /*5590*/  FSEL R165, R46, -INF , !P0 ;  /* 0xff8000002ea57808 */ /* 0x000fe20004000000 */
[----:B------:R-:W4:Y:S01]  /*55a0*/  LDL R100, [R1+0x27c] ;  /* 0x00027c0001647983 */ /* 0x000f220000100800 */
[----:B------:R-:W-:Y:S02]  /*55b0*/  ISETP.NE.AND P0, PT, R44, RZ, PT ;  /* 0x000000ff2c00720c */ /* 0x000fe40003f05270 */
[----:B------:R-:W-:Y:S01]  /*55c0*/  FMNMX.FTZ R12, R37, R12, !PT ;  /* 0x0000000c250c7209 */ /* 0x000fe20007810000 */
[----:B------:R-:W4:Y:S01]  /*55d0*/  LDL R44, [R1+0x204] ;  /* 0x00020400012c7983 */ /* 0x000f220000100800 */
[----:B------:R-:W-:-:S02]  /*55e0*/  ISETP.GT.AND P0, PT, R8, 0x29, !P0 ;  /* 0x000000290800780c */ /* 0x000fc40004704270 */
[----:B------:R-:W-:Y:S01]  /*55f0*/  FMNMX.FTZ R12, R61, R12, !PT ;  /* 0x0000000c3d0c7209 */ /* 0x000fe20007810000 */
[----:B------:R-:W4:Y:S01]  /*5600*/  LDL R46, [R1+0x208] ;  /* 0x00020800012e7983 */ /* 0x000f220000100800 */
[----:B------:R-:W-:Y:S02]  /*5610*/  ISETP.LT.OR P0, PT, R9, 0x2a, P0 ;  /* 0x0000002a0900780c */ /* 0x000fe40000701670 */
[----:B------:R-:W-:Y:S01]  /*5620*/  FMNMX.FTZ R12, R41, R12, !PT ;  /* 0x0000000c290c7209 */ /* 0x000fe20007810000 */
[----:B------:R-:W4:Y:S01]  /*5630*/  LDL R102, [R1+0x280] ;  /* 0x0002800001667983 */ /* 0x000f220000100800 */
[----:B------:R-:W-:Y:S02]  /*5640*/  FSEL R171, R47, -INF , !P0 ;  /* 0xff8000002fab7808 */ /* 0x000fe40004000000 */
[----:B------:R-:W-:Y:S01]  /*5650*/  ISETP.NE.AND P0, PT, R74, RZ, PT ;  /* 0x000000ff4a00720c */ /* 0x000fe20003f05270 */
[----:B------:R-:W4:Y:S01]  /*5660*/  LDL R104, [R1+0x284] ;  /* 0x0002840001687983 */ /* 0x000f220000100800 */
[----:B------:R-:W-:-:S02]  /*5670*/  FMNMX.FTZ R12, R65, R12, !PT ;  /* 0x0000000c410c7209 */ /* 0x000fc40007810000 */
[C---:B------:R-:W-:Y:S01]  /*5680*/  ISETP.GT.AND P0, PT, R8.reuse, 0x30, !P0 ;  /* 0x000000300800780c */ /* 0x040fe20004704270 */
[----:B------:R-:W4:Y:S01]  /*5690*/  LDL R74, [R1+0x248] ;  /* 0x00024800014a7983 */ /* 0x000f220000100800 */
[----:B------:R-:W-:Y:S02]  /*56a0*/  FMNMX.FTZ R12, R45, R12, !PT ;  /* 0x0000000c2d0c7209 */ /* 0x000fe40007810000 */
[----:B------:R-:W-:Y:S01]  /*56b0*/  ISETP.LT.OR P0, PT, R9, 0x31, P0 ;  /* 0x000000310900780c */ /* 0x000fe20000701670 */
[----:B------:R-:W4:Y:S01]  /*56c0*/  LDL R106, [R1+0x288] ;  /* 0x00028800016a7983 */ /* 0x000f220000100800 */
[----:B------:R-:W-:Y:S02]  /*56d0*/  ISETP.GT.AND P2, PT, R8, 0x49, !P2 ;  /* 0x000000490800780c */ /* 0x000fe40005744270 */
[----:B------:R-:W-:Y:S01]  /*56e0*/  FSEL R19, R50, -INF , !P0 ;  /* 0xff80000032137808 */ /* 0x000fe20004000000 */
[----:B------:R-:W4:Y:S01]  /*56f0*/  LDL R108, [R1+0x28c] ;  /* 0x00028c00016c7983 */ /* 0x000f220000100800 */
[----:B------:R-:W-:-:S02]  /*5700*/  ISETP.NE.AND P0, PT, R48, RZ, PT ;  /* 0x000000ff3000720c */ /* 0x000fc40003f05270 */
[C---:B------:R-:W-:Y:S01]  /*5710*/  ISETP.GT.AND P3, PT, R8.reuse, 0x50, !P3 ;  /* 0x000000500800780c */ /* 0x040fe20005f64270 */
[----:B------:R-:W4:Y:S01]  /*5720*/  LDL R48, [R1+0x224] ;  /* 0x0002240001307983 */ /* 0x000f220000100800 */
[C---:B------:R-:W-:Y:S02]  /*5730*/  ISETP.GT.AND P0, PT, R8.reuse, 0x31, !P0 ;  /* 0x000000310800780c */ /* 0x040fe40004704270 */
[C---:B------:R-:W-:Y:S01]  /*5740*/  ISETP.LT.OR P2, PT, R9.reuse, 0x4a, P2 ;  /* 0x0000004a0900780c */ /* 0x040fe20001741670 */
[----:B------:R-:W4:Y:S01]  /*5750*/  LDL R110, [R1+0x290] ;  /* 0x00029000016e7983 */ /* 0x000f220000100800 */
[----:B------:R-:W-:Y:S02]  /*5760*/  ISETP.LT.OR P0, PT, R9, 0x32, P0 ;  /* 0x000000320900780c */ /* 0x000fe40000701670 */
[----:B------:R-:W-:Y:S01]  /*5770*/  ISETP.GT.AND P4, PT, R8, 0x51, !P4 ;  /* 0x000000510800780c */ /* 0x000fe20006784270 */
[----:B------:R-:W4:Y:S01]  /*5780*/  LDL R112, [R1+0x294] ;  /* 0x0002940001707983 */ /* 0x000f220000100800 */
[----:B------:R-:W-:-:S02]  /*5790*/  FSEL R156, R51, -INF , !P0 ;  /* 0xff800000339c7808 */ /* 0x000fc40004000000 */
[----:B------:R-:W-:Y:S01]  /*57a0*/  ISETP.NE.AND P0, PT, R80, RZ, PT ;  /* 0x000000ff5000720c */ /* 0x000fe20003f05270 */
[----:B------:R-:W4:Y:S01]  /*57b0*/  LDL R114, [R1+0x298] ;  /* 0x0002980001727983 */ /* 0x000f220000100800 */
[----:B------:R-:W-:Y:S02]  /*57c0*/  ISETP.LT.OR P3, PT, R9, 0x51, P3 ;  /* 0x000000510900780c */ /* 0x000fe40001f61670 */
[C---:B------:R-:W-:Y:S01]  /*57d0*/  ISETP.GT.AND P0, PT, R8.reuse, 0x38, !P0 ;  /* 0x000000380800780c */ /* 0x040fe20004704270 */
[----:B------:R-:W4:Y:S01]  /*57e0*/  LDL R80, [R1+0x254] ;  /* 0x0002540001507983 */ /* 0x000f220000100800 */
[----:B------:R-:W-:Y:S02]  /*57f0*/  FSEL R173, R63, -INF , !P2 ;  /* 0xff8000003fad7808 */ /* 0x000fe40005000000 */
[----:B------:R-:W-:Y:S01]  /*5800*/  ISETP.LT.OR P0, PT, R9, 0x39, P0 ;  /* 0x000000390900780c */ /* 0x000fe20000701670 */
[----:B------:R-:W4:Y:S01]  /*5810*/  LDL R116, [R1+0x29c] ;  /* 0x00029c0001747983 */ /* 0x000f220000100800 */
[----:B------:R-:W-:-:S02]  /*5820*/  ISETP.GT.AND P5, PT, R8, 0x58, !P5 ;  /* 0x000000580800780c */ /* 0x000fc40006fa4270 */
[----:B------:R-:W-:Y:S01]  /*5830*/  FSEL R159, R54, -INF , !P0 ;  /* 0xff800000369f7808 */ /* 0x000fe20004000000 */
[----:B------:R-:W4:Y:S01]  /*5840*/  LDL R118, [R1+0x2a0] ;  /* 0x0002a00001767983 */ /* 0x000f220000100800 */
[----:B------:R-:W-:Y:S02]  /*5850*/  ISETP.NE.AND P0, PT, R52, RZ, PT ;  /* 0x000000ff3400720c */ /* 0x000fe40003f05270 */
[C---:B------:R-:W-:Y:S01]  /*5860*/  ISETP.LT.OR P4, PT, R9.reuse, 0x52, P4 ;  /* 0x000000520900780c */ /* 0x040fe20002781670 */
[----:B------:R-:W4:Y:S01]  /*5870*/  LDL R120, [R1+0x2a4] ;  /* 0x0002a40001787983 */ /* 0x000f220000100800 */
[----:B------:R-:W-:Y:S02]  /*5880*/  ISETP.GT.AND P0, PT, R8, 0x39, !P0 ;  /* 0x000000390800780c */ /* 0x000fe40004704270 */
[----:B------:R-:W-:Y:S01]  /*5890*/  FSEL R174, R66, -INF , !P3 ;  /* 0xff80000042ae7808 */ /* 0x000fe20005800000 */
[----:B------:R-:W4:Y:S01]  /*58a0*/  LDL R122, [R1+0x2a8] ;  /* 0x0002a800017a7983 */ /* 0x000f220000100800 */
[----:B------:R-:W-:-:S02]  /*58b0*/  ISETP.LT.OR P0, PT, R9, 0x3a, P0 ;  /* 0x0000003a0900780c */ /* 0x000fc40000701670 */
[----:B------:R-:W-:Y:S01]  /*58c0*/  ISETP.LT.OR P5, PT, R9, 0x59, P5 ;  /* 0x000000590900780c */ /* 0x000fe20002fa1670 */
[----:B------:R-:W4:Y:S01]  /*58d0*/  LDL R66, [R1+0x238] ;  /* 0x0002380001427983 */ /* 0x000f220000100800 */
[----:B------:R-:W-:Y:S02]  /*58e0*/  FSEL R170, R55, -INF , !P0 ;  /* 0xff80000037aa7808 */ /* 0x000fe40004000000 */
[----:B------:R-:W-:Y:S01]  /*58f0*/  ISETP.GT.AND P0, PT, R8, 0x40, !P1 ;  /* 0x000000400800780c */ /* 0x000fe20004f04270 */
[----:B------:R-:W4:Y:S01]  /*5900*/  LDL R124, [R1+0x2ac] ;  /* 0x0002ac00017c7983 */ /* 0x000f220000100800 */
[----:B------:R-:W-:Y:S02]  /*5910*/  ISETP.NE.AND P1, PT, R84, RZ, PT ;  /* 0x000000ff5400720c */ /* 0x000fe40003f25270 */
[----:B------:R-:W-:Y:S01]  /*5920*/  ISETP.LT.OR P0, PT, R9, 0x41, P0 ;  /* 0x000000410900780c */ /* 0x000fe20000701670 */
[----:B------:R-:W4:Y:S01]  /*5930*/  LDL R84, [R1+0x25c] ;  /* 0x00025c0001547983 */ /* 0x000f220000100800 */
[----:B------:R-:W-:-:S02]  /*5940*/  ISETP.GT.AND P1, PT, R8, 0x48, !P1 ;  /* 0x000000480800780c */ /* 0x000fc40004f24270 */
[----:B------:R-:W-:Y:S01]  /*5950*/  FSEL R20, R58, -INF , !P0 ;  /* 0xff8000003a147808 */ /* 0x000fe20004000000 */
[----:B------:R-:W4:Y:S01]  /*5960*/  LDL R126, [R1+0x2b0] ;  /* 0x0002b000017e7983 */ /* 0x000f220000100800 */
[----:B------:R-:W-:Y:S02]  /*5970*/  ISETP.GT.AND P0, PT, R8, RZ, !P6 ;  /* 0x000000ff0800720c */ /* 0x000fe40007704270 */
[----:B------:R-:W-:Y:S01]  /*5980*/  ISETP.NE.AND P6, PT, R24, RZ, PT ;  /* 0x000000ff1800720c */ /* 0x000fe20003fc5270 */
[----:B------:R-:W4:Y:S01]  /*5990*/  LDL R58, [R1+0x228] ;  /* 0x00022800013a7983 */ /* 0x000f220000100800 */
[----:B------:R-:W-:Y:S02]  /*59a0*/  ISETP.LT.OR P0, PT, R9, 0x1, P0 ;  /* 0x000000010900780c */ /* 0x000fe40000701670 */
[----:B------:R-:W-:Y:S01]  /*59b0*/  FMNMX.FTZ R24, R69, R12, !PT ;  /* 0x0000000c45187209 */ /* 0x000fe20007810000 */
[----:B------:R-:W4:Y:S01]  /*59c0*/  LDL R128, [R1+0x2b4] ;  /* 0x0002b40001807983 */ /* 0x000f220000100800 */
[----:B------:R-:W-:-:S02]  /*59d0*/  FSEL R121, R26, -INF , !P0 ;  /* 0xff8000001a797808 */ /* 0x000fc40004000000 */
[----:B------:R-:W-:Y:S01]  /*59e0*/  ISETP.NE.AND P0, PT, R56, RZ, PT ;  /* 0x000000ff3800720c */ /* 0x000fe20003f05270 */
[----:B------:R-:W0:Y:S01]  /*59f0*/  SHFL.BFLY PT, R25, R24, 0x2, 0x1f ;  /* 0x0c401f0018197f89 */ /* 0x000e2200000e0000 */
[----:B------:R-:W-:Y:S02]  /*5a00*/  FMNMX.FTZ R10, R121, R89, !PT ;  /* 0x00000059790a7209 */ /* 0x000fe40007810000 */
[----:B------:R-:W-:Y:S01]  /*5a10*/  ISETP.GT.AND P0, PT, R8, 0x41, !P0 ;  /* 0x000000410800780c */ /* 0x000fe20004704270 */
[----:B------:R-:W4:Y:S01]  /*5a20*/  LDL R130, [R1+0x2b8] ;  /* 0x0002b80001827983 */ /* 0x000f220000100800 */
[----:B------:R-:W-:Y:S02]  /*5a30*/  FMNMX.FTZ R10, R91, R10, !PT ;  /* 0x0000000a5b0a7209 */ /* 0x000fe40007810000 */
[----:B------:R-:W-:Y:S01]  /*5a40*/  ISETP.LT.OR P0, PT, R9, 0x42, P0 ;  /* 0x000000420900780c */ /* 0x000fe20000701670 */
[----:B------:R-:W4:Y:S01]  /*5a50*/  LDL R132, [R1+0x2bc] ;  /* 0x0002bc0001847983 */ /* 0x000f220000100800 */
[----:B------:R-:W-:-:S02]  /*5a60*/  FMNMX.FTZ R10, R93, R10, !PT ;  /* 0x0000000a5d0a7209 */ /* 0x000fc40007810000 */
[----:B------:R-:W-:Y:S01]  /*5a70*/  ISETP.LT.OR P1, PT, R9, 0x49, P1 ;  /* 0x000000490900780c */ /* 0x000fe20000f21670 */
[----:B------:R-:W4:Y:S01]  /*5a80*/  LDL R134, [R1+0x2c0] ;  /* 0x0002c00001867983 */ /* 0x000f220000100800 */
[----:B------:R-:W-:Y:S02]  /*5a90*/  FMNMX.FTZ R11, R13, R10, !PT ;  /* 0x0000000a0d0b7209 */ /* 0x000fe40007810000 */
[----:B------:R-:W-:Y:S01]  /*5aa0*/  FSEL R164, R59, -INF , !P0 ;  /* 0xff8000003ba47808 */ /* 0x000fe20004000000 */
[----:B------:R-:W4:Y:S01]  /*5ab0*/  LDL R136, [R1+0x2c4] ;  /* 0x0002c40001887983 */ /* 0x000f220000100800 */
[----:B------:R-:W-:Y:S02]  /*5ac0*/  FMNMX.FTZ R10, R14, R11, !PT ;  /* 0x0000000b0e0a7209 */ /* 0x000fe40007810000 */
[----:B------:R-:W-:Y:S01]  /*5ad0*/  FSEL R172, R62, -INF , !P1 ;  /* 0xff8000003eac7808 */ /* 0x000fe20004800000 */
[----:B------:R-:W4:Y:S01]  /*5ae0*/  LDL R138, [R1+0x2c8] ;  /* 0x0002c800018a7983 */ /* 0x000f220000100800 */
[----:B------:R-:W-:-:S02]  /*5af0*/  FMNMX.FTZ R10, R15, R10, !PT ;  /* 0x0000000a0f0a7209 */ /* 0x000fc40007810000 */
[----:B------:R-:W-:Y:S01]  /*5b00*/  ISETP.GT.AND P0, PT, R8, 0x59, !P6 ;  /* 0x000000590800780c */ /* 0x000fe20007704270 */
[----:B------:R-:W4:Y:S01]  /*5b10*/  LDL R62, [R1+0x230] ;  /* 0x00023000013e7983 */ /* 0x000f220000100800 */
[----:B------:R-:W-:Y:S02]  /*5b20*/  FMNMX.FTZ R10, R161, R10, !PT ;  /* 0x0000000aa10a7209 */ /* 0x000fe40007810000 */
[----:B------:R-:W-:Y:S01]  /*5b30*/  FSEL R175, R67, -INF , !P4 ;  /* 0xff80000043af7808 */ /* 0x000fe20006000000 */
[----:B------:R-:W4:Y:S01]  /*5b40*/  LDL R140, [R1+0x2cc] ;  /* 0x0002cc00018c7983 */ /* 0x000f220000100800 */
[----:B------:R-:W-:Y:S02]  /*5b50*/  FMNMX.FTZ R11, R21, R10, !PT ;  /* 0x0000000a150b7209 */ /* 0x000fe40007810000 */
[----:B------:R-:W-:Y:S01]  /*5b60*/  ISETP.LT.OR P0, PT, R9, 0x5a, P0 ;  /* 0x0000005a0900780c */ /* 0x000fe20000701670 */
[----:B------:R-:W4:Y:S01]  /*5b70*/  LDL R142, [R1+0x2d0] ;  /* 0x0002d000018e7983 */ /* 0x000f220000100800 */
[----:B------:R-:W-:-:S02]  /*5b80*/  FMNMX.FTZ R10, R158, R11, !PT ;  /* 0x0000000b9e0a7209 */ /* 0x000fc40007810000 */
[----:B------:R-:W-:Y:S01]  /*5b90*/  FSEL R176, R70, -INF , !P5 ;  /* 0xff80000046b07808 */ /* 0x000fe20006800000 */
[----:B------:R-:W4:Y:S01]  /*5ba0*/  LDL R144, [R1+0x2d4] ;  /* 0x0002d40001907983 */ /* 0x000f220000100800 */
[----:B------:R-:W-:Y:S02]  /*5bb0*/  FMNMX.FTZ R10, R165, R10, !PT ;  /* 0x0000000aa50a7209 */ /* 0x000fe40007810000 */
[----:B------:R-:W-:Y:S01]  /*5bc0*/  FSEL R177, R71, -INF , !P0 ;  /* 0xff80000047b17808 */ /* 0x000fe20004000000 */
[----:B------:R-:W4:Y:S01]  /*5bd0*/  LDL R70, [R1+0x240] ;  /* 0x0002400001467983 */ /* 0x000f220000100800 */
[----:B------:R-:W-:Y:S02]  /*5be0*/  FMNMX.FTZ R10, R171, R10, !PT ;  /* 0x0000000aab0a7209 */ /* 0x000fe40007810000 */
[----:B0-----:R-:W-:Y:S01]  /*5bf0*/  FMNMX.FTZ R12, R24, R25, !PT ;  /* 0x00000019180c7209 */ /* 0x001fe20007810000 */
[----:B------:R-:W4:Y:S01]  /*5c00*/  LDL R146, [R1+0x2d8] ;  /* 0x0002d80001927983 */ /* 0x000f220000100800 */
[----:B------:R-:W-:-:S03]  /*5c10*/  FMNMX.FTZ R11, R19, R10, !PT ;  /* 0x0000000a130b7209 */ /* 0x000fc60007810000 */
        /* <DEDUP_REMOVED lines=20> */
[----:B------:R-:W0:Y:S01]  /*5d60*/  SHFL.BFLY PT, R9, R12, 0x1, 0x1f ;  /* 0x0c201f000c097f89 */ /* 0x000e2200000e0000 */
[----:B------:R-:W-:-:S03]  /*5d70*/  FMNMX.FTZ R25, R177, R8, !PT ;  /* 0x00000008b1197209 */ /* 0x000fc60007810000 */
[----:B------:R-:W4:Y:S04]  /*5d80*/  LDL R67, [R1+0x350] ;  /* 0x0003500001437983 */ /* 0x000f280000100800 */
[----:B------:R-:W-:Y:S04]  /*5d90*/  STL.64 [R1+0x410], R24 ;  /* 0x0004101801007387 */ /* 0x000fe80000100a00 */
[----:B------:R-:W4:Y:S04]  /*5da0*/  LDL R31, [R1+0x414] ;  /* 0x00041400011f7983 */ /* 0x000f280000100800 */
[----:B------:R-:W4:Y:S04]  /*5db0*/  LDL R71, [R1+0x358] ;  /* 0x0003580001477983 */ /* 0x000f280000100800 */
[----:B------:R-:W4:Y:S01]  /*5dc0*/  LDL R87, [R1+0x378] ;  /* 0x0003780001577983 */ /* 0x000f220000100800 */
[----:B0-----:R-:W-:-:S03]  /*5dd0*/  FMNMX.FTZ R10, R12, R9, !PT ;  /* 0x000000090c0a7209 */ /* 0x001fc60007810000 */
[----:B--2---:R0:W-:Y:S04]  /*5de0*/  STL [R1+0x210], R30 ;  /* 0x0002101e01007387 */ /* 0x0041e80000100800 */
[----:B------:R-:W2:Y:S04]  /*5df0*/  LDL.64 R8, [R1+0x88] ;  /* 0x0000880001087983 */ /* 0x000ea80000100a00 */
[----:B------:R-:W-:Y:S04]  /*5e00*/  STL [R1+0x410], R10 ;  /* 0x0004100a01007387 */ /* 0x000fe80000100800 */
[----:B------:R-:W2:Y:S04]  /*5e10*/  LDL R26, [R1+0x410] ;  /* 0x00041000011a7983 */ /* 0x000ea80000100800 */
[----:B---3--:R1:W-:Y:S04]  /*5e20*/  STL [R1+0x214], R28 ;  /* 0x0002141c01007387 */ /* 0x0083e80000100800 */
[----:B0-----:R-:W3:Y:S04]  /*5e30*/  LDL R30, [R1+0x3c8] ;  /* 0x0003c800011e7983 */ /* 0x001ee80000100800 */
[----:B----4-:R0:W-:Y:S04]  /*5e40*/  STL [R1+0x218], R34 ;  /* 0x0002182201007387 */ /* 0x0101e80000100800 */
[----:B-1----:R-:W4:Y:S04]  /*5e50*/  LDL R28, [R1+0x3c4] ;  /* 0x0003c400011c7983 */ /* 0x002f280000100800 */
[----:B------:R-:W3:Y:S04]  /*5e60*/  LDL R95, [R1+0x37c] ;  /* 0x00037c00015f7983 */ /* 0x000ee80000100800 */
[----:B0-----:R-:W3:Y:S04]  /*5e70*/  LDL R34, [R1+0x3d0] ;  /* 0x0003d00001227983 */ /* 0x001ee80000100800 */
[----:B------:R-:W3:Y:S04]  /*5e80*/  LDL R97, [R1+0x380] ;  /* 0x0003800001617983 */ /* 0x000ee80000100800 */
[----:B------:R-:W3:Y:S04]  /*5e90*/  LDL R99, [R1+0x384] ;  /* 0x0003840001637983 */ /* 0x000ee80000100800 */
[----:B------:R0:W-:Y:S04]  /*5ea0*/  STL [R1+0x21c], R38 ;  /* 0x00021c2601007387 */ /* 0x0001e80000100800 */
[----:B------:R-:W3:Y:S04]  /*5eb0*/  LDL R101, [R1+0x388] ;  /* 0x0003880001657983 */ /* 0x000ee80000100800 */
[----:B------:R-:W3:Y:S04]  /*5ec0*/  LDL R103, [R1+0x38c] ;  /* 0x00038c0001677983 */ /* 0x000ee80000100800 */
[----:B0-----:R-:W3:Y:S04]  /*5ed0*/  LDL R38, [R1+0x3d8] ;  /* 0x0003d80001267983 */ /* 0x001ee80000100800 */
[----:B------:R0:W-:Y:S04]  /*5ee0*/  STL [R1+0x20c], R32 ;  /* 0x00020c2001007387 */ /* 0x0001e80000100800 */
[----:B------:R-:W3:Y:S04]  /*5ef0*/  LDL R105, [R1+0x390] ;  /* 0x0003900001697983 */ /* 0x000ee80000100800 */
[----:B------:R-:W-:Y:S04]  /*5f00*/  STL [R1+0x200], R42 ;  /* 0x0002002a01007387 */ /* 0x000fe80000100800 */
[----:B0-----:R-:W3:Y:S04]  /*5f10*/  LDL R32, [R1+0x3cc] ;  /* 0x0003cc0001207983 */ /* 0x001ee80000100800 */
[----:B------:R-:W3:Y:S04]  /*5f20*/  LDL R107, [R1+0x394] ;  /* 0x00039400016b7983 */ /* 0x000ee80000100800 */
[----:B------:R-:W3:Y:S04]  /*5f30*/  LDL R109, [R1+0x398] ;  /* 0x00039800016d7983 */ /* 0x000ee80000100800 */
[----:B------:R0:W-:Y:S04]  /*5f40*/  STL [R1+0x220], R40 ;  /* 0x0002202801007387 */ /* 0x0001e80000100800 */
[----:B------:R-:W3:Y:S04]  /*5f50*/  LDL R111, [R1+0x39c] ;  /* 0x00039c00016f7983 */ /* 0x000ee80000100800 */
[----:B------:R-:W3:Y:S04]  /*5f60*/  LDL R113, [R1+0x3a0] ;  /* 0x0003a00001717983 */ /* 0x000ee80000100800 */
[----:B------:R1:W-:Y:S04]  /*5f70*/  STL [R1+0x204], R44 ;  /* 0x0002042c01007387 */ /* 0x0003e80000100800 */
[----:B------:R1:W-:Y:S04]  /*5f80*/  STL [R1+0x208], R46 ;  /* 0x0002082e01007387 */ /* 0x0003e80000100800 */
[----:B------:R-:W3:Y:S04]  /*5f90*/  LDL R115, [R1+0x3a4] ;  /* 0x0003a40001737983 */ /* 0x000ee80000100800 */
[----:B------:R-:W3:Y:S04]  /*5fa0*/  LDL R117, [R1+0x3a8] ;  /* 0x0003a80001757983 */ /* 0x000ee80000100800 */
[----:B------:R-:W3:Y:S04]  /*5fb0*/  LDL R119, [R1+0x3ac] ;  /* 0x0003ac0001777983 */ /* 0x000ee80000100800 */
[----:B------:R-:W3:Y:S04]  /*5fc0*/  LDL R123, [R1+0x3b0] ;  /* 0x0003b000017b7983 */ /* 0x000ee80000100800 */
[----:B------:R-:W3:Y:S04]  /*5fd0*/  LDL R125, [R1+0x3b4] ;  /* 0x0003b400017d7983 */ /* 0x000ee80000100800 */
[----:B------:R1:W-:Y:S04]  /*5fe0*/  STL [R1+0x224], R48 ;  /* 0x0002243001007387 */ /* 0x0003e80000100800 */
[----:B------:R-:W3:Y:S04]  /*5ff0*/  LDL R127, [R1+0x3b8] ;  /* 0x0003b800017f7983 */ /* 0x000ee80000100800 */
[----:B------:R-:W3:Y:S04]  /*6000*/  LDL R129, [R1+0x3bc] ;  /* 0x0003bc0001817983 */ /* 0x000ee80000100800 */
[----:B------:R-:W3:Y:S04]  /*6010*/  LDL R139, [R1+0x3c0] ;  /* 0x0003c000018b7983 */ /* 0x000ee80000100800 */
[----:B0-----:R-:W3:Y:S04]  /*6020*/  LDL R40, [R1+0x3dc] ;  /* 0x0003dc0001287983 */ /* 0x001ee80000100800 */
        /* <DEDUP_REMOVED lines=10> */
[----:B------:R-:W0:Y:S02]  /*60d0*/  SHFL.BFLY PT, R10, R31, 0x2, 0x1f ;  /* 0x0c401f001f0a7f89 */ /* 0x000e2400000e0000 */
[----:B0-----:R-:W-:Y:S01]  /*60e0*/  FMNMX.FTZ R10, R10, R31, !PT ;  /* 0x0000001f0a0a7209 */ /* 0x001fe20007810000 */
[----:B--2---:R-:W-:-:S02]  /*60f0*/  IMAD R8, R29, 0xc00, R8 ;  /* 0x00000c001d087824 */ /* 0x004fc400078e0208 */
[----:B------:R-:W-:Y:S01]  /*6100*/  FMUL.FTZ R12, R11, R26 ;  /* 0x0000001a0b0c7220 */ /* 0x000fe20000410000 */
[----:B------:R-:W2:Y:S04]  /*6110*/  LDL R29, [R1+0x304] ;  /* 0x00030400011d7983 */ /* 0x000ea80000100800 */
[----:B------:R-:W0:Y:S01]  /*6120*/  SHFL.BFLY PT, R27, R10, 0x1, 0x1f ;  /* 0x0c201f000a1b7f89 */ /* 0x000e2200000e0000 */
[----:B------:R-:W-:-:S03]  /*6130*/  FSETP.NEU.FTZ.AND P0, PT, R26, -INF , PT ;  /* 0xff8000001a00780b */ /* 0x000fc60003f1d000 */
[----:B------:R-:W2:Y:S01]  /*6140*/  LDL R31, [R1+0x308] ;  /* 0x00030800011f7983 */ /* 0x000ea20000100800 */
[----:B0-----:R-:W-:-:S03]  /*6150*/  FMNMX.FTZ R10, R10, R27, !PT ;  /* 0x0000001b0a0a7209 */ /* 0x001fc60007810000 */
[----:B------:R-:W2:Y:S01]  /*6160*/  LDL R27, [R1+0x300] ;  /* 0x00030000011b7983 */ /* 0x000ea20000100800 */
[----:B------:R-:W-:-:S05]  /*6170*/  FSEL R36, R12, RZ, P0 ;  /* 0x000000ff0c247208 */ /* 0x000fca0000000000 */
        /* <DEDUP_REMOVED lines=41> */
[----:B------:R-:W2:Y:S01]  /*6410*/  LDL R85, [R1+0x374] ;  /* 0x0003740001557983 */ /* 0x000ea20000100800 */
[----:B------:R-:W-:Y:S01]  /*6420*/  MUFU.EX2 R26, R26 ;  /* 0x0000001a001a7308 */ /* 0x000fe20000000800 */
[----:B------:R-:W-:-:S07]  /*6430*/  FSETP.NEU.FTZ.AND P0, PT, R10, -INF , PT ;  /* 0xff8000000a00780b */ /* 0x000fce0003f1d000 */
[----:B------:R-:W0:Y:S08]  /*6440*/  MUFU.EX2 R25, R25 ;  /* 0x0000001900197308 */ /* 0x000e300000000800 */
[----:B------:R-:W1:Y:S01]  /*6450*/  MUFU.EX2 R24, R24 ;  /* 0x0000001800187308 */ /* 0x000e620000000800 */
[----:B------:R0:W-:Y:S04]  /*6460*/  STL [R1+0x2ec], R160 ;  /* 0x0002eca001007387 */ /* 0x0001e80000100800 */
[----:B----4-:R-:W-:Y:S03]  /*6470*/  STL [R1+0x3c4], R28 ;  /* 0x0003c41c01007387 */ /* 0x010fe60000100800 */
[----:B------:R-:W-:Y:S01]  /*6480*/  MUFU.EX2 R137, R137 ;  /* 0x0000008900897308 */ /* 0x000fe20000000800 */
[----:B---3--:R-:W-:Y:S07]  /*6490*/  STL [R1+0x3c8], R30 ;  /* 0x0003c81e01007387 */ /* 0x008fee0000100800 */
[----:B0-----:R-:W-:Y:S01]  /*64a0*/  MUFU.EX2 R160, R135 ;  /* 0x0000008700a07308 */ /* 0x001fe20000000800 */
[----:B------:R-:W-:Y:S04]  /*64b0*/  STL [R1+0x3d8], R38 ;  /* 0x0003d82601007387 */ /* 0x000fe80000100800 */
[----:B------:R0:W-:Y:S03]  /*64c0*/  STL [R1+0x2f0], R162 ;  /* 0x0002f0a201007387 */ /* 0x0001e60000100800 */
[----:B------:R-:W-:Y:S01]  /*64d0*/  MUFU.EX2 R133, R133 ;  /* 0x0000008500857308 */ /* 0x000fe20000000800 */
[----:B------:R3:W-:Y:S07]  /*64e0*/  STL [R1+0x3cc], R32 ;  /* 0x0003cc2001007387 */ /* 0x0007ee0000100800 */
[----:B0-----:R-:W-:Y:S01]  /*64f0*/  MUFU.EX2 R162, R131 ;  /* 0x0000008300a27308 */ /* 0x001fe20000000800 */
[----:B---3--:R-:W-:Y:S01]  /*6500*/  VIADD R32, R8, 0x80 ;  /* 0x0000008008207836 */ /* 0x008fe20000000000 */
[----:B------:R0:W-:Y:S04]  /*6510*/  STL [R1+0x2e4], R152 ;  /* 0x0002e49801007387 */ /* 0x0001e80000100800 */
[----:B------:R-:W-:Y:S01]  /*6520*/  R2UR UR10, R32 ;  /* 0x00000000200a72ca */ /* 0x000fe200000e0000 */
[----:B------:R3:W-:Y:S01]  /*6530*/  STL [R1+0x310], R35 ;  /* 0x0003102301007387 */ /* 0x0007e20000100800 */
[----:B------:R-:W-:-:S02]  /*6540*/  R2UR UR6, R8 ;  /* 0x00000000080672ca */ /* 0x000fc400000e0000 */
[----:B0-----:R-:W-:Y:S01]  /*6550*/  F2FP.BF16.F32.PACK_AB R152, R25, R26 ;  /* 0x0000001a1998723e */ /* 0x001fe200000010ff */
[----:B------:R0:W-:Y:S01]  /*6560*/  STL [R1+0x3d0], R34 ;  /* 0x0003d02201007387 */ /* 0x0001e20000100800 */
[----:B------:R-:W-:Y:S01]  /*6570*/  R2UR UR7, R9 ;  /* 0x00000000090772ca */ /* 0x000fe200000e0000 */
[----:B---3--:R-:W-:Y:S02]  /*6580*/  IMAD.MOV.U32 R35, RZ, RZ, R9 ;  /* 0x000000ffff237224 */ /* 0x008fe400078e0009 */
[----:B------:R-:W-:Y:S01]  /*6590*/  STL [R1+0x2e8], R154 ;  /* 0x0002e89a01007387 */ /* 0x000fe20000100800 */
[----:B0-----:R-:W-:-:S03]  /*65a0*/  VIADD R34, R8, 0x100 ;  /* 0x0000010008227836 */ /* 0x001fc60000000000 */
[----:B------:R-:W-:Y:S01]  /*65b0*/  STL [R1+0x2fc], R228 ;  /* 0x0002fce401007387 */ /* 0x000fe20000100800 */
[----:B------:R-:W-:-:S03]  /*65c0*/  R2UR UR15, R35 ;  /* 0x00000000230f72ca */ /* 0x000fc600000e0000 */
        /* <DEDUP_REMOVED lines=17> */
[----:B--2---:R0:W-:Y:S02]  /*66e0*/  STL [R1+0x304], R29 ;  /* 0x0003041d01007387 */ /* 0x0041e40000100800 */
[----:B0-----:R-:W-:-:S02]  /*66f0*/  FADD.FTZ R29, R26, R25 ;  /* 0x000000191a1d7221 */ /* 0x001fc40000010000 */
[----:B------:R0:W-:Y:S02]  /*6700*/  STL [R1+0x300], R27 ;  /* 0x0003001b01007387 */ /* 0x0001e40000100800 */
[----:B0-----:R0:W2:Y:S02]  /*6710*/  MUFU.EX2 R27, R12 ;  /* 0x0000000c001b7308 */ /* 0x0010a40000000800 */
[----:B0-----:R-:W-:-:S05]  /*6720*/  FMUL.FTZ R12, R10, R11 ;  /* 0x0000000b0a0c7220 */ /* 0x001fca0000410000 */
[----:B------:R-:W-:-:S05]  /*6730*/  FSEL R12, R12, RZ, P0 ;  /* 0x000000ff0c0c7208 */ /* 0x000fca0000000000 */
[-CC-:B------:R-:W-:Y:S01]  /*6740*/  FFMA.FTZ R121, R121, R11.reuse, -R12.reuse ;  /* 0x0000000b79797223 */ /* 0x180fe2000001080c */
[-CC-:B------:R-:W-:Y:S01]  /*6750*/  FFMA.FTZ R89, R89, R11.reuse, -R12.reuse ;  /* 0x0000000b59597223 */ /* 0x180fe2000001080c */
[-CC-:B------:R-:W-:Y:S01]  /*6760*/  FFMA.FTZ R91, R91, R11.reuse, -R12.reuse ;  /* 0x0000000b5b5b7223 */ /* 0x180fe2000001080c */
[----:B-1----:R-:W-:Y:S02]  /*6770*/  FADD.FTZ R30, R24, R29 ;  /* 0x0000001d181e7221 */ /* 0x002fe40000010000 */
[----:B------:R-:W-:Y:S01]  /*6780*/  MUFU.EX2 R28, R89 ;  /* 0x00000059001c7308 */ /* 0x000fe20000000800 */
[----:B------:R-:W-:Y:S01]  /*6790*/  FFMA.FTZ R93, R93, R11, -R12 ;  /* 0x0000000b5d5d7223 */ /* 0x000fe2000001080c */
[----:B--2---:R-:W-:-:S06]  /*67a0*/  FADD.FTZ R38, R27, R30 ;  /* 0x0000001e1b267221 */ /* 0x004fcc0000010000 */
[----:B------:R-:W0:Y:S08]  /*67b0*/  MUFU.EX2 R121, R121 ;  /* 0x0000007900797308 */ /* 0x000e300000000800 */
[----:B------:R-:W1:Y:S01]  /*67c0*/  MUFU.EX2 R91, R91 ;  /* 0x0000005b005b7308 */ /* 0x000e620000000800 */
[----:B------:R-:W-:-:S07]  /*67d0*/  FADD.FTZ R29, R137, R38 ;  /* 0x00000026891d7221 */ /* 0x000fce0000010000 */
[----:B------:R-:W2:Y:S01]  /*67e0*/  MUFU.EX2 R30, R93 ;  /* 0x0000005d001e7308 */ /* 0x000ea20000000800 */
[----:B------:R-:W-:Y:S01]  /*67f0*/  FADD.FTZ R32, R160, R29 ;  /* 0x0000001da0207221 */ /* 0x000fe20000010000 */
[----:B0-----:R-:W-:Y:S01]  /*6800*/  FADD.FTZ R26, R121, R28 ;  /* 0x0000001c791a7221 */ /* 0x001fe20000010000 */
[----:B------:R0:W-:Y:S02]  /*6810*/  STL [R1+0x30c], R33 ;  /* 0x00030c2101007387 */ /* 0x0001e40000100800 */
[----:B------:R-:W-:Y:S02]  /*6820*/  FADD.FTZ R187, R133, R32 ;  /* 0x0000002085bb7221 */ /* 0x000fe40000010000 */
[----:B------:R3:W-:Y:S01]  /*6830*/  STL [R1+0x314], R37 ;  /* 0x0003142501007387 */ /* 0x0007e20000100800 */
[----:B-1----:R-:W-:-:S03]  /*6840*/  FADD.FTZ R25, R91, R26 ;  /* 0x0000001a5b197221 */ /* 0x002fc60000010000 */
[----:B------:R1:W-:Y:S01]  /*6850*/  STL [R1+0x3d4], R36 ;  /* 0x0003d42401007387 */ /* 0x0003e20000100800 */
[--C-:B0-----:R-:W-:Y:S01]  /*6860*/  IMAD.MOV.U32 R33, RZ, RZ, R9.reuse ;  /* 0x000000ffff217224 */ /* 0x101fe200078e0009 */
[----:B------:R-:W-:Y:S01]  /*6870*/  F2FP.BF16.F32.PACK_AB R154, R27, R24 ;  /* 0x000000181b9a723e */ /* 0x000fe200000010ff */
[----:B---3--:R-:W-:Y:S01]  /*6880*/  IMAD.MOV.U32 R37, RZ, RZ, R9 ;  /* 0x000000ffff257224 */ /* 0x008fe200078e0009 */
[----:B------:R-:W-:Y:S01]  /*6890*/  F2FP.BF16.F32.PACK_AB R153, R28, R121 ;  /* 0x000000791c99723e */ /* 0x000fe200000010ff */
[----:B-1----:R-:W-:Y:S01]  /*68a0*/  VIADD R36, R8, 0x180 ;  /* 0x0000018008247836 */ /* 0x002fe20000000000 */
[----:B--2---:R-:W-:Y:S01]  /*68b0*/  F2FP.BF16.F32.PACK_AB R155, R30, R91 ;  /* 0x0000005b1e9b723e */ /* 0x004fe200000010ff */
[----:B------:R-:W-:Y:S01]  /*68c0*/  FADD.FTZ R187, R162, R187 ;  /* 0x000000bba2bb7221 */ /* 0x000fe20000010000 */
[----:B------:R-:W-:Y:S01]  /*68d0*/  STL [R1+0x268], R90 ;  /* 0x0002685a01007387 */ /* 0x000fe20000100800 */
[----:B------:R-:W-:Y:S01]  /*68e0*/  R2UR UR11, R33 ;  /* 0x00000000210b72ca */ /* 0x000fe200000e0000 */
[----:B------:R-:W-:Y:S01]  /*68f0*/  FADD.FTZ R228, R30, R25 ;  /* 0x000000191ee47221 */ /* 0x000fe20000010000 */
[----:B------:R-:W-:Y:S01]  /*6900*/  R2UR UR18, R36 ;  /* 0x00000000241272ca */ /* 0x000fe200000e0000 */
[----:B------:R-:W-:Y:S01]  /*6910*/  STL [R1+0x26c], R92 ;  /* 0x00026c5c01007387 */ /* 0x000fe20000100800 */
[----:B------:R-:W-:-:S02]  /*6920*/  R2UR UR19, R37 ;  /* 0x00000000251372ca */ /* 0x000fc400000e0000 */
[----:B------:R-:W-:Y:S01]  /*6930*/  F2FP.BF16.F32.PACK_AB R160, R160, R137 ;  /* 0x00000089a0a0723e */ /* 0x000fe200000010ff */
        /* <DEDUP_REMOVED lines=88> */
[-CC-:B------:R-:W-:Y:S02]  /*6ec0*/  FFMA.FTZ R227, R161, R11.reuse, -R12.reuse ;  /* 0x0000000ba1e37223 */ /* 0x180fe4000001080c */
[----:B------:R2:W-:Y:S01]  /*6ed0*/  STL [R1+0x2f8], R226 ;  /* 0x0002f8e201007387 */ /* 0x0005e20000100800 */
[-CC-:B0-----:R-:W-:Y:S01]  /*6ee0*/  FFMA.FTZ R224, R14, R11.reuse, -R12.reuse ;  /* 0x0000000b0ee07223 */ /* 0x181fe2000001080c */
[----:B--2---:R-:W-:Y:S01]  /*6ef0*/  FFMA.FTZ R226, R15, R11, -R12 ;  /* 0x0000000b0fe27223 */ /* 0x004fe2000001080c */
[----:B------:R-:W-:Y:S08]  /*6f00*/  MUFU.EX2 R13, R13 ;  /* 0x0000000d000d7308 */ /* 0x000ff00000000800 */
[----:B------:R-:W0:Y:S08]  /*6f10*/  MUFU.EX2 R224, R224 ;  /* 0x000000e000e07308 */ /* 0x000e300000000800 */
[----:B------:R-:W-:Y:S08]  /*6f20*/  MUFU.EX2 R226, R226 ;  /* 0x000000e200e27308 */ /* 0x000ff00000000800 */
[----:B------:R-:W2:Y:S01]  /*6f30*/  MUFU.EX2 R227, R227 ;  /* 0x000000e300e37308 */ /* 0x000ea20000000800 */
[----:B0-----:R-:W-:-:S02]  /*6f40*/  F2FP.BF16.F32.PACK_AB R161, R224, R13 ;  /* 0x0000000de0a1723e */ /* 0x001fc400000010ff */
[----:B--2---:R-:W-:Y:S01]  /*6f50*/  F2FP.BF16.F32.PACK_AB R163, R227, R226 ;  /* 0x000000e2e3a3723e */ /* 0x004fe200000010ff */
[----:B------:R-:W-:Y:S01]  /*6f60*/  FFMA.FTZ R21, R21, R11, -R12 ;  /* 0x0000000b15157223 */ /* 0x000fe2000001080c */
[----:B------:R-:W-:-:S03]  /*6f70*/  FADD.FTZ R228, R13, R228 ;  /* 0x000000e40de47221 */ /* 0x000fc60000010000 */
[----:B------:R-:W-:Y:S08]  /*6f80*/  MUFU.EX2 R223, R223 ;  /* 0x000000df00df7308 */ /* 0x000ff00000000800 */
[----:B------:R-:W0:Y:S08]  /*6f90*/  MUFU.EX2 R13, R225 ;  /* 0x000000e1000d7308 */ /* 0x000e300000000800 */
[----:B------:R-:W-:Y:S08]  /*6fa0*/  MUFU.EX2 R15, R193 ;  /* 0x000000c1000f7308 */ /* 0x000ff00000000800 */
[----:B------:R-:W2:Y:S08]  /*6fb0*/  MUFU.EX2 R14, R188 ;  /* 0x000000bc000e7308 */ /* 0x000eb00000000800 */
[----:B------:R-:W-:Y:S01]  /*6fc0*/  MUFU.EX2 R21, R21 ;  /* 0x0000001500157308 */ /* 0x000fe20000000800 */
        /* <DEDUP_REMOVED lines=33> */
[----:B---3--:R-:W-:-:S06]  /*71e0*/  WARPGROUP.ARRIVE ;  /* 0x00000000000079c5 */ /* 0x008fcc0000000000 */
[----:B------:R-:W-:Y:S01]  /*71f0*/  HGMMA.64x256x16.F32.BF16 R24, R160, gdesc[UR8].tnspB, R24, gsb0 ;  /* 0x43e00008a0187df0 */ /* 0x000fe20008001818 */
[----:B0-----:R-:W-:Y:S02]  /*7200*/  F2FP.BF16.F32.PACK_AB R152, R13, R223 ;  /* 0x000000df0d98723e */ /* 0x001fe400000010ff */
[----:B--2---:R-:W-:Y:S01]  /*7210*/  F2FP.BF16.F32.PACK_AB R154, R14, R15 ;  /* 0x0000000f0e9a723e */ /* 0x004fe200000010ff */
[-CC-:B------:R-:W-:Y:S01]  /*7220*/  FFMA.FTZ R19, R19, R11.reuse, -R12.reuse ;  /* 0x0000000b13137223 */ /* 0x180fe2000001080c */
[-CC-:B------:R-:W-:Y:S01]  /*7230*/  FFMA.FTZ R156, R156, R11.reuse, -R12.reuse ;  /* 0x0000000b9c9c7223 */ /* 0x180fe2000001080c */
[----:B------:R-:W-:Y:S01]  /*7240*/  FFMA.FTZ R159, R159, R11, -R12 ;  /* 0x0000000b9f9f7223 */ /* 0x000fe2000001080c */
        /* <DEDUP_REMOVED lines=9> */
[-CC-:B------:R-:W-:Y:S01]  /*72e0*/  FFMA.FTZ R161, R165, R11.reuse, -R12.reuse ;  /* 0x0000000ba5a17223 */ /* 0x180fe2000001080c */
[----:B------:R-:W-:-:S04]  /*72f0*/  FFMA.FTZ R158, R171, R11, -R12 ;  /* 0x0000000bab9e7223 */ /* 0x000fc8000001080c */
        /* <DEDUP_REMOVED lines=39> */
[----:B------:R-:W-:-:S06]  /*7570*/  FFMA.FTZ R162, R170, R11, -R12 ;  /* 0x0000000baaa27223 */ /* 0x000fcc000001080c */
[----:B------:R-:W0:Y:S01]  /*7580*/  MUFU.EX2 R162, R162 ;  /* 0x000000a200a27308 */ /* 0x000e220000000800 */
[----:B------:R-:W-:-:S04]  /*7590*/  FADD.FTZ R228, R224, R228 ;  /* 0x000000e4e0e47221 */ /* 0x000fc80000010000 */
        /* <DEDUP_REMOVED lines=14> */
[----:B------:R-:W-:Y:S01]  /*7680*/  MUFU.EX2 R179, R179 ;  /* 0x000000b300b37308 */ /* 0x000fe20000000800 */
[----:B------:R-:W-:-:S07]  /*7690*/  FADD.FTZ R187, R223, R187 ;  /* 0x000000bbdfbb7221 */ /* 0x000fce0000010000 */
        /* <DEDUP_REMOVED lines=100> */
[----:B------:R-:W-:Y:S02]  /*7ce0*/  FADD.FTZ R13, R14, R15 ;  /* 0x0000000f0e0d7221 */ /* 0x000fe40000010000 */
[----:B------:R-:W2:Y:S01]  /*7cf0*/  LDL R15, [R1+0x28] ;  /* 0x00002800010f7983 */ /* 0x000ea20000100800 */
[----:B------:R-:W-:Y:S01]  /*7d00*/  FADD.FTZ R161, R161, R160 ;  /* 0x000000a0a1a17221 */ /* 0x000fe20000010000 */
[----:B------:R-:W-:-:S03]  /*7d10*/  FADD.FTZ R13, R186, R13 ;  /* 0x0000000dba0d7221 */ /* 0x000fc60000010000 */
[----:B------:R-:W-:Y:S01]  /*7d20*/  FADD.FTZ R158, R158, R161 ;  /* 0x000000a19e9e7221 */ /* 0x000fe20000010000 */
[----:B------:R-:W-:Y:S02]  /*7d30*/  FADD.FTZ R184, R184, R13 ;  /* 0x0000000db8b87221 */ /* 0x000fe40000010000 */
[----:B------:R3:W5:Y:S01]  /*7d40*/  LDL R13, [R1+0x1f0] ;  /* 0x0001f000010d7983 */ /* 0x0007620000100800 */
        /* <DEDUP_REMOVED lines=78> */
[----:B------:R-:W2:Y:S04]  /*8230*/  LDL R14, [R1+0x200] ;  /* 0x00020000010e7983 */ /* 0x000ea80000100800 */
[----:B0-----:R-:W2:Y:S04]  /*8240*/  LDL R86, [R1+0x204] ;  /* 0x0002040001567983 */ /* 0x001ea80000100800 */
[----:B-1----:R-:W2:Y:S04]  /*8250*/  LDL R88, [R1+0x208] ;  /* 0x0002080001587983 */ /* 0x002ea80000100800 */
[----:B------:R-:W2:Y:S04]  /*8260*/  LDL R90, [R1+0x20c] ;  /* 0x00020c00015a7983 */ /* 0x000ea80000100800 */
[----:B------:R-:W2:Y:S04]  /*8270*/  LDL R24, [R1+0x210] ;  /* 0x0002100001187983 */ /* 0x000ea80000100800 */
[----:B----4-:R-:W4:Y:S04]  /*8280*/  LDL R92, [R1+0x214] ;  /* 0x00021400015c7983 */ /* 0x010f280000100800 */
[----:B------:R-:W4:Y:S04]  /*8290*/  LDL R94, [R1+0x218] ;  /* 0x00021800015e7983 */ /* 0x000f280000100800 */
[----:B---3--:R-:W3:Y:S04]  /*82a0*/  LDL R96, [R1+0x21c] ;  /* 0x00021c0001607983 */ /* 0x008ee80000100800 */
[----:B------:R-:W3:Y:S04]  /*82b0*/  LDL R26, [R1+0x220] ;  /* 0x00022000011a7983 */ /* 0x000ee80000100800 */
[----:B------:R-:W3:Y:S04]  /*82c0*/  LDL R98, [R1+0x224] ;  /* 0x0002240001627983 */ /* 0x000ee80000100800 */
[----:B------:R-:W3:Y:S04]  /*82d0*/  LDL R100, [R1+0x228] ;  /* 0x0002280001647983 */ /* 0x000ee80000100800 */
[----:B------:R-:W3:Y:S04]  /*82e0*/  LDL R102, [R1+0x22c] ;  /* 0x00022c0001667983 */ /* 0x000ee80000100800 */
[----:B------:R-:W3:Y:S04]  /*82f0*/  LDL R28, [R1+0x230] ;  /* 0x00023000011c7983 */ /* 0x000ee80000100800 */
[----:B------:R-:W3:Y:S04]  /*8300*/  LDL R104, [R1+0x234] ;  /* 0x0002340001687983 */ /* 0x000ee80000100800 */
[----:B------:R-:W3:Y:S04]  /*8310*/  LDL R106, [R1+0x238] ;  /* 0x00023800016a7983 */ /* 0x000ee80000100800 */
[----:B--2---:R-:W2:Y:S04]  /*8320*/  LDL R108, [R1+0x23c] ;  /* 0x00023c00016c7983 */ /* 0x004ea80000100800 */
        /* <DEDUP_REMOVED lines=132> */
[----:B------:R-:W-:-:S03]  /*8b70*/  LOP3.LUT R15, R15, 0x1, RZ, 0xfc, !PT ;  /* 0x000000010f0f7812 */ /* 0x000fc600078efcff */
[----:B------:R0:W-:Y:S04]  /*8b80*/  STL [R1+0x68], R6 ;  /* 0x0000680601007387 */ /* 0x0001e80000100800 */
[----:B------:R0:W-:Y:S04]  /*8b90*/  STL [R1+0x68], R6 ;  /* 0x0000680601007387 */ /* 0x0001e80000100800 */
[----:B------:R0:W-:Y:S04]  /*8ba0*/  STL [R1+0x68], R6 ;  /* 0x0000680601007387 */ /* 0x0001e80000100800 */
[----:B------:R0:W-:Y:S04]  /*8bb0*/  STL [R1+0x414], R10 ;  /* 0x0004140a01007387 */ /* 0x0001e80000100800 */
[----:B------:R0:W-:Y:S04]  /*8bc0*/  STL.64 [R1+0x420], R8 ;  /* 0x0004200801007387 */ /* 0x0001e80000100a00 */
[----:B------:R0:W-:Y:S04]  /*8bd0*/  STL [R1+0x200], R14 ;  /* 0x0002000e01007387 */ /* 0x0001e80000100800 */
[----:B------:R0:W-:Y:S04]  /*8be0*/  STL [R1+0x204], R86 ;  /* 0x0002045601007387 */ /* 0x0001e80000100800 */
[----:B------:R0:W-:Y:S04]  /*8bf0*/  STL [R1+0x208], R88 ;  /* 0x0002085801007387 */ /* 0x0001e80000100800 */
[----:B------:R0:W-:Y:S04]  /*8c00*/  STL [R1+0x20c], R90 ;  /* 0x00020c5a01007387 */ /* 0x0001e80000100800 */
[----:B------:R0:W-:Y:S04]  /*8c10*/  STL [R1+0x210], R24 ;  /* 0x0002101801007387 */ /* 0x0001e80000100800 */
[----:B----4-:R0:W-:Y:S04]  /*8c20*/  STL [R1+0x214], R92 ;  /* 0x0002145c01007387 */ /* 0x0101e80000100800 */
[----:B------:R0:W-:Y:S04]  /*8c30*/  STL [R1+0x218], R94 ;  /* 0x0002185e01007387 */ /* 0x0001e80000100800 */
        /* <DEDUP_REMOVED lines=8> */
[----:B--2---:R0:W-:Y:S04]  /*8cc0*/  STL [R1+0x23c], R108 ;  /* 0x00023c6c01007387 */ /* 0x0041e80000100800 */
        /* <DEDUP_REMOVED lines=116> */
.L_x_3437:
[----:B------:R-:W-:Y:S05]  /*9410*/  BSYNC B0 ;  /* 0x0000000000007941 */ /* 0x000fea0003800000 */
.L_x_3436:
        /* <DEDUP_REMOVED lines=33> */
.L_x_3440:
[----:B------:R-:W-:-:S13]  /*9630*/  ISETP.NE.AND P0, PT, R5, 0x1, PT ;  /* 0x000000010500780c */ /* 0x000fda0003f05270 */
[----:B------:R-:W-:-:S05]  /*9640*/  @P0 IMAD.HI.U32 R2, R6, R2, RZ ;  /* 0x0000000206020227 */ /* 0x000fca00078e00ff */
[----:B------:R-:W-:-:S07]  /*9650*/  @P0 SHF.R.U32.HI R6, RZ, R3, R2 ;  /* 0x00000003ff060219 */ /* 0x000fce0000011602 */
.L_x_3441:
[----:B------:R-:W-:Y:S05]  /*9660*/  BSYNC B0 ;  /* 0x0000000000007941 */ /* 0x000fea0003800000 */
.L_x_3439:
[----:B------:R-:W-:-:S05]  /*9670*/  IMAD R5, R6, R5, R5 ;  /* 0x0000000506057224 */ /* 0x000fca00078e0205 */
[----:B------:R-:W-:-:S07]  /*9680*/  VIMNMX R4, R4, R5, PT ;  /* 0x0000000504047248 */ /* 0x000fce0003fe0100 */
.L_x_3438:
        /* <DEDUP_REMOVED lines=8> */
.L_x_3445:
[----:B------:R-:W-:Y:S01]  /*9710*/  VIADD R0, R16, 0x150 ;  /* 0x0000015010007836 */ /* 0x000fe20000000000 */
[----:B------:R-:W-:-:S07]  /*9720*/  MOV R225, 0x9740 ;  /* 0x0000974000e17802 */ /* 0x000fce0000000f00 */
[----:B------:R-:W-:Y:S05]  /*9730*/  CALL.REL.NOINC `($_ZN7cutlass13device_kernelIN5flash11enable_sm90INS1_16FlashAttnFwdSm90INS1_25CollectiveMainloopFwdSm90ILi2EN4cute5tupleIJNS5_1CILi1EEES8_S8_EEENS6_IJNS7_ILi128EEENS7_ILi96EEENS7_ILi64EEEEEELi256ENS_10bfloat16_tEfNS_4arch4Sm90ELb0ELb1ELb0ELb1ELb1ELb0ELb1ELb1ELb0ELb1ELb0ELb0EEENS1_21CollectiveEpilogueFwdINS6_IJSA_NS7_ILi256EEESB_EEES9_SE_SG_Li256ELb1ELb1ELb0ELb0EEENS1_36VarlenDynamicPersistentTileSchedulerILi128ELi96ELi256ELi128ELb0ELb1ELb1ELb1ELb0ELb1EEEEEEEEEvNT_6ParamsE$_ZZN5flash25CollectiveMainloopFwdSm90ILi2EN4cute5tupleIJNS1_1CILi1EEES4_S4_EEENS2_IJNS3_ILi128EEENS3_ILi96EEENS3_ILi64EEEEEELi256EN7cutlass10bfloat16_tEfNSA_4arch4Sm90ELb0ELb1ELb0ELb1ELb1ELb0ELb1ELb1ELb0ELb1ELb0ELb0EE3mmaINS_16FlashAttnFwdSm90ISE_NS_21CollectiveEpilogueFwdINS2_IJS6_NS3_ILi256EEES7_EEES5_SB_SD_Li256ELb1ELb1ELb0ELb0EEENS_36VarlenDynamicPersistentTileSchedulerILi128ELi96ELi256ELi128ELb0ELb1ELb1ELb1ELb0ELb1EEEE13SharedStorageENS1_6TensorINS1_11ArrayEngineIfLm128EEENS1_6LayoutINS2_IJNS2_IJNS3_ILi2EEEST_NS3_ILi32EEEEEES4_S4_EEENS2_IJNS2_IJS4_ST_NS3_ILi4EEEEEENS3_ILi0EEESZ_EEEEEEENS_7SoftmaxILi2ELi0EEEEEbRKNSE_6ParamsENSA_13PipelineAsyncILi2EEES19_RNSA_13PipelineStateILj2EEERT0_RT1_iRiRKNS_16SeqlenInfoQKNewKILb1ELb0EEENS2_IJiiiiEEERT_ENKUliT_T0_T1_E_clIZSF_ISO_S12_S14_EbS17_S19_S19_S1C_S1E_S1G_iS1H_S1L_S1M_S1O_EUlRS1P_iE1_NS3_ILb0EEENS3_ILb1EEEEEDaiS1P_S1Q_S1R_) ;  /* 0x0000023000947944 */ /* 0x000fea0003c00000 */
[C---:B------:R-:W-:Y:S01]  /*9740*/  ISETP.GT.AND P0, PT, R11.reuse, R188, PT ;  /* 0x000000bc0b00720c */ /* 0x040fe20003f04270 */
[----:B------:R-:W-:-:S12]  /*9750*/  VIADD R11, R11, 0xffffffff ;  /* 0xffffffff0b0b7836 */ /* 0x000fd80000000000 */
[----:B------:R-:W-:Y:S05]  /*9760*/  @P0 BRA `(.L_x_3445) ;  /* 0xfffffffc00e80947 */ /* 0x000fea000383ffff */
[----:B------:R-:W-:Y:S05]  /*9770*/  BSYNC B0 ;  /* 0x0000000000007941 */ /* 0x000fea0003800000 */
.L_x_3444:
[----:B------:R-:W-:Y:S02]  /*9780*/  ULDC UR4, c[0x0][0x20] ;  /* 0x0000080000047ab9 */ /* 0x000fe40000000800 */
[----:B------:R-:W-:-:S05]  /*9790*/  VIADD R2, R181, -UR4 ;  /* 0x80000004b5027c36 */ /* 0x000fca0008000000 */
[----:B------:R-:W2:Y:S02]  /*97a0*/  LDL R0, [R2] ;  /* 0x0000000002007983 */ /* 0x000ea40000100800 */
[----:B--2---:R-:W-:-:S07]  /*97b0*/  IMAD.SHL.U32 R0, R0, 0x80, RZ ;  /* 0x0000008000007824 */ /* 0x004fce00078e00ff */
.L_x_3443:
[----:B------:R-:W-:Y:S05]  /*97c0*/  BSYNC B1 ;  /* 0x0000000000017941 */ /* 0x000fea0003800000 */
.L_x_3442:
        /* <DEDUP_REMOVED lines=26> */
.L_x_3448:
[----:B------:R-:W-:Y:S02]  /*9970*/  ULDC UR4, c[0x0][0xadc] ;  /* 0x0002b70000047ab9 */ /* 0x000fe40000000800 */
[----:B------:R-:W-:-:S05]  /*9980*/  IMAD.U32 R5, RZ, RZ, UR4 ;  /* 0x00000004ff057e24 */ /* 0x000fca000f8e00ff */
[----:B------:R-:W-:-:S13]  /*9990*/  ISETP.NE.AND P0, PT, R5, 0x1, PT ;  /* 0x000000010500780c */ /* 0x000fda0003f05270 */
[----:B------:R-:W0:Y:S02]  /*99a0*/  @P0 LDC.64 R6, c[0x0][0xae0] ;  /* 0x0002b800ff060b82 */ /* 0x000e240000000a00 */
[----:B0-----:R-:W-:-:S05]  /*99b0*/  @P0 IMAD.HI.U32 R4, R0, R6, RZ ;  /* 0x0000000600040227 */ /* 0x001fca00078e00ff */
[----:B------:R-:W-:-:S07]  /*99c0*/  @P0 SHF.R.U32.HI R0, RZ, R7, R4 ;  /* 0x00000007ff000219 */ /* 0x000fce0000011604 */
.L_x_3449:
[----:B------:R-:W-:Y:S05]  /*99d0*/  BSYNC B0 ;  /* 0x0000000000007941 */ /* 0x000fea0003800000 */
.L_x_3447:
[----:B------:R-:W-:-:S05]  /*99e0*/  IMAD R3, R0, R5, RZ ;  /* 0x0000000500037224 */ /* 0x000fca00078e02ff */
[----:B------:R-:W-:-:S07]  /*99f0*/  VIMNMX R2, R2, R3, !PT ;  /* 0x0000000302027248 */ /* 0x000fce0007fe0100 */
.L_x_3446:
[----:B------:R-:W-:-:S04]  /*9a00*/  VIADD R2, R2, 0x5f ;  /* 0x0000005f02027836 */ /* 0x000fc80000000000 */
[----:B------:R-:W-:-:S05]  /*9a10*/  IMAD.HI R2, R2, 0x2aaaaaab, RZ ;  /* 0x2aaaaaab02027827 */ /* 0x000fca00078e02ff */
[----:B------:R-:W-:-:S04]  /*9a20*/  SHF.R.U32.HI R3, RZ, 0x1f, R2 ;  /* 0x0000001fff037819 */ /* 0x000fc80000011602 */
[----:B------:R-:W-:-:S04]  /*9a30*/  LEA.HI.SX32 R2, R2, R3, 0x1c ;  /* 0x0000000302027211 */ /* 0x000fc800078fe2ff */
[----:B------:R-:W-:-:S04]  /*9a40*/  VIMNMX R2, R2, UR40, !PT ;  /* 0x0000002802027c48 */ /* 0x000fc8000ffe0100 */
[----:B------:R-:W-:-:S13]  /*9a50*/  ISETP.GE.AND P0, PT, R11, R2, PT ;  /* 0x000000020b00720c */ /* 0x000fda0003f06270 */
[----:B------:R-:W-:Y:S05]  /*9a60*/  @!P0 BRA `(.L_x_3450) ;  /* 0x0000009800088947 */ /* 0x000fea0003800000 */
.L_x_3469:
        /* <DEDUP_REMOVED lines=20> */
.L_x_3452:
[----:B------:R-:W-:Y:S05]  /*9bb0*/  BSYNC B0 ;  /* 0x0000000000007941 */ /* 0x000fea0003800000 */
.L_x_3451:
        /* <DEDUP_REMOVED lines=9> */
.L_x_3454:
[----:B------:R-:W-:Y:S05]  /*9c50*/  BSYNC B0 ;  /* 0x0000000000007941 */ /* 0x000fea0003800000 */
.L_x_3453:
[----:B------:R-:W-:Y:S04]  /*9c60*/  BSSY B0, `(.L_x_3455) ;  /* 0x0000006000007945 */ /* 0x000fe80003800000 */
[----:B--2---:R-:W-:Y:S05]  /*9c70*/  @P0 BRA `(.L_x_3456) ;  /* 0x0000000000100947 */ /* 0x004fea0003800000 */
[----:B-----5:R-:W-:Y:S01]  /*9c80*/  IMAD R6, R6, 0x8, R3 ;  /* 0x0000000806067824 */ /* 0x020fe200078e0203 */
[----:B------:R-:W-:-:S04]  /*9c90*/  SHF.L.U32 R7, R7, 0x1f, RZ ;  /* 0x0000001f07077819 */ /* 0x000fc800000006ff */
[----:B------:R-:W0:Y:S02]  /*9ca0*/  SYNCS.PHASECHK.TRANS64.TRYWAIT P0, [R6+URZ], R7 ;  /* 0x00000007060075a7 */ /* 0x000e24000800017f */
[----:B0-----:R-:W-:Y:S05]  /*9cb0*/  @!P0 BRA `(.L_x_3457) ;  /* 0x000001e800508947 */ /* 0x001fea0003800000 */
.L_x_3456:
[----:B------:R-:W-:Y:S05]  /*9cc0*/  BSYNC B0 ;  /* 0x0000000000007941 */ /* 0x000fea0003800000 */
.L_x_3455:
[----:B------:R-:W2:Y:S04]  /*9cd0*/  LDL R3, [R1+0x1f0] ;  /* 0x0001f00001037983 */ /* 0x000ea80000100800 */
[----:B-1----:R-:W2:Y:S01]  /*9ce0*/  LDL.64 R4, [R1+0x80] ;  /* 0x0000800001047983 */ /* 0x002ea20000100a00 */
        /* <DEDUP_REMOVED lines=55> */
.L_x_3459:
[----:B------:R-:W-:Y:S05]  /*a060*/  BSYNC B0 ;  /* 0x0000000000007941 */ /* 0x000fea0003800000 */
.L_x_3458:
        /* <DEDUP_REMOVED lines=11> */
.L_x_3461:
[----:B------:R-:W-:Y:S05]  /*a120*/  BSYNC B0 ;  /* 0x0000000000007941 */ /* 0x000fea0003800000 */
.L_x_3460:
[----:B------:R-:W-:Y:S04]  /*a130*/  BSSY B0, `(.L_x_3462) ;  /* 0x0000007000007945 */ /* 0x000fe80003800000 */
[----:B------:R-:W-:Y:S05]  /*a140*/  @P0 BRA `(.L_x_3463) ;  /* 0x0000000000140947 */ /* 0x000fea0003800000 */
[----:B------:R-:W2:Y:S02]  /*a150*/  LD.E.64 R4, desc[UR36][R22.64+0x40] ;  /* 0x0000402416047980 */ /* 0x000ea4000c101b00 */
[----:B--2---:R-:W-:-:S05]  /*a160*/  MOV R5, R4 ;  /* 0x0000000400057202 */ /* 0x004fca0000000f00 */
[----:B------:R-:W-:-:S04]  /*a170*/  IMAD R20, R20, 0x8, R5 ;  /* 0x0000000814147824 */ /* 0x000fc800078e0205 */
[----:B------:R-:W0:Y:S02]  /*a180*/  SYNCS.PHASECHK.TRANS64.TRYWAIT P0, [R20+URZ], R21 ;  /* 0x00000015140075a7 */ /* 0x000e24000800017f */
[----:B0-----:R-:W-:Y:S05]  /*a190*/  @!P0 BRA `(.L_x_3464) ;  /* 0x000001e4002c8947 */ /* 0x001fea0003800000 */
.L_x_3463:
[----:B------:R-:W-:Y:S05]  /*a1a0*/  BSYNC B0 ;  /* 0x0000000000007941 */ /* 0x000fea0003800000 */
.L_x_3462:
        /* <DEDUP_REMOVED lines=204> */
.L_x_3466:
[----:B------:R-:W-:Y:S05]  /*ae70*/  BSYNC B0 ;  /* 0x0000000000007941 */ /* 0x000fea0003800000 */
.L_x_3465:
        /* <DEDUP_REMOVED lines=141> */
[-C--:B---3--:R-:W-:Y:S01]  /*b750*/  FMUL.FTZ R74, R10, R81.reuse ;  /* 0x000000510a4a7220 */ /* 0x088fe20000410000 */
[----:B------:R-:W-:Y:S01]  /*b760*/  FADD.FTZ R8, R4, -R10 ;  /* 0x8000000a04087221 */ /* 0x000fe20000010000 */
[-C--:B------:R-:W-:Y:S01]  /*b770*/  FFMA.FTZ R153, R26, R81.reuse, -R126 ;  /* 0x000000511a997223 */ /* 0x080fe2000001087e */
[----:B------:R0:W-:Y:S01]  /*b780*/  MUFU.EX2 R4, R12 ;  /* 0x0000000c00047308 */ /* 0x0001e20000000800 */
[-CC-:B------:R-:W-:Y:S01]  /*b790*/  FFMA.FTZ R152, R24, R81.reuse, -R74.reuse ;  /* 0x0000005118987223 */ /* 0x180fe2000001084a */
[-CC-:B------:R-:W-:Y:S01]  /*b7a0*/  FFMA.FTZ R73, R25, R81.reuse, -R74.reuse ;  /* 0x0000005119497223 */ /* 0x180fe2000001084a */
[----:B------:R-:W3:Y:S01]  /*b7b0*/  LD.E R24, desc[UR36][R22.64+0x3f4] ;  /* 0x0003f42416187980 */ /* 0x000ee2000c101900 */
[-C--:B------:R-:W-:Y:S01]  /*b7c0*/  FMUL.FTZ R5, R8, R81.reuse ;  /* 0x0000005108057220 */ /* 0x080fe20000410000 */
[-C--:B------:R-:W-:Y:S01]  /*b7d0*/  FFMA.FTZ R154, R28, R81.reuse, -R74 ;  /* 0x000000511c9a7223 */ /* 0x080fe2000001084a */
[-CC-:B------:R-:W-:Y:S01]  /*b7e0*/  FFMA.FTZ R155, R30, R81.reuse, -R126.reuse ;  /* 0x000000511e9b7223 */ /* 0x180fe2000001087e */
[----:B------:R-:W2:Y:S01]  /*b7f0*/  LD.E R25, desc[UR36][R22.64+0x3fc] ;  /* 0x0003fc2416197980 */ /* 0x000ea2000c101900 */
[-C--:B------:R-:W-:Y:S01]  /*b800*/  FFMA.FTZ R26, R27, R81.reuse, -R126 ;  /* 0x000000511b1a7223 */ /* 0x080fe2000001087e */
[----:B------:R-:W-:Y:S01]  /*b810*/  MUFU.EX2 R152, R152 ;  /* 0x0000009800987308 */ /* 0x000fe20000000800 */
[-C--:B------:R-:W-:Y:S01]  /*b820*/  FFMA.FTZ R75, R29, R81.reuse, -R74 ;  /* 0x000000511d4b7223 */ /* 0x080fe2000001084a */
[-C--:B------:R-:W-:Y:S01]  /*b830*/  FFMA.FTZ R177, R31, R81.reuse, -R126 ;  /* 0x000000511fb17223 */ /* 0x080fe2000001087e */
[-C--:B------:R-:W-:Y:S01]  /*b840*/  FFMA.FTZ R15, R32, R81.reuse, -R74 ;  /* 0x00000051200f7223 */ /* 0x080fe2000001084a */
[-C--:B------:R-:W-:Y:S01]  /*b850*/  FFMA.FTZ R170, R34, R81.reuse, -R126 ;  /* 0x0000005122aa7223 */ /* 0x080fe2000001087e */
[-C--:B------:R-:W-:Y:S01]  /*b860*/  FFMA.FTZ R163, R33, R81.reuse, -R74 ;  /* 0x0000005121a37223 */ /* 0x080fe2000001084a */
[-C--:B------:R-:W-:Y:S01]  /*b870*/  FFMA.FTZ R172, R35, R81.reuse, -R126 ;  /* 0x0000005123ac7223 */ /* 0x080fe2000001087e */
[-C--:B------:R-:W-:Y:S01]  /*b880*/  FFMA.FTZ R14, R36, R81.reuse, -R74 ;  /* 0x00000051240e7223 */ /* 0x080fe2000001084a */
[----:B------:R-:W4:Y:S08]  /*b890*/  MUFU.EX2 R5, R5 ;  /* 0x0000000500057308 */ /* 0x000f300000000800 */
[----:B------:R-:W1:Y:S08]  /*b8a0*/  MUFU.EX2 R153, R153 ;  /* 0x0000009900997308 */ /* 0x000e700000000800 */
[----:B------:R-:W1:Y:S01]  /*b8b0*/  MUFU.EX2 R73, R73 ;  /* 0x0000004900497308 */ /* 0x000e620000000800 */
[-CC-:B------:R-:W-:Y:S01]  /*b8c0*/  FFMA.FTZ R171, R38, R81.reuse, -R126.reuse ;  /* 0x0000005126ab7223 */ /* 0x180fe2000001087e */
[-C--:B------:R-:W-:Y:S01]  /*b8d0*/  FFMA.FTZ R173, R39, R81.reuse, -R126 ;  /* 0x0000005127ad7223 */ /* 0x080fe2000001087e */
[-CC-:B------:R-:W-:Y:S01]  /*b8e0*/  FFMA.FTZ R162, R37, R81.reuse, -R74.reuse ;  /* 0x0000005125a27223 */ /* 0x180fe2000001084a */
[-C--:B0-----:R-:W-:Y:S01]  /*b8f0*/  FFMA.FTZ R12, R40, R81.reuse, -R74 ;  /* 0x00000051280c7223 */ /* 0x081fe2000001084a */
[-C--:B------:R-:W-:Y:S01]  /*b900*/  FFMA.FTZ R176, R42, R81.reuse, -R126 ;  /* 0x000000512ab07223 */ /* 0x080fe2000001087e */
[-C--:B------:R-:W-:Y:S01]  /*b910*/  FFMA.FTZ R161, R41, R81.reuse, -R74 ;  /* 0x0000005129a17223 */ /* 0x080fe2000001084a */
[-C--:B------:R-:W-:Y:S01]  /*b920*/  FFMA.FTZ R183, R43, R81.reuse, -R126 ;  /* 0x000000512bb77223 */ /* 0x080fe2000001087e */
[----:B------:R-:W0:Y:S01]  /*b930*/  MUFU.EX2 R26, R26 ;  /* 0x0000001a001a7308 */ /* 0x000e220000000800 */
[-C--:B------:R-:W-:Y:S01]  /*b940*/  FFMA.FTZ R13, R44, R81.reuse, -R74 ;  /* 0x000000512c0d7223 */ /* 0x080fe2000001084a */
[-C--:B------:R-:W-:Y:S01]  /*b950*/  FFMA.FTZ R184, R46, R81.reuse, -R126 ;  /* 0x000000512eb87223 */ /* 0x080fe2000001087e */
[-C--:B------:R-:W-:Y:S01]  /*b960*/  FFMA.FTZ R160, R45, R81.reuse, -R74 ;  /* 0x000000512da07223 */ /* 0x080fe2000001084a */
[-C--:B------:R-:W-:Y:S01]  /*b970*/  FFMA.FTZ R185, R47, R81.reuse, -R126 ;  /* 0x000000512fb97223 */ /* 0x080fe2000001087e */
        /* <DEDUP_REMOVED lines=8> */
[-CC-:B------:R-:W-:Y:S01]  /*ba00*/  FFMA.FTZ R179, R55, R81.reuse, -R126.reuse ;  /* 0x0000005137b37223 */ /* 0x180fe2000001087e */
[-C--:B------:R-:W-:Y:S01]  /*ba10*/  FFMA.FTZ R165, R71, R81.reuse, -R126 ;  /* 0x0000005147a57223 */ /* 0x080fe2000001087e */
[----:B------:R-:W-:Y:S01]  /*ba20*/  FFMA.FTZ R7, R56, R81, -R74 ;  /* 0x0000005138077223 */ /* 0x000fe2000001084a */
[----:B------:R-:W0:Y:S01]  /*ba30*/  MUFU.EX2 R155, R155 ;  /* 0x0000009b009b7308 */ /* 0x000e220000000800 */
[----:B----4-:R-:W-:Y:S01]  /*ba40*/  FFMA.FTZ R188, R5, R77, R152 ;  /* 0x0000004d05bc7223 */ /* 0x010fe20000010098 */
[----:B-1----:R-:W-:Y:S01]  /*ba50*/  FFMA.FTZ R79, R4, R79, R153 ;  /* 0x0000004f044f7223 */ /* 0x002fe20000010099 */
[-C--:B------:R-:W-:Y:S01]  /*ba60*/  FFMA.FTZ R174, R58, R81.reuse, -R126 ;  /* 0x000000513aae7223 */ /* 0x080fe2000001087e */
[-C--:B------:R-:W-:Y:S01]  /*ba70*/  FFMA.FTZ R21, R57, R81.reuse, -R74 ;  /* 0x0000005139157223 */ /* 0x080fe2000001084a */
[-C--:B------:R-:W-:Y:S01]  /*ba80*/  FFMA.FTZ R175, R59, R81.reuse, -R126 ;  /* 0x000000513baf7223 */ /* 0x080fe2000001087e */
[-CC-:B------:R-:W-:Y:S01]  /*ba90*/  FFMA.FTZ R8, R60, R81.reuse, -R74.reuse ;  /* 0x000000513c087223 */ /* 0x180fe2000001084a */
[-CC-:B------:R-:W-:Y:S01]  /*baa0*/  FFMA.FTZ R156, R61, R81.reuse, -R74.reuse ;  /* 0x000000513d9c7223 */ /* 0x180fe2000001084a */
[----:B------:R-:W1:Y:S01]  /*bab0*/  MUFU.EX2 R75, R75 ;  /* 0x0000004b004b7308 */ /* 0x000e620000000800 */
[-CC-:B------:R-:W-:Y:S01]  /*bac0*/  FFMA.FTZ R3, R64, R81.reuse, -R74.reuse ;  /* 0x0000005140037223 */ /* 0x180fe2000001084a */
[-CC-:B------:R-:W-:Y:S01]  /*bad0*/  FFMA.FTZ R20, R65, R81.reuse, -R74.reuse ;  /* 0x0000005141147223 */ /* 0x180fe2000001084a */
[-CC-:B------:R-:W-:Y:S01]  /*bae0*/  FFMA.FTZ R6, R68, R81.reuse, -R74.reuse ;  /* 0x0000005144067223 */ /* 0x180fe2000001084a */
[-C--:B------:R-:W-:Y:S01]  /*baf0*/  FFMA.FTZ R19, R69, R81.reuse, -R74 ;  /* 0x0000005145137223 */ /* 0x080fe2000001084a */
[-CC-:B------:R-:W-:Y:S01]  /*bb00*/  FFMA.FTZ R168, R62, R81.reuse, -R126.reuse ;  /* 0x000000513ea87223 */ /* 0x180fe2000001087e */
[-CC-:B------:R-:W-:Y:S01]  /*bb10*/  FFMA.FTZ R169, R63, R81.reuse, -R126.reuse ;  /* 0x000000513fa97223 */ /* 0x180fe2000001087e */
[-C--:B------:R-:W-:Y:S01]  /*bb20*/  FFMA.FTZ R166, R66, R81.reuse, -R126 ;  /* 0x0000005142a67223 */ /* 0x080fe2000001087e */
[----:B------:R-:W4:Y:S01]  /*bb30*/  MUFU.EX2 R177, R177 ;  /* 0x000000b100b17308 */ /* 0x000f220000000800 */
[----:B------:R-:W-:Y:S01]  /*bb40*/  FADD.FTZ R39, R73, R188 ;  /* 0x000000bc49277221 */ /* 0x000fe20000010000 */
[----:B0-----:R-:W-:Y:S01]  /*bb50*/  FADD.FTZ R188, R26, R79 ;  /* 0x0000004f1abc7221 */ /* 0x001fe20000010000 */
[-CC-:B------:R-:W-:Y:S01]  /*bb60*/  FFMA.FTZ R167, R67, R81.reuse, -R126.reuse ;  /* 0x0000005143a77223 */ /* 0x180fe2000001087e */
[----:B------:R-:W-:Y:S01]  /*bb70*/  FFMA.FTZ R164, R70, R81, -R126 ;  /* 0x0000005146a47223 */ /* 0x000fe2000001087e */
[----:B------:R-:W2:Y:S03]  /*bb80*/  LD.E R28, desc[UR36][R22.64+0x200] ;  /* 0x00020024161c7980 */ /* 0x000ea6000c101900 */
[----:B------:R-:W0:Y:S01]  /*bb90*/  MUFU.EX2 R15, R15 ;  /* 0x0000000f000f7308 */ /* 0x000e220000000800 */
[----:B------:R-:W2:Y:S04]  /*bba0*/  LD.E R32, desc[UR36][R22.64+0x220] ;  /* 0x0002202416207980 */ /* 0x000ea8000c101900 */
[----:B------:R-:W2:Y:S03]  /*bbb0*/  LD.E R30, desc[UR36][R22.64+0x264] ;  /* 0x00026424161e7980 */ /* 0x000ea6000c101900 */
[----:B------:R-:W0:Y:S01]  /*bbc0*/  MUFU.EX2 R170, R170 ;  /* 0x000000aa00aa7308 */ /* 0x000e220000000800 */
[----:B------:R-:W-:Y:S01]  /*bbd0*/  FADD.FTZ R224, R154, R39 ;  /* 0x000000279ae07221 */ /* 0x000fe20000010000 */
[----:B------:R-:W-:Y:S01]  /*bbe0*/  FADD.FTZ R188, R155, R188 ;  /* 0x000000bc9bbc7221 */ /* 0x000fe20000010000 */
[----:B------:R-:W2:Y:S04]  /*bbf0*/  LD.E R36, desc[UR36][R22.64+0x204] ;  /* 0x0002042416247980 */ /* 0x000ea8000c101900 */
[----:B------:R-:W2:Y:S01]  /*bc00*/  LD.E R34, desc[UR36][R22.64+0x2b0] ;  /* 0x0002b02416227980 */ /* 0x000ea2000c101900 */
[----:B------:R-:W0:Y:S03]  /*bc10*/  MUFU.EX2 R163, R163 ;  /* 0x000000a300a37308 */ /* 0x000e260000000800 */
[----:B------:R-:W2:Y:S04]  /*bc20*/  LD.E R35, desc[UR36][R22.64+0x20c] ;  /* 0x00020c2416237980 */ /* 0x000ea8000c101900 */
[----:B------:R-:W2:Y:S01]  /*bc30*/  LD.E R33, desc[UR36][R22.64+0x218] ;  /* 0x0002182416217980 */ /* 0x000ea2000c101900 */
[----:B------:R-:W0:Y:S01]  /*bc40*/  MUFU.EX2 R172, R172 ;  /* 0x000000ac00ac7308 */ /* 0x000e220000000800 */
[----:B-1----:R-:W-:Y:S01]  /*bc50*/  FADD.FTZ R224, R75, R224 ;  /* 0x000000e04be07221 */ /* 0x002fe20000010000 */
[----:B----4-:R-:W-:Y:S01]  /*bc60*/  FADD.FTZ R39, R177, R188 ;  /* 0x000000bcb1277221 */ /* 0x010fe20000010000 */
[----:B------:R-:W4:Y:S04]  /*bc70*/  LD.E R44, desc[UR36][R22.64+0x210] ;  /* 0x00021024162c7980 */ /* 0x000f28000c101900 */
[----:B------:R-:W4:Y:S01]  /*bc80*/  LD.E R38, desc[UR36][R22.64+0x300] ;  /* 0x0003002416267980 */ /* 0x000f22000c101900 */
[----:B------:R-:W1:Y:S03]  /*bc90*/  MUFU.EX2 R14, R14 ;  /* 0x0000000e000e7308 */ /* 0x000e660000000800 */
[----:B------:R-:W4:Y:S04]  /*bca0*/  LD.E R31, desc[UR36][R22.64+0x21c] ;  /* 0x00021c24161f7980 */ /* 0x000f28000c101900 */
[----:B------:R-:W4:Y:S01]  /*bcb0*/  LD.E R37, desc[UR36][R22.64+0x208] ;  /* 0x0002082416257980 */ /* 0x000f22000c101900 */
[----:B------:R-:W1:Y:S01]  /*bcc0*/  MUFU.EX2 R171, R171 ;  /* 0x000000ab00ab7308 */ /* 0x000e620000000800 */
[----:B0-----:R-:W-:Y:S01]  /*bcd0*/  FADD.FTZ R224, R15, R224 ;  /* 0x000000e00fe07221 */ /* 0x001fe20000010000 */
[----:B------:R-:W-:Y:S01]  /*bce0*/  FADD.FTZ R39, R170, R39 ;  /* 0x00000027aa277221 */ /* 0x000fe20000010000 */
[----:B------:R-:W4:Y:S04]  /*bcf0*/  LD.E R40, desc[UR36][R22.64+0x214] ;  /* 0x0002142416287980 */ /* 0x000f28000c101900 */
[----:B------:R-:W4:Y:S01]  /*bd00*/  LD.E R42, desc[UR36][R22.64+0x3f0] ;  /* 0x0003f024162a7980 */ /* 0x000f22000c101900 */
[----:B------:R-:W0:Y:S03]  /*bd10*/  MUFU.EX2 R162, R162 ;  /* 0x000000a200a27308 */ /* 0x000e260000000800 */
[----:B------:R-:W4:Y:S04]  /*bd20*/  LD.E R27, desc[UR36][R22.64+0x228] ;  /* 0x00022824161b7980 */ /* 0x000f28000c101900 */
[----:B------:R-:W4:Y:S01]  /*bd30*/  LD.E R29, desc[UR36][R22.64+0x22c] ;  /* 0x00022c24161d7980 */ /* 0x000f22000c101900 */
[----:B------:R-:W0:Y:S01]  /*bd40*/  MUFU.EX2 R173, R173 ;  /* 0x000000ad00ad7308 */ /* 0x000e220000000800 */
[----:B------:R-:W-:Y:S01]  /*bd50*/  FADD.FTZ R41, R163, R224 ;  /* 0x000000e0a3297221 */ /* 0x000fe20000010000 */
[----:B------:R-:W-:Y:S01]  /*bd60*/  FADD.FTZ R188, R172, R39 ;  /* 0x00000027acbc7221 */ /* 0x000fe20000010000 */
[----:B------:R-:W4:Y:S04]  /*bd70*/  LD.E R56, desc[UR36][R22.64+0x244] ;  /* 0x0002442416387980 */ /* 0x000f28000c101900 */
[----:B------:R-:W4:Y:S01]  /*bd80*/  LD.E R43, desc[UR36][R22.64+0x2a8] ;  /* 0x0002a824162b7980 */ /* 0x000f22000c101900 */
[----:B------:R-:W0:Y:S08]  /*bd90*/  MUFU.EX2 R12, R12 ;  /* 0x0000000c000c7308 */ /* 0x000e300000000800 */
[----:B------:R-:W0:Y:S01]  /*bda0*/  MUFU.EX2 R176, R176 ;  /* 0x000000b000b07308 */ /* 0x000e220000000800 */
[----:B-1----:R-:W-:Y:S01]  /*bdb0*/  FADD.FTZ R41, R14, R41 ;  /* 0x000000290e297221 */ /* 0x002fe20000010000 */
[----:B------:R-:W-:Y:S01]  /*bdc0*/  FADD.FTZ R188, R171, R188 ;  /* 0x000000bcabbc7221 */ /* 0x000fe20000010000 */
[----:B------:R-:W4:Y:S04]  /*bdd0*/  LD.E R68, desc[UR36][R22.64+0x250] ;  /* 0x0002502416447980 */ /* 0x000f28000c101900 */
[----:B------:R-:W4:Y:S01]  /*bde0*/  LD.E R46, desc[UR36][R22.64+0x3e4] ;  /* 0x0003e424162e7980 */ /* 0x000f22000c101900 */
[----:B------:R-:W1:Y:S08]  /*bdf0*/  MUFU.EX2 R161, R161 ;  /* 0x000000a100a17308 */ /* 0x000e700000000800 */
[----:B------:R-:W1:Y:S01]  /*be00*/  MUFU.EX2 R183, R183 ;  /* 0x000000b700b77308 */ /* 0x000e620000000800 */
[----:B0-----:R-:W-:Y:S01]  /*be10*/  FADD.FTZ R41, R162, R41 ;  /* 0x00000029a2297221 */ /* 0x001fe20000010000 */
[----:B------:R-:W-:Y:S01]  /*be20*/  FADD.FTZ R39, R173, R188 ;  /* 0x000000bcad277221 */ /* 0x000fe20000010000 */
[----:B------:R-:W4:Y:S04]  /*be30*/  LD.E R74, desc[UR36][R22.64+0x254] ;  /* 0x00025424164a7980 */ /* 0x000f28000c101900 */
[----:B------:R-:W4:Y:S01]  /*be40*/  LD.E R47, desc[UR36][R22.64+0x278] ;  /* 0x00027824162f7980 */ /* 0x000f22000c101900 */
[----:B------:R-:W0:Y:S08]  /*be50*/  MUFU.EX2 R13, R13 ;  /* 0x0000000d000d7308 */ /* 0x000e300000000800 */
[----:B------:R-:W0:Y:S01]  /*be60*/  MUFU.EX2 R184, R184 ;  /* 0x000000b800b87308 */ /* 0x000e220000000800 */
[----:B------:R-:W-:Y:S01]  /*be70*/  FADD.FTZ R188, R12, R41 ;  /* 0x000000290cbc7221 */ /* 0x000fe20000010000 */
[----:B------:R-:W-:Y:S01]  /*be80*/  FADD.FTZ R224, R176, R39 ;  /* 0x00000027b0e07221 */ /* 0x000fe20000010000 */
[----:B------:R-:W4:Y:S04]  /*be90*/  LD.E R52, desc[UR36][R22.64+0x224] ;  /* 0x0002242416347980 */ /* 0x000f28000c101900 */
[----:B------:R-:W4:Y:S01]  /*bea0*/  LD.E R48, desc[UR36][R22.64+0x230] ;  /* 0x0002302416307980 */ /* 0x000f22000c101900 */
[----:B------:R-:W0:Y:S03]  /*beb0*/  MUFU.EX2 R160, R160 ;  /* 0x000000a000a07308 */ /* 0x000e260000000800 */
[----:B------:R-:W4:Y:S05]  /*bec0*/  LD.E R45, desc[UR36][R22.64+0x298] ;  /* 0x00029824162d7980 */ /* 0x000f2a000c101900 */
        /* <DEDUP_REMOVED lines=40> */
[----:B------:R-:W4:Y:S04]  /*c150*/  LD.E R59, desc[UR36][R22.64+0x268] ;  /* 0x00026824163b7980 */ /* 0x000f28000c101900 */
[----:B------:R-:W4:Y:S01]  /*c160*/  LD.E R65, desc[UR36][R22.64+0x248] ;  /* 0x0002482416417980 */ /* 0x000f22000c101900 */
[----:B------:R-:W0:Y:S01]  /*c170*/  MUFU.EX2 R175, R175 ;  /* 0x000000af00af7308 */ /* 0x000e220000000800 */
[----:B-1----:R-:W-:Y:S01]  /*c180*/  FADD.FTZ R188, R159, R188 ;  /* 0x000000bc9fbc7221 */ /* 0x002fe20000010000 */
[----:B------:R-:W-:Y:S01]  /*c190*/  FADD.FTZ R89, R179, R224 ;  /* 0x000000e0b3597221 */ /* 0x000fe20000010000 */
[----:B------:R-:W4:Y:S01]  /*c1a0*/  LD.E R67, desc[UR36][R22.64+0x23c] ;  /* 0x00023c2416437980 */ /* 0x000f22000c101900 */
[----:B---3--:R-:W-:-:S03]  /*c1b0*/  FMUL.FTZ R135, R5, R24 ;  /* 0x0000001805877220 */ /* 0x008fc60000410000 */
[----:B------:R-:W3:Y:S01]  /*c1c0*/  LD.E R63, desc[UR36][R22.64+0x258] ;  /* 0x00025824163f7980 */ /* 0x000ee2000c101900 */
[----:B------:R-:W1:Y:S01]  /*c1d0*/  MUFU.EX2 R8, R8 ;  /* 0x0000000800087308 */ /* 0x000e620000000800 */
[----:B--2---:R-:W-:Y:S02]  /*c1e0*/  FMUL.FTZ R143, R4, R25 ;  /* 0x00000019048f7220 */ /* 0x004fe40000410000 */
[----:B------:R-:W2:Y:S05]  /*c1f0*/  LD.E R61, desc[UR36][R22.64+0x25c] ;  /* 0x00025c24163d7980 */ /* 0x000eaa000c101900 */
[----:B------:R-:W1:Y:S01]  /*c200*/  MUFU.EX2 R168, R168 ;  /* 0x000000a800a87308 */ /* 0x000e620000000800 */
[----:B0-----:R-:W-:Y:S01]  /*c210*/  FADD.FTZ R188, R7, R188 ;  /* 0x000000bc07bc7221 */ /* 0x001fe20000010000 */
[----:B------:R-:W-:Y:S01]  /*c220*/  FADD.FTZ R224, R174, R89 ;  /* 0x00000059aee07221 */ /* 0x000fe20000010000 */
[----:B------:R-:W2:Y:S05]  /*c230*/  LD.E R79, desc[UR36][R22.64+0x2b8] ;  /* 0x0002b824164f7980 */ /* 0x000eaa000c101900 */
[----:B------:R-:W0:Y:S08]  /*c240*/  MUFU.EX2 R156, R156 ;  /* 0x0000009c009c7308 */ /* 0x000e300000000800 */
[----:B------:R-:W0:Y:S01]  /*c250*/  MUFU.EX2 R169, R169 ;  /* 0x000000a900a97308 */ /* 0x000e220000000800 */
[----:B------:R-:W-:Y:S01]  /*c260*/  FADD.FTZ R93, R21, R188 ;  /* 0x000000bc155d7221 */ /* 0x000fe20000010000 */
[----:B------:R-:W-:-:S06]  /*c270*/  FADD.FTZ R99, R175, R224 ;  /* 0x000000e0af637221 */ /* 0x000fcc0000010000 */
[----:B------:R-:W0:Y:S08]  /*c280*/  MUFU.EX2 R3, R3 ;  /* 0x0000000300037308 */ /* 0x000e300000000800 */
[----:B------:R-:W0:Y:S01]  /*c290*/  MUFU.EX2 R166, R166 ;  /* 0x000000a600a67308 */ /* 0x000e220000000800 */
[----:B-1----:R-:W-:Y:S01]  /*c2a0*/  FADD.FTZ R101, R8, R93 ;  /* 0x0000005d08657221 */ /* 0x002fe20000010000 */
[----:B------:R-:W-:-:S06]  /*c2b0*/  FADD.FTZ R188, R168, R99 ;  /* 0x00000063a8bc7221 */ /* 0x000fcc0000010000 */
[----:B------:R-:W1:Y:S08]  /*c2c0*/  MUFU.EX2 R20, R20 ;  /* 0x0000001400147308 */ /* 0x000e700000000800 */
[----:B------:R-:W1:Y:S01]  /*c2d0*/  MUFU.EX2 R167, R167 ;  /* 0x000000a700a77308 */ /* 0x000e620000000800 */
[----:B0-----:R-:W-:Y:S01]  /*c2e0*/  FADD.FTZ R224, R156, R101 ;  /* 0x000000659ce07221 */ /* 0x001fe20000010000 */
[----:B------:R-:W-:-:S06]  /*c2f0*/  FADD.FTZ R99, R169, R188 ;  /* 0x000000bca9637221 */ /* 0x000fcc0000010000 */
[----:B------:R-:W0:Y:S08]  /*c300*/  MUFU.EX2 R6, R6 ;  /* 0x0000000600067308 */ /* 0x000e300000000800 */
[----:B------:R-:W0:Y:S01]  /*c310*/  MUFU.EX2 R164, R164 ;  /* 0x000000a400a47308 */ /* 0x000e220000000800 */
[----:B------:R-:W-:Y:S01]  /*c320*/  FADD.FTZ R101, R3, R224 ;  /* 0x000000e003657221 */ /* 0x000fe20000010000 */
[----:B------:R-:W-:-:S06]  /*c330*/  FADD.FTZ R188, R166, R99 ;  /* 0x00000063a6bc7221 */ /* 0x000fcc0000010000 */
[----:B------:R-:W0:Y:S08]  /*c340*/  MUFU.EX2 R19, R19 ;  /* 0x0000001300137308 */ /* 0x000e300000000800 */
[----:B------:R-:W0:Y:S01]  /*c350*/  MUFU.EX2 R165, R165 ;  /* 0x000000a500a57308 */ /* 0x000e220000000800 */
[----:B-1----:R-:W-:Y:S01]  /*c360*/  FADD.FTZ R101, R20, R101 ;  /* 0x0000006514657221 */ /* 0x002fe20000010000 */
[----:B------:R-:W-:Y:S01]  /*c370*/  FADD.FTZ R103, R167, R188 ;  /* 0x000000bca7677221 */ /* 0x000fe20000010000 */
[----:B------:R-:W-:Y:S02]  /*c380*/  ST.E desc[UR36][R22.64+0x3f4], R135 ;  /* 0x0003f48716007985 */ /* 0x000fe4000c101924 */
[----:B0-----:R-:W-:Y:S01]  /*c390*/  FADD.FTZ R188, R6, R101 ;  /* 0x0000006506bc7221 */ /* 0x001fe20000010000 */
[----:B------:R-:W-:Y:S01]  /*c3a0*/  FADD.FTZ R224, R164, R103 ;  /* 0x00000067a4e07221 */ /* 0x000fe20000010000 */
[----:B------:R-:W-:Y:S02]  /*c3b0*/  ST.E desc[UR36][R22.64+0x3fc], R143 ;  /* 0x0003fc8f16007985 */ /* 0x000fe4000c101924 */
[----:B------:R-:W-:-:S02]  /*c3c0*/  FADD.FTZ R123, R19, R188 ;  /* 0x000000bc137b7221 */ /* 0x000fc40000010000 */
[----:B------:R-:W2:Y:S04]  /*c3d0*/  LD.E R39, desc[UR36][R22.64+0x29c] ;  /* 0x00029c2416277980 */ /* 0x000ea8000c101900 */
[----:B------:R-:W2:Y:S01]  /*c3e0*/  LD.E R41, desc[UR36][R22.64+0x2ac] ;  /* 0x0002ac2416297980 */ /* 0x000ea2000c101900 */
[----:B------:R-:W-:-:S03]  /*c3f0*/  FADD.FTZ R125, R165, R224 ;  /* 0x000000e0a57d7221 */ /* 0x000fc60000010000 */
[----:B------:R-:W-:Y:S04]  /*c400*/  ST.E desc[UR36][R22.64+0x420], R123 ;  /* 0x0004207b16007985 */ /* 0x000fe8000c101924 */
[----:B------:R0:W-:Y:S04]  /*c410*/  ST.E desc[UR36][R22.64+0x424], R125 ;  /* 0x0004247d16007985 */ /* 0x0001e8000c101924 */
        /* <DEDUP_REMOVED lines=13> */
[----:B------:R-:W2:Y:S01]  /*c4f0*/  LD.E R143, desc[UR36][R22.64+0x3cc] ;  /* 0x0003cc24168f7980 */ /* 0x000ea2000c101900 */
[C---:B------:R-:W-:Y:S01]  /*c500*/  FMUL.FTZ R223, R5.reuse, R28 ;  /* 0x0000001c05df7220 */ /* 0x040fe20000410000 */
[C---:B------:R-:W-:Y:S01]  /*c510*/  FMUL.FTZ R193, R5.reuse, R36 ;  /* 0x0000002405c17220 */ /* 0x040fe20000410000 */
[C---:B----4-:R-:W-:Y:S01]  /*c520*/  FMUL.FTZ R225, R5.reuse, R44 ;  /* 0x0000002c05e17220 */ /* 0x050fe20000410000 */
[----:B------:R-:W-:-:S02]  /*c530*/  FMUL.FTZ R227, R5, R40 ;  /* 0x0000002805e37220 */ /* 0x000fc40000410000 */
[----:B------:R0:W-:Y:S04]  /*c540*/  ST.E desc[UR36][R22.64+0x200], R223 ;  /* 0x000200df16007985 */ /* 0x0001e8000c101924 */
[----:B------:R1:W-:Y:S01]  /*c550*/  ST.E desc[UR36][R22.64+0x204], R193 ;  /* 0x000204c116007985 */ /* 0x0003e2000c101924 */
[----:B0-----:R-:W-:-:S03]  /*c560*/  FMUL.FTZ R223, R5, R32 ;  /* 0x0000002005df7220 */ /* 0x001fc60000410000 */
[----:B------:R0:W-:Y:S01]  /*c570*/  ST.E desc[UR36][R22.64+0x210], R225 ;  /* 0x000210e116007985 */ /* 0x0001e2000c101924 */
[----:B-1----:R-:W-:-:S03]  /*c580*/  FMUL.FTZ R193, R5, R56 ;  /* 0x0000003805c17220 */ /* 0x002fc60000410000 */
[----:B------:R1:W-:Y:S04]  /*c590*/  ST.E desc[UR36][R22.64+0x214], R227 ;  /* 0x000214e316007985 */ /* 0x0003e8000c101924 */
[----:B------:R4:W-:Y:S01]  /*c5a0*/  ST.E desc[UR36][R22.64+0x220], R223 ;  /* 0x000220df16007985 */ /* 0x0009e2000c101924 */
[C---:B0-----:R-:W-:Y:S01]  /*c5b0*/  FMUL.FTZ R225, R5.reuse, R68 ;  /* 0x0000004405e17220 */ /* 0x041fe20000410000 */
[C---:B-1----:R-:W-:Y:S01]  /*c5c0*/  FMUL.FTZ R227, R5.reuse, R74 ;  /* 0x0000004a05e37220 */ /* 0x042fe20000410000 */
[C---:B----4-:R-:W-:Y:S01]  /*c5d0*/  FMUL.FTZ R223, R5.reuse, R72 ;  /* 0x0000004805df7220 */ /* 0x050fe20000410000 */
[----:B------:R0:W-:Y:S04]  /*c5e0*/  ST.E desc[UR36][R22.64+0x244], R193 ;  /* 0x000244c116007985 */ /* 0x0001e8000c101924 */
[----:B------:R1:W-:Y:S04]  /*c5f0*/  ST.E desc[UR36][R22.64+0x250], R225 ;  /* 0x000250e116007985 */ /* 0x0003e8000c101924 */
[----:B------:R4:W-:Y:S04]  /*c600*/  ST.E desc[UR36][R22.64+0x254], R227 ;  /* 0x000254e316007985 */ /* 0x0009e8000c101924 */
[----:B------:R4:W-:Y:S01]  /*c610*/  ST.E desc[UR36][R22.64+0x260], R223 ;  /* 0x000260df16007985 */ /* 0x0009e2000c101924 */
[C---:B0-----:R-:W-:Y:S01]  /*c620*/  FMUL.FTZ R193, R5.reuse, R78 ;  /* 0x0000004e05c17220 */ /* 0x041fe20000410000 */
[C---:B-1----:R-:W-:Y:S01]  /*c630*/  FMUL.FTZ R225, R5.reuse, R92 ;  /* 0x0000005c05e17220 */ /* 0x042fe20000410000 */
[C---:B----4-:R-:W-:Y:S01]  /*c640*/  FMUL.FTZ R227, R5.reuse, R90 ;  /* 0x0000005a05e37220 */ /* 0x050fe20000410000 */
[----:B------:R-:W-:-:S02]  /*c650*/  FMUL.FTZ R223, R5, R88 ;  /* 0x0000005805df7220 */ /* 0x000fc40000410000 */
        /* <DEDUP_REMOVED lines=23> */
[----:B---3--:R-:W-:-:S02]  /*c7d0*/  FMUL.FTZ R227, R5, R138 ;  /* 0x0000008a05e37220 */ /* 0x008fc40000410000 */
        /* <DEDUP_REMOVED lines=35> */
[C---:B0-----:R-:W-:Y:S01]  /*ca10*/  FMUL.FTZ R193, R5.reuse, R66 ;  /* 0x0000004205c17220 */ /* 0x041fe20000410000 */
[C---:B-1----:R-:W-:Y:S01]  /*ca20*/  FMUL.FTZ R223, R5.reuse, R50 ;  /* 0x0000003205df7220 */ /* 0x042fe20000410000 */
[C---:B---3--:R-:W-:Y:S01]  /*ca30*/  FMUL.FTZ R225, R5.reuse, R62 ;  /* 0x0000003e05e17220 */ /* 0x048fe20000410000 */
[C---:B----4-:R-:W-:Y:S01]  /*ca40*/  FMUL.FTZ R227, R5.reuse, R58 ;  /* 0x0000003a05e37220 */ /* 0x050fe20000410000 */
        /* <DEDUP_REMOVED lines=52> */
[----:B------:R-:W-:Y:S04]  /*cd90*/  ST.E desc[UR36][R22.64+0x224], R52 ;  /* 0x0002243416007985 */ /* 0x000fe8000c101924 */
[----:B------:R-:W-:Y:S01]  /*cda0*/  ST.E desc[UR36][R22.64+0x230], R48 ;  /* 0x0002303016007985 */ /* 0x000fe2000c101924 */
        /* <DEDUP_REMOVED lines=116> */
[----:B------:R-:W4:Y:S04]  /*d4f0*/  LD.E R43, desc[UR36][R22.64+0x204] ;  /* 0x00020424162b7980 */ /* 0x000f28000c101900 */
[----:B------:R-:W4:Y:S04]  /*d500*/  LD.E R5, desc[UR36][R22.64+0x208] ;  /* 0x0002082416057980 */ /* 0x000f28000c101900 */
        /* <DEDUP_REMOVED lines=72> */
[----:B------:R0:W-:Y:S04]  /*d990*/  ST.E desc[UR36][R22.64+0x200], R41 ;  /* 0x0002002916007985 */ /* 0x0001e8000c101924 */
[----:B------:R1:W-:Y:S04]  /*d9a0*/  ST.E desc[UR36][R22.64+0x204], R43 ;  /* 0x0002042b16007985 */ /* 0x0003e8000c101924 */
        /* <DEDUP_REMOVED lines=50> */
[----:B------:R-:W4:Y:S04]  /*dcd0*/  LD.E R45, desc[UR36][R22.64+0x3f4] ;  /* 0x0003f424162d7980 */ /* 0x000f28000c101900 */
[----:B------:R-:W4:Y:S04]  /*dce0*/  LD.E R47, desc[UR36][R22.64+0x3f8] ;  /* 0x0003f824162f7980 */ /* 0x000f28000c101900 */
[----:B------:R-:W4:Y:S04]  /*dcf0*/  LD.E R49, desc[UR36][R22.64+0x3fc] ;  /* 0x0003fc2416317980 */ /* 0x000f28000c101900 */
[----:B------:R-:W-:Y:S04]  /*dd00*/  ST.E desc[UR36][R22.64+0x208], R5 ;  /* 0x0002080516007985 */ /* 0x000fe8000c101924 */
        /* <DEDUP_REMOVED lines=41> */
[----:B---3--:R-:W-:Y:S04]  /*dfa0*/  ST.E desc[UR36][R22.64+0x2b0], R123 ;  /* 0x0002b07b16007985 */ /* 0x008fe8000c101924 */
        /* <DEDUP_REMOVED lines=83> */
[----:B0-----:R-:W4:Y:S04]  /*e4e0*/  LD.E.64 R4, desc[UR36][R22.64+0x88] ;  /* 0x0000882416047980 */ /* 0x001f28000c101b00 */
[----:B-1----:R-:W4:Y:S01]  /*e4f0*/  LDL R24, [R1+0x68] ;  /* 0x0000680001187983 */ /* 0x002f220000100800 */
[----:B------:R-:W-:-:S02]  /*e500*/  F2FP.BF16.F32.PACK_AB R152, R73, R152 ;  /* 0x000000984998723e */ /* 0x000fc400000010ff */
[----:B------:R-:W-:Y:S01]  /*e510*/  F2FP.BF16.F32.PACK_AB R153, R26, R153 ;  /* 0x000000991a99723e */ /* 0x000fe200000010ff */
[----:B------:R-:W4:Y:S01]  /*e520*/  LD.E R25, desc[UR36][R22.64+0x204] ;  /* 0x0002042416197980 */ /* 0x000f22000c101900 */
[----:B------:R-:W-:-:S03]  /*e530*/  F2FP.BF16.F32.PACK_AB R154, R75, R154 ;  /* 0x0000009a4b9a723e */ /* 0x000fc600000010ff */
        /* <DEDUP_REMOVED lines=131> */
[----:B------:R-:W-:Y:S01]  /*ed70*/  F2FP.BF16.F32.PACK_AB R155, R177, R155 ;  /* 0x0000009bb19b723e */ /* 0x000fe200000010ff */
[----:B------:R-:W-:-:S03]  /*ed80*/  VOTEU.ANY UP0, P0 ;  /* 0x00000000003f7886 */ /* 0x000fc60000000100 */
[----:B--2---:R-:W-:-:S07]  /*ed90*/  WARPGROUP.ARRIVE ;  /* 0x00000000000079c5 */ /* 0x004fce0000000000 */
        /* <DEDUP_REMOVED lines=960> */
[----:B--2---:R0:W-:Y:S04]  /*129a0*/  ST.E desc[UR36][R22.64+0x200], R3 ;  /* 0x0002000316007985 */ /* 0x0041e8000c101924 */
        /* <DEDUP_REMOVED lines=132> */
.L_x_3468:
[----:B------:R-:W-:Y:S05]  /*131f0*/  BSYNC B0 ;  /* 0x0000000000007941 */ /* 0x000fea0003800000 */
.L_x_3467:
        /* <DEDUP_REMOVED lines=9> */
.L_x_3450:
[----:B------:R-:W-:-:S13]  /*13290*/  ISETP.GE.AND P0, PT, R11, UR40, PT ;  /* 0x000000280b007c0c */ /* 0x000fda000bf06270 */
[----:B------:R-:W-:Y:S05]  /*132a0*/  @!P0 BRA `(.L_x_3470) ;  /* 0x000000ac00208947 */ /* 0x000fea0003800000 */
[----:B------:R-:W-:-:S05]  /*132b0*/  IADD3 R20, P0, R16, 0x28, RZ ;  /* 0x0000002810147810 */ /* 0x000fca0007f1e0ff */
[----:B------:R-:W-:-:S08]  /*132c0*/  IMAD.X R21, RZ, RZ, R17, P0 ;  /* 0x000000ffff157224 */ /* 0x000fd000000e0611 */
.L_x_3503:
        /* <DEDUP_REMOVED lines=20> */
.L_x_3472:
[----:B------:R-:W-:Y:S05]  /*13410*/  BSYNC B0 ;  /* 0x0000000000007941 */ /* 0x000fea0003800000 */
.L_x_3471:
        /* <DEDUP_REMOVED lines=9> */
.L_x_3474:
[----:B------:R-:W-:Y:S05]  /*134b0*/  BSYNC B0 ;  /* 0x0000000000007941 */ /* 0x000fea0003800000 */
.L_x_3473:
[----:B------:R-:W-:Y:S04]  /*134c0*/  BSSY B0, `(.L_x_3475) ;  /* 0x0000006000007945 */ /* 0x000fe80003800000 */
[----:B--2---:R-:W-:Y:S05]  /*134d0*/  @P0 BRA `(.L_x_3476) ;  /* 0x0000000000100947 */ /* 0x004fea0003800000 */
[----:B-----5:R-:W-:Y:S01]  /*134e0*/  IMAD R6, R6, 0x8, R3 ;  /* 0x0000000806067824 */ /* 0x020fe200078e0203 */
[----:B------:R-:W-:-:S04]  /*134f0*/  SHF.L.U32 R7, R7, 0x1f, RZ ;  /* 0x0000001f07077819 */ /* 0x000fc800000006ff */
[----:B------:R-:W2:Y:S02]  /*13500*/  SYNCS.PHASECHK.TRANS64.TRYWAIT P0, [R6+URZ], R7 ;  /* 0x00000007060075a7 */ /* 0x000ea4000800017f */
[----:B--2---:R-:W-:Y:S05]  /*13510*/  @!P0 BRA `(.L_x_3477) ;  /* 0x0000015000608947 */ /* 0x004fea0003800000 */
.L_x_3476:
[----:B------:R-:W-:Y:S05]  /*13520*/  BSYNC B0 ;  /* 0x0000000000007941 */ /* 0x000fea0003800000 */
.L_x_3475:
        /* <DEDUP_REMOVED lines=57> */
.L_x_3479:
[----:B------:R-:W-:Y:S05]  /*138c0*/  BSYNC B0 ;  /* 0x0000000000007941 */ /* 0x000fea0003800000 */
.L_x_3478:
        /* <DEDUP_REMOVED lines=11> */
.L_x_3481:
[----:B------:R-:W-:Y:S05]  /*13980*/  BSYNC B0 ;  /* 0x0000000000007941 */ /* 0x000fea0003800000 */
.L_x_3480:
[----:B------:R-:W-:Y:S04]  /*13990*/  BSSY B0, `(.L_x_3482) ;  /* 0x0000007000007945 */ /* 0x000fe80003800000 */
[----:B------:R-:W-:Y:S05]  /*139a0*/  @P0 BRA `(.L_x_3483) ;  /* 0x0000000000140947 */ /* 0x000fea0003800000 */
[----:B------:R-:W2:Y:S02]  /*139b0*/  LD.E.64 R20, desc[UR36][R20.64+0x18] ;  /* 0x0000182414147980 */ /* 0x000ea4000c101b00 */
[----:B--2---:R-:W-:-:S05]  /*139c0*/  MOV R3, R20 ;  /* 0x0000001400037202 */ /* 0x004fca0000000f00 */
[----:B------:R-:W-:-:S04]  /*139d0*/  IMAD R14, R14, 0x8, R3 ;  /* 0x000000080e0e7824 */ /* 0x000fc800078e0203 */
[----:B------:R-:W0:Y:S02]  /*139e0*/  SYNCS.PHASECHK.TRANS64.TRYWAIT P0, [R14+URZ], R15 ;  /* 0x0000000f0e0075a7 */ /* 0x000e24000800017f */
[----:B0-----:R-:W-:Y:S05]  /*139f0*/  @!P0 BRA `(.L_x_3484) ;  /* 0x0000014c003c8947 */ /* 0x001fea0003800000 */
.L_x_3483:
[----:B------:R-:W-:Y:S05]  /*13a00*/  BSYNC B0 ;  /* 0x0000000000007941 */ /* 0x000fea0003800000 */
.L_x_3482:
        /* <DEDUP_REMOVED lines=204> */
.L_x_3486:
[----:B------:R-:W-:Y:S05]  /*146d0*/  BSYNC B0 ;  /* 0x0000000000007941 */ /* 0x000fea0003800000 */
.L_x_3485:
        /* <DEDUP_REMOVED lines=77> */
.L_x_3492:
[----:B------:R-:W-:Y:S05]  /*14bb0*/  BSYNC B2 ;  /* 0x0000000000027941 */ /* 0x000fea0003800000 */
.L_x_3491:
[----:B------:R-:W-:Y:S01]  /*14bc0*/  LOP3.LUT R5, RZ, R5, RZ, 0x33, !PT ;  /* 0x00000005ff057212 */ /* 0x000fe200078e33ff */
[----:B------:R-:W-:Y:S06]  /*14bd0*/  BRA `(.L_x_3493) ;  /* 0x0000000000187947 */ /* 0x000fec0003800000 */
.L_x_3490:
[----:B------:R-:W-:-:S13]  /*14be0*/  ISETP.NE.AND P0, PT, R74, 0x1, PT ;  /* 0x000000014a00780c */ /* 0x000fda0003f05270 */
[----:B------:R-:W-:Y:S05]  /*14bf0*/  @!P0 BRA `(.L_x_3493) ;  /* 0x0000000000108947 */ /* 0x000fea0003800000 */
[----:B------:R-:W2:Y:S04]  /*14c00*/  LDL R6, [R194+0x1c] ;  /* 0x00001c00c2067983 */ /* 0x000ea80000100800 */
[----:B------:R-:W3:Y:S01]  /*14c10*/  LDL R8, [R194+0x20] ;  /* 0x00002000c2087983 */ /* 0x000ee20000100800 */
[----:B--2---:R-:W-:-:S05]  /*14c20*/  IMAD.HI.U32 R5, R5, R6, RZ ;  /* 0x0000000605057227 */ /* 0x004fca00078e00ff */
[----:B---3--:R-:W-:-:S07]  /*14c30*/  SHF.R.U32.HI R5, RZ, R8, R5 ;  /* 0x00000008ff057219 */ /* 0x008fce0000011605 */
.L_x_3493:
[----:B------:R-:W-:Y:S05]  /*14c40*/  BSYNC B1 ;  /* 0x0000000000017941 */ /* 0x000fea0003800000 */
.L_x_3489:
[----:B------:R-:W-:-:S05]  /*14c50*/  IMAD R5, R74, R5, R12 ;  /* 0x000000054a057224 */ /* 0x000fca00078e020c */
[----:B------:R-:W-:Y:S02]  /*14c60*/  VIMNMX R4, R4, R5, !PT ;  /* 0x0000000504047248 */ /* 0x000fe40007fe0100 */
[----:B------:R-:W-:-:S07]  /*14c70*/  VIADDMNMX R3, R5, R74, R3, PT ;  /* 0x0000004a05037246 */ /* 0x000fce0003800103 */
.L_x_3488:
[----:B------:R-:W-:Y:S05]  /*14c80*/  BSYNC B0 ;  /* 0x0000000000007941 */ /* 0x000fea0003800000 */
.L_x_3487:
        /* <DEDUP_REMOVED lines=132> */
.L_x_3499:
[----:B------:R-:W-:Y:S05]  /*154d0*/  BSYNC B2 ;  /* 0x0000000000027941 */ /* 0x000fea0003800000 */
.L_x_3498:
[----:B------:R-:W-:Y:S01]  /*154e0*/  LOP3.LUT R75, RZ, R75, RZ, 0x33, !PT ;  /* 0x0000004bff4b7212 */ /* 0x000fe200078e33ff */
[----:B------:R-:W-:Y:S06]  /*154f0*/  BRA `(.L_x_3500) ;  /* 0x0000000000187947 */ /* 0x000fec0003800000 */
.L_x_3497:
[----:B------:R-:W-:-:S13]  /*15500*/  ISETP.NE.AND P6, PT, R74, 0x1, PT ;  /* 0x000000014a00780c */ /* 0x000fda0003fc5270 */
[----:B------:R-:W-:Y:S05]  /*15510*/  @!P6 BRA `(.L_x_3500) ;  /* 0x000000000010e947 */ /* 0x000fea0003800000 */
[----:B------:R-:W2:Y:S04]  /*15520*/  LDL R2, [R194+0x1c] ;  /* 0x00001c00c2027983 */ /* 0x000ea80000100800 */
[----:B------:R-:W3:Y:S01]  /*15530*/  LDL R4, [R194+0x20] ;  /* 0x00002000c2047983 */ /* 0x000ee20000100800 */
[----:B--2---:R-:W-:-:S05]  /*15540*/  IMAD.HI.U32 R75, R75, R2, RZ ;  /* 0x000000024b4b7227 */ /* 0x004fca00078e00ff */
[----:B---3--:R-:W-:-:S07]  /*15550*/  SHF.R.U32.HI R75, RZ, R4, R75 ;  /* 0x00000004ff4b7219 */ /* 0x008fce000001164b */
.L_x_3500:
[----:B------:R-:W-:Y:S05]  /*15560*/  BSYNC B1 ;  /* 0x0000000000017941 */ /* 0x000fea0003800000 */
.L_x_3496:
[----:B------:R-:W-:-:S05]  /*15570*/  IMAD R75, R74, R75, R12 ;  /* 0x0000004b4a4b7224 */ /* 0x000fca00078e020c */
[----:B------:R-:W-:Y:S02]  /*15580*/  VIADDMNMX R5, R75, R74, R5, PT ;  /* 0x0000004a4b057246 */ /* 0x000fe40003800105 */
[----:B------:R-:W-:-:S07]  /*15590*/  VIMNMX R6, R6, R75, !PT ;  /* 0x0000004b06067248 */ /* 0x000fce0007fe0100 */
.L_x_3495:
[----:B------:R-:W-:Y:S05]  /*155a0*/  BSYNC B0 ;  /* 0x0000000000007941 */ /* 0x000fea0003800000 */
.L_x_3494:
        /* <DEDUP_REMOVED lines=136> */
[----:B------:R-:W-:-:S03]  /*15e30*/  FMNMX.FTZ R7, R63, R10, !PT ;  /* 0x0000000a3f077209 */ /* 0x000fc60007810000 */
[----:B------:R-:W0:Y:S01]  /*15e40*/  SHFL.BFLY PT, R41, R4, 0x2, 0x1f ;  /* 0x0c401f0004297f89 */ /* 0x000e2200000e0000 */
[----:B------:R-:W-:-:S04]  /*15e50*/  FMNMX.FTZ R6, R66, R7, !PT ;  /* 0x0000000742067209 */ /* 0x000fc80007810000 */
[----:B------:R-:W-:-:S04]  /*15e60*/  FMNMX.FTZ R5, R67, R6, !PT ;  /* 0x0000000643057209 */ /* 0x000fc80007810000 */
[----:B------:R-:W-:-:S04]  /*15e70*/  FMNMX.FTZ R6, R70, R5, !PT ;  /* 0x0000000546067209 */ /* 0x000fc80007810000 */
[----:B------:R-:W-:Y:S02]  /*15e80*/  FMNMX.FTZ R5, R71, R6, !PT ;  /* 0x0000000647057209 */ /* 0x000fe40007810000 */
[----:B------:R-:W2:Y:S04]  /*15e90*/  LD.E.64 R6, desc[UR36][R24.64+0x10] ;  /* 0x0000102418067980 */ /* 0x000ea8000c101b00 */
[----:B------:R-:W-:Y:S04]  /*15ea0*/  ST.E.64 desc[UR36][R24.64], R4 ;  /* 0x0000000418007985 */ /* 0x000fe8000c101b24 */
[----:B------:R-:W4:Y:S01]  /*15eb0*/  LD.E R75, desc[UR36][R24.64+0x4] ;  /* 0x00000424184b7980 */ /* 0x000f22000c101900 */
[----:B0-----:R-:W-:-:S05]  /*15ec0*/  FMNMX.FTZ R41, R4, R41, !PT ;  /* 0x0000002904297209 */ /* 0x001fca0007810000 */
[----:B------:R-:W0:Y:S02]  /*15ed0*/  SHFL.BFLY PT, R12, R41, 0x1, 0x1f ;  /* 0x0c201f00290c7f89 */ /* 0x000e2400000e0000 */
[----:B0-----:R-:W-:-:S05]  /*15ee0*/  FMNMX.FTZ R41, R41, R12, !PT ;  /* 0x0000000c29297209 */ /* 0x001fca0007810000 */
[----:B------:R-:W-:Y:S04]  /*15ef0*/  ST.E desc[UR36][R24.64], R41 ;  /* 0x0000002918007985 */ /* 0x000fe8000c101924 */
[----:B------:R-:W3:Y:S04]  /*15f00*/  LD.E R79, desc[UR36][R24.64] ;  /* 0x00000024184f7980 */ /* 0x000ee8000c101900 */
[----:B----4-:R-:W0:Y:S02]  /*15f10*/  SHFL.BFLY PT, R4, R75, 0x2, 0x1f ;  /* 0x0c401f004b047f89 */ /* 0x010e2400000e0000 */
[----:B0-----:R-:W-:-:S05]  /*15f20*/  FMNMX.FTZ R4, R4, R75, !PT ;  /* 0x0000004b04047209 */ /* 0x001fca0007810000 */
[----:B------:R-:W0:Y:S01]  /*15f30*/  SHFL.BFLY PT, R5, R4, 0x1, 0x1f ;  /* 0x0c201f0004057f89 */ /* 0x000e2200000e0000 */
[----:B---3--:R-:W-:Y:S01]  /*15f40*/  FMUL.FTZ R10, R28, R79 ;  /* 0x0000004f1c0a7220 */ /* 0x008fe20000410000 */
[----:B------:R-:W-:-:S04]  /*15f50*/  FSETP.NEU.FTZ.AND P0, PT, R79, -INF , PT ;  /* 0xff8000004f00780b */ /* 0x000fc80003f1d000 */
[----:B------:R-:W-:-:S05]  /*15f60*/  FSEL R12, R10, RZ, P0 ;  /* 0x000000ff0a0c7208 */ /* 0x000fca0000000000 */
[-CC-:B------:R-:W-:Y:S01]  /*15f70*/  FFMA.FTZ R154, R29, R28.reuse, -R12.reuse ;  /* 0x0000001c1d9a7223 */ /* 0x180fe2000001080c */
[----:B0-----:R-:W-:Y:S02]  /*15f80*/  FMNMX.FTZ R29, R4, R5, !PT ;  /* 0x00000005041d7209 */ /* 0x001fe40007810000 */
[----:B------:R-:W-:Y:S02]  /*15f90*/  FSEL R5, R79, RZ, P0 ;  /* 0x000000ff4f057208 */ /* 0x000fe40000000000 */
[C---:B------:R-:W-:Y:S01]  /*15fa0*/  FSETP.NEU.FTZ.AND P0, PT, R29.reuse, -INF , PT ;  /* 0xff8000001d00780b */ /* 0x040fe20003f1d000 */
[-C--:B------:R-:W-:Y:S01]  /*15fb0*/  FMUL.FTZ R4, R29, R28.reuse ;  /* 0x0000001c1d047220 */ /* 0x080fe20000410000 */
[----:B------:R-:W-:-:S04]  /*15fc0*/  FFMA.FTZ R184, R33, R28, -R12 ;  /* 0x0000001c21b87223 */ /* 0x000fc8000001080c */
[----:B------:R-:W-:Y:S01]  /*15fd0*/  FSEL R33, R4, RZ, P0 ;  /* 0x000000ff04217208 */ /* 0x000fe20000000000 */
[----:B------:R-:W-:-:S04]  /*15fe0*/  FADD.FTZ R5, R2, -R5 ;  /* 0x8000000502057221 */ /* 0x000fc80000010000 */
[-CC-:B------:R-:W-:Y:S01]  /*15ff0*/  FFMA.FTZ R172, R8, R28.reuse, -R33.reuse ;  /* 0x0000001c08ac7223 */ /* 0x180fe20000010821 */
[----:B------:R-:W-:Y:S01]  /*16000*/  FSEL R8, R29, RZ, P0 ;  /* 0x000000ff1d087208 */ /* 0x000fe20000000000 */
[-C--:B------:R-:W-:Y:S01]  /*16010*/  FFMA.FTZ R43, R77, R28.reuse, -R12 ;  /* 0x0000001c4d2b7223 */ /* 0x080fe2000001080c */
[-C--:B------:R-:W-:Y:S01]  /*16020*/  FMUL.FTZ R2, R5, R28.reuse ;  /* 0x0000001c05027220 */ /* 0x080fe20000410000 */
[-CC-:B------:R-:W-:Y:S02]  /*16030*/  FFMA.FTZ R153, R26, R28.reuse, -R33.reuse ;  /* 0x0000001c1a997223 */ /* 0x180fe40000010821 */
[----:B------:R-:W-:Y:S01]  /*16040*/  FADD.FTZ R3, R3, -R8 ;  /* 0x8000000803037221 */ /* 0x000fe20000010000 */
[-CC-:B------:R-:W-:Y:S01]  /*16050*/  FFMA.FTZ R152, R73, R28.reuse, -R12.reuse ;  /* 0x0000001c49987223 */ /* 0x180fe2000001080c */
[-CC-:B------:R-:W-:Y:S02]  /*16060*/  FFMA.FTZ R5, R27, R28.reuse, -R33.reuse ;  /* 0x0000001c1b057223 */ /* 0x180fe40000010821 */
[----:B------:R-:W-:Y:S01]  /*16070*/  FMUL.FTZ R3, R28, R3 ;  /* 0x000000031c037220 */ /* 0x000fe20000410000 */
        /* <DEDUP_REMOVED lines=12> */
[----:B------:R-:W4:Y:S01]  /*16140*/  MUFU.EX2 R41, R41 ;  /* 0x0000002900297308 */ /* 0x000f220000000800 */
[----:B------:R-:W-:-:S07]  /*16150*/  FFMA.FTZ R175, R9, R28, -R12 ;  /* 0x0000001c09af7223 */ /* 0x000fce000001080c */
        /* <DEDUP_REMOVED lines=35> */
[----:B0-----:R-:W-:Y:S01]  /*16390*/  FADD.FTZ R8, R182, R3 ;  /* 0x00000003b6087221 */ /* 0x001fe20000010000 */
[----:B------:R-:W-:-:S06]  /*163a0*/  FFMA.FTZ R167, R48, R28, -R12 ;  /* 0x0000001c30a77223 */ /* 0x000fcc000001080c */
[----:B------:R-:W0:Y:S01]  /*163b0*/  MUFU.EX2 R175, R175 ;  /* 0x000000af00af7308 */ /* 0x000e220000000800 */
[----:B--2---:R-:W-:Y:S01]  /*163c0*/  FADD.FTZ R3, R177, R6 ;  /* 0x00000006b1037221 */ /* 0x004fe20000010000 */
[----:B------:R-:W-:-:S06]  /*163d0*/  FFMA.FTZ R163, R50, R28, -R33 ;  /* 0x0000001c32a37223 */ /* 0x000fcc0000010821 */
        /* <DEDUP_REMOVED lines=50> */
[----:B--2---:R-:W-:-:S06]  /*16700*/  FADD.FTZ R3, R162, R3 ;  /* 0x00000003a2037221 */ /* 0x004fcc0000010000 */
[----:B------:R-:W0:Y:S01]  /*16710*/  MUFU.EX2 R156, R156 ;  /* 0x0000009c009c7308 */ /* 0x000e220000000800 */
[-C--:B------:R-:W-:Y:S01]  /*16720*/  FFMA.FTZ R14, R65, R28.reuse, -R12 ;  /* 0x0000001c410e7223 */ /* 0x080fe2000001080c */
[----:B------:R-:W-:-:S06]  /*16730*/  FFMA.FTZ R9, R67, R28, -R33 ;  /* 0x0000001c43097223 */ /* 0x000fcc0000010821 */
[----:B------:R-:W2:Y:S01]  /*16740*/  MUFU.EX2 R15, R15 ;  /* 0x0000000f000f7308 */ /* 0x000ea20000000800 */
[----:B-1----:R-:W-:Y:S01]  /*16750*/  FADD.FTZ R7, R159, R30 ;  /* 0x0000001e9f077221 */ /* 0x002fe20000010000 */
[----:B---3--:R-:W-:-:S06]  /*16760*/  FADD.FTZ R30, R20, R3 ;  /* 0x00000003141e7221 */ /* 0x008fcc0000010000 */
[----:B------:R-:W1:Y:S01]  /*16770*/  MUFU.EX2 R158, R158 ;  /* 0x0000009e009e7308 */ /* 0x000e620000000800 */
[-C--:B------:R-:W-:Y:S01]  /*16780*/  FFMA.FTZ R10, R68, R28.reuse, -R12 ;  /* 0x0000001c440a7223 */ /* 0x080fe2000001080c */
[----:B------:R-:W-:-:S06]  /*16790*/  FFMA.FTZ R6, R70, R28, -R33 ;  /* 0x0000001c46067223 */ /* 0x000fcc0000010821 */
[----:B------:R-:W3:Y:S01]  /*167a0*/  MUFU.EX2 R19, R19 ;  /* 0x0000001300137308 */ /* 0x000ee20000000800 */
[----:B----4-:R-:W-:Y:S01]  /*167b0*/  FADD.FTZ R3, R160, R7 ;  /* 0x00000007a0037221 */ /* 0x010fe20000010000 */
[----:B------:R-:W-:-:S06]  /*167c0*/  FADD.FTZ R30, R21, R30 ;  /* 0x0000001e151e7221 */ /* 0x000fcc0000010000 */
[----:B------:R-:W4:Y:S01]  /*167d0*/  MUFU.EX2 R13, R13 ;  /* 0x0000000d000d7308 */ /* 0x000f220000000800 */
[-C--:B------:R-:W-:Y:S01]  /*167e0*/  FFMA.FTZ R12, R69, R28.reuse, -R12 ;  /* 0x0000001c450c7223 */ /* 0x080fe2000001080c */
[----:B------:R-:W-:-:S06]  /*167f0*/  FFMA.FTZ R7, R71, R28, -R33 ;  /* 0x0000001c47077223 */ /* 0x000fcc0000010821 */
[----:B------:R-:W4:Y:S01]  /*16800*/  MUFU.EX2 R8, R8 ;  /* 0x0000000800087308 */ /* 0x000f220000000800 */
[----:B0-----:R-:W-:Y:S01]  /*16810*/  FADD.FTZ R3, R156, R3 ;  /* 0x000000039c037221 */ /* 0x001fe20000010000 */
[----:B--2---:R-:W-:-:S06]  /*16820*/  FADD.FTZ R30, R15, R30 ;  /* 0x0000001e0f1e7221 */ /* 0x004fcc0000010000 */
        /* <DEDUP_REMOVED lines=15> */
[----:B------:R-:W-:Y:S01]  /*16920*/  ST.E desc[UR36][R24.64+0x4], R29 ;  /* 0x0000041d18007985 */ /* 0x000fe2000c101924 */
[----:B------:R-:W-:-:S05]  /*16930*/  FADD.FTZ R31, R7, R28 ;  /* 0x0000001c071f7221 */ /* 0x000fca0000010000 */
[----:B------:R0:W-:Y:S04]  /*16940*/  ST.E.64 desc[UR36][R24.64+0x10], R30 ;  /* 0x0000101e18007985 */ /* 0x0001e8000c101b24 */
[----:B------:R-:W2:Y:S04]  /*16950*/  LD.E R3, desc[UR36][R22.64+0x3f4] ;  /* 0x0003f42416037980 */ /* 0x000ea8000c101900 */
        /* <DEDUP_REMOVED lines=77> */
[----:B------:R0:W-:Y:S04]  /*16e30*/  ST.E desc[UR36][R22.64+0x3f4], R3 ;  /* 0x0003f40316007985 */ /* 0x0001e8000c101924 */
        /* <DEDUP_REMOVED lines=48> */
[----:B0-----:R-:W3:Y:S04]  /*17140*/  LD.E R3, desc[UR36][R22.64+0x3dc] ;  /* 0x0003dc2416037980 */ /* 0x001ee8000c101900 */
[----:B------:R-:W3:Y:S04]  /*17150*/  LD.E R29, desc[UR36][R22.64+0x3e8] ;  /* 0x0003e824161d7980 */ /* 0x000ee8000c101900 */
[----:B------:R-:W3:Y:S04]  /*17160*/  LD.E R27, desc[UR36][R22.64+0x3ec] ;  /* 0x0003ec24161b7980 */ /* 0x000ee8000c101900 */
[----:B------:R-:W3:Y:S01]  /*17170*/  LD.E R25, desc[UR36][R22.64+0x3f8] ;  /* 0x0003f82416197980 */ /* 0x000ee2000c101900 */
[C---:B----4-:R-:W-:Y:S01]  /*17180*/  FMUL.FTZ R47, R26.reuse, R47 ;  /* 0x0000002f1a2f7220 */ /* 0x050fe20000410000 */
[C---:B------:R-:W-:Y:S01]  /*17190*/  FMUL.FTZ R53, R26.reuse, R53 ;  /* 0x000000351a357220 */ /* 0x040fe20000410000 */
[C---:B------:R-:W-:Y:S01]  /*171a0*/  FMUL.FTZ R51, R26.reuse, R51 ;  /* 0x000000331a337220 */ /* 0x040fe20000410000 */
[----:B------:R-:W-:Y:S01]  /*171b0*/  FMUL.FTZ R49, R26, R49 ;  /* 0x000000311a317220 */ /* 0x000fe20000410000 */
[C---:B------:R-:W-:Y:S01]  /*171c0*/  FMUL.FTZ R140, R2.reuse, R140 ;  /* 0x0000008c028c7220 */ /* 0x040fe20000410000 */
[----:B------:R0:W-:Y:S01]  /*171d0*/  ST.E desc[UR36][R22.64+0x38c], R47 ;  /* 0x00038c2f16007985 */ /* 0x0001e2000c101924 */
[C---:B------:R-:W-:Y:S01]  /*171e0*/  FMUL.FTZ R138, R2.reuse, R138 ;  /* 0x0000008a028a7220 */ /* 0x040fe20000410000 */
[C---:B------:R-:W-:Y:S01]  /*171f0*/  FMUL.FTZ R136, R2.reuse, R136 ;  /* 0x0000008802887220 */ /* 0x040fe20000410000 */
[C---:B------:R-:W-:Y:S01]  /*17200*/  FMUL.FTZ R134, R2.reuse, R134 ;  /* 0x0000008602867220 */ /* 0x040fe20000410000 */
        /* <DEDUP_REMOVED lines=68> */
[C---:B--2---:R-:W-:Y:S01]  /*17650*/  FMUL.FTZ R141, R26.reuse, R141 ;  /* 0x0000008d1a8d7220 */ /* 0x044fe20000410000 */
[----:B------:R-:W-:Y:S01]  /*17660*/  ST.E desc[UR36][R22.64+0x3fc], R142 ;  /* 0x0003fc8e16007985 */ /* 0x000fe2000c101924 */
[C---:B---3--:R-:W-:Y:S01]  /*17670*/  FMUL.FTZ R139, R26.reuse, R139 ;  /* 0x0000008b1a8b7220 */ /* 0x048fe20000410000 */
        /* <DEDUP_REMOVED lines=172> */
[----:B------:R4:W-:Y:S01]  /*18140*/  ST.E desc[UR36][R22.64+0x3f8], R53 ;  /* 0x0003f83516007985 */ /* 0x0009e2000c101924 */
[----:B------:R1:W-:Y:S06]  /*18150*/  BAR.SYNC.DEFER_BLOCKING R207, 0x100 ;  /* 0x000400cf0000751d */ /* 0x0003ec0000010000 */
[----:B0-----:R-:W4:Y:S04]  /*18160*/  LDL R45, [R1+0x1f0] ;  /* 0x0001f000012d7983 */ /* 0x001f280000100800 */
[----:B------:R-:W2:Y:S04]  /*18170*/  LD.E R55, desc[UR36][R22.64+0x200] ;  /* 0x0002002416377980 */ /* 0x000ea8000c101900 */
[----:B------:R-:W4:Y:S04]  /*18180*/  LD.E R3, desc[UR36][R22.64+0x204] ;  /* 0x0002042416037980 */ /* 0x000f28000c101900 */
[----:B------:R-:W4:Y:S04]  /*18190*/  LD.E R25, desc[UR36][R22.64+0x208] ;  /* 0x0002082416197980 */ /* 0x000f28000c101900 */
        /* <DEDUP_REMOVED lines=72> */
[----:B--2---:R0:W-:Y:S04]  /*18620*/  ST.E desc[UR36][R22.64+0x200], R55 ;  /* 0x0002003716007985 */ /* 0x0041e8000c101924 */
        /* <DEDUP_REMOVED lines=50> */
[----:B----4-:R-:W4:Y:S04]  /*18950*/  LD.E R51, desc[UR36][R22.64+0x3f4] ;  /* 0x0003f42416337980 */ /* 0x010f28000c101900 */
[----:B------:R-:W4:Y:S04]  /*18960*/  LD.E R53, desc[UR36][R22.64+0x3f8] ;  /* 0x0003f82416357980 */ /* 0x000f28000c101900 */
[----:B0-----:R-:W4:Y:S04]  /*18970*/  LD.E R55, desc[UR36][R22.64+0x3fc] ;  /* 0x0003fc2416377980 */ /* 0x001f28000c101900 */
        /* <DEDUP_REMOVED lines=74> */
[----:B--2---:R2:W-:Y:S04]  /*18e20*/  ST.E desc[UR36][R22.64+0x32c], R46 ;  /* 0x00032c2e16007985 */ /* 0x0045e8000c101924 */
        /* <DEDUP_REMOVED lines=48> */
[----:B---3--:R3:W-:Y:S04]  /*19130*/  ST.E desc[UR36][R22.64+0x3f0], R49 ;  /* 0x0003f03116007985 */ /* 0x0087e8000c101924 */
[----:B----4-:R4:W-:Y:S04]  /*19140*/  ST.E desc[UR36][R22.64+0x3f4], R51 ;  /* 0x0003f43316007985 */ /* 0x0109e8000c101924 */
[----:B------:R4:W-:Y:S04]  /*19150*/  ST.E desc[UR36][R22.64+0x3f8], R53 ;  /* 0x0003f83516007985 */ /* 0x0009e8000c101924 */
[----:B------:R4:W-:Y:S04]  /*19160*/  ST.E desc[UR36][R22.64+0x3fc], R55 ;  /* 0x0003fc3716007985 */ /* 0x0009e8000c101924 */
[----:B0-----:R-:W4:Y:S04]  /*19170*/  LD.E.64 R2, desc[UR36][R22.64+0x88] ;  /* 0x0000882416027980 */ /* 0x001f28000c101b00 */
[----:B-1----:R-:W4:Y:S01]  /*19180*/  LDL R24, [R1+0x68] ;  /* 0x0000680001187983 */ /* 0x002f220000100800 */
[----:B------:R-:W-:-:S02]  /*19190*/  F2FP.BF16.F32.PACK_AB R152, R152, R43 ;  /* 0x0000002b9898723e */ /* 0x000fc400000010ff */
[----:B------:R-:W-:Y:S01]  /*191a0*/  F2FP.BF16.F32.PACK_AB R154, R154, R41 ;  /* 0x000000299a9a723e */ /* 0x000fe200000010ff */
        /* <DEDUP_REMOVED lines=20> */
[----:B--2---:R-:W2:Y:S04]  /*192f0*/  LD.E R46, desc[UR36][R22.64+0x258] ;  /* 0x00025824162e7980 */ /* 0x004ea8000c101900 */
[----:B------:R-:W2:Y:S04]  /*19300*/  LD.E R47, desc[UR36][R22.64+0x25c] ;  /* 0x00025c24162f7980 */ /* 0x000ea8000c101900 */
        /* <DEDUP_REMOVED lines=111> */
[----:B------:R-:W-:Y:S01]  /*19a00*/  F2FP.BF16.F32.PACK_AB R155, R4, R155 ;  /* 0x0000009b049b723e */ /* 0x000fe200000010ff */
[----:B------:R-:W-:Y:S01]  /*19a10*/  VOTEU.ANY UP0, P0 ;  /* 0x00000000003f7886 */ /* 0x000fe20000000100 */
[----:B------:R-:W-:Y:S02]  /*19a20*/  VIADD R4, R2, 0x80 ;  /* 0x0000008002047836 */ /* 0x000fe40000000000 */
        /* <DEDUP_REMOVED lines=1094> */
.L_x_3502:
[----:B------:R-:W-:Y:S05]  /*1de90*/  BSYNC B0 ;  /* 0x0000000000007941 */ /* 0x000fea0003800000 */
.L_x_3501:
        /* <DEDUP_REMOVED lines=9> */
.L_x_3470:
        /* <DEDUP_REMOVED lines=213> */
[----:B------:R0:W-:Y:S01]  /*1ec80*/  STL.64 [R1+0x368], R12 ;  /* 0x0003680c01007387 */ /* 0x0001e20000100a00 */
        /* <DEDUP_REMOVED lines=60> */
[----:B-1----:R-:W-:Y:S01]  /*1f050*/  @!P2 LOP3.LUT R14, R19, 0x1, RZ, 0x3c, !PT ;  /* 0x00000001130ea812 */ /* 0x002fe200078e3cff */
        /* <DEDUP_REMOVED lines=34> */
.L_x_3400:
[----:B------:R-:W1:Y:S08]  /*1f280*/  S2UR UR13, SR_CgaCtaId ;  /* 0x00000000000d79c3 */ /* 0x000e700000008800 */
[----:B------:R-:W-:Y:S06]  /*1f290*/  BAR.SYNC.DEFER_BLOCKING 0x5, 0x180 ;  /* 0x0146000000007b1d */ /* 0x000fec0000010000 */
[----:B------:R-:W-:Y:S01]  /*1f2a0*/  UMOV UR42, 0x400 ;  /* 0x00000400002a7882 */ /* 0x000fe20000000000 */
[----:B------:R-:W-:Y:S01]  /*1f2b0*/  BSSY B0, `(.L_x_3504) ;  /* 0x00002b5000007945 */ /* 0x000fe20003800000 */
[----:B-1----:R-:W-:-:S09]  /*1f2c0*/  ULEA UR42, UR13, UR42, 0x18 ;  /* 0x0000002a0d2a7291 */ /* 0x002fd2000f8ec03f */
[----:B0-2---:R-:W0:Y:S02]  /*1f2d0*/  LDS.128 R4, [UR42+0x324d0] ;  /* 0x0324d02aff047984 */ /* 0x005e240008000c00 */
[----:B0-----:R-:W-:Y:S02]  /*1f2e0*/  R2UR UR12, R5 ;  /* 0x00000000050c72ca */ /* 0x001fe400000e0000 */
[----:B------:R-:W-:Y:S02]  /*1f2f0*/  R2UR UR6, R6 ;  /* 0x00000000060672ca */ /* 0x000fe400000e0000 */
[----:B------:R-:W-:Y:S01]  /*1f300*/  R2UR UR5, R7 ;  /* 0x00000000070572ca */ /* 0x000fe200000e0000 */
[----:B------:R-:W-:Y:S06]  /*1f310*/  BAR.ARV 0x4, 0x180 ;  /* 0x0106000000007b1d */ /* 0x000fec0000002000 */
[----:B------:R-:W-:Y:S08]  /*1f320*/  @P0 BRA `(.L_x_3505) ;  /* 0x0000001c00500947 */ /* 0x000ff00003800000 */
[----:B------:R-:W2:Y:S04]  /*1f330*/  LDL.128 R136, [R1+0x200] ;  /* 0x0002000001887983 */ /* 0x000ea80000100c00 */
[----:B------:R-:W3:Y:S04]  /*1f340*/  LDL.128 R128, [R1+0x220] ;  /* 0x0002200001807983 */ /* 0x000ee80000100c00 */
        /* <DEDUP_REMOVED lines=27> */
[----:B------:R-:W4:Y:S01]  /*1f500*/  LDL R144, [R1+0x440] ;  /* 0x0004400001907983 */ /* 0x000f220000100800 */
[----:B------:R-:W-:Y:S01]  /*1f510*/  R2UR UR4, R202 ;  /* 0x00000000ca0472ca */ /* 0x000fe200000e0000 */
[----:B------:R-:W-:-:S02]  /*1f520*/  ULDC.64 UR8, c[0x0][0xd00] ;  /* 0x0003400000087ab9 */ /* 0x000fc40000000a00 */
        /* <DEDUP_REMOVED lines=8> */
[----:B------:R-:W-:-:S02]  /*1f5b0*/  IADD3 R143, P0, R196, 0xc040, RZ ;  /* 0x0000c040c48f7810 */ /* 0x000fc40007f1e0ff */
[----:B------:R-:W-:Y:S02]  /*1f5c0*/  LOP3.LUT R3, R196, 0x380, RZ, 0xc0, !PT ;  /* 0x00000380c4037812 */ /* 0x000fe400078ec0ff */
[----:B------:R-:W-:Y:S02]  /*1f5d0*/  LOP3.LUT R2, R143, 0x380, RZ, 0xc0, !PT ;  /* 0x000003808f027812 */ /* 0x000fe400078ec0ff */
[----:B------:R-:W-:Y:S02]  /*1f5e0*/  SHF.R.U64 R3, R3, 0x3, RZ ;  /* 0x0000000303037819 */ /* 0x000fe400000012ff */
[----:B------:R-:W-:Y:S02]  /*1f5f0*/  SHF.R.U64 R2, R2, 0x3, RZ ;  /* 0x0000000302027819 */ /* 0x000fe400000012ff */
[----:B------:R-:W-:Y:S02]  /*1f600*/  IADD3 R141, P1, R196, 0xc020, RZ ;  /* 0x0000c020c48d7810 */ /* 0x000fe40007f3e0ff */
[----:B------:R-:W-:Y:S01]  /*1f610*/  LOP3.LUT R2, R2, R143, RZ, 0x3c, !PT ;  /* 0x0000008f02027212 */ /* 0x000fe200078e3cff */
[----:B------:R-:W-:Y:S01]  /*1f620*/  IMAD.MOV.U32 R143, RZ, RZ, R197 ;  /* 0x000000ffff8f7224 */ /* 0x000fe200078e00c5 */
[----:B------:R-:W-:-:S02]  /*1f630*/  IADD3 R19, P2, R196, 0xc000, RZ ;  /* 0x0000c000c4137810 */ /* 0x000fc40007f5e0ff */
[----:B------:R-:W-:Y:S02]  /*1f640*/  LOP3.LUT R142, R3, R196, RZ, 0x3c, !PT ;  /* 0x000000c4038e7212 */ /* 0x000fe400078e3cff */
[----:B------:R-:W-:Y:S02]  /*1f650*/  LOP3.LUT R140, R141, 0x380, RZ, 0xc0, !PT ;  /* 0x000003808d8c7812 */ /* 0x000fe400078ec0ff */
[----:B------:R-:W-:Y:S02]  /*1f660*/  LOP3.LUT R0, R19, 0x380, RZ, 0xc0, !PT ;  /* 0x0000038013007812 */ /* 0x000fe400078ec0ff */
[----:B------:R-:W-:Y:S02]  /*1f670*/  MOV R142, R142 ;  /* 0x0000008e008e7202 */ /* 0x000fe40000000f00 */
[----:B------:R-:W-:Y:S02]  /*1f680*/  SHF.R.U64 R140, R140, 0x3, RZ ;  /* 0x000000038c8c7819 */ /* 0x000fe400000012ff */
[----:B------:R-:W-:Y:S01]  /*1f690*/  SHF.R.U64 R0, R0, 0x3, RZ ;  /* 0x0000000300007819 */ /* 0x000fe200000012ff */
[--C-:B------:R-:W-:Y:S01]  /*1f6a0*/  IMAD.X R21, RZ, RZ, R197.reuse, P2 ;  /* 0x000000ffff157224 */ /* 0x100fe200010e06c5 */
[----:B------:R-:W-:Y:S01]  /*1f6b0*/  LOP3.LUT R140, R140, R141, RZ, 0x3c, !PT ;  /* 0x0000008d8c8c7212 */ /* 0x000fe200078e3cff */
[--C-:B------:R-:W-:Y:S01]  /*1f6c0*/  IMAD.X R141, RZ, RZ, R197.reuse, P1 ;  /* 0x000000ffff8d7224 */ /* 0x100fe200008e06c5 */
[----:B------:R-:W-:Y:S01]  /*1f6d0*/  LOP3.LUT R20, R0, R19, RZ, 0x3c, !PT ;  /* 0x0000001300147212 */ /* 0x000fe200078e3cff */
[----:B------:R-:W-:Y:S01]  /*1f6e0*/  UISETP.NE.U32.AND UP0, UPT, UR8, URZ, UPT ;  /* 0x0000003f0800728c */ /* 0x000fe2000bf05070 */
[----:B------:R-:W-:-:S02]  /*1f6f0*/  IMAD.X R3, RZ, RZ, R197, P0 ;  /* 0x000000ffff037224 */ /* 0x000fc400000e06c5 */
[----:B------:R-:W-:Y:S01]  /*1f700*/  MOV R0, R20 ;  /* 0x0000001400007202 */ /* 0x000fe20000000f00 */
[----:B------:R-:W-:Y:S01]  /*1f710*/  UISETP.NE.AND.EX UP0, UPT, UR9, URZ, UPT, UP0 ;  /* 0x0000003f0900728c */ /* 0x000fe2000bf05300 */
[----:B------:R-:W-:Y:S01]  /*1f720*/  MOV R140, R140 ;  /* 0x0000008c008c7202 */ /* 0x000fe20000000f00 */
[----:B------:R-:W0:Y:S01]  /*1f730*/  LDC R20, c[0x0][0xce8] ;  /* 0x00033a00ff147b82 */ /* 0x000e220000000800 */
[----:B------:R-:W-:Y:S01]  /*1f740*/  ULDC.64 UR8, c[0x0][0xd00] ;  /* 0x0003400000087ab9 */ /* 0x000fe20000000a00 */
[----:B------:R-:W-:Y:S01]  /*1f750*/  MOV R2, R2 ;  /* 0x0000000200027202 */ /* 0x000fe20000000f00 */
[----:B------:R-:W-:Y:S01]  /*1f760*/  UIMAD.WIDE UR8, UR4, 0x4, UR8 ;  /* 0x00000004040878a5 */ /* 0x000fe2000f8e0208 */
[----:B------:R-:W-:Y:S02]  /*1f770*/  PLOP3.LUT P1, PT, PT, PT, UP0, 0x80, 0x0 ;  /* 0x000000000000781c */ /* 0x000fe40003f2f008 */
[----:B--2---:R-:W-:Y:S02]  /*1f780*/  F2FP.BF16.F32.PACK_AB R136, R137, R136 ;  /* 0x000000888988723e */ /* 0x004fe400000010ff */
[----:B------:R-:W-:-:S02]  /*1f790*/  F2FP.BF16.F32.PACK_AB R137, R139, R138 ;  /* 0x0000008a8b89723e */ /* 0x000fc400000010ff */
[----:B---3--:R-:W-:Y:S02]  /*1f7a0*/  F2FP.BF16.F32.PACK_AB R128, R129, R128 ;  /* 0x000000808180723e */ /* 0x008fe400000010ff */
[----:B------:R-:W-:Y:S02]  /*1f7b0*/  F2FP.BF16.F32.PACK_AB R129, R131, R130 ;  /* 0x000000828381723e */ /* 0x000fe400000010ff */
[----:B----4-:R-:W-:Y:S02]  /*1f7c0*/  F2FP.BF16.F32.PACK_AB R138, R133, R132 ;  /* 0x00000084858a723e */ /* 0x010fe400000010ff */
[----:B------:R-:W-:Y:S01]  /*1f7d0*/  F2FP.BF16.F32.PACK_AB R139, R135, R134 ;  /* 0x00000086878b723e */ /* 0x000fe200000010ff */
[----:B------:R-:W-:Y:S01]  /*1f7e0*/  BAR.SYNC.DEFER_BLOCKING 0x1, 0x100 ;  /* 0x0044000000007b1d */ /* 0x000fe20000010000 */
        /* <DEDUP_REMOVED lines=13> */
[----:B------:R1:W-:Y:S01]  /*1f8c0*/  STSM.16.M88.4 [R142], R136 ;  /* 0x000000888e007844 */ /* 0x0003e20000000200 */
        /* <DEDUP_REMOVED lines=35> */
[----:B------:R-:W-:-:S03]  /*1fb00*/  F2FP.BF16.F32.PACK_AB R50, R45, R44 ;  /* 0x0000002c2d32723e */ /* 0x000fc600000010ff */
[----:B------:R1:W-:Y:S01]  /*1fb10*/  STSM.16.M88.4 [R229], R80 ;  /* 0x00000050e5007844 */ /* 0x0003e20000000200 */
        /* <DEDUP_REMOVED lines=15> */
[----:B------:R-:W-:Y:S01]  /*1fc10*/  F2FP.BF16.F32.PACK_AB R27, R15, R14 ;  /* 0x0000000e0f1b723e */ /* 0x000fe200000010ff */
[----:B------:R1:W-:Y:S01]  /*1fc20*/  STSM.16.M88.4 [R219], R48 ;  /* 0x00000030db007844 */ /* 0x0003e20000000200 */
[----:B------:R-:W-:-:S02]  /*1fc30*/  F2FP.BF16.F32.PACK_AB R10, R5, R4 ;  /* 0x00000004050a723e */ /* 0x000fc400000010ff */
[----:B------:R-:W-:Y:S01]  /*1fc40*/  F2FP.BF16.F32.PACK_AB R11, R7, R6 ;  /* 0x00000006070b723e */ /* 0x000fe200000010ff */
[----:B------:R1:W-:Y:S01]  /*1fc50*/  STSM.16.M88.4 [R0], R40 ;  /* 0x0000002800007844 */ /* 0x0003e20000000200 */
[----:B------:R-:W-:-:S03]  /*1fc60*/  IMAD.U32 R4, RZ, RZ, UR8 ;  /* 0x00000008ff047e24 */ /* 0x000fc6000f8e00ff */
[----:B------:R1:W-:Y:S01]  /*1fc70*/  STSM.16.M88.4 [R140], R32 ;  /* 0x000000208c007844 */ /* 0x0003e20000000200 */
[----:B------:R-:W-:Y:S01]  /*1fc80*/  IMAD.U32 R5, RZ, RZ, UR9 ;  /* 0x00000009ff057e24 */ /* 0x000fe2000f8e00ff */
[----:B------:R-:W-:Y:S02]  /*1fc90*/  ULDC.64 UR8, c[0x0][0xd08] ;  /* 0x0003420000087ab9 */ /* 0x000fe40000000a00 */
[----:B------:R1:W-:Y:S04]  /*1fca0*/  STSM.16.M88.4 [R2], R24 ;  /* 0x0000001802007844 */ /* 0x0003e80000000200 */
[----:B------:R1:W-:Y:S01]  /*1fcb0*/  STSM.16.M88.4 [R218], R8 ;  /* 0x00000008da007844 */ /* 0x0003e20000000200 */
[----:B------:R-:W-:Y:S01]  /*1fcc0*/  UISETP.NE.U32.AND UP1, UPT, UR8, URZ, UPT ;  /* 0x0000003f0800728c */ /* 0x000fe2000bf25070 */
[----:B------:R-:W-:Y:S03]  /*1fcd0*/  BAR.SYNC.DEFER_BLOCKING 0x1, 0x100 ;  /* 0x0044000000007b1d */ /* 0x000fe60000010000 */
[----:B------:R-:W-:-:S06]  /*1fce0*/  UISETP.NE.AND.EX UP1, UPT, UR9, URZ, UPT, UP1 ;  /* 0x0000003f0900728c */ /* 0x000fcc000bf25310 */
[----:B------:R-:W-:-:S05]  /*1fcf0*/  PLOP3.LUT P2, PT, PT, PT, UP1, 0x80, 0x0 ;  /* 0x000000000000781c */ /* 0x000fca0003f4f018 */
[----:B------:R-:W-:Y:S02]  /*1fd00*/  @UP1 ULDC.64 UR8, c[0x0][0xd08] ;  /* 0x0003420000081ab9 */ /* 0x000fe40000000a00 */
[----:B------:R-:W-:-:S03]  /*1fd10*/  @UP1 UIMAD.WIDE UR8, UR4, 0x4, UR8 ;  /* 0x00000004040818a5 */ /* 0x000fc6000f8e0208 */
[----:B------:R-:W-:Y:S02]  /*1fd20*/  ULDC UR4, c[0x0][0xb88] ;  /* 0x0002e20000047ab9 */ /* 0x000fe40000000800 */
[----:B------:R-:W-:Y:S02]  /*1fd30*/  IMAD.U32 R19, RZ, RZ, UR4 ;  /* 0x00000004ff137e24 */ /* 0x000fe4000f8e00ff */
[----:B------:R-:W-:Y:S01]  /*1fd40*/  IMAD.U32 R6, RZ, RZ, UR8 ;  /* 0x00000008ff067e24 */ /* 0x000fe2000f8e00ff */
[----:B------:R-:W2:Y:S01]  /*1fd50*/  @P1 LDG.E R3, desc[UR36][R4.64] ;  /* 0x0000002404031981 */ /* 0x000ea2000c1e1900 */
[----:B------:R-:W-:-:S05]  /*1fd60*/  IMAD.U32 R7, RZ, RZ, UR9 ;  /* 0x00000009ff077e24 */ /* 0x000fca000f8e00ff */
[----:B------:R1:W5:Y:S01]  /*1fd70*/  @P2 LDG.E R19, desc[UR36][R6.64] ;  /* 0x0000002406132981 */ /* 0x000362000c1e1900 */
[----:B------:R-:W-:Y:S01]  /*1fd80*/  UMOV UR4, URZ ;  /* 0x0000003f00047c82 */ /* 0x000fe20008000000 */
[----:B------:R-:W-:Y:S02]  /*1fd90*/  LOP3.LUT P0, RZ, R210, 0x3, RZ, 0xc0, !PT ;  /* 0x00000003d2ff7812 */ /* 0x000fe4000780c0ff */
[----:B--2---:R-:W-:Y:S01]  /*1fda0*/  @P1 R2UR UR4, R3 ;  /* 0x00000000030412ca */ /* 0x004fe200000e0000 */
[----:B01----:R-:W-:-:S14]  /*1fdb0*/  @P2 BRA `(.L_x_3506) ;  /* 0x0000000000102947 */ /* 0x003fdc0003800000 */
[----:B------:R-:W-:Y:S05]  /*1fdc0*/  @!P1 BRA `(.L_x_3506) ;  /* 0x00000000000c9947 */ /* 0x000fea0003800000 */
[----:B------:R-:W2:Y:S04]  /*1fdd0*/  LDG.E R0, desc[UR36][R4.64] ;  /* 0x0000002404007981 */ /* 0x000ea8000c1e1900 */
[----:B-----5:R-:W2:Y:S02]  /*1fde0*/  LDG.E R19, desc[UR36][R4.64+0x4] ;  /* 0x0000042404137981 */ /* 0x020ea4000c1e1900 */
[----:B--2---:R-:W-:-:S07]  /*1fdf0*/  IMAD.IADD R19, R19, 0x1, -R0 ;  /* 0x0000000113137824 */ /* 0x004fce00078e0a00 */
.L_x_3506:
[----:B------:R-:W2:Y:S01]  /*1fe00*/  LDL R0, [R1+0x458] ;  /* 0x0004580001007983 */ /* 0x000ea20000100800 */
[----:B-----5:R-:W-:Y:S01]  /*1fe10*/  IMAD R19, R19, R20, RZ ;  /* 0x0000001413137224 */ /* 0x020fe200078e02ff */
[----:B------:R-:W-:Y:S01]  /*1fe20*/  R2UR UR15, R202 ;  /* 0x00000000ca0f72ca */ /* 0x000fe200000e0000 */
[----:B------:R-:W-:Y:S01]  /*1fe30*/  VIADD R12, R204, UR60 ;  /* 0x0000003ccc0c7c36 */ /* 0x000fe20008000000 */
[----:B------:R-:W-:Y:S01]  /*1fe40*/  ISETP.NE.AND P1, PT, R20, 0x1, PT ;  /* 0x000000011400780c */ /* 0x000fe20003f25270 */
[----:B------:R-:W-:Y:S01]  /*1fe50*/  USHF.R.S32.HI UR18, URZ, 0x1f, UR61 ;  /* 0x0000001f3f127899 */ /* 0x000fe2000801143d */
[----:B------:R-:W-:Y:S02]  /*1fe60*/  ULDC.64 UR16, c[0x0][0xc90] ;  /* 0x0003240000107ab9 */ /* 0x000fe40000000a00 */
[----:B------:R-:W-:-:S09]  /*1fe70*/  ISETP.GE.OR P2, PT, R12, R19, P0 ;  /* 0x000000130c00720c */ /* 0x000fd20000746670 */
[----:B------:R-:W0:Y:S04]  /*1fe80*/  @P1 LDC R2, c[0x0][0xcec] ;  /* 0x00033b00ff021b82 */ /* 0x000e280000000800 */
[----:B------:R-:W3:Y:S01]  /*1fe90*/  @!P2 LDL R11, [R1+0x420] ;  /* 0x00042000010ba983 */ /* 0x000ee20000100800 */
[----:B------:R-:W-:Y:S02]  /*1fea0*/  USHF.R.S32.HI UR7, URZ, 0x1f, UR15 ;  /* 0x0000001f3f077899 */ /* 0x000fe4000801140f */
[----:B------:R-:W-:Y:S01]  /*1feb0*/  USHF.R.S32.HI UR11, URZ, 0x1f, UR4 ;  /* 0x0000001f3f0b7899 */ /* 0x000fe20008011404 */
[----:B------:R-:W1:Y:S01]  /*1fec0*/  @P1 LDC R3, c[0x0][0xcf0] ;  /* 0x00033c00ff031b82 */ /* 0x000e620000000800 */
[----:B------:R-:W-:Y:S01]  /*1fed0*/  UIMAD UR14, UR18, UR16, URZ ;  /* 0x00000010120e72a4 */ /* 0x000fe2000f8e023f */
[----:B------:R-:W-:Y:S01]  /*1fee0*/  UMOV UR10, UR4 ;  /* 0x00000004000a7c82 */ /* 0x000fe20008000000 */
[----:B------:R-:W-:-:S02]  /*1fef0*/  USEL UR20, UR7, URZ, !UP0 ;  /* 0x0000003f07147287 */ /* 0x000fc4000c000000 */
[----:B------:R-:W-:Y:S02]  /*1ff00*/  UIMAD.WIDE.U32 UR8, UR61, UR16, UR10 ;  /* 0x000000103d0872a5 */ /* 0x000fe4000f8e000a */
[----:B------:R-:W-:Y:S01]  /*1ff10*/  UIMAD UR14, UR61, UR17, UR14 ;  /* 0x000000113d0e72a4 */ /* 0x000fe2000f8e020e */
[----:B------:R-:W4:Y:S01]  /*1ff20*/  @P1 LDC R77, c[0x0][0xcf0] ;  /* 0x00033c00ff4d1b82 */ /* 0x000f220000000800 */
[----:B------:R-:W-:Y:S01]  /*1ff30*/  USEL UR19, UR15, URZ, !UP0 ;  /* 0x0000003f0f137287 */ /* 0x000fe2000c000000 */
[----:B------:R-:W-:Y:S01]  /*1ff40*/  ULDC.64 UR16, c[0x0][0xc98] ;  /* 0x0003260000107ab9 */ /* 0x000fe20000000a00 */
[----:B------:R-:W-:Y:S02]  /*1ff50*/  UIADD3 UR9, UR9, UR14, URZ ;  /* 0x0000000e09097290 */ /* 0x000fe4000fffe03f */
[----:B------:R-:W-:Y:S02]  /*1ff60*/  UIMAD UR7, UR20, UR16, URZ ;  /* 0x00000010140772a4 */ /* 0x000fe4000f8e023f */
[----:B------:R-:W-:-:S02]  /*1ff70*/  UIMAD.WIDE.U32 UR8, UR19, UR16, UR8 ;  /* 0x00000010130872a5 */ /* 0x000fc4000f8e0008 */
[----:B------:R-:W-:Y:S01]  /*1ff80*/  UIMAD UR7, UR19, UR17, UR7 ;  /* 0x00000011130772a4 */ /* 0x000fe2000f8e0207 */
[----:B------:R-:W-:-:S05]  /*1ff90*/  ULDC.64 UR14, c[0x0][0xc88] ;  /* 0x00032200000e7ab9 */ /* 0x000fca0000000a00 */
[----:B------:R-:W-:Y:S02]  /*1ffa0*/  IMAD.U32 R7, RZ, RZ, UR7 ;  /* 0x00000007ff077e24 */ /* 0x000fe4000f8e00ff */
[----:B--2---:R-:W-:-:S04]  /*1ffb0*/  VIADD R5, R0, UR60 ;  /* 0x0000003c00057c36 */ /* 0x004fc80008000000 */
[----:B0-----:R-:W-:-:S04]  /*1ffc0*/  @P1 IMAD.HI.U32 R2, R5, R2, RZ ;  /* 0x0000000205021227 */ /* 0x001fc800078e00ff */
[----:B------:R-:W-:Y:S01]  /*1ffd0*/  IMAD.MOV.U32 R0, RZ, RZ, R5 ;  /* 0x000000ffff007224 */ /* 0x000fe200078e0005 */
[----:B-1----:R-:W-:-:S04]  /*1ffe0*/  @P1 SHF.R.U32.HI R0, RZ, R3, R2 ;  /* 0x00000003ff001219 */ /* 0x002fc80000011602 */
[--C-:B------:R-:W-:Y:S01]  /*1fff0*/  SHF.R.S32.HI R4, RZ, 0x1f, R0.reuse ;  /* 0x0000001fff047819 */ /* 0x100fe20000011400 */
[----:B------:R-:W-:-:S04]  /*20000*/  IMAD.MOV R2, RZ, RZ, -R0 ;  /* 0x000000ffff027224 */ /* 0x000fc800078e0a00 */
[----:B------:R-:W-:Y:S01]  /*20010*/  IMAD R5, R20, R2, R5 ;  /* 0x0000000214057224 */ /* 0x000fe200078e0205 */
[----:B------:R-:W-:-:S04]  /*20020*/  IADD3 R2, P3, R0, UR8, RZ ;  /* 0x0000000800027c10 */ /* 0x000fc8000ff7e0ff */
[----:B------:R-:W-:-:S05]  /*20030*/  SHF.R.S32.HI R3, RZ, 0x1f, R5 ;  /* 0x0000001fff037819 */ /* 0x000fca0000011405 */
[----:B------:R-:W-:Y:S01]  /*20040*/  IMAD R0, R3, UR14, RZ ;  /* 0x0000000e03007c24 */ /* 0x000fe2000f8e02ff */
[----:B------:R-:W-:Y:S01]  /*20050*/  IADD3.X R3, R4, UR9, R7, P3, !PT ;  /* 0x0000000904037c10 */ /* 0x000fe20009ffe407 */
[----:B------:R-:W-:Y:S02]  /*20060*/  ULDC.64 UR8, c[0x0][0xc50] ;  /* 0x0003140000087ab9 */ /* 0x000fe40000000a00 */
[C---:B------:R-:W-:Y:S02]  /*20070*/  IMAD R7, R5.reuse, UR15, R0 ;  /* 0x0000000f05077c24 */ /* 0x040fe4000f8e0200 */
[----:B------:R-:W-:Y:S01]  /*20080*/  IMAD.WIDE.U32 R2, R5, UR14, R2 ;  /* 0x0000000e05027c25 */ /* 0x000fe2000f8e0002 */
[----:B------:R-:W-:-:S03]  /*20090*/  ULDC.64 UR14, c[0x0][0xba0] ;  /* 0x0002e800000e7ab9 */ /* 0x000fc60000000a00 */
[----:B------:R-:W-:Y:S01]  /*200a0*/  IMAD.IADD R3, R3, 0x1, R7 ;  /* 0x0000000103037824 */ /* 0x000fe200078e0207 */
[----:B------:R-:W-:Y:S01]  /*200b0*/  LEA R6, P3, R2, UR8, 0x2 ;  /* 0x0000000802067c11 */ /* 0x000fe2000f8610ff */
[----:B------:R-:W-:-:S03]  /*200c0*/  VIADD R0, R12, 0x8 ;  /* 0x000000080c007836 */ /* 0x000fc60000000000 */
[----:B------:R-:W-:Y:S01]  /*200d0*/  LEA.HI.X R10, R2, UR9, R3, 0x2, P3 ;  /* 0x00000009020a7c11 */ /* 0x000fe200098f1403 */
[----:B------:R-:W-:Y:S01]  /*200e0*/  SHFL.IDX PT, R8, R6, RZ, 0x1c1f ;  /* 0x001c1fff06087589 */ /* 0x000fe200000e0000 */
[----:B------:R-:W-:-:S03]  /*200f0*/  ISETP.GE.OR P0, PT, R0, R19, P0 ;  /* 0x000000130000720c */ /* 0x000fc60000706670 */
[----:B------:R-:W3:Y:S04]  /*20100*/  SHFL.IDX PT, R9, R10, RZ, 0x1c1f ;  /* 0x001c1fff0a097589 */ /* 0x000ee800000e0000 */
[----:B---3--:R0:W-:Y:S06]  /*20110*/  @!P2 ST.E desc[UR36][R8.64], R11 ;  /* 0x0000000b0800a985 */ /* 0x0081ec000c101924 */
[----:B------:R-:W2:Y:S01]  /*20120*/  @!P0 LDL R21, [R1+0x424] ;  /* 0x0004240001158983 */ /* 0x000ea20000100800 */
[----:B------:R-:W-:-:S02]  /*20130*/  IMAD R0, R208, 0x40, R189 ;  /* 0x00000040d0007824 */ /* 0x000fc400078e02bd */
[----:B------:R-:W-:Y:S01]  /*20140*/  IMAD.MOV.U32 R3, RZ, RZ, 0x2 ;  /* 0x00000002ff037424 */ /* 0x000fe200078e00ff */
[----:B------:R-:W-:Y:S03]  /*20150*/  SHFL.IDX PT, R54, R6, 0x1, 0x1c1f ;  /* 0x003c1f0006367f89 */ /* 0x000fe600000e0000 */
[----:B------:R-:W-:Y:S01]  /*20160*/  IMAD.WIDE R2, R0, R3, UR58 ;  /* 0x0000003a00027e25 */ /* 0x000fe2000f8e0203 */
[----:B------:R-:W2:Y:S02]  /*20170*/  SHFL.IDX PT, R55, R10, 0x1, 0x1c1f ;  /* 0x003c1f000a377f89 */ /* 0x000ea400000e0000 */
[C---:B------:R-:W-:Y:S02]  /*20180*/  IADD3 R25, P4, R2.reuse, 0x3000, RZ ;  /* 0x0000300002197810 */ /* 0x040fe40007f9e0ff */
[C---:B------:R-:W-:Y:S02]  /*20190*/  IADD3 R29, P5, R2.reuse, 0x4000, RZ ;  /* 0x00004000021d7810 */ /* 0x040fe40007fbe0ff */
[----:B------:R-:W-:-:S02]  /*201a0*/  IADD3 R33, P6, R2, 0x5000, RZ ;  /* 0x0000500002217810 */ /* 0x000fc40007fde0ff */
[----:B------:R-:W-:Y:S02]  /*201b0*/  LOP3.LUT R24, R25, 0x380, RZ, 0xc0, !PT ;  /* 0x0000038019187812 */ /* 0x000fe400078ec0ff */
[----:B------:R-:W-:Y:S02]  /*201c0*/  LOP3.LUT R28, R29, 0x380, RZ, 0xc0, !PT ;  /* 0x000003801d1c7812 */ /* 0x000fe400078ec0ff */
[----:B------:R-:W-:Y:S02]  /*201d0*/  LOP3.LUT R32, R33, 0x380, RZ, 0xc0, !PT ;  /* 0x0000038021207812 */ /* 0x000fe400078ec0ff */
[C---:B------:R-:W-:Y:S02]  /*201e0*/  IADD3 R7, P2, R2.reuse, 0x1000, RZ ;  /* 0x0000100002077810 */ /* 0x040fe40007f5e0ff */
[----:B------:R-:W-:Y:S02]  /*201f0*/  IADD3 R5, P3, R2, 0x2000, RZ ;  /* 0x0000200002057810 */ /* 0x000fe40007f7e0ff */
[----:B------:R-:W-:Y:S01]  /*20200*/  SHF.R.U64 R24, R24, 0x3, RZ ;  /* 0x0000000318187819 */ /* 0x000fe200000012ff */
[--C-:B0-----:R-:W-:Y:S01]  /*20210*/  IMAD.X R9, RZ, RZ, R3.reuse, P2 ;  /* 0x000000ffff097224 */ /* 0x101fe200010e0603 */
[----:B------:R-:W-:Y:S01]  /*20220*/  SHF.R.U64 R28, R28, 0x3, RZ ;  /* 0x000000031c1c7819 */ /* 0x000fe200000012ff */
[----:B------:R-:W-:Y:S01]  /*20230*/  IMAD.X R13, RZ, RZ, R3, P3 ;  /* 0x000000ffff0d7224 */ /* 0x000fe200018e0603 */
[----:B------:R-:W-:-:S02]  /*20240*/  SHF.R.U64 R32, R32, 0x3, RZ ;  /* 0x0000000320207819 */ /* 0x000fc400000012ff */
[----:B------:R-:W-:Y:S01]  /*20250*/  LOP3.LUT R24, R24, R25, RZ, 0x3c, !PT ;  /* 0x0000001918187212 */ /* 0x000fe200078e3cff */
[--C-:B------:R-:W-:Y:S01]  /*20260*/  IMAD.X R25, RZ, RZ, R3.reuse, P4 ;  /* 0x000000ffff197224 */ /* 0x100fe200020e0603 */
[----:B------:R-:W-:Y:S01]  /*20270*/  LOP3.LUT R28, R28, R29, RZ, 0x3c, !PT ;  /* 0x0000001d1c1c7212 */ /* 0x000fe200078e3cff */
[--C-:B------:R-:W-:Y:S01]  /*20280*/  IMAD.X R29, RZ, RZ, R3.reuse, P5 ;  /* 0x000000ffff1d7224 */ /* 0x100fe200028e0603 */
[----:B------:R-:W-:Y:S01]  /*20290*/  LOP3.LUT R32, R32, R33, RZ, 0x3c, !PT ;  /* 0x0000002120207212 */ /* 0x000fe200078e3cff */
[----:B------:R-:W-:Y:S01]  /*202a0*/  IMAD.X R33, RZ, RZ, R3, P6 ;  /* 0x000000ffff217224 */ /* 0x000fe200030e0603 */
[C---:B------:R-:W-:Y:S02]  /*202b0*/  IADD3 R37, P2, R2.reuse, 0x6000, RZ ;  /* 0x0000600002257810 */ /* 0x040fe40007f5e0ff */
[C---:B------:R-:W-:Y:S02]  /*202c0*/  IADD3 R41, P3, R2.reuse, 0x7000, RZ ;  /* 0x0000700002297810 */ /* 0x040fe40007f7e0ff */
[----:B------:R-:W-:-:S02]  /*202d0*/  IADD3 R45, P4, R2, 0x8000, RZ ;  /* 0x00008000022d7810 */ /* 0x000fc40007f9e0ff */
[C---:B------:R-:W-:Y:S02]  /*202e0*/  IADD3 R49, P5, R2.reuse, 0x9000, RZ ;  /* 0x0000900002317810 */ /* 0x040fe40007fbe0ff */
[----:B------:R-:W-:Y:S02]  /*202f0*/  IADD3 R53, P6, R2, 0xa000, RZ ;  /* 0x0000a00002357810 */ /* 0x000fe40007fde0ff */
[----:B------:R-:W-:Y:S02]  /*20300*/  LOP3.LUT R36, R37, 0x380, RZ, 0xc0, !PT ;  /* 0x0000038025247812 */ /* 0x000fe400078ec0ff */
        /* <DEDUP_REMOVED lines=23> */
[----:B------:R-:W-:-:S02]  /*20480*/  LOP3.LUT R8, R4, R7, RZ, 0x3c, !PT ;  /* 0x0000000704087212 */ /* 0x000fc400078e3cff */
[----:B------:R-:W-:Y:S02]  /*20490*/  LOP3.LUT R12, R0, R5, RZ, 0x3c, !PT ;  /* 0x00000005000c7212 */ /* 0x000fe400078e3cff */
[C---:B------:R-:W-:Y:S02]  /*204a0*/  IADD3 R57, P2, R2.reuse, 0xb000, RZ ;  /* 0x0000b00002397810 */ /* 0x040fe40007f5e0ff */
[C---:B------:R-:W-:Y:S02]  /*204b0*/  IADD3 R61, P3, R2.reuse, 0xc000, RZ ;  /* 0x0000c000023d7810 */ /* 0x040fe40007f7e0ff */
[C---:B------:R-:W-:Y:S02]  /*204c0*/  IADD3 R65, P4, R2.reuse, 0xd000, RZ ;  /* 0x0000d00002417810 */ /* 0x040fe40007f9e0ff */
[C---:B------:R-:W-:Y:S02]  /*204d0*/  IADD3 R69, P5, R2.reuse, 0xe000, RZ ;  /* 0x0000e00002457810 */ /* 0x040fe40007fbe0ff */
[----:B------:R-:W-:-:S02]  /*204e0*/  LOP3.LUT R7, R2, 0x380, RZ, 0xc0, !PT ;  /* 0x0000038002077812 */ /* 0x000fc400078ec0ff */
[----:B------:R-:W-:Y:S02]  /*204f0*/  IADD3 R5, P6, R2, 0xf000, RZ ;  /* 0x0000f00002057810 */ /* 0x000fe40007fde0ff */
[----:B------:R-:W-:Y:S02]  /*20500*/  LOP3.LUT R56, R57, 0x380, RZ, 0xc0, !PT ;  /* 0x0000038039387812 */ /* 0x000fe400078ec0ff */
[----:B------:R-:W-:Y:S01]  /*20510*/  LOP3.LUT R60, R61, 0x380, RZ, 0xc0, !PT ;  /* 0x000003803d3c7812 */ /* 0x000fe200078ec0ff */
[----:B------:R-:W-:Y:S01]  /*20520*/  IMAD.X R73, RZ, RZ, R3, P6 ;  /* 0x000000ffff497224 */ /* 0x000fe200030e0603 */
[----:B------:R-:W-:Y:S02]  /*20530*/  LOP3.LUT R64, R65, 0x380, RZ, 0xc0, !PT ;  /* 0x0000038041407812 */ /* 0x000fe400078ec0ff */
[----:B------:R-:W-:Y:S02]  /*20540*/  LOP3.LUT R68, R69, 0x380, RZ, 0xc0, !PT ;  /* 0x0000038045447812 */ /* 0x000fe400078ec0ff */
[----:B------:R-:W-:-:S02]  /*20550*/  SHF.R.U64 R7, R7, 0x3, RZ ;  /* 0x0000000307077819 */ /* 0x000fc400000012ff */
[----:B------:R-:W-:Y:S02]  /*20560*/  LOP3.LUT R0, R5, 0x380, RZ, 0xc0, !PT ;  /* 0x0000038005007812 */ /* 0x000fe400078ec0ff */
[----:B------:R-:W-:Y:S02]  /*20570*/  SHF.R.U64 R56, R56, 0x3, RZ ;  /* 0x0000000338387819 */ /* 0x000fe400000012ff */
[----:B------:R-:W-:Y:S02]  /*20580*/  SHF.R.U64 R60, R60, 0x3, RZ ;  /* 0x000000033c3c7819 */ /* 0x000fe400000012ff */
[----:B------:R-:W-:Y:S02]  /*20590*/  SHF.R.U64 R64, R64, 0x3, RZ ;  /* 0x0000000340407819 */ /* 0x000fe400000012ff */
[----:B------:R-:W-:Y:S02]  /*205a0*/  SHF.R.U64 R68, R68, 0x3, RZ ;  /* 0x0000000344447819 */ /* 0x000fe400000012ff */
[----:B------:R-:W-:-:S02]  /*205b0*/  LOP3.LUT R2, R7, R2, RZ, 0x3c, !PT ;  /* 0x0000000207027212 */ /* 0x000fc400078e3cff */
        /* <DEDUP_REMOVED lines=9> */
[----:B------:R-:W-:Y:S01]  /*20650*/  LOP3.LUT R72, R0, R5, RZ, 0x3c, !PT ;  /* 0x0000000500487212 */ /* 0x000fe200078e3cff */
[----:B------:R-:W-:-:S02]  /*20660*/  UIMAD UR7, UR11, UR14, URZ ;  /* 0x0000000e0b0772a4 */ /* 0x000fc4000f8e023f */
[----:B------:R-:W-:Y:S02]  /*20670*/  UIMAD.WIDE.U32 UR8, UR4, UR14, URZ ;  /* 0x0000000e040872a5 */ /* 0x000fe4000f8e003f */
[----:B------:R-:W-:Y:S01]  /*20680*/  UIMAD UR7, UR4, UR15, UR7 ;  /* 0x0000000f040772a4 */ /* 0x000fe2000f8e0207 */
[----:B------:R-:W-:-:S03]  /*20690*/  ULDC.64 UR10, c[0x0][0xbe8] ;  /* 0x0002fa00000a7ab9 */ /* 0x000fc60000000a00 */
[----:B------:R-:W-:Y:S02]  /*206a0*/  UIADD3 UR9, UR9, UR7, URZ ;  /* 0x0000000709097290 */ /* 0x000fe4000fffe03f */
[----:B------:R-:W-:Y:S01]  /*206b0*/  UIMAD UR4, UR18, UR10, URZ ;  /* 0x0000000a120472a4 */ /* 0x000fe2000f8e023f */
[----:B------:R-:W-:Y:S01]  /*206c0*/  VIADD R76, R209, UR60 ;  /* 0x0000003cd14c7c36 */ /* 0x000fe20008000000 */
[----:B------:R-:W-:Y:S02]  /*206d0*/  UIMAD.WIDE.U32 UR8, UR61, UR10, UR8 ;  /* 0x0000000a3d0872a5 */ /* 0x000fe4000f8e0008 */
[----:B------:R-:W-:-:S03]  /*206e0*/  UIMAD UR4, UR61, UR11, UR4 ;  /* 0x0000000b3d0472a4 */ /* 0x000fc6000f8e0204 */
[----:B------:R-:W-:Y:S01]  /*206f0*/  ULDC.64 UR10, c[0x0][0xbf0] ;  /* 0x0002fc00000a7ab9 */ /* 0x000fe20000000a00 */
[----:B------:R-:W-:Y:S02]  /*20700*/  UIADD3 UR9, UR9, UR4, URZ ;  /* 0x0000000409097290 */ /* 0x000fe4000fffe03f */
[----:B------:R-:W-:Y:S02]  /*20710*/  UIMAD UR4, UR20, UR10, URZ ;  /* 0x0000000a140472a4 */ /* 0x000fe4000f8e023f */
[----:B------:R-:W-:Y:S02]  /*20720*/  UIMAD.WIDE.U32 UR8, UR19, UR10, UR8 ;  /* 0x0000000a130872a5 */ /* 0x000fe4000f8e0008 */
[----:B------:R-:W-:-:S03]  /*20730*/  UIMAD UR4, UR19, UR11, UR4 ;  /* 0x0000000b130472a4 */ /* 0x000fc6000f8e0204 */
[----:B------:R-:W-:Y:S01]  /*20740*/  ULDC.64 UR10, c[0x0][0xbe0] ;  /* 0x0002f800000a7ab9 */ /* 0x000fe20000000a00 */
[----:B------:R-:W-:Y:S01]  /*20750*/  UIADD3 UR4, UR9, UR4, URZ ;  /* 0x0000000409047290 */ /* 0x000fe2000fffe03f */
[----:B------:R-:W-:-:S05]  /*20760*/  VIADD R82, R208, UR60 ;  /* 0x0000003cd0527c36 */ /* 0x000fca0008000000 */
[----:B------:R-:W-:Y:S01]  /*20770*/  ISETP.GE.AND P2, PT, R82, R19, PT ;  /* 0x000000135200720c */ /* 0x000fe20003f46270 */
[----:B------:R-:W-:Y:S01]  /*20780*/  BSSY B1, `(.L_x_3507) ;  /* 0x000004a000017945 */ /* 0x000fe20003800000 */
[----:B--2---:R0:W-:Y:S04]  /*20790*/  @!P0 ST.E desc[UR36][R54.64], R21 ;  /* 0x0000001536008985 */ /* 0x0041e8000c101924 */
[----:B------:R1:W5:Y:S04]  /*207a0*/  LD.E.128 R4, desc[UR36][R2.64] ;  /* 0x0000002402047980 */ /* 0x000368000c101d00 */
[----:B------:R-:W5:Y:S01]  /*207b0*/  LD.E.128 R8, desc[UR36][R8.64] ;  /* 0x0000002408087980 */ /* 0x000f62000c101d00 */
[----:B0-----:R-:W-:-:S03]  /*207c0*/  IMAD.MOV.U32 R21, RZ, RZ, R76 ;  /* 0x000000ffff157224 */ /* 0x001fc600078e004c */
[----:B------:R-:W5:Y:S01]  /*207d0*/  LD.E.128 R12, desc[UR36][R12.64] ;  /* 0x000000240c0c7980 */ /* 0x000f62000c101d00 */
[----:B-1----:R-:W0:Y:S01]  /*207e0*/  @P1 LDC R3, c[0x0][0xcec] ;  /* 0x00033b00ff031b82 */ /* 0x002e220000000800 */
[----:B------:R-:W-:Y:S02]  /*207f0*/  IMAD.U32 R2, RZ, RZ, UR8 ;  /* 0x00000008ff027e24 */ /* 0x000fe4000f8e00ff */
[----:B------:R-:W5:Y:S04]  /*20800*/  LD.E.128 R24, desc[UR36][R24.64] ;  /* 0x0000002418187980 */ /* 0x000f68000c101d00 */
[----:B------:R-:W5:Y:S04]  /*20810*/  LD.E.128 R28, desc[UR36][R28.64] ;  /* 0x000000241c1c7980 */ /* 0x000f68000c101d00 */
[----:B------:R-:W5:Y:S04]  /*20820*/  LD.E.128 R32, desc[UR36][R32.64] ;  /* 0x0000002420207980 */ /* 0x000f68000c101d00 */
[----:B------:R-:W5:Y:S04]  /*20830*/  LD.E.128 R36, desc[UR36][R36.64] ;  /* 0x0000002424247980 */ /* 0x000f68000c101d00 */
[----:B------:R-:W5:Y:S04]  /*20840*/  LD.E.128 R40, desc[UR36][R40.64] ;  /* 0x0000002428287980 */ /* 0x000f68000c101d00 */
[----:B------:R-:W5:Y:S01]  /*20850*/  LD.E.128 R44, desc[UR36][R44.64] ;  /* 0x000000242c2c7980 */ /* 0x000f62000c101d00 */
[----:B0-----:R-:W-:-:S03]  /*20860*/  @P1 IMAD.HI.U32 R0, R76, R3, RZ ;  /* 0x000000034c001227 */ /* 0x001fc600078e00ff */
[----:B------:R-:W5:Y:S02]  /*20870*/  LD.E.128 R48, desc[UR36][R48.64] ;  /* 0x0000002430307980 */ /* 0x000f64000c101d00 */
[----:B----4-:R-:W-:Y:S02]  /*20880*/  @P1 SHF.R.U32.HI R21, RZ, R77, R0 ;  /* 0x0000004dff151219 */ /* 0x010fe40000011600 */
[----:B------:R-:W5:Y:S02]  /*20890*/  LD.E.128 R52, desc[UR36][R52.64] ;  /* 0x0000002434347980 */ /* 0x000f64000c101d00 */
[--C-:B------:R-:W-:Y:S01]  /*208a0*/  SHF.R.S32.HI R0, RZ, 0x1f, R21.reuse ;  /* 0x0000001fff007819 */ /* 0x100fe20000011415 */
[----:B------:R-:W-:Y:S01]  /*208b0*/  IMAD.MOV R77, RZ, RZ, -R21 ;  /* 0x000000ffff4d7224 */ /* 0x000fe200078e0a15 */
[----:B------:R-:W5:Y:S01]  /*208c0*/  LD.E.128 R56, desc[UR36][R56.64] ;  /* 0x0000002438387980 */ /* 0x000f62000c101d00 */
[----:B------:R-:W-:Y:S01]  /*208d0*/  IMAD.U32 R3, RZ, RZ, UR9 ;  /* 0x00000009ff037e24 */ /* 0x000fe2000f8e00ff */
[----:B------:R-:W-:Y:S01]  /*208e0*/  ULDC.64 UR8, c[0x0][0xbd8] ;  /* 0x0002f60000087ab9 */ /* 0x000fe20000000a00 */
[----:B------:R-:W-:Y:S01]  /*208f0*/  IMAD R0, R0, UR10, RZ ;  /* 0x0000000a00007c24 */ /* 0x000fe2000f8e02ff */
[----:B------:R-:W5:Y:S01]  /*20900*/  LD.E.128 R60, desc[UR36][R60.64] ;  /* 0x000000243c3c7980 */ /* 0x000f62000c101d00 */
[----:B------:R-:W-:-:S02]  /*20910*/  IMAD R77, R20, R77, R76 ;  /* 0x0000004d144d7224 */ /* 0x000fc400078e024c */
[----:B------:R-:W-:Y:S01]  /*20920*/  IMAD.U32 R3, RZ, RZ, UR4 ;  /* 0x00000004ff037e24 */ /* 0x000fe2000f8e00ff */
[----:B------:R-:W5:Y:S01]  /*20930*/  LD.E.128 R64, desc[UR36][R64.64] ;  /* 0x0000002440407980 */ /* 0x000f62000c101d00 */
[C---:B------:R-:W-:Y:S01]  /*20940*/  IMAD R79, R21.reuse, UR11, R0 ;  /* 0x0000000b154f7c24 */ /* 0x040fe2000f8e0200 */
[----:B------:R-:W-:Y:S02]  /*20950*/  SHF.R.S32.HI R0, RZ, 0x1f, R77 ;  /* 0x0000001fff007819 */ /* 0x000fe4000001144d */
[----:B------:R-:W5:Y:S01]  /*20960*/  LD.E.128 R68, desc[UR36][R68.64] ;  /* 0x0000002444447980 */ /* 0x000f62000c101d00 */
[----:B------:R-:W-:-:S03]  /*20970*/  IMAD.WIDE.U32 R2, R21, UR10, R2 ;  /* 0x0000000a15027c25 */ /* 0x000fc6000f8e0002 */
[----:B------:R-:W5:Y:S01]  /*20980*/  LD.E.128 R72, desc[UR36][R72.64] ;  /* 0x0000002448487980 */ /* 0x000f62000c101d00 */
[----:B------:R-:W-:Y:S01]  /*20990*/  IMAD.IADD R3, R3, 0x1, R79 ;  /* 0x0000000103037824 */ /* 0x000fe200078e024f */
[----:B------:R-:W-:Y:S01]  /*209a0*/  UIADD3 UR4, UR42, 0x32420, URZ ;  /* 0x000324202a047890 */ /* 0x000fe2000fffe03f */
[----:B------:R-:W-:Y:S01]  /*209b0*/  IMAD R20, R0, UR8, RZ ;  /* 0x0000000800147c24 */ /* 0x000fe2000f8e02ff */
[----:B------:R-:W-:Y:S01]  /*209c0*/  @!PT LDS RZ, [RZ] ;  /* 0x00000000fffff984 */ /* 0x000fe20000000800 */
[----:B------:R-:W-:Y:S01]  /*209d0*/  @!PT LDS RZ, [RZ] ;  /* 0x00000000fffff984 */ /* 0x000fe20000000800 */
[----:B------:R-:W-:Y:S01]  /*209e0*/  @!PT LDS RZ, [RZ] ;  /* 0x00000000fffff984 */ /* 0x000fe20000000800 */
[----:B------:R-:W-:Y:S01]  /*209f0*/  @!PT LDS RZ, [RZ] ;  /* 0x00000000fffff984 */ /* 0x000fe20000000800 */
[----:B------:R0:W-:Y:S06]  /*20a00*/  MEMBAR.ALL.CTA ;  /* 0x0000000000007992 */ /* 0x0001ec0000008000 */
[----:B0-----:R-:W0:Y:S01]  /*20a10*/  FENCE.VIEW.ASYNC.S ;  /* 0x00000000000073c6 */ /* 0x001e220000000000 */
[----:B------:R-:W-:Y:S01]  /*20a20*/  IMAD.WIDE.U32 R2, R77, UR8, R2 ;  /* 0x000000084d027c25 */ /* 0x000fe2000f8e0002 */
[----:B------:R-:W-:-:S03]  /*20a30*/  UPRMT UR4, URZ, 0x654, UR4 ;  /* 0x000006543f047896 */ /* 0x000fc60008000004 */
[----:B------:R-:W-:Y:S01]  /*20a40*/  IMAD R21, R77, UR9, R20 ;  /* 0x000000094d157c24 */ /* 0x000fe2000f8e0214 */
[----:B------:R-:W-:Y:S01]  /*20a50*/  ULDC.64 UR8, c[0x0][0xb80] ;  /* 0x0002e00000087ab9 */ /* 0x000fe20000000a00 */
[----:B------:R-:W-:Y:S01]  /*20a60*/  VIADD R0, R82, 0x20 ;  /* 0x0000002052007836 */ /* 0x000fe20000000000 */
[----:B------:R-:W-:Y:S01]  /*20a70*/  LEA R80, P3, R2, UR8, 0x1 ;  /* 0x0000000802507c11 */ /* 0x000fe2000f8608ff */
[----:B------:R-:W-:-:S03]  /*20a80*/  IMAD.IADD R3, R3, 0x1, R21 ;  /* 0x0000000103037824 */ /* 0x000fc600078e0215 */
[-C--:B------:R-:W-:Y:S01]  /*20a90*/  ISETP.GE.AND P1, PT, R0, R19.reuse, PT ;  /* 0x000000130000720c */ /* 0x080fe20003f26270 */
[----:B------:R-:W-:Y:S01]  /*20aa0*/  VIADD R0, R82, 0x40 ;  /* 0x0000004052007836 */ /* 0x000fe20000000000 */
[----:B------:R-:W-:Y:S01]  /*20ab0*/  LEA.HI.X R81, R2, UR9, R3, 0x1, P3 ;  /* 0x0000000902517c11 */ /* 0x000fe200098f0c03 */
[----:B0-----:R0:W1:Y:S03]  /*20ac0*/  SHFL.IDX PT, R78, R80, RZ, 0x181f ;  /* 0x00181fff504e7589 */ /* 0x00106600000e0000 */
[----:B------:R-:W-:Y:S02]  /*20ad0*/  ISETP.GE.AND P0, PT, R0, R19, PT ;  /* 0x000000130000720c */ /* 0x000fe40003f06270 */
[----:B------:R0:W2:Y:S01]  /*20ae0*/  SHFL.IDX PT, R0, R81, RZ, 0x181f ;  /* 0x00181fff51007589 */ /* 0x0000a200000e0000 */
[----:B------:R-:W-:Y:S01]  /*20af0*/  SYNCS.ARRIVE.TRANS64.RED.A1T0 RZ, [UR4], RZ ;  /* 0x000000ffffff79a7 */ /* 0x000fe20008100404 */
[----:B------:R-:W-:Y:S09]  /*20b00*/  @P2 BRA `(.L_x_3508) ;  /* 0x0000000000442947 */ /* 0x000ff20003800000 */
        /* <DEDUP_REMOVED lines=17> */
.L_x_3508:
[----:B------:R-:W-:Y:S05]  /*20c20*/  BSYNC B1 ;  /* 0x0000000000017941 */ /* 0x000fea0003800000 */
.L_x_3507:
[----:B--2---:R2:W4:Y:S01]  /*20c30*/  SHFL.IDX PT, R0, R81, 0x1, 0x181f ;  /* 0x00381f0051007f89 */ /* 0x00452200000e0000 */
        /* <DEDUP_REMOVED lines=9> */
[----:B-----5:R-:W-:Y:S02]  /*20cd0*/  @!P3 LEA R4, P5, R191, R20, 0x1 ;  /* 0x00000014bf04b211 */ /* 0x020fe400078a08ff */
        /* <DEDUP_REMOVED lines=10> */
.L_x_3510:
[----:B------:R-:W-:Y:S05]  /*20d80*/  BSYNC B1 ;  /* 0x0000000000017941 */ /* 0x000fea0003800000 */
.L_x_3509:
[----:B----4-:R4:W0:Y:S01]  /*20d90*/  SHFL.IDX PT, R0, R81, 0x2, 0x181f ;  /* 0x00581f0051007f89 */ /* 0x01082200000e0000 */
        /* <DEDUP_REMOVED lines=20> */
.L_x_3512:
[----:B------:R-:W-:Y:S05]  /*20ee0*/  BSYNC B1 ;  /* 0x0000000000017941 */ /* 0x000fea0003800000 */
.L_x_3511:
[----:B0-----:R-:W-:Y:S01]  /*20ef0*/  VIADD R0, R82, 0x60 ;  /* 0x0000006052007836 */ /* 0x001fe20000000000 */
[----:B--2-4-:R-:W4:Y:S04]  /*20f00*/  SHFL.IDX PT, R81, R81, 0x3, 0x181f ;  /* 0x00781f0051517f89 */ /* 0x014f2800000e0000 */
        /* <DEDUP_REMOVED lines=9> */
[C---:B------:R-:W-:Y:S02]  /*20fa0*/  @!P5 LEA R6, P2, R190.reuse, R80, 0x1 ;  /* 0x00000050be06d211 */ /* 0x040fe400078408ff */
[-C--:B----4-:R-:W-:Y:S02]  /*20fb0*/  @!P3 LEA.HI.X R3, R189, R81.reuse, R201, 0x1, P0 ;  /* 0x00000051bd03b211 */ /* 0x090fe400000f0cc9 */
        /* <DEDUP_REMOVED lines=11> */
.L_x_3505:
[----:B------:R-:W-:Y:S01]  /*21070*/  R2UR UR4, R202 ;  /* 0x00000000ca0472ca */ /* 0x000fe200000e0000 */
[----:B------:R-:W-:Y:S01]  /*21080*/  ULDC.64 UR8, c[0x0][0xd00] ;  /* 0x0003400000087ab9 */ /* 0x000fe20000000a00 */
[----:B------:R-:W0:Y:S01]  /*21090*/  LDC R11, c[0x0][0xce8] ;  /* 0x00033a00ff0b7b82 */ /* 0x000e220000000800 */
[----:B------:R-:W-:-:S04]  /*210a0*/  UISETP.NE.U32.AND UP0, UPT, UR8, URZ, UPT ;  /* 0x0000003f0800728c */ /* 0x000fc8000bf05070 */
[----:B------:R-:W-:-:S03]  /*210b0*/  UISETP.NE.AND.EX UP0, UPT, UR9, URZ, UPT, UP0 ;  /* 0x0000003f0900728c */ /* 0x000fc6000bf05300 */
[----:B------:R-:W-:-:S03]  /*210c0*/  ULDC.64 UR8, c[0x0][0xd00] ;  /* 0x0003400000087ab9 */ /* 0x000fc60000000a00 */
[----:B------:R-:W-:Y:S01]  /*210d0*/  UIMAD.WIDE UR8, UR4, 0x4, UR8 ;  /* 0x00000004040878a5 */ /* 0x000fe2000f8e0208 */
[----:B------:R-:W-:-:S05]  /*210e0*/  PLOP3.LUT P2, PT, PT, PT, UP0, 0x80, 0x0 ;  /* 0x000000000000781c */ /* 0x000fca0003f4f008 */
[----:B------:R-:W-:Y:S02]  /*210f0*/  IMAD.U32 R2, RZ, RZ, UR8 ;  /* 0x00000008ff027e24 */ /* 0x000fe4000f8e00ff */
[----:B------:R-:W-:Y:S01]  /*21100*/  IMAD.U32 R3, RZ, RZ, UR9 ;  /* 0x00000009ff037e24 */ /* 0x000fe2000f8e00ff */
[----:B------:R-:W-:Y:S02]  /*21110*/  ULDC.64 UR8, c[0x0][0xd08] ;  /* 0x0003420000087ab9 */ /* 0x000fe40000000a00 */
[----:B------:R-:W-:-:S03]  /*21120*/  UISETP.NE.U32.AND UP1, UPT, UR8, URZ, UPT ;  /* 0x0000003f0800728c */ /* 0x000fc6000bf25070 */
[----:B------:R-:W2:Y:S01]  /*21130*/  @P2 LDG.E R6, desc[UR36][R2.64] ;  /* 0x0000002402062981 */ /* 0x000ea2000c1e1900 */
[----:B------:R-:W-:-:S06]  /*21140*/  UISETP.NE.AND.EX UP1, UPT, UR9, URZ, UPT, UP1 ;  /* 0x0000003f0900728c */ /* 0x000fcc000bf25310 */
[----:B------:R-:W-:-:S05]  /*21150*/  PLOP3.LUT P3, PT, PT, PT, UP1, 0x80, 0x0 ;  /* 0x000000000000781c */ /* 0x000fca0003f6f018 */
[----:B------:R-:W-:Y:S02]  /*21160*/  @UP1 ULDC.64 UR8, c[0x0][0xd08] ;  /* 0x0003420000081ab9 */ /* 0x000fe40000000a00 */
[----:B------:R-:W-:-:S03]  /*21170*/  @UP1 UIMAD.WIDE UR8, UR4, 0x4, UR8 ;  /* 0x00000004040818a5 */ /* 0x000fc6000f8e0208 */
[----:B------:R-:W-:Y:S02]  /*21180*/  ULDC UR4, c[0x0][0xb88] ;  /* 0x0002e20000047ab9 */ /* 0x000fe40000000800 */
[----:B------:R-:W-:Y:S02]  /*21190*/  IMAD.U32 R0, RZ, RZ, UR4 ;  /* 0x00000004ff007e24 */ /* 0x000fe4000f8e00ff */
        /* <DEDUP_REMOVED lines=14> */
.L_x_3514:
[----:B------:R-:W-:Y:S01]  /*21280*/  R2UR UR8, R202 ;  /* 0x00000000ca0872ca */ /* 0x000fe200000e0000 */
[----:B------:R-:W-:Y:S01]  /*21290*/  USHF.R.S32.HI UR10, URZ, 0x1f, UR4 ;  /* 0x0000001f3f0a7899 */ /* 0x000fe20008011404 */
[----:B------:R-:W-:Y:S11]  /*212a0*/  BSSY B1, `(.L_x_3515) ;  /* 0x000002e000017945 */ /* 0x000ff60003800000 */
[----:B------:R-:W-:-:S02]  /*212b0*/  USHF.R.S32.HI UR7, URZ, 0x1f, UR8 ;  /* 0x0000001f3f077899 */ /* 0x000fc40008011408 */
        /* <DEDUP_REMOVED lines=44> */
.L_x_3516:
[----:B------:R-:W-:Y:S05]  /*21580*/  BSYNC B1 ;  /* 0x0000000000017941 */ /* 0x000fea0003800000 */
.L_x_3515:
[----:B0-----:R-:W0:Y:S01]  /*21590*/  @P0 LDC R3, c[0x0][0xcf0] ;  /* 0x00033c00ff030b82 */ /* 0x001e220000000800 */
[----:B------:R-:W-:Y:S01]  /*215a0*/  ULDC.64 UR16, c[0x0][0xba0] ;  /* 0x0002e80000107ab9 */ /* 0x000fe20000000a00 */
[----:B------:R-:W-:Y:S01]  /*215b0*/  VIADD R6, R209, UR60 ;  /* 0x0000003cd1067c36 */ /* 0x000fe20008000000 */
[----:B------:R-:W-:Y:S01]  /*215c0*/  UIMAD UR7, UR10, UR16, URZ ;  /* 0x000000100a0772a4 */ /* 0x000fe2000f8e023f */
[----:B------:R-:W-:Y:S01]  /*215d0*/  BSSY B1, `(.L_x_3517) ;  /* 0x0000040000017945 */ /* 0x000fe20003800000 */
[----:B------:R-:W-:Y:S01]  /*215e0*/  UIMAD.WIDE.U32 UR8, UR4, UR16, URZ ;  /* 0x00000010040872a5 */ /* 0x000fe2000f8e003f */
[----:B------:R-:W-:Y:S01]  /*215f0*/  @P0 IMAD.HI.U32 R2, R6, R9, RZ ;  /* 0x0000000906020227 */ /* 0x000fe200078e00ff */
[----:B------:R-:W-:-:S03]  /*21600*/  UIMAD UR7, UR4, UR17, UR7 ;  /* 0x00000011040772a4 */ /* 0x000fc6000f8e0207 */
[----:B------:R-:W-:Y:S01]  /*21610*/  ULDC.64 UR16, c[0x0][0xbe8] ;  /* 0x0002fa0000107ab9 */ /* 0x000fe20000000a00 */
[----:B------:R-:W-:Y:S01]  /*21620*/  UIADD3 UR9, UR9, UR7, URZ ;  /* 0x0000000709097290 */ /* 0x000fe2000fffe03f */
[----:B------:R-:W-:Y:S01]  /*21630*/  IMAD.MOV.U32 R5, RZ, RZ, R6 ;  /* 0x000000ffff057224 */ /* 0x000fe200078e0006 */
[----:B------:R-:W-:Y:S02]  /*21640*/  UIMAD UR4, UR11, UR16, URZ ;  /* 0x000000100b0472a4 */ /* 0x000fe4000f8e023f */
[----:B------:R-:W-:Y:S02]  /*21650*/  UIMAD.WIDE.U32 UR8, UR61, UR16, UR8 ;  /* 0x000000103d0872a5 */ /* 0x000fe4000f8e0008 */
        /* <DEDUP_REMOVED lines=55> */
.L_x_3518:
[----:B------:R-:W-:Y:S05]  /*219d0*/  BSYNC B1 ;  /* 0x0000000000017941 */ /* 0x000fea0003800000 */
.L_x_3517:
        /* <DEDUP_REMOVED lines=21> */
.L_x_3520:
[----:B------:R-:W-:Y:S05]  /*21b30*/  BSYNC B1 ;  /* 0x0000000000017941 */ /* 0x000fea0003800000 */
.L_x_3519:
        /* <DEDUP_REMOVED lines=21> */
.L_x_3522:
[----:B------:R-:W-:Y:S05]  /*21c90*/  BSYNC B1 ;  /* 0x0000000000017941 */ /* 0x000fea0003800000 */
.L_x_3521:
[----:B0-----:R-:W-:Y:S01]  /*21ca0*/  VIADD R0, R6, 0x60 ;  /* 0x0000006006007836 */ /* 0x001fe20000000000 */
[----:B--2-4-:R-:W0:Y:S04]  /*21cb0*/  SHFL.IDX PT, R5, R5, 0x3, 0x181f ;  /* 0x00781f0005057f89 */ /* 0x014e2800000e0000 */
[----:B------:R-:W-:Y:S01]  /*21cc0*/  ISETP.GE.AND P0, PT, R0, R11, PT ;  /* 0x0000000b0000720c */ /* 0x000fe20003f06270 */
[----:B-1-3--:R1:W2:-:S12]  /*21cd0*/  SHFL.IDX PT, R2, R4, 0x3, 0x181f ;  /* 0x00781f0004027f89 */ /* 0x00a29800000e0000 */
[----:B-1----:R-:W-:Y:S05]  /*21ce0*/  @P0 BRA `(.L_x_3513) ;  /* 0x0000000000440947 */ /* 0x002fea0003800000 */
[----:B------:R-:W-:Y:S02]  /*21cf0*/  ULDC UR4, c[0x0][0xbc8] ;  /* 0x0002f20000047ab9 */ /* 0x000fe40000000800 */
[----:B------:R-:W-:Y:S02]  /*21d00*/  ISETP.GE.AND P3, PT, R189, UR4, PT ;  /* 0x00000004bd007c0c */ /* 0x000fe4000bf66270 */
[----:B------:R-:W-:Y:S02]  /*21d10*/  ISETP.GE.AND P2, PT, R191, UR4, PT ;  /* 0x00000004bf007c0c */ /* 0x000fe4000bf46270 */
[----:B------:R-:W-:Y:S02]  /*21d20*/  ISETP.GE.AND P1, PT, R190, UR4, PT ;  /* 0x00000004be007c0c */ /* 0x000fe4000bf26270 */
[----:B------:R-:W-:-:S07]  /*21d30*/  ISETP.GE.AND P0, PT, R192, UR4, PT ;  /* 0x00000004c0007c0c */ /* 0x000fce000bf06270 */
[-C--:B--2---:R-:W-:Y:S02]  /*21d40*/  @!P3 LEA R6, P6, R189, R2.reuse, 0x1 ;  /* 0x00000002bd06b211 */ /* 0x084fe400078c08ff */
[-C--:B------:R-:W-:Y:S02]  /*21d50*/  @!P2 LEA R8, P5, R191, R2.reuse, 0x1 ;  /* 0x00000002bf08a211 */ /* 0x080fe400078a08ff */
[-C--:B------:R-:W-:Y:S02]  /*21d60*/  @!P1 LEA R10, P4, R190, R2.reuse, 0x1 ;  /* 0x00000002be0a9211 */ /* 0x080fe400078808ff */
[-C--:B0-----:R-:W-:Y:S02]  /*21d70*/  @!P3 LEA.HI.X R7, R189, R5.reuse, R201, 0x1, P6 ;  /* 0x00000005bd07b211 */ /* 0x081fe400030f0cc9 */
        /* <DEDUP_REMOVED lines=8> */
.L_x_3513:
[----:B------:R-:W-:Y:S05]  /*21e00*/  BSYNC B0 ;  /* 0x0000000000007941 */ /* 0x000fea0003800000 */
.L_x_3504:
[----:B------:R-:W-:Y:S02]  /*21e10*/  ULDC UR4, c[0x0][0xd3c] ;  /* 0x00034f0000047ab9 */ /* 0x000fe40000000800 */
[----:B------:R-:W-:-:S06]  /*21e20*/  UISETP.GE.AND UP0, UPT, UR5, UR4, UPT ;  /* 0x000000040500728c */ /* 0x000fcc000bf06270 */
[----:B------:R-:W-:-:S13]  /*21e30*/  PLOP3.LUT P0, PT, PT, PT, UP0, 0x80, 0x0 ;  /* 0x000000000000781c */ /* 0x000fda0003f0f008 */
[----:B------:R-:W-:Y:S05]  /*21e40*/  @!P0 BRA `(.L_x_3523) ;  /* 0xfffffdf400748947 */ /* 0x000fea000383ffff */
[----:B------:R-:W-:Y:S05]  /*21e50*/  EXIT ;  /* 0x000000000000794d */ /* 0x000fea0003800000 */
.L_x_3389:
        /* <DEDUP_REMOVED lines=16> */
.L_x_3524:
        /* <DEDUP_REMOVED lines=40> */
.L_x_3530:
        /* <DEDUP_REMOVED lines=12> */
.L_x_3529:
[----:B------:R-:W-:Y:S05]  /*222a0*/  BSYNC B0 ;  /* 0x0000000000007941 */ /* 0x000fea0003800000 */
.L_x_3528:
        /* <DEDUP_REMOVED lines=20> */
.L_x_3526:
        /* <DEDUP_REMOVED lines=20> */
.L_x_3531:
[----:B-1----:R-:W-:Y:S02]  /*22530*/  IMAD.MOV R2, RZ, RZ, -R3 ;  /* 0x000000ffff027224 */ /* 0x002fe400078e0a03 */
[----:B---3--:R-:W-:Y:S02]  /*22540*/  IMAD R16, R16, UR5, R11 ;  /* 0x0000000510107c24 */ /* 0x008fe4000f8e020b */
[----:B------:R-:W-:Y:S01]  /*22550*/  IMAD.MOV.U32 R11, RZ, RZ, R2 ;  /* 0x000000ffff0b7224 */ /* 0x000fe200078e0002 */
[----:B------:R-:W-:Y:S02]  /*22560*/  IABS R2, R4 ;  /* 0x0000000400027213 */ /* 0x000fe40000000000 */
[----:B--2---:R-:W-:Y:S01]  /*22570*/  IADD3 R9, -R16, UR6, RZ ;  /* 0x0000000610097c10 */ /* 0x004fe2000fffe1ff */
[----:B------:R-:W-:Y:S02]  /*22580*/  IMAD R11, R11, R12, RZ ;  /* 0x0000000c0b0b7224 */ /* 0x000fe400078e02ff */
[----:B------:R-:W-:Y:S01]  /*22590*/  IMAD.MOV R8, RZ, RZ, -R2 ;  /* 0x000000ffff087224 */ /* 0x000fe200078e0a02 */
        /* <DEDUP_REMOVED lines=24> */
[-C--:B------:R-:W-:Y:S01]  /*22720*/  IABS R8, R13.reuse ;  /* 0x0000000d00087213 */ /* 0x080fe20000000000 */
[----:B------:R-:W-:Y:S01]  /*22730*/  IMAD.MOV R18, RZ, RZ, -R13 ;  /* 0x000000ffff127224 */ /* 0x000fe200078e0a0d */
[----:B0-----:R-:W-:Y:S02]  /*22740*/  IABS R10, R13 ;  /* 0x0000000d000a7213 */ /* 0x001fe40000000000 */
[----:B------:R-:W0:Y:S08]  /*22750*/  I2F.RP R6, R8 ;  /* 0x0000000800067306 */ /* 0x000e300000209400 */
[----:B0-----:R-:W0:Y:S02]  /*22760*/  MUFU.RCP R6, R6 ;  /* 0x0000000600067308 */ /* 0x001e240000001000 */
[----:B0-----:R-:W-:-:S06]  /*22770*/  VIADD R3, R6, 0xffffffe ;  /* 0x0ffffffe06037836 */ /* 0x001fcc0000000000 */
[----:B------:R-:W0:Y:S02]  /*22780*/  F2I.FTZ.U32.TRUNC.NTZ R3, R3 ;  /* 0x0000000300037305 */ /* 0x000e24000021f000 */
[----:B0-----:R-:W-:-:S04]  /*22790*/  IMAD.MOV R7, RZ, RZ, -R3 ;  /* 0x000000ffff077224 */ /* 0x001fc800078e0a03 */
        /* <DEDUP_REMOVED lines=20> */
.L_x_3527:
[----:B------:R-:W-:Y:S01]  /*228e0*/  ULDC UR4, c[0x0][0xd3c] ;  /* 0x00034f0000047ab9 */ /* 0x000fe20000000800 */
[----:B------:R-:W-:Y:S02]  /*228f0*/  IMAD.MOV.U32 R17, RZ, RZ, RZ ;  /* 0x000000ffff117224 */ /* 0x000fe400078e00ff */
[----:B------:R-:W-:Y:S02]  /*22900*/  IMAD.U32 R16, RZ, RZ, UR6 ;  /* 0x00000006ff107e24 */ /* 0x000fe4000f8e00ff */
[----:B------:R-:W-:Y:S02]  /*22910*/  IMAD.MOV.U32 R18, RZ, RZ, RZ ;  /* 0x000000ffff127224 */ /* 0x000fe400078e00ff */
[----:B------:R-:W-:-:S07]  /*22920*/  IMAD.U32 R19, RZ, RZ, UR4 ;  /* 0x00000004ff137e24 */ /* 0x000fce000f8e00ff */
.L_x_3532:
[----:B------:R-:W-:-:S13]  /*22930*/  ISETP.NE.AND P0, PT, R5, RZ, PT ;  /* 0x000000ff0500720c */ /* 0x000fda0003f05270 */
[----:B------:R-:W0:Y:S01]  /*22940*/  @!P0 S2R R3, SR_CgaCtaId ;  /* 0x0000000000038919 */ /* 0x000e220000008800 */
[----:B------:R-:W-:-:S04]  /*22950*/  @!P0 MOV R0, 0x400 ;  /* 0x0000040000008802 */ /* 0x000fc80000000f00 */
[----:B0-----:R-:W-:-:S05]  /*22960*/  @!P0 LEA R0, R3, R0, 0x18 ;  /* 0x0000000003008211 */ /* 0x001fca00078ec0ff */
[----:B------:R1:W-:Y:S01]  /*22970*/  @!P0 STS.128 [R0+0x324d0], R16 ;  /* 0x0324d01000008388 */ /* 0x0003e20000000c00 */
[----:B------:R-:W-:Y:S06]  /*22980*/  BAR.ARV 0x5, 0x180 ;  /* 0x0146000000007b1d */ /* 0x000fec0000002000 */
.L_x_3525:
        /* <DEDUP_REMOVED lines=14> */
[----:B-1----:R-:W-:Y:S02]  /*22a70*/  LOP3.LUT R3, R4, 0x7f, RZ, 0xc0, !PT ;  /* 0x0000007f04037812 */ /* 0x002fe400078ec0ff */
        /* <DEDUP_REMOVED lines=17> */
.L_x_3608:
        /* <DEDUP_REMOVED lines=21> */
[----:B------:R0:W5:Y:S01]  /*22ce0*/  @P2 LDG.E R35, desc[UR36][R2.64] ;  /* 0x0000002402232981 */ /* 0x000162000c1e1900 */
[----:B-1----:R-:W-:-:S05]  /*22cf0*/  @P1 IMAD.WIDE R4, R19, 0x4, R4 ;  /* 0x0000000413041825 */ /* 0x002fca00078e0204 */
[----:B--2---:R-:W2:Y:S01]  /*22d00*/  @P1 LDG.E R0, desc[UR36][R4.64] ;  /* 0x0000002404001981 */ /* 0x004ea2000c1e1900 */
        /* <DEDUP_REMOVED lines=8> */
[----:B---34-:R-:W-:Y:S05]  /*22d90*/  @P1 BRA `(.L_x_3534) ;  /* 0x0000000000201947 */ /* 0x018fea0003800000 */
        /* <DEDUP_REMOVED lines=8> */
.L_x_3534:
[----:B------:R-:W-:Y:S02]  /*22e20*/  ULDC.64 UR4, c[0x0][0xb18] ;  /* 0x0002c60000047ab9 */ /* 0x000fe40000000a00 */
[----:B------:R-:W-:-:S04]  /*22e30*/  ISETP.NE.U32.AND P0, PT, RZ, UR4, PT ;  /* 0x00000004ff007c0c */ /* 0x000fc8000bf05070 */
[----:B------:R-:W-:-:S13]  /*22e40*/  ISETP.NE.AND.EX P0, PT, RZ, UR5, PT, P0 ;  /* 0x00000005ff007c0c */ /* 0x000fda000bf05300 */
[----:B------:R-:W-:Y:S05]  /*22e50*/  @!P0 BRA `(.L_x_3535) ;  /* 0x0000000000108947 */ /* 0x000fea0003800000 */
[----:B0-----:R-:W0:Y:S02]  /*22e60*/  LDC.64 R2, c[0x0][0xb18] ;  /* 0x0002c600ff027b82 */ /* 0x001e240000000a00 */
[----:B0-----:R-:W-:-:S05]  /*22e70*/  IMAD.WIDE R2, R19, 0x4, R2 ;  /* 0x0000000413027825 */ /* 0x001fca00078e0202 */
[----:B------:R3:W5:Y:S01]  /*22e80*/  LDG.E R7, desc[UR36][R2.64] ;  /* 0x0000002402077981 */ /* 0x000762000c1e1900 */
[----:B------:R-:W-:Y:S05]  /*22e90*/  BRA `(.L_x_3536) ;  /* 0x0000000000247947 */ /* 0x000fea0003800000 */
.L_x_3535:
[----:B------:R-:W-:Y:S02]  /*22ea0*/  ULDC.64 UR4, c[0x0][0xb00] ;  /* 0x0002c00000047ab9 */ /* 0x000fe40000000a00 */
[----:B------:R-:W-:-:S04]  /*22eb0*/  ISETP.NE.U32.AND P0, PT, RZ, UR4, PT ;  /* 0x00000004ff007c0c */ /* 0x000fc8000bf05070 */
[----:B------:R-:W-:-:S13]  /*22ec0*/  ISETP.NE.AND.EX P0, PT, RZ, UR5, PT, P0 ;  /* 0x00000005ff007c0c */ /* 0x000fda000bf05300 */
[----:B------:R-:W-:Y:S05]  /*22ed0*/  @!P0 BRA `(.L_x_3536) ;  /* 0x0000000000148947 */ /* 0x000fea0003800000 */
[----:B0-----:R-:W0:Y:S02]  /*22ee0*/  LDC.64 R2, c[0x0][0xb00] ;  /* 0x0002c000ff027b82 */ /* 0x001e240000000a00 */
[----:B0-----:R-:W-:-:S05]  /*22ef0*/  IMAD.WIDE R2, R19, 0x4, R2 ;  /* 0x0000000413027825 */ /* 0x001fca00078e0202 */
[----:B------:R-:W3:Y:S04]  /*22f00*/  LDG.E R7, desc[UR36][R2.64] ;  /* 0x0000002402077981 */ /* 0x000ee8000c1e1900 */
[----:B-12---:R-:W3:Y:S02]  /*22f10*/  LDG.E R0, desc[UR36][R2.64+0x4] ;  /* 0x0000042402007981 */ /* 0x006ee4000c1e1900 */
[----:B---3--:R-:W-:-:S07]  /*22f20*/  IMAD.IADD R7, R0, 0x1, -R7 ;  /* 0x0000000100077824 */ /* 0x008fce00078e0a07 */
.L_x_3536:
[----:B------:R-:W4:Y:S01]  /*22f30*/  LDL R6, [R1+0x440] ;  /* 0x0004400001067983 */ /* 0x000f220000100800 */
[----:B012---:R-:W0:Y:S01]  /*22f40*/  LDC R0, c[0x0][0x448] ;  /* 0x00011200ff007b82 */ /* 0x007e220000000800 */
[----:B------:R-:W-:Y:S01]  /*22f50*/  IMAD.SHL.U32 R37, R17, 0x80, RZ ;  /* 0x0000008011257824 */ /* 0x000fe200078e00ff */
[----:B------:R-:W-:Y:S01]  /*22f60*/  LOP3.LUT R23, R23, 0xfffeffff, RZ, 0xc0, !PT ;  /* 0xfffeffff17177812 */ /* 0x000fe200078ec0ff */
[----:B-----5:R-:W-:-:S05]  /*22f70*/  IMAD.IADD R17, R7, 0x1, -R30 ;  /* 0x0000000107117824 */ /* 0x020fca00078e0a1e */
[----:B---3--:R-:W1:Y:S01]  /*22f80*/  LDC.64 R2, c[0x0][0xad8] ;  /* 0x0002b600ff027b82 */ /* 0x008e620000000a00 */
[----:B0-----:R-:W-:Y:S01]  /*22f90*/  ISETP.NE.AND P2, PT, R0, 0x1, PT ;  /* 0x000000010000780c */ /* 0x001fe20003f45270 */
[----:B------:R-:W-:Y:S01]  /*22fa0*/  VIADD R0, R37, 0x7f ;  /* 0x0000007f25007836 */ /* 0x000fe20000000000 */
[----:B-1----:R-:W-:-:S11]  /*22fb0*/  ISETP.GE.AND P1, PT, R3, 0x1, PT ;  /* 0x000000010300780c */ /* 0x002fd60003f26270 */
[----:B------:R-:W0:Y:S01]  /*22fc0*/  @P2 LDC R5, c[0x0][0x44c] ;  /* 0x00011300ff052b82 */ /* 0x000e220000000800 */
[----:B------:R-:W-:-:S07]  /*22fd0*/  @P2 LOP3.LUT R23, R23, 0x10000, RZ, 0xfc, !PT ;  /* 0x0001000017172812 */ /* 0x000fce00078efcff */
[----:B------:R-:W1:Y:S01]  /*22fe0*/  @P2 LDC R9, c[0x0][0x450] ;  /* 0x00011400ff092b82 */ /* 0x000e620000000800 */
[----:B0-----:R-:W-:-:S05]  /*22ff0*/  @P2 IMAD.HI.U32 R4, R0, R5, RZ ;  /* 0x0000000500042227 */ /* 0x001fca00078e00ff */
[----:B-1----:R-:W-:Y:S02]  /*23000*/  @P2 SHF.R.U32.HI R0, RZ, R9, R4 ;  /* 0x00000009ff002219 */ /* 0x002fe40000011604 */
[----:B----4-:R-:W-:-:S05]  /*23010*/  IADD3 R5, R17, 0x1, -R6 ;  /* 0x0000000111057810 */ /* 0x010fca0007ffe806 */
        /* <DEDUP_REMOVED lines=14> */
.L_x_3539:
[----:B------:R-:W-:-:S13]  /*23100*/  ISETP.NE.AND P0, PT, R3, 0x1, PT ;  /* 0x000000010300780c */ /* 0x000fda0003f05270 */
[----:B------:R-:W0:Y:S02]  /*23110*/  @P0 LDC.64 R4, c[0x0][0xae0] ;  /* 0x0002b800ff040b82 */ /* 0x000e240000000a00 */
[----:B0-----:R-:W-:-:S05]  /*23120*/  @P0 IMAD.HI.U32 R4, R0, R4, RZ ;  /* 0x0000000400040227 */ /* 0x001fca00078e00ff */
[----:B------:R-:W-:-:S07]  /*23130*/  @P0 SHF.R.U32.HI R0, RZ, R5, R4 ;  /* 0x00000005ff000219 */ /* 0x000fce0000011604 */
.L_x_3540:
[----:B------:R-:W-:Y:S05]  /*23140*/  BSYNC B0 ;  /* 0x0000000000007941 */ /* 0x000fea0003800000 */
.L_x_3538:
[----:B------:R-:W-:-:S05]  /*23150*/  IMAD R5, R0, R3, R3 ;  /* 0x0000000300057224 */ /* 0x000fca00078e0203 */
[----:B------:R-:W-:-:S07]  /*23160*/  VIMNMX R2, R2, R5, PT ;  /* 0x0000000502027248 */ /* 0x000fce0003fe0100 */
.L_x_3537:
        /* <DEDUP_REMOVED lines=29> */
.L_x_3543:
[----:B------:R-:W-:-:S13]  /*23340*/  ISETP.NE.AND P0, PT, R3, 0x1, PT ;  /* 0x000000010300780c */ /* 0x000fda0003f05270 */
[----:B------:R-:W1:Y:S02]  /*23350*/  @P0 LDC.64 R4, c[0x0][0xae0] ;  /* 0x0002b800ff040b82 */ /* 0x000e640000000a00 */
[----:B-1----:R-:W-:-:S05]  /*23360*/  @P0 IMAD.HI.U32 R4, R2, R4, RZ ;  /* 0x0000000402040227 */ /* 0x002fca00078e00ff */
[----:B------:R-:W-:-:S07]  /*23370*/  @P0 SHF.R.U32.HI R2, RZ, R5, R4 ;  /* 0x00000005ff020219 */ /* 0x000fce0000011604 */
.L_x_3544:
[----:B------:R-:W-:Y:S05]  /*23380*/  BSYNC B0 ;  /* 0x0000000000007941 */ /* 0x000fea0003800000 */
.L_x_3542:
[----:B------:R-:W-:-:S05]  /*23390*/  IMAD R3, R2, R3, RZ ;  /* 0x0000000302037224 */ /* 0x000fca00078e02ff */
[----:B------:R-:W-:-:S07]  /*233a0*/  VIMNMX R0, R0, R3, !PT ;  /* 0x0000000300007248 */ /* 0x000fce0007fe0100 */
.L_x_3541:
        /* <DEDUP_REMOVED lines=24> */
.L_x_3546:
        /* <DEDUP_REMOVED lines=20> */
.L_x_3549:
[----:B------:R-:W-:Y:S05]  /*23670*/  BSYNC B6 ;  /* 0x0000000000067941 */ /* 0x000fea0003800000 */
.L_x_3548:
        /* <DEDUP_REMOVED lines=20> */
.L_x_3552:
        /* <DEDUP_REMOVED lines=15> */
.L_x_3551:
[----:B------:R-:W-:Y:S05]  /*238b0*/  BSYNC B6 ;  /* 0x0000000000067941 */ /* 0x000fea0003800000 */
.L_x_3550:
[----:B------:R-:W1:Y:S01]  /*238c0*/  S2R R20, SR_TID.X ;  /* 0x0000000000147919 */ /* 0x000e620000002100 */
[----:B------:R-:W-:Y:S01]  /*238d0*/  ULDC.64 UR4, c[0x0][0xaf0] ;  /* 0x0002bc0000047ab9 */ /* 0x000fe20000000a00 */
[----:B------:R-:W-:Y:S01]  /*238e0*/  IMAD.MOV.U32 R28, RZ, RZ, R19 ;  /* 0x000000ffff1c7224 */ /* 0x000fe200078e0013 */
[----:B------:R-:W-:Y:S01]  /*238f0*/  ISETP.NE.U32.AND P0, PT, RZ, UR4, PT ;  /* 0x00000004ff007c0c */ /* 0x000fe2000bf05070 */
[----:B------:R-:W-:-:S03]  /*23900*/  ULDC UR4, c[0x0][0x320] ;  /* 0x0000c80000047ab9 */ /* 0x000fc60000000800 */
[----:B------:R-:W-:-:S13]  /*23910*/  ISETP.NE.AND.EX P0, PT, RZ, UR5, PT, P0 ;  /* 0x00000005ff007c0c */ /* 0x000fda000bf05300 */
[----:B------:R-:W2:Y:S01]  /*23920*/  @P0 LDC.64 R2, c[0x0][0xaf0] ;  /* 0x0002bc00ff020b82 */ /* 0x000ea20000000a00 */
[----:B-1----:R-:W-:Y:S01]  /*23930*/  IMAD.SHL.U32 R34, R20, 0x8, RZ ;  /* 0x0000000814227824 */ /* 0x002fe200078e00ff */
[----:B------:R-:W-:-:S06]  /*23940*/  LOP3.LUT R23, R23, 0xffffffef, RZ, 0xc0, !PT ;  /* 0xffffffef17177812 */ /* 0x000fcc00078ec0ff */
[----:B------:R-:W1:Y:S01]  /*23950*/  LDC R20, c[0x0][0x430] ;  /* 0x00010c00ff147b82 */ /* 0x000e620000000800 */
[----:B------:R-:W-:-:S04]  /*23960*/  LOP3.LUT R34, R34, 0x38, RZ, 0xc0, !PT ;  /* 0x0000003822227812 */ /* 0x000fc800078ec0ff */
[----:B------:R-:W-:Y:S01]  /*23970*/  LOP3.LUT R32, R34, 0x40, RZ, 0xfc, !PT ;  /* 0x0000004022207812 */ /* 0x000fe200078efcff */
[----:B--2---:R-:W-:-:S03]  /*23980*/  @P0 IMAD.WIDE R2, R19, 0x4, R2 ;  /* 0x0000000413020825 */ /* 0x004fc600078e0202 */
        /* <DEDUP_REMOVED lines=17> */
.L_x_3626:
[----:B------:R-:W1:Y:S01]  /*23aa0*/  S2R R2, SR_TID.X ;  /* 0x0000000000027919 */ /* 0x000e620000002100 */
[----:B------:R-:W-:Y:S01]  /*23ab0*/  ISETP.NE.AND P1, PT, R20, 0x1, PT ;  /* 0x000000011400780c */ /* 0x000fe20003f25270 */
[----:B------:R-:W-:Y:S01]  /*23ac0*/  IMAD.MOV.U32 R36, RZ, RZ, RZ ;  /* 0x000000ffff247224 */ /* 0x000fe200078e00ff */
[----:B-----5:R-:W-:Y:S01]  /*23ad0*/  SHF.R.S32.HI R32, RZ, 0x1f, R28 ;  /* 0x0000001fff207819 */ /* 0x020fe2000001141c */
[----:B------:R-:W2:Y:S01]  /*23ae0*/  S2R R3, SR_TID.X ;  /* 0x0000000000037919 */ /* 0x000ea20000002100 */
[----:B------:R-:W-:-:S09]  /*23af0*/  LOP3.LUT R23, R23, 0xffff7fff, RZ, 0xc0, !PT ;  /* 0xffff7fff17177812 */ /* 0x000fd200078ec0ff */
[----:B------:R-:W3:Y:S01]  /*23b00*/  @P1 LDC R5, c[0x0][0x434] ;  /* 0x00010d00ff051b82 */ /* 0x000ee20000000800 */
[----:B------:R-:W-:-:S07]  /*23b10*/  @P1 LOP3.LUT R23, R23, 0x8000, RZ, 0xfc, !PT ;  /* 0x0000800017171812 */ /* 0x000fce00078efcff */
[----:B------:R-:W4:Y:S01]  /*23b20*/  @P1 LDC R4, c[0x0][0x438] ;  /* 0x00010e00ff041b82 */ /* 0x000f220000000800 */
[----:B-1----:R-:W-:Y:S01]  /*23b30*/  LOP3.LUT R2, R2, 0x7f, RZ, 0xc0, !PT ;  /* 0x0000007f02027812 */ /* 0x002fe200078ec0ff */
[----:B--2---:R-:W-:-:S03]  /*23b40*/  IMAD.SHL.U32 R10, R3, 0x10, RZ ;  /* 0x00000010030a7824 */ /* 0x004fc600078e00ff */
[----:B------:R-:W-:-:S04]  /*23b50*/  SHF.R.U32.HI R2, RZ, 0x3, R2 ;  /* 0x00000003ff027819 */ /* 0x000fc80000011602 */
[----:B------:R-:W-:-:S05]  /*23b60*/  LOP3.LUT R10, R2, 0x70, R10, 0xf8, !PT ;  /* 0x00000070020a7812 */ /* 0x000fca00078ef80a */
[----:B------:R-:W-:-:S05]  /*23b70*/  IMAD R8, R0, 0x60, R10 ;  /* 0x0000006000087824 */ /* 0x000fca00078e020a */
[C---:B------:R-:W-:Y:S01]  /*23b80*/  ISETP.GE.AND P0, PT, R8.reuse, R17, PT ;  /* 0x000000110800720c */ /* 0x040fe20003f06270 */
[----:B------:R-:W-:-:S03]  /*23b90*/  IMAD.IADD R8, R8, 0x1, R30 ;  /* 0x0000000108087824 */ /* 0x000fc600078e021e */
[----:B------:R-:W-:Y:S01]  /*23ba0*/  ISETP.GT.U32.OR P0, PT, R10, 0x5f, P0 ;  /* 0x0000005f0a00780c */ /* 0x000fe20000704470 */
[----:B---3--:R-:W-:-:S04]  /*23bb0*/  @P1 IMAD.HI.U32 R5, R8, R5, RZ ;  /* 0x0000000508051227 */ /* 0x008fc800078e00ff */
[----:B------:R-:W-:Y:S01]  /*23bc0*/  IMAD.MOV.U32 R6, RZ, RZ, R8 ;  /* 0x000000ffff067224 */ /* 0x000fe200078e0008 */
[----:B----4-:R-:W-:-:S07]  /*23bd0*/  @P1 SHF.R.U32.HI R6, RZ, R4, R5 ;  /* 0x00000004ff061219 */ /* 0x010fce0000011605 */
[----:B------:R-:W1:Y:S01]  /*23be0*/  @!P0 LDC.64 R2, c[0x0][0x428] ;  /* 0x00010a00ff028b82 */ /* 0x000e620000000a00 */
[----:B------:R-:W-:-:S07]  /*23bf0*/  @!P0 SHF.R.S32.HI R7, RZ, 0x1f, R6 ;  /* 0x0000001fff078819 */ /* 0x000fce0000011406 */
[----:B------:R-:W2:Y:S01]  /*23c00*/  @!P0 LDC.64 R4, c[0x0][0x418] ;  /* 0x00010600ff048b82 */ /* 0x000ea20000000a00 */
[----:B-1----:R-:W-:-:S04]  /*23c10*/  @!P0 IMAD R9, R32, R2, RZ ;  /* 0x0000000220098224 */ /* 0x002fc800078e02ff */
[C---:B------:R-:W-:Y:S02]  /*23c20*/  @!P0 IMAD R9, R28.reuse, R3, R9 ;  /* 0x000000031c098224 */ /* 0x040fe400078e0209 */
[----:B------:R-:W-:-:S04]  /*23c30*/  @!P0 IMAD.WIDE.U32 R2, R28, R2, R6 ;  /* 0x000000021c028225 */ /* 0x000fc800078e0006 */
[----:B------:R-:W-:Y:S01]  /*23c40*/  @!P0 IMAD.IADD R9, R3, 0x1, R9 ;  /* 0x0000000103098824 */ /* 0x000fe200078e0209 */
[----:B--2---:R-:W-:Y:S01]  /*23c50*/  @!P0 LEA R4, P1, R2, R4, 0x2 ;  /* 0x0000000402048211 */ /* 0x004fe200078210ff */
[----:B------:R-:W-:-:S03]  /*23c60*/  IMAD.MOV R3, RZ, RZ, -R6 ;  /* 0x000000ffff037224 */ /* 0x000fc600078e0a06 */
[----:B------:R-:W-:Y:S01]  /*23c70*/  @!P0 LEA.HI.X R5, R2, R5, R9, 0x2, P1 ;  /* 0x0000000502058211 */ /* 0x000fe200008f1409 */
[----:B------:R-:W-:Y:S02]  /*23c80*/  IMAD R3, R20, R3, R8 ;  /* 0x0000000314037224 */ /* 0x000fe400078e0208 */
[----:B------:R-:W-:Y:S02]  /*23c90*/  IMAD.U32 R2, RZ, RZ, UR38 ;  /* 0x00000026ff027e24 */ /* 0x000fe4000f8e00ff */
[----:B------:R1:W5:Y:S01]  /*23ca0*/  @!P0 LDG.E R36, desc[UR36][R4.64] ;  /* 0x0000002404248981 */ /* 0x000362000c1e1900 */
[----:B------:R-:W-:Y:S02]  /*23cb0*/  ISETP.GT.U32.AND P1, PT, R10, 0x5f, PT ;  /* 0x0000005f0a00780c */ /* 0x000fe40003f24070 */
[----:B------:R-:W-:Y:S01]  /*23cc0*/  ISETP.NE.AND P0, PT, R2, 0x3, PT ;  /* 0x000000030200780c */ /* 0x000fe20003f05270 */
[----:B------:R2:W-:Y:S01]  /*23cd0*/  STL [R1+0x444], R3 ;  /* 0x0004440301007387 */ /* 0x0005e20000100800 */
[----:B------:R-:W-:-:S02]  /*23ce0*/  LOP3.LUT R23, R23, 0xfffffbff, RZ, 0xc0, !PT ;  /* 0xfffffbff17177812 */ /* 0x000fc400078ec0ff */
[----:B------:R-:W-:Y:S02]  /*23cf0*/  SHF.R.S32.HI R27, RZ, 0x1f, R18 ;  /* 0x0000001fff1b7819 */ /* 0x000fe40000011412 */
[----:B--2---:R-:W-:-:S07]  /*23d00*/  SEL R3, RZ, 0x1, P2 ;  /* 0x00000001ff037807 */ /* 0x004fce0001000000 */
[----:B------:R-:W-:Y:S01]  /*23d10*/  @P0 LOP3.LUT R23, R23, 0x400, RZ, 0xfc, !PT ;  /* 0x0000040017170812 */ /* 0x000fe200078efcff */
[----:B------:R1:W-:Y:S03]  /*23d20*/  STL [R1+0x46c], R3 ;  /* 0x00046c0301007387 */ /* 0x0003e60000100800 */
[----:B------:R-:W-:-:S04]  /*23d30*/  LOP3.LUT R23, R23, 0xffffffdf, RZ, 0xc0, !PT ;  /* 0xffffffdf17177812 */ /* 0x000fc800078ec0ff */
[----:B------:R-:W-:Y:S01]  /*23d40*/  @P1 LOP3.LUT R23, R23, 0x20, RZ, 0xfc, !PT ;  /* 0x0000002017171812 */ /* 0x000fe200078efcff */
[----:B------:R-:W-:Y:S06]  /*23d50*/  @!P0 BRA `(.L_x_3554) ;  /* 0x0000000000048947 */ /* 0x000fec0003800000 */
[----:B------:R-:W-:Y:S01]  /*23d60*/  BPT.TRAP 0x1 ;  /* 0x000000040000795c */ /* 0x000fe20000300000 */
.L_x_3554:
[----:B0-----:R-:W-:Y:S01]  /*23d70*/  IMAD R31, R0, -0x60, R17 ;  /* 0xffffffa0001f7824 */ /* 0x001fe200078e0211 */
[----:B------:R-:W-:Y:S01]  /*23d80*/  SHF.L.U32 R0, R26, 0x1f, RZ ;  /* 0x0000001f1a007819 */ /* 0x000fe200000006ff */
[----:B------:R-:W-:Y:S01]  /*23d90*/  IMAD R17, R24, 0x8, R22 ;  /* 0x0000000818117824 */ /* 0x000fe200078e0216 */
[----:B------:R-:W-:Y:S03]  /*23da0*/  BSSY B0, `(.L_x_3555) ;  /* 0x0000003000007945 */ /* 0x000fe60003800000 */
[----:B------:R-:W0:Y:S02]  /*23db0*/  SYNCS.PHASECHK.TRANS64.TRYWAIT P0, [R17+URZ+0x32440], R0 ;  /* 0x03244000110075a7 */ /* 0x000e24000800017f */
[----:B0-----:R-:W-:Y:S05]  /*23dc0*/  @!P0 BRA `(.L_x_3556) ;  /* 0x0000004800908947 */ /* 0x001fea0003800000 */
.L_x_3627:
[----:B------:R-:W-:Y:S05]  /*23dd0*/  BSYNC B0 ;  /* 0x0000000000007941 */ /* 0x000fea0003800000 */
.L_x_3555:
[----:B------:R-:W0:Y:S01]  /*23de0*/  LDL R2, [R1+0x444] ;  /* 0x0004440001027983 */ /* 0x000e220000100800 */
[----:B------:R-:W-:Y:S01]  /*23df0*/  ULDC.64 UR4, c[0x0][0x300] ;  /* 0x0000c00000047ab9 */ /* 0x000fe20000000a00 */
[----:B-1---5:R-:W-:Y:S02]  /*23e00*/  SHF.R.S32.HI R4, RZ, 0x1f, R36 ;  /* 0x0000001fff047819 */ /* 0x022fe40000011424 */
[----:B------:R-:W-:-:S03]  /*23e10*/  LOP3.LUT R23, R23, 0xfffffffd, RZ, 0xc0, !PT ;  /* 0xfffffffd17177812 */ /* 0x000fc600078ec0ff */
[----:B------:R-:W-:Y:S01]  /*23e20*/  STL [R1+0x464], R4 ;  /* 0x0004640401007387 */ /* 0x000fe20000100800 */
[----:B0-----:R-:W-:-:S05]  /*23e30*/  SHF.R.S32.HI R0, RZ, 0x1f, R2 ;  /* 0x0000001fff007819 */ /* 0x001fca0000011402 */
[----:B------:R0:W-:Y:S02]  /*23e40*/  STL [R1+0x460], R0 ;  /* 0x0004600001007387 */ /* 0x0001e40000100800 */
[----:B0-----:R-:W-:-:S04]  /*23e50*/  IMAD R0, R0, UR4, RZ ;  /* 0x0000000400007c24 */ /* 0x001fc8000f8e02ff */
[C---:B------:R-:W-:Y:S02]  /*23e60*/  IMAD R0, R2.reuse, UR5, R0 ;  /* 0x0000000502007c24 */ /* 0x040fe4000f8e0200 */
[----:B------:R-:W-:Y:S01]  /*23e70*/  IMAD.WIDE.U32 R2, R2, UR4, RZ ;  /* 0x0000000402027c25 */ /* 0x000fe2000f8e00ff */
[----:B------:R-:W-:-:S03]  /*23e80*/  ULDC.64 UR4, c[0x0][0x310] ;  /* 0x0000c40000047ab9 */ /* 0x000fc60000000a00 */
[----:B------:R-:W-:Y:S02]  /*23e90*/  IMAD.IADD R3, R3, 0x1, R0 ;  /* 0x0000000103037824 */ /* 0x000fe400078e0200 */
[----:B------:R-:W-:Y:S02]  /*23ea0*/  IMAD R0, R4, UR4, RZ ;  /* 0x0000000404007c24 */ /* 0x000fe4000f8e02ff */
[----:B------:R-:W0:Y:S01]  /*23eb0*/  S2R R4, SR_TID.X ;  /* 0x0000000000047919 */ /* 0x000e220000002100 */
        /* <DEDUP_REMOVED lines=76> */
.L_x_3641:
        /* <DEDUP_REMOVED lines=10> */
.L_x_3558:
        /* <DEDUP_REMOVED lines=10> */
.L_x_3559:
[----:B------:R-:W-:Y:S01]  /*244c0*/  VIADD R0, R22, 0x18400 ;  /* 0x0001840016007836 */ /* 0x000fe20000000000 */
[----:B------:R-:W-:Y:S01]  /*244d0*/  LOP3.LUT P1, RZ, R23, 0x40, RZ, 0xc0, !PT ;  /* 0x0000004017ff7812 */ /* 0x000fe2000782c0ff */
[----:B------:R1:W-:-:S12]  /*244e0*/  SYNCS.ARRIVE.TRANS64.A1T0 RZ, [R17+URZ+0x32430], RZ ;  /* 0x032430ff11ff79a7 */ /* 0x0003d8000810003f */
[----:B------:R-:W-:Y:S05]  /*244f0*/  WARPSYNC.ALL ;  /* 0x0000000000007948 */ /* 0x000fea0003800000 */
[----:B------:R-:W-:Y:S01]  /*24500*/  BAR.SYNC.DEFER_BLOCKING 0x8, 0x180 ;  /* 0x0206000000007b1d */ /* 0x000fe20000010000 */
[----:B------:R-:W-:Y:S02]  /*24510*/  LOP3.LUT P0, RZ, R0, 0x3ff, RZ, 0xc0, !PT ;  /* 0x000003ff00ff7812 */ /* 0x000fe4000780c0ff */
[----:B------:R-:W-:-:S03]  /*24520*/  SHF.R.S32.HI R0, RZ, 0x1f, R19 ;  /* 0x0000001fff007819 */ /* 0x000fc60000011413 */
[----:B------:R-:W-:Y:S01]  /*24530*/  BSSY B6, `(.L_x_3560) ;  /* 0x0000018000067945 */ /* 0x000fe20003800000 */
[----:B------:R-:W-:Y:S02]  /*24540*/  SEL R34, R0, RZ, !P1 ;  /* 0x000000ff00227207 */ /* 0x000fe40004800000 */
[----:B------:R-:W-:-:S03]  /*24550*/  SEL R0, R19, RZ, !P1 ;  /* 0x000000ff13007207 */ /* 0x000fc60004800000 */
[----:B------:R-:W-:Y:S04]  /*24560*/  STL [R1+0x458], R34 ;  /* 0x0004582201007387 */ /* 0x000fe80000100800 */
[----:B------:R2:W-:Y:S02]  /*24570*/  STL [R1+0x44c], R0 ;  /* 0x00044c0001007387 */ /* 0x0005e40000100800 */
[----:B--2---:R-:W-:-:S05]  /*24580*/  SHF.R.S32.HI R0, RZ, 0x1f, R35 ;  /* 0x0000001fff007819 */ /* 0x004fca0000011423 */
[----:B------:R2:W-:Y:S01]  /*24590*/  STL [R1+0x454], R0 ;  /* 0x0004540001007387 */ /* 0x0005e20000100800 */
        /* <DEDUP_REMOVED lines=16> */
[----:B012---:R-:W-:Y:S05]  /*246a0*/  CALL.ABS.NOINC R2 ;  /* 0x0000000002007343 */ /* 0x007fea0003c00000 */
.L_x_3561:
[----:B------:R-:W-:Y:S05]  /*246b0*/  BSYNC B6 ;  /* 0x0000000000067941 */ /* 0x000fea0003800000 */
.L_x_3560:
[----:B------:R-:W3:Y:S01]  /*246c0*/  LDL R20, [R1+0x454] ;  /* 0x0004540001147983 */ /* 0x000ee20000100800 */
[----:B------:R-:W-:Y:S01]  /*246d0*/  IMAD.MOV.U32 R21, RZ, RZ, R34 ;  /* 0x000000ffff157224 */ /* 0x000fe200078e0022 */
[----:B------:R-:W-:Y:S01]  /*246e0*/  ULDC.64 UR4, c[0x0][0x298] ;  /* 0x0000a60000047ab9 */ /* 0x000fe20000000a00 */
[----:B0-----:R-:W0:Y:S01]  /*246f0*/  LDC R5, c[0x0][0x448] ;  /* 0x00011200ff057b82 */ /* 0x001e220000000800 */
[----:B------:R-:W4:Y:S01]  /*24700*/  S2R R2, SR_TID.X ;  /* 0x0000000000027919 */ /* 0x000f220000002100 */
[----:B------:R-:W5:Y:S01]  /*24710*/  S2R R34, SR_TID.X ;  /* 0x0000000000227919 */ /* 0x000f620000002100 */
[----:B----4-:R-:W-:-:S04]  /*24720*/  LOP3.LUT R2, R2, 0x7f, RZ, 0xc0, !PT ;  /* 0x0000007f02027812 */ /* 0x010fc800078ec0ff */
[----:B--2---:R-:W-:Y:S02]  /*24730*/  SHF.R.U32.HI R0, RZ, 0x3, R2 ;  /* 0x00000003ff007819 */ /* 0x004fe40000011602 */
[----:B------:R-:W2:Y:S01]  /*24740*/  LDC R2, c[0x0][0x448] ;  /* 0x00011200ff027b82 */ /* 0x000ea20000000800 */
[----:B---3--:R-:W-:Y:S02]  /*24750*/  IMAD.MOV.U32 R4, RZ, RZ, R20 ;  /* 0x000000ffff047224 */ /* 0x008fe400078e0014 */
[----:B------:R-:W3:Y:S01]  /*24760*/  LDL R20, [R1+0x44c] ;  /* 0x00044c0001147983 */ /* 0x000ee20000100800 */
[----:B--2---:R-:W-:Y:S01]  /*24770*/  ISETP.NE.AND P6, PT, R2, 0x1, PT ;  /* 0x000000010200780c */ /* 0x004fe20003fc5270 */
[----:B-----5:R-:W-:Y:S02]  /*24780*/  IMAD.SHL.U32 R34, R34, 0x10, RZ ;  /* 0x0000001022227824 */ /* 0x020fe400078e00ff */
[----:B------:R-:W-:Y:S01]  /*24790*/  IMAD R4, R4, UR4, RZ ;  /* 0x0000000404047c24 */ /* 0x000fe2000f8e02ff */
[----:B------:R-:W2:Y:S02]  /*247a0*/  S2R R6, SR_TID.X ;  /* 0x0000000000067919 */ /* 0x000ea40000002100 */
[----:B------:R-:W-:Y:S01]  /*247b0*/  LOP3.LUT R34, R0, 0x70, R34, 0xf8, !PT ;  /* 0x0000007000227812 */ /* 0x000fe200078ef822 */
[----:B------:R-:W-:-:S04]  /*247c0*/  IMAD R4, R35, UR5, R4 ;  /* 0x0000000523047c24 */ /* 0x000fc8000f8e0204 */
[----:B------:R-:W-:Y:S02]  /*247d0*/  IMAD.IADD R34, R34, 0x1, R37 ;  /* 0x0000000122227824 */ /* 0x000fe400078e0225 */
[----:B------:R-:W4:Y:S02]  /*247e0*/  @P6 LDC R3, c[0x0][0x44c] ;  /* 0x00011300ff036b82 */ /* 0x000f240000000800 */
[----:B------:R-:W-:-:S06]  /*247f0*/  IMAD.MOV.U32 R0, RZ, RZ, R34 ;  /* 0x000000ffff007224 */ /* 0x000fcc00078e0022 */
[----:B------:R-:W5:Y:S01]  /*24800*/  @P6 LDC R2, c[0x0][0x450] ;  /* 0x00011400ff026b82 */ /* 0x000f620000000800 */
[----:B----4-:R-:W-:-:S05]  /*24810*/  @P6 IMAD.HI.U32 R3, R34, R3, RZ ;  /* 0x0000000322036227 */ /* 0x010fca00078e00ff */
[----:B-----5:R-:W-:Y:S01]  /*24820*/  @P6 SHF.R.U32.HI R0, RZ, R2, R3 ;  /* 0x00000002ff006219 */ /* 0x020fe20000011603 */
        /* <DEDUP_REMOVED lines=8> */
[----:B------:R-:W-:Y:S01]  /*248b0*/  IMAD R4, R21, UR4, RZ ;  /* 0x0000000415047c24 */ /* 0x000fe2000f8e02ff */
[----:B--2---:R-:W-:-:S04]  /*248c0*/  LOP3.LUT R21, R6, 0x7f, RZ, 0xc0, !PT ;  /* 0x0000007f06157812 */ /* 0x004fc800078ec0ff */
[----:B------:R-:W-:Y:S01]  /*248d0*/  SHF.R.U32.HI R21, RZ, 0x3, R21 ;  /* 0x00000003ff157819 */ /* 0x000fe20000011615 */
[C---:B---3--:R-:W-:Y:S02]  /*248e0*/  IMAD R4, R20.reuse, UR5, R4 ;  /* 0x0000000514047c24 */ /* 0x048fe4000f8e0204 */
[----:B------:R-:W-:Y:S01]  /*248f0*/  IMAD.WIDE.U32 R2, R20, UR4, R2 ;  /* 0x0000000414027c25 */ /* 0x000fe2000f8e0002 */
[----:B------:R-:W-:-:S03]  /*24900*/  ULDC.64 UR4, c[0x0][0x2d0] ;  /* 0x0000b40000047ab9 */ /* 0x000fc60000000a00 */
[----:B------:R-:W-:Y:S01]  /*24910*/  IMAD.IADD R3, R3, 0x1, R4 ;  /* 0x0000000103037824 */ /* 0x000fe200078e0204 */
[----:B------:R-:W-:Y:S01]  /*24920*/  SHF.R.S32.HI R4, RZ, 0x1f, R0 ;  /* 0x0000001fff047819 */ /* 0x000fe20000011400 */
[----:B------:R-:W-:Y:S02]  /*24930*/  IMAD.SHL.U32 R20, R6, 0x8, RZ ;  /* 0x0000000806147824 */ /* 0x000fe400078e00ff */
[----:B------:R-:W-:-:S03]  /*24940*/  IMAD.WIDE.U32 R2, R0, UR4, R2 ;  /* 0x0000000400027c25 */ /* 0x000fc6000f8e0002 */
[----:B------:R-:W-:Y:S01]  /*24950*/  LOP3.LUT R20, R20, 0x38, RZ, 0xc0, !PT ;  /* 0x0000003814147812 */ /* 0x000fe200078ec0ff */
[----:B------:R-:W-:-:S04]  /*24960*/  IMAD R4, R4, UR4, RZ ;  /* 0x0000000404047c24 */ /* 0x000fc8000f8e02ff */
[----:B------:R-:W-:Y:S01]  /*24970*/  IMAD R4, R0, UR5, R4 ;  /* 0x0000000500047c24 */ /* 0x000fe2000f8e0204 */
[----:B------:R-:W-:Y:S01]  /*24980*/  ULDC.64 UR4, c[0x0][0x2c8] ;  /* 0x0000b20000047ab9 */ /* 0x000fe20000000a00 */
[----:B------:R-:W-:Y:S02]  /*24990*/  IMAD.MOV R0, RZ, RZ, -R0 ;  /* 0x000000ffff007224 */ /* 0x000fe400078e0a00 */
[----:B------:R-:W-:Y:S02]  /*249a0*/  IMAD.IADD R3, R3, 0x1, R4 ;  /* 0x0000000103037824 */ /* 0x000fe400078e0204 */
[----:B0-----:R-:W-:-:S04]  /*249b0*/  IMAD R0, R5, R0, R34 ;  /* 0x0000000005007224 */ /* 0x001fc800078e0222 */
[----:B------:R-:W-:Y:S01]  /*249c0*/  IMAD.WIDE.U32 R2, R0, UR4, R2 ;  /* 0x0000000400027c25 */ /* 0x000fe2000f8e0002 */
[----:B------:R-:W-:-:S05]  /*249d0*/  SHF.R.S32.HI R4, RZ, 0x1f, R0 ;  /* 0x0000001fff047819 */ /* 0x000fca0000011400 */
[----:B------:R-:W-:-:S04]  /*249e0*/  IMAD R4, R4, UR4, RZ ;  /* 0x0000000404047c24 */ /* 0x000fc8000f8e02ff */
[----:B------:R-:W-:Y:S01]  /*249f0*/  IMAD R4, R0, UR5, R4 ;  /* 0x0000000500047c24 */ /* 0x000fe2000f8e0204 */
[----:B------:R-:W-:Y:S02]  /*24a00*/  ULDC.64 UR4, c[0x0][0x280] ;  /* 0x0000a00000047ab9 */ /* 0x000fe40000000a00 */
[----:B------:R-:W-:Y:S01]  /*24a10*/  LEA R0, P0, R2, UR4, 0x1 ;  /* 0x0000000402007c11 */ /* 0x000fe2000f8008ff */
[----:B------:R-:W-:Y:S01]  /*24a20*/  IMAD.IADD R4, R3, 0x1, R4 ;  /* 0x0000000103047824 */ /* 0x000fe200078e0204 */
[----:B------:R-:W-:-:S04]  /*24a30*/  ULDC UR4, c[0x0][0x2b8] ;  /* 0x0000ae0000047ab9 */ /* 0x000fc80000000800 */
[----:B------:R-:W-:Y:S01]  /*24a40*/  LEA.HI.X R4, R2, UR5, R4, 0x1, P0 ;  /* 0x0000000502047c11 */ /* 0x000fe200080f0c04 */
[----:B------:R-:W-:Y:S01]  /*24a50*/  UMOV UR5, 0xffffffff ;  /* 0xffffffff00057882 */ /* 0x000fe20000000000 */
[----:B------:R-:W-:Y:S02]  /*24a60*/  ISETP.GE.AND P0, PT, R20, UR4, PT ;  /* 0x0000000414007c0c */ /* 0x000fe4000bf06270 */
[----:B------:R-:W-:Y:S11]  /*24a70*/  BRA.DIV UR5, `(.L_x_3562) ;  /* 0x0000004605787947 */ /* 0x000ff6000b800000 */
[----:B------:R-:W2:Y:S01]  /*24a80*/  LDL.LU R2, [R1+0x440] ;  /* 0x0004400001027983 */ /* 0x000ea20000300800 */
[----:B------:R-:W-:Y:S01]  /*24a90*/  IMAD.IADD R37, R21, 0x1, R37 ;  /* 0x0000000115257824 */ /* 0x000fe200078e0225 */
[----:B------:R-:W-:Y:S02]  /*24aa0*/  LOP3.LUT R23, R23, 0xffffdfff, RZ, 0xc0, !PT ;  /* 0xffffdfff17177812 */ /* 0x000fe400078ec0ff */
[----:B------:R-:W0:Y:S01]  /*24ab0*/  SHFL.IDX PT, R3, R0, RZ, 0x181f ;  /* 0x00181fff00037589 */ /* 0x000e2200000e0000 */
[----:B------:R-:W-:-:S03]  /*24ac0*/  VIADD R6, R37, 0x10 ;  /* 0x0000001025067836 */ /* 0x000fc60000000000 */
[----:B------:R-:W-:Y:S04]  /*24ad0*/  SHFL.IDX PT, R12, R0, 0x1, 0x181f ;  /* 0x00381f00000c7f89 */ /* 0x000fe800000e0000 */
[----:B------:R-:W-:Y:S04]  /*24ae0*/  SHFL.IDX PT, R10, R0, 0x2, 0x181f ;  /* 0x00581f00000a7f89 */ /* 0x000fe800000e0000 */
[----:B------:R-:W-:Y:S01]  /*24af0*/  SHFL.IDX PT, R9, R0, 0x3, 0x181f ;  /* 0x00781f0000097f89 */ /* 0x000fe200000e0000 */
[----:B--2---:R-:W-:-:S03]  /*24b00*/  IMAD R5, R2, R5, RZ ;  /* 0x0000000502057224 */ /* 0x004fc600078e02ff */
[----:B------:R-:W2:Y:S02]  /*24b10*/  SHFL.IDX PT, R2, R4, RZ, 0x181f ;  /* 0x00181fff04027589 */ /* 0x000ea400000e0000 */
[CC--:B------:R-:W-:Y:S02]  /*24b20*/  ISETP.GE.AND P6, PT, R37.reuse, R5.reuse, PT ;  /* 0x000000052500720c */ /* 0x0c0fe40003fc6270 */
[----:B------:R-:W-:Y:S01]  /*24b30*/  ISETP.GE.AND P5, PT, R6, R5, PT ;  /* 0x000000050600720c */ /* 0x000fe20003fa6270 */
[----:B------:R-:W-:-:S05]  /*24b40*/  VIADD R6, R37, 0x20 ;  /* 0x0000002025067836 */ /* 0x000fca0000000000 */
[----:B------:R-:W-:-:S05]  /*24b50*/  ISETP.GE.AND P3, PT, R6, R5, PT ;  /* 0x000000050600720c */ /* 0x000fca0003f66270 */
[----:B0-----:R-:W-:Y:S02]  /*24b60*/  @!P6 LEA R3, P1, R20, R3, 0x1 ;  /* 0x000000031403e211 */ /* 0x001fe400078208ff */
[----:B------:R-:W-:-:S04]  /*24b70*/  @P6 LOP3.LUT R23, R23, 0x2000, RZ, 0xfc, !PT ;  /* 0x0000200017176812 */ /* 0x000fc800078efcff */
[----:B------:R-:W-:Y:S01]  /*24b80*/  LOP3.LUT R23, R23, 0xffffefff, RZ, 0xc0, !PT ;  /* 0xffffefff17177812 */ /* 0x000fe200078ec0ff */
[----:B--2---:R-:W-:Y:S01]  /*24b90*/  @!P6 IMAD.X R8, RZ, RZ, R2, P1 ;  /* 0x000000ffff08e224 */ /* 0x004fe200008e0602 */
[----:B------:R-:W-:Y:S01]  /*24ba0*/  @!P5 LEA R12, P1, R20, R12, 0x1 ;  /* 0x0000000c140cd211 */ /* 0x000fe200078208ff */
[----:B------:R-:W0:Y:S01]  /*24bb0*/  SHFL.IDX PT, R2, R4, 0x1, 0x181f ;  /* 0x00381f0004027f89 */ /* 0x000e2200000e0000 */
[----:B------:R-:W-:-:S04]  /*24bc0*/  @P5 LOP3.LUT R23, R23, 0x1000, RZ, 0xfc, !PT ;  /* 0x0000100017175812 */ /* 0x000fc800078efcff */
[----:B------:R-:W-:-:S04]  /*24bd0*/  LOP3.LUT R23, R23, 0xfffff7ff, RZ, 0xc0, !PT ;  /* 0xfffff7ff17177812 */ /* 0x000fc800078ec0ff */
[----:B------:R-:W-:-:S04]  /*24be0*/  @P3 LOP3.LUT R23, R23, 0x800, RZ, 0xfc, !PT ;  /* 0x0000080017173812 */ /* 0x000fc800078efcff */
[----:B------:R-:W-:Y:S01]  /*24bf0*/  LOP3.LUT R23, R23, 0xfffffdff, RZ, 0xc0, !PT ;  /* 0xfffffdff17177812 */ /* 0x000fe200078ec0ff */
[----:B0-----:R-:W-:Y:S01]  /*24c00*/  @!P5 IMAD.X R7, RZ, RZ, R2, P1 ;  /* 0x000000ffff07d224 */ /* 0x001fe200008e0602 */
[----:B------:R-:W-:Y:S01]  /*24c10*/  @!P3 LEA R10, P1, R20, R10, 0x1 ;  /* 0x0000000a140ab211 */ /* 0x000fe200078208ff */
[----:B------:R-:W0:Y:S04]  /*24c20*/  SHFL.IDX PT, R2, R4, 0x2, 0x181f ;  /* 0x00581f0004027f89 */ /* 0x000e2800000e0000 */
[----:B0-----:R-:W-:Y:S02]  /*24c30*/  @!P3 IMAD.X R6, RZ, RZ, R2, P1 ;  /* 0x000000ffff06b224 */ /* 0x001fe400008e0602 */
[----:B------:R-:W-:-:S05]  /*24c40*/  VIADD R2, R37, 0x30 ;  /* 0x0000003025027836 */ /* 0x000fca0000000000 */
[----:B------:R-:W-:Y:S01]  /*24c50*/  ISETP.GE.AND P2, PT, R2, R5, PT ;  /* 0x000000050200720c */ /* 0x000fe20003f46270 */
[----:B------:R-:W-:-:S05]  /*24c60*/  VIADD R2, R37, 0x40 ;  /* 0x0000004025027836 */ /* 0x000fca0000000000 */
[----:B------:R-:W-:Y:S02]  /*24c70*/  ISETP.GE.AND P4, PT, R2, R5, PT ;  /* 0x000000050200720c */ /* 0x000fe40003f86270 */
[----:B------:R-:W0:Y:S05]  /*24c80*/  SHFL.IDX PT, R2, R4, 0x3, 0x181f ;  /* 0x00781f0004027f89 */ /* 0x000e2a00000e0000 */
[----:B------:R-:W-:Y:S02]  /*24c90*/  @!P2 LEA R13, P1, R20, R9, 0x1 ;  /* 0x00000009140da211 */ /* 0x000fe400078208ff */
[----:B------:R-:W2:Y:S01]  /*24ca0*/  SHFL.IDX PT, R9, R0, 0x4, 0x181f ;  /* 0x00981f0000097f89 */ /* 0x000ea200000e0000 */
[----:B------:R-:W-:-:S04]  /*24cb0*/  @P2 LOP3.LUT R23, R23, 0x200, RZ, 0xfc, !PT ;  /* 0x0000020017172812 */ /* 0x000fc800078efcff */
[----:B------:R-:W-:-:S04]  /*24cc0*/  LOP3.LUT R23, R23, 0xfffffeff, RZ, 0xc0, !PT ;  /* 0xfffffeff17177812 */ /* 0x000fc800078ec0ff */
[----:B------:R-:W-:-:S04]  /*24cd0*/  @P4 LOP3.LUT R23, R23, 0x100, RZ, 0xfc, !PT ;  /* 0x0000010017174812 */ /* 0x000fc800078efcff */
[----:B------:R-:W-:Y:S01]  /*24ce0*/  LOP3.LUT R23, R23, 0xffffff7f, RZ, 0xc0, !PT ;  /* 0xffffff7f17177812 */ /* 0x000fe200078ec0ff */
[----:B0-----:R-:W-:Y:S02]  /*24cf0*/  @!P2 IMAD.X R11, RZ, RZ, R2, P1 ;  /* 0x000000ffff0ba224 */ /* 0x001fe400008e0602 */
[----:B------:R-:W0:Y:S01]  /*24d00*/  SHFL.IDX PT, R2, R4, 0x4, 0x181f ;  /* 0x00981f0004027f89 */ /* 0x000e2200000e0000 */
[----:B--2---:R-:W-:-:S03]  /*24d10*/  @!P4 LEA R15, P1, R20, R9, 0x1 ;  /* 0x00000009140fc211 */ /* 0x004fc600078208ff */
[----:B------:R-:W-:Y:S02]  /*24d20*/  SHFL.IDX PT, R9, R0, 0x6, 0x181f ;  /* 0x00d81f0000097f89 */ /* 0x000fe400000e0000 */
[----:B0-----:R-:W-:Y:S02]  /*24d30*/  @!P4 IMAD.X R14, RZ, RZ, R2, P1 ;  /* 0x000000ffff0ec224 */ /* 0x001fe400008e0602 */
[----:B------:R-:W-:Y:S02]  /*24d40*/  @!P6 IMAD.MOV.U32 R2, RZ, RZ, R3 ;  /* 0x000000ffff02e224 */ /* 0x000fe400078e0003 */
[----:B------:R-:W-:Y:S02]  /*24d50*/  @!P6 IMAD.MOV.U32 R3, RZ, RZ, R8 ;  /* 0x000000ffff03e224 */ /* 0x000fe400078e0008 */
[----:B------:R-:W-:Y:S04]  /*24d60*/  SHFL.IDX PT, R8, R4, 0x6, 0x181f ;  /* 0x00d81f0004087f89 */ /* 0x000fe800000e0000 */
[----:B------:R0:W-:Y:S02]  /*24d70*/  @!P6 LDGSTS.E.BYPASS.LTC128B.128 [R25+0x18400], desc[UR36][R2.64], !P0 ;  /* 0x184000000219efae */ /* 0x0001e4000c101d64 */
[----:B0-----:R-:W-:-:S02]  /*24d80*/  @!P5 IMAD.MOV.U32 R2, RZ, RZ, R12 ;  /* 0x000000ffff02d224 */ /* 0x001fc400078e000c */
[----:B------:R-:W-:Y:S02]  /*24d90*/  @!P5 IMAD.MOV.U32 R3, RZ, RZ, R7 ;  /* 0x000000ffff03d224 */ /* 0x000fe400078e0007 */
[----:B------:R-:W0:Y:S04]  /*24da0*/  SHFL.IDX PT, R7, R0, 0x5, 0x181f ;  /* 0x00b81f0000077f89 */ /* 0x000e2800000e0000 */
[----:B------:R2:W-:Y:S04]  /*24db0*/  @!P5 LDGSTS.E.BYPASS.LTC128B.128 [R25+0x18c00], desc[UR36][R2.64], !P0 ;  /* 0x18c000000219dfae */ /* 0x0005e8000c101d64 */
[----:B------:R-:W-:Y:S01]  /*24dc0*/  SHFL.IDX PT, R0, R0, 0x7, 0x181f ;  /* 0x00f81f0000007f89 */ /* 0x000fe200000e0000 */
[----:B--2---:R-:W-:-:S02]  /*24dd0*/  @!P3 IMAD.MOV.U32 R2, RZ, RZ, R10 ;  /* 0x000000ffff02b224 */ /* 0x004fc400078e000a */
[----:B------:R-:W-:Y:S02]  /*24de0*/  @!P3 IMAD.MOV.U32 R3, RZ, RZ, R6 ;  /* 0x000000ffff03b224 */ /* 0x000fe400078e0006 */
[----:B------:R-:W2:Y:S04]  /*24df0*/  SHFL.IDX PT, R6, R4, 0x5, 0x181f ;  /* 0x00b81f0004067f89 */ /* 0x000ea800000e0000 */
[----:B------:R3:W-:Y:S04]  /*24e00*/  @!P3 LDGSTS.E.BYPASS.LTC128B.128 [R25+0x19400], desc[UR36][R2.64], !P0 ;  /* 0x194000000219bfae */ /* 0x0007e8000c101d64 */
[----:B------:R-:W4:Y:S01]  /*24e10*/  SHFL.IDX PT, R4, R4, 0x7, 0x181f ;  /* 0x00f81f0004047f89 */ /* 0x000f2200000e0000 */
[----:B---3--:R-:W-:-:S02]  /*24e20*/  VIADD R2, R37, 0x50 ;  /* 0x0000005025027836 */ /* 0x008fc40000000000 */
[----:B------:R-:W-:-:S03]  /*24e30*/  @!P2 IMAD.MOV.U32 R3, RZ, RZ, R11 ;  /* 0x000000ffff03a224 */ /* 0x000fc600078e000b */
[----:B------:R-:W-:Y:S01]  /*24e40*/  ISETP.GE.AND P3, PT, R2, R5, PT ;  /* 0x000000050200720c */ /* 0x000fe20003f66270 */
[----:B------:R-:W-:-:S05]  /*24e50*/  @!P2 IMAD.MOV.U32 R2, RZ, RZ, R13 ;  /* 0x000000ffff02a224 */ /* 0x000fca00078e000d */
[----:B------:R3:W-:Y:S07]  /*24e60*/  @!P2 LDGSTS.E.BYPASS.LTC128B.128 [R25+0x19c00], desc[UR36][R2.64], !P0 ;  /* 0x19c000000219afae */ /* 0x0007ee000c101d64 */
[----:B0-----:R-:W-:Y:S02]  /*24e70*/  @!P3 LEA R7, P1, R20, R7, 0x1 ;  /* 0x000000071407b211 */ /* 0x001fe400078208ff */
[----:B------:R-:W-:Y:S01]  /*24e80*/  @P3 LOP3.LUT R23, R23, 0x80, RZ, 0xfc, !PT ;  /* 0x0000008017173812 */ /* 0x000fe200078efcff */
[----:B---3--:R-:W-:-:S03]  /*24e90*/  VIADD R2, R37, 0x60 ;  /* 0x0000006025027836 */ /* 0x008fc60000000000 */
[----:B------:R-:W-:Y:S01]  /*24ea0*/  LOP3.LUT R23, R23, 0xffffffbf, RZ, 0xc0, !PT ;  /* 0xffffffbf17177812 */ /* 0x000fe200078ec0ff */
[----:B------:R-:W-:Y:S02]  /*24eb0*/  @!P4 IMAD.MOV.U32 R3, RZ, RZ, R14 ;  /* 0x000000ffff03c224 */ /* 0x000fe400078e000e */
[----:B--2---:R-:W-:Y:S01]  /*24ec0*/  @!P3 IMAD.X R6, RZ, RZ, R6, P1 ;  /* 0x000000ffff06b224 */ /* 0x004fe200008e0606 */
[----:B------:R-:W-:Y:S01]  /*24ed0*/  ISETP.GE.AND P2, PT, R2, R5, PT ;  /* 0x000000050200720c */ /* 0x000fe20003f46270 */
[----:B------:R-:W-:-:S05]  /*24ee0*/  @!P4 IMAD.MOV.U32 R2, RZ, RZ, R15 ;  /* 0x000000ffff02c224 */ /* 0x000fca00078e000f */
[----:B------:R0:W-:Y:S07]  /*24ef0*/  @!P4 LDGSTS.E.BYPASS.LTC128B.128 [R25+0x1a400], desc[UR36][R2.64], !P0 ;  /* 0x1a4000000219cfae */ /* 0x0001ee000c101d64 */
[----:B------:R-:W-:Y:S02]  /*24f00*/  @!P2 LEA R9, P1, R20, R9, 0x1 ;  /* 0x000000091409a211 */ /* 0x000fe400078208ff */
[----:B------:R-:W-:Y:S01]  /*24f10*/  @P2 LOP3.LUT R23, R23, 0x40, RZ, 0xfc, !PT ;  /* 0x0000004017172812 */ /* 0x000fe200078efcff */
[----:B0-----:R-:W-:-:S02]  /*24f20*/  @!P3 IMAD.MOV.U32 R2, RZ, RZ, R7 ;  /* 0x000000ffff02b224 */ /* 0x001fc400078e0007 */
[----:B------:R-:W-:Y:S02]  /*24f30*/  @!P3 IMAD.MOV.U32 R3, RZ, RZ, R6 ;  /* 0x000000ffff03b224 */ /* 0x000fe400078e0006 */
[----:B------:R-:W-:-:S03]  /*24f40*/  @!P2 IMAD.X R8, RZ, RZ, R8, P1 ;  /* 0x000000ffff08a224 */ /* 0x000fc600008e0608 */
[----:B------:R0:W-:Y:S02]  /*24f50*/  @!P3 LDGSTS.E.BYPASS.LTC128B.128 [R25+0x1ac00], desc[UR36][R2.64], !P0 ;  /* 0x1ac000000219bfae */ /* 0x0001e4000c101d64 */
[----:B0-----:R-:W-:Y:S02]  /*24f60*/  @!P2 IMAD.MOV.U32 R2, RZ, RZ, R9 ;  /* 0x000000ffff02a224 */ /* 0x001fe400078e0009 */
[----:B------:R-:W-:-:S05]  /*24f70*/  @!P2 IMAD.MOV.U32 R3, RZ, RZ, R8 ;  /* 0x000000ffff03a224 */ /* 0x000fca00078e0008 */
[----:B----4-:R0:W-:Y:S02]  /*24f80*/  @!P2 LDGSTS.E.BYPASS.LTC128B.128 [R25+0x1b400], desc[UR36][R2.64], !P0 ;  /* 0x1b4000000219afae */ /* 0x0101e4000c101d64 */
.L_x_3658:
        /* <DEDUP_REMOVED lines=12> */
.L_x_3563:
        /* <DEDUP_REMOVED lines=28> */
.L_x_3565:
[----:B------:R-:W-:Y:S05]  /*25210*/  BSYNC B6 ;  /* 0x0000000000067941 */ /* 0x000fea0003800000 */
.L_x_3564:
[----:B------:R-:W2:Y:S01]  /*25220*/  LDL.LU R4, [R1+0x454] ;  /* 0x0004540001047983 */ /* 0x000ea20000300800 */
[----:B0-----:R-:W0:Y:S01]  /*25230*/  LDC R2, c[0x0][0x448] ;  /* 0x00011200ff027b82 */ /* 0x001e220000000800 */
[----:B------:R-:W-:Y:S02]  /*25240*/  ULDC.64 UR4, c[0x0][0x398] ;  /* 0x0000e60000047ab9 */ /* 0x000fe40000000a00 */
[----:B------:R-:W3:Y:S04]  /*25250*/  LDL.LU R21, [R1+0x458] ;  /* 0x0004580001157983 */ /* 0x000ee80000300800 */
[----:B------:R-:W4:Y:S01]  /*25260*/  LDL.LU R20, [R1+0x44c] ;  /* 0x00044c0001147983 */ /* 0x000f220000300800 */
[----:B0-----:R-:W-:-:S13]  /*25270*/  ISETP.NE.AND P6, PT, R2, 0x1, PT ;  /* 0x000000010200780c */ /* 0x001fda0003fc5270 */
[----:B------:R-:W0:Y:S08]  /*25280*/  @P6 LDC R3, c[0x0][0x44c] ;  /* 0x00011300ff036b82 */ /* 0x000e300000000800 */
[----:B------:R-:W5:Y:S01]  /*25290*/  @P6 LDC R2, c[0x0][0x450] ;  /* 0x00011400ff026b82 */ /* 0x000f620000000800 */
[----:B------:R-:W-:Y:S02]  /*252a0*/  IMAD.MOV.U32 R0, RZ, RZ, R34 ;  /* 0x000000ffff007224 */ /* 0x000fe400078e0022 */
[----:B0-----:R-:W-:-:S05]  /*252b0*/  @P6 IMAD.HI.U32 R3, R34, R3, RZ ;  /* 0x0000000322036227 */ /* 0x001fca00078e00ff */
[----:B-----5:R-:W-:Y:S01]  /*252c0*/  @P6 SHF.R.U32.HI R0, RZ, R2, R3 ;  /* 0x00000002ff006219 */ /* 0x020fe20000011603 */
        /* <DEDUP_REMOVED lines=15> */
[----:B----4-:R-:W-:Y:S01]  /*253c0*/  IMAD.WIDE.U32 R2, R20, UR4, R2 ;  /* 0x0000000414027c25 */ /* 0x010fe2000f8e0002 */
        /* <DEDUP_REMOVED lines=34> */
[----:B------:R-:W2:Y:S04]  /*255f0*/  SHFL.IDX PT, R2, R4, RZ, 0x181f ;  /* 0x00181fff04027589 */ /* 0x000ea800000e0000 */
[----:B------:R-:W-:Y:S04]  /*25600*/  SHFL.IDX PT, R5, R4, 0x1, 0x181f ;  /* 0x00381f0004057f89 */ /* 0x000fe800000e0000 */
[----:B------:R-:W-:Y:S02]  /*25610*/  SHFL.IDX PT, R14, R0, 0x7, 0x181f ;  /* 0x00f81f00000e7f89 */ /* 0x000fe400000e0000 */
[----:B0-----:R-:W-:-:S05]  /*25620*/  @!P6 LEA R3, P0, R6, R3, 0x1 ;  /* 0x000000030603e211 */ /* 0x001fca00078008ff */
[----:B--2---:R-:W-:-:S05]  /*25630*/  @!P6 IMAD.X R2, RZ, RZ, R2, P0 ;  /* 0x000000ffff02e224 */ /* 0x004fca00000e0602 */
        /* <DEDUP_REMOVED lines=12> */
[----:B0-----:R-:W-:-:S05]  /*25700*/  @!P5 LEA R2, P0, R6, R2, 0x1 ;  /* 0x000000020602d211 */ /* 0x001fca00078008ff */
[----:B------:R-:W-:Y:S02]  /*25710*/  @!P5 IMAD.X R3, RZ, RZ, R5, P0 ;  /* 0x000000ffff03d224 */ /* 0x000fe400000e0605 */
        /* <DEDUP_REMOVED lines=50> */
[----:B------:R0:W2:Y:S04]  /*25a40*/  SHFL.IDX PT, R5, R4, 0x7, 0x181f ;  /* 0x00f81f0004057f89 */ /* 0x0000a800000e0000 */
[----:B------:R0:W-:Y:S04]  /*25a50*/  @!P5 LDGSTS.E.BYPASS.LTC128B.128 [R25+0x25400], desc[UR36][R2.64], !P4 ;  /* 0x254000000219dfae */ /* 0x0001e8000e101d64 */
[----:B------:R0:W-:Y:S04]  /*25a60*/  @!P5 LDGSTS.E.BYPASS.LTC128B.128 [R25+0x29400], desc[UR36][R2.64+0x80], !P3 ;  /* 0x294000800219dfae */ /* 0x0001e8000d901d64 */
[----:B------:R0:W-:Y:S04]  /*25a70*/  @!P5 LDGSTS.E.BYPASS.LTC128B.128 [R25+0x2d400], desc[UR36][R2.64+0x100], !P2 ;  /* 0x2d4001000219dfae */ /* 0x0001e8000d101d64 */
[----:B------:R0:W-:Y:S02]  /*25a80*/  @!P5 LDGSTS.E.BYPASS.LTC128B.128 [R25+0x31400], desc[UR36][R2.64+0x180], !P1 ;  /* 0x314001800219dfae */ /* 0x0001e4000c901d64 */
.L_x_3676:
[----:B------:R-:W-:Y:S01]  /*25a90*/  LOP3.LUT P0, RZ, R23, 0x4000, RZ, 0xc0, !PT ;  /* 0x0000400017ff7812 */ /* 0x000fe2000780c0ff */
[----:B------:R-:W-:-:S12]  /*25aa0*/  BSSY B0, `(.L_x_3567) ;  /* 0x000000b000007945 */ /* 0x000fd80003800000 */
        /* <DEDUP_REMOVED lines=10> */
.L_x_3568:
[----:B------:R-:W-:Y:S05]  /*25b50*/  BSYNC B0 ;  /* 0x0000000000007941 */ /* 0x000fea0003800000 */
.L_x_3567:
[----:B------:R-:W-:Y:S01]  /*25b60*/  NOP ;  /* 0x0000000000007918 */ /* 0x000fe20000000000 */
[----:B------:R-:W-:-:S13]  /*25b70*/  PLOP3.LUT P0, PT, PT, PT, PT, 0x80, 0x0 ;  /* 0x000000000000781c */ /* 0x000fda0003f0f070 */
.L_x_3569:
[----:B------:R-:W-:Y:S02]  /*25b80*/  PLOP3.LUT P1, PT, P1, P0, PT, 0xa2, 0x0 ;  /* 0x000000000000781c */ /* 0x000fe40000f21472 */
[----:B------:R-:W-:-:S08]  /*25b90*/  @P0 R2UR P1, UR4, R22 ;  /* 0x00000000160402ca */ /* 0x000fd00000020000 */
[----:B------:R-:W-:-:S05]  /*25ba0*/  @P0 PLOP3.LUT P0, PT, P1, PT, PT, 0x80, 0x0 ;  /* 0x000000000000081c */ /* 0x000fca0000f0f070 */
[----:B------:R-:W-:Y:S01]  /*25bb0*/  @!P1 SYNCS.ARRIVE.TRANS64.RED.A0T1 RZ, [UR4+0x32410], RZ ;  /* 0x032410ffffff99a7 */ /* 0x000fe20008200404 */
[----:B------:R-:W-:Y:S07]  /*25bc0*/  @!P1 ARRIVES.LDGSTSBAR.64.TRANSCNT [UR4+0x32410] ;  /* 0x03241000ff0099b0 */ /* 0x000fee0008000a84 */
[----:B------:R-:W-:Y:S05]  /*25bd0*/  @P0 BRA.U.ANY `(.L_x_3569) ;  /* 0xfffffffd00e80947 */ /* 0x000fea000393ffff */
[----:B0--3--:R-:W3:Y:S02]  /*25be0*/  LDL.LU R2, [R1+0x468] ;  /* 0x0004680001027983 */ /* 0x009ee40000300800 */
        /* <DEDUP_REMOVED lines=9> */
[----:B------:R-:W3:Y:S03]  /*25c80*/  SYNCS.PHASECHK.TRANS64.TRYWAIT P0, [R22+URZ+0x32420], R3 ;  /* 0x03242003160075a7 */ /* 0x000ee6000800017f */
[----:B0--3--:R-:W-:Y:S05]  /*25c90*/  @!P0 BRA `(.L_x_3571) ;  /* 0x0000004800508947 */ /* 0x009fea0003800000 */
.L_x_3677:
[----:B------:R-:W-:Y:S05]  /*25ca0*/  BSYNC B0 ;  /* 0x0000000000007941 */ /* 0x000fea0003800000 */
.L_x_3570:
[----:B------:R-:W-:-:S13]  /*25cb0*/  LOP3.LUT P0, RZ, R23, 0x400, RZ, 0xc0, !PT ;  /* 0x0000040017ff7812 */ /* 0x000fda000780c0ff */
[----:B------:R-:W-:Y:S05]  /*25cc0*/  @!P0 BRA `(.L_x_3572) ;  /* 0x0000000000048947 */ /* 0x000fea0003800000 */
[----:B------:R-:W-:Y:S01]  /*25cd0*/  BPT.TRAP 0x1 ;  /* 0x000000040000795c */ /* 0x000fe20000300000 */
.L_x_3572:
[----:B------:R-:W-:Y:S01]  /*25ce0*/  SHF.L.U32 R0, R26, 0x1f, RZ ;  /* 0x0000001f1a007819 */ /* 0x000fe200000006ff */
[----:B------:R-:W-:Y:S03]  /*25cf0*/  BSSY B0, `(.L_x_3573) ;  /* 0x0000003000007945 */ /* 0x000fe60003800000 */
[----:B------:R-:W3:Y:S02]  /*25d00*/  SYNCS.PHASECHK.TRANS64.TRYWAIT P0, [R17+URZ+0x32460], R0 ;  /* 0x03246000110075a7 */ /* 0x000ee4000800017f */
[----:B---3--:R-:W-:Y:S05]  /*25d10*/  @!P0 BRA `(.L_x_3574) ;  /* 0x0000004800448947 */ /* 0x008fea0003800000 */
.L_x_3678:
[----:B------:R-:W-:Y:S05]  /*25d20*/  BSYNC B0 ;  /* 0x0000000000007941 */ /* 0x000fea0003800000 */
.L_x_3573:
[----:B0-----:R-:W3:Y:S01]  /*25d30*/  LDL.LU R3, [R1+0x460] ;  /* 0x0004600001037983 */ /* 0x001ee20000300800 */
[----:B------:R-:W-:-:S03]  /*25d40*/  ULDC.64 UR4, c[0x0][0x328] ;  /* 0x0000ca0000047ab9 */ /* 0x000fc60000000a00 */
[----:B------:R-:W2:Y:S04]  /*25d50*/  LDL.LU R2, [R1+0x444] ;  /* 0x0004440001027983 */ /* 0x000ea80000300800 */
[----:B------:R-:W4:Y:S04]  /*25d60*/  LDL.LU R6, [R1+0x464] ;  /* 0x0004640001067983 */ /* 0x000f280000300800 */
[----:B------:R-:W5:Y:S01]  /*25d70*/  LDL.LU R4, [R1+0x46c] ;  /* 0x00046c0001047983 */ /* 0x000f620000300800 */
[C---:B------:R-:W-:Y:S02]  /*25d80*/  LOP3.LUT P3, RZ, R23.reuse, 0x10, RZ, 0xc0, !PT ;  /* 0x0000001017ff7812 */ /* 0x040fe4000786c0ff */
[----:B------:R-:W-:-:S02]  /*25d90*/  LOP3.LUT P2, RZ, R23, 0x8, RZ, 0xc0, !PT ;  /* 0x0000000817ff7812 */ /* 0x000fc4000784c0ff */
[C---:B------:R-:W-:Y:S02]  /*25da0*/  LOP3.LUT P1, RZ, R23.reuse, 0x4, RZ, 0xc0, !PT ;  /* 0x0000000417ff7812 */ /* 0x040fe4000782c0ff */
[----:B------:R-:W-:Y:S02]  /*25db0*/  LOP3.LUT P4, RZ, R23, 0x1, RZ, 0xc0, !PT ;  /* 0x0000000117ff7812 */ /* 0x000fe4000788c0ff */
[----:B------:R-:W-:Y:S01]  /*25dc0*/  SEL R7, RZ, 0x8, P1 ;  /* 0x00000008ff077807 */ /* 0x000fe20000800000 */
[----:B---3--:R-:W-:-:S04]  /*25dd0*/  IMAD R0, R3, UR4, RZ ;  /* 0x0000000403007c24 */ /* 0x008fc8000f8e02ff */
[C---:B--2---:R-:W-:Y:S01]  /*25de0*/  IMAD R5, R2.reuse, UR5, R0 ;  /* 0x0000000502057c24 */ /* 0x044fe2000f8e0200 */
[----:B------:R-:W-:Y:S01]  /*25df0*/  SEL R0, RZ, 0x2, P3 ;  /* 0x00000002ff007807 */ /* 0x000fe20001800000 */
[----:B------:R-:W-:Y:S01]  /*25e00*/  IMAD.WIDE.U32 R2, R2, UR4, RZ ;  /* 0x0000000402027c25 */ /* 0x000fe2000f8e00ff */
[----:B------:R-:W-:-:S03]  /*25e10*/  ULDC.64 UR4, c[0x0][0x338] ;  /* 0x0000ce0000047ab9 */ /* 0x000fc60000000a00 */
[----:B------:R-:W-:Y:S02]  /*25e20*/  IMAD.IADD R3, R3, 0x1, R5 ;  /* 0x0000000103037824 */ /* 0x000fe400078e0205 */
[----:B----4-:R-:W-:Y:S02]  /*25e30*/  IMAD R5, R6, UR4, RZ ;  /* 0x0000000406057c24 */ /* 0x010fe4000f8e02ff */
        /* <DEDUP_REMOVED lines=13> */
[----:B-----5:R-:W-:Y:S01]  /*25f10*/  IADD3 R0, R3, R0, R4 ;  /* 0x0000000003007210 */ /* 0x020fe20007ffe004 */
        /* <DEDUP_REMOVED lines=73> */
.L_x_3692:
        /* <DEDUP_REMOVED lines=15> */
.L_x_3576:
        /* <DEDUP_REMOVED lines=10> */
.L_x_3577:
[----:B0-----:R-:W2:Y:S01]  /*26540*/  LDL.LU R2, [R1+0x45c] ;  /* 0x00045c0001027983 */ /* 0x001ea20000300800 */
[----:B------:R0:W-:Y:S01]  /*26550*/  SYNCS.ARRIVE.TRANS64.A1T0 RZ, [R17+URZ+0x32450], RZ ;  /* 0x032450ff11ff79a7 */ /* 0x0001e2000810003f */
[----:B------:R-:W-:Y:S01]  /*26560*/  BSSY B0, `(.L_x_3578) ;  /* 0x00000dd000007945 */ /* 0x000fe20003800000 */
[----:B--2---:R-:W-:-:S05]  /*26570*/  VIADD R10, R2, 0xfffffffe ;  /* 0xfffffffe020a7836 */ /* 0x004fca0000000000 */
[----:B------:R-:W-:-:S13]  /*26580*/  ISETP.GE.AND P0, PT, R10, R33, PT ;  /* 0x000000210a00720c */ /* 0x000fda0003f06270 */
[----:B0-----:R-:W-:Y:S05]  /*26590*/  @!P0 BRA `(.L_x_3579) ;  /* 0x0000000c00648947 */ /* 0x001fea0003800000 */
.L_x_3592:
        /* <DEDUP_REMOVED lines=15> */
[----:B---3--:R-:W3:Y:S01]  /*26690*/  @P0 LDC R7, c[0x0][0x438] ;  /* 0x00010e00ff070b82 */ /* 0x008ee20000000800 */
[----:B0-----:R-:W-:-:S05]  /*266a0*/  @P0 IMAD.HI.U32 R2, R8, R3, RZ ;  /* 0x0000000308020227 */ /* 0x001fca00078e00ff */
[----:B---3--:R-:W-:Y:S01]  /*266b0*/  @P0 SHF.R.U32.HI R9, RZ, R7, R2 ;  /* 0x00000007ff090219 */ /* 0x008fe20000011602 */
[----:B--2---:R-:W-:Y:S01]  /*266c0*/  @!P2 IMAD R2, R32, R4, RZ ;  /* 0x000000042002a224 */ /* 0x004fe200078e02ff */
[----:B----4-:R-:W0:Y:S02]  /*266d0*/  @!P2 LDC.64 R6, c[0x0][0x418] ;  /* 0x00010600ff06ab82 */ /* 0x010e240000000a00 */
        /* <DEDUP_REMOVED lines=9> */
[----:B------:R-:W-:Y:S01]  /*26770*/  @!P2 LEA.HI.X R7, R2, R7, R5, 0x2, P0 ;  /* 0x000000070207a211 */ /* 0x000fe200000f1405 */
[----:B------:R-:W-:Y:S01]  /*26780*/  IMAD.MOV R5, RZ, RZ, -R9 ;  /* 0x000000ffff057224 */ /* 0x000fe200078e0a09 */
[C---:B------:R-:W-:Y:S01]  /*26790*/  ISETP.NE.AND P0, PT, R24.reuse, 0x2, PT ;  /* 0x000000021800780c */ /* 0x040fe20003f05270 */
[----:B------:R-:W-:Y:S02]  /*267a0*/  IMAD.MOV.U32 R2, RZ, RZ, R10 ;  /* 0x000000ffff027224 */ /* 0x000fe400078e000a */
[----:B------:R-:W-:Y:S01]  /*267b0*/  IMAD R5, R5, UR4, R8 ;  /* 0x0000000405057c24 */ /* 0x000fe2000f8e0208 */
[----:B------:R-:W-:Y:S01]  /*267c0*/  SEL R3, RZ, 0x1, P0 ;  /* 0x00000001ff037807 */ /* 0x000fe20000000000 */
[----:B------:R0:W5:Y:S01]  /*267d0*/  @!P2 LDG.E R4, desc[UR36][R6.64] ;  /* 0x000000240604a981 */ /* 0x000162000c1e1900 */
[----:B------:R-:W-:Y:S01]  /*267e0*/  SEL R24, R24, RZ, P0 ;  /* 0x000000ff18187207 */ /* 0x000fe20000000000 */
[----:B------:R-:W-:Y:S01]  /*267f0*/  VIADD R10, R10, 0xffffffff ;  /* 0xffffffff0a0a7836 */ /* 0x000fe20000000000 */
[----:B------:R-:W-:-:S02]  /*26800*/  LOP3.LUT R26, R26, R3, RZ, 0x3c, !PT ;  /* 0x000000031a1a7212 */ /* 0x000fc400078e3cff */
[----:B------:R-:W-:Y:S01]  /*26810*/  ISETP.GT.AND P2, PT, R2, R33, PT ;  /* 0x000000210200720c */ /* 0x000fe20003f44270 */
[----:B------:R-:W-:-:S12]  /*26820*/  @!P1 BRA `(.L_x_3580) ;  /* 0x0000000000049947 */ /* 0x000fd80003800000 */
[----:B------:R-:W-:Y:S01]  /*26830*/  BPT.TRAP 0x1 ;  /* 0x000000040000795c */ /* 0x000fe20000300000 */
.L_x_3580:
[----:B0-----:R-:W-:Y:S01]  /*26840*/  IMAD R6, R24, 0x8, R22 ;  /* 0x0000000818067824 */ /* 0x001fe200078e0216 */
[----:B------:R-:W-:Y:S01]  /*26850*/  SHF.L.U32 R21, R26, 0x1f, RZ ;  /* 0x0000001f1a157819 */ /* 0x000fe200000006ff */
[----:B------:R-:W-:Y:S01]  /*26860*/  BSSY B1, `(.L_x_3581) ;  /* 0x0000004000017945 */ /* 0x000fe20003800000 */
[----:B-1----:R-:W-:Y:S02]  /*26870*/  SHF.R.S32.HI R17, RZ, 0x1f, R5 ;  /* 0x0000001fff117819 */ /* 0x002fe40000011405 */
[----:B------:R-:W0:Y:S02]  /*26880*/  SYNCS.PHASECHK.TRANS64.TRYWAIT P0, [R6+URZ+0x32440], R21 ;  /* 0x03244015060075a7 */ /* 0x000e24000800017f */
[----:B0-----:R-:W-:Y:S05]  /*26890*/  @!P0 BRA `(.L_x_3582) ;  /* 0x0000004400b88947 */ /* 0x001fea0003800000 */
.L_x_3693:
[----:B------:R-:W-:Y:S05]  /*268a0*/  BSYNC B1 ;  /* 0x0000000000017941 */ /* 0x000fea0003800000 */
.L_x_3581:
        /* <DEDUP_REMOVED lines=52> */
.L_x_3707:
        /* <DEDUP_REMOVED lines=8> */
.L_x_3584:
        /* <DEDUP_REMOVED lines=10> */
.L_x_3585:
[----:B------:R3:W-:Y:S01]  /*26d10*/  SYNCS.ARRIVE.TRANS64.A1T0 RZ, [R6+URZ+0x32430], RZ ;  /* 0x032430ff06ff79a7 */ /* 0x0007e2000810003f */
[----:B------:R-:W-:Y:S05]  /*26d20*/  @!P3 BRA `(.L_x_3586) ;  /* 0x000000000004b947 */ /* 0x000fea0003800000 */
[----:B------:R-:W-:Y:S01]  /*26d30*/  BPT.TRAP 0x1 ;  /* 0x000000040000795c */ /* 0x000fe20000300000 */
.L_x_3586:
[----:B------:R-:W4:Y:S01]  /*26d40*/  SYNCS.PHASECHK.TRANS64.TRYWAIT P0, [R6+URZ+0x32460], R21 ;  /* 0x03246015060075a7 */ /* 0x000f22000800017f */
[----:B------:R-:W-:Y:S04]  /*26d50*/  BSSY B1, `(.L_x_3587) ;  /* 0x0000002000017945 */ /* 0x000fe80003800000 */
[----:B----4-:R-:W-:Y:S05]  /*26d60*/  @!P0 BRA `(.L_x_3588) ;  /* 0x00000048003c8947 */ /* 0x010fea0003800000 */
.L_x_3708:
[----:B------:R-:W-:Y:S05]  /*26d70*/  BSYNC B1 ;  /* 0x0000000000017941 */ /* 0x000fea0003800000 */
.L_x_3587:
[----:B------:R-:W-:Y:S01]  /*26d80*/  ULDC.64 UR4, c[0x0][0x328] ;  /* 0x0000ca0000047ab9 */ /* 0x000fe20000000a00 */
[----:B------:R-:W-:Y:S01]  /*26d90*/  LOP3.LUT P5, RZ, R23, 0x1, RZ, 0xc0, !PT ;  /* 0x0000000117ff7812 */ /* 0x000fe200078ac0ff */
[----:B--2---:R-:W-:Y:S01]  /*26da0*/  IMAD R2, R17, UR4, RZ ;  /* 0x0000000411027c24 */ /* 0x004fe2000f8e02ff */
[C---:B------:R-:W-:Y:S01]  /*26db0*/  LOP3.LUT P4, RZ, R23.reuse, 0x10, RZ, 0xc0, !PT ;  /* 0x0000001017ff7812 */ /* 0x040fe2000788c0ff */
[----:B------:R-:W-:Y:S01]  /*26dc0*/  IMAD R8, R24, 0x6000, R29 ;  /* 0x0000600018087824 */ /* 0x000fe200078e021d */
[----:B------:R-:W-:Y:S01]  /*26dd0*/  LOP3.LUT P3, RZ, R23, 0x8, RZ, 0xc0, !PT ;  /* 0x0000000817ff7812 */ /* 0x000fe2000786c0ff */
[----:B-1----:R-:W-:Y:S01]  /*26de0*/  IMAD R7, R5, UR5, R2 ;  /* 0x0000000505077c24 */ /* 0x002fe2000f8e0202 */
        /* <DEDUP_REMOVED lines=20> */
[----:B------:R-:W2:Y:S04]  /*26f30*/  SHFL.IDX PT, R3, R9, RZ, 0x181f ;  /* 0x00181fff09037589 */ /* 0x000ea800000e0000 */
[----:B------:R-:W-:Y:S04]  /*26f40*/  SHFL.IDX PT, R5, R9, 0x1, 0x181f ;  /* 0x00381f0009057f89 */ /* 0x000fe800000e0000 */
[----:B------:R-:W-:Y:S01]  /*26f50*/  SHFL.IDX PT, R17, R9, 0x2, 0x181f ;  /* 0x00581f0009117f89 */ /* 0x000fe200000e0000 */
[----:B-1----:R-:W-:-:S03]  /*26f60*/  IADD3 R2, P0, R14, R0, RZ ;  /* 0x000000000e027210 */ /* 0x002fc60007f1e0ff */
[----:B------:R-:W1:Y:S02]  /*26f70*/  SHFL.IDX PT, R14, R7, 0x1, 0x181f ;  /* 0x00381f00070e7f89 */ /* 0x000e6400000e0000 */
[----:B--2---:R-:W-:-:S05]  /*26f80*/  IMAD.X R3, RZ, RZ, R3, P0 ;  /* 0x000000ffff037224 */ /* 0x004fca00000e0603 */
[----:B------:R-:W-:Y:S04]  /*26f90*/  LDGSTS.E.BYPASS.LTC128B.128 [R8+0x400], desc[UR36][R2.64], !P5 ;  /* 0x0040000002087fae */ /* 0x000fe8000e901d64 */
[----:B------:R-:W-:Y:S04]  /*26fa0*/  LDGSTS.E.BYPASS.LTC128B.128 [R8+0x3400], desc[UR36][R2.64+0x80], !P4 ;  /* 0x0340008002087fae */ /* 0x000fe8000e101d64 */
[----:B------:R-:W-:Y:S04]  /*26fb0*/  LDGSTS.E.BYPASS.LTC128B.128 [R8+0x6400], desc[UR36][R2.64+0x100], !P3 ;  /* 0x0640010002087fae */ /* 0x000fe8000d901d64 */
[----:B------:R2:W-:Y:S01]  /*26fc0*/  LDGSTS.E.BYPASS.LTC128B.128 [R8+0x9400], desc[UR36][R2.64+0x180], !P1 ;  /* 0x0940018002087fae */ /* 0x0005e2000c901d64 */
[----:B-1----:R-:W-:-:S03]  /*26fd0*/  IADD3 R4, P0, R14, R0, RZ ;  /* 0x000000000e047210 */ /* 0x002fc60007f1e0ff */
[----:B------:R-:W2:Y:S02]  /*26fe0*/  SHFL.IDX PT, R14, R7, 0x2, 0x181f ;  /* 0x00581f00070e7f89 */ /* 0x000ea400000e0000 */
[----:B------:R-:W-:-:S05]  /*26ff0*/  IMAD.X R5, RZ, RZ, R5, P0 ;  /* 0x000000ffff057224 */ /* 0x000fca00000e0605 */
[----:B------:R-:W-:Y:S04]  /*27000*/  LDGSTS.E.BYPASS.LTC128B.128 [R8+0xc00], desc[UR36][R4.64], !P5 ;  /* 0x00c0000004087fae */ /* 0x000fe8000e901d64 */
[----:B------:R-:W-:Y:S04]  /*27010*/  LDGSTS.E.BYPASS.LTC128B.128 [R8+0x3c00], desc[UR36][R4.64+0x80], !P4 ;  /* 0x03c0008004087fae */ /* 0x000fe8000e101d64 */
[----:B------:R-:W-:Y:S04]  /*27020*/  LDGSTS.E.BYPASS.LTC128B.128 [R8+0x6c00], desc[UR36][R4.64+0x100], !P3 ;  /* 0x06c0010004087fae */ /* 0x000fe8000d901d64 */
[----:B------:R1:W-:Y:S01]  /*27030*/  LDGSTS.E.BYPASS.LTC128B.128 [R8+0x9c00], desc[UR36][R4.64+0x180], !P1 ;  /* 0x09c0018004087fae */ /* 0x0003e2000c901d64 */
[----:B--2---:R-:W-:-:S03]  /*27040*/  IADD3 R2, P0, R14, R0, RZ ;  /* 0x000000000e027210 */ /* 0x004fc60007f1e0ff */
[----:B------:R-:W2:Y:S02]  /*27050*/  SHFL.IDX PT, R14, R7, 0x3, 0x181f ;  /* 0x00781f00070e7f89 */ /* 0x000ea400000e0000 */
[----:B------:R-:W-:Y:S02]  /*27060*/  IMAD.X R3, RZ, RZ, R17, P0 ;  /* 0x000000ffff037224 */ /* 0x000fe400000e0611 */
[----:B------:R-:W-:Y:S04]  /*27070*/  SHFL.IDX PT, R17, R9, 0x4, 0x181f ;  /* 0x00981f0009117f89 */ /* 0x000fe800000e0000 */
[----:B-1----:R-:W1:Y:S04]  /*27080*/  SHFL.IDX PT, R5, R9, 0x3, 0x181f ;  /* 0x00781f0009057f89 */ /* 0x002e6800000e0000 */
[----:B------:R-:W-:Y:S04]  /*27090*/  LDGSTS.E.BYPASS.LTC128B.128 [R8+0x1400], desc[UR36][R2.64], !P5 ;  /* 0x0140000002087fae */ /* 0x000fe8000e901d64 */
[----:B------:R-:W-:Y:S04]  /*270a0*/  LDGSTS.E.BYPASS.LTC128B.128 [R8+0x4400], desc[UR36][R2.64+0x80], !P4 ;  /* 0x0440008002087fae */ /* 0x000fe8000e101d64 */
[----:B------:R-:W-:Y:S01]  /*270b0*/  LDGSTS.E.BYPASS.LTC128B.128 [R8+0x7400], desc[UR36][R2.64+0x100], !P3 ;  /* 0x0740010002087fae */ /* 0x000fe2000d901d64 */
[----:B--2---:R-:W-:-:S03]  /*270c0*/  IADD3 R4, P0, R14, R0, RZ ;  /* 0x000000000e047210 */ /* 0x004fc60007f1e0ff */
[----:B------:R2:W-:Y:S04]  /*270d0*/  LDGSTS.E.BYPASS.LTC128B.128 [R8+0xa400], desc[UR36][R2.64+0x180], !P1 ;  /* 0x0a40018002087fae */ /* 0x0005e8000c901d64 */
[----:B------:R-:W2:Y:S01]  /*270e0*/  SHFL.IDX PT, R14, R7, 0x4, 0x181f ;  /* 0x00981f00070e7f89 */ /* 0x000ea200000e0000 */
[----:B-1----:R-:W-:-:S03]  /*270f0*/  IMAD.X R5, RZ, RZ, R5, P0 ;  /* 0x000000ffff057224 */ /* 0x002fc600000e0605 */
[----:B------:R-:W1:Y:S04]  /*27100*/  SHFL.IDX PT, R9, R9, 0x5, 0x181f ;  /* 0x00b81f0009097f89 */ /* 0x000e6800000e0000 */
[----:B------:R0:W-:Y:S04]  /*27110*/  LDGSTS.E.BYPASS.LTC128B.128 [R8+0x1c00], desc[UR36][R4.64], !P5 ;  /* 0x01c0000004087fae */ /* 0x0001e8000e901d64 */
[----:B------:R0:W-:Y:S04]  /*27120*/  LDGSTS.E.BYPASS.LTC128B.128 [R8+0x4c00], desc[UR36][R4.64+0x80], !P4 ;  /* 0x04c0008004087fae */ /* 0x0001e8000e101d64 */
[----:B------:R0:W-:Y:S04]  /*27130*/  LDGSTS.E.BYPASS.LTC128B.128 [R8+0x7c00], desc[UR36][R4.64+0x100], !P3 ;  /* 0x07c0010004087fae */ /* 0x0001e8000d901d64 */
[----:B------:R0:W-:Y:S01]  /*27140*/  LDGSTS.E.BYPASS.LTC128B.128 [R8+0xac00], desc[UR36][R4.64+0x180], !P1 ;  /* 0x0ac0018004087fae */ /* 0x0001e2000c901d64 */
[----:B--2---:R-:W-:-:S03]  /*27150*/  IADD3 R2, P0, R14, R0, RZ ;  /* 0x000000000e027210 */ /* 0x004fc60007f1e0ff */
[----:B------:R0:W2:Y:S02]  /*27160*/  SHFL.IDX PT, R14, R7, 0x5, 0x181f ;  /* 0x00b81f00070e7f89 */ /* 0x0000a400000e0000 */
[----:B------:R-:W-:-:S05]  /*27170*/  IMAD.X R3, RZ, RZ, R17, P0 ;  /* 0x000000ffff037224 */ /* 0x000fca00000e0611 */
[----:B------:R0:W-:Y:S04]  /*27180*/  LDGSTS.E.BYPASS.LTC128B.128 [R8+0x2400], desc[UR36][R2.64], !P5 ;  /* 0x0240000002087fae */ /* 0x0001e8000e901d64 */
[----:B------:R0:W-:Y:S04]  /*27190*/  LDGSTS.E.BYPASS.LTC128B.128 [R8+0x5400], desc[UR36][R2.64+0x80], !P4 ;  /* 0x0540008002087fae */ /* 0x0001e8000e101d64 */
[----:B------:R0:W-:Y:S04]  /*271a0*/  LDGSTS.E.BYPASS.LTC128B.128 [R8+0x8400], desc[UR36][R2.64+0x100], !P3 ;  /* 0x0840010002087fae */ /* 0x0001e8000d901d64 */
[----:B-1----:R0:W-:Y:S02]  /*271b0*/  LDGSTS.E.BYPASS.LTC128B.128 [R8+0xb400], desc[UR36][R2.64+0x180], !P1 ;  /* 0x0b40018002087fae */ /* 0x0021e4000c901d64 */
.L_x_3722:
[----:B0-2---:R-:W-:-:S05]  /*271c0*/  IADD3 R2, P0, R14, R0, RZ ;  /* 0x000000000e027210 */ /* 0x005fca0007f1e0ff */
        /* <DEDUP_REMOVED lines=10> */
.L_x_3590:
        /* <DEDUP_REMOVED lines=10> */
.L_x_3591:
[----:B------:R2:W-:Y:S01]  /*27310*/  SYNCS.ARRIVE.TRANS64.A1T0 RZ, [R6+URZ+0x32450], RZ ;  /* 0x032450ff06ff79a7 */ /* 0x0005e2000810003f */
[----:B------:R-:W-:Y:S05]  /*27320*/  @P2 BRA `(.L_x_3592) ;  /* 0xfffffff0009c2947 */ /* 0x000fea000383ffff */
.L_x_3579:
[----:B------:R-:W-:Y:S05]  /*27330*/  BSYNC B0 ;  /* 0x0000000000007941 */ /* 0x000fea0003800000 */
.L_x_3578:
        /* <DEDUP_REMOVED lines=10> */
[----:B------:R-:W5:Y:S01]  /*273e0*/  LDC.64 R2, c[0x0][0xd60] ;  /* 0x00035800ff027b82 */ /* 0x000f620000000a00 */
[----:B------:R-:W0:Y:S02]  /*273f0*/  FLO.U32 R0, UR4 ;  /* 0x0000000400007d00 */ /* 0x000e2400080e0000 */
[----:B0-----:R-:W-:-:S06]  /*27400*/  ISETP.EQ.U32.AND P1, PT, R0, R7, PT ;  /* 0x000000070000720c */ /* 0x001fcc0003f22070 */
[----:B------:R-:W5:Y:S07]  /*27410*/  POPC R7, UR4 ;  /* 0x0000000400077d09 */ /* 0x000f6e0008000000 */
[----:B-----5:R-:W5:Y:S01]  /*27420*/  @P1 ATOMG.E.ADD.STRONG.GPU PT, R3, desc[UR36][R2.64], R7 ;  /* 0x00000007020319a8 */ /* 0x020f6200081ee1e4 */
[----:B------:R-:W0:Y:S02]  /*27430*/  S2R R4, SR_LTMASK ;  /* 0x0000000000047919 */ /* 0x000e240000003900 */
[----:B0-----:R-:W-:-:S04]  /*27440*/  LOP3.LUT R4, R4, UR4, RZ, 0xc0, !PT ;  /* 0x0000000404047c12 */ /* 0x001fc8000f8ec0ff */
[----:B------:R-:W0:Y:S01]  /*27450*/  POPC R9, R4 ;  /* 0x0000000400097309 */ /* 0x000e220000000000 */
[----:B-----5:R-:W0:Y:S02]  /*27460*/  SHFL.IDX PT, R0, R3, R0, 0x1f ;  /* 0x00001f0003007589 */ /* 0x020e2400000e0000 */
[----:B0-----:R-:W-:-:S07]  /*27470*/  IADD3 R16, R0, UR39, R9 ;  /* 0x0000002700107c10 */ /* 0x001fce000fffe009 */
.L_x_3594:
[----:B------:R-:W-:Y:S05]  /*27480*/  BSYNC B0 ;  /* 0x0000000000007941 */ /* 0x000fea0003800000 */
.L_x_3593:
[----:B------:R-:W-:Y:S02]  /*27490*/  SEL R24, R24, RZ, P0 ;  /* 0x000000ff18187207 */ /* 0x000fe40000000000 */
[----:B------:R-:W-:-:S07]  /*274a0*/  LOP3.LUT R26, R26, R5, RZ, 0x3c, !PT ;  /* 0x000000051a1a7212 */ /* 0x000fce00078e3cff */
.L_x_3547:
[----:B------:R-:W-:Y:S05]  /*274b0*/  BSYNC B7 ;  /* 0x0000000000077941 */ /* 0x000fea0003800000 */
.L_x_3545:
[----:B------:R-:W-:-:S13]  /*274c0*/  LOP3.LUT P0, RZ, R23, 0x20000, RZ, 0xc0, !PT ;  /* 0x0002000017ff7812 */ /* 0x000fda000780c0ff */
[----:B------:R-:W-:Y:S05]  /*274d0*/  @!P0 BRA `(.L_x_3595) ;  /* 0x0000000000248947 */ /* 0x000fea0003800000 */
[----:B------:R-:W-:Y:S05]  /*274e0*/  WARPSYNC.ALL ;  /* 0x0000000000007948 */ /* 0x000fea0003800000 */
[----:B------:R-:W5:Y:S08]  /*274f0*/  S2UR UR5, SR_CgaCtaId ;  /* 0x00000000000579c3 */ /* 0x000f700000008800 */
[----:B------:R-:W-:Y:S06]  /*27500*/  BAR.SYNC.DEFER_BLOCKING 0x5, 0x180 ;  /* 0x0146000000007b1d */ /* 0x000fec0000010000 */
[----:B------:R-:W-:-:S02]  /*27510*/  UMOV UR4, 0x400 ;  /* 0x0000040000047882 */ /* 0x000fc40000000000 */
[----:B-----5:R-:W-:-:S06]  /*27520*/  ULEA UR4, UR5, UR4, 0x18 ;  /* 0x0000000405047291 */ /* 0x020fcc000f8ec03f */
[----:B------:R-:W-:-:S05]  /*27530*/  IMAD.U32 R22, RZ, RZ, UR4 ;  /* 0x00000004ff167e24 */ /* 0x000fca000f8e00ff */
[----:B-1----:R1:W0:Y:S01]  /*27540*/  LDS.128 R16, [R22+0x324d0] ;  /* 0x0324d00016107984 */ /* 0x0022220000000c00 */
[----:B------:R-:W-:Y:S06]  /*27550*/  BAR.ARV 0x4, 0x180 ;  /* 0x0106000000007b1d */ /* 0x000fec0000002000 */
[----:B------:R-:W-:Y:S05]  /*27560*/  BRA `(.L_x_3596) ;  /* 0x0000000800cc7947 */ /* 0x000fea0003800000 */
.L_x_3595:
[----:B------:R-:W5:Y:S01]  /*27570*/  S2R R0, SR_TID.X ;  /* 0x0000000000007919 */ /* 0x000f620000002100 */
[----:B------:R-:W-:Y:S01]  /*27580*/  UMOV UR4, 0xffffffff ;  /* 0xffffffff00047882 */ /* 0x000fe20000000000 */
[----:B-----5:R-:W-:-:S04]  /*27590*/  LOP3.LUT R8, R0, 0x1f, RZ, 0xc0, !PT ;  /* 0x0000001f00087812 */ /* 0x020fc800078ec0ff */
[----:B------:R-:W-:Y:S01]  /*275a0*/  ISETP.NE.AND P0, PT, R8, 0x1f, PT ;  /* 0x0000001f0800780c */ /* 0x000fe20003f05270 */
[----:B------:R-:W-:-:S12]  /*275b0*/  BRA.DIV UR4, `(.L_x_3597) ;  /* 0x0000004a04047947 */ /* 0x000fd8000b800000 */
[----:B------:R-:W-:Y:S01]  /*275c0*/  IMAD.IADD R5, R19, 0x1, R8 ;  /* 0x0000000113057824 */ /* 0x000fe200078e0208 */
[----:B------:R-:W-:-:S04]  /*275d0*/  ULDC UR4, c[0x0][0xd3c] ;  /* 0x00034f0000047ab9 */ /* 0x000fc80000000800 */
[----:B------:R-:W-:-:S13]  /*275e0*/  ISETP.GE.OR P1, PT, R5, UR4, !P0 ;  /* 0x0000000405007c0c */ /* 0x000fda000c726670 */
[----:B------:R-:W5:Y:S02]  /*275f0*/  @!P1 LDC.64 R2, c[0x0][0xd80] ;  /* 0x00036000ff029b82 */ /* 0x000f640000000a00 */
[----:B-----5:R-:W-:-:S06]  /*27600*/  @!P1 IMAD.WIDE R2, R5, 0x4, R2 ;  /* 0x0000000405029825 */ /* 0x020fcc00078e0202 */
[----:B------:R-:W5:Y:S01]  /*27610*/  @!P1 LDG.E R2, desc[UR36][R2.64] ;  /* 0x0000002402029981 */ /* 0x000f62000c1e1900 */
[----:B------:R-:W-:Y:S01]  /*27620*/  IMAD.MOV.U32 R5, RZ, RZ, RZ ;  /* 0x000000ffff057224 */ /* 0x000fe200078e00ff */
[C---:B------:R-:W-:Y:S02]  /*27630*/  ISETP.GE.U32.AND P2, PT, R8.reuse, 0x2, PT ;  /* 0x000000020800780c */ /* 0x040fe40003f46070 */
[C---:B------:R-:W-:Y:S01]  /*27640*/  ISETP.GE.U32.AND P3, PT, R8.reuse, 0x4, PT ;  /* 0x000000040800780c */ /* 0x040fe20003f66070 */
[----:B------:R-:W-:Y:S01]  /*27650*/  SHFL.IDX PT, R0, R16, RZ, 0x1f ;  /* 0x00001fff10007589 */ /* 0x000fe200000e0000 */
[C---:B------:R-:W-:Y:S02]  /*27660*/  ISETP.GE.U32.AND P4, PT, R8.reuse, 0x8, PT ;  /* 0x000000080800780c */ /* 0x040fe40003f86070 */
[C---:B------:R-:W-:Y:S01]  /*27670*/  ISETP.GE.U32.AND P5, PT, R8.reuse, 0x10, PT ;  /* 0x000000100800780c */ /* 0x040fe20003fa6070 */
[----:B------:R-:W-:Y:S01]  /*27680*/  SHFL.IDX PT, R4, R16, 0x1, 0x1f ;  /* 0x00201f0010047f89 */ /* 0x000fe200000e0000 */
[----:B-----5:R-:W-:Y:S01]  /*27690*/  @!P1 IMAD.MOV.U32 R5, RZ, RZ, R2 ;  /* 0x000000ffff059224 */ /* 0x020fe200078e0002 */
[----:B------:R-:W-:-:S04]  /*276a0*/  ISETP.NE.AND P1, PT, R8, RZ, PT ;  /* 0x000000ff0800720c */ /* 0x000fc80003f25270 */
[----:B------:R-:W2:Y:S02]  /*276b0*/  SHFL.UP PT, R14, R5, 0x1, RZ ;  /* 0x04200000050e7989 */ /* 0x000ea400000e00ff */
[----:B--234-:R-:W-:-:S05]  /*276c0*/  SEL R6, R14, RZ, P1 ;  /* 0x000000ff0e067207 */ /* 0x01cfca0000800000 */
        /* <DEDUP_REMOVED lines=13> */
[----:B------:R2:W3:Y:S02]  /*277a0*/  SHFL.IDX PT, R14, R6, 0x1f, 0x1f ;  /* 0x03e01f00060e7f89 */ /* 0x0004e400000e0000 */
.L_x_3732:
[----:B------:R-:W-:Y:S02]  /*277b0*/  ULDC UR4, c[0x0][0xd38] ;  /* 0x00034e0000047ab9 */ /* 0x000fe40000000800 */
[----:B------:R-:W-:-:S04]  /*277c0*/  IMAD.U32 R7, RZ, RZ, UR4 ;  /* 0x00000004ff077e24 */ /* 0x000fc8000f8e00ff */
[----:B---3--:R-:W-:-:S04]  /*277d0*/  IMAD R14, R14, R7, RZ ;  /* 0x000000070e0e7224 */ /* 0x008fc800078e02ff */
[----:B------:R-:W-:-:S05]  /*277e0*/  IMAD.IADD R9, R4, 0x1, R14 ;  /* 0x0000000104097824 */ /* 0x000fca00078e020e */
[----:B------:R-:W-:-:S13]  /*277f0*/  ISETP.GT.AND P6, PT, R9, R0, PT ;  /* 0x000000000900720c */ /* 0x000fda0003fc4270 */
[----:B------:R-:W-:Y:S05]  /*27800*/  @P6 BRA `(.L_x_3598) ;  /* 0x00000000009c6947 */ /* 0x000fea0003800000 */
.L_x_3603:
[----:B------:R-:W3:Y:S01]  /*27810*/  LDC R2, c[0x0][0xd3c] ;  /* 0x00034f00ff027b82 */ /* 0x000ee20000000800 */
[----:B------:R-:W-:-:S05]  /*27820*/  VIADD R19, R19, 0x1f ;  /* 0x0000001f13137836 */ /* 0x000fca0000000000 */
[----:B---3--:R-:W-:-:S13]  /*27830*/  ISETP.GE.AND P6, PT, R19, R2, PT ;  /* 0x000000021300720c */ /* 0x008fda0003fc6270 */
[----:B------:R-:W-:Y:S05]  /*27840*/  @P6 BRA `(.L_x_3599) ;  /* 0x0000000400d06947 */ /* 0x000fea0003800000 */
[----:B------:R-:W3:Y:S01]  /*27850*/  S2R R3, SR_TID.X ;  /* 0x0000000000037919 */ /* 0x000ee20000002100 */
[----:B------:R-:W-:Y:S01]  /*27860*/  BSSY B0, `(.L_x_3600) ;  /* 0x0000009000007945 */ /* 0x000fe20003800000 */
[----:B------:R-:W-:Y:S01]  /*27870*/  IMAD.MOV.U32 R5, RZ, RZ, RZ ;  /* 0x000000ffff057224 */ /* 0x000fe200078e00ff */
[----:B---3--:R-:W-:-:S05]  /*27880*/  LOP3.LUT R3, R3, 0x1f, RZ, 0xc0, !PT ;  /* 0x0000001f03037812 */ /* 0x008fca00078ec0ff */
[----:B------:R-:W-:-:S05]  /*27890*/  IMAD.IADD R7, R19, 0x1, R3 ;  /* 0x0000000113077824 */ /* 0x000fca00078e0203 */
[----:B------:R-:W-:-:S13]  /*278a0*/  ISETP.GE.OR P6, PT, R7, R2, !P0 ;  /* 0x000000020700720c */ /* 0x000fda00047c6670 */
[----:B------:R-:W-:Y:S05]  /*278b0*/  @P6 BRA `(.L_x_3601) ;  /* 0x00000000000c6947 */ /* 0x000fea0003800000 */
[----:B------:R-:W3:Y:S02]  /*278c0*/  LDC.64 R2, c[0x0][0xd80] ;  /* 0x00036000ff027b82 */ /* 0x000ee40000000a00 */
[----:B---3--:R-:W-:-:S05]  /*278d0*/  IMAD.WIDE R2, R7, 0x4, R2 ;  /* 0x0000000407027825 */ /* 0x008fca00078e0202 */
[----:B------:R3:W5:Y:S02]  /*278e0*/  LDG.E R5, desc[UR36][R2.64] ;  /* 0x0000002402057981 */ /* 0x000764000c1e1900 */
.L_x_3601:
[----:B------:R-:W-:Y:S05]  /*278f0*/  BSYNC B0 ;  /* 0x0000000000007941 */ /* 0x000fea0003800000 */
.L_x_3600:
[----:B------:R-:W-:-:S03]  /*27900*/  UMOV UR4, 0xffffffff ;  /* 0xffffffff00047882 */ /* 0x000fc60000000000 */
[----:B------:R-:W-:Y:S05]  /*27910*/  BRA.DIV UR4, `(.L_x_3602) ;  /* 0x0000004a04507947 */ /* 0x000fea000b800000 */
[----:B-----5:R-:W4:Y:S02]  /*27920*/  SHFL.UP PT, R14, R5, 0x1, RZ ;  /* 0x04200000050e7989 */ /* 0x020f2400000e00ff */
        /* <DEDUP_REMOVED lines=13> */
[----:B--2---:R-:W-:-:S05]  /*27a00*/  IMAD.IADD R6, R4, 0x1, R7 ;  /* 0x0000000104067824 */ /* 0x004fca00078e0207 */
[----:B------:R2:W3:Y:S02]  /*27a10*/  SHFL.IDX PT, R14, R6, 0x1f, 0x1f ;  /* 0x03e01f00060e7f89 */ /* 0x0004e400000e0000 */
.L_x_3740:
[----:B------:R-:W-:Y:S02]  /*27a20*/  ULDC UR4, c[0x0][0xd38] ;  /* 0x00034e0000047ab9 */ /* 0x000fe40000000800 */
[----:B------:R-:W-:-:S04]  /*27a30*/  IMAD.U32 R7, RZ, RZ, UR4 ;  /* 0x00000004ff077e24 */ /* 0x000fc8000f8e00ff */
[----:B---3--:R-:W-:-:S04]  /*27a40*/  IMAD R14, R14, R7, RZ ;  /* 0x000000070e0e7224 */ /* 0x008fc800078e02ff */
[----:B------:R-:W-:-:S05]  /*27a50*/  IMAD.IADD R9, R14, 0x1, R9 ;  /* 0x000000010e097824 */ /* 0x000fca00078e0209 */
[----:B------:R-:W-:-:S13]  /*27a60*/  ISETP.GT.AND P6, PT, R9, R0, PT ;  /* 0x000000000900720c */ /* 0x000fda0003fc4270 */
[----:B------:R-:W-:Y:S05]  /*27a70*/  @!P6 BRA `(.L_x_3603) ;  /* 0xfffffffc0064e947 */ /* 0x000fea000383ffff */
.L_x_3598:
        /* <DEDUP_REMOVED lines=8> */
.L_x_3744:
[----:B------:R-:W-:Y:S01]  /*27b00*/  ISETP.NE.AND P0, PT, R2, RZ, PT ;  /* 0x000000ff0200720c */ /* 0x000fe20003f05270 */
[----:B------:R-:W-:-:S12]  /*27b10*/  IMAD.MOV.U32 R14, RZ, RZ, RZ ;  /* 0x000000ffff0e7224 */ /* 0x000fd800078e00ff */
[----:B------:R-:W-:Y:S05]  /*27b20*/  @!P0 BRA `(.L_x_3605) ;  /* 0x0000000000108947 */ /* 0x000fea0003800000 */
[----:B------:R-:W-:Y:S01]  /*27b30*/  UMOV UR4, 0xffffffff ;  /* 0xffffffff00047882 */ /* 0x000fe20000000000 */
[----:B------:R-:W-:Y:S02]  /*27b40*/  VIADD R12, R4, 0xffffffff ;  /* 0xffffffff040c7836 */ /* 0x000fe40000000000 */
[----:B------:R-:W-:Y:S05]  /*27b50*/  BRA.DIV UR4, `(.L_x_3606) ;  /* 0x0000004a04c47947 */ /* 0x000fea000b800000 */
[----:B------:R0:W0:Y:S02]  /*27b60*/  SHFL.IDX PT, R14, R6, R12, 0x1f ;  /* 0x00001f0c060e7589 */ /* 0x00002400000e0000 */
.L_x_3605:
[----:B------:R-:W5:Y:S01]  /*27b70*/  LDC.64 R2, c[0x0][0xd90] ;  /* 0x00036400ff027b82 */ /* 0x000f620000000a00 */
[----:B------:R-:W-:-:S04]  /*27b80*/  IMAD.IADD R19, R4, 0x1, R19 ;  /* 0x0000000104137824 */ /* 0x000fc800078e0213 */
[----:B-----5:R-:W-:-:S05]  /*27b90*/  IMAD.WIDE R2, R19, 0x4, R2 ;  /* 0x0000000413027825 */ /* 0x020fca00078e0202 */
[----:B0-2---:R0:W3:Y:S01]  /*27ba0*/  LDG.E R6, desc[UR36][R2.64] ;  /* 0x0000002402067981 */ /* 0x0050e2000c1e1900 */
[----:B------:R-:W-:Y:S02]  /*27bb0*/  IMAD R16, R14, R7, R16 ;  /* 0x000000070e107224 */ /* 0x000fe400078e0210 */
[----:B0-----:R-:W-:Y:S02]  /*27bc0*/  IMAD.MOV.U32 R2, RZ, RZ, RZ ;  /* 0x000000ffff027224 */ /* 0x001fe400078e00ff */
[----:B---34-:R-:W-:-:S05]  /*27bd0*/  IMAD R4, R5, R6, RZ ;  /* 0x0000000605047224 */ /* 0x018fca00078e02ff */
        /* <DEDUP_REMOVED lines=57> */
[----:B-1----:R-:W-:Y:S01]  /*27f70*/  IMAD.IADD R17, R5, 0x1, R2 ;  /* 0x0000000105117824 */ /* 0x002fe200078e0202 */
[----:B------:R-:W-:Y:S06]  /*27f80*/  BRA `(.L_x_3607) ;  /* 0x00000000001c7947 */ /* 0x000fec0003800000 */
.L_x_3599:
[----:B------:R-:W-:Y:S01]  /*27f90*/  UMOV UR4, URZ ;  /* 0x0000003f00047c82 */ /* 0x000fe20008000000 */
[----:B------:R-:W-:Y:S01]  /*27fa0*/  UMOV UR5, URZ ;  /* 0x0000003f00057c82 */ /* 0x000fe20008000000 */
[----:B------:R-:W-:Y:S01]  /*27fb0*/  ULDC UR6, c[0x0][0xd3c] ;  /* 0x00034f0000067ab9 */ /* 0x000fe20000000800 */
[----:B------:R-:W-:Y:S02]  /*27fc0*/  IMAD.MOV.U32 R16, RZ, RZ, R0 ;  /* 0x000000ffff107224 */ /* 0x000fe400078e0000 */
[----:B-1----:R-:W-:Y:S02]  /*27fd0*/  IMAD.U32 R17, RZ, RZ, UR4 ;  /* 0x00000004ff117e24 */ /* 0x002fe4000f8e00ff */
[----:B------:R-:W-:Y:S02]  /*27fe0*/  IMAD.U32 R18, RZ, RZ, UR5 ;  /* 0x00000005ff127e24 */ /* 0x000fe4000f8e00ff */
[----:B------:R-:W-:-:S07]  /*27ff0*/  IMAD.U32 R19, RZ, RZ, UR6 ;  /* 0x00000006ff137e24 */ /* 0x000fce000f8e00ff */
.L_x_3607:
[----:B------:R-:W1:Y:S01]  /*28000*/  S2R R0, SR_TID.X ;  /* 0x0000000000007919 */ /* 0x000e620000002100 */
[----:B------:R-:W-:Y:S05]  /*28010*/  WARPSYNC.ALL ;  /* 0x0000000000007948 */ /* 0x000fea0003800000 */
[----:B------:R-:W-:Y:S01]  /*28020*/  BAR.SYNC.DEFER_BLOCKING 0x4, 0x180 ;  /* 0x0106000000007b1d */ /* 0x000fe20000010000 */
[----:B-1----:R-:W-:-:S04]  /*28030*/  LOP3.LUT R0, R0, 0x1f, RZ, 0xc0, !PT ;  /* 0x0000001f00007812 */ /* 0x002fc800078ec0ff */
[----:B------:R-:W-:-:S13]  /*28040*/  ISETP.NE.AND P0, PT, R0, RZ, PT ;  /* 0x000000ff0000720c */ /* 0x000fda0003f05270 */
[----:B------:R-:W1:Y:S01]  /*28050*/  @!P0 S2R R3, SR_CgaCtaId ;  /* 0x0000000000038919 */ /* 0x000e620000008800 */
[----:B------:R-:W-:-:S04]  /*28060*/  @!P0 MOV R0, 0x400 ;  /* 0x0000040000008802 */ /* 0x000fc80000000f00 */
[----:B-1----:R-:W-:-:S05]  /*28070*/  @!P0 LEA R22, R3, R0, 0x18 ;  /* 0x0000000003168211 */ /* 0x002fca00078ec0ff */
[----:B------:R1:W-:Y:S01]  /*28080*/  @!P0 STS.128 [R22+0x324d0], R16 ;  /* 0x0324d01016008388 */ /* 0x0003e20000000c00 */
[----:B------:R-:W-:Y:S06]  /*28090*/  BAR.ARV 0x5, 0x180 ;  /* 0x0146000000007b1d */ /* 0x000fec0000002000 */
.L_x_3596:
[----:B------:R-:W-:Y:S02]  /*280a0*/  ULDC UR4, c[0x0][0xd3c] ;  /* 0x00034f0000047ab9 */ /* 0x000fe40000000800 */
[----:B0-----:R-:W-:-:S13]  /*280b0*/  ISETP.GE.AND P0, PT, R19, UR4, PT ;  /* 0x0000000413007c0c */ /* 0x001fda000bf06270 */
[----:B------:R-:W-:Y:S05]  /*280c0*/  @!P0 BRA `(.L_x_3608) ;  /* 0xffffffa800b08947 */ /* 0x000fea000383ffff */
[----:B------:R-:W-:Y:S05]  /*280d0*/  BSYNC B8 ;  /* 0x0000000000087941 */ /* 0x000fea0003800000 */
.L_x_3533:
[----:B-1----:R-:W5:Y:S01]  /*280e0*/  LDL.LU R0, [R1+0x468] ;  /* 0x0004680001007983 */ /* 0x002f620000300800 */
[----:B------:R-:W-:Y:S01]  /*280f0*/  BSSY B0, `(.L_x_3609) ;  /* 0x000000b000007945 */ /* 0x000fe20003800000 */
[----:B------:R-:W0:Y:S01]  /*28100*/  S2R R5, SR_CgaCtaId ;  /* 0x0000000000057919 */ /* 0x000e220000008800 */
[----:B-----5:R-:W-:-:S05]  /*28110*/  VIADD R0, R0, 0x1 ;  /* 0x0000000100007836 */ /* 0x020fca0000000000 */
        /* <DEDUP_REMOVED lines=8> */
.L_x_3747:
[----:B------:R-:W-:Y:S05]  /*281a0*/  BSYNC B0 ;  /* 0x0000000000007941 */ /* 0x000fea0003800000 */
.L_x_3609:
[----:B------:R-:W-:-:S03]  /*281b0*/  UMOV UR4, 0xffffffff ;  /* 0xffffffff00047882 */ /* 0x000fc60000000000 */
[----:B------:R-:W-:Y:S05]  /*281c0*/  BRA.DIV UR4, `(.L_x_3611) ;  /* 0x0000004604607947 */ /* 0x000fea000b800000 */
[----:B0-----:R-:W0:Y:S02]  /*281d0*/  S2R R0, SR_TID.X ;  /* 0x0000000000007919 */ /* 0x001e240000002100 */
[----:B0-----:R-:W-:-:S04]  /*281e0*/  SHF.R.U32.HI R0, RZ, 0x5, R0 ;  /* 0x00000005ff007819 */ /* 0x001fc80000011600 */
[----:B------:R-:W-:-:S05]  /*281f0*/  LOP3.LUT R0, R0, 0x3, RZ, 0xc0, !PT ;  /* 0x0000000300007812 */ /* 0x000fca00078ec0ff */
[----:B------:R0:W1:Y:S02]  /*28200*/  SHFL.IDX PT, R14, R0, RZ, 0x1f ;  /* 0x00001fff000e7589 */ /* 0x00006400000e0000 */
.L_x_3750:
[----:B-1----:R-:W-:Y:S01]  /*28210*/  ISETP.NE.AND P0, PT, R14, RZ, PT ;  /* 0x000000ff0e00720c */ /* 0x002fe20003f05270 */
[----:B------:R-:W-:-:S12]  /*28220*/  BSSY B0, `(.L_x_3612) ;  /* 0x0000026000007945 */ /* 0x000fd80003800000 */
[----:B------:R-:W-:Y:S05]  /*28230*/  @P0 BRA `(.L_x_3613) ;  /* 0x0000000000900947 */ /* 0x000fea0003800000 */
[----:B------:R-:W-:-:S03]  /*28240*/  UMOV UR4, 0xffffffff ;  /* 0xffffffff00047882 */ /* 0x000fc60000000000 */
[----:B------:R-:W-:Y:S05]  /*28250*/  BRA.DIV UR4, `(.L_x_3614) ;  /* 0x0000004604707947 */ /* 0x000fea000b800000 */
[----:B------:R-:W-:-:S13]  /*28260*/  ELECT P6, URZ, PT ;  /* 0x00000000003f782f */ /* 0x000fda00038c0000 */
.L_x_3753:
[----:B------:R-:W-:Y:S05]  /*28270*/  @!P6 BRA `(.L_x_3613) ;  /* 0x000000000080e947 */ /* 0x000fea0003800000 */
[----:B0-----:R-:W5:Y:S02]  /*28280*/  LDL R0, [R1+0x470] ;  /* 0x0004700001007983 */ /* 0x001f640000100800 */
[----:B-----5:R-:W-:-:S13]  /*28290*/  R2UR UR4, R0 ;  /* 0x00000000000472ca */ /* 0x020fda00000e0000 */
[----:B------:R-:W-:-:S06]  /*282a0*/  ULOP3.LUT UR4, UR4, 0x2, URZ, 0xfc, !UPT ;  /* 0x0000000204047892 */ /* 0x000fcc000f8efc3f */
[----:B------:R-:W-:-:S05]  /*282b0*/  IMAD.U32 R0, RZ, RZ, UR4 ;  /* 0x00000004ff007e24 */ /* 0x000fca000f8e00ff */
[----:B------:R-:W-:-:S13]  /*282c0*/  ISETP.NE.AND P0, PT, R0, 0x3, PT ;  /* 0x000000030000780c */ /* 0x000fda0003f05270 */
[----:B------:R-:W-:Y:S05]  /*282d0*/  @!P0 BRA `(.L_x_3615) ;  /* 0x0000000000048947 */ /* 0x000fea0003800000 */
[----:B------:R-:W-:Y:S01]  /*282e0*/  BPT.TRAP 0x1 ;  /* 0x000000040000795c */ /* 0x000fe20000300000 */
.L_x_3615:
[----:B------:R-:W-:Y:S01]  /*282f0*/  IMAD R5, R24, 0x8, R7 ;  /* 0x0000000818057824 */ /* 0x000fe200078e0207 */
[----:B------:R-:W-:Y:S01]  /*28300*/  SHF.L.U32 R0, R26, 0x1f, RZ ;  /* 0x0000001f1a007819 */ /* 0x000fe200000006ff */
[----:B------:R-:W-:-:S03]  /*28310*/  VIADD R24, R24, 0x1 ;  /* 0x0000000118187836 */ /* 0x000fc60000000000 */
[----:B------:R-:W0:Y:S02]  /*28320*/  SYNCS.PHASECHK.TRANS64.TRYWAIT P1, [R5+URZ+0x32440], R0 ;  /* 0x03244000050075a7 */ /* 0x000e24000802017f */
[----:B------:R-:W-:-:S04]  /*28330*/  ISETP.NE.AND P2, PT, R24, 0x2, PT ;  /* 0x000000021800780c */ /* 0x000fc80003f45270 */
[----:B------:R-:W-:Y:S01]  /*28340*/  SEL R3, RZ, 0x1, P2 ;  /* 0x00000001ff037807 */ /* 0x000fe20001000000 */
[----:B0-----:R-:W-:Y:S08]  /*28350*/  @!P1 BRA `(.L_x_3616) ;  /* 0x0000004400509947 */ /* 0x001ff00003800000 */
.L_x_3754:
[----:B------:R-:W-:Y:S02]  /*28360*/  SEL R24, R24, RZ, P2 ;  /* 0x000000ff18187207 */ /* 0x000fe40001000000 */
[----:B------:R-:W-:Y:S01]  /*28370*/  LOP3.LUT R2, R26, R3, RZ, 0x3c, !PT ;  /* 0x000000031a027212 */ /* 0x000fe200078e3cff */
[----:B------:R-:W-:Y:S06]  /*28380*/  @!P0 BRA `(.L_x_3617) ;  /* 0x0000000000048947 */ /* 0x000fec0003800000 */
[----:B------:R-:W-:Y:S01]  /*28390*/  BPT.TRAP 0x1 ;  /* 0x000000040000795c */ /* 0x000fe20000300000 */
.L_x_3617:
[----:B------:R-:W-:Y:S01]  /*283a0*/  IMAD R3, R24, 0x8, R7 ;  /* 0x0000000818037824 */ /* 0x000fe200078e0207 */
[----:B------:R-:W-:-:S04]  /*283b0*/  SHF.L.U32 R2, R2, 0x1f, RZ ;  /* 0x0000001f02027819 */ /* 0x000fc800000006ff */
[----:B------:R-:W1:Y:S02]  /*283c0*/  SYNCS.PHASECHK.TRANS64.TRYWAIT P1, [R3+URZ+0x32440], R2 ;  /* 0x03244002030075a7 */ /* 0x000e64000802017f */
[----:B-1----:R-:W-:Y:S05]  /*283d0*/  @!P1 BRA `(.L_x_3618) ;  /* 0x0000004400449947 */ /* 0x002fea0003800000 */
.L_x_3755:
[----:B------:R-:W-:Y:S05]  /*283e0*/  @!P0 BRA `(.L_x_3619) ;  /* 0x0000000000048947 */ /* 0x000fea0003800000 */
[----:B------:R-:W-:Y:S01]  /*283f0*/  BPT.TRAP 0x1 ;  /* 0x000000040000795c */ /* 0x000fe20000300000 */
.L_x_3619:
[----:B------:R-:W5:Y:S02]  /*28400*/  SYNCS.PHASECHK.TRANS64.TRYWAIT P1, [R5+URZ+0x32460], R0 ;  /* 0x03246000050075a7 */ /* 0x000f64000802017f */
[----:B-----5:R-:W-:Y:S05]  /*28410*/  @!P1 BRA `(.L_x_3620) ;  /* 0x0000004400489947 */ /* 0x020fea0003800000 */
.L_x_3756:
[----:B------:R-:W-:Y:S05]  /*28420*/  @!P0 BRA `(.L_x_3621) ;  /* 0x0000000000048947 */ /* 0x000fea0003800000 */
[----:B------:R-:W-:Y:S01]  /*28430*/  BPT.TRAP 0x1 ;  /* 0x000000040000795c */ /* 0x000fe20000300000 */
.L_x_3621:
[----:B------:R0:W0:Y:S02]  /*28440*/  SYNCS.PHASECHK.TRANS64.TRYWAIT P0, [R3+URZ+0x32460], R2 ;  /* 0x03246002030075a7 */ /* 0x000024000800017f */
[----:B0-----:R-:W-:Y:S05]  /*28450*/  @!P0 NANOSLEEP.SYNCS 0x989680 ;  /* 0x009896800000895d */ /* 0x001fea0003900000 */
[----:B------:R-:W0:Y:S02]  /*28460*/  @!P0 SYNCS.PHASECHK.TRANS64 P0, [R3+URZ+0x32460], R2 ;  /* 0x03246002030085a7 */ /* 0x000e24000800007f */
[----:B0-----:R-:W-:Y:S05]  /*28470*/  @!P0 BRA `(.L_x_3621) ;  /* 0xfffffffc00f08947 */ /* 0x001fea000383ffff */
.L_x_3613:
[----:B------:R-:W-:Y:S05]  /*28480*/  BSYNC B0 ;  /* 0x0000000000007941 */ /* 0x000fea0003800000 */
.L_x_3612:
[----:B------:R-:W-:Y:S05]  /*28490*/  EXIT ;  /* 0x000000000000794d */ /* 0x000fea0003800000 */
.L_x_3403:
[----:B0-----:R-:W-:-:S04]  /*284a0*/  IMAD.U32 R9, RZ, RZ, UR42 ;  /* 0x0000002aff097e24 */ /* 0x001fc8000f8e00ff */
[----:B------:R0:W1:Y:S03]  /*284b0*/  SYNCS.PHASECHK.TRANS64.TRYWAIT P0, [R9+URZ+0x32400], R8 ;  /* 0x03240008090075a7 */ /* 0x000066000800017f */
[----:B-1----:R-:W-:Y:S05]  /*284c0*/  @!P0 NANOSLEEP.SYNCS 0x989680 ;  /* 0x009896800000895d */ /* 0x002fea0003900000 */
[----:B------:R-:W1:Y:S02]  /*284d0*/  @!P0 SYNCS.PHASECHK.TRANS64 P0, [R9+URZ+0x32400], R8 ;  /* 0x03240008090085a7 */ /* 0x000e64000800007f */
[----:B-1----:R-:W-:Y:S05]  /*284e0*/  @!P0 BRA `(.L_x_3403) ;  /* 0xfffffffc00ec8947 */ /* 0x002fea000383ffff */
[----:B------:R-:W-:Y:S05]  /*284f0*/  BRA `(.L_x_3622) ;  /* 0xfffffda400587947 */ /* 0x000fea000383ffff */
.L_x_3410:
[----:B-1----:R1:W2:Y:S02]  /*28500*/  SYNCS.PHASECHK.TRANS64.TRYWAIT P0, [R24+URZ], R25 ;  /* 0x00000019180075a7 */ /* 0x0022a4000800017f */
[----:B--2---:R-:W-:Y:S05]  /*28510*/  @!P0 NANOSLEEP.SYNCS 0x989680 ;  /* 0x009896800000895d */ /* 0x004fea0003900000 */
[----:B------:R-:W2:Y:S02]  /*28520*/  @!P0 SYNCS.PHASECHK.TRANS64 P0, [R24+URZ], R25 ;  /* 0x00000019180085a7 */ /* 0x000ea4000800007f */
[----:B--2---:R-:W-:Y:S05]  /*28530*/  @!P0 BRA `(.L_x_3410) ;  /* 0xfffffffc00f08947 */ /* 0x004fea000383ffff */
[----:B------:R-:W-:Y:S05]  /*28540*/  BRA `(.L_x_3409) ;  /* 0xfffffda800807947 */ /* 0x000fea000383ffff */
.L_x_3412:
[----:B0-----:R-:W-:-:S04]  /*28550*/  IMAD.U32 R9, RZ, RZ, UR42 ;  /* 0x0000002aff097e24 */ /* 0x001fc8000f8e00ff */
[----:B------:R0:W1:Y:S03]  /*28560*/  SYNCS.PHASECHK.TRANS64.TRYWAIT P0, [R9+URZ+0x32410], R8 ;  /* 0x03241008090075a7 */ /* 0x000066000800017f */
[----:B-1----:R-:W-:Y:S05]  /*28570*/  @!P0 NANOSLEEP.SYNCS 0x989680 ;  /* 0x009896800000895d */ /* 0x002fea0003900000 */
[----:B------:R-:W1:Y:S02]  /*28580*/  @!P0 SYNCS.PHASECHK.TRANS64 P0, [R9+URZ+0x32410], R8 ;  /* 0x03241008090085a7 */ /* 0x000e64000800007f */
[----:B-1----:R-:W-:Y:S05]  /*28590*/  @!P0 BRA `(.L_x_3412) ;  /* 0xfffffffc00ec8947 */ /* 0x002fea000383ffff */
[----:B------:R-:W-:Y:S05]  /*285a0*/  BRA `(.L_x_3623) ;  /* 0xfffffdac00547947 */ /* 0x000fea000383ffff */
.L_x_3419:
[----:B-1----:R1:W2:Y:S02]  /*285b0*/  SYNCS.PHASECHK.TRANS64.TRYWAIT P0, [R8+URZ], R9 ;  /* 0x00000009080075a7 */ /* 0x0022a4000800017f */
[----:B--2---:R-:W-:Y:S05]  /*285c0*/  @!P0 NANOSLEEP.SYNCS 0x989680 ;  /* 0x009896800000895d */ /* 0x004fea0003900000 */
[----:B------:R-:W2:Y:S02]  /*285d0*/  @!P0 SYNCS.PHASECHK.TRANS64 P0, [R8+URZ], R9 ;  /* 0x00000009080085a7 */ /* 0x000ea4000800007f */
[----:B--2---:R-:W-:Y:S05]  /*285e0*/  @!P0 BRA `(.L_x_3419) ;  /* 0xfffffffc00f08947 */ /* 0x004fea000383ffff */
[----:B------:R-:W-:Y:S05]  /*285f0*/  BRA `(.L_x_3418) ;  /* 0xfffffdac00987947 */ /* 0x000fea000383ffff */
.L_x_3457:
[----:B0-----:R0:W2:Y:S02]  /*28600*/  SYNCS.PHASECHK.TRANS64.TRYWAIT P0, [R6+URZ], R7 ;  /* 0x00000007060075a7 */ /* 0x0010a4000800017f */
[----:B--2---:R-:W-:Y:S05]  /*28610*/  @!P0 NANOSLEEP.SYNCS 0x989680 ;  /* 0x009896800000895d */ /* 0x004fea0003900000 */
[----:B------:R-:W2:Y:S02]  /*28620*/  @!P0 SYNCS.PHASECHK.TRANS64 P0, [R6+URZ], R7 ;  /* 0x00000007060085a7 */ /* 0x000ea4000800007f */
[----:B--2---:R-:W-:Y:S05]  /*28630*/  @!P0 BRA `(.L_x_3457) ;  /* 0xfffffffc00f08947 */ /* 0x004fea000383ffff */
[----:B------:R-:W-:Y:S05]  /*28640*/  BRA `(.L_x_3456) ;  /* 0xfffffe14009c7947 */ /* 0x000fea000383ffff */
.L_x_3464:
[----:B0-----:R0:W1:Y:S02]  /*28650*/  SYNCS.PHASECHK.TRANS64.TRYWAIT P0, [R20+URZ], R21 ;  /* 0x00000015140075a7 */ /* 0x001064000800017f */
[----:B-1----:R-:W-:Y:S05]  /*28660*/  @!P0 NANOSLEEP.SYNCS 0x989680 ;  /* 0x009896800000895d */ /* 0x002fea0003900000 */
[----:B------:R-:W1:Y:S02]  /*28670*/  @!P0 SYNCS.PHASECHK.TRANS64 P0, [R20+URZ], R21 ;  /* 0x00000015140085a7 */ /* 0x000e64000800007f */
[----:B-1----:R-:W-:Y:S05]  /*28680*/  @!P0 BRA `(.L_x_3464) ;  /* 0xfffffffc00f08947 */ /* 0x002fea000383ffff */
[----:B------:R-:W-:Y:S05]  /*28690*/  BRA `(.L_x_3463) ;  /* 0xfffffe1800c07947 */ /* 0x000fea000383ffff */
.L_x_3477:
[----:B--2---:R2:W3:Y:S02]  /*286a0*/  SYNCS.PHASECHK.TRANS64.TRYWAIT P0, [R6+URZ], R7 ;  /* 0x00000007060075a7 */ /* 0x0044e4000800017f */
[----:B---3--:R-:W-:Y:S05]  /*286b0*/  @!P0 NANOSLEEP.SYNCS 0x989680 ;  /* 0x009896800000895d */ /* 0x008fea0003900000 */
[----:B------:R-:W3:Y:S02]  /*286c0*/  @!P0 SYNCS.PHASECHK.TRANS64 P0, [R6+URZ], R7 ;  /* 0x00000007060085a7 */ /* 0x000ee4000800007f */
[----:B---3--:R-:W-:Y:S05]  /*286d0*/  @!P0 BRA `(.L_x_3477) ;  /* 0xfffffffc00f08947 */ /* 0x008fea000383ffff */
[----:B------:R-:W-:Y:S05]  /*286e0*/  BRA `(.L_x_3476) ;  /* 0xfffffeac008c7947 */ /* 0x000fea000383ffff */
.L_x_3484:
[----:B0-----:R0:W1:Y:S02]  /*286f0*/  SYNCS.PHASECHK.TRANS64.TRYWAIT P0, [R14+URZ], R15 ;  /* 0x0000000f0e0075a7 */ /* 0x001064000800017f */
[----:B-1----:R-:W-:Y:S05]  /*28700*/  @!P0 NANOSLEEP.SYNCS 0x989680 ;  /* 0x009896800000895d */ /* 0x002fea0003900000 */
[----:B------:R-:W1:Y:S02]  /*28710*/  @!P0 SYNCS.PHASECHK.TRANS64 P0, [R14+URZ], R15 ;  /* 0x0000000f0e0085a7 */ /* 0x000e64000800007f */
[----:B-1----:R-:W-:Y:S05]  /*28720*/  @!P0 BRA `(.L_x_3484) ;  /* 0xfffffffc00f08947 */ /* 0x002fea000383ffff */
[----:B------:R-:W-:Y:S05]  /*28730*/  BRA `(.L_x_3483) ;  /* 0xfffffeb000b07947 */ /* 0x000fea000383ffff */
.L_x_3553:
        /* <DEDUP_REMOVED lines=11> */
.L_x_3625:
[----:B------:R-:W-:Y:S05]  /*287f0*/  BSYNC B0 ;  /* 0x0000000000007941 */ /* 0x000fea0003800000 */
.L_x_3624:
[----:B------:R-:W-:Y:S05]  /*28800*/  BRA `(.L_x_3626) ;  /* 0xffffffb000a47947 */ /* 0x000fea000383ffff */
.L_x_3556:
[----:B0-----:R0:W2:Y:S02]  /*28810*/  SYNCS.PHASECHK.TRANS64.TRYWAIT P0, [R17+URZ+0x32440], R0 ;  /* 0x03244000110075a7 */ /* 0x0010a4000800017f */
[----:B--2---:R-:W-:Y:S05]  /*28820*/  @!P0 NANOSLEEP.SYNCS 0x989680 ;  /* 0x009896800000895d */ /* 0x004fea0003900000 */
[----:B------:R-:W2:Y:S02]  /*28830*/  @!P0 SYNCS.PHASECHK.TRANS64 P0, [R17+URZ+0x32440], R0 ;  /* 0x03244000110085a7 */ /* 0x000ea4000800007f */
[----:B--2---:R-:W-:Y:S05]  /*28840*/  @!P0 BRA `(.L_x_3556) ;  /* 0xfffffffc00f08947 */ /* 0x004fea000383ffff */
[----:B------:R-:W-:Y:S05]  /*28850*/  BRA `(.L_x_3627) ;  /* 0xffffffb4005c7947 */ /* 0x000fea000383ffff */
.L_x_3557:
        /* <DEDUP_REMOVED lines=8> */
.L_x_3629:
[----:B------:R-:W-:Y:S05]  /*288e0*/  BSYNC B0 ;  /* 0x0000000000007941 */ /* 0x000fea0003800000 */
.L_x_3628:
        /* <DEDUP_REMOVED lines=9> */
.L_x_3630:
[----:B------:R-:W-:Y:S02]  /*28980*/  IMAD.MOV.U32 R13, RZ, RZ, R4 ;  /* 0x000000ffff0d7224 */ /* 0x000fe400078e0004 */
[----:B------:R-:W-:Y:S02]  /*28990*/  IMAD.MOV.U32 R12, RZ, RZ, 0x1 ;  /* 0x00000001ff0c7424 */ /* 0x000fe400078e00ff */
[----:B------:R-:W-:-:S07]  /*289a0*/  IMAD.MOV.U32 R3, RZ, RZ, R14 ;  /* 0x000000ffff037224 */ /* 0x000fce00078e000e */
[----:B------:R-:W-:Y:S05]  /*289b0*/  WARPSYNC.COLLECTIVE R15, `(.L_x_3631) ;  /* 0x000000000f087348 */ /* 0x000fea0003c00000 */
[----:B------:R0:W1:Y:S02]  /*289c0*/  SHFL.IDX P6, R14, R13, R12, R11 ;  /* 0x0000000c0d0e7389 */ /* 0x00006400000c000b */
[----:B01----:R-:W-:Y:S01]  /*289d0*/  ENDCOLLECTIVE ;  /* 0x000000000000791b */ /* 0x003fe20003800000 */
.L_x_3631:
        /* <DEDUP_REMOVED lines=15> */
.L_x_3632:
[----:B------:R-:W-:Y:S02]  /*28ad0*/  @P0 IMAD R6, R5, 0x2, R22 ;  /* 0x0000000205060824 */ /* 0x000fe400078e0216 */
[----:B------:R-:W-:Y:S02]  /*28ae0*/  IMAD.MOV.U32 R13, RZ, RZ, R4 ;  /* 0x000000ffff0d7224 */ /* 0x000fe400078e0004 */
[----:B------:R-:W-:Y:S02]  /*28af0*/  IMAD.MOV.U32 R12, RZ, RZ, 0x2 ;  /* 0x00000002ff0c7424 */ /* 0x000fe400078e00ff */
[----:B------:R-:W-:-:S07]  /*28b00*/  IMAD.MOV.U32 R3, RZ, RZ, R14 ;  /* 0x000000ffff037224 */ /* 0x000fce00078e000e */
[----:B------:R-:W-:Y:S05]  /*28b10*/  WARPSYNC.COLLECTIVE R15, `(.L_x_3633) ;  /* 0x000000000f087348 */ /* 0x000fea0003c00000 */
[----:B------:R0:W1:Y:S02]  /*28b20*/  SHFL.IDX P6, R14, R13, R12, R11 ;  /* 0x0000000c0d0e7389 */ /* 0x00006400000c000b */
[----:B01----:R-:W-:Y:S01]  /*28b30*/  ENDCOLLECTIVE ;  /* 0x000000000000791b */ /* 0x003fe20003800000 */
.L_x_3633:
        /* <DEDUP_REMOVED lines=15> */
.L_x_3634:
[----:B------:R-:W-:Y:S02]  /*28c30*/  @P0 IMAD R6, R5, 0x2, R22 ;  /* 0x0000000205060824 */ /* 0x000fe400078e0216 */
[----:B------:R-:W-:Y:S02]  /*28c40*/  IMAD.MOV.U32 R13, RZ, RZ, R4 ;  /* 0x000000ffff0d7224 */ /* 0x000fe400078e0004 */
[----:B------:R-:W-:Y:S02]  /*28c50*/  IMAD.MOV.U32 R12, RZ, RZ, 0x3 ;  /* 0x00000003ff0c7424 */ /* 0x000fe400078e00ff */
[----:B------:R-:W-:-:S07]  /*28c60*/  IMAD.MOV.U32 R3, RZ, RZ, R14 ;  /* 0x000000ffff037224 */ /* 0x000fce00078e000e */
[----:B------:R-:W-:Y:S05]  /*28c70*/  WARPSYNC.COLLECTIVE R15, `(.L_x_3635) ;  /* 0x000000000f087348 */ /* 0x000fea0003c00000 */
[----:B------:R0:W1:Y:S02]  /*28c80*/  SHFL.IDX P6, R14, R13, R12, R11 ;  /* 0x0000000c0d0e7389 */ /* 0x00006400000c000b */
[----:B01----:R-:W-:Y:S01]  /*28c90*/  ENDCOLLECTIVE ;  /* 0x000000000000791b */ /* 0x003fe20003800000 */
.L_x_3635:
        /* <DEDUP_REMOVED lines=15> */
.L_x_3636:
[----:B------:R-:W-:Y:S02]  /*28d90*/  @P0 IMAD R6, R5, 0x2, R22 ;  /* 0x0000000205060824 */ /* 0x000fe400078e0216 */
[----:B------:R-:W-:Y:S02]  /*28da0*/  IMAD.MOV.U32 R13, RZ, RZ, R4 ;  /* 0x000000ffff0d7224 */ /* 0x000fe400078e0004 */
[----:B------:R-:W-:Y:S02]  /*28db0*/  IMAD.MOV.U32 R12, RZ, RZ, 0x4 ;  /* 0x00000004ff0c7424 */ /* 0x000fe400078e00ff */
[----:B------:R-:W-:-:S07]  /*28dc0*/  IMAD.MOV.U32 R3, RZ, RZ, R14 ;  /* 0x000000ffff037224 */ /* 0x000fce00078e000e */
[----:B------:R-:W-:Y:S05]  /*28dd0*/  WARPSYNC.COLLECTIVE R15, `(.L_x_3637) ;  /* 0x000000000f087348 */ /* 0x000fea0003c00000 */
[----:B------:R0:W1:Y:S02]  /*28de0*/  SHFL.IDX P6, R14, R13, R12, R11 ;  /* 0x0000000c0d0e7389 */ /* 0x00006400000c000b */
[----:B01----:R-:W-:Y:S01]  /*28df0*/  ENDCOLLECTIVE ;  /* 0x000000000000791b */ /* 0x003fe20003800000 */
.L_x_3637:
        /* <DEDUP_REMOVED lines=15> */
.L_x_3638:
[----:B------:R-:W-:Y:S02]  /*28ef0*/  @P0 IMAD R6, R5, 0x2, R22 ;  /* 0x0000000205060824 */ /* 0x000fe400078e0216 */
[----:B------:R-:W-:Y:S02]  /*28f00*/  IMAD.MOV.U32 R13, RZ, RZ, R4 ;  /* 0x000000ffff0d7224 */ /* 0x000fe400078e0004 */
[----:B------:R-:W-:Y:S02]  /*28f10*/  IMAD.MOV.U32 R12, RZ, RZ, 0x5 ;  /* 0x00000005ff0c7424 */ /* 0x000fe400078e00ff */
[----:B------:R-:W-:-:S07]  /*28f20*/  IMAD.MOV.U32 R3, RZ, RZ, R14 ;  /* 0x000000ffff037224 */ /* 0x000fce00078e000e */
[----:B------:R-:W-:Y:S05]  /*28f30*/  WARPSYNC.COLLECTIVE R15, `(.L_x_3639) ;  /* 0x000000000f087348 */ /* 0x000fea0003c00000 */
[----:B------:R0:W1:Y:S02]  /*28f40*/  SHFL.IDX P6, R14, R13, R12, R11 ;  /* 0x0000000c0d0e7389 */ /* 0x00006400000c000b */
[----:B01----:R-:W-:Y:S01]  /*28f50*/  ENDCOLLECTIVE ;  /* 0x000000000000791b */ /* 0x003fe20003800000 */
.L_x_3639:
        /* <DEDUP_REMOVED lines=10> */
.L_x_3640:
[----:B------:R-:W-:Y:S01]  /*29000*/  @!PT LDS RZ, [RZ] ;  /* 0x00000000fffff984 */ /* 0x000fe20000000800 */
[----:B------:R-:W-:Y:S01]  /*29010*/  @!PT LDS RZ, [RZ] ;  /* 0x00000000fffff984 */ /* 0x000fe20000000800 */
[----:B------:R-:W-:Y:S01]  /*29020*/  @!PT LDS RZ, [RZ] ;  /* 0x00000000fffff984 */ /* 0x000fe20000000800 */
[----:B------:R1:W-:Y:S01]  /*29030*/  @P0 LDGSTS.E.BYPASS.LTC128B.128 [R6+0x1e400], desc[UR36][R2.64], !P2 ;  /* 0x1e40000002060fae */ /* 0x0003e2000d101d64 */
[----:B------:R-:W-:Y:S01]  /*29040*/  IMAD.MOV.U32 R0, RZ, RZ, R14 ;  /* 0x000000ffff007224 */ /* 0x000fe200078e000e */
[----:B------:R-:W-:Y:S06]  /*29050*/  BRA `(.L_x_3641) ;  /* 0xffffffb000c87947 */ /* 0x000fec000383ffff */
.L_x_3562:
[----:B------:R0:W5:Y:S01]  /*29060*/  LDL.LU R6, [R1+0x440] ;  /* 0x0004400001067983 */ /* 0x0001620000300800 */
[----:B------:R-:W-:Y:S01]  /*29070*/  IMAD.MOV.U32 R13, RZ, RZ, R4 ;  /* 0x000000ffff0d7224 */ /* 0x000fe200078e0004 */
[----:B------:R-:W-:Y:S01]  /*29080*/  LOP3.LUT R23, R23, 0xffffdfff, RZ, 0xc0, !PT ;  /* 0xffffdfff17177812 */ /* 0x000fe200078ec0ff */
[----:B------:R-:W-:Y:S02]  /*29090*/  IMAD.MOV.U32 R12, RZ, RZ, RZ ;  /* 0x000000ffff0c7224 */ /* 0x000fe400078e00ff */
[----:B------:R-:W-:Y:S02]  /*290a0*/  IMAD.MOV.U32 R11, RZ, RZ, 0x181f ;  /* 0x0000181fff0b7424 */ /* 0x000fe400078e00ff */
[----:B------:R-:W-:Y:S02]  /*290b0*/  IMAD.MOV.U32 R15, RZ, RZ, -0x1 ;  /* 0xffffffffff0f7424 */ /* 0x000fe400078e00ff */
[----:B0-----:R-:W-:-:S07]  /*290c0*/  IMAD.IADD R37, R21, 0x1, R37 ;  /* 0x0000000115257824 */ /* 0x001fce00078e0225 */
[----:B-1---5:R-:W-:Y:S05]  /*290d0*/  WARPSYNC.COLLECTIVE R15, `(.L_x_3642) ;  /* 0x000000000f087348 */ /* 0x022fea0003c00000 */
[----:B------:R0:W2:Y:S02]  /*290e0*/  SHFL.IDX P6, R14, R13, R12, R11 ;  /* 0x0000000c0d0e7389 */ /* 0x0000a400000c000b */
[----:B012--5:R-:W-:Y:S01]  /*290f0*/  ENDCOLLECTIVE ;  /* 0x000000000000791b */ /* 0x027fe20003800000 */
.L_x_3642:
[----:B------:R-:W-:Y:S02]  /*29100*/  IMAD.MOV.U32 R13, RZ, RZ, R0 ;  /* 0x000000ffff0d7224 */ /* 0x000fe400078e0000 */
[----:B------:R-:W-:-:S07]  /*29110*/  IMAD.MOV.U32 R2, RZ, RZ, R14 ;  /* 0x000000ffff027224 */ /* 0x000fce00078e000e */
[----:B------:R-:W-:Y:S05]  /*29120*/  WARPSYNC.COLLECTIVE R15, `(.L_x_3643) ;  /* 0x000000000f087348 */ /* 0x000fea0003c00000 */
[----:B------:R0:W1:Y:S02]  /*29130*/  SHFL.IDX P6, R14, R13, R12, R11 ;  /* 0x0000000c0d0e7389 */ /* 0x00006400000c000b */
[----:B01----:R-:W-:Y:S01]  /*29140*/  ENDCOLLECTIVE ;  /* 0x000000000000791b */ /* 0x003fe20003800000 */
.L_x_3643:
[----:B------:R-:W-:Y:S02]  /*29150*/  IMAD.MOV.U32 R13, RZ, RZ, R4 ;  /* 0x000000ffff0d7224 */ /* 0x000fe400078e0004 */
[----:B------:R-:W-:Y:S02]  /*29160*/  IMAD.MOV.U32 R12, RZ, RZ, 0x1 ;  /* 0x00000001ff0c7424 */ /* 0x000fe400078e00ff */
[----:B------:R-:W-:-:S07]  /*29170*/  IMAD.MOV.U32 R3, RZ, RZ, R14 ;  /* 0x000000ffff037224 */ /* 0x000fce00078e000e */
[----:B------:R-:W-:Y:S05]  /*29180*/  WARPSYNC.COLLECTIVE R15, `(.L_x_3644) ;  /* 0x000000000f087348 */ /* 0x000fea0003c00000 */
[----:B------:R0:W1:Y:S02]  /*29190*/  SHFL.IDX P6, R14, R13, R12, R11 ;  /* 0x0000000c0d0e7389 */ /* 0x00006400000c000b */
[----:B01----:R-:W-:Y:S01]  /*291a0*/  ENDCOLLECTIVE ;  /* 0x000000000000791b */ /* 0x003fe20003800000 */
.L_x_3644:
[----:B------:R-:W-:Y:S02]  /*291b0*/  IMAD.MOV.U32 R13, RZ, RZ, R0 ;  /* 0x000000ffff0d7224 */ /* 0x000fe400078e0000 */
[----:B------:R-:W-:-:S05]  /*291c0*/  IMAD R5, R6, R5, RZ ;  /* 0x0000000506057224 */ /* 0x000fca00078e02ff */
[----:B------:R-:W-:-:S13]  /*291d0*/  ISETP.GE.AND P2, PT, R37, R5, PT ;  /* 0x000000052500720c */ /* 0x000fda0003f46270 */
[----:B------:R-:W-:Y:S02]  /*291e0*/  @!P2 LEA R3, P1, R20, R3, 0x1 ;  /* 0x000000031403a211 */ /* 0x000fe400078208ff */
[----:B------:R-:W-:-:S03]  /*291f0*/  @P2 LOP3.LUT R23, R23, 0x2000, RZ, 0xfc, !PT ;  /* 0x0000200017172812 */ /* 0x000fc600078efcff */
[----:B------:R-:W-:Y:S01]  /*29200*/  @!P2 IMAD.X R8, RZ, RZ, R2, P1 ;  /* 0x000000ffff08a224 */ /* 0x000fe200008e0602 */
[----:B------:R-:W-:Y:S01]  /*29210*/  LOP3.LUT R23, R23, 0xffffefff, RZ, 0xc0, !PT ;  /* 0xffffefff17177812 */ /* 0x000fe200078ec0ff */
[----:B------:R-:W-:Y:S02]  /*29220*/  @!P2 IMAD.MOV.U32 R2, RZ, RZ, R3 ;  /* 0x000000ffff02a224 */ /* 0x000fe400078e0003 */
        /* <DEDUP_REMOVED lines=11> */
.L_x_3645:
[----:B------:R-:W-:Y:S01]  /*292e0*/  @P2 LOP3.LUT R23, R23, 0x1000, RZ, 0xfc, !PT ;  /* 0x0000100017172812 */ /* 0x000fe200078efcff */
[----:B------:R-:W-:-:S03]  /*292f0*/  IMAD.MOV.U32 R13, RZ, RZ, R4 ;  /* 0x000000ffff0d7224 */ /* 0x000fc600078e0004 */
[----:B------:R-:W-:Y:S01]  /*29300*/  LOP3.LUT R23, R23, 0xfffff7ff, RZ, 0xc0, !PT ;  /* 0xfffff7ff17177812 */ /* 0x000fe200078ec0ff */
[----:B------:R-:W-:-:S05]  /*29310*/  IMAD.MOV.U32 R12, RZ, RZ, R14 ;  /* 0x000000ffff0c7224 */ /* 0x000fca00078e000e */
[----:B------:R-:W-:-:S05]  /*29320*/  @!P2 LEA R12, P1, R20, R12, 0x1 ;  /* 0x0000000c140ca211 */ /* 0x000fca00078208ff */
[----:B------:R-:W-:Y:S02]  /*29330*/  @!P2 IMAD.X R7, RZ, RZ, R2, P1 ;  /* 0x000000ffff07a224 */ /* 0x000fe400008e0602 */
[----:B------:R-:W-:Y:S02]  /*29340*/  @!P2 IMAD.MOV.U32 R2, RZ, RZ, R12 ;  /* 0x000000ffff02a224 */ /* 0x000fe400078e000c */
[----:B------:R-:W-:Y:S02]  /*29350*/  IMAD.MOV.U32 R12, RZ, RZ, 0x2 ;  /* 0x00000002ff0c7424 */ /* 0x000fe400078e00ff */
[----:B------:R-:W-:-:S07]  /*29360*/  @!P2 IMAD.MOV.U32 R3, RZ, RZ, R7 ;  /* 0x000000ffff03a224 */ /* 0x000fce00078e0007 */
[----:B------:R-:W-:Y:S05]  /*29370*/  WARPSYNC.COLLECTIVE R15, `(.L_x_3646) ;  /* 0x000000000f087348 */ /* 0x000fea0003c00000 */
[----:B------:R0:W1:Y:S02]  /*29380*/  SHFL.IDX P6, R14, R13, R12, R11 ;  /* 0x0000000c0d0e7389 */ /* 0x00006400000c000b */
[----:B01----:R-:W-:Y:S01]  /*29390*/  ENDCOLLECTIVE ;  /* 0x000000000000791b */ /* 0x003fe20003800000 */
.L_x_3646:
        /* <DEDUP_REMOVED lines=11> */
.L_x_3647:
        /* <DEDUP_REMOVED lines=8> */
.L_x_3648:
        /* <DEDUP_REMOVED lines=15> */
.L_x_3649:
[----:B------:R-:W-:Y:S01]  /*295c0*/  @P2 LOP3.LUT R23, R23, 0x200, RZ, 0xfc, !PT ;  /* 0x0000020017172812 */ /* 0x000fe200078efcff */
[----:B------:R-:W-:-:S03]  /*295d0*/  IMAD.MOV.U32 R12, RZ, RZ, 0x4 ;  /* 0x00000004ff0c7424 */ /* 0x000fc600078e00ff */
[----:B------:R-:W-:Y:S01]  /*295e0*/  LOP3.LUT R23, R23, 0xfffffeff, RZ, 0xc0, !PT ;  /* 0xfffffeff17177812 */ /* 0x000fe200078ec0ff */
[----:B------:R-:W-:-:S05]  /*295f0*/  IMAD.MOV.U32 R9, RZ, RZ, R14 ;  /* 0x000000ffff097224 */ /* 0x000fca00078e000e */
[----:B------:R-:W-:-:S05]  /*29600*/  @!P2 LEA R13, P1, R20, R9, 0x1 ;  /* 0x00000009140da211 */ /* 0x000fca00078208ff */
[----:B------:R-:W-:Y:S02]  /*29610*/  @!P2 IMAD.X R11, RZ, RZ, R2, P1 ;  /* 0x000000ffff0ba224 */ /* 0x000fe400008e0602 */
[----:B------:R-:W-:Y:S02]  /*29620*/  @!P2 IMAD.MOV.U32 R2, RZ, RZ, R13 ;  /* 0x000000ffff02a224 */ /* 0x000fe400078e000d */
[----:B------:R-:W-:Y:S02]  /*29630*/  @!P2 IMAD.MOV.U32 R3, RZ, RZ, R11 ;  /* 0x000000ffff03a224 */ /* 0x000fe400078e000b */
[----:B------:R-:W-:Y:S02]  /*29640*/  IMAD.MOV.U32 R13, RZ, RZ, R4 ;  /* 0x000000ffff0d7224 */ /* 0x000fe400078e0004 */
[----:B------:R-:W-:Y:S01]  /*29650*/  IMAD.MOV.U32 R11, RZ, RZ, 0x181f ;  /* 0x0000181fff0b7424 */ /* 0x000fe200078e00ff */
[----:B------:R-:W-:Y:S01]  /*29660*/  @!PT LDS RZ, [RZ] ;  /* 0x00000000fffff984 */ /* 0x000fe20000000800 */
[----:B------:R-:W-:Y:S01]  /*29670*/  @!PT LDS RZ, [RZ] ;  /* 0x00000000fffff984 */ /* 0x000fe20000000800 */
[----:B------:R-:W-:Y:S01]  /*29680*/  @!PT LDS RZ, [RZ] ;  /* 0x00000000fffff984 */ /* 0x000fe20000000800 */
[----:B------:R0:W-:Y:S06]  /*29690*/  @!P2 LDGSTS.E.BYPASS.LTC128B.128 [R25+0x19c00], desc[UR36][R2.64], !P0 ;  /* 0x19c000000219afae */ /* 0x0001ec000c101d64 */
[----:B0-----:R-:W-:Y:S05]  /*296a0*/  WARPSYNC.COLLECTIVE R15, `(.L_x_3650) ;  /* 0x000000000f087348 */ /* 0x001fea0003c00000 */
[----:B------:R1:W2:Y:S02]  /*296b0*/  SHFL.IDX P6, R14, R13, R12, R11 ;  /* 0x0000000c0d0e7389 */ /* 0x0002a400000c000b */
[----:B012---:R-:W-:Y:S01]  /*296c0*/  ENDCOLLECTIVE ;  /* 0x000000000000791b */ /* 0x007fe20003800000 */
.L_x_3650:
[----:B------:R-:W-:-:S05]  /*296d0*/  VIADD R2, R37, 0x40 ;  /* 0x0000004025027836 */ /* 0x000fca0000000000 */
[----:B------:R-:W-:Y:S01]  /*296e0*/  ISETP.GE.AND P2, PT, R2, R5, PT ;  /* 0x000000050200720c */ /* 0x000fe20003f46270 */
[----:B------:R-:W-:Y:S02]  /*296f0*/  IMAD.MOV.U32 R13, RZ, RZ, R0 ;  /* 0x000000ffff0d7224 */ /* 0x000fe400078e0000 */
[----:B------:R-:W-:-:S10]  /*29700*/  IMAD.MOV.U32 R2, RZ, RZ, R14 ;  /* 0x000000ffff027224 */ /* 0x000fd400078e000e */
[----:B------:R-:W-:Y:S05]  /*29710*/  WARPSYNC.COLLECTIVE R15, `(.L_x_3651) ;  /* 0x000000000f087348 */ /* 0x000fea0003c00000 */
[----:B------:R0:W1:Y:S02]  /*29720*/  SHFL.IDX P6, R14, R13, R12, R11 ;  /* 0x0000000c0d0e7389 */ /* 0x00006400000c000b */
[----:B01----:R-:W-:Y:S01]  /*29730*/  ENDCOLLECTIVE ;  /* 0x000000000000791b */ /* 0x003fe20003800000 */
.L_x_3651:
[----:B------:R-:W-:-:S04]  /*29740*/  @P2 LOP3.LUT R23, R23, 0x100, RZ, 0xfc, !PT ;  /* 0x0000010017172812 */ /* 0x000fc800078efcff */
[----:B------:R-:W-:Y:S01]  /*29750*/  LOP3.LUT R23, R23, 0xffffff7f, RZ, 0xc0, !PT ;  /* 0xffffff7f17177812 */ /* 0x000fe200078ec0ff */
[----:B------:R-:W-:Y:S02]  /*29760*/  IMAD.MOV.U32 R13, RZ, RZ, R4 ;  /* 0x000000ffff0d7224 */ /* 0x000fe400078e0004 */
[----:B------:R-:W-:Y:S02]  /*29770*/  IMAD.MOV.U32 R12, RZ, RZ, 0x5 ;  /* 0x00000005ff0c7424 */ /* 0x000fe400078e00ff */
[----:B------:R-:W-:-:S05]  /*29780*/  IMAD.MOV.U32 R9, RZ, RZ, R14 ;  /* 0x000000ffff097224 */ /* 0x000fca00078e000e */
[----:B------:R-:W-:-:S05]  /*29790*/  @!P2 LEA R15, P1, R20, R9, 0x1 ;  /* 0x00000009140fa211 */ /* 0x000fca00078208ff */
[----:B------:R-:W-:Y:S02]  /*297a0*/  @!P2 IMAD.X R14, RZ, RZ, R2, P1 ;  /* 0x000000ffff0ea224 */ /* 0x000fe400008e0602 */
[----:B------:R-:W-:Y:S02]  /*297b0*/  @!P2 IMAD.MOV.U32 R2, RZ, RZ, R15 ;  /* 0x000000ffff02a224 */ /* 0x000fe400078e000f */
[----:B------:R-:W-:Y:S02]  /*297c0*/  IMAD.MOV.U32 R15, RZ, RZ, -0x1 ;  /* 0xffffffffff0f7424 */ /* 0x000fe400078e00ff */
[----:B------:R-:W-:-:S07]  /*297d0*/  @!P2 IMAD.MOV.U32 R3, RZ, RZ, R14 ;  /* 0x000000ffff03a224 */ /* 0x000fce00078e000e */
[----:B------:R-:W-:Y:S05]  /*297e0*/  WARPSYNC.COLLECTIVE R15, `(.L_x_3652) ;  /* 0x000000000f087348 */ /* 0x000fea0003c00000 */
[----:B------:R0:W1:Y:S02]  /*297f0*/  SHFL.IDX P6, R14, R13, R12, R11 ;  /* 0x0000000c0d0e7389 */ /* 0x00006400000c000b */
[----:B01----:R-:W-:Y:S01]  /*29800*/  ENDCOLLECTIVE ;  /* 0x000000000000791b */ /* 0x003fe20003800000 */
.L_x_3652:
        /* <DEDUP_REMOVED lines=11> */
.L_x_3653:
        /* <DEDUP_REMOVED lines=8> */
.L_x_3654:
        /* <DEDUP_REMOVED lines=13> */
.L_x_3655:
        /* <DEDUP_REMOVED lines=9> */
.L_x_3656:
        /* <DEDUP_REMOVED lines=13> */
.L_x_3657:
[----:B------:R-:W-:Y:S01]  /*29b70*/  IMAD.MOV.U32 R0, RZ, RZ, R14 ;  /* 0x000000ffff007224 */ /* 0x000fe200078e000e */
[----:B------:R-:W-:Y:S06]  /*29b80*/  BRA `(.L_x_3658) ;  /* 0xffffffb400007947 */ /* 0x000fec000383ffff */
.L_x_3566:
        /* <DEDUP_REMOVED lines=8> */
.L_x_3660:
[----:B------:R-:W-:Y:S05]  /*29c10*/  BSYNC B0 ;  /* 0x0000000000007941 */ /* 0x000fea0003800000 */
.L_x_3659:
        /* <DEDUP_REMOVED lines=9> */
.L_x_3661:
[----:B------:R-:W-:Y:S02]  /*29cb0*/  IMAD.MOV.U32 R13, RZ, RZ, R4 ;  /* 0x000000ffff0d7224 */ /* 0x000fe400078e0004 */
[----:B------:R-:W-:Y:S02]  /*29cc0*/  IMAD.MOV.U32 R12, RZ, RZ, 0x1 ;  /* 0x00000001ff0c7424 */ /* 0x000fe400078e00ff */
[----:B------:R-:W-:-:S07]  /*29cd0*/  IMAD.MOV.U32 R3, RZ, RZ, R14 ;  /* 0x000000ffff037224 */ /* 0x000fce00078e000e */
[----:B------:R-:W-:Y:S05]  /*29ce0*/  WARPSYNC.COLLECTIVE R15, `(.L_x_3662) ;  /* 0x000000000f087348 */ /* 0x000fea0003c00000 */
[----:B------:R0:W1:Y:S02]  /*29cf0*/  SHFL.IDX P6, R14, R13, R12, R11 ;  /* 0x0000000c0d0e7389 */ /* 0x00006400000c000b */
[----:B01----:R-:W-:Y:S01]  /*29d00*/  ENDCOLLECTIVE ;  /* 0x000000000000791b */ /* 0x003fe20003800000 */
.L_x_3662:
        /* <DEDUP_REMOVED lines=10> */
.L_x_3663:
        /* <DEDUP_REMOVED lines=21> */
.L_x_3664:
[----:B------:R-:W-:Y:S02]  /*29f00*/  IMAD.MOV.U32 R13, RZ, RZ, R0 ;  /* 0x000000ffff0d7224 */ /* 0x000fe400078e0000 */
[----:B------:R-:W-:-:S07]  /*29f10*/  IMAD.MOV.U32 R5, RZ, RZ, R14 ;  /* 0x000000ffff057224 */ /* 0x000fce00078e000e */
[----:B------:R-:W-:Y:S05]  /*29f20*/  WARPSYNC.COLLECTIVE R15, `(.L_x_3665) ;  /* 0x000000000f087348 */ /* 0x000fea0003c00000 */
[----:B------:R0:W1:Y:S02]  /*29f30*/  SHFL.IDX P6, R14, R13, R12, R11 ;  /* 0x0000000c0d0e7389 */ /* 0x00006400000c000b */
[----:B01----:R-:W-:Y:S01]  /*29f40*/  ENDCOLLECTIVE ;  /* 0x000000000000791b */ /* 0x003fe20003800000 */
.L_x_3665:
[----:B------:R-:W-:Y:S02]  /*29f50*/  IMAD.MOV.U32 R13, RZ, RZ, R4 ;  /* 0x000000ffff0d7224 */ /* 0x000fe400078e0004 */
[----:B------:R-:W-:Y:S02]  /*29f60*/  IMAD.MOV.U32 R12, RZ, RZ, 0x3 ;  /* 0x00000003ff0c7424 */ /* 0x000fe400078e00ff */
[----:B------:R-:W-:-:S07]  /*29f70*/  IMAD.MOV.U32 R2, RZ, RZ, R14 ;  /* 0x000000ffff027224 */ /* 0x000fce00078e000e */
[----:B------:R-:W-:Y:S05]  /*29f80*/  WARPSYNC.COLLECTIVE R15, `(.L_x_3666) ;  /* 0x000000000f087348 */ /* 0x000fea0003c00000 */
[----:B------:R0:W1:Y:S02]  /*29f90*/  SHFL.IDX P6, R14, R13, R12, R11 ;  /* 0x0000000c0d0e7389 */ /* 0x00006400000c000b */
[----:B01----:R-:W-:Y:S01]  /*29fa0*/  ENDCOLLECTIVE ;  /* 0x000000000000791b */ /* 0x003fe20003800000 */
.L_x_3666:
        /* <DEDUP_REMOVED lines=15> */
.L_x_3667:
        /* <DEDUP_REMOVED lines=16> */
.L_x_3668:
[----:B------:R-:W-:Y:S02]  /*2a1a0*/  IMAD.MOV.U32 R13, RZ, RZ, R0 ;  /* 0x000000ffff0d7224 */ /* 0x000fe400078e0000 */
[----:B------:R-:W-:-:S07]  /*2a1b0*/  IMAD.MOV.U32 R5, RZ, RZ, R14 ;  /* 0x000000ffff057224 */ /* 0x000fce00078e000e */
[----:B------:R-:W-:Y:S05]  /*2a1c0*/  WARPSYNC.COLLECTIVE R15, `(.L_x_3669) ;  /* 0x000000000f087348 */ /* 0x000fea0003c00000 */
[----:B------:R0:W1:Y:S02]  /*2a1d0*/  SHFL.IDX P6, R14, R13, R12, R11 ;  /* 0x0000000c0d0e7389 */ /* 0x00006400000c000b */
[----:B01----:R-:W-:Y:S01]  /*2a1e0*/  ENDCOLLECTIVE ;  /* 0x000000000000791b */ /* 0x003fe20003800000 */
.L_x_3669:
[----:B------:R-:W-:Y:S02]  /*2a1f0*/  IMAD.MOV.U32 R13, RZ, RZ, R4 ;  /* 0x000000ffff0d7224 */ /* 0x000fe400078e0004 */
[----:B------:R-:W-:Y:S02]  /*2a200*/  IMAD.MOV.U32 R12, RZ, RZ, 0x5 ;  /* 0x00000005ff0c7424 */ /* 0x000fe400078e00ff */
[----:B------:R-:W-:-:S07]  /*2a210*/  IMAD.MOV.U32 R2, RZ, RZ, R14 ;  /* 0x000000ffff027224 */ /* 0x000fce00078e000e */
[----:B------:R-:W-:Y:S05]  /*2a220*/  WARPSYNC.COLLECTIVE R15, `(.L_x_3670) ;  /* 0x000000000f087348 */ /* 0x000fea0003c00000 */
[----:B------:R0:W1:Y:S02]  /*2a230*/  SHFL.IDX P6, R14, R13, R12, R11 ;  /* 0x0000000c0d0e7389 */ /* 0x00006400000c000b */
[----:B01----:R-:W-:Y:S01]  /*2a240*/  ENDCOLLECTIVE ;  /* 0x000000000000791b */ /* 0x003fe20003800000 */
.L_x_3670:
        /* <DEDUP_REMOVED lines=15> */
.L_x_3671:
        /* <DEDUP_REMOVED lines=16> */
.L_x_3672:
[----:B------:R-:W-:Y:S02]  /*2a440*/  IMAD.MOV.U32 R13, RZ, RZ, R0 ;  /* 0x000000ffff0d7224 */ /* 0x000fe400078e0000 */
[----:B------:R-:W-:-:S07]  /*2a450*/  IMAD.MOV.U32 R5, RZ, RZ, R14 ;  /* 0x000000ffff057224 */ /* 0x000fce00078e000e */
[----:B------:R-:W-:Y:S05]  /*2a460*/  WARPSYNC.COLLECTIVE R15, `(.L_x_3673) ;  /* 0x000000000f087348 */ /* 0x000fea0003c00000 */
[----:B------:R0:W1:Y:S02]  /*2a470*/  SHFL.IDX P6, R14, R13, R12, R11 ;  /* 0x0000000c0d0e7389 */ /* 0x00006400000c000b */
[----:B01----:R-:W-:Y:S01]  /*2a480*/  ENDCOLLECTIVE ;  /* 0x000000000000791b */ /* 0x003fe20003800000 */
.L_x_3673:
[----:B------:R-:W-:Y:S02]  /*2a490*/  IMAD.MOV.U32 R13, RZ, RZ, R4 ;  /* 0x000000ffff0d7224 */ /* 0x000fe400078e0004 */
[----:B------:R-:W-:Y:S02]  /*2a4a0*/  IMAD.MOV.U32 R12, RZ, RZ, 0x7 ;  /* 0x00000007ff0c7424 */ /* 0x000fe400078e00ff */
[----:B------:R-:W-:-:S07]  /*2a4b0*/  IMAD.MOV.U32 R2, RZ, RZ, R14 ;  /* 0x000000ffff027224 */ /* 0x000fce00078e000e */
[----:B------:R-:W-:Y:S05]  /*2a4c0*/  WARPSYNC.COLLECTIVE R15, `(.L_x_3674) ;  /* 0x000000000f087348 */ /* 0x000fea0003c00000 */
[----:B------:R0:W1:Y:S02]  /*2a4d0*/  SHFL.IDX P6, R14, R13, R12, R11 ;  /* 0x0000000c0d0e7389 */ /* 0x00006400000c000b */
[----:B01----:R-:W-:Y:S01]  /*2a4e0*/  ENDCOLLECTIVE ;  /* 0x000000000000791b */ /* 0x003fe20003800000 */
.L_x_3674:
        /* <DEDUP_REMOVED lines=14> */
.L_x_3675:
[----:B------:R-:W-:Y:S05]  /*2a5d0*/  BRA `(.L_x_3676) ;  /* 0xffffffb4002c7947 */ /* 0x000fea000383ffff */
.L_x_3571:
[----:B0-----:R0:W3:Y:S02]  /*2a5e0*/  SYNCS.PHASECHK.TRANS64.TRYWAIT P0, [R22+URZ+0x32420], R3 ;  /* 0x03242003160075a7 */ /* 0x0010e4000800017f */
[----:B---3--:R-:W-:Y:S05]  /*2a5f0*/  @!P0 NANOSLEEP.SYNCS 0x989680 ;  /* 0x009896800000895d */ /* 0x008fea0003900000 */
[----:B------:R-:W3:Y:S02]  /*2a600*/  @!P0 SYNCS.PHASECHK.TRANS64 P0, [R22+URZ+0x32420], R3 ;  /* 0x03242003160085a7 */ /* 0x000ee4000800007f */
[----:B---3--:R-:W-:Y:S05]  /*2a610*/  @!P0 BRA `(.L_x_3571) ;  /* 0xfffffffc00f08947 */ /* 0x008fea000383ffff */
[----:B------:R-:W-:Y:S05]  /*2a620*/  BRA `(.L_x_3677) ;  /* 0xffffffb4009c7947 */ /* 0x000fea000383ffff */
.L_x_3574:
[----:B---3--:R3:W4:Y:S02]  /*2a630*/  SYNCS.PHASECHK.TRANS64.TRYWAIT P0, [R17+URZ+0x32460], R0 ;  /* 0x03246000110075a7 */ /* 0x008724000800017f */
[----:B----4-:R-:W-:Y:S05]  /*2a640*/  @!P0 NANOSLEEP.SYNCS 0x989680 ;  /* 0x009896800000895d */ /* 0x010fea0003900000 */
[----:B------:R-:W4:Y:S02]  /*2a650*/  @!P0 SYNCS.PHASECHK.TRANS64 P0, [R17+URZ+0x32460], R0 ;  /* 0x03246000110085a7 */ /* 0x000f24000800007f */
[----:B----4-:R-:W-:Y:S05]  /*2a660*/  @!P0 BRA `(.L_x_3574) ;  /* 0xfffffffc00f08947 */ /* 0x010fea000383ffff */
[----:B------:R-:W-:Y:S05]  /*2a670*/  BRA `(.L_x_3678) ;  /* 0xffffffb400a87947 */ /* 0x000fea000383ffff */
.L_x_3575:
        /* <DEDUP_REMOVED lines=8> */
.L_x_3680:
[----:B------:R-:W-:Y:S05]  /*2a700*/  BSYNC B0 ;  /* 0x0000000000007941 */ /* 0x000fea0003800000 */
.L_x_3679:
        /* <DEDUP_REMOVED lines=13> */
.L_x_3681:
        /* <DEDUP_REMOVED lines=9> */
.L_x_3682:
        /* <DEDUP_REMOVED lines=17> */
.L_x_3683:
[----:B------:R-:W-:Y:S02]  /*2a980*/  IMAD.MOV.U32 R13, RZ, RZ, R6 ;  /* 0x000000ffff0d7224 */ /* 0x000fe400078e0006 */
[----:B------:R-:W-:Y:S01]  /*2a990*/  IMAD.MOV.U32 R12, RZ, RZ, 0x2 ;  /* 0x00000002ff0c7424 */ /* 0x000fe200078e00ff */
[----:B------:R-:W-:-:S13]  /*2a9a0*/  IADD3 R2, P3, R14, R0, RZ ;  /* 0x000000000e027210 */ /* 0x000fda0007f7e0ff */
[----:B------:R-:W-:Y:S05]  /*2a9b0*/  WARPSYNC.COLLECTIVE R15, `(.L_x_3684) ;  /* 0x000000000f087348 */ /* 0x000fea0003c00000 */
[----:B------:R0:W1:Y:S02]  /*2a9c0*/  SHFL.IDX P6, R14, R13, R12, R11 ;  /* 0x0000000c0d0e7389 */ /* 0x00006400000c000b */
[----:B01----:R-:W-:Y:S01]  /*2a9d0*/  ENDCOLLECTIVE ;  /* 0x000000000000791b */ /* 0x003fe20003800000 */
.L_x_3684:
        /* <DEDUP_REMOVED lines=17> */
.L_x_3685:
[----:B------:R-:W-:Y:S02]  /*2aaf0*/  IMAD.MOV.U32 R13, RZ, RZ, R6 ;  /* 0x000000ffff0d7224 */ /* 0x000fe400078e0006 */
[----:B------:R-:W-:Y:S01]  /*2ab00*/  IMAD.MOV.U32 R12, RZ, RZ, 0x3 ;  /* 0x00000003ff0c7424 */ /* 0x000fe200078e00ff */
[----:B------:R-:W-:-:S13]  /*2ab10*/  IADD3 R2, P3, R14, R0, RZ ;  /* 0x000000000e027210 */ /* 0x000fda0007f7e0ff */
[----:B------:R-:W-:Y:S05]  /*2ab20*/  WARPSYNC.COLLECTIVE R15, `(.L_x_3686) ;  /* 0x000000000f087348 */ /* 0x000fea0003c00000 */
[----:B------:R0:W1:Y:S02]  /*2ab30*/  SHFL.IDX P6, R14, R13, R12, R11 ;  /* 0x0000000c0d0e7389 */ /* 0x00006400000c000b */
[----:B01----:R-:W-:Y:S01]  /*2ab40*/  ENDCOLLECTIVE ;  /* 0x000000000000791b */ /* 0x003fe20003800000 */
.L_x_3686:
        /* <DEDUP_REMOVED lines=17> */
.L_x_3687:
[----:B------:R-:W-:Y:S02]  /*2ac60*/  IMAD.MOV.U32 R13, RZ, RZ, R6 ;  /* 0x000000ffff0d7224 */ /* 0x000fe400078e0006 */
[----:B------:R-:W-:Y:S01]  /*2ac70*/  IMAD.MOV.U32 R12, RZ, RZ, 0x4 ;  /* 0x00000004ff0c7424 */ /* 0x000fe200078e00ff */
[----:B------:R-:W-:-:S13]  /*2ac80*/  IADD3 R2, P3, R14, R0, RZ ;  /* 0x000000000e027210 */ /* 0x000fda0007f7e0ff */
[----:B------:R-:W-:Y:S05]  /*2ac90*/  WARPSYNC.COLLECTIVE R15, `(.L_x_3688) ;  /* 0x000000000f087348 */ /* 0x000fea0003c00000 */
[----:B------:R0:W1:Y:S02]  /*2aca0*/  SHFL.IDX P6, R14, R13, R12, R11 ;  /* 0x0000000c0d0e7389 */ /* 0x00006400000c000b */
[----:B01----:R-:W-:Y:S01]  /*2acb0*/  ENDCOLLECTIVE ;  /* 0x000000000000791b */ /* 0x003fe20003800000 */
.L_x_3688:
        /* <DEDUP_REMOVED lines=17> */
.L_x_3689:
[----:B------:R-:W-:Y:S02]  /*2add0*/  IMAD.MOV.U32 R13, RZ, RZ, R6 ;  /* 0x000000ffff0d7224 */ /* 0x000fe400078e0006 */
[----:B------:R-:W-:Y:S01]  /*2ade0*/  IMAD.MOV.U32 R12, RZ, RZ, 0x5 ;  /* 0x00000005ff0c7424 */ /* 0x000fe200078e00ff */
[----:B------:R-:W-:-:S13]  /*2adf0*/  IADD3 R2, P3, R14, R0, RZ ;  /* 0x000000000e027210 */ /* 0x000fda0007f7e0ff */
[----:B------:R-:W-:Y:S05]  /*2ae00*/  WARPSYNC.COLLECTIVE R15, `(.L_x_3690) ;  /* 0x000000000f087348 */ /* 0x000fea0003c00000 */
[----:B------:R0:W1:Y:S02]  /*2ae10*/  SHFL.IDX P6, R14, R13, R12, R11 ;  /* 0x0000000c0d0e7389 */ /* 0x00006400000c000b */
[----:B01----:R-:W-:Y:S01]  /*2ae20*/  ENDCOLLECTIVE ;  /* 0x000000000000791b */ /* 0x003fe20003800000 */
.L_x_3690:
        /* <DEDUP_REMOVED lines=12> */
.L_x_3691:
        /* <DEDUP_REMOVED lines=9> */
.L_x_3582:
[----:B0-----:R0:W1:Y:S02]  /*2af80*/  SYNCS.PHASECHK.TRANS64.TRYWAIT P0, [R6+URZ+0x32440], R21 ;  /* 0x03244015060075a7 */ /* 0x001064000800017f */
[----:B-1----:R-:W-:Y:S05]  /*2af90*/  @!P0 NANOSLEEP.SYNCS 0x989680 ;  /* 0x009896800000895d */ /* 0x002fea0003900000 */
[----:B------:R-:W1:Y:S02]  /*2afa0*/  @!P0 SYNCS.PHASECHK.TRANS64 P0, [R6+URZ+0x32440], R21 ;  /* 0x03244015060085a7 */ /* 0x000e64000800007f */
[----:B-1----:R-:W-:Y:S05]  /*2afb0*/  @!P0 BRA `(.L_x_3582) ;  /* 0xfffffffc00f08947 */ /* 0x002fea000383ffff */
[----:B------:R-:W-:Y:S05]  /*2afc0*/  BRA `(.L_x_3693) ;  /* 0xffffffb800347947 */ /* 0x000fea000383ffff */
.L_x_3583:
        /* <DEDUP_REMOVED lines=8> */
.L_x_3695:
[----:B------:R-:W-:Y:S05]  /*2b050*/  BSYNC B1 ;  /* 0x0000000000017941 */ /* 0x000fea0003800000 */
.L_x_3694:
        /* <DEDUP_REMOVED lines=9> */
.L_x_3696:
[----:B------:R-:W-:Y:S02]  /*2b0f0*/  IMAD.MOV.U32 R13, RZ, RZ, R9 ;  /* 0x000000ffff0d7224 */ /* 0x000fe400078e0009 */
[----:B------:R-:W-:Y:S02]  /*2b100*/  IMAD.MOV.U32 R12, RZ, RZ, 0x1 ;  /* 0x00000001ff0c7424 */ /* 0x000fe400078e00ff */
[----:B------:R-:W-:-:S07]  /*2b110*/  IMAD.MOV.U32 R2, RZ, RZ, R14 ;  /* 0x000000ffff027224 */ /* 0x000fce00078e000e */
[----:B------:R-:W-:Y:S05]  /*2b120*/  WARPSYNC.COLLECTIVE R15, `(.L_x_3697) ;  /* 0x000000000f087348 */ /* 0x000fea0003c00000 */
[----:B------:R0:W1:Y:S02]  /*2b130*/  SHFL.IDX P6, R14, R13, R12, R11 ;  /* 0x0000000c0d0e7389 */ /* 0x00006400000c000b */
[----:B01----:R-:W-:Y:S01]  /*2b140*/  ENDCOLLECTIVE ;  /* 0x000000000000791b */ /* 0x003fe20003800000 */
.L_x_3697:
        /* <DEDUP_REMOVED lines=11> */
.L_x_3698:
[----:B------:R-:W-:Y:S02]  /*2b200*/  IMAD.MOV.U32 R13, RZ, RZ, R9 ;  /* 0x000000ffff0d7224 */ /* 0x000fe400078e0009 */
[----:B------:R-:W-:Y:S02]  /*2b210*/  IMAD.MOV.U32 R12, RZ, RZ, 0x2 ;  /* 0x00000002ff0c7424 */ /* 0x000fe400078e00ff */
[----:B------:R-:W-:-:S07]  /*2b220*/  IMAD.MOV.U32 R2, RZ, RZ, R14 ;  /* 0x000000ffff027224 */ /* 0x000fce00078e000e */
[----:B------:R-:W-:Y:S05]  /*2b230*/  WARPSYNC.COLLECTIVE R15, `(.L_x_3699) ;  /* 0x000000000f087348 */ /* 0x000fea0003c00000 */
[----:B------:R0:W1:Y:S02]  /*2b240*/  SHFL.IDX P6, R14, R13, R12, R11 ;  /* 0x0000000c0d0e7389 */ /* 0x00006400000c000b */
[----:B01----:R-:W-:Y:S01]  /*2b250*/  ENDCOLLECTIVE ;  /* 0x000000000000791b */ /* 0x003fe20003800000 */
.L_x_3699:
        /* <DEDUP_REMOVED lines=11> */
.L_x_3700:
[----:B------:R-:W-:Y:S02]  /*2b310*/  IMAD.MOV.U32 R13, RZ, RZ, R9 ;  /* 0x000000ffff0d7224 */ /* 0x000fe400078e0009 */
[----:B------:R-:W-:Y:S02]  /*2b320*/  IMAD.MOV.U32 R12, RZ, RZ, 0x3 ;  /* 0x00000003ff0c7424 */ /* 0x000fe400078e00ff */
[----:B------:R-:W-:-:S07]  /*2b330*/  IMAD.MOV.U32 R2, RZ, RZ, R14 ;  /* 0x000000ffff027224 */ /* 0x000fce00078e000e */
[----:B------:R-:W-:Y:S05]  /*2b340*/  WARPSYNC.COLLECTIVE R15, `(.L_x_3701) ;  /* 0x000000000f087348 */ /* 0x000fea0003c00000 */
[----:B------:R0:W1:Y:S02]  /*2b350*/  SHFL.IDX P6, R14, R13, R12, R11 ;  /* 0x0000000c0d0e7389 */ /* 0x00006400000c000b */
[----:B01----:R-:W-:Y:S01]  /*2b360*/  ENDCOLLECTIVE ;  /* 0x000000000000791b */ /* 0x003fe20003800000 */
.L_x_3701:
        /* <DEDUP_REMOVED lines=11> */
.L_x_3702:
[----:B------:R-:W-:Y:S02]  /*2b420*/  IMAD.MOV.U32 R13, RZ, RZ, R9 ;  /* 0x000000ffff0d7224 */ /* 0x000fe400078e0009 */
[----:B------:R-:W-:Y:S02]  /*2b430*/  IMAD.MOV.U32 R12, RZ, RZ, 0x4 ;  /* 0x00000004ff0c7424 */ /* 0x000fe400078e00ff */
[----:B------:R-:W-:-:S07]  /*2b440*/  IMAD.MOV.U32 R2, RZ, RZ, R14 ;  /* 0x000000ffff027224 */ /* 0x000fce00078e000e */
[----:B------:R-:W-:Y:S05]  /*2b450*/  WARPSYNC.COLLECTIVE R15, `(.L_x_3703) ;  /* 0x000000000f087348 */ /* 0x000fea0003c00000 */
[----:B------:R0:W1:Y:S02]  /*2b460*/  SHFL.IDX P6, R14, R13, R12, R11 ;  /* 0x0000000c0d0e7389 */ /* 0x00006400000c000b */
[----:B01----:R-:W-:Y:S01]  /*2b470*/  ENDCOLLECTIVE ;  /* 0x000000000000791b */ /* 0x003fe20003800000 */
.L_x_3703:
        /* <DEDUP_REMOVED lines=11> */
.L_x_3704:
[----:B------:R-:W-:Y:S02]  /*2b530*/  IMAD.MOV.U32 R13, RZ, RZ, R9 ;  /* 0x000000ffff0d7224 */ /* 0x000fe400078e0009 */
[----:B------:R-:W-:Y:S02]  /*2b540*/  IMAD.MOV.U32 R12, RZ, RZ, 0x5 ;  /* 0x00000005ff0c7424 */ /* 0x000fe400078e00ff */
[----:B------:R-:W-:-:S07]  /*2b550*/  IMAD.MOV.U32 R2, RZ, RZ, R14 ;  /* 0x000000ffff027224 */ /* 0x000fce00078e000e */
[----:B------:R-:W-:Y:S05]  /*2b560*/  WARPSYNC.COLLECTIVE R15, `(.L_x_3705) ;  /* 0x000000000f087348 */ /* 0x000fea0003c00000 */
[----:B------:R0:W1:Y:S02]  /*2b570*/  SHFL.IDX P6, R14, R13, R12, R11 ;  /* 0x0000000c0d0e7389 */ /* 0x00006400000c000b */
[----:B01----:R-:W-:Y:S01]  /*2b580*/  ENDCOLLECTIVE ;  /* 0x000000000000791b */ /* 0x003fe20003800000 */
.L_x_3705:
        /* <DEDUP_REMOVED lines=11> */
.L_x_3706:
[----:B------:R-:W-:Y:S01]  /*2b640*/  IMAD.MOV.U32 R2, RZ, RZ, R14 ;  /* 0x000000ffff027224 */ /* 0x000fe200078e000e */
[----:B------:R-:W-:Y:S06]  /*2b650*/  BRA `(.L_x_3707) ;  /* 0xffffffb400647947 */ /* 0x000fec000383ffff */
.L_x_3588:
[----:B----4-:R4:W0:Y:S02]  /*2b660*/  SYNCS.PHASECHK.TRANS64.TRYWAIT P0, [R6+URZ+0x32460], R21 ;  /* 0x03246015060075a7 */ /* 0x010824000800017f */
[----:B0-----:R-:W-:Y:S05]  /*2b670*/  @!P0 NANOSLEEP.SYNCS 0x989680 ;  /* 0x009896800000895d */ /* 0x001fea0003900000 */
[----:B------:R-:W0:Y:S02]  /*2b680*/  @!P0 SYNCS.PHASECHK.TRANS64 P0, [R6+URZ+0x32460], R21 ;  /* 0x03246015060085a7 */ /* 0x000e24000800007f */
[----:B0-----:R-:W-:Y:S05]  /*2b690*/  @!P0 BRA `(.L_x_3588) ;  /* 0xfffffffc00f08947 */ /* 0x001fea000383ffff */
[----:B------:R-:W-:Y:S05]  /*2b6a0*/  BRA `(.L_x_3708) ;  /* 0xffffffb400b07947 */ /* 0x000fea000383ffff */
.L_x_3589:
[----:B------:R-:W-:Y:S01]  /*2b6b0*/  BSSY B1, `(.L_x_3709) ;  /* 0x0000008000017945 */ /* 0x000fe20003800000 */
[----:B------:R-:W-:Y:S02]  /*2b6c0*/  IMAD.MOV.U32 R13, RZ, RZ, R9 ;  /* 0x000000ffff0d7224 */ /* 0x000fe400078e0009 */
[----:B------:R-:W-:Y:S02]  /*2b6d0*/  IMAD.MOV.U32 R12, RZ, RZ, RZ ;  /* 0x000000ffff0c7224 */ /* 0x000fe400078e00ff */
[----:B------:R-:W-:Y:S02]  /*2b6e0*/  IMAD.MOV.U32 R11, RZ, RZ, 0x181f ;  /* 0x0000181fff0b7424 */ /* 0x000fe400078e00ff */
[----:B------:R-:W-:-:S07]  /*2b6f0*/  IMAD.MOV.U32 R15, RZ, RZ, -0x1 ;  /* 0xffffffffff0f7424 */ /* 0x000fce00078e00ff */
[----:B0--34-:R-:W-:Y:S05]  /*2b700*/  WARPSYNC.COLLECTIVE R15, `(.L_x_3710) ;  /* 0x000000000f087348 */ /* 0x019fea0003c00000 */
[----:B------:R1:W2:Y:S02]  /*2b710*/  SHFL.IDX P6, R14, R13, R12, R11 ;  /* 0x0000000c0d0e7389 */ /* 0x0002a400000c000b */
[----:B01234-:R-:W-:Y:S01]  /*2b720*/  ENDCOLLECTIVE ;  /* 0x000000000000791b */ /* 0x01ffe20003800000 */
.L_x_3710:
[----:B------:R-:W-:Y:S05]  /*2b730*/  BSYNC B1 ;  /* 0x0000000000017941 */ /* 0x000fea0003800000 */
.L_x_3709:
        /* <DEDUP_REMOVED lines=9> */
.L_x_3711:
[----:B------:R-:W-:Y:S02]  /*2b7d0*/  IMAD.MOV.U32 R13, RZ, RZ, R9 ;  /* 0x000000ffff0d7224 */ /* 0x000fe400078e0009 */
[----:B------:R-:W-:Y:S01]  /*2b7e0*/  IMAD.MOV.U32 R12, RZ, RZ, 0x1 ;  /* 0x00000001ff0c7424 */ /* 0x000fe200078e00ff */
[----:B------:R-:W-:-:S13]  /*2b7f0*/  IADD3 R2, P0, R14, R0, RZ ;  /* 0x000000000e027210 */ /* 0x000fda0007f1e0ff */
[----:B------:R-:W-:Y:S05]  /*2b800*/  WARPSYNC.COLLECTIVE R15, `(.L_x_3712) ;  /* 0x000000000f087348 */ /* 0x000fea0003c00000 */
[----:B------:R0:W1:Y:S02]  /*2b810*/  SHFL.IDX P6, R14, R13, R12, R11 ;  /* 0x0000000c0d0e7389 */ /* 0x00006400000c000b */
[----:B01----:R-:W-:Y:S01]  /*2b820*/  ENDCOLLECTIVE ;  /* 0x000000000000791b */ /* 0x003fe20003800000 */
.L_x_3712:
        /* <DEDUP_REMOVED lines=13> */
.L_x_3713:
[----:B------:R-:W-:Y:S02]  /*2b900*/  IMAD.MOV.U32 R13, RZ, RZ, R9 ;  /* 0x000000ffff0d7224 */ /* 0x000fe400078e0009 */
[----:B------:R-:W-:Y:S01]  /*2b910*/  IMAD.MOV.U32 R12, RZ, RZ, 0x2 ;  /* 0x00000002ff0c7424 */ /* 0x000fe200078e00ff */
[----:B------:R-:W-:-:S13]  /*2b920*/  IADD3 R2, P0, R14, R0, RZ ;  /* 0x000000000e027210 */ /* 0x000fda0007f1e0ff */
[----:B------:R-:W-:Y:S05]  /*2b930*/  WARPSYNC.COLLECTIVE R15, `(.L_x_3714) ;  /* 0x000000000f087348 */ /* 0x000fea0003c00000 */
[----:B------:R0:W1:Y:S02]  /*2b940*/  SHFL.IDX P6, R14, R13, R12, R11 ;  /* 0x0000000c0d0e7389 */ /* 0x00006400000c000b */
[----:B01----:R-:W-:Y:S01]  /*2b950*/  ENDCOLLECTIVE ;  /* 0x000000000000791b */ /* 0x003fe20003800000 */
.L_x_3714:
        /* <DEDUP_REMOVED lines=13> */
.L_x_3715:
[----:B------:R-:W-:Y:S02]  /*2ba30*/  IMAD.MOV.U32 R13, RZ, RZ, R9 ;  /* 0x000000ffff0d7224 */ /* 0x000fe400078e0009 */
[----:B------:R-:W-:Y:S01]  /*2ba40*/  IMAD.MOV.U32 R12, RZ, RZ, 0x3 ;  /* 0x00000003ff0c7424 */ /* 0x000fe200078e00ff */
[----:B------:R-:W-:-:S13]  /*2ba50*/  IADD3 R2, P0, R14, R0, RZ ;  /* 0x000000000e027210 */ /* 0x000fda0007f1e0ff */
[----:B------:R-:W-:Y:S05]  /*2ba60*/  WARPSYNC.COLLECTIVE R15, `(.L_x_3716) ;  /* 0x000000000f087348 */ /* 0x000fea0003c00000 */
[----:B------:R0:W1:Y:S02]  /*2ba70*/  SHFL.IDX P6, R14, R13, R12, R11 ;  /* 0x0000000c0d0e7389 */ /* 0x00006400000c000b */
[----:B01----:R-:W-:Y:S01]  /*2ba80*/  ENDCOLLECTIVE ;  /* 0x000000000000791b */ /* 0x003fe20003800000 */
.L_x_3716:
        /* <DEDUP_REMOVED lines=13> */
.L_x_3717:
[----:B------:R-:W-:Y:S02]  /*2bb60*/  IMAD.MOV.U32 R13, RZ, RZ, R9 ;  /* 0x000000ffff0d7224 */ /* 0x000fe400078e0009 */
[----:B------:R-:W-:Y:S01]  /*2bb70*/  IMAD.MOV.U32 R12, RZ, RZ, 0x4 ;  /* 0x00000004ff0c7424 */ /* 0x000fe200078e00ff */
[----:B------:R-:W-:-:S13]  /*2bb80*/  IADD3 R2, P0, R14, R0, RZ ;  /* 0x000000000e027210 */ /* 0x000fda0007f1e0ff */
[----:B------:R-:W-:Y:S05]  /*2bb90*/  WARPSYNC.COLLECTIVE R15, `(.L_x_3718) ;  /* 0x000000000f087348 */ /* 0x000fea0003c00000 */
[----:B------:R0:W1:Y:S02]  /*2bba0*/  SHFL.IDX P6, R14, R13, R12, R11 ;  /* 0x0000000c0d0e7389 */ /* 0x00006400000c000b */
[----:B01----:R-:W-:Y:S01]  /*2bbb0*/  ENDCOLLECTIVE ;  /* 0x000000000000791b */ /* 0x003fe20003800000 */
.L_x_3718:
        /* <DEDUP_REMOVED lines=13> */
.L_x_3719:
[----:B------:R-:W-:Y:S02]  /*2bc90*/  IMAD.MOV.U32 R13, RZ, RZ, R9 ;  /* 0x000000ffff0d7224 */ /* 0x000fe400078e0009 */
[----:B------:R-:W-:Y:S01]  /*2bca0*/  IMAD.MOV.U32 R12, RZ, RZ, 0x5 ;  /* 0x00000005ff0c7424 */ /* 0x000fe200078e00ff */
[----:B------:R-:W-:-:S13]  /*2bcb0*/  IADD3 R2, P0, R14, R0, RZ ;  /* 0x000000000e027210 */ /* 0x000fda0007f1e0ff */
[----:B------:R-:W-:Y:S05]  /*2bcc0*/  WARPSYNC.COLLECTIVE R15, `(.L_x_3720) ;  /* 0x000000000f087348 */ /* 0x000fea0003c00000 */
[----:B------:R0:W1:Y:S02]  /*2bcd0*/  SHFL.IDX P6, R14, R13, R12, R11 ;  /* 0x0000000c0d0e7389 */ /* 0x00006400000c000b */
[----:B01----:R-:W-:Y:S01]  /*2bce0*/  ENDCOLLECTIVE ;  /* 0x000000000000791b */ /* 0x003fe20003800000 */
.L_x_3720:
        /* <DEDUP_REMOVED lines=13> */
.L_x_3721:
[----:B------:R-:W-:Y:S05]  /*2bdc0*/  BRA `(.L_x_3722) ;  /* 0xffffffb000fc7947 */ /* 0x000fea000383ffff */
.L_x_3597:
[----:B------:R-:W-:Y:S01]  /*2bdd0*/  BSSY B0, `(.L_x_3723) ;  /* 0x0000008000007945 */ /* 0x000fe20003800000 */
[----:B------:R-:W-:Y:S02]  /*2bde0*/  IMAD.MOV.U32 R13, RZ, RZ, R16 ;  /* 0x000000ffff0d7224 */ /* 0x000fe400078e0010 */
[----:B------:R-:W-:Y:S02]  /*2bdf0*/  IMAD.MOV.U32 R12, RZ, RZ, RZ ;  /* 0x000000ffff0c7224 */ /* 0x000fe400078e00ff */
[----:B------:R-:W-:Y:S02]  /*2be00*/  IMAD.MOV.U32 R11, RZ, RZ, 0x1f ;  /* 0x0000001fff0b7424 */ /* 0x000fe400078e00ff */
[----:B------:R-:W-:-:S07]  /*2be10*/  IMAD.MOV.U32 R15, RZ, RZ, -0x1 ;  /* 0xffffffffff0f7424 */ /* 0x000fce00078e00ff */
[----:B01234-:R-:W-:Y:S05]  /*2be20*/  WARPSYNC.COLLECTIVE R15, `(.L_x_3724) ;  /* 0x000000000f087348 */ /* 0x01ffea0003c00000 */
[----:B------:R0:W0:Y:S02]  /*2be30*/  SHFL.IDX P6, R14, R13, R12, R11 ;  /* 0x0000000c0d0e7389 */ /* 0x00002400000c000b */
[----:B01234-:R-:W-:Y:S01]  /*2be40*/  ENDCOLLECTIVE ;  /* 0x000000000000791b */ /* 0x01ffe20003800000 */
.L_x_3724:
[----:B------:R-:W-:Y:S05]  /*2be50*/  BSYNC B0 ;  /* 0x0000000000007941 */ /* 0x000fea0003800000 */
.L_x_3723:
        /* <DEDUP_REMOVED lines=9> */
.L_x_3725:
        /* <DEDUP_REMOVED lines=18> */
.L_x_3726:
[----:B------:R-:W-:Y:S01]  /*2c010*/  IMAD.MOV.U32 R12, RZ, RZ, 0x2 ;  /* 0x00000002ff0c7424 */ /* 0x000fe200078e00ff */
[----:B------:R-:W-:-:S05]  /*2c020*/  SEL R6, R14, RZ, P1 ;  /* 0x000000ff0e067207 */ /* 0x000fca0000800000 */
[----:B------:R-:W-:-:S04]  /*2c030*/  IMAD.IADD R6, R5, 0x1, R6 ;  /* 0x0000000105067824 */ /* 0x000fc800078e0206 */
[----:B------:R-:W-:-:S07]  /*2c040*/  IMAD.MOV.U32 R13, RZ, RZ, R6 ;  /* 0x000000ffff0d7224 */ /* 0x000fce00078e0006 */
[----:B------:R-:W-:Y:S05]  /*2c050*/  WARPSYNC.COLLECTIVE R15, `(.L_x_3727) ;  /* 0x000000000f087348 */ /* 0x000fea0003c00000 */
[----:B------:R0:W1:Y:S02]  /*2c060*/  SHFL.UP P6, R14, R13, R12, R11 ;  /* 0x0400000c0d0e7389 */ /* 0x00006400000c000b */
[----:B01----:R-:W-:Y:S01]  /*2c070*/  ENDCOLLECTIVE ;  /* 0x000000000000791b */ /* 0x003fe20003800000 */
.L_x_3727:
[----:B------:R-:W-:Y:S01]  /*2c080*/  IMAD.MOV.U32 R12, RZ, RZ, 0x4 ;  /* 0x00000004ff0c7424 */ /* 0x000fe200078e00ff */
[----:B------:R-:W-:-:S05]  /*2c090*/  SEL R7, R14, RZ, P2 ;  /* 0x000000ff0e077207 */ /* 0x000fca0001000000 */
[----:B------:R-:W-:-:S04]  /*2c0a0*/  IMAD.IADD R7, R6, 0x1, R7 ;  /* 0x0000000106077824 */ /* 0x000fc800078e0207 */
[----:B------:R-:W-:-:S07]  /*2c0b0*/  IMAD.MOV.U32 R13, RZ, RZ, R7 ;  /* 0x000000ffff0d7224 */ /* 0x000fce00078e0007 */
[----:B------:R-:W-:Y:S05]  /*2c0c0*/  WARPSYNC.COLLECTIVE R15, `(.L_x_3728) ;  /* 0x000000000f087348 */ /* 0x000fea0003c00000 */
[----:B------:R0:W1:Y:S02]  /*2c0d0*/  SHFL.UP P6, R14, R13, R12, R11 ;  /* 0x0400000c0d0e7389 */ /* 0x00006400000c000b */
[----:B01----:R-:W-:Y:S01]  /*2c0e0*/  ENDCOLLECTIVE ;  /* 0x000000000000791b */ /* 0x003fe20003800000 */
.L_x_3728:
[----:B------:R-:W-:Y:S01]  /*2c0f0*/  IMAD.MOV.U32 R12, RZ, RZ, 0x8 ;  /* 0x00000008ff0c7424 */ /* 0x000fe200078e00ff */
[----:B------:R-:W-:-:S05]  /*2c100*/  SEL R2, R14, RZ, P3 ;  /* 0x000000ff0e027207 */ /* 0x000fca0001800000 */
[----:B------:R-:W-:-:S04]  /*2c110*/  IMAD.IADD R2, R7, 0x1, R2 ;  /* 0x0000000107027824 */ /* 0x000fc800078e0202 */
[----:B------:R-:W-:-:S07]  /*2c120*/  IMAD.MOV.U32 R13, RZ, RZ, R2 ;  /* 0x000000ffff0d7224 */ /* 0x000fce00078e0002 */
[----:B------:R-:W-:Y:S05]  /*2c130*/  WARPSYNC.COLLECTIVE R15, `(.L_x_3729) ;  /* 0x000000000f087348 */ /* 0x000fea0003c00000 */
[----:B------:R0:W1:Y:S02]  /*2c140*/  SHFL.UP P6, R14, R13, R12, R11 ;  /* 0x0400000c0d0e7389 */ /* 0x00006400000c000b */
[----:B01----:R-:W-:Y:S01]  /*2c150*/  ENDCOLLECTIVE ;  /* 0x000000000000791b */ /* 0x003fe20003800000 */
.L_x_3729:
[----:B------:R-:W-:Y:S01]  /*2c160*/  IMAD.MOV.U32 R12, RZ, RZ, 0x10 ;  /* 0x00000010ff0c7424 */ /* 0x000fe200078e00ff */
[----:B------:R-:W-:-:S05]  /*2c170*/  SEL R3, R14, RZ, P4 ;  /* 0x000000ff0e037207 */ /* 0x000fca0002000000 */
[----:B------:R-:W-:-:S04]  /*2c180*/  IMAD.IADD R3, R2, 0x1, R3 ;  /* 0x0000000102037824 */ /* 0x000fc800078e0203 */
[----:B------:R-:W-:-:S07]  /*2c190*/  IMAD.MOV.U32 R13, RZ, RZ, R3 ;  /* 0x000000ffff0d7224 */ /* 0x000fce00078e0003 */
[----:B------:R-:W-:Y:S05]  /*2c1a0*/  WARPSYNC.COLLECTIVE R15, `(.L_x_3730) ;  /* 0x000000000f087348 */ /* 0x000fea0003c00000 */
[----:B------:R0:W1:Y:S02]  /*2c1b0*/  SHFL.UP P6, R14, R13, R12, R11 ;  /* 0x0400000c0d0e7389 */ /* 0x00006400000c000b */
[----:B01----:R-:W-:Y:S01]  /*2c1c0*/  ENDCOLLECTIVE ;  /* 0x000000000000791b */ /* 0x003fe20003800000 */
.L_x_3730:
        /* <DEDUP_REMOVED lines=8> */
.L_x_3731:
[----:B------:R-:W-:Y:S05]  /*2c250*/  BRA `(.L_x_3732) ;  /* 0xffffffb400547947 */ /* 0x000fea000383ffff */
.L_x_3602:
[----:B------:R-:W-:Y:S01]  /*2c260*/  BSSY B0, `(.L_x_3733) ;  /* 0x0000008000007945 */ /* 0x000fe20003800000 */
[----:B-----5:R-:W-:Y:S02]  /*2c270*/  IMAD.MOV.U32 R13, RZ, RZ, R5 ;  /* 0x000000ffff0d7224 */ /* 0x020fe400078e0005 */
[----:B------:R-:W-:Y:S02]  /*2c280*/  IMAD.MOV.U32 R12, RZ, RZ, 0x1 ;  /* 0x00000001ff0c7424 */ /* 0x000fe400078e00ff */
[----:B------:R-:W-:Y:S02]  /*2c290*/  IMAD.MOV.U32 R11, RZ, RZ, RZ ;  /* 0x000000ffff0b7224 */ /* 0x000fe400078e00ff */
[----:B------:R-:W-:-:S07]  /*2c2a0*/  IMAD.MOV.U32 R15, RZ, RZ, -0x1 ;  /* 0xffffffffff0f7424 */ /* 0x000fce00078e00ff */
[----:B0123--:R-:W-:Y:S05]  /*2c2b0*/  WARPSYNC.COLLECTIVE R15, `(.L_x_3734) ;  /* 0x000000000f087348 */ /* 0x00ffea0003c00000 */
[----:B------:R4:W0:Y:S02]  /*2c2c0*/  SHFL.UP P6, R14, R13, R12, R11 ;  /* 0x0400000c0d0e7389 */ /* 0x00082400000c000b */
[----:B01234-:R-:W-:Y:S01]  /*2c2d0*/  ENDCOLLECTIVE ;  /* 0x000000000000791b */ /* 0x01ffe20003800000 */
.L_x_3734:
[----:B------:R-:W-:Y:S05]  /*2c2e0*/  BSYNC B0 ;  /* 0x0000000000007941 */ /* 0x000fea0003800000 */
.L_x_3733:
        /* <DEDUP_REMOVED lines=8> */
.L_x_3735:
[----:B------:R-:W-:Y:S01]  /*2c370*/  IMAD.MOV.U32 R12, RZ, RZ, 0x4 ;  /* 0x00000004ff0c7424 */ /* 0x000fe200078e00ff */
[----:B------:R-:W-:-:S05]  /*2c380*/  SEL R2, R14, RZ, P2 ;  /* 0x000000ff0e027207 */ /* 0x000fca0001000000 */
[----:B------:R-:W-:-:S04]  /*2c390*/  IMAD.IADD R2, R13, 0x1, R2 ;  /* 0x000000010d027824 */ /* 0x000fc800078e0202 */
[----:B------:R-:W-:-:S07]  /*2c3a0*/  IMAD.MOV.U32 R13, RZ, RZ, R2 ;  /* 0x000000ffff0d7224 */ /* 0x000fce00078e0002 */
[----:B------:R-:W-:Y:S05]  /*2c3b0*/  WARPSYNC.COLLECTIVE R15, `(.L_x_3736) ;  /* 0x000000000f087348 */ /* 0x000fea0003c00000 */
[----:B------:R0:W1:Y:S02]  /*2c3c0*/  SHFL.UP P6, R14, R13, R12, R11 ;  /* 0x0400000c0d0e7389 */ /* 0x00006400000c000b */
[----:B01----:R-:W-:Y:S01]  /*2c3d0*/  ENDCOLLECTIVE ;  /* 0x000000000000791b */ /* 0x003fe20003800000 */
.L_x_3736:
[----:B------:R-:W-:Y:S01]  /*2c3e0*/  IMAD.MOV.U32 R12, RZ, RZ, 0x8 ;  /* 0x00000008ff0c7424 */ /* 0x000fe200078e00ff */
[----:B------:R-:W-:-:S05]  /*2c3f0*/  SEL R3, R14, RZ, P3 ;  /* 0x000000ff0e037207 */ /* 0x000fca0001800000 */
[----:B------:R-:W-:-:S04]  /*2c400*/  IMAD.IADD R3, R2, 0x1, R3 ;  /* 0x0000000102037824 */ /* 0x000fc800078e0203 */
[----:B------:R-:W-:-:S07]  /*2c410*/  IMAD.MOV.U32 R13, RZ, RZ, R3 ;  /* 0x000000ffff0d7224 */ /* 0x000fce00078e0003 */
[----:B------:R-:W-:Y:S05]  /*2c420*/  WARPSYNC.COLLECTIVE R15, `(.L_x_3737) ;  /* 0x000000000f087348 */ /* 0x000fea0003c00000 */
[----:B------:R0:W1:Y:S02]  /*2c430*/  SHFL.UP P6, R14, R13, R12, R11 ;  /* 0x0400000c0d0e7389 */ /* 0x00006400000c000b */
[----:B01----:R-:W-:Y:S01]  /*2c440*/  ENDCOLLECTIVE ;  /* 0x000000000000791b */ /* 0x003fe20003800000 */
.L_x_3737:
[----:B------:R-:W-:Y:S01]  /*2c450*/  IMAD.MOV.U32 R12, RZ, RZ, 0x10 ;  /* 0x00000010ff0c7424 */ /* 0x000fe200078e00ff */
[----:B------:R-:W-:-:S05]  /*2c460*/  SEL R4, R14, RZ, P4 ;  /* 0x000000ff0e047207 */ /* 0x000fca0002000000 */
[----:B------:R-:W-:-:S04]  /*2c470*/  IMAD.IADD R4, R3, 0x1, R4 ;  /* 0x0000000103047824 */ /* 0x000fc800078e0204 */
[----:B------:R-:W-:-:S07]  /*2c480*/  IMAD.MOV.U32 R13, RZ, RZ, R4 ;  /* 0x000000ffff0d7224 */ /* 0x000fce00078e0004 */
[----:B------:R-:W-:Y:S05]  /*2c490*/  WARPSYNC.COLLECTIVE R15, `(.L_x_3738) ;  /* 0x000000000f087348 */ /* 0x000fea0003c00000 */
[----:B------:R0:W1:Y:S02]  /*2c4a0*/  SHFL.UP P6, R14, R13, R12, R11 ;  /* 0x0400000c0d0e7389 */ /* 0x00006400000c000b */
[----:B01----:R-:W-:Y:S01]  /*2c4b0*/  ENDCOLLECTIVE ;  /* 0x000000000000791b */ /* 0x003fe20003800000 */
.L_x_3738:
        /* <DEDUP_REMOVED lines=8> */
.L_x_3739:
[----:B------:R-:W-:Y:S05]  /*2c540*/  BRA `(.L_x_3740) ;  /* 0xffffffb400347947 */ /* 0x000fea000383ffff */
.L_x_3604:
[----:B------:R-:W-:Y:S01]  /*2c550*/  BSSY B0, `(.L_x_3741) ;  /* 0x0000006000007945 */ /* 0x000fe20003800000 */
[----:B------:R-:W-:Y:S01]  /*2c560*/  PLOP3.LUT P6, PT, P6, PT, PT, 0x8, 0x0 ;  /* 0x000000000000781c */ /* 0x000fe200037ce170 */
[----:B------:R-:W-:-:S12]  /*2c570*/  IMAD.MOV.U32 R15, RZ, RZ, -0x1 ;  /* 0xffffffffff0f7424 */ /* 0x000fd800078e00ff */
[----:B012---:R-:W-:Y:S05]  /*2c580*/  WARPSYNC.COLLECTIVE R15, `(.L_x_3742) ;  /* 0x000000000f087348 */ /* 0x007fea0003c00000 */
[----:B------:R-:W-:Y:S01]  /*2c590*/  VOTE.ANY R14, PT, P6 ;  /* 0x00000000000e7806 */ /* 0x000fe200030e0100 */
[----:B012---:R-:W-:Y:S06]  /*2c5a0*/  ENDCOLLECTIVE ;  /* 0x000000000000791b */ /* 0x007fec0003800000 */
.L_x_3742:
[----:B------:R-:W-:Y:S05]  /*2c5b0*/  BSYNC B0 ;  /* 0x0000000000007941 */ /* 0x000fea0003800000 */
.L_x_3741:
        /* <DEDUP_REMOVED lines=9> */
.L_x_3743:
[----:B------:R-:W-:Y:S01]  /*2c650*/  IMAD.MOV.U32 R5, RZ, RZ, R14 ;  /* 0x000000ffff057224 */ /* 0x000fe200078e000e */
[----:B------:R-:W-:Y:S06]  /*2c660*/  BRA `(.L_x_3744) ;  /* 0xffffffb400247947 */ /* 0x000fec000383ffff */
.L_x_3606:
[----:B------:R-:W-:Y:S01]  /*2c670*/  BSSY B0, `(.L_x_3745) ;  /* 0x0000007000007945 */ /* 0x000fe20003800000 */
[----:B------:R-:W-:Y:S02]  /*2c680*/  IMAD.MOV.U32 R13, RZ, RZ, R6 ;  /* 0x000000ffff0d7224 */ /* 0x000fe400078e0006 */
[----:B------:R-:W-:Y:S02]  /*2c690*/  IMAD.MOV.U32 R11, RZ, RZ, 0x1f ;  /* 0x0000001fff0b7424 */ /* 0x000fe400078e00ff */
[----:B------:R-:W-:-:S07]  /*2c6a0*/  IMAD.MOV.U32 R15, RZ, RZ, -0x1 ;  /* 0xffffffffff0f7424 */ /* 0x000fce00078e00ff */
[----:B01234-:R-:W-:Y:S05]  /*2c6b0*/  WARPSYNC.COLLECTIVE R15, `(.L_x_3746) ;  /* 0x000000000f087348 */ /* 0x01ffea0003c00000 */
[----:B------:R0:W0:Y:S02]  /*2c6c0*/  SHFL.IDX P6, R14, R13, R12, R11 ;  /* 0x0000000c0d0e7389 */ /* 0x00002400000c000b */
[----:B01234-:R-:W-:Y:S01]  /*2c6d0*/  ENDCOLLECTIVE ;  /* 0x000000000000791b */ /* 0x01ffe20003800000 */
.L_x_3746:
[----:B------:R-:W-:Y:S05]  /*2c6e0*/  BSYNC B0 ;  /* 0x0000000000007941 */ /* 0x000fea0003800000 */
.L_x_3745:
[----:B------:R-:W-:Y:S05]  /*2c6f0*/  BRA `(.L_x_3605) ;  /* 0xffffffb4001c7947 */ /* 0x000fea000383ffff */
.L_x_3610:
[----:B0-----:R0:W1:Y:S02]  /*2c700*/  SYNCS.PHASECHK.TRANS64.TRYWAIT P0, [R7+URZ+0x32420], R0 ;  /* 0x03242000070075a7 */ /* 0x001064000800017f */
[----:B-1----:R-:W-:Y:S05]  /*2c710*/  @!P0 NANOSLEEP.SYNCS 0x989680 ;  /* 0x009896800000895d */ /* 0x002fea0003900000 */
[----:B------:R-:W1:Y:S02]  /*2c720*/  @!P0 SYNCS.PHASECHK.TRANS64 P0, [R7+URZ+0x32420], R0 ;  /* 0x03242000070085a7 */ /* 0x000e64000800007f */
[----:B-1----:R-:W-:Y:S05]  /*2c730*/  @!P0 BRA `(.L_x_3610) ;  /* 0xfffffffc00f08947 */ /* 0x002fea000383ffff */
[----:B------:R-:W-:Y:S05]  /*2c740*/  BRA `(.L_x_3747) ;  /* 0xffffffb800947947 */ /* 0x000fea000383ffff */
.L_x_3611:
        /* <DEDUP_REMOVED lines=11> */
.L_x_3749:
[----:B------:R-:W-:Y:S05]  /*2c800*/  BSYNC B0 ;  /* 0x0000000000007941 */ /* 0x000fea0003800000 */
.L_x_3748:
[----:B------:R-:W-:Y:S05]  /*2c810*/  BRA `(.L_x_3750) ;  /* 0xffffffb8007c7947 */ /* 0x000fea000383ffff */
.L_x_3614:
[----:B------:R-:W-:Y:S01]  /*2c820*/  BSSY B1, `(.L_x_3751) ;  /* 0x0000006000017945 */ /* 0x000fe20003800000 */
[----:B------:R-:W-:-:S07]  /*2c830*/  IMAD.MOV.U32 R15, RZ, RZ, -0x1 ;  /* 0xffffffffff0f7424 */ /* 0x000fce00078e00ff */
[----:B0-234-:R-:W-:Y:S05]  /*2c840*/  WARPSYNC.COLLECTIVE R15, `(.L_x_3752) ;  /* 0x000000000f0c7348 */ /* 0x01dfea0003c00000 */
[----:B------:R-:W-:Y:S02]  /*2c850*/  ELECT P6, UR62, PT ;  /* 0x00000000003e782f */ /* 0x000fe400038c0000 */
[----:B------:R-:W-:Y:S01]  /*2c860*/  MOV R14, UR62 ;  /* 0x0000003e000e7c02 */ /* 0x000fe20008000f00 */
[----:B0-234-:R-:W-:Y:S10]  /*2c870*/  ENDCOLLECTIVE ;  /* 0x000000000000791b */ /* 0x01dff40003800000 */
.L_x_3752:
[----:B------:R-:W-:Y:S05]  /*2c880*/  BSYNC B1 ;  /* 0x0000000000017941 */ /* 0x000fea0003800000 */
.L_x_3751:
[----:B------:R-:W-:Y:S05]  /*2c890*/  BRA `(.L_x_3753) ;  /* 0xffffffb800747947 */ /* 0x000fea000383ffff */
.L_x_3616:
[----:B0-----:R0:W1:Y:S02]  /*2c8a0*/  SYNCS.PHASECHK.TRANS64.TRYWAIT P1, [R5+URZ+0x32440], R0 ;  /* 0x03244000050075a7 */ /* 0x001064000802017f */
[----:B-1----:R-:W-:Y:S05]  /*2c8b0*/  @!P1 NANOSLEEP.SYNCS 0x989680 ;  /* 0x009896800000995d */ /* 0x002fea0003900000 */
[----:B------:R-:W1:Y:S02]  /*2c8c0*/  @!P1 SYNCS.PHASECHK.TRANS64 P1, [R5+URZ+0x32440], R0 ;  /* 0x03244000050095a7 */ /* 0x000e64000802007f */
[----:B-1----:R-:W-:Y:S05]  /*2c8d0*/  @!P1 BRA `(.L_x_3616) ;  /* 0xfffffffc00f09947 */ /* 0x002fea000383ffff */
[----:B------:R-:W-:Y:S05]  /*2c8e0*/  BRA `(.L_x_3754) ;  /* 0xffffffb8009c7947 */ /* 0x000fea000383ffff */
.L_x_3618:
[----:B-1----:R1:W0:Y:S02]  /*2c8f0*/  SYNCS.PHASECHK.TRANS64.TRYWAIT P1, [R3+URZ+0x32440], R2 ;  /* 0x03244002030075a7 */ /* 0x002224000802017f */
[----:B0-----:R-:W-:Y:S05]  /*2c900*/  @!P1 NANOSLEEP.SYNCS 0x989680 ;  /* 0x009896800000995d */ /* 0x001fea0003900000 */
[----:B------:R-:W0:Y:S02]  /*2c910*/  @!P1 SYNCS.PHASECHK.TRANS64 P1, [R3+URZ+0x32440], R2 ;  /* 0x03244002030095a7 */ /* 0x000e24000802007f */
[----:B0-----:R-:W-:Y:S05]  /*2c920*/  @!P1 BRA `(.L_x_3618) ;  /* 0xfffffffc00f09947 */ /* 0x001fea000383ffff */
[----:B------:R-:W-:Y:S05]  /*2c930*/  BRA `(.L_x_3755) ;  /* 0xffffffb800a87947 */ /* 0x000fea000383ffff */
.L_x_3620:
[----:B------:R0:W0:Y:S02]  /*2c940*/  SYNCS.PHASECHK.TRANS64.TRYWAIT P1, [R5+URZ+0x32460], R0 ;  /* 0x03246000050075a7 */ /* 0x000024000802017f */
[----:B0-----:R-:W-:Y:S05]  /*2c950*/  @!P1 NANOSLEEP.SYNCS 0x989680 ;  /* 0x009896800000995d */ /* 0x001fea0003900000 */
[----:B------:R-:W0:Y:S02]  /*2c960*/  @!P1 SYNCS.PHASECHK.TRANS64 P1, [R5+URZ+0x32460], R0 ;  /* 0x03246000050095a7 */ /* 0x000e24000802007f */
[----:B0-----:R-:W-:Y:S05]  /*2c970*/  @!P1 BRA `(.L_x_3620) ;  /* 0xfffffffc00f09947 */ /* 0x001fea000383ffff */
[----:B------:R-:W-:Y:S05]  /*2c980*/  BRA `(.L_x_3756) ;  /* 0xffffffb800a47947 */ /* 0x000fea000383ffff */
        .type           $_ZN7cutlass13device_kernelIN5flash11enable_sm90INS1_16FlashAttnFwdSm90INS1_25CollectiveMainloopFwdSm90ILi2EN4cute5tupleIJNS5_1CILi1EEES8_S8_EEENS6_IJNS7_ILi128EEENS7_ILi96EEENS7_ILi64EEEEEELi256ENS_10bfloat16_tEfNS_4arch4Sm90ELb0ELb1ELb0ELb1ELb1ELb0ELb1ELb1ELb0ELb1ELb0ELb0EEENS1_21CollectiveEpilogueFwdINS6_IJSA_NS7_ILi256EEESB_EEES9_SE_SG_Li256ELb1ELb1ELb0ELb0EEENS1_36VarlenDynamicPersistentTileSchedulerILi128ELi96ELi256ELi128ELb0ELb1ELb1ELb1ELb0ELb1EEEEEEEEEvNT_6ParamsE$_ZZN5flash25CollectiveMainloopFwdSm90ILi2EN4cute5tupleIJNS1_1CILi1EEES4_S4_EEENS2_IJNS3_ILi128EEENS3_ILi96EEENS3_ILi64EEEEEELi256EN7cutlass10bfloat16_tEfNSA_4arch4Sm90ELb0ELb1ELb0ELb1ELb1ELb0ELb1ELb1ELb0ELb1ELb0ELb0EE3mmaINS_16FlashAttnFwdSm90ISE_NS_21CollectiveEpilogueFwdINS2_IJS6_NS3_ILi256EEES7_EEES5_SB_SD_Li256ELb1ELb1ELb0ELb0EEENS_36VarlenDynamicPersistentTileSchedulerILi128ELi96ELi256ELi128ELb0ELb1ELb1ELb1ELb0ELb1EEEE13SharedStorageENS1_6TensorINS1_11ArrayEngineIfLm128EEENS1_6LayoutINS2_IJNS2_IJNS3_ILi2EEEST_NS3_ILi32EEEEEES4_S4_EEENS2_IJNS2_IJS4_ST_NS3_ILi4EEEEEENS3_ILi0EEESZ_EEEEEEENS_7SoftmaxILi2ELi0EEEEEbRKNSE_6ParamsENSA_13PipelineAsyncILi2EEES19_RNSA_13PipelineStateILj2EEERT0_RT1_iRiRKNS_16SeqlenInfoQKNewKILb1ELb0EEENS2_IJiiiiEEERT_ENKUliT_T0_T1_E_clIZSF_ISO_S12_S14_EbS17_S19_S19_S1C_S1E_S1G_iS1H_S1L_S1M_S1O_EUlRS1P_iE1_NS3_ILb0EEENS3_ILb1EEEEEDaiS1P_S1Q_S1R_,@function
        .size           $_ZN7cutlass13device_kernelIN5flash11enable_sm90INS1_16FlashAttnFwdSm90INS1_25CollectiveMainloopFwdSm90ILi2EN4cute5tupleIJNS5_1CILi1EEES8_S8_EEENS6_IJNS7_ILi128EEENS7_ILi96EEENS7_ILi64EEEEEELi256ENS_10bfloat16_tEfNS_4arch4Sm90ELb0ELb1ELb0ELb1ELb1ELb0ELb1ELb1ELb0ELb1ELb0ELb0EEENS1_21CollectiveEpilogueFwdINS6_IJSA_NS7_ILi256EEESB_EEES9_SE_SG_Li256ELb1ELb1ELb0ELb0EEENS1_36VarlenDynamicPersistentTileSchedulerILi128ELi96ELi256ELi128ELb0ELb1ELb1ELb1ELb0ELb1EEEEEEEEEvNT_6ParamsE$_ZZN5flash25CollectiveMainloopFwdSm90ILi2EN4cute5tupleIJNS1_1CILi1EEES4_S4_EEENS2_IJNS3_ILi128EEENS3_ILi96EEENS3_ILi64EEEEEELi256EN7cutlass10bfloat16_tEfNSA_4arch4Sm90ELb0ELb1ELb0ELb1ELb1ELb0ELb1ELb1ELb0ELb1ELb0ELb0EE3mmaINS_16FlashAttnFwdSm90ISE_NS_21CollectiveEpilogueFwdINS2_IJS6_NS3_ILi256EEES7_EEES5_SB_SD_Li256ELb1ELb1ELb0ELb0EEENS_36VarlenDynamicPersistentTileSchedulerILi128ELi96ELi256ELi128ELb0ELb1ELb1ELb1ELb0ELb1EEEE13SharedStorageENS1_6TensorINS1_11ArrayEngineIfLm128EEENS1_6LayoutINS2_IJNS2_IJNS3_ILi2EEEST_NS3_ILi32EEEEEES4_S4_EEENS2_IJNS2_IJS4_ST_NS3_ILi4EEEEEENS3_ILi0EEESZ_EEEEEEENS_7SoftmaxILi2ELi0EEEEEbRKNSE_6ParamsENSA_13PipelineAsyncILi2EEES19_RNSA_13PipelineStateILj2EEERT0_RT1_iRiRKNS_16SeqlenInfoQKNewKILb1ELb0EEENS2_IJiiiiEEERT_ENKUliT_T0_T1_E_clIZSF_ISO_S12_S14_EbS17_S19_S19_S1C_S1E_S1G_iS1H_S1L_S1M_S1O_EUlRS1P_iE1_NS3_ILb0EEENS3_ILb1EEEEEDaiS1P_S1Q_S1R_,(.L_x_6459 - $_ZN7cutlass13device_kernelIN5flash11enable_sm90INS1_16FlashAttnFwdSm90INS1_25CollectiveMainloopFwdSm90ILi2EN4cute5tupleIJNS5_1CILi1EEES8_S8_EEENS6_IJNS7_ILi128EEENS7_ILi96EEENS7_ILi64EEEEEELi256ENS_10bfloat16_tEfNS_4arch4Sm90ELb0ELb1ELb0ELb1ELb1ELb0ELb1ELb1ELb0ELb1ELb0ELb0EEENS1_21CollectiveEpilogueFwdINS6_IJSA_NS7_ILi256EEESB_EEES9_SE_SG_Li256ELb1ELb1ELb0ELb0EEENS1_36VarlenDynamicPersistentTileSchedulerILi128ELi96ELi256ELi128ELb0ELb1ELb1ELb1ELb0ELb1EEEEEEEEEvNT_6ParamsE$_ZZN5flash25CollectiveMainloopFwdSm90ILi2EN4cute5tupleIJNS1_1CILi1EEES4_S4_EEENS2_IJNS3_ILi128EEENS3_ILi96EEENS3_ILi64EEEEEELi256EN7cutlass10bfloat16_tEfNSA_4arch4Sm90ELb0ELb1ELb0ELb1ELb1ELb0ELb1ELb1ELb0ELb1ELb0ELb0EE3mmaINS_16FlashAttnFwdSm90ISE_NS_21CollectiveEpilogueFwdINS2_IJS6_NS3_ILi256EEES7_EEES5_SB_SD_Li256ELb1ELb1ELb0ELb0EEENS_36VarlenDynamicPersistentTileSchedulerILi128ELi96ELi256ELi128ELb0ELb1ELb1ELb1ELb0ELb1EEEE13SharedStorageENS1_6TensorINS1_11ArrayEngineIfLm128EEENS1_6LayoutINS2_IJNS2_IJNS3_ILi2EEEST_NS3_ILi32EEEEEES4_S4_EEENS2_IJNS2_IJS4_ST_NS3_ILi4EEEEEENS3_ILi0EEESZ_EEEEEEENS_7SoftmaxILi2ELi0EEEEEbRKNSE_6ParamsENSA_13PipelineAsyncILi2EEES19_RNSA_13PipelineStateILj2EEERT0_RT1_iRiRKNS_16SeqlenInfoQKNewKILb1ELb0EEENS2_IJiiiiEEERT_ENKUliT_T0_T1_E_clIZSF_ISO_S12_S14_EbS17_S19_S19_S1C_S1E_S1G_iS1H_S1L_S1M_S1O_EUlRS1P_iE1_NS3_ILb0EEENS3_ILb1EEEEEDaiS1P_S1Q_S1R_)
$_ZN7cutlass13device_kernelIN5flash11enable_sm90INS1_16FlashAttnFwdSm90INS1_25CollectiveMainloopFwdSm90ILi2EN4cute5tupleIJNS5_1CILi1EEES8_S8_EEENS6_IJNS7_ILi128EEENS7_ILi96EEENS7_ILi64EEEEEELi256ENS_10bfloat16_tEfNS_4arch4Sm90ELb0ELb1ELb0ELb1ELb1ELb0ELb1ELb1ELb0ELb1ELb0ELb0EEENS1_21CollectiveEpilogueFwdINS6_IJSA_NS7_ILi256EEESB_EEES9_SE_SG_Li256ELb1ELb1ELb0ELb0EEENS1_36VarlenDynamicPersistentTileSchedulerILi128ELi96ELi256ELi128ELb0ELb1ELb1ELb1ELb0ELb1EEEEEEEEEvNT_6ParamsE$_ZZN5flash25CollectiveMainloopFwdSm90ILi2EN4cute5tupleIJNS1_1CILi1EEES4_S4_EEENS2_IJNS3_ILi128EEENS3_ILi96EEENS3_ILi64EEEEEELi256EN7cutlass10bfloat16_tEfNSA_4arch4Sm90ELb0ELb1ELb0ELb1ELb1ELb0ELb1ELb1ELb0ELb1ELb0ELb0EE3mmaINS_16FlashAttnFwdSm90ISE_NS_21CollectiveEpilogueFwdINS2_IJS6_NS3_ILi256EEES7_EEES5_SB_SD_Li256ELb1ELb1ELb0ELb0EEENS_36VarlenDynamicPersistentTileSchedulerILi128ELi96ELi256ELi128ELb0ELb1ELb1ELb1ELb0ELb1EEEE13SharedStorageENS1_6TensorINS1_11ArrayEngineIfLm128EEENS1_6LayoutINS2_IJNS2_IJNS3_ILi2EEEST_NS3_ILi32EEEEEES4_S4_EEENS2_IJNS2_IJS4_ST_NS3_ILi4EEEEEENS3_ILi0EEESZ_EEEEEEENS_7SoftmaxILi2ELi0EEEEEbRKNSE_6ParamsENSA_13PipelineAsyncILi2EEES19_RNSA_13PipelineStateILj2EEERT0_RT1_iRiRKNS_16SeqlenInfoQKNewKILb1ELb0EEENS2_IJiiiiEEERT_ENKUliT_T0_T1_E_clIZSF_ISO_S12_S14_EbS17_S19_S19_S1C_S1E_S1G_iS1H_S1L_S1M_S1O_EUlRS1P_iE1_NS3_ILb0EEENS3_ILb1EEEEEDaiS1P_S1Q_S1R_:
        /* <DEDUP_REMOVED lines=47> */
.L_x_3758:
[----:B------:R-:W-:Y:S05]  /*2cc80*/  BSYNC B2 ;  /* 0x0000000000027941 */ /* 0x000fea0003800000 */
.L_x_3757:
        /* <DEDUP_REMOVED lines=17> */
.L_x_3760:
[----:B------:R-:W-:Y:S05]  /*2cda0*/  BSYNC B2 ;  /* 0x0000000000027941 */ /* 0x000fea0003800000 */
.L_x_3759:
        /* <DEDUP_REMOVED lines=10> */
.L_x_3762:
[----:B------:R-:W-:Y:S05]  /*2ce50*/  BSYNC B2 ;  /* 0x0000000000027941 */ /* 0x000fea0003800000 */
.L_x_3761:
        /* <DEDUP_REMOVED lines=92> */
.L_x_3765:
[----:B------:R-:W-:Y:S05]  /*2d420*/  BSYNC B2 ;  /* 0x0000000000027941 */ /* 0x000fea0003800000 */
.L_x_3764:
        /* <DEDUP_REMOVED lines=17> */
.L_x_3767:
[----:B------:R-:W-:Y:S05]  /*2d540*/  BSYNC B2 ;  /* 0x0000000000027941 */ /* 0x000fea0003800000 */
.L_x_3766:
        /* <DEDUP_REMOVED lines=10> */
.L_x_3769:
[----:B------:R-:W-:Y:S05]  /*2d5f0*/  BSYNC B2 ;  /* 0x0000000000027941 */ /* 0x000fea0003800000 */
.L_x_3768:
[----:B------:R-:W2:Y:S04]  /*2d600*/  LDL.64 R14, [R0] ;  /* 0x00000000000e7983 */ /* 0x000ea80000100a00 */
[----:B------:R-:W0:Y:S04]  /*2d610*/  LDL.64 R12, [R0+0x58] ;  /* 0x00005800000c7983 */ /* 0x000e280000100a00 */
[----:B------:R-:W3:Y:S04]  /*2d620*/  LDL.64 R2, [R0+0x48] ;  /* 0x0000480000027983 */ /* 0x000ee80000100a00 */
[----:B------:R-:W4:Y:S01]  /*2d630*/  LDL.64 R6, [R0+0x50] ;  /* 0x0000500000067983 */ /* 0x000f220000100a00 */
[----:B------:R-:W-:-:S02]  /*2d640*/  R2UR UR6, R4 ;  /* 0x00000000040672ca */ /* 0x000fc400000e0000 */
[C---:B------:R-:W-:Y:S02]  /*2d650*/  R2UR UR7, R5.reuse ;  /* 0x00000000050772ca */ /* 0x040fe400000e0000 */
[----:B------:R-:W-:Y:S02]  /*2d660*/  R2UR UR4, R4 ;  /* 0x00000000040472ca */ /* 0x000fe400000e0000 */
[----:B------:R-:W-:-:S09]  /*2d670*/  R2UR UR5, R5 ;  /* 0x00000000050572ca */ /* 0x000fd200000e0000 */
[----:B--2---:R-:W2:Y:S04]  /*2d680*/  LD.E R15, desc[UR6][R14.64] ;  /* 0x000000060e0f7980 */ /* 0x004ea8000c101900 */
[----:B0----5:R-:W2:Y:S01]  /*2d690*/  LD.E.64 R8, desc[UR4][R12.64] ;  /* 0x000000040c087980 */ /* 0x021ea2000c101b00 */
[----:B------:R-:W-:Y:S05]  /*2d6a0*/  WARPSYNC.ALL ;  /* 0x0000000000007948 */ /* 0x000fea0003800000 */
[----:B------:R-:W-:-:S02]  /*2d6b0*/  R2UR UR6, R4 ;  /* 0x00000000040672ca */ /* 0x000fc400000e0000 */
[C---:B------:R-:W-:Y:S02]  /*2d6c0*/  R2UR UR7, R5.reuse ;  /* 0x00000000050772ca */ /* 0x040fe400000e0000 */
[----:B------:R-:W-:Y:S02]  /*2d6d0*/  R2UR UR4, R4 ;  /* 0x00000000040472ca */ /* 0x000fe400000e0000 */
[----:B------:R-:W-:-:S09]  /*2d6e0*/  R2UR UR5, R5 ;  /* 0x00000000050572ca */ /* 0x000fd200000e0000 */
[----:B---3--:R-:W3:Y:S04]  /*2d6f0*/  LD.E R10, desc[UR6][R2.64] ;  /* 0x00000006020a7980 */ /* 0x008ee8000c101900 */
[----:B----4-:R-:W4:Y:S01]  /*2d700*/  LD.E.64 R20, desc[UR4][R6.64] ;  /* 0x0000000406147980 */ /* 0x010f22000c101b00 */
        /* <DEDUP_REMOVED lines=271> */
.L_x_3772:
[----:B------:R-:W-:Y:S05]  /*2e800*/  BSYNC B2 ;  /* 0x0000000000027941 */ /* 0x000fea0003800000 */
.L_x_3771:
        /* <DEDUP_REMOVED lines=102> */
.L_x_3778:
[----:B------:R-:W-:Y:S05]  /*2ee70*/  BSYNC B4 ;  /* 0x0000000000047941 */ /* 0x000fea0003800000 */
.L_x_3777:
[----:B------:R-:W-:Y:S01]  /*2ee80*/  LOP3.LUT R10, RZ, R10, RZ, 0x33, !PT ;  /* 0x0000000aff0a7212 */ /* 0x000fe200078e33ff */
[----:B------:R-:W-:Y:S06]  /*2ee90*/  BRA `(.L_x_3779) ;  /* 0x0000000000287947 */ /* 0x000fec0003800000 */
.L_x_3776:
        /* <DEDUP_REMOVED lines=10> */
.L_x_3779:
[----:B------:R-:W-:Y:S05]  /*2ef40*/  BSYNC B3 ;  /* 0x0000000000037941 */ /* 0x000fea0003800000 */
.L_x_3775:
[----:B------:R-:W-:-:S05]  /*2ef50*/  IMAD R10, R77, R10, R13 ;  /* 0x0000000a4d0a7224 */ /* 0x000fca00078e020d */
[----:B------:R-:W-:Y:S02]  /*2ef60*/  VIMNMX R3, R3, R10, !PT ;  /* 0x0000000a03037248 */ /* 0x000fe40007fe0100 */
[----:B------:R-:W-:-:S07]  /*2ef70*/  VIADDMNMX R2, R10, R77, R2, PT ;  /* 0x0000004d0a027246 */ /* 0x000fce0003800102 */
.L_x_3774:
[----:B------:R-:W-:Y:S05]  /*2ef80*/  BSYNC B2 ;  /* 0x0000000000027941 */ /* 0x000fea0003800000 */
.L_x_3773:
        /* <DEDUP_REMOVED lines=136> */
.L_x_3785:
[----:B------:R-:W-:Y:S05]  /*2f810*/  BSYNC B4 ;  /* 0x0000000000047941 */ /* 0x000fea0003800000 */
.L_x_3784:
[----:B------:R-:W-:Y:S01]  /*2f820*/  LOP3.LUT R72, RZ, R72, RZ, 0x33, !PT ;  /* 0x00000048ff487212 */ /* 0x000fe200078e33ff */
[----:B------:R-:W-:Y:S06]  /*2f830*/  BRA `(.L_x_3786) ;  /* 0x0000000000287947 */ /* 0x000fec0003800000 */
.L_x_3783:
        /* <DEDUP_REMOVED lines=10> */
.L_x_3786:
[----:B------:R-:W-:Y:S05]  /*2f8e0*/  BSYNC B3 ;  /* 0x0000000000037941 */ /* 0x000fea0003800000 */
.L_x_3782:
[----:B------:R-:W-:-:S05]  /*2f8f0*/  IMAD R72, R77, R72, R13 ;  /* 0x000000484d487224 */ /* 0x000fca00078e020d */
[----:B------:R-:W-:Y:S02]  /*2f900*/  VIADDMNMX R14, R72, R77, R14, PT ;  /* 0x0000004d480e7246 */ /* 0x000fe4000380010e */
[----:B------:R-:W-:-:S07]  /*2f910*/  VIMNMX R9, R9, R72, !PT ;  /* 0x0000004809097248 */ /* 0x000fce0007fe0100 */
.L_x_3781:
[----:B------:R-:W-:Y:S05]  /*2f920*/  BSYNC B2 ;  /* 0x0000000000027941 */ /* 0x000fea0003800000 */
.L_x_3780:
        /* <DEDUP_REMOVED lines=183> */
[----:B------:R-:W-:Y:S01]  /*304a0*/  FSETP.NEU.FTZ.AND P0, PT, R14, -INF , PT ;  /* 0xff8000000e00780b */ /* 0x000fe20003f1d000 */
[----:B--2---:R-:W-:-:S03]  /*304b0*/  FMUL.FTZ R7, R21, R20 ;  /* 0x0000001415077220 */ /* 0x004fc60000410000 */
[----:B------:R-:W-:Y:S02]  /*304c0*/  FSEL R6, R6, RZ, P0 ;  /* 0x000000ff06067208 */ /* 0x000fe40000000000 */
        /* <DEDUP_REMOVED lines=146> */
[----:B------:R0:W-:Y:S04]  /*30df0*/  ST.E desc[UR4][R2.64+0x10], R29 ;  /* 0x0000101d02007985 */ /* 0x0001e8000c101904 */
        /* <DEDUP_REMOVED lines=101> */
[----:B------:R-:W2:Y:S01]  /*31450*/  LD.E R89, desc[UR10][R6.64+0x1c4] ;  /* 0x0001c40a06597980 */ /* 0x000ea2000c101900 */
[----:B------:R-:W-:-:S03]  /*31460*/  FMUL.FTZ R119, R24, R101 ;  /* 0x0000006518777220 */ /* 0x000fc60000410000 */
[----:B------:R0:W-:Y:S04]  /*31470*/  ST.E desc[UR4][R6.64], R95 ;  /* 0x0000005f06007985 */ /* 0x0001e8000c101904 */
        /* <DEDUP_REMOVED lines=111> */
[----:B------:R0:W-:Y:S01]  /*31b70*/  ST.E desc[UR12][R6.64+0xe4], R3 ;  /* 0x0000e40306007985 */ /* 0x0001e2000c10190c */
[----:B------:R-:W-:-:S03]  /*31b80*/  FMUL.FTZ R49, R24, R49 ;  /* 0x0000003118317220 */ /* 0x000fc60000410000 */
[----:B------:R1:W-:Y:S01]  /*31b90*/  ST.E desc[UR14][R6.64+0xf0], R33 ;  /* 0x0000f02106007985 */ /* 0x0003e2000c10190e */
[----:B------:R-:W-:-:S03]  /*31ba0*/  FMUL.FTZ R53, R24, R53 ;  /* 0x0000003518357220 */ /* 0x000fc60000410000 */
[----:B------:R-:W-:Y:S01]  /*31bb0*/  ST.E desc[UR4][R6.64+0xf4], R39 ;  /* 0x0000f42706007985 */ /* 0x000fe2000c101904 */
        /* <DEDUP_REMOVED lines=32> */
[----:B------:R-:W-:-:S03]  /*31dc0*/  FMUL.FTZ R91, R24, R91 ;  /* 0x0000005b185b7220 */ /* 0x000fc60000410000 */
        /* <DEDUP_REMOVED lines=17> */
[----:B------:R-:W-:-:S03]  /*31ee0*/  FMUL.FTZ R29, R9, R2 ;  /* 0x00000002091d7220 */ /* 0x000fc60000410000 */
[----:B------:R-:W-:Y:S04]  /*31ef0*/  ST.E desc[UR10][R6.64+0x1c4], R89 ;  /* 0x0001c45906007985 */ /* 0x000fe8000c10190a */
[----:B------:R-:W-:Y:S01]  /*31f00*/  ST.E desc[UR12][R6.64+0x1d0], R93 ;  /* 0x0001d05d06007985 */ /* 0x000fe2000c10190c */
[----:B------:R-:W-:-:S03]  /*31f10*/  FMUL.FTZ R31, R9, R32 ;  /* 0x00000020091f7220 */ /* 0x000fc60000410000 */
[----:B------:R-:W-:Y:S01]  /*31f20*/  ST.E desc[UR14][R6.64+0x1d4], R95 ;  /* 0x0001d45f06007985 */ /* 0x000fe2000c10190e */
[----:B-1----:R-:W-:-:S03]  /*31f30*/  FMUL.FTZ R33, R9, R34 ;  /* 0x0000002209217220 */ /* 0x002fc60000410000 */
        /* <DEDUP_REMOVED lines=606> */
[----:B------:R-:W-:Y:S02]  /*34520*/  R2UR UR4, R4 ;  /* 0x00000000040472ca */ /* 0x000fe400000e0000 */
[----:B------:R-:W-:-:S13]  /*34530*/  R2UR UR5, R5 ;  /* 0x00000000050572ca */ /* 0x000fda00000e0000 */
[----:B------:R1:W-:Y:S01]  /*34540*/  ST.E desc[UR4][R2.64+0x4], R25 ;  /* 0x0000041902007985 */ /* 0x0003e2000c101904 */
[----:B------:R-:W-:Y:S02]  /*34550*/  R2UR UR4, R4 ;  /* 0x00000000040472ca */ /* 0x000fe400000e0000 */
[----:B------:R-:W-:-:S13]  /*34560*/  R2UR UR5, R5 ;  /* 0x00000000050572ca */ /* 0x000fda00000e0000 */
        /* <DEDUP_REMOVED lines=717> */
[----:B------:R-:W-:Y:S01]  /*37240*/  F2FP.BF16.F32.PACK_AB R154, R185, R184 ;  /* 0x000000b8b99a723e */ /* 0x000fe200000010ff */
[----:B------:R-:W-:-:S02]  /*37250*/  VIADD R184, R6, 0x80 ;  /* 0x0000008006b87836 */ /* 0x000fc40000000000 */
[----:B------:R-:W-:-:S03]  /*37260*/  IMAD.MOV.U32 R185, RZ, RZ, R7 ;  /* 0x000000ffffb97224 */ /* 0x000fc600078e0007 */
[----:B------:R-:W-:Y:S02]  /*37270*/  R2UR UR6, R184 ;  /* 0x00000000b80672ca */ /* 0x000fe400000e0000 */
[----:B------:R-:W-:Y:S02]  /*37280*/  R2UR UR7, R185 ;  /* 0x00000000b90772ca */ /* 0x000fe400000e0000 */
        /* <DEDUP_REMOVED lines=4301> */
.L_x_3788:
[----:B------:R-:W-:Y:S05]  /*47f60*/  BSYNC B2 ;  /* 0x0000000000027941 */ /* 0x000fea0003800000 */
.L_x_3787:
[C---:B------:R-:W-:Y:S02]  /*47f70*/  R2UR UR6, R4.reuse ;  /* 0x00000000040672ca */ /* 0x040fe400000e0000 */
[C---:B------:R-:W-:Y:S02]  /*47f80*/  R2UR UR7, R5.reuse ;  /* 0x00000000050772ca */ /* 0x040fe400000e0000 */
[----:B------:R-:W-:Y:S02]  /*47f90*/  R2UR UR4, R4 ;  /* 0x00000000040472ca */ /* 0x000fe400000e0000 */
[----:B------:R-:W-:-:S09]  /*47fa0*/  R2UR UR5, R5 ;  /* 0x00000000050572ca */ /* 0x000fd200000e0000 */
[----:B------:R-:W2:Y:S04]  /*47fb0*/  LD.E.64 R2, desc[UR6][R8.64+0x20] ;  /* 0x0000200608027980 */ /* 0x000ea8000c101b00 */
[----:B------:R-:W3:Y:S01]  /*47fc0*/  LD.E R0, desc[UR4][R8.64+0xc] ;  /* 0x00000c0408007980 */ /* 0x000ee2000c101900 */
[----:B--2---:R-:W-:Y:S01]  /*47fd0*/  MOV R3, R2 ;  /* 0x0000000200037202 */ /* 0x004fe20000000f00 */
[----:B------:R-:W-:-:S04]  /*47fe0*/  IMAD.MOV.U32 R2, RZ, RZ, R225 ;  /* 0x000000ffff027224 */ /* 0x000fc800078e00e1 */
[----:B-----5:R-:W-:-:S05]  /*47ff0*/  IMAD R3, R6, 0x8, R3 ;  /* 0x0000000806037824 */ /* 0x020fca00078e0203 */
[----:B---3--:R-:W-:Y:S01]  /*48000*/  PRMT R0, R0, 0x654, R3 ;  /* 0x0000065400007816 */ /* 0x008fe20000000003 */
[----:B------:R-:W-:-:S03]  /*48010*/  IMAD.MOV.U32 R3, RZ, RZ, 0x0 ;  /* 0x00000000ff037424 */ /* 0x000fc600078e00ff */
[----:B------:R0:W-:Y:S02]  /*48020*/  SYNCS.ARRIVE.TRANS64.RED.A1T0 RZ, [R0+URZ], RZ ;  /* 0x000000ff00ff79a7 */ /* 0x0001e4000810043f */
[----:B0-----:R-:W-:Y:S05]  /*48030*/  RET.REL.NODEC R2 `(_ZN7cutlass13device_kernelIN5flash11enable_sm90INS1_16FlashAttnFwdSm90INS1_25CollectiveMainloopFwdSm90ILi2EN4cute5tupleIJNS5_1CILi1EEES8_S8_EEENS6_IJNS7_ILi128EEENS7_ILi96EEENS7_ILi64EEEEEELi256ENS_10bfloat16_tEfNS_4arch4Sm90ELb0ELb1ELb0ELb1ELb1ELb0ELb1ELb1ELb0ELb1ELb0ELb0EEENS1_21CollectiveEpilogueFwdINS6_IJSA_NS7_ILi256EEESB_EEES9_SE_SG_Li256ELb1ELb1ELb0ELb0EEENS1_36VarlenDynamicPersistentTileSchedulerILi128ELi96ELi256ELi128ELb0ELb1ELb1ELb1ELb0ELb1EEEEEEEEEvNT_6ParamsE) ;  /* 0xfffffb7c02f07950 */ /* 0x001fea0003c3ffff */
.L_x_3763:
[----:B0-----:R0:W1:Y:S02]  /*48040*/  SYNCS.PHASECHK.TRANS64.TRYWAIT P0, [R2+URZ], R3 ;  /* 0x00000003020075a7 */ /* 0x001064000800017f */
[----:B-1----:R-:W-:Y:S05]  /*48050*/  @!P0 NANOSLEEP.SYNCS 0x989680 ;  /* 0x009896800000895d */ /* 0x002fea0003900000 */
[----:B------:R-:W1:Y:S02]  /*48060*/  @!P0 SYNCS.PHASECHK.TRANS64 P0, [R2+URZ], R3 ;  /* 0x00000003020085a7 */ /* 0x000e64000800007f */
[----:B-1----:R-:W-:Y:S05]  /*48070*/  @!P0 BRA `(.L_x_3763) ;  /* 0xfffffffc00f08947 */ /* 0x002fea000383ffff */
[----:B------:R-:W-:Y:S05]  /*48080*/  BRA `(.L_x_3762) ;  /* 0xfffffe4c00707947 */ /* 0x000fea000383ffff */
.L_x_3770:
[----:B0-----:R0:W1:Y:S02]  /*48090*/  SYNCS.PHASECHK.TRANS64.TRYWAIT P0, [R8+URZ], R9 ;  /* 0x00000009080075a7 */ /* 0x001064000800017f */
[----:B-1----:R-:W-:Y:S05]  /*480a0*/  @!P0 NANOSLEEP.SYNCS 0x989680 ;  /* 0x009896800000895d */ /* 0x002fea0003900000 */
[----:B------:R-:W1:Y:S02]  /*480b0*/  @!P0 SYNCS.PHASECHK.TRANS64 P0, [R8+URZ], R9 ;  /* 0x00000009080085a7 */ /* 0x000e64000800007f */
[----:B-1----:R-:W-:Y:S05]  /*480c0*/  @!P0 BRA `(.L_x_3770) ;  /* 0xfffffffc00f08947 */ /* 0x002fea000383ffff */
[----:B------:R-:W-:Y:S05]  /*480d0*/  BRA `(.L_x_3769) ;  /* 0xfffffe5400447947 */ /* 0x000fea000383ffff */
.L_x_3789:
        /* <DEDUP_REMOVED lines=10> */
.L_x_6459:


//--------------------- .text._ZN7cutlass13device_kernelIN5flash11enable_sm90INS1_16FlashAttnFwdSm90INS1_25CollectiveMainloopFwdSm90ILi2EN4cute5tupleIJNS5_1CILi1EEES8_S8_EEENS6_IJNS7_ILi128EEENS7_ILi96EEENS7_ILi64EEEEEELi256ENS_10bfloat16_tEfNS_4arch4Sm90ELb0ELb1ELb0ELb1ELb1ELb1ELb1ELb1ELb0ELb1ELb0ELb0EEENS1_21CollectiveEpilogueFwdINS6_IJSA_NS7_ILi256EEESB_EEES9_SE_SG_Li256ELb1ELb1ELb0ELb0EEENS1_36VarlenDynamicPersistentTileSchedulerILi128ELi96ELi256ELi128ELb0ELb1ELb1ELb1ELb0ELb1EEEEEEEEEvNT_6ParamsE --------------------------
	.section	.text._ZN7cutlass13device_kernelIN5flash11enable_sm90INS1_16FlashAttnFwdSm90INS1_25CollectiveMainloopFwdSm90ILi2EN4cute5tupleIJNS5_1CILi1EEES8_S8_EEENS6_IJNS7_ILi128EEENS7_ILi96EEENS7_ILi64EEEEEELi256ENS_10bfloat16_tEfNS_4arch4Sm90ELb0ELb1ELb0ELb1ELb1ELb1ELb1ELb1ELb0ELb1ELb0ELb0EEENS1_21CollectiveEpilogueFwdINS6_IJSA_NS7_ILi256EEESB_EEES9_SE_SG_Li256ELb1ELb1ELb0ELb0EEENS1_36VarlenDynamicPersistentTileSchedulerILi128ELi96ELi256ELi128ELb0ELb1ELb1ELb1ELb0ELb1EEEEEEEEEvNT_6ParamsE,"ax",@progbits
	.align	128
.text._ZN7cutlass13device_kernelIN5flash11enable_sm90INS1_16FlashAttnFwdSm90INS1_25CollectiveMainloopFwdSm90ILi2EN4cute5tupleIJNS5_1CILi1EEES8_S8_EEENS6_IJNS7_ILi128EEENS7_ILi96EEENS7_ILi64EEEEEELi256ENS_10bfloat16_tEfNS_4arch4Sm90ELb0ELb1ELb0ELb1ELb1ELb1ELb1ELb1ELb0ELb1ELb0ELb0EEENS1_21CollectiveEpilogueFwdINS6_IJSA_NS7_ILi256EEESB_EEES9_SE_SG_Li256ELb1ELb1ELb0ELb0EEENS1_36VarlenDynamicPersistentTileSchedulerILi128ELi96ELi256ELi128ELb0ELb1ELb1ELb1ELb0ELb1EEEEEEEEEvNT_6ParamsE:
        .type           _ZN7cutlass13device_kernelIN5flash11enable_sm90INS1_16FlashAttnFwdSm90INS1_25CollectiveMainloopFwdSm90ILi2EN4cute5tupleIJNS5_1CILi1EEES8_S8_EEENS6_IJNS7_ILi128EEENS7_ILi96EEENS7_ILi64EEEEEELi256ENS_10bfloat16_tEfNS_4arch4Sm90ELb0ELb1ELb0ELb1ELb1ELb1ELb1ELb1ELb0ELb1ELb0ELb0EEENS1_21CollectiveEpilogueFwdINS6_IJSA_NS7_ILi256EEESB_EEES9_SE_SG_Li256ELb1ELb1ELb0ELb0EEENS1_36VarlenDynamicPersistentTileSchedulerILi128ELi96ELi256ELi128ELb0ELb1ELb1ELb1ELb0ELb1EEEEEEEEEvNT_6ParamsE,@function
        .size           _ZN7cutlass13device_kernelIN5flash11enable_sm90INS1_16FlashAttnFwdSm90INS1_25CollectiveMainloopFwdSm90ILi2EN4cute5tupleIJNS5_1CILi1EEES8_S8_EEENS6_IJNS7_ILi128EEENS7_ILi96EEENS7_ILi64EEEEEELi256ENS_10bfloat16_tEfNS_4arch4Sm90ELb0ELb1ELb0ELb1ELb1ELb1ELb1ELb1ELb0ELb1ELb0ELb0EEENS1_21CollectiveEpilogueFwdINS6_IJSA_NS7_ILi256EEESB_EEES9_SE_SG_Li256ELb1ELb1ELb0ELb0EEENS1_36VarlenDynamicPersistentTileSchedulerILi128ELi96ELi256ELi128ELb0ELb1ELb1ELb1ELb0ELb1EEEEEEEEEvNT_6ParamsE,(.L_x_6461 - _ZN7cutlass13device_kernelIN5flash11enable_sm90INS1_16FlashAttnFwdSm90INS1_25CollectiveMainloopFwdSm90ILi2EN4cute5tupleIJNS5_1CILi1EEES8_S8_EEENS6_IJNS7_ILi128EEENS7_ILi96EEENS7_ILi64EEEEEELi256ENS_10bfloat16_tEfNS_4arch4Sm90ELb0ELb1ELb0ELb1ELb1ELb1ELb1ELb1ELb0ELb1ELb0ELb0EEENS1_21CollectiveEpilogueFwdINS6_IJSA_NS7_ILi256EEESB_EEES9_SE_SG_Li256ELb1ELb1ELb0ELb0EEENS1_36VarlenDynamicPersistentTileSchedulerILi128ELi96ELi256ELi128ELb0ELb1ELb1ELb1ELb0ELb1EEEEEEEEEvNT_6ParamsE)
        .other          _ZN7cutlass13device_kernelIN5flash11enable_sm90INS1_16FlashAttnFwdSm90INS1_25CollectiveMainloopFwdSm90ILi2EN4cute5tupleIJNS5_1CILi1EEES8_S8_EEENS6_IJNS7_ILi128EEENS7_ILi96EEENS7_ILi64EEEEEELi256ENS_10bfloat16_tEfNS_4arch4Sm90ELb0ELb1ELb0ELb1ELb1ELb1ELb1ELb1ELb0ELb1ELb0ELb0EEENS1_21CollectiveEpilogueFwdINS6_IJSA_NS7_ILi256EEESB_EEES9_SE_SG_Li256ELb1ELb1ELb0ELb0EEENS1_36VarlenDynamicPersistentTileSchedulerILi128ELi96ELi256ELi128ELb0ELb1ELb1ELb1ELb0ELb1EEEEEEEEEvNT_6ParamsE,@"STO_CUDA_ENTRY STV_DEFAULT"
_ZN7cutlass13device_kernelIN5flash11enable_sm90INS1_16FlashAttnFwdSm90INS1_25CollectiveMainloopFwdSm90ILi2EN4cute5tupleIJNS5_1CILi1EEES8_S8_EEENS6_IJNS7_ILi128EEENS7_ILi96EEENS7_ILi64EEEEEELi256ENS_10bfloat16_tEfNS_4arch4Sm90ELb0ELb1ELb0ELb1ELb1ELb1ELb1ELb1ELb0ELb1ELb0ELb0EEENS1_21CollectiveEpilogueFwdINS6_IJSA_NS7_ILi256EEESB_EEES9_SE_SG_Li256ELb1ELb1ELb0ELb0EEENS1_36VarlenDynamicPersistentTileSchedulerILi128ELi96ELi256ELi128ELb0ELb1ELb1ELb1ELb0ELb1EEEEEEEEEvNT_6ParamsE:
[----:B------:R-:W0:Y:S02]  /*0000*/  LDC R1, c[0x0][0x28] ;  /* 0x00000a00ff017b82 */ /* 0x000e240000000800 */
[----:B0-----:R-:W-:-:S05]  /*0010*/  VIADD R1, R1, 0xfffffb60 ;  /* 0xfffffb6001017836 */ /* 0x001fca0000000000 */
[----:B------:R-:W-:Y:S01]  /*0020*/  R2UR UR4, R1 ;  /* 0x00000000010472ca */ /* 0x000fe200000e0000 */
[----:B------:R-:W0:Y:S01]  /*0030*/  S2R R3, SR_TID.X ;  /* 0x0000000000037919 */ /* 0x000e220000002100 */
[----:B------:R-:W-:Y:S01]  /*0040*/  ELECT P0, URZ, PT ;  /* 0x00000000003f782f */ /* 0x000fe20003800000 */
[----:B------:R-:W-:Y:S01]  /*0050*/  BSSY B0, `(.L_x_3790) ;  /* 0x0000012000007945 */ /* 0x000fe20003800000 */
[----:B------:R-:W-:Y:S01]  /*0060*/  ULDC UR37, c[0x0][0x20] ;  /* 0x0000080000257ab9 */ /* 0x000fe20000000800 */
[----:B------:R-:W-:-:S08]  /*0070*/  ULDC UR36, c[0x0][0x24] ;  /* 0x0000090000247ab9 */ /* 0x000fd00000000800 */
[----:B------:R-:W-:-:S04]  /*0080*/  UIADD3 UR37, UP0, UR4, UR37, URZ ;  /* 0x0000002504257290 */ /* 0x000fc8000ff1e03f */
[----:B------:R-:W-:Y:S01]  /*0090*/  UIADD3.X UR36, URZ, UR36, URZ, UP0, !UPT ;  /* 0x000000243f247290 */ /* 0x000fe200087fe43f */
        /* <DEDUP_REMOVED lines=13> */
.L_x_3791:
[----:B------:R-:W-:Y:S05]  /*0170*/  BSYNC B0 ;  /* 0x0000000000007941 */ /* 0x000fea0003800000 */
.L_x_3790:
        /* <DEDUP_REMOVED lines=21> */
[----:B0-----:R0:W1:Y:S01]  /*02d0*/  @UP1 SYNCS.EXCH.64 URZ, [UR8+0x32400], UR4 ;  /* 0x03240004083f15b2 */ /* 0x0010620008000100 */
[----:B------:R0:W2:Y:S04]  /*02e0*/  @UP2 SYNCS.EXCH.64 URZ, [UR8+0x32410], UR4 ;  /* 0x03241004083f25b2 */ /* 0x0000a80008000100 */
[----:B------:R0:W3:Y:S01]  /*02f0*/  @UP3 SYNCS.EXCH.64 URZ, [UR8+0x32420], UR6 ;  /* 0x03242006083f35b2 */ /* 0x0000e20008000100 */
        /* <DEDUP_REMOVED lines=18> */
[----:B----4-:R-:W-:Y:S01]  /*0420*/  NOP ;  /* 0x0000000000007918 */ /* 0x010fe20000000000 */
.L_x_3792:
[----:B------:R-:W4:Y:S01]  /*0430*/  SHFL.IDX PT, R2, R0, RZ, 0x1f ;  /* 0x00001fff00027589 */ /* 0x000f2200000e0000 */
[----:B------:R-:W-:Y:S01]  /*0440*/  NOP ;  /* 0x0000000000007918 */ /* 0x000fe20000000000 */
[----:B----4-:R-:W-:-:S13]  /*0450*/  ISETP.NE.AND P0, PT, R2, RZ, PT ;  /* 0x000000ff0200720c */ /* 0x010fda0003f05270 */
        /* <DEDUP_REMOVED lines=19> */
.L_x_3793:
[----:B------:R-:W4:Y:S01]  /*0590*/  SHFL.IDX PT, R2, R0, RZ, 0x1f ;  /* 0x00001fff00027589 */ /* 0x000f2200000e0000 */
[----:B------:R-:W-:Y:S01]  /*05a0*/  NOP ;  /* 0x0000000000007918 */ /* 0x000fe20000000000 */
[----:B----4-:R-:W-:-:S13]  /*05b0*/  ISETP.NE.AND P0, PT, R2, RZ, PT ;  /* 0x000000ff0200720c */ /* 0x010fda0003f05270 */
        /* <DEDUP_REMOVED lines=14> */
[----:B----4-:R-:W-:Y:S01]  /*06a0*/  NOP ;  /* 0x0000000000007918 */ /* 0x010fe20000000000 */
.L_x_3794:
        /* <DEDUP_REMOVED lines=22> */
.L_x_3795:
        /* <DEDUP_REMOVED lines=22> */
.L_x_3796:
[----:B------:R-:W-:Y:S01]  /*0970*/  PLOP3.LUT P0, PT, PT, PT, UP0, 0x80, 0x0 ;  /* 0x000000000000781c */ /* 0x000fe20003f0f008 */
[----:B------:R-:W-:Y:S01]  /*0980*/  UMOV UR38, 0x1 ;  /* 0x0000000100267882 */ /* 0x000fe20000000000 */
[----:B------:R-:W-:Y:S01]  /*0990*/  NOP ;  /* 0x0000000000007918 */ /* 0x000fe20000000000 */
[----:B------:R-:W-:Y:S01]  /*09a0*/  USEL UR38, UR38, 0x2, !UP0 ;  /* 0x0000000226267887 */ /* 0x000fe2000c000000 */
[----:B------:R-:W-:Y:S01]  /*09b0*/  BSSY B9, `(.L_x_3797) ;  /* 0x0003594000097945 */ /* 0x000fe20003800000 */
[----:B------:R-:W-:Y:S01]  /*09c0*/  ULDC.64 UR44, c[0x0][0x208] ;  /* 0x00008200002c7ab9 */ /* 0x000fe20000000a00 */
[----:B------:R-:W-:Y:S02]  /*09d0*/  IMAD.U32 R18, RZ, RZ, UR37 ;  /* 0x00000025ff127e24 */ /* 0x000fe4000f8e00ff */
[----:B------:R-:W-:Y:S01]  /*09e0*/  IMAD.U32 R19, RZ, RZ, UR36 ;  /* 0x00000024ff137e24 */ /* 0x000fe2000f8e00ff */
[----:B0123--:R-:W-:Y:S06]  /*09f0*/  BAR.SYNC.DEFER_BLOCKING 0x0 ;  /* 0x0000000000007b1d */ /* 0x00ffec0000010000 */
[----:B------:R-:W-:Y:S05]  /*0a00*/  @!P0 BRA `(.L_x_3798) ;  /* 0x000002d8008c8947 */ /* 0x000fea0003800000 */
.L_x_3799:
[----:B------:R-:W-:-:S08]  /*0a10*/  NOP ;  /* 0x0000000000007918 */ /* 0x000fd00000000000 */
[----:B------:R-:W0:Y:S02]  /*0a20*/  USETMAXREG.TRY_ALLOC.CTAPOOL UP0, 0xe8 ;  /* 0x000000e8000079c8 */ /* 0x000e240008000600 */
[----:B0-----:R-:W-:-:S13]  /*0a30*/  PLOP3.LUT P0, PT, PT, PT, UP0, 0x80, 0x0 ;  /* 0x000000000000781c */ /* 0x001fda0003f0f008 */
[----:B------:R-:W-:Y:S05]  /*0a40*/  @!P0 BRA `(.L_x_3799) ;  /* 0xfffffffc00f08947 */ /* 0x000fea000383ffff */
[----:B------:R-:W0:Y:S01]  /*0a50*/  S2R R0, SR_TID.X ;  /* 0x0000000000007919 */ /* 0x000e220000002100 */
[----:B------:R-:W1:Y:S01]  /*0a60*/  S2UR UR4, SR_CgaCtaId ;  /* 0x00000000000479c3 */ /* 0x000e620000008800 */
[----:B------:R-:W-:Y:S01]  /*0a70*/  MOV R148, 0x400 ;  /* 0x0000040000947802 */ /* 0x000fe20000000f00 */
[----:B------:R-:W-:-:S06]  /*0a80*/  UIADD3 UR39, UP0, UR37, 0x1f0, URZ ;  /* 0x000001f025277890 */ /* 0x000fcc000ff1e03f */
[----:B------:R-:W-:Y:S06]  /*0a90*/  BAR.ARV 0x8, 0x180 ;  /* 0x0206000000007b1d */ /* 0x000fec0000002000 */
[----:B------:R-:W-:Y:S01]  /*0aa0*/  UIADD3 UR40, UP1, UR37, 0x1fc, URZ ;  /* 0x000001fc25287890 */ /* 0x000fe2000ff3e03f */
[----:B------:R-:W-:Y:S01]  /*0ab0*/  STL.64 [R1+0x1f0], RZ ;  /* 0x0001f0ff01007387 */ /* 0x000fe20000100a00 */
[----:B------:R-:W-:Y:S02]  /*0ac0*/  UIADD3.X UR41, URZ, UR36, URZ, UP0, !UPT ;  /* 0x000000243f297290 */ /* 0x000fe400087fe43f */
[----:B------:R-:W-:Y:S01]  /*0ad0*/  UIADD3.X UR42, URZ, UR36, URZ, UP1, !UPT ;  /* 0x000000243f2a7290 */ /* 0x000fe20008ffe43f */
[----:B------:R-:W-:Y:S04]  /*0ae0*/  STL [R1+0x1f8], RZ ;  /* 0x0001f8ff01007387 */ /* 0x000fe80000100800 */
[----:B------:R-:W-:Y:S01]  /*0af0*/  STL [R1+0x1fc], RZ ;  /* 0x0001fcff01007387 */ /* 0x000fe20000100800 */
[----:B-1----:R-:W-:Y:S01]  /*0b00*/  IMAD.U32 R27, RZ, RZ, UR4 ;  /* 0x00000004ff1b7e24 */ /* 0x002fe2000f8e00ff */
[----:B------:R-:W-:-:S04]  /*0b10*/  ULDC UR4, c[0x0][0xd3c] ;  /* 0x00034f0000047ab9 */ /* 0x000fc80000000800 */
[----:B------:R-:W-:Y:S02]  /*0b20*/  LEA R148, R27, R148, 0x18 ;  /* 0x000000941b947211 */ /* 0x000fe400078ec0ff */
[----:B0-----:R-:W-:-:S04]  /*0b30*/  SHF.R.U32.HI R0, RZ, 0x7, R0 ;  /* 0x00000007ff007819 */ /* 0x001fc80000011600 */
[----:B------:R-:W-:-:S13]  /*0b40*/  ISETP.NE.AND P0, PT, R0, 0x1, PT ;  /* 0x000000010000780c */ /* 0x000fda0003f05270 */
[----:B------:R-:W-:Y:S08]  /*0b50*/  @!P0 BAR.ARV 0x9, 0x100 ;  /* 0x0244000000008b1d */ /* 0x000ff00000002000 */
[----:B------:R-:W-:Y:S06]  /*0b60*/  BAR.SYNC.DEFER_BLOCKING 0x5, 0x180 ;  /* 0x0146000000007b1d */ /* 0x000fec0000010000 */
[----:B------:R-:W0:Y:S02]  /*0b70*/  LDS.128 R124, [R148+0x324d0] ;  /* 0x0324d000947c7984 */ /* 0x000e240000000c00 */
[----:B------:R-:W-:Y:S06]  /*0b80*/  BAR.ARV 0x4, 0x180 ;  /* 0x0106000000007b1d */ /* 0x000fec0000002000 */
[----:B0-----:R-:W-:-:S13]  /*0b90*/  ISETP.GE.AND P0, PT, R127, UR4, PT ;  /* 0x000000047f007c0c */ /* 0x001fda000bf06270 */
[----:B------:R-:W-:Y:S05]  /*0ba0*/  @P0 BRA `(.L_x_3800) ;  /* 0x0000035400d00947 */ /* 0x000fea0003800000 */
[----:B------:R-:W0:Y:S01]  /*0bb0*/  S2R R0, SR_TID.X ;  /* 0x0000000000007919 */ /* 0x000e220000002100 */
[----:B------:R-:W-:Y:S02]  /*0bc0*/  IMAD.MOV.U32 R153, RZ, RZ, RZ ;  /* 0x000000ffff997224 */ /* 0x000fe400078e00ff */
[----:B------:R-:W-:Y:S02]  /*0bd0*/  IMAD.MOV.U32 R158, RZ, RZ, RZ ;  /* 0x000000ffff9e7224 */ /* 0x000fe400078e00ff */
[----:B0-----:R-:W-:-:S05]  /*0be0*/  VIADD R226, R0, 0xffffff80 ;  /* 0xffffff8000e27836 */ /* 0x001fca0000000000 */
[----:B------:R-:W-:-:S04]  /*0bf0*/  SHF.R.S32.HI R3, RZ, 0x1f, R226 ;  /* 0x0000001fff037819 */ /* 0x000fc800000114e2 */
[CC--:B------:R-:W-:Y:S02]  /*0c00*/  LEA.HI R0, R3.reuse, R226.reuse, RZ, 0x7 ;  /* 0x000000e203007211 */ /* 0x0c0fe400078f38ff */
[CC--:B------:R-:W-:Y:S02]  /*0c10*/  LEA.HI R7, R3.reuse, R226.reuse, RZ, 0x4 ;  /* 0x000000e203077211 */ /* 0x0c0fe400078f20ff */
[----:B------:R-:W-:Y:S02]  /*0c20*/  LOP3.LUT R5, R0, 0xffffff80, RZ, 0xc0, !PT ;  /* 0xffffff8000057812 */ /* 0x000fe400078ec0ff */
[----:B------:R-:W-:Y:S02]  /*0c30*/  SHF.R.S32.HI R12, RZ, 0x7, R0 ;  /* 0x00000007ff0c7819 */ /* 0x000fe40000011400 */
[----:B------:R-:W-:Y:S01]  /*0c40*/  LEA.HI R8, R3, R226, RZ, 0x5 ;  /* 0x000000e203087211 */ /* 0x000fe200078f28ff */
[----:B------:R-:W-:Y:S01]  /*0c50*/  IMAD.IADD R11, R226, 0x1, -R5 ;  /* 0x00000001e20b7824 */ /* 0x000fe200078e0a05 */
[----:B------:R-:W-:Y:S01]  /*0c60*/  LEA.HI R0, R0, R12, RZ, 0x1 ;  /* 0x0000000c00007211 */ /* 0x000fe200078f08ff */
[----:B------:R-:W-:Y:S01]  /*0c70*/  STL [R1+0x464], R12 ;  /* 0x0004640c01007387 */ /* 0x000fe20000100800 */
[----:B------:R-:W-:-:S02]  /*0c80*/  LOP3.LUT R9, R7, 0x3fffff0, RZ, 0xc0, !PT ;  /* 0x03fffff007097812 */ /* 0x000fc400078ec0ff */
[----:B------:R-:W-:Y:S01]  /*0c90*/  SHF.R.S32.HI R2, RZ, 0x1f, R11 ;  /* 0x0000001fff027819 */ /* 0x000fe2000001140b */
[----:B------:R-:W-:Y:S01]  /*0ca0*/  STL [R1+0x45c], R11 ;  /* 0x00045c0b01007387 */ /* 0x000fe20000100800 */
[----:B------:R-:W-:Y:S01]  /*0cb0*/  LOP3.LUT R0, R0, 0x3fffffe, RZ, 0xc0, !PT ;  /* 0x03fffffe00007812 */ /* 0x000fe200078ec0ff */
[----:B------:R-:W-:Y:S01]  /*0cc0*/  IMAD.IADD R9, R226, 0x1, -R9 ;  /* 0x00000001e2097824 */ /* 0x000fe200078e0a09 */
[CC--:B------:R-:W-:Y:S02]  /*0cd0*/  LEA.HI R4, R2.reuse, R11.reuse, RZ, 0x2 ;  /* 0x0000000b02047211 */ /* 0x0c0fe400078f10ff */
[----:B------:R-:W-:Y:S01]  /*0ce0*/  LEA.HI R2, R2, R11, RZ, 0x5 ;  /* 0x0000000b02027211 */ /* 0x000fe200078f28ff */
[----:B------:R-:W-:Y:S01]  /*0cf0*/  IMAD.IADD R0, R12, 0x1, -R0 ;  /* 0x000000010c007824 */ /* 0x000fe200078e0a00 */
[--C-:B------:R-:W-:Y:S02]  /*0d00*/  SHF.R.S32.HI R5, RZ, 0x2, R4.reuse ;  /* 0x00000002ff057819 */ /* 0x100fe40000011404 */
[----:B------:R-:W-:-:S02]  /*0d10*/  SHF.R.S32.HI R6, RZ, 0x1f, R4 ;  /* 0x0000001fff067819 */ /* 0x000fc40000011404 */
[----:B------:R-:W-:Y:S02]  /*0d20*/  SHF.R.S32.HI R2, RZ, 0x5, R2 ;  /* 0x00000005ff027819 */ /* 0x000fe40000011402 */
[----:B------:R-:W-:Y:S02]  /*0d30*/  LEA.HI R6, R6, R5, RZ, 0x3 ;  /* 0x0000000506067211 */ /* 0x000fe400078f18ff */
[----:B------:R-:W-:Y:S02]  /*0d40*/  SHF.R.S32.HI R8, RZ, 0x5, R8 ;  /* 0x00000005ff087819 */ /* 0x000fe40000011408 */
[----:B------:R-:W-:Y:S02]  /*0d50*/  LOP3.LUT R6, R6, 0xfffffff8, RZ, 0xc0, !PT ;  /* 0xfffffff806067812 */ /* 0x000fe400078ec0ff */
[----:B------:R-:W-:Y:S01]  /*0d60*/  SHF.R.S32.HI R10, RZ, 0x4, R7 ;  /* 0x00000004ff0a7819 */ /* 0x000fe20000011407 */
[----:B------:R-:W-:Y:S01]  /*0d70*/  IMAD.SHL.U32 R198, R8, 0x200, RZ ;  /* 0x0000020008c67824 */ /* 0x000fe200078e00ff */
[----:B------:R-:W-:Y:S01]  /*0d80*/  LOP3.LUT R4, R4, 0x7ffffffc, RZ, 0xc0, !PT ;  /* 0x7ffffffc04047812 */ /* 0x000fe200078ec0ff */
[----:B------:R-:W-:Y:S01]  /*0d90*/  IMAD.IADD R5, R5, 0x1, -R6 ;  /* 0x0000000105057824 */ /* 0x000fe200078e0a06 */
[----:B------:R-:W-:Y:S01]  /*0da0*/  LEA.HI R7, R7, R10, RZ, 0x1 ;  /* 0x0000000a07077211 */ /* 0x000fe200078f08ff */
[----:B------:R-:W-:-:S02]  /*0db0*/  IMAD R6, R8, 0x10, R9 ;  /* 0x0000001008067824 */ /* 0x000fc400078e0209 */
[----:B------:R-:W-:Y:S01]  /*0dc0*/  IMAD R5, R2, 0x10, R5 ;  /* 0x0000001002057824 */ /* 0x000fe200078e0205 */
[-C--:B------:R-:W-:Y:S01]  /*0dd0*/  LEA.HI R2, R3, R226.reuse, RZ, 0x3 ;  /* 0x000000e203027211 */ /* 0x080fe200078f18ff */
[----:B------:R-:W-:Y:S01]  /*0de0*/  IMAD.IADD R4, R11, 0x1, -R4 ;  /* 0x000000010b047824 */ /* 0x000fe200078e0a04 */
[----:B------:R-:W-:Y:S01]  /*0df0*/  LOP3.LUT R7, R7, 0x1ffffffe, RZ, 0xc0, !PT ;  /* 0x1ffffffe07077812 */ /* 0x000fe200078ec0ff */
[----:B------:R-:W-:Y:S01]  /*0e00*/  IMAD R224, R0, 0x40, R5 ;  /* 0x0000004000e07824 */ /* 0x000fe200078e0205 */
[----:B------:R-:W-:Y:S01]  /*0e10*/  LEA.HI R0, R3, R226, RZ, 0x2 ;  /* 0x000000e203007211 */ /* 0x000fe200078f10ff */
[----:B------:R-:W-:Y:S01]  /*0e20*/  IMAD.SHL.U32 R225, R4, 0x2, RZ ;  /* 0x0000000204e17824 */ /* 0x000fe200078e00ff */
[----:B------:R-:W-:Y:S01]  /*0e30*/  LOP3.LUT R5, R2, 0xfffffff8, RZ, 0xc0, !PT ;  /* 0xfffffff802057812 */ /* 0x000fe200078ec0ff */
[----:B------:R-:W-:Y:S01]  /*0e40*/  IMAD.IADD R7, R10, 0x1, -R7 ;  /* 0x000000010a077824 */ /* 0x000fe200078e0a07 */
[--C-:B------:R-:W-:Y:S02]  /*0e50*/  SHF.R.S32.HI R156, RZ, 0x2, R0.reuse ;  /* 0x00000002ff9c7819 */ /* 0x100fe40000011400 */
[----:B------:R-:W-:Y:S01]  /*0e60*/  LOP3.LUT R227, R0, 0xfffffffc, RZ, 0xc0, !PT ;  /* 0xfffffffc00e37812 */ /* 0x000fe200078ec0ff */
[----:B------:R-:W-:Y:S01]  /*0e70*/  IMAD.IADD R9, R226, 0x1, -R5 ;  /* 0x00000001e2097824 */ /* 0x000fe200078e0a05 */
[----:B------:R-:W-:Y:S01]  /*0e80*/  SHF.R.S32.HI R3, RZ, 0x1f, R0 ;  /* 0x0000001fff037819 */ /* 0x000fe20000011400 */
[----:B------:R-:W-:Y:S01]  /*0e90*/  VIADD R166, R156, 0x40 ;  /* 0x000000409ca67836 */ /* 0x000fe20000000000 */
[----:B------:R-:W-:Y:S01]  /*0ea0*/  SHF.R.S32.HI R223, RZ, 0x3, R2 ;  /* 0x00000003ffdf7819 */ /* 0x000fe20000011402 */
[----:B------:R-:W-:Y:S01]  /*0eb0*/  IMAD.IADD R227, R226, 0x1, -R227 ;  /* 0x00000001e2e37824 */ /* 0x000fe200078e0ae3 */
[----:B------:R-:W-:Y:S01]  /*0ec0*/  LEA.HI R3, R3, R156, RZ, 0x3 ;  /* 0x0000009c03037211 */ /* 0x000fe200078f18ff */
[----:B------:R-:W-:Y:S01]  /*0ed0*/  IMAD.SHL.U32 R199, R166, 0x40, RZ ;  /* 0x00000040a6c77824 */ /* 0x000fe200078e00ff */
[----:B------:R-:W-:Y:S01]  /*0ee0*/  SHF.R.S32.HI R5, RZ, 0x1f, R166 ;  /* 0x0000001fff057819 */ /* 0x000fe200000114a6 */
[C---:B------:R-:W-:Y:S01]  /*0ef0*/  IMAD.SHL.U32 R22, R227.reuse, 0x8, RZ ;  /* 0x00000008e3167824 */ /* 0x040fe200078e00ff */
[C---:B------:R-:W-:Y:S01]  /*0f00*/  LEA.HI R0, R227.reuse, R227, RZ, 0x1 ;  /* 0x000000e3e3007211 */ /* 0x040fe200078f08ff */
[----:B------:R-:W-:Y:S01]  /*0f10*/  IMAD.SHL.U32 R154, R227, 0x4, RZ ;  /* 0x00000004e39a7824 */ /* 0x000fe200078e00ff */
[----:B------:R-:W-:Y:S01]  /*0f20*/  LEA.HI R2, R5, R166, RZ, 0x3 ;  /* 0x000000a605027211 */ /* 0x000fe200078f18ff */
[----:B------:R-:W-:Y:S01]  /*0f30*/  IMAD R6, R6, 0x8, R7 ;  /* 0x0000000806067824 */ /* 0x000fe200078e0207 */
[----:B------:R-:W-:Y:S01]  /*0f40*/  LOP3.LUT R3, R3, 0xfffffff8, RZ, 0xc0, !PT ;  /* 0xfffffff803037812 */ /* 0x000fe200078ec0ff */
[----:B------:R-:W-:Y:S01]  /*0f50*/  VIADD R159, R154, 0x10 ;  /* 0x000000109a9f7836 */ /* 0x000fe20000000000 */
[----:B------:R-:W-:Y:S01]  /*0f60*/  LOP3.LUT R0, R0, 0x1ffffffe, RZ, 0xc0, !PT ;  /* 0x1ffffffe00007812 */ /* 0x000fe200078ec0ff */
[----:B------:R-:W-:Y:S01]  /*0f70*/  IMAD.SHL.U32 R2, R2, 0x40, RZ ;  /* 0x0000004002027824 */ /* 0x000fe200078e00ff */
[----:B------:R-:W-:Y:S01]  /*0f80*/  LOP3.LUT R199, R199, 0x1c0, RZ, 0xc0, !PT ;  /* 0x000001c0c7c77812 */ /* 0x000fe200078ec0ff */
[----:B------:R-:W-:Y:S01]  /*0f90*/  IMAD.IADD R3, R156, 0x1, -R3 ;  /* 0x000000019c037824 */ /* 0x000fe200078e0a03 */
[----:B------:R-:W-:Y:S01]  /*0fa0*/  STL [R1+0x450], R9 ;  /* 0x0004500901007387 */ /* 0x000fe20000100800 */
[----:B------:R-:W-:Y:S01]  /*0fb0*/  IMAD.IADD R5, R227, 0x1, -R0 ;  /* 0x00000001e3057824 */ /* 0x000fe200078e0a00 */
[----:B------:R-:W-:Y:S01]  /*0fc0*/  SHF.R.U32.HI R207, RZ, 0x3, R199 ;  /* 0x00000003ffcf7819 */ /* 0x000fe200000116c7 */
[----:B------:R-:W-:Y:S01]  /*0fd0*/  IMAD.SHL.U32 R197, R3, 0x40, RZ ;  /* 0x0000004003c57824 */ /* 0x000fe200078e00ff */
[--C-:B------:R-:W-:Y:S01]  /*0fe0*/  LOP3.LUT R0, R199, 0x38, R22.reuse, 0xf8, !PT ;  /* 0x00000038c7007812 */ /* 0x100fe200078ef816 */
[----:B------:R0:W-:Y:S01]  /*0ff0*/  STL [R1+0x44c], R3 ;  /* 0x00044c0301007387 */ /* 0x0001e20000100800 */
[----:B------:R-:W-:Y:S01]  /*1000*/  LOP3.LUT R208, R2, 0xfffffe00, RZ, 0xc0, !PT ;  /* 0xfffffe0002d07812 */ /* 0x000fe200078ec0ff */
[----:B------:R-:W-:Y:S01]  /*1010*/  IMAD.SHL.U32 R186, R9, 0x8, RZ ;  /* 0x0000000809ba7824 */ /* 0x000fe200078e00ff */
[----:B------:R-:W-:Y:S01]  /*1020*/  LOP3.LUT R197, R197, 0x1c0, RZ, 0xc0, !PT ;  /* 0x000001c0c5c57812 */ /* 0x000fe200078ec0ff */
[----:B------:R-:W-:Y:S01]  /*1030*/  VIADD R152, R22, 0x20 ;  /* 0x0000002016987836 */ /* 0x000fe20000000000 */
[----:B------:R-:W-:Y:S01]  /*1040*/  LOP3.LUT R7, R208, R0, R207, 0xf6, !PT ;  /* 0x00000000d0077212 */ /* 0x000fe200078ef6cf */
[C---:B------:R-:W-:Y:S01]  /*1050*/  VIADD R163, R22.reuse, 0x40 ;  /* 0x0000004016a37836 */ /* 0x040fe20000000000 */
[----:B------:R-:W-:Y:S01]  /*1060*/  SHF.R.U32.HI R206, RZ, 0x3, R197 ;  /* 0x00000003ffce7819 */ /* 0x000fe200000116c5 */
[C---:B------:R-:W-:Y:S01]  /*1070*/  VIADD R162, R22.reuse, 0x60 ;  /* 0x0000006016a27836 */ /* 0x040fe20000000000 */
[----:B------:R-:W-:Y:S01]  /*1080*/  SHF.R.S32.HI R23, RZ, 0x1f, R22 ;  /* 0x0000001fff177819 */ /* 0x000fe20000011416 */
[----:B------:R-:W-:Y:S01]  /*1090*/  IMAD R0, R7, 0x2, R148 ;  /* 0x0000000207007824 */ /* 0x000fe200078e0294 */
[----:B0-----:R-:W-:Y:S01]  /*10a0*/  SHF.R.S32.HI R3, RZ, 0x1f, R159 ;  /* 0x0000001fff037819 */ /* 0x001fe2000001149f */
[C---:B------:R-:W-:Y:S01]  /*10b0*/  VIADD R161, R22.reuse, 0x80 ;  /* 0x0000008016a17836 */ /* 0x040fe20000000000 */
[----:B------:R-:W-:Y:S01]  /*10c0*/  SHF.R.S32.HI R222, RZ, 0x1f, R186 ;  /* 0x0000001fffde7819 */ /* 0x000fe200000114ba */
[C---:B------:R-:W-:Y:S01]  /*10d0*/  VIADD R160, R22.reuse, 0xa0 ;  /* 0x000000a016a07836 */ /* 0x040fe20000000000 */
[----:B------:R0:W-:Y:S01]  /*10e0*/  STL [R1+0x458], R0 ;  /* 0x0004580001007387 */ /* 0x0001e20000100800 */
[C---:B------:R-:W-:Y:S01]  /*10f0*/  VIADD R165, R22.reuse, 0xc0 ;  /* 0x000000c016a57836 */ /* 0x040fe20000000000 */
[----:B------:R-:W-:Y:S01]  /*1100*/  SHF.R.S32.HI R157, RZ, 0x1f, R152 ;  /* 0x0000001fff9d7819 */ /* 0x000fe20000011498 */
[----:B------:R-:W-:Y:S01]  /*1110*/  VIADD R164, R22, 0xe0 ;  /* 0x000000e016a47836 */ /* 0x000fe20000000000 */
[----:B------:R1:W-:Y:S01]  /*1120*/  STL [R1+0x448], R3 ;  /* 0x0004480301007387 */ /* 0x0003e20000100800 */
[C---:B------:R-:W-:Y:S01]  /*1130*/  VIADD R194, R186.reuse, 0x40 ;  /* 0x00000040bac27836 */ /* 0x040fe20000000000 */
[----:B------:R-:W-:Y:S01]  /*1140*/  SHF.R.S32.HI R185, RZ, 0x1f, R163 ;  /* 0x0000001fffb97819 */ /* 0x000fe200000114a3 */
[C---:B------:R-:W-:Y:S01]  /*1150*/  VIADD R187, R186.reuse, 0x80 ;  /* 0x00000080babb7836 */ /* 0x040fe20000000000 */
[----:B------:R-:W-:Y:S01]  /*1160*/  SHF.R.S32.HI R184, RZ, 0x1f, R162 ;  /* 0x0000001fffb87819 */ /* 0x000fe200000114a2 */
[----:B------:R-:W-:Y:S01]  /*1170*/  VIADD R195, R186, 0xc0 ;  /* 0x000000c0bac37836 */ /* 0x000fe20000000000 */
[----:B------:R-:W-:Y:S01]  /*1180*/  SHF.R.S32.HI R183, RZ, 0x1f, R161 ;  /* 0x0000001fffb77819 */ /* 0x000fe200000114a1 */
[----:B0-----:R-:W-:Y:S01]  /*1190*/  IMAD R0, R5, 0x8, R224 ;  /* 0x0000000805007824 */ /* 0x001fe200078e02e0 */
[----:B------:R-:W-:-:S02]  /*11a0*/  SHF.R.S32.HI R182, RZ, 0x1f, R160 ;  /* 0x0000001fffb67819 */ /* 0x000fc400000114a0 */
[----:B-1----:R-:W-:Y:S02]  /*11b0*/  LOP3.LUT R3, R197, 0x18, R22, 0xf8, !PT ;  /* 0x00000018c5037812 */ /* 0x002fe400078ef816 */
[----:B------:R0:W-:Y:S01]  /*11c0*/  STL [R1+0x468], R0 ;  /* 0x0004680001007387 */ /* 0x0001e20000100800 */
[----:B------:R-:W-:Y:S02]  /*11d0*/  SHF.R.S32.HI R181, RZ, 0x1f, R165 ;  /* 0x0000001fffb57819 */ /* 0x000fe400000114a5 */
[----:B------:R-:W-:Y:S01]  /*11e0*/  LOP3.LUT R2, R3, R206, RZ, 0x3c, !PT ;  /* 0x000000ce03027212 */ /* 0x000fe200078e3cff */
[----:B------:R-:W-:Y:S01]  /*11f0*/  IMAD.SHL.U32 R3, R6, 0x8, RZ ;  /* 0x0000000806037824 */ /* 0x000fe200078e00ff */
[----:B------:R-:W-:Y:S02]  /*1200*/  SHF.R.S32.HI R180, RZ, 0x1f, R164 ;  /* 0x0000001fffb47819 */ /* 0x000fe400000114a4 */
[----:B------:R-:W-:Y:S01]  /*1210*/  SHF.R.S32.HI R221, RZ, 0x1f, R194 ;  /* 0x0000001fffdd7819 */ /* 0x000fe200000114c2 */
[----:B------:R0:W-:Y:S01]  /*1220*/  STL [R1+0x460], R2 ;  /* 0x0004600201007387 */ /* 0x0001e20000100800 */
[----:B------:R-:W-:-:S02]  /*1230*/  SHF.R.S32.HI R220, RZ, 0x1f, R187 ;  /* 0x0000001fffdc7819 */ /* 0x000fc400000114bb */
[----:B------:R-:W-:Y:S01]  /*1240*/  SHF.R.S32.HI R219, RZ, 0x1f, R195 ;  /* 0x0000001fffdb7819 */ /* 0x000fe200000114c3 */
[----:B------:R0:W-:Y:S01]  /*1250*/  STL [R1+0x46c], R3 ;  /* 0x00046c0301007387 */ /* 0x0001e20000100800 */
[----:B------:R-:W-:-:S07]  /*1260*/  LOP3.LUT R167, R2, R198, RZ, 0xfc, !PT ;  /* 0x000000c602a77212 */ /* 0x000fce00078efcff */
.L_x_4030:
[----:B------:R-:W-:Y:S05]  /*1270*/  YIELD ;  /* 0x0000000000007946 */ /* 0x000fea0003800000 */
[----:B------:R-:W-:Y:S01]  /*1280*/  ULDC.64 UR4, c[0x0][0xb20] ;  /* 0x0002c80000047ab9 */ /* 0x000fe20000000a00 */
[----:B0-----:R-:W1:Y:S01]  /*1290*/  LDC.64 R4, c[0x0][0xb00] ;  /* 0x0002c000ff047b82 */ /* 0x001e620000000a00 */
[----:B------:R-:W-:Y:S01]  /*12a0*/  ISETP.NE.U32.AND P1, PT, RZ, UR4, PT ;  /* 0x00000004ff007c0c */ /* 0x000fe2000bf25070 */
[----:B------:R-:W-:Y:S02]  /*12b0*/  IMAD.MOV.U32 R11, RZ, RZ, RZ ;  /* 0x000000ffff0b7224 */ /* 0x000fe400078e00ff */
[----:B------:R-:W-:Y:S01]  /*12c0*/  IMAD.MOV.U32 R25, RZ, RZ, RZ ;  /* 0x000000ffff197224 */ /* 0x000fe200078e00ff */
[----:B------:R-:W-:Y:S01]  /*12d0*/  ISETP.NE.AND.EX P1, PT, RZ, UR5, PT, P1 ;  /* 0x00000005ff007c0c */ /* 0x000fe2000bf25310 */
[----:B------:R-:W-:-:S02]  /*12e0*/  ULDC.64 UR4, c[0x0][0xb10] ;  /* 0x0002c40000047ab9 */ /* 0x000fc40000000a00 */
[----:B------:R-:W-:-:S04]  /*12f0*/  ISETP.NE.U32.AND P2, PT, RZ, UR4, PT ;  /* 0x00000004ff007c0c */ /* 0x000fc8000bf45070 */
[----:B------:R-:W-:Y:S01]  /*1300*/  ISETP.NE.AND.EX P2, PT, RZ, UR5, PT, P2 ;  /* 0x00000005ff007c0c */ /* 0x000fe2000bf45320 */
[----:B------:R-:W-:Y:S02]  /*1310*/  ULDC.64 UR4, c[0x0][0xb00] ;  /* 0x0002c00000047ab9 */ /* 0x000fe40000000a00 */
[----:B------:R-:W-:-:S03]  /*1320*/  ISETP.NE.U32.AND P0, PT, RZ, UR4, PT ;  /* 0x00000004ff007c0c */ /* 0x000fc6000bf05070 */
[----:B0-----:R-:W0:Y:S01]  /*1330*/  @P1 LDC.64 R2, c[0x0][0xb20] ;  /* 0x0002c800ff021b82 */ /* 0x001e220000000a00 */
[----:B------:R-:W-:Y:S01]  /*1340*/  ISETP.NE.AND.EX P0, PT, RZ, UR5, PT, P0 ;  /* 0x00000005ff007c0c */ /* 0x000fe2000bf05300 */
[----:B-1-3--:R-:W-:-:S06]  /*1350*/  IMAD.WIDE R8, R127, 0x4, R4 ;  /* 0x000000047f087825 */ /* 0x00afcc00078e0204 */
[----:B------:R-:W1:Y:S01]  /*1360*/  @P2 LDC.64 R6, c[0x0][0xb10] ;  /* 0x0002c400ff062b82 */ /* 0x000e620000000a00 */
[----:B------:R-:W-:Y:S02]  /*1370*/  ULDC UR4, c[0x0][0x288] ;  /* 0x0000a20000047ab9 */ /* 0x000fe40000000800 */
[----:B------:R-:W-:Y:S01]  /*1380*/  IMAD.U32 R28, RZ, RZ, UR4 ;  /* 0x00000004ff1c7e24 */ /* 0x000fe2000f8e00ff */
[----:B------:R-:W-:Y:S02]  /*1390*/  ULDC.64 UR4, c[0x0][0x418] ;  /* 0x0001060000047ab9 */ /* 0x000fe40000000a00 */
[----:B--2---:R2:W5:Y:S01]  /*13a0*/  @P0 LDG.E R25, desc[UR44][R8.64] ;  /* 0x0000002c08190981 */ /* 0x004562000c1e1900 */
        /* <DEDUP_REMOVED lines=13> */
[----:B--2-4-:R-:W-:Y:S06]  /*1480*/  @P2 BRA `(.L_x_3801) ;  /* 0x0000000000242947 */ /* 0x014fec0003800000 */
        /* <DEDUP_REMOVED lines=9> */
.L_x_3801:
[----:B------:R-:W-:Y:S01]  /*1520*/  ULDC.64 UR4, c[0x0][0xb18] ;  /* 0x0002c60000047ab9 */ /* 0x000fe20000000a00 */
[----:B------:R-:W-:Y:S01]  /*1530*/  IMAD.MOV.U32 R217, RZ, RZ, R126 ;  /* 0x000000ffffd97224 */ /* 0x000fe200078e007e */
[----:B------:R-:W-:Y:S01]  /*1540*/  ISETP.NE.U32.AND P1, PT, RZ, UR4, PT ;  /* 0x00000004ff007c0c */ /* 0x000fe2000bf25070 */
[----:B------:R-:W-:-:S03]  /*1550*/  IMAD.MOV.U32 R218, RZ, RZ, R127 ;  /* 0x000000ffffda7224 */ /* 0x000fc600078e007f */
[----:B------:R-:W-:-:S13]  /*1560*/  ISETP.NE.AND.EX P1, PT, RZ, UR5, PT, P1 ;  /* 0x00000005ff007c0c */ /* 0x000fda000bf25310 */
[----:B------:R-:W-:Y:S05]  /*1570*/  @!P1 BRA `(.L_x_3802) ;  /* 0x0000000000109947 */ /* 0x000fea0003800000 */
[----:B------:R-:W0:Y:S02]  /*1580*/  LDC.64 R2, c[0x0][0xb18] ;  /* 0x0002c600ff027b82 */ /* 0x000e240000000a00 */
[----:B0-----:R-:W-:-:S05]  /*1590*/  IMAD.WIDE R2, R127, 0x4, R2 ;  /* 0x000000047f027825 */ /* 0x001fca00078e0202 */
[----:B------:R0:W5:Y:S01]  /*15a0*/  LDG.E R24, desc[UR44][R2.64] ;  /* 0x0000002c02187981 */ /* 0x000162000c1e1900 */
[----:B------:R-:W-:Y:S05]  /*15b0*/  BRA `(.L_x_3803) ;  /* 0x0000000000107947 */ /* 0x000fea0003800000 */
.L_x_3802:
[----:B------:R-:W-:Y:S05]  /*15c0*/  @!P0 BRA `(.L_x_3803) ;  /* 0x00000000000c8947 */ /* 0x000fea0003800000 */
[----:B------:R-:W2:Y:S04]  /*15d0*/  LDG.E R3, desc[UR44][R8.64] ;  /* 0x0000002c08037981 */ /* 0x000ea8000c1e1900 */
[----:B------:R-:W2:Y:S02]  /*15e0*/  LDG.E R24, desc[UR44][R8.64+0x4] ;  /* 0x0000042c08187981 */ /* 0x000ea4000c1e1900 */
[----:B--2---:R-:W-:-:S07]  /*15f0*/  IMAD.IADD R24, R24, 0x1, -R3 ;  /* 0x0000000118187824 */ /* 0x004fce00078e0a03 */
.L_x_3803:
[----:B------:R-:W-:Y:S01]  /*1600*/  ULDC.64 UR4, c[0x0][0xb08] ;  /* 0x0002c20000047ab9 */ /* 0x000fe20000000a00 */
[----:B------:R-:W1:Y:S01]  /*1610*/  LDC R8, c[0x0][0x448] ;  /* 0x00011200ff087b82 */ /* 0x000e620000000800 */
[----:B------:R-:W-:-:S04]  /*1620*/  ISETP.NE.U32.AND P0, PT, RZ, UR4, PT ;  /* 0x00000004ff007c0c */ /* 0x000fc8000bf05070 */
[----:B------:R-:W-:Y:S01]  /*1630*/  ISETP.NE.AND.EX P0, PT, RZ, UR5, PT, P0 ;  /* 0x00000005ff007c0c */ /* 0x000fe2000bf05300 */
[----:B------:R-:W-:Y:S02]  /*1640*/  ULDC.64 UR4, c[0x0][0xb28] ;  /* 0x0002ca0000047ab9 */ /* 0x000fe40000000a00 */
[----:B------:R-:W-:Y:S01]  /*1650*/  ISETP.NE.U32.AND P1, PT, RZ, UR4, PT ;  /* 0x00000004ff007c0c */ /* 0x000fe2000bf25070 */
[----:B0----5:R-:W-:Y:S01]  /*1660*/  IMAD.MOV.U32 R2, RZ, RZ, R24 ;  /* 0x000000ffff027224 */ /* 0x021fe200078e0018 */
[----:B------:R-:W0:Y:S02]  /*1670*/  LDC.64 R12, c[0x0][0xad8] ;  /* 0x0002b600ff0c7b82 */ /* 0x000e240000000a00 */
[----:B------:R-:W-:-:S06]  /*1680*/  ISETP.NE.AND.EX P1, PT, RZ, UR5, PT, P1 ;  /* 0x00000005ff007c0c */ /* 0x000fcc000bf25310 */
[----:B------:R-:W2:Y:S08]  /*1690*/  @P0 LDC.64 R4, c[0x0][0xb08] ;  /* 0x0002c200ff040b82 */ /* 0x000eb00000000a00 */
[----:B------:R-:W3:Y:S01]  /*16a0*/  @P1 LDC.64 R6, c[0x0][0xb28] ;  /* 0x0002ca00ff061b82 */ /* 0x000ee20000000a00 */
[----:B--2---:R-:W-:-:S05]  /*16b0*/  @P0 IMAD.WIDE R4, R127, 0x4, R4 ;  /* 0x000000047f040825 */ /* 0x004fca00078e0204 */
[----:B------:R-:W2:Y:S04]  /*16c0*/  @P0 LDG.E R0, desc[UR44][R4.64] ;  /* 0x0000002c04000981 */ /* 0x000ea8000c1e1900 */
[----:B------:R-:W2:Y:S01]  /*16d0*/  @P0 LDG.E R3, desc[UR44][R4.64+0x4] ;  /* 0x0000042c04030981 */ /* 0x000ea2000c1e1900 */
[----:B---3--:R-:W-:-:S05]  /*16e0*/  @P1 IMAD.WIDE R6, R127, 0x4, R6 ;  /* 0x000000047f061825 */ /* 0x008fca00078e0206 */
[----:B------:R3:W5:Y:S01]  /*16f0*/  @P1 LDG.E R2, desc[UR44][R6.64] ;  /* 0x0000002c06021981 */ /* 0x000762000c1e1900 */
[----:B-1----:R-:W-:Y:S01]  /*1700*/  ISETP.NE.AND P1, PT, R8, 0x1, PT ;  /* 0x000000010800780c */ /* 0x002fe20003f25270 */
[----:B------:R-:W-:Y:S01]  /*1710*/  IMAD.SHL.U32 R216, R125, 0x80, RZ ;  /* 0x000000807dd87824 */ /* 0x000fe200078e00ff */
[----:B0-----:R-:W-:Y:S01]  /*1720*/  ISETP.GE.AND P2, PT, R13, 0x1, PT ;  /* 0x000000010d00780c */ /* 0x001fe20003f46270 */
[----:B------:R-:W-:-:S10]  /*1730*/  IMAD.IADD R10, R24, 0x1, -R11 ;  /* 0x00000001180a7824 */ /* 0x000fd400078e0a0b */
[----:B------:R-:W0:Y:S08]  /*1740*/  @P1 LDC R8, c[0x0][0x44c] ;  /* 0x00011300ff081b82 */ /* 0x000e300000000800 */
[----:B------:R-:W1:Y:S01]  /*1750*/  @P1 LDC R9, c[0x0][0x450] ;  /* 0x00011400ff091b82 */ /* 0x000e620000000800 */
[----:B--2---:R-:W-:Y:S02]  /*1760*/  @P0 IMAD.IADD R47, R3, 0x1, -R0 ;  /* 0x00000001032f0824 */ /* 0x004fe400078e0a00 */
[----:B------:R-:W-:-:S02]  /*1770*/  VIADD R3, R216, 0x7f ;  /* 0x0000007fd8037836 */ /* 0x000fc40000000000 */
[----:B------:R-:W-:Y:S02]  /*1780*/  IMAD.IADD R29, R10, 0x1, R47 ;  /* 0x000000010a1d7824 */ /* 0x000fe400078e022f */
[----:B0-----:R-:W-:-:S03]  /*1790*/  @P1 IMAD.HI.U32 R4, R3, R8, RZ ;  /* 0x0000000803041227 */ /* 0x001fc600078e00ff */
[C---:B------:R-:W-:Y:S01]  /*17a0*/  IADD3 R188, R29.reuse, 0x1, -R28 ;  /* 0x000000011dbc7810 */ /* 0x040fe20007ffe81c */
[----:B------:R-:W-:Y:S02]  /*17b0*/  VIADD R0, R29, 0x5f ;  /* 0x0000005f1d007836 */ /* 0x000fe40000000000 */
[----:B------:R-:W-:Y:S01]  /*17c0*/  IMAD.MOV.U32 R5, RZ, RZ, R3 ;  /* 0x000000ffff057224 */ /* 0x000fe200078e0003 */
[----:B-1----:R-:W-:Y:S01]  /*17d0*/  @P1 SHF.R.U32.HI R5, RZ, R9, R4 ;  /* 0x00000009ff051219 */ /* 0x002fe20000011604 */
[----:B------:R-:W-:-:S04]  /*17e0*/  IMAD.HI R0, R0, 0x2aaaaaab, RZ ;  /* 0x2aaaaaab00007827 */ /* 0x000fc800078e02ff */
[----:B---3--:R-:W-:Y:S01]  /*17f0*/  IMAD.IADD R7, R188, 0x1, R5 ;  /* 0x00000001bc077824 */ /* 0x008fe200078e0205 */
[----:B------:R-:W-:-:S04]  /*1800*/  SHF.R.U32.HI R3, RZ, 0x1f, R0 ;  /* 0x0000001fff037819 */ /* 0x000fc80000011600 */
        /* <DEDUP_REMOVED lines=14> */
.L_x_3806:
[----:B------:R-:W-:-:S13]  /*18f0*/  ISETP.NE.AND P0, PT, R13, 0x1, PT ;  /* 0x000000010d00780c */ /* 0x000fda0003f05270 */
[----:B------:R-:W0:Y:S02]  /*1900*/  @P0 LDC.64 R4, c[0x0][0xae0] ;  /* 0x0002b800ff040b82 */ /* 0x000e240000000a00 */
[----:B0-----:R-:W-:-:S05]  /*1910*/  @P0 IMAD.HI.U32 R4, R3, R4, RZ ;  /* 0x0000000403040227 */ /* 0x001fca00078e00ff */
[----:B------:R-:W-:-:S07]  /*1920*/  @P0 SHF.R.U32.HI R3, RZ, R5, R4 ;  /* 0x00000005ff030219 */ /* 0x000fce0000011604 */
.L_x_3807:
[----:B------:R-:W-:Y:S05]  /*1930*/  BSYNC B0 ;  /* 0x0000000000007941 */ /* 0x000fea0003800000 */
.L_x_3805:
[----:B------:R-:W-:-:S05]  /*1940*/  IMAD R3, R3, R13, R13 ;  /* 0x0000000d03037224 */ /* 0x000fca00078e020d */
[----:B------:R-:W-:-:S07]  /*1950*/  VIMNMX R0, R0, R3, PT ;  /* 0x0000000300007248 */ /* 0x000fce0003fe0100 */
.L_x_3804:
        /* <DEDUP_REMOVED lines=20> */
.L_x_3810:
[----:B------:R-:W-:-:S13]  /*1aa0*/  ISETP.NE.AND P0, PT, R13, 0x1, PT ;  /* 0x000000010d00780c */ /* 0x000fda0003f05270 */
[----:B------:R-:W0:Y:S02]  /*1ab0*/  @P0 LDC.64 R6, c[0x0][0xae0] ;  /* 0x0002b800ff060b82 */ /* 0x000e240000000a00 */
[----:B0-----:R-:W-:-:S05]  /*1ac0*/  @P0 IMAD.HI.U32 R6, R3, R6, RZ ;  /* 0x0000000603060227 */ /* 0x001fca00078e00ff */
[----:B------:R-:W-:-:S07]  /*1ad0*/  @P0 SHF.R.U32.HI R3, RZ, R7, R6 ;  /* 0x00000007ff030219 */ /* 0x000fce0000011606 */
.L_x_3811:
[----:B------:R-:W-:Y:S05]  /*1ae0*/  BSYNC B0 ;  /* 0x0000000000007941 */ /* 0x000fea0003800000 */
.L_x_3809:
[----:B------:R-:W-:-:S05]  /*1af0*/  IMAD R3, R3, R13, RZ ;  /* 0x0000000d03037224 */ /* 0x000fca00078e02ff */
[----:B------:R-:W-:-:S07]  /*1b00*/  VIMNMX R4, R4, R3, !PT ;  /* 0x0000000304047248 */ /* 0x000fce0007fe0100 */
.L_x_3808:
        /* <DEDUP_REMOVED lines=44> */
.L_x_3814:
[----:B------:R-:W-:Y:S05]  /*1dd0*/  BSYNC B6 ;  /* 0x0000000000067941 */ /* 0x000fea0003800000 */
.L_x_3813:
        /* <DEDUP_REMOVED lines=20> */
.L_x_3816:
[----:B------:R-:W-:Y:S05]  /*1f20*/  BSYNC B6 ;  /* 0x0000000000067941 */ /* 0x000fea0003800000 */
.L_x_3815:
[----:B------:R-:W2:Y:S01]  /*1f30*/  LDL R32, [R1+0x44c] ;  /* 0x00044c0001207983 */ /* 0x000ea20000100800 */
[----:B------:R-:W-:Y:S01]  /*1f40*/  ULDC.64 UR4, c[0x0][0xaf0] ;  /* 0x0002bc0000047ab9 */ /* 0x000fe20000000a00 */
[----:B------:R-:W-:Y:S01]  /*1f50*/  IMAD.MOV.U32 R0, RZ, RZ, R127 ;  /* 0x000000ffff007224 */ /* 0x000fe200078e007f */
[----:B------:R-:W-:Y:S01]  /*1f60*/  ISETP.NE.U32.AND P0, PT, RZ, UR4, PT ;  /* 0x00000004ff007c0c */ /* 0x000fe2000bf05070 */
[----:B------:R-:W-:Y:S01]  /*1f70*/  ULDC UR6, c[0x0][0x320] ;  /* 0x0000c80000067ab9 */ /* 0x000fe20000000800 */
[----:B------:R-:W-:Y:S01]  /*1f80*/  SHF.R.S32.HI R155, RZ, 0x1f, R154 ;  /* 0x0000001fff9b7819 */ /* 0x000fe2000001149a */
[----:B------:R-:W0:Y:S01]  /*1f90*/  LDC.64 R30, c[0x0][0x408] ;  /* 0x00010200ff1e7b82 */ /* 0x000e220000000a00 */
[----:B------:R-:W-:Y:S01]  /*1fa0*/  ISETP.NE.AND.EX P0, PT, RZ, UR5, PT, P0 ;  /* 0x00000005ff007c0c */ /* 0x000fe2000bf05300 */
[----:B------:R-:W-:-:S06]  /*1fb0*/  ULDC.64 UR4, c[0x0][0x3f8] ;  /* 0x0000fe0000047ab9 */ /* 0x000fcc0000000a00 */
[----:B------:R-:W1:Y:S08]  /*1fc0*/  LDC R33, c[0x0][0x3f4] ;  /* 0x0000fd00ff217b82 */ /* 0x000e700000000800 */
[----:B------:R-:W3:Y:S02]  /*1fd0*/  @P0 LDC.64 R4, c[0x0][0xaf0] ;  /* 0x0002bc00ff040b82 */ /* 0x000ee40000000a00 */
[----:B---3--:R-:W-:-:S05]  /*1fe0*/  @P0 IMAD.WIDE R4, R127, 0x4, R4 ;  /* 0x000000047f040825 */ /* 0x008fca00078e0204 */
[----:B------:R3:W4:Y:S01]  /*1ff0*/  @P0 LDG.E R0, desc[UR44][R4.64] ;  /* 0x0000002c04000981 */ /* 0x000722000c1e1900 */
[----:B------:R-:W-:Y:S01]  /*2000*/  ISETP.GE.AND P1, PT, R152, UR6, PT ;  /* 0x0000000698007c0c */ /* 0x000fe2000bf26270 */
[----:B------:R-:W-:Y:S01]  /*2010*/  IMAD.IADD R48, R25, 0x1, R24 ;  /* 0x0000000119307824 */ /* 0x000fe200078e0218 */
[----:B------:R-:W-:Y:S01]  /*2020*/  ISETP.GE.AND P0, PT, R22, UR6, PT ;  /* 0x0000000616007c0c */ /* 0x000fe2000bf06270 */
[----:B------:R-:W-:Y:S01]  /*2030*/  IMAD.MOV.U32 R53, RZ, RZ, 0x20 ;  /* 0x00000020ff357424 */ /* 0x000fe200078e00ff */
[----:B------:R-:W-:Y:S01]  /*2040*/  SEL R3, RZ, 0xffffffff, P1 ;  /* 0xffffffffff037807 */ /* 0x000fe20000800000 */
[----:B------:R-:W-:Y:S01]  /*2050*/  IMAD R52, R227, 0x40, R156 ;  /* 0x00000040e3347824 */ /* 0x000fe200078e029c */
[----:B------:R-:W-:Y:S01]  /*2060*/  SEL R6, RZ, 0x1, P0 ;  /* 0x00000001ff067807 */ /* 0x000fe20000000000 */
[----:B-1----:R-:W-:Y:S01]  /*2070*/  IMAD.SHL.U32 R54, R33, 0x2, RZ ;  /* 0x0000000221367824 */ /* 0x002fe200078e00ff */
[----:B------:R-:W-:Y:S01]  /*2080*/  ISETP.GE.AND P0, PT, R163, UR6, PT ;  /* 0x00000006a3007c0c */ /* 0x000fe2000bf06270 */
[----:B------:R-:W-:Y:S01]  /*2090*/  IMAD.SHL.U32 R7, R3, 0x2, RZ ;  /* 0x0000000203077824 */ /* 0x000fe200078e00ff */
[----:B------:R-:W-:-:S02]  /*20a0*/  ISETP.GE.AND P1, PT, R162, UR6, PT ;  /* 0x00000006a2007c0c */ /* 0x000fc4000bf26270 */
[----:B------:R-:W-:Y:S02]  /*20b0*/  SHF.R.S32.HI R3, RZ, 0x1f, R156 ;  /* 0x0000001fff037819 */ /* 0x000fe4000001149c */
[----:B------:R-:W-:Y:S02]  /*20c0*/  LOP3.LUT R6, R7, 0x2, R6, 0xe2, !PT ;  /* 0x0000000207067812 */ /* 0x000fe400078ee206 */
[----:B------:R-:W-:Y:S01]  /*20d0*/  SEL R7, RZ, 0x4, P0 ;  /* 0x00000004ff077807 */ /* 0x000fe20000000000 */
[C---:B---3--:R-:W-:Y:S01]  /*20e0*/  IMAD R5, R3.reuse, UR4, RZ ;  /* 0x0000000403057c24 */ /* 0x048fe2000f8e02ff */
[----:B------:R-:W-:Y:S01]  /*20f0*/  SEL R8, RZ, 0x8, P1 ;  /* 0x00000008ff087807 */ /* 0x000fe20000800000 */
[----:B0-----:R-:W-:Y:S01]  /*2100*/  IMAD R10, R3, R30, RZ ;  /* 0x0000001e030a7224 */ /* 0x001fe200078e02ff */
[----:B------:R-:W-:Y:S01]  /*2110*/  ISETP.GE.AND P0, PT, R161, UR6, PT ;  /* 0x00000006a1007c0c */ /* 0x000fe2000bf06270 */
[----:B------:R-:W-:Y:S01]  /*2120*/  IMAD R11, R156, UR5, R5 ;  /* 0x000000059c0b7c24 */ /* 0x000fe2000f8e0205 */
[----:B------:R-:W-:Y:S01]  /*2130*/  ISETP.GE.AND P1, PT, R160, UR6, PT ;  /* 0x00000006a0007c0c */ /* 0x000fe2000bf26270 */
[----:B------:R-:W-:Y:S01]  /*2140*/  IMAD.WIDE.U32 R4, R156, UR4, R154 ;  /* 0x000000049c047c25 */ /* 0x000fe2000f8e009a */
[----:B------:R-:W-:-:S02]  /*2150*/  LOP3.LUT R6, R8, R6, R7, 0xfe, !PT ;  /* 0x0000000608067212 */ /* 0x000fc400078efe07 */
[----:B------:R-:W-:Y:S01]  /*2160*/  SEL R7, RZ, 0x10, P0 ;  /* 0x00000010ff077807 */ /* 0x000fe20000000000 */
[----:B------:R-:W-:Y:S01]  /*2170*/  IMAD.IADD R5, R5, 0x1, R11 ;  /* 0x0000000105057824 */ /* 0x000fe200078e020b */
[----:B------:R-:W-:Y:S01]  /*2180*/  SEL R8, RZ, 0x20, P1 ;  /* 0x00000020ff087807 */ /* 0x000fe20000800000 */
[----:B------:R-:W-:Y:S01]  /*2190*/  IMAD R15, R156, R31, R10 ;  /* 0x0000001f9c0f7224 */ /* 0x000fe200078e020a */
[----:B------:R-:W-:Y:S01]  /*21a0*/  ISETP.GE.AND P1, PT, R165, UR6, PT ;  /* 0x00000006a5007c0c */ /* 0x000fe2000bf26270 */
[----:B-----5:R-:W-:Y:S01]  /*21b0*/  IMAD.WIDE.U32 R20, R2, UR4, R4 ;  /* 0x0000000402147c25 */ /* 0x020fe2000f8e0004 */
[----:B------:R-:W-:Y:S02]  /*21c0*/  LOP3.LUT R50, R8, R6, R7, 0xfe, !PT ;  /* 0x0000000608327212 */ /* 0x000fe400078efe07 */
[----:B------:R-:W-:Y:S01]  /*21d0*/  ISETP.GE.AND P2, PT, R164, UR6, PT ;  /* 0x00000006a4007c0c */ /* 0x000fe2000bf46270 */
[----:B------:R-:W-:Y:S01]  /*21e0*/  IMAD.WIDE.U32 R8, R156, UR4, R22 ;  /* 0x000000049c087c25 */ /* 0x000fe2000f8e0016 */
[----:B------:R-:W-:-:S02]  /*21f0*/  ISETP.GE.AND P0, PT, R22, R33, PT ;  /* 0x000000211600720c */ /* 0x000fc40003f06270 */
[----:B------:R-:W-:Y:S01]  /*2200*/  SHF.R.S32.HI R49, RZ, 0x1f, R2 ;  /* 0x0000001fff317819 */ /* 0x000fe20000011402 */
[----:B------:R-:W-:Y:S01]  /*2210*/  IMAD.IADD R9, R11, 0x1, R9 ;  /* 0x000000010b097824 */ /* 0x000fe200078e0209 */
[----:B------:R-:W-:Y:S01]  /*2220*/  SEL R11, RZ, 0x40, P1 ;  /* 0x00000040ff0b7807 */ /* 0x000fe20000800000 */
[----:B------:R-:W-:Y:S01]  /*2230*/  IMAD.WIDE.U32 R6, R156, R30, R154 ;  /* 0x0000001e9c067225 */ /* 0x000fe200078e009a */
[----:B------:R-:W-:Y:S02]  /*2240*/  SEL R10, RZ, 0x7fff80, P2 ;  /* 0x007fff80ff0a7807 */ /* 0x000fe40001000000 */
[----:B------:R-:W-:Y:S01]  /*2250*/  SEL R13, R33, RZ, P0 ;  /* 0x000000ff210d7207 */ /* 0x000fe20000000000 */
[----:B------:R-:W-:Y:S01]  /*2260*/  IMAD.WIDE.U32 R24, R2, UR4, R8 ;  /* 0x0000000402187c25 */ /* 0x000fe2000f8e0008 */
[----:B------:R-:W-:Y:S02]  /*2270*/  LOP3.LUT R50, R10, R50, R11, 0xfe, !PT ;  /* 0x000000320a327212 */ /* 0x000fe400078efe0b */
[----:B------:R-:W-:Y:S01]  /*2280*/  SHF.R.S32.HI R51, RZ, 0x1f, R126 ;  /* 0x0000001fff337819 */ /* 0x000fe2000001147e */
[----:B------:R-:W-:Y:S01]  /*2290*/  IMAD R11, R49, UR4, RZ ;  /* 0x00000004310b7c24 */ /* 0x000fe2000f8e02ff */
[----:B------:R-:W-:Y:S01]  /*22a0*/  PRMT R70, R50, 0x8880, RZ ;  /* 0x0000888032467816 */ /* 0x000fe200000000ff */
[----:B------:R-:W-:-:S02]  /*22b0*/  IMAD.IADD R13, R22, 0x1, R13 ;  /* 0x00000001160d7824 */ /* 0x000fc400078e020d */
[----:B------:R-:W-:Y:S01]  /*22c0*/  IMAD R11, R2, UR5, R11 ;  /* 0x00000005020b7c24 */ /* 0x000fe2000f8e020b */
[----:B------:R-:W-:Y:S01]  /*22d0*/  PRMT R70, R70, 0x7710, RZ ;  /* 0x0000771046467816 */ /* 0x000fe200000000ff */
[----:B------:R-:W-:Y:S01]  /*22e0*/  IMAD.IADD R7, R7, 0x1, R15 ;  /* 0x0000000107077824 */ /* 0x000fe200078e020f */
[----:B------:R-:W-:Y:S01]  /*22f0*/  SHF.R.S32.HI R12, RZ, 0x1f, R13 ;  /* 0x0000001fff0c7819 */ /* 0x000fe2000001140d */
[-C--:B------:R-:W-:Y:S01]  /*2300*/  IMAD R10, R49, R30.reuse, RZ ;  /* 0x0000001e310a7224 */ /* 0x080fe200078e02ff */
[----:B------:R-:W-:Y:S01]  /*2310*/  LOP3.LUT R64, R70, 0x1, RZ, 0xc0, !PT ;  /* 0x0000000146407812 */ /* 0x000fe200078ec0ff */
[----:B------:R-:W-:Y:S01]  /*2320*/  IMAD.WIDE.U32 R44, R2, R30, R6 ;  /* 0x0000001e022c7225 */ /* 0x000fe200078e0006 */
[----:B------:R-:W-:Y:S02]  /*2330*/  LEA.HI R12, R12, R13, RZ, 0x3 ;  /* 0x0000000d0c0c7211 */ /* 0x000fe400078f18ff */
[----:B------:R-:W-:Y:S01]  /*2340*/  LOP3.LUT R65, R70, 0x2, RZ, 0xc0, !PT ;  /* 0x0000000246417812 */ /* 0x000fe200078ec0ff */
[----:B------:R-:W-:Y:S01]  /*2350*/  IMAD R5, R2, R31, R10 ;  /* 0x0000001f02057224 */ /* 0x000fe200078e020a */
[--C-:B------:R-:W-:Y:S01]  /*2360*/  SHF.R.S32.HI R59, RZ, 0x3, R12.reuse ;  /* 0x00000003ff3b7819 */ /* 0x100fe2000001140c */
[----:B------:R-:W-:Y:S01]  /*2370*/  IMAD.IADD R55, R21, 0x1, R11 ;  /* 0x0000000115377824 */ /* 0x000fe200078e020b */
[----:B------:R-:W-:Y:S01]  /*2380*/  LOP3.LUT R60, R12, 0xfffffff8, RZ, 0xc0, !PT ;  /* 0xfffffff80c3c7812 */ /* 0x000fe200078ec0ff */
[----:B------:R-:W-:Y:S01]  /*2390*/  IMAD.IADD R58, R45, 0x1, R5 ;  /* 0x000000012d3a7824 */ /* 0x000fe200078e0205 */
[--C-:B------:R-:W-:Y:S01]  /*23a0*/  LOP3.LUT R5, R197, 0x38, R12.reuse, 0xf8, !PT ;  /* 0x00000038c5057812 */ /* 0x100fe200078ef80c */
[----:B------:R-:W-:Y:S01]  /*23b0*/  IMAD.IADD R56, R11, 0x1, R25 ;  /* 0x000000010b387824 */ /* 0x000fe200078e0219 */
[----:B------:R-:W-:-:S02]  /*23c0*/  LOP3.LUT R12, R199, 0x38, R12, 0xf8, !PT ;  /* 0x00000038c70c7812 */ /* 0x000fc400078ef80c */
[----:B------:R-:W-:Y:S02]  /*23d0*/  LOP3.LUT R5, R5, R206, RZ, 0x3c, !PT ;  /* 0x000000ce05057212 */ /* 0x000fe400078e3cff */
[----:B------:R-:W-:Y:S02]  /*23e0*/  LOP3.LUT R63, R12, R207, RZ, 0x3c, !PT ;  /* 0x000000cf0c3f7212 */ /* 0x000fe400078e3cff */
[C---:B------:R-:W-:Y:S01]  /*23f0*/  SHF.L.U64.HI R31, R30.reuse, 0x6, R31 ;  /* 0x000000061e1f7819 */ /* 0x040fe2000001021f */
[----:B------:R-:W-:Y:S01]  /*2400*/  IMAD.SHL.U32 R30, R30, 0x40, RZ ;  /* 0x000000401e1e7824 */ /* 0x000fe200078e00ff */
[----:B------:R-:W-:Y:S01]  /*2410*/  LOP3.LUT R66, R70, 0x4, RZ, 0xc0, !PT ;  /* 0x0000000446427812 */ /* 0x000fe200078ec0ff */
[----:B------:R-:W-:Y:S01]  /*2420*/  IMAD.IADD R62, R198, 0x1, R5 ;  /* 0x00000001c63e7824 */ /* 0x000fe200078e0205 */
[----:B------:R-:W-:Y:S01]  /*2430*/  LOP3.LUT R67, R70, 0x8, RZ, 0xc0, !PT ;  /* 0x0000000846437812 */ /* 0x000fe200078ec0ff */
[----:B------:R-:W-:Y:S01]  /*2440*/  IMAD.IADD R63, R208, 0x1, R63 ;  /* 0x00000001d03f7824 */ /* 0x000fe200078e023f */
[----:B------:R-:W-:-:S02]  /*2450*/  LOP3.LUT R68, R70, 0x10, RZ, 0xc0, !PT ;  /* 0x0000001046447812 */ /* 0x000fc400078ec0ff */
[C---:B------:R-:W-:Y:S02]  /*2460*/  LOP3.LUT R69, R70.reuse, 0x20, RZ, 0xc0, !PT ;  /* 0x0000002046457812 */ /* 0x040fe400078ec0ff */
[----:B------:R-:W-:Y:S02]  /*2470*/  SHF.R.S32.HI R61, RZ, 0x1f, R60 ;  /* 0x0000001fff3d7819 */ /* 0x000fe4000001143c */
[----:B------:R-:W-:Y:S02]  /*2480*/  LOP3.LUT R70, R70, 0x40, RZ, 0xc0, !PT ;  /* 0x0000004046467812 */ /* 0x000fe400078ec0ff */
[----:B--2---:R-:W-:Y:S02]  /*2490*/  LOP3.LUT P1, RZ, R32, 0x4, RZ, 0xc0, !PT ;  /* 0x0000000420ff7812 */ /* 0x004fe4000782c0ff */
[----:B------:R-:W0:Y:S02]  /*24a0*/  S2R R32, SR_TID.X ;  /* 0x0000000000207919 */ /* 0x000e240000002100 */
[----:B------:R-:W-:-:S02]  /*24b0*/  SEL R53, R53, 0xffffffe0, !P1 ;  /* 0xffffffe035357807 */ /* 0x000fc40004800000 */
[----:B0-----:R-:W-:-:S04]  /*24c0*/  SHF.R.U32.HI R32, RZ, 0x7, R32 ;  /* 0x00000007ff207819 */ /* 0x001fc80000011620 */
[----:B------:R-:W-:-:S13]  /*24d0*/  ISETP.NE.AND P6, PT, R32, 0x1, PT ;  /* 0x000000012000780c */ /* 0x000fda0003fc5270 */
[----:B------:R-:W-:Y:S05]  /*24e0*/  @!P6 WARPSYNC.ALL ;  /* 0x000000000000e948 */ /* 0x000fea0003800000 */
[----:B------:R-:W-:Y:S01]  /*24f0*/  ULDC UR4, c[0x0][0x2f4] ;  /* 0x0000bd0000047ab9 */ /* 0x000fe20000000800 */
[----:B----4-:R-:W-:Y:S01]  /*2500*/  SHF.R.S32.HI R57, RZ, 0x1f, R0 ;  /* 0x0000001fff397819 */ /* 0x010fe20000011400 */
[----:B------:R-:W-:Y:S01]  /*2510*/  @!P6 BAR.SYNC.DEFER_BLOCKING 0x9, 0x100 ;  /* 0x024400000000eb1d */ /* 0x000fe20000010000 */
[----:B------:R-:W-:Y:S02]  /*2520*/  ISETP.GE.AND P2, PT, R152, UR4, PT ;  /* 0x0000000498007c0c */ /* 0x000fe4000bf46270 */
[----:B------:R-:W-:-:S02]  /*2530*/  ISETP.GE.AND P1, PT, R22, UR4, PT ;  /* 0x0000000416007c0c */ /* 0x000fc4000bf26270 */
[----:B------:R-:W-:-:S11]  /*2540*/  P2R R72, PR, RZ, 0x4 ;  /* 0x00000004ff487803 */ /* 0x000fd60000000000 */
.L_x_3874:
        /* <DEDUP_REMOVED lines=28> */
[----:B------:R-:W-:Y:S01]  /*2710*/  IMAD.IADD R8, R167, 0x1, R53 ;  /* 0x00000001a7087824 */ /* 0x000fe200078e0235 */
[----:B------:R-:W-:Y:S05]  /*2720*/  YIELD ;  /* 0x0000000000007946 */ /* 0x000fea0003800000 */
[----:B------:R-:W-:Y:S01]  /*2730*/  IMAD R79, R79, R4, R11 ;  /* 0x000000044f4f7224 */ /* 0x000fe200078e020b */
[----:B------:R-:W-:Y:S01]  /*2740*/  BSSY B0, `(.L_x_3817) ;  /* 0x000033d000007945 */ /* 0x000fe20003800000 */
[C---:B------:R-:W-:Y:S01]  /*2750*/  IMAD R4, R153.reuse, 0x1800, R167 ;  /* 0x0000180099047824 */ /* 0x040fe200078e02a7 */
[----:B------:R-:W-:Y:S01]  /*2760*/  P2R R73, PR, RZ, 0x8 ;  /* 0x00000008ff497803 */ /* 0x000fe20000000000 */
[----:B------:R-:W-:-:S02]  /*2770*/  IMAD R8, R153, 0x1800, R8 ;  /* 0x0000180099087824 */ /* 0x000fc400078e0208 */
[--C-:B------:R-:W-:Y:S02]  /*2780*/  IMAD R87, R4, 0x2, R17.reuse ;  /* 0x0000000204577824 */ /* 0x100fe400078e0211 */
[----:B------:R-:W-:Y:S01]  /*2790*/  IMAD R76, R8, 0x2, R17 ;  /* 0x00000002084c7824 */ /* 0x000fe200078e0211 */
[----:B0-----:R-:W-:Y:S06]  /*27a0*/  @!P2 BRA `(.L_x_3818) ;  /* 0x0000002c00c0a947 */ /* 0x001fec0003800000 */
[----:B------:R-:W-:Y:S01]  /*27b0*/  SHF.R.S32.HI R80, RZ, 0x1f, R79 ;  /* 0x0000001fff507819 */ /* 0x000fe2000001144f */
[----:B------:R-:W-:Y:S01]  /*27c0*/  ULDC.64 UR4, c[0x0][0x300] ;  /* 0x0000c00000047ab9 */ /* 0x000fe20000000a00 */
[----:B-----5:R-:W-:Y:S01]  /*27d0*/  SHF.R.S32.HI R81, RZ, 0x1f, R78 ;  /* 0x0000001fff517819 */ /* 0x020fe2000001144e */
[C---:B------:R-:W-:Y:S01]  /*27e0*/  IMAD.WIDE.U32 R4, R79.reuse, UR4, RZ ;  /* 0x000000044f047c25 */ /* 0x040fe2000f8e00ff */
[----:B------:R-:W0:Y:S01]  /*27f0*/  LDC.64 R10, c[0x0][0x3f8] ;  /* 0x0000fe00ff0a7b82 */ /* 0x000e220000000a00 */
[----:B------:R-:W-:Y:S02]  /*2800*/  ULDC.U8 UR6, c[0x0][0x410] ;  /* 0x0001040000067ab9 */ /* 0x000fe40000000000 */
[----:B------:R-:W-:Y:S01]  /*2810*/  IMAD R6, R80, UR4, RZ ;  /* 0x0000000450067c24 */ /* 0x000fe2000f8e02ff */
[----:B------:R-:W-:Y:S01]  /*2820*/  ISETP.NE.AND P2, PT, RZ, UR6, PT ;  /* 0x00000006ff007c0c */ /* 0x000fe2000bf45270 */
[----:B------:R-:W-:Y:S02]  /*2830*/  IMAD R82, R26, -0x60, R47 ;  /* 0xffffffa01a527824 */ /* 0x000fe400078e022f */
[----:B------:R-:W-:Y:S01]  /*2840*/  IMAD R7, R79, UR5, R6 ;  /* 0x000000054f077c24 */ /* 0x000fe2000f8e0206 */
[----:B------:R-:W1:Y:S01]  /*2850*/  LDC.64 R8, c[0x0][0x408] ;  /* 0x00010200ff087b82 */ /* 0x000e620000000a00 */
[----:B------:R-:W-:Y:S01]  /*2860*/  ULDC.64 UR4, c[0x0][0x310] ;  /* 0x0000c40000047ab9 */ /* 0x000fe20000000a00 */
[----:B------:R-:W-:Y:S01]  /*2870*/  VIMNMX R82, R82, 0x60, PT ;  /* 0x0000006052527848 */ /* 0x000fe20003fe0100 */
[----:B------:R-:W-:-:S02]  /*2880*/  IMAD.IADD R5, R5, 0x1, R7 ;  /* 0x0000000105057824 */ /* 0x000fc400078e0207 */
        /* <DEDUP_REMOVED lines=8> */
[----:B------:R-:W-:Y:S01]  /*2910*/  SHF.R.S32.HI R7, RZ, 0x1f, R26 ;  /* 0x0000001fff077819 */ /* 0x000fe2000001141a */
[----:B------:R-:W-:Y:S01]  /*2920*/  ULDC.64 UR4, c[0x0][0x2e8] ;  /* 0x0000ba0000047ab9 */ /* 0x000fe20000000a00 */
[----:B0-----:R-:W-:Y:S01]  /*2930*/  IMAD.WIDE.U32 R12, R26, R10, RZ ;  /* 0x0000000a1a0c7225 */ /* 0x001fe200078e00ff */
[----:B------:R-:W-:-:S03]  /*2940*/  LEA R83, P3, R4, UR4, 0x1 ;  /* 0x0000000404537c11 */ /* 0x000fc6000f8608ff */
[C---:B------:R-:W-:Y:S02]  /*2950*/  IMAD R6, R7.reuse, R10, RZ ;  /* 0x0000000a07067224 */ /* 0x040fe400078e02ff */
[-C--:B-1----:R-:W-:Y:S02]  /*2960*/  IMAD R7, R7, R8.reuse, RZ ;  /* 0x0000000807077224 */ /* 0x082fe400078e02ff */
[----:B------:R-:W-:Y:S02]  /*2970*/  IMAD.IADD R5, R5, 0x1, R33 ;  /* 0x0000000105057824 */ /* 0x000fe400078e0221 */
[----:B------:R-:W-:-:S03]  /*2980*/  IMAD.WIDE.U32 R14, R26, R8, RZ ;  /* 0x000000081a0e7225 */ /* 0x000fc600078e00ff */
[----:B------:R-:W-:Y:S01]  /*2990*/  LEA.HI.X R84, R4, UR5, R5, 0x1, P3 ;  /* 0x0000000504547c11 */ /* 0x000fe200098f0c05 */
[C---:B------:R-:W-:Y:S02]  /*29a0*/  IMAD R71, R26.reuse, R11, R6 ;  /* 0x0000000b1a477224 */ /* 0x040fe400078e0206 */
[----:B------:R-:W-:Y:S02]  /*29b0*/  IMAD R7, R26, R9, R7 ;  /* 0x000000091a077224 */ /* 0x000fe400078e0207 */
        /* <DEDUP_REMOVED lines=11> */
[----:B------:R-:W-:Y:S01]  /*2a70*/  IMAD.MOV.U32 R4, RZ, RZ, R20 ;  /* 0x000000ffff047224 */ /* 0x000fe200078e0014 */
[----:B------:R-:W-:Y:S01]  /*2a80*/  ULDC.64 UR4, c[0x0][0x3e8] ;  /* 0x0000fa0000047ab9 */ /* 0x000fe20000000a00 */
[----:B------:R-:W-:Y:S01]  /*2a90*/  IMAD.MOV.U32 R5, RZ, RZ, R55 ;  /* 0x000000ffff057224 */ /* 0x000fe200078e0037 */
[----:B------:R-:W-:Y:S01]  /*2aa0*/  ULDC.64 UR6, c[0x0][0x400] ;  /* 0x0001000000067ab9 */ /* 0x000fe20000000a00 */
[----:B------:R-:W-:Y:S01]  /*2ab0*/  IMAD R35, R71, 0x60, RZ ;  /* 0x0000006047237824 */ /* 0x000fe200078e02ff */
[----:B------:R-:W-:Y:S01]  /*2ac0*/  CS2R R42, SRZ ;  /* 0x00000000002a7805 */ /* 0x000fe2000001ff00 */
[----:B------:R-:W-:Y:S01]  /*2ad0*/  IMAD.WIDE.U32 R6, R12, 0x60, R4 ;  /* 0x000000600c067825 */ /* 0x000fe200078e0004 */
[----:B------:R-:W-:-:S03]  /*2ae0*/  CS2R R74, SRZ ;  /* 0x00000000004a7805 */ /* 0x000fc6000001ff00 */
[----:B------:R-:W-:Y:S02]  /*2af0*/  IMAD.MOV.U32 R4, RZ, RZ, R44 ;  /* 0x000000ffff047224 */ /* 0x000fe400078e002c */
[----:B------:R-:W-:Y:S02]  /*2b00*/  IMAD.MOV.U32 R5, RZ, RZ, R58 ;  /* 0x000000ffff057224 */ /* 0x000fe400078e003a */
[----:B------:R-:W-:Y:S02]  /*2b10*/  IMAD R37, R77, 0x60, RZ ;  /* 0x000000604d257824 */ /* 0x000fe400078e02ff */
[----:B------:R-:W-:Y:S01]  /*2b20*/  IMAD.WIDE.U32 R32, R14, 0x60, R4 ;  /* 0x000000600e207825 */ /* 0x000fe200078e0004 */
[----:B------:R-:W-:-:S03]  /*2b30*/  LEA R4, P3, R6, UR4, 0x1 ;  /* 0x0000000406047c11 */ /* 0x000fc6000f8608ff */
[----:B------:R-:W-:Y:S02]  /*2b40*/  IMAD.IADD R5, R7, 0x1, R35 ;  /* 0x0000000107057824 */ /* 0x000fe400078e0223 */
[----:B------:R-:W-:-:S03]  /*2b50*/  IMAD.IADD R7, R33, 0x1, R37 ;  /* 0x0000000121077824 */ /* 0x000fc600078e0225 */
[----:B------:R-:W-:Y:S02]  /*2b60*/  LEA.HI.X R5, R6, UR5, R5, 0x1, P3 ;  /* 0x0000000506057c11 */ /* 0x000fe400098f0c05 */
        /* <DEDUP_REMOVED lines=10> */
.L_x_3821:
[----:B------:R-:W-:Y:S05]  /*2c10*/  BSYNC B1 ;  /* 0x0000000000017941 */ /* 0x000fea0003800000 */
.L_x_3820:
[----:B------:R-:W-:Y:S01]  /*2c20*/  ISETP.GE.AND P4, PT, R166, R82, PT ;  /* 0x00000052a600720c */ /* 0x000fe20003f86270 */
[----:B------:R-:W-:Y:S01]  /*2c30*/  BSSY B1, `(.L_x_3822) ;  /* 0x0000021000017945 */ /* 0x000fe20003800000 */
[----:B------:R-:W-:Y:S02]  /*2c40*/  CS2R R34, SRZ ;  /* 0x0000000000227805 */ /* 0x000fe4000001ff00 */
[----:B------:R-:W-:Y:S01]  /*2c50*/  CS2R R32, SRZ ;  /* 0x0000000000207805 */ /* 0x000fe2000001ff00 */
[----:B-----5:R-:W-:Y:S01]  /*2c60*/  IMAD.MOV.U32 R86, RZ, RZ, R38 ;  /* 0x000000ffff567224 */ /* 0x020fe200078e0026 */
[----:B------:R-:W-:Y:S01]  /*2c70*/  CS2R R36, SRZ ;  /* 0x0000000000247805 */ /* 0x000fe2000001ff00 */
[----:B------:R-:W-:-:S06]  /*2c80*/  IMAD.MOV.U32 R88, RZ, RZ, R39 ;  /* 0x000000ffff587224 */ /* 0x000fcc00078e0027 */
[----:B------:R-:W-:Y:S05]  /*2c90*/  @P4 BRA `(.L_x_3823) ;  /* 0x0000000000684947 */ /* 0x000fea0003800000 */
[----:B------:R-:W-:Y:S01]  /*2ca0*/  IMAD.WIDE.U32 R14, R14, 0x60, R30 ;  /* 0x000000600e0e7825 */ /* 0x000fe200078e001e */
[C---:B0-----:R-:W-:Y:S01]  /*2cb0*/  SHF.L.U64.HI R5, R10.reuse, 0x6, R11 ;  /* 0x000000060a057819 */ /* 0x041fe2000001020b */
[----:B------:R-:W-:Y:S01]  /*2cc0*/  ULDC.64 UR4, c[0x0][0x400] ;  /* 0x0001000000047ab9 */ /* 0x000fe20000000a00 */
[----:B------:R-:W-:Y:S01]  /*2cd0*/  CS2R R34, SRZ ;  /* 0x0000000000227805 */ /* 0x000fe2000001ff00 */
[----:B------:R-:W-:Y:S01]  /*2ce0*/  IMAD.SHL.U32 R4, R10, 0x40, RZ ;  /* 0x000000400a047824 */ /* 0x000fe200078e00ff */
[----:B------:R-:W-:Y:S01]  /*2cf0*/  IADD3 R6, P3, R44, R14, RZ ;  /* 0x0000000e2c067210 */ /* 0x000fe20007f7e0ff */
[----:B------:R-:W-:Y:S01]  /*2d00*/  IMAD R77, R77, 0x60, RZ ;  /* 0x000000604d4d7824 */ /* 0x000fe200078e02ff */
[----:B------:R-:W-:Y:S01]  /*2d10*/  CS2R R36, SRZ ;  /* 0x0000000000247805 */ /* 0x000fe2000001ff00 */
[----:B------:R-:W-:-:S03]  /*2d20*/  IMAD.WIDE.U32 R4, R12, 0x60, R4 ;  /* 0x000000600c047825 */ /* 0x000fc600078e0004 */
[----:B------:R-:W-:Y:S01]  /*2d30*/  IADD3.X R15, R58, R77, R15, P3, !PT ;  /* 0x0000004d3a0f7210 */ /* 0x000fe20001ffe40f */
[----:B------:R-:W-:Y:S01]  /*2d40*/  IMAD R8, R71, 0x60, RZ ;  /* 0x0000006047087824 */ /* 0x000fe200078e02ff */
[----:B------:R-:W-:-:S04]  /*2d50*/  IADD3 R7, P3, R20, R4, RZ ;  /* 0x0000000414077210 */ /* 0x000fc80007f7e0ff */
[----:B------:R-:W-:Y:S02]  /*2d60*/  IADD3.X R8, R55, R8, R5, P3, !PT ;  /* 0x0000000837087210 */ /* 0x000fe40001ffe405 */
        /* <DEDUP_REMOVED lines=13> */
.L_x_3823:
[----:B------:R-:W-:Y:S05]  /*2e40*/  BSYNC B1 ;  /* 0x0000000000017941 */ /* 0x000fea0003800000 */
.L_x_3822:
[----:B------:R-:W-:Y:S01]  /*2e50*/  ULOP3.LUT UR4, UR38, 0x1, URZ, 0xfc, !UPT ;  /* 0x0000000126047892 */ /* 0x000fe2000f8efc3f */
[----:B01----:R-:W-:Y:S01]  /*2e60*/  IMAD.MOV.U32 R4, RZ, RZ, R42 ;  /* 0x000000ffff047224 */ /* 0x003fe200078e002a */
[----:B------:R-:W-:Y:S01]  /*2e70*/  PRMT R88, R88, 0x5410, R86 ;  /* 0x0000541058587816 */ /* 0x000fe20000000056 */
[----:B------:R-:W-:Y:S01]  /*2e80*/  IMAD.MOV.U32 R5, RZ, RZ, R43 ;  /* 0x000000ffff057224 */ /* 0x000fe200078e002b */
[----:B------:R-:W-:Y:S01]  /*2e90*/  UISETP.NE.AND UP0, UPT, UR4, 0x3, UPT ;  /* 0x000000030400788c */ /* 0x000fe2000bf05270 */
        /* <DEDUP_REMOVED lines=24> */
[----:B------:R-:W-:Y:S02]  /*3020*/  PRMT R90, R4, 0x7610, R90 ;  /* 0x00007610045a7816 */ /* 0x000fe4000000005a */
[----:B------:R-:W-:-:S02]  /*3030*/  PRMT R91, R5, 0x7610, R91 ;  /* 0x00007610055b7816 */ /* 0x000fc4000000005b */
[----:B------:R-:W-:Y:S02]  /*3040*/  PRMT R93, R6, 0x7610, R93 ;  /* 0x00007610065d7816 */ /* 0x000fe4000000005d */
[----:B------:R-:W-:Y:S01]  /*3050*/  PRMT R92, R7, 0x7610, R92 ;  /* 0x00007610075c7816 */ /* 0x000fe2000000005c */
[----:B------:R-:W-:Y:S06]  /*3060*/  @!P3 BRA `(.L_x_3824) ;  /* 0x000000000004b947 */ /* 0x000fec0003800000 */
[----:B------:R-:W-:Y:S01]  /*3070*/  BPT.TRAP 0x1 ;  /* 0x000000040000795c */ /* 0x000fe20000300000 */
.L_x_3824:
[----:B------:R-:W-:Y:S01]  /*3080*/  IMAD R71, R153, 0x8, R148 ;  /* 0x0000000899477824 */ /* 0x000fe200078e0294 */
[----:B------:R-:W-:Y:S01]  /*3090*/  SHF.L.U32 R86, R158, 0x1f, RZ ;  /* 0x0000001f9e567819 */ /* 0x000fe200000006ff */
[----:B------:R-:W-:Y:S03]  /*30a0*/  BSSY B1, `(.L_x_3825) ;  /* 0x0000003000017945 */ /* 0x000fe60003800000 */
[----:B------:R-:W0:Y:S02]  /*30b0*/  SYNCS.PHASECHK.TRANS64.TRYWAIT P5, [R71+URZ+0x32490], R86 ;  /* 0x03249056470075a7 */ /* 0x000e2400080a017f */
[----:B0-----:R-:W-:Y:S05]  /*30c0*/  @!P5 BRA `(.L_x_3826) ;  /* 0x000003300090d947 */ /* 0x001fea0003800000 */
.L_x_4173:
[----:B------:R-:W-:Y:S05]  /*30d0*/  BSYNC B1 ;  /* 0x0000000000017941 */ /* 0x000fea0003800000 */
.L_x_3825:
[----:B------:R-:W-:-:S03]  /*30e0*/  UMOV UR4, 0xffffffff ;  /* 0xffffffff00047882 */ /* 0x000fc60000000000 */
[----:B------:R-:W-:Y:S05]  /*30f0*/  BRA.DIV UR4, `(.L_x_3827) ;  /* 0x0000033204987947 */ /* 0x000fea000b800000 */
[----:B------:R1:W2:Y:S04]  /*3100*/  SHFL.IDX PT, R77, R84, RZ, 0x1c1f ;  /* 0x001c1fff544d7589 */ /* 0x0002a800000e0000 */
[----:B------:R1:W3:Y:S02]  /*3110*/  SHFL.IDX PT, R14, R83, RZ, 0x1c1f ;  /* 0x001c1fff530e7589 */ /* 0x0002e400000e0000 */
.L_x_4177:
        /* <DEDUP_REMOVED lines=12> */
[----:B------:R-:W-:Y:S01]  /*31e0*/  SHF.R.U64 R98, R42, 0x10, R43 ;  /* 0x000000102a627819 */ /* 0x000fe2000000122b */
[----:B------:R-:W-:Y:S01]  /*31f0*/  IMAD.U32 R12, R6, 0x10000, RZ ;  /* 0x00010000060c7824 */ /* 0x000fe200078e00ff */
[----:B------:R-:W-:Y:S02]  /*3200*/  SHF.R.U32.HI R99, RZ, 0x10, R75 ;  /* 0x00000010ff637819 */ /* 0x000fe4000001164b */
[----:B------:R-:W-:Y:S02]  /*3210*/  SHF.R.U32.HI R96, RZ, 0x10, R43 ;  /* 0x00000010ff607819 */ /* 0x000fe4000001162b */
[----:B------:R-:W-:Y:S02]  /*3220*/  PRMT R97, R100, 0x5410, R97 ;  /* 0x0000541064617816 */ /* 0x000fe40000000061 */
[----:B------:R-:W-:-:S02]  /*3230*/  PRMT R43, R89, 0x5432, R98 ;  /* 0x00005432592b7816 */ /* 0x000fc40000000062 */
[----:B------:R-:W-:Y:S02]  /*3240*/  PRMT R99, R101, 0x5410, R99 ;  /* 0x0000541065637816 */ /* 0x000fe40000000063 */
[----:B------:R-:W-:Y:S02]  /*3250*/  LOP3.LUT R42, R7, 0xffff0000, RZ, 0xc0, !PT ;  /* 0xffff0000072a7812 */ /* 0x000fe400078ec0ff */
        /* <DEDUP_REMOVED lines=8> */
[----:B------:R-:W-:-:S02]  /*32e0*/  IMAD.U32 R6, R5, 0x10000, RZ ;  /* 0x0001000005067824 */ /* 0x000fc400078e00ff */
[C---:B------:R-:W-:Y:S01]  /*32f0*/  FMUL.FTZ R101, R7.reuse, R98 ;  /* 0x0000006207657220 */ /* 0x040fe20000410000 */
[C---:B------:R-:W-:Y:S02]  /*3300*/  IMAD.U32 R5, R4.reuse, 0x10000, RZ ;  /* 0x0001000004057824 */ /* 0x040fe400078e00ff */
[----:B------:R-:W-:Y:S01]  /*3310*/  FMUL.FTZ R7, R7, R74 ;  /* 0x0000004a07077220 */ /* 0x000fe20000410000 */
[----:B------:R-:W-:Y:S01]  /*3320*/  LOP3.LUT R4, R4, 0xffff0000, RZ, 0xc0, !PT ;  /* 0xffff000004047812 */ /* 0x000fe200078ec0ff */
[----:B------:R-:W-:Y:S01]  /*3330*/  FMUL.FTZ R103, R13, R100 ;  /* 0x000000640d677220 */ /* 0x000fe20000410000 */
[----:B------:R-:W-:Y:S01]  /*3340*/  LOP3.LUT R99, R99, 0xffff0000, RZ, 0xc0, !PT ;  /* 0xffff000063637812 */ /* 0x000fe200078ec0ff */
[----:B------:R-:W-:Y:S01]  /*3350*/  FMUL.FTZ R13, R13, R96 ;  /* 0x000000600d0d7220 */ /* 0x000fe20000410000 */
[----:B------:R-:W-:Y:S01]  /*3360*/  LOP3.LUT R75, R75, 0xffff0000, RZ, 0xc0, !PT ;  /* 0xffff00004b4b7812 */ /* 0x000fe200078ec0ff */
[----:B------:R-:W-:Y:S02]  /*3370*/  IMAD.U32 R43, R43, 0x10000, RZ ;  /* 0x000100002b2b7824 */ /* 0x000fe400078e00ff */
[C---:B------:R-:W-:Y:S01]  /*3380*/  FFMA.FTZ R101, R6.reuse, R74, -R101 ;  /* 0x0000004a06657223 */ /* 0x040fe20000010865 */
[----:B------:R-:W-:Y:S01]  /*3390*/  FFMA.FTZ R98, R6, R98, R7 ;  /* 0x0000006206627223 */ /* 0x000fe20000010007 */
[----:B------:R-:W-:Y:S01]  /*33a0*/  FFMA.FTZ R103, R12, R96, -R103 ;  /* 0x000000600c677223 */ /* 0x000fe20000010867 */
[----:B------:R-:W-:Y:S01]  /*33b0*/  FMUL.FTZ R6, R4, R97 ;  /* 0x0000006104067220 */ /* 0x000fe20000410000 */
        /* <DEDUP_REMOVED lines=14> */
.L_x_3833:
[----:B------:R-:W-:Y:S05]  /*34a0*/  BSYNC B3 ;  /* 0x0000000000037941 */ /* 0x000fea0003800000 */
.L_x_3832:
[----:B0-----:R4:W-:Y:S02]  /*34b0*/  ST.E.128 desc[UR44][R10.64], R4 ;  /* 0x000000040a007985 */ /* 0x0019e4000c101d2c */
.L_x_3831:
[----:B------:R-:W-:Y:S05]  /*34c0*/  BSYNC B2 ;  /* 0x0000000000027941 */ /* 0x000fea0003800000 */
.L_x_3830:
        /* <DEDUP_REMOVED lines=10> */
[--C-:B------:R-:W-:Y:S01]  /*3570*/  SHF.R.U64 R42, R40, 0x10, R41.reuse ;  /* 0x00000010282a7819 */ /* 0x100fe20000001229 */
[----:B------:R-:W-:Y:S01]  /*3580*/  IMAD.U32 R12, R6, 0x10000, RZ ;  /* 0x00010000060c7824 */ /* 0x000fe200078e00ff */
[----:B------:R-:W-:Y:S02]  /*3590*/  SHF.R.U32.HI R74, RZ, 0x10, R41 ;  /* 0x00000010ff4a7819 */ /* 0x000fe40000011629 */
[----:B------:R-:W-:Y:S02]  /*35a0*/  SHF.R.U32.HI R39, RZ, 0x10, R39 ;  /* 0x00000010ff277819 */ /* 0x000fe40000011627 */
[----:B------:R-:W-:Y:S02]  /*35b0*/  PRMT R38, R88, 0x5432, R38 ;  /* 0x0000543258267816 */ /* 0x000fe40000000026 */
[----:B------:R-:W-:-:S02]  /*35c0*/  PRMT R42, R91, 0x5432, R42 ;  /* 0x000054325b2a7816 */ /* 0x000fc4000000002a */
[----:B------:R-:W-:Y:S02]  /*35d0*/  PRMT R74, R92, 0x5432, R74 ;  /* 0x000054325c4a7816 */ /* 0x000fe4000000004a */
[----:B------:R-:W-:Y:S02]  /*35e0*/  PRMT R40, R102, 0x5410, R39 ;  /* 0x0000541066287816 */ /* 0x000fe40000000027 */
[----:B------:R-:W-:Y:S01]  /*35f0*/  LOP3.LUT R15, R7, 0xffff0000, RZ, 0xc0, !PT ;  /* 0xffff0000070f7812 */ /* 0x000fe200078ec0ff */
[----:B------:R-:W-:Y:S01]  /*3600*/  IMAD.U32 R75, R74, 0x10000, RZ ;  /* 0x000100004a4b7824 */ /* 0x000fe200078e00ff */
[----:B------:R-:W-:Y:S01]  /*3610*/  LOP3.LUT R7, R5, 0xffff0000, RZ, 0xc0, !PT ;  /* 0xffff000005077812 */ /* 0x000fe200078ec0ff */
[----:B------:R-:W-:Y:S01]  /*3620*/  IMAD.U32 R41, R40, 0x10000, RZ ;  /* 0x0001000028297824 */ /* 0x000fe200078e00ff */
[C---:B------:R-:W-:Y:S01]  /*3630*/  LOP3.LUT R43, R42.reuse, 0xffff0000, RZ, 0xc0, !PT ;  /* 0xffff00002a2b7812 */ /* 0x040fe200078ec0ff */
[----:B------:R-:W-:Y:S01]  /*3640*/  IMAD.U32 R42, R42, 0x10000, RZ ;  /* 0x000100002a2a7824 */ /* 0x000fe200078e00ff */
[C---:B------:R-:W-:Y:S01]  /*3650*/  LOP3.LUT R39, R38.reuse, 0xffff0000, RZ, 0xc0, !PT ;  /* 0xffff000026277812 */ /* 0x040fe200078ec0ff */
[----:B------:R-:W-:Y:S01]  /*3660*/  IMAD.U32 R38, R38, 0x10000, RZ ;  /* 0x0001000026267824 */ /* 0x000fe200078e00ff */
[----:B------:R-:W-:Y:S01]  /*3670*/  LOP3.LUT R13, R6, 0xffff0000, RZ, 0xc0, !PT ;  /* 0xffff0000060d7812 */ /* 0x000fe200078ec0ff */
[C---:B------:R-:W-:Y:S01]  /*3680*/  FMUL.FTZ R77, R7.reuse, R43 ;  /* 0x0000002b074d7220 */ /* 0x040fe20000410000 */
[----:B------:R-:W-:Y:S01]  /*3690*/  LOP3.LUT R74, R74, 0xffff0000, RZ, 0xc0, !PT ;  /* 0xffff00004a4a7812 */ /* 0x000fe200078ec0ff */
[----:B------:R-:W-:Y:S01]  /*36a0*/  FMUL.FTZ R96, R7, R39 ;  /* 0x0000002707607220 */ /* 0x000fe20000410000 */
[----:B------:R-:W-:Y:S01]  /*36b0*/  LOP3.LUT R40, R40, 0xffff0000, RZ, 0xc0, !PT ;  /* 0xffff000028287812 */ /* 0x000fe200078ec0ff */
[C---:B------:R-:W-:Y:S01]  /*36c0*/  FMUL.FTZ R7, R13.reuse, R75 ;  /* 0x0000004b0d077220 */ /* 0x040fe20000410000 */
[----:B------:R-:W-:Y:S01]  /*36d0*/  FMUL.FTZ R13, R13, R41 ;  /* 0x000000290d0d7220 */ /* 0x000fe20000410000 */
[----:B------:R-:W-:-:S02]  /*36e0*/  IMAD.U32 R6, R5, 0x10000, RZ ;  /* 0x0001000005067824 */ /* 0x000fc400078e00ff */
[----:B------:R-:W-:Y:S01]  /*36f0*/  FFMA.FTZ R41, R12, R41, -R7 ;  /* 0x000000290c297223 */ /* 0x000fe20000010807 */
[----:B------:R-:W-:Y:S02]  /*3700*/  IMAD.U32 R5, R4, 0x10000, RZ ;  /* 0x0001000004057824 */ /* 0x000fe400078e00ff */
[----:B------:R-:W-:Y:S01]  /*3710*/  FFMA.FTZ R12, R12, R75, R13 ;  /* 0x0000004b0c0c7223 */ /* 0x000fe2000001000d */
[----:B------:R-:W-:Y:S01]  /*3720*/  LOP3.LUT R4, R4, 0xffff0000, RZ, 0xc0, !PT ;  /* 0xffff000004047812 */ /* 0x000fe200078ec0ff */
[C---:B------:R-:W-:Y:S01]  /*3730*/  FMUL.FTZ R13, R15.reuse, R74 ;  /* 0x0000004a0f0d7220 */ /* 0x040fe20000410000 */
[-C--:B------:R-:W-:Y:S01]  /*3740*/  FMUL.FTZ R15, R15, R40.reuse ;  /* 0x000000280f0f7220 */ /* 0x080fe20000410000 */
[C---:B------:R-:W-:Y:S01]  /*3750*/  FFMA.FTZ R77, R6.reuse, R39, -R77 ;  /* 0x00000027064d7223 */ /* 0x040fe2000001084d */
[----:B------:R-:W-:Y:S01]  /*3760*/  FFMA.FTZ R96, R6, R43, R96 ;  /* 0x0000002b06607223 */ /* 0x000fe20000010060 */
[----:B------:R-:W-:Y:S01]  /*3770*/  FFMA.FTZ R13, R14, R40, -R13 ;  /* 0x000000280e0d7223 */ /* 0x000fe2000001080d */
[C---:B------:R-:W-:Y:S01]  /*3780*/  FMUL.FTZ R6, R4.reuse, R42 ;  /* 0x0000002a04067220 */ /* 0x040fe20000410000 */
[----:B------:R-:W-:Y:S01]  /*3790*/  FMUL.FTZ R7, R4, R38 ;  /* 0x0000002604077220 */ /* 0x000fe20000410000 */
[----:B------:R-:W-:Y:S01]  /*37a0*/  FFMA.FTZ R14, R14, R74, R15 ;  /* 0x0000004a0e0e7223 */ /* 0x000fe2000001000f */
[----:B------:R-:W-:Y:S01]  /*37b0*/  F2FP.BF16.F32.PACK_AB R12, R12, R41 ;  /* 0x000000290c0c723e */ /* 0x000fe200000010ff */
[C---:B------:R-:W-:Y:S01]  /*37c0*/  FFMA.FTZ R6, R5.reuse, R38, -R6 ;  /* 0x0000002605067223 */ /* 0x040fe20000010806 */
[----:B------:R-:W-:Y:S01]  /*37d0*/  FFMA.FTZ R7, R5, R42, R7 ;  /* 0x0000002a05077223 */ /* 0x000fe20000010007 */
[----:B------:R-:W-:-:S02]  /*37e0*/  F2FP.BF16.F32.PACK_AB R5, R96, R77 ;  /* 0x0000004d6005723e */ /* 0x000fc400000010ff */
[----:B------:R-:W-:Y:S02]  /*37f0*/  F2FP.BF16.F32.PACK_AB R13, R14, R13 ;  /* 0x0000000d0e0d723e */ /* 0x000fe400000010ff */
[----:B------:R-:W-:Y:S01]  /*3800*/  F2FP.BF16.F32.PACK_AB R4, R7, R6 ;  /* 0x000000060704723e */ /* 0x000fe200000010ff */
[----:B------:R-:W-:Y:S02]  /*3810*/  IMAD.MOV.U32 R6, RZ, RZ, R12 ;  /* 0x000000ffff067224 */ /* 0x000fe400078e000c */
[----:B------:R-:W-:-:S07]  /*3820*/  IMAD.MOV.U32 R7, RZ, RZ, R13 ;  /* 0x000000ffff077224 */ /* 0x000fce00078e000d */
.L_x_3835:
[----:B------:R-:W-:Y:S05]  /*3830*/  BSYNC B2 ;  /* 0x0000000000027941 */ /* 0x000fea0003800000 */
.L_x_3834:
[----:B0-----:R0:W-:Y:S02]  /*3840*/  ST.E.128 desc[UR44][R10.64], R4 ;  /* 0x000000040a007985 */ /* 0x0011e4000c101d2c */
.L_x_3829:
[----:B------:R-:W-:Y:S05]  /*3850*/  BSYNC B1 ;  /* 0x0000000000017941 */ /* 0x000fea0003800000 */
.L_x_3828:
[----:B------:R-:W-:-:S03]  /*3860*/  UMOV UR4, 0xffffffff ;  /* 0xffffffff00047882 */ /* 0x000fc60000000000 */
[----:B------:R-:W-:Y:S05]  /*3870*/  BRA.DIV UR4, `(.L_x_3836) ;  /* 0x0000032e04007947 */ /* 0x000fea000b800000 */
[----:B------:R0:W0:Y:S04]  /*3880*/  SHFL.IDX PT, R39, R84, 0x1, 0x1c1f ;  /* 0x003c1f0054277f89 */ /* 0x00002800000e0000 */
[----:B---3--:R3:W0:Y:S02]  /*3890*/  SHFL.IDX PT, R14, R83, 0x1, 0x1c1f ;  /* 0x003c1f00530e7f89 */ /* 0x00862400000e0000 */
.L_x_4181:
[----:B------:R-:W-:Y:S05]  /*38a0*/  @P4 BRA `(.L_x_3837) ;  /* 0x0000002000984947 */ /* 0x000fea0003800000 */
[----:B------:R-:W-:Y:S04]  /*38b0*/  BSSY B1, `(.L_x_3838) ;  /* 0x0000039000017945 */ /* 0x000fe80003800000 */
[----:B------:R-:W-:Y:S05]  /*38c0*/  @P1 BRA `(.L_x_3839) ;  /* 0x0000000000dc1947 */ /* 0x000fea0003800000 */
[----:B0---4-:R0:W4:Y:S01]  /*38d0*/  LDS.128 R4, [R87+0x2000] ;  /* 0x0020000057047984 */ /* 0x0111220000000c00 */
[C---:B------:R-:W-:Y:S01]  /*38e0*/  LEA R10, P2, R22.reuse, R14, 0x1 ;  /* 0x0000000e160a7211 */ /* 0x040fe200078408ff */
[----:B------:R-:W-:Y:S03]  /*38f0*/  BSSY B2, `(.L_x_3840) ;  /* 0x0000033000027945 */ /* 0x000fe60003800000 */
[----:B------:R-:W-:Y:S02]  /*3900*/  LEA.HI.X R11, R22, R39, R23, 0x1, P2 ;  /* 0x00000027160b7211 */ /* 0x000fe400010f0c17 */
[----:B------:R-:W-:-:S13]  /*3910*/  ISETP.GE.AND P2, PT, R154, R85, PT ;  /* 0x000000559a00720c */ /* 0x000fda0003f46270 */
[----:B0-----:R-:W-:Y:S05]  /*3920*/  @P2 BRA `(.L_x_3841) ;  /* 0x0000000000bc2947 */ /* 0x001fea0003800000 */
[----:B------:R-:W-:Y:S01]  /*3930*/  SHF.R.U64 R38, R34, 0x10, R35 ;  /* 0x0000001022267819 */ /* 0x000fe20000001223 */
[----:B----4-:R-:W-:Y:S01]  /*3940*/  IMAD.U32 R15, R7, 0x10000, RZ ;  /* 0x00010000070f7824 */ /* 0x010fe200078e00ff */
        /* <DEDUP_REMOVED lines=24> */
[C---:B------:R-:W-:Y:S01]  /*3ad0*/  IMAD.U32 R5, R4.reuse, 0x10000, RZ ;  /* 0x0001000004057824 */ /* 0x040fe200078e00ff */
[----:B------:R-:W-:Y:S01]  /*3ae0*/  LOP3.LUT R4, R4, 0xffff0000, RZ, 0xc0, !PT ;  /* 0xffff000004047812 */ /* 0x000fe200078ec0ff */
[C---:B------:R-:W-:Y:S01]  /*3af0*/  FFMA.FTZ R7, R12.reuse, R36, -R7 ;  /* 0x000000240c077223 */ /* 0x040fe20000010807 */
[----:B------:R-:W-:Y:S01]  /*3b00*/  FFMA.FTZ R12, R12, R38, R13 ;  /* 0x000000260c0c7223 */ /* 0x000fe2000001000d */
[C---:B------:R-:W-:Y:S01]  /*3b10*/  FMUL.FTZ R36, R34.reuse, R92 ;  /* 0x0000005c22247220 */ /* 0x040fe20000410000 */
[-C--:B------:R-:W-:Y:S01]  /*3b20*/  FMUL.FTZ R13, R34, R94.reuse ;  /* 0x0000005e220d7220 */ /* 0x080fe20000410000 */
[C---:B------:R-:W-:Y:S01]  /*3b30*/  FFMA.FTZ R41, R6.reuse, R35, -R41 ;  /* 0x0000002306297223 */ /* 0x040fe20000010829 */
[----:B------:R-:W-:Y:S01]  /*3b40*/  FFMA.FTZ R40, R6, R37, R40 ;  /* 0x0000002506287223 */ /* 0x000fe20000010028 */
        /* <DEDUP_REMOVED lines=9> */
[----:B------:R-:W-:Y:S01]  /*3be0*/  F2FP.BF16.F32.PACK_AB R4, R5, R6 ;  /* 0x000000060504723e */ /* 0x000fe200000010ff */
[----:B------:R-:W-:Y:S02]  /*3bf0*/  IMAD.MOV.U32 R7, RZ, RZ, R13 ;  /* 0x000000ffff077224 */ /* 0x000fe400078e000d */
[----:B------:R-:W-:Y:S02]  /*3c00*/  IMAD.MOV.U32 R6, RZ, RZ, R12 ;  /* 0x000000ffff067224 */ /* 0x000fe400078e000c */
[----:B------:R-:W-:-:S07]  /*3c10*/  IMAD.MOV.U32 R5, RZ, RZ, R40 ;  /* 0x000000ffff057224 */ /* 0x000fce00078e0028 */
.L_x_3841:
[----:B------:R-:W-:Y:S05]  /*3c20*/  BSYNC B2 ;  /* 0x0000000000027941 */ /* 0x000fea0003800000 */
.L_x_3840:
[----:B----4-:R0:W-:Y:S02]  /*3c30*/  ST.E.128 desc[UR44][R10.64], R4 ;  /* 0x000000040a007985 */ /* 0x0101e4000c101d2c */
.L_x_3839:
[----:B------:R-:W-:Y:S05]  /*3c40*/  BSYNC B1 ;  /* 0x0000000000017941 */ /* 0x000fea0003800000 */
.L_x_3838:
[----:B------:R-:W-:-:S13]  /*3c50*/  ISETP.NE.AND P2, PT, R72, RZ, PT ;  /* 0x000000ff4800720c */ /* 0x000fda0003f45270 */
[----:B------:R-:W-:Y:S05]  /*3c60*/  @P2 BRA `(.L_x_3837) ;  /* 0x0000001c00a82947 */ /* 0x000fea0003800000 */
[----:B0---4-:R0:W4:Y:S01]  /*3c70*/  LDS.128 R4, [R76+0x2000] ;  /* 0x002000004c047984 */ /* 0x0111220000000c00 */
[C---:B------:R-:W-:Y:S01]  /*3c80*/  LEA R14, P2, R152.reuse, R14, 0x1 ;  /* 0x0000000e980e7211 */ /* 0x040fe200078408ff */
[----:B------:R-:W-:Y:S03]  /*3c90*/  BSSY B1, `(.L_x_3842) ;  /* 0x0000032000017945 */ /* 0x000fe60003800000 */
[----:B------:R-:W-:Y:S02]  /*3ca0*/  LEA.HI.X R15, R152, R39, R157, 0x1, P2 ;  /* 0x00000027980f7211 */ /* 0x000fe400010f0c9d */
[----:B------:R-:W-:-:S13]  /*3cb0*/  ISETP.GE.AND P2, PT, R159, R85, PT ;  /* 0x000000559f00720c */ /* 0x000fda0003f46270 */
[----:B0-----:R-:W-:Y:S05]  /*3cc0*/  @P2 BRA `(.L_x_3843) ;  /* 0x0000000000b82947 */ /* 0x001fea0003800000 */
[--C-:B------:R-:W-:Y:S01]  /*3cd0*/  SHF.R.U64 R13, R32, 0x10, R33.reuse ;  /* 0x00000010200d7819 */ /* 0x100fe20000001221 */
[----:B----4-:R-:W-:Y:S01]  /*3ce0*/  IMAD.U32 R10, R7, 0x10000, RZ ;  /* 0x00010000070a7824 */ /* 0x010fe200078e00ff */
[----:B------:R-:W-:Y:S02]  /*3cf0*/  SHF.R.U32.HI R32, RZ, 0x10, R33 ;  /* 0x00000010ff207819 */ /* 0x000fe40000011621 */
[--C-:B------:R-:W-:Y:S02]  /*3d00*/  SHF.R.U32.HI R12, RZ, 0x10, R9.reuse ;  /* 0x00000010ff0c7819 */ /* 0x100fe40000011609 */
[----:B------:R-:W-:Y:S02]  /*3d10*/  PRMT R91, R91, 0x5410, R32 ;  /* 0x000054105b5b7816 */ /* 0x000fe40000000020 */
[----:B------:R-:W-:Y:S01]  /*3d20*/  SHF.R.U64 R35, R8, 0x10, R9 ;  /* 0x0000001008237819 */ /* 0x000fe20000001209 */
[----:B------:R-:W-:Y:S01]  /*3d30*/  IMAD.U32 R8, R6, 0x10000, RZ ;  /* 0x0001000006087824 */ /* 0x000fe200078e00ff */
[----:B------:R-:W-:Y:S01]  /*3d40*/  PRMT R89, R89, 0x5410, R12 ;  /* 0x0000541059597816 */ /* 0x000fe2000000000c */
[----:B------:R-:W-:Y:S01]  /*3d50*/  IMAD.U32 R33, R91, 0x10000, RZ ;  /* 0x000100005b217824 */ /* 0x000fe200078e00ff */
[----:B------:R-:W-:-:S02]  /*3d60*/  PRMT R90, R90, 0x5410, R13 ;  /* 0x000054105a5a7816 */ /* 0x000fc4000000000d */
[----:B------:R-:W-:Y:S01]  /*3d70*/  LOP3.LUT R9, R6, 0xffff0000, RZ, 0xc0, !PT ;  /* 0xffff000006097812 */ /* 0x000fe200078ec0ff */
[----:B------:R-:W-:Y:S01]  /*3d80*/  IMAD.U32 R13, R89, 0x10000, RZ ;  /* 0x00010000590d7824 */ /* 0x000fe200078e00ff */
[----:B------:R-:W-:Y:S01]  /*3d90*/  LOP3.LUT R11, R7, 0xffff0000, RZ, 0xc0, !PT ;  /* 0xffff0000070b7812 */ /* 0x000fe200078ec0ff */
[----:B------:R-:W-:Y:S01]  /*3da0*/  IMAD.U32 R6, R5, 0x10000, RZ ;  /* 0x0001000005067824 */ /* 0x000fe200078e00ff */
[----:B------:R-:W-:Y:S01]  /*3db0*/  PRMT R88, R88, 0x5410, R35 ;  /* 0x0000541058587816 */ /* 0x000fe20000000023 */
[----:B------:R-:W-:Y:S01]  /*3dc0*/  FMUL.FTZ R37, R9, R33 ;  /* 0x0000002109257220 */ /* 0x000fe20000410000 */
[----:B------:R-:W-:Y:S01]  /*3dd0*/  LOP3.LUT R7, R5, 0xffff0000, RZ, 0xc0, !PT ;  /* 0xffff000005077812 */ /* 0x000fe200078ec0ff */
[-C--:B------:R-:W-:Y:S01]  /*3de0*/  FMUL.FTZ R9, R9, R13.reuse ;  /* 0x0000000d09097220 */ /* 0x080fe20000410000 */
[----:B------:R-:W-:Y:S01]  /*3df0*/  LOP3.LUT R32, R90, 0xffff0000, RZ, 0xc0, !PT ;  /* 0xffff00005a207812 */ /* 0x000fe200078ec0ff */
[----:B------:R-:W-:Y:S01]  /*3e00*/  IMAD.U32 R5, R4, 0x10000, RZ ;  /* 0x0001000004057824 */ /* 0x000fe200078e00ff */
[----:B------:R-:W-:Y:S01]  /*3e10*/  LOP3.LUT R12, R88, 0xffff0000, RZ, 0xc0, !PT ;  /* 0xffff0000580c7812 */ /* 0x000fe200078ec0ff */
[----:B------:R-:W-:Y:S01]  /*3e20*/  FFMA.FTZ R37, R8, R13, -R37 ;  /* 0x0000000d08257223 */ /* 0x000fe20000010825 */
[----:B------:R-:W-:Y:S01]  /*3e30*/  LOP3.LUT R91, R91, 0xffff0000, RZ, 0xc0, !PT ;  /* 0xffff00005b5b7812 */ /* 0x000fe200078ec0ff */
[----:B------:R-:W-:Y:S01]  /*3e40*/  FMUL.FTZ R35, R7, R32 ;  /* 0x0000002007237220 */ /* 0x000fe20000410000 */
[----:B------:R-:W-:Y:S01]  /*3e50*/  LOP3.LUT R89, R89, 0xffff0000, RZ, 0xc0, !PT ;  /* 0xffff000059597812 */ /* 0x000fe200078ec0ff */
[-C--:B------:R-:W-:Y:S01]  /*3e60*/  FMUL.FTZ R7, R7, R12.reuse ;  /* 0x0000000c07077220 */ /* 0x080fe20000410000 */
[----:B------:R-:W-:Y:S01]  /*3e70*/  LOP3.LUT R4, R4, 0xffff0000, RZ, 0xc0, !PT ;  /* 0xffff000004047812 */ /* 0x000fe200078ec0ff */
[----:B------:R-:W-:Y:S01]  /*3e80*/  FFMA.FTZ R35, R6, R12, -R35 ;  /* 0x0000000c06237223 */ /* 0x000fe20000010823 */
[----:B------:R-:W-:Y:S01]  /*3e90*/  FFMA.FTZ R8, R8, R33, R9 ;  /* 0x0000002108087223 */ /* 0x000fe20000010009 */
[----:B------:R-:W-:-:S02]  /*3ea0*/  IMAD.U32 R90, R90, 0x10000, RZ ;  /* 0x000100005a5a7824 */ /* 0x000fc400078e00ff */
[C---:B------:R-:W-:Y:S01]  /*3eb0*/  FMUL.FTZ R9, R11.reuse, R91 ;  /* 0x0000005b0b097220 */ /* 0x040fe20000410000 */
[----:B------:R-:W-:Y:S02]  /*3ec0*/  IMAD.U32 R88, R88, 0x10000, RZ ;  /* 0x0001000058587824 */ /* 0x000fe400078e00ff */
[-C--:B------:R-:W-:Y:S01]  /*3ed0*/  FMUL.FTZ R12, R11, R89.reuse ;  /* 0x000000590b0c7220 */ /* 0x080fe20000410000 */
        /* <DEDUP_REMOVED lines=9> */
[----:B------:R-:W-:Y:S01]  /*3f70*/  F2FP.BF16.F32.PACK_AB R4, R7, R6 ;  /* 0x000000060704723e */ /* 0x000fe200000010ff */
[----:B------:R-:W-:Y:S01]  /*3f80*/  IMAD.MOV.U32 R6, RZ, RZ, R8 ;  /* 0x000000ffff067224 */ /* 0x000fe200078e0008 */
[----:B------:R-:W-:Y:S01]  /*3f90*/  F2FP.BF16.F32.PACK_AB R5, R32, R35 ;  /* 0x000000232005723e */ /* 0x000fe200000010ff */
[----:B------:R-:W-:-:S07]  /*3fa0*/  IMAD.MOV.U32 R7, RZ, RZ, R9 ;  /* 0x000000ffff077224 */ /* 0x000fce00078e0009 */
.L_x_3843:
[----:B------:R-:W-:Y:S05]  /*3fb0*/  BSYNC B1 ;  /* 0x0000000000017941 */ /* 0x000fea0003800000 */
.L_x_3842:
[----:B----4-:R0:W-:Y:S01]  /*3fc0*/  ST.E.128 desc[UR44][R14.64], R4 ;  /* 0x000000040e007985 */ /* 0x0101e2000c101d2c */
[----:B------:R-:W-:Y:S05]  /*3fd0*/  BRA `(.L_x_3837) ;  /* 0x0000001800cc7947 */ /* 0x000fea0003800000 */
.L_x_3819:
[-C--:B------:R-:W-:Y:S01]  /*3fe0*/  ISETP.GE.AND P2, PT, R156, R82.reuse, PT ;  /* 0x000000529c00720c */ /* 0x080fe20003f46270 */
[----:B------:R-:W-:Y:S01]  /*3ff0*/  BSSY B1, `(.L_x_3844) ;  /* 0x0000024000017945 */ /* 0x000fe20003800000 */
[----:B------:R-:W-:Y:S02]  /*4000*/  ISETP.GE.AND P3, PT, R166, R82, PT ;  /* 0x00000052a600720c */ /* 0x000fe40003f66270 */
[----:B------:R-:W-:Y:S02]  /*4010*/  CS2R R38, SRZ ;  /* 0x0000000000267805 */ /* 0x000fe4000001ff00 */
[CC--:B------:R-:W-:Y:S02]  /*4020*/  ISETP.GE.OR P2, PT, R22.reuse, R85.reuse, P2 ;  /* 0x000000551600720c */ /* 0x0c0fe40001746670 */
[----:B------:R-:W-:Y:S02]  /*4030*/  CS2R R6, SRZ ;  /* 0x0000000000067805 */ /* 0x000fe4000001ff00 */
[----:B------:R-:W-:-:S02]  /*4040*/  ISETP.GE.OR P3, PT, R22, R85, P3 ;  /* 0x000000551600720c */ /* 0x000fc40001f66670 */
[----:B------:R-:W-:Y:S02]  /*4050*/  CS2R R4, SRZ ;  /* 0x0000000000047805 */ /* 0x000fe4000001ff00 */
[----:B------:R-:W-:Y:S02]  /*4060*/  CS2R R34, SRZ ;  /* 0x0000000000227805 */ /* 0x000fe4000001ff00 */
[----:B------:R-:W-:-:S03]  /*4070*/  CS2R R32, SRZ ;  /* 0x0000000000207805 */ /* 0x000fc6000001ff00 */
[----:B------:R-:W-:Y:S05]  /*4080*/  @P2 BRA `(.L_x_3845) ;  /* 0x0000000000682947 */ /* 0x000fea0003800000 */
[-C--:B------:R-:W-:Y:S01]  /*4090*/  IMAD R6, R3, R8.reuse, RZ ;  /* 0x0000000803067224 */ /* 0x080fe200078e02ff */
[----:B------:R-:W-:Y:S01]  /*40a0*/  ULDC.64 UR6, c[0x0][0x400] ;  /* 0x0001000000067ab9 */ /* 0x000fe20000000a00 */
[----:B------:R-:W-:Y:S01]  /*40b0*/  IMAD.MOV.U32 R4, RZ, RZ, R22 ;  /* 0x000000ffff047224 */ /* 0x000fe200078e0016 */
[----:B------:R-:W-:Y:S01]  /*40c0*/  ULDC.64 UR4, c[0x0][0x3e8] ;  /* 0x0000fa0000047ab9 */ /* 0x000fe20000000a00 */
[----:B------:R-:W-:Y:S02]  /*40d0*/  IMAD.MOV.U32 R5, RZ, RZ, R23 ;  /* 0x000000ffff057224 */ /* 0x000fe400078e0017 */
[C---:B------:R-:W-:Y:S02]  /*40e0*/  IMAD R7, R156.reuse, R9, R6 ;  /* 0x000000099c077224 */ /* 0x040fe400078e0206 */
[----:B------:R-:W-:-:S04]  /*40f0*/  IMAD.WIDE.U32 R4, R156, R8, R4 ;  /* 0x000000089c047225 */ /* 0x000fc800078e0004 */
[-C--:B------:R-:W-:Y:S02]  /*4100*/  IMAD R6, R49, R8.reuse, RZ ;  /* 0x0000000831067224 */ /* 0x080fe400078e02ff */
[----:B------:R-:W-:Y:S02]  /*4110*/  IMAD.IADD R5, R7, 0x1, R5 ;  /* 0x0000000107057824 */ /* 0x000fe400078e0205 */
[C---:B------:R-:W-:Y:S02]  /*4120*/  IMAD R7, R2.reuse, R9, R6 ;  /* 0x0000000902077224 */ /* 0x040fe400078e0206 */
[----:B------:R-:W-:-:S04]  /*4130*/  IMAD.WIDE.U32 R4, R2, R8, R4 ;  /* 0x0000000802047225 */ /* 0x000fc800078e0004 */
[----:B------:R-:W-:Y:S02]  /*4140*/  IMAD.IADD R5, R7, 0x1, R5 ;  /* 0x0000000107057824 */ /* 0x000fe400078e0205 */
[----:B------:R-:W-:Y:S02]  /*4150*/  IMAD R35, R77, 0x60, RZ ;  /* 0x000000604d237824 */ /* 0x000fe400078e02ff */
[----:B------:R-:W-:-:S04]  /*4160*/  IMAD.WIDE.U32 R6, R14, 0x60, R4 ;  /* 0x000000600e067825 */ /* 0x000fc800078e0004 */
[----:B------:R-:W-:Y:S01]  /*4170*/  IMAD.MOV.U32 R4, RZ, RZ, R24 ;  /* 0x000000ffff047224 */ /* 0x000fe200078e0018 */
[----:B------:R-:W-:Y:S01]  /*4180*/  LEA R32, P2, R6, UR6, 0x1 ;  /* 0x0000000606207c11 */ /* 0x000fe2000f8408ff */
[----:B------:R-:W-:Y:S02]  /*4190*/  IMAD.MOV.U32 R5, RZ, RZ, R56 ;  /* 0x000000ffff057224 */ /* 0x000fe400078e0038 */
[----:B------:R-:W-:Y:S02]  /*41a0*/  IMAD R33, R71, 0x60, RZ ;  /* 0x0000006047217824 */ /* 0x000fe400078e02ff */
[----:B------:R-:W-:-:S04]  /*41b0*/  IMAD.WIDE.U32 R4, R12, 0x60, R4 ;  /* 0x000000600c047825 */ /* 0x000fc800078e0004 */
[----:B------:R-:W-:Y:S02]  /*41c0*/  IMAD.IADD R7, R35, 0x1, R7 ;  /* 0x0000000123077824 */ /* 0x000fe400078e0207 */
[----:B------:R-:W-:-:S03]  /*41d0*/  IMAD.IADD R5, R33, 0x1, R5 ;  /* 0x0000000121057824 */ /* 0x000fc600078e0205 */
[----:B------:R-:W-:Y:S02]  /*41e0*/  LEA.HI.X R33, R6, UR7, R7, 0x1, P2 ;  /* 0x0000000706217c11 */ /* 0x000fe400090f0c07 */
[----:B------:R-:W-:-:S04]  /*41f0*/  LEA R6, P2, R4, UR4, 0x1 ;  /* 0x0000000404067c11 */ /* 0x000fc8000f8408ff */
[----:B------:R-:W-:Y:S01]  /*4200*/  LEA.HI.X R7, R4, UR5, R5, 0x1, P2 ;  /* 0x0000000504077c11 */ /* 0x000fe200090f0c05 */
[----:B------:R-:W5:Y:S05]  /*4210*/  LDG.E.128 R32, desc[UR44][R32.64] ;  /* 0x0000002c20207981 */ /* 0x000f6a000c1e1d00 */
[----:B------:R-:W5:Y:S03]  /*4220*/  LDG.E.128 R4, desc[UR44][R6.64] ;  /* 0x0000002c06047981 */ /* 0x000f66000c1e1d00 */
.L_x_3845:
[----:B------:R-:W-:Y:S05]  /*4230*/  BSYNC B1 ;  /* 0x0000000000017941 */ /* 0x000fea0003800000 */
.L_x_3844:
[----:B------:R-:W-:Y:S01]  /*4240*/  BSSY B1, `(.L_x_3846) ;  /* 0x0000023000017945 */ /* 0x000fe20003800000 */
[----:B------:R-:W-:Y:S02]  /*4250*/  ISETP.GE.AND P2, PT, R22, R85, PT ;  /* 0x000000551600720c */ /* 0x000fe40003f46270 */
[----:B------:R-:W-:Y:S02]  /*4260*/  CS2R R36, SRZ ;  /* 0x0000000000247805 */ /* 0x000fe4000001ff00 */
[----:B------:R-:W-:Y:S01]  /*4270*/  CS2R R42, SRZ ;  /* 0x00000000002a7805 */ /* 0x000fe2000001ff00 */
[----:B-----5:R-:W-:Y:S01]  /*4280*/  IMAD.MOV.U32 R74, RZ, RZ, R6 ;  /* 0x000000ffff4a7224 */ /* 0x020fe200078e0006 */
[----:B------:R-:W-:Y:S01]  /*4290*/  CS2R R40, SRZ ;  /* 0x0000000000287805 */ /* 0x000fe2000001ff00 */
[----:B------:R-:W-:Y:S06]  /*42a0*/  @P3 BRA `(.L_x_3847) ;  /* 0x0000000000703947 */ /* 0x000fec0003800000 */
[-C--:B------:R-:W-:Y:S01]  /*42b0*/  IMAD R13, R3, R8.reuse, RZ ;  /* 0x00000008030d7224 */ /* 0x080fe200078e02ff */
[C---:B------:R-:W-:Y:S01]  /*42c0*/  SHF.L.U64.HI R11, R10.reuse, 0x6, R11 ;  /* 0x000000060a0b7819 */ /* 0x040fe2000001020b */
[----:B------:R-:W-:Y:S01]  /*42d0*/  IMAD.MOV.U32 R36, RZ, RZ, R22 ;  /* 0x000000ffff247224 */ /* 0x000fe200078e0016 */
[----:B------:R-:W-:Y:S01]  /*42e0*/  ULDC.64 UR4, c[0x0][0x3e8] ;  /* 0x0000fa0000047ab9 */ /* 0x000fe20000000a00 */
[----:B------:R-:W-:Y:S01]  /*42f0*/  IMAD.MOV.U32 R37, RZ, RZ, R23 ;  /* 0x000000ffff257224 */ /* 0x000fe200078e0017 */
[----:B------:R-:W-:Y:S01]  /*4300*/  ULDC.64 UR6, c[0x0][0x400] ;  /* 0x0001000000067ab9 */ /* 0x000fe20000000a00 */
[----:B------:R-:W-:Y:S02]  /*4310*/  IMAD.SHL.U32 R10, R10, 0x40, RZ ;  /* 0x000000400a0a7824 */ /* 0x000fe400078e00ff */
[C---:B------:R-:W-:Y:S02]  /*4320*/  IMAD R13, R156.reuse, R9, R13 ;  /* 0x000000099c0d7224 */ /* 0x040fe400078e020d */
[----:B------:R-:W-:-:S04]  /*4330*/  IMAD.WIDE.U32 R36, R156, R8, R36 ;  /* 0x000000089c247225 */ /* 0x000fc800078e0024 */
[----:B------:R-:W-:-:S04]  /*4340*/  IMAD.WIDE.U32 R10, R12, 0x60, R10 ;  /* 0x000000600c0a7825 */ /* 0x000fc800078e000a */
[----:B------:R-:W-:Y:S01]  /*4350*/  IMAD.IADD R37, R13, 0x1, R37 ;  /* 0x000000010d257824 */ /* 0x000fe200078e0225 */
[----:B------:R-:W-:Y:S01]  /*4360*/  IADD3 R10, P3, R24, R10, RZ ;  /* 0x0000000a180a7210 */ /* 0x000fe20007f7e0ff */
[----:B------:R-:W-:Y:S02]  /*4370*/  IMAD R71, R71, 0x60, RZ ;  /* 0x0000006047477824 */ /* 0x000fe400078e02ff */
[----:B------:R-:W-:-:S03]  /*4380*/  IMAD.WIDE.U32 R14, R14, 0x60, R30 ;  /* 0x000000600e0e7825 */ /* 0x000fc600078e001e */
[----:B------:R-:W-:Y:S01]  /*4390*/  IADD3.X R11, R56, R71, R11, P3, !PT ;  /* 0x00000047380b7210 */ /* 0x000fe20001ffe40b */
[----:B------:R-:W-:Y:S02]  /*43a0*/  IMAD R77, R77, 0x60, RZ ;  /* 0x000000604d4d7824 */ /* 0x000fe400078e02ff */
[-C--:B------:R-:W-:Y:S02]  /*43b0*/  IMAD R12, R49, R8.reuse, RZ ;  /* 0x00000008310c7224 */ /* 0x080fe400078e02ff */
[----:B------:R-:W-:-:S04]  /*43c0*/  IMAD.WIDE.U32 R36, R2, R8, R36 ;  /* 0x0000000802247225 */ /* 0x000fc800078e0024 */
[----:B------:R-:W-:Y:S01]  /*43d0*/  IMAD R9, R2, R9, R12 ;  /* 0x0000000902097224 */ /* 0x000fe200078e020c */
[----:B------:R-:W-:Y:S01]  /*43e0*/  IADD3 R14, P3, R14, R36, RZ ;  /* 0x000000240e0e7210 */ /* 0x000fe20007f7e0ff */
[----:B------:R-:W-:-:S05]  /*43f0*/  IMAD.IADD R77, R77, 0x1, R15 ;  /* 0x000000014d4d7824 */ /* 0x000fca00078e020f */
[----:B------:R-:W-:Y:S02]  /*4400*/  IADD3.X R9, R77, R9, R37, P3, !PT ;  /* 0x000000094d097210 */ /* 0x000fe40001ffe425 */
[----:B------:R-:W-:-:S04]  /*4410*/  LEA R36, P3, R10, UR4, 0x1 ;  /* 0x000000040a247c11 */ /* 0x000fc8000f8608ff */
[----:B------:R-:W-:Y:S02]  /*4420*/  LEA.HI.X R37, R10, UR5, R11, 0x1, P3 ;  /* 0x000000050a257c11 */ /* 0x000fe400098f0c0b */
[----:B------:R-:W-:-:S04]  /*4430*/  LEA R40, P3, R14, UR6, 0x1 ;  /* 0x000000060e287c11 */ /* 0x000fc8000f8608ff */
[----:B------:R-:W-:Y:S01]  /*4440*/  LEA.HI.X R41, R14, UR7, R9, 0x1, P3 ;  /* 0x000000070e297c11 */ /* 0x000fe200098f0c09 */
[----:B------:R-:W5:Y:S05]  /*4450*/  LDG.E.128 R36, desc[UR44][R36.64] ;  /* 0x0000002c24247981 */ /* 0x000f6a000c1e1d00 */
[----:B------:R-:W5:Y:S03]  /*4460*/  LDG.E.128 R40, desc[UR44][R40.64] ;  /* 0x0000002c28287981 */ /* 0x000f66000c1e1d00 */
.L_x_3847:
[----:B------:R-:W-:Y:S05]  /*4470*/  BSYNC B1 ;  /* 0x0000000000017941 */ /* 0x000fea0003800000 */
.L_x_3846:
[----:B------:R-:W-:Y:S01]  /*4480*/  ULOP3.LUT UR4, UR38, 0x1, URZ, 0xfc, !UPT ;  /* 0x0000000126047892 */ /* 0x000fe2000f8efc3f */
[----:B------:R-:W-:Y:S01]  /*4490*/  IMAD.MOV.U32 R8, RZ, RZ, R7 ;  /* 0x000000ffff087224 */ /* 0x000fe200078e0007 */
        /* <DEDUP_REMOVED lines=34> */
.L_x_3848:
[----:B------:R-:W-:Y:S01]  /*46c0*/  IMAD R71, R153, 0x8, R148 ;  /* 0x0000000899477824 */ /* 0x000fe200078e0294 */
[----:B------:R-:W-:Y:S01]  /*46d0*/  SHF.L.U32 R86, R158, 0x1f, RZ ;  /* 0x0000001f9e567819 */ /* 0x000fe200000006ff */
[----:B------:R-:W0:Y:S01]  /*46e0*/  LDC R85, c[0x0][0x2f4] ;  /* 0x0000bd00ff557b82 */ /* 0x000e220000000800 */
[----:B------:R-:W-:Y:S02]  /*46f0*/  BSSY B1, `(.L_x_3849) ;  /* 0x0000003000017945 */ /* 0x000fe40003800000 */
[----:B------:R-:W1:Y:S02]  /*4700*/  SYNCS.PHASECHK.TRANS64.TRYWAIT P4, [R71+URZ+0x32490], R86 ;  /* 0x03249056470075a7 */ /* 0x000e64000808017f */
[----:B-1----:R-:W-:Y:S05]  /*4710*/  @!P4 BRA `(.L_x_3850) ;  /* 0x0000031c00a0c947 */ /* 0x002fea0003800000 */
.L_x_4182:
[----:B------:R-:W-:Y:S05]  /*4720*/  BSYNC B1 ;  /* 0x0000000000017941 */ /* 0x000fea0003800000 */
.L_x_3849:
[----:B------:R-:W-:Y:S01]  /*4730*/  UMOV UR4, 0xffffffff ;  /* 0xffffffff00047882 */ /* 0x000fe20000000000 */
[----:B0-----:R-:W-:Y:S02]  /*4740*/  IMAD.IADD R87, R85, 0x1, -R54 ;  /* 0x0000000155577824 */ /* 0x001fe400078e0a36 */
[----:B------:R-:W-:Y:S05]  /*4750*/  BRA.DIV UR4, `(.L_x_3851) ;  /* 0x0000031e04a47947 */ /* 0x000fea000b800000 */
[----:B------:R0:W2:Y:S04]  /*4760*/  SHFL.IDX PT, R77, R84, RZ, 0x1c1f ;  /* 0x001c1fff544d7589 */ /* 0x0000a800000e0000 */
[----:B------:R0:W3:Y:S02]  /*4770*/  SHFL.IDX PT, R76, R83, RZ, 0x1c1f ;  /* 0x001c1fff534c7589 */ /* 0x0000e400000e0000 */
.L_x_4186:
        /* <DEDUP_REMOVED lines=13> */
[----:B------:R-:W-:Y:S02]  /*4850*/  IMAD.IADD R8, R198, 0x1, R9 ;  /* 0x00000001c6087824 */ /* 0x000fe400078e0209 */
        /* <DEDUP_REMOVED lines=10> */
[----:B------:R-:W-:Y:S01]  /*4900*/  SHF.R.U64 R97, R4, 0x10, R5 ;  /* 0x0000001004617819 */ /* 0x000fe20000001205 */
[----:B--2---:R-:W-:Y:S01]  /*4910*/  IMAD.U32 R5, R8, 0x10000, RZ ;  /* 0x0001000008057824 */ /* 0x004fe200078e00ff */
[----:B------:R-:W-:Y:S01]  /*4920*/  SHF.R.U32.HI R101, RZ, 0x10, R7 ;  /* 0x00000010ff657819 */ /* 0x000fe20000011607 */
[----:B------:R-:W-:Y:S01]  /*4930*/  IMAD.U32 R105, R103, 0x10000, RZ ;  /* 0x0001000067697824 */ /* 0x000fe200078e00ff */
[----:B------:R-:W-:Y:S01]  /*4940*/  PRMT R98, R90, 0x5432, R98 ;  /* 0x000054325a627816 */ /* 0x000fe20000000062 */
[----:B------:R-:W-:Y:S01]  /*4950*/  IMAD.U32 R4, R10, 0x10000, RZ ;  /* 0x000100000a047824 */ /* 0x000fe200078e00ff */
[----:B------:R-:W-:Y:S01]  /*4960*/  SHF.R.U64 R102, R32, 0x10, R33 ;  /* 0x0000001020667819 */ /* 0x000fe20000001221 */
[----:B---3--:R-:W-:Y:S01]  /*4970*/  IMAD.U32 R32, R13, 0x10000, RZ ;  /* 0x000100000d207824 */ /* 0x008fe200078e00ff */
[----:B------:R-:W-:-:S02]  /*4980*/  SHF.R.U32.HI R107, RZ, 0x10, R35 ;  /* 0x00000010ff6b7819 */ /* 0x000fc40000011623 */
[----:B------:R-:W-:Y:S01]  /*4990*/  PRMT R97, R104, 0x5410, R97 ;  /* 0x0000541068617816 */ /* 0x000fe20000000061 */
[----:B------:R-:W-:Y:S01]  /*49a0*/  FMUL.FTZ R109, R32, R105 ;  /* 0x00000069206d7220 */ /* 0x000fe20000410000 */
[----:B------:R-:W-:Y:S01]  /*49b0*/  PRMT R101, R99, 0x5410, R101 ;  /* 0x0000541063657816 */ /* 0x000fe20000000065 */
[----:B------:R-:W-:Y:S01]  /*49c0*/  IMAD.U32 R99, R98, 0x10000, RZ ;  /* 0x0001000062637824 */ /* 0x000fe200078e00ff */
[----:B------:R-:W-:Y:S01]  /*49d0*/  SHF.R.U64 R100, R6, 0x10, R7 ;  /* 0x0000001006647819 */ /* 0x000fe20000001207 */
[----:B------:R-:W-:Y:S01]  /*49e0*/  IMAD.U32 R6, R9, 0x10000, RZ ;  /* 0x0001000009067824 */ /* 0x000fe200078e00ff */
[----:B------:R-:W-:Y:S01]  /*49f0*/  LOP3.LUT R33, R13, 0xffff0000, RZ, 0xc0, !PT ;  /* 0xffff00000d217812 */ /* 0x000fe200078ec0ff */
[----:B------:R-:W-:Y:S01]  /*4a00*/  IMAD.U32 R13, R12, 0x10000, RZ ;  /* 0x000100000c0d7824 */ /* 0x000fe200078e00ff */
[----:B------:R-:W-:Y:S01]  /*4a10*/  LOP3.LUT R104, R103, 0xffff0000, RZ, 0xc0, !PT ;  /* 0xffff000067687812 */ /* 0x000fe200078ec0ff */
[-C--:B------:R-:W-:Y:S01]  /*4a20*/  FMUL.FTZ R103, R32, R99.reuse ;  /* 0x0000006320677220 */ /* 0x080fe20000410000 */
[----:B------:R-:W-:Y:S01]  /*4a30*/  PRMT R107, R108, 0x5410, R107 ;  /* 0x000054106c6b7816 */ /* 0x000fe2000000006b */
[----:B------:R-:W-:Y:S01]  /*4a40*/  FFMA.FTZ R109, R6, R99, -R109 ;  /* 0x00000063066d7223 */ /* 0x000fe2000001086d */
[----:B------:R-:W-:Y:S01]  /*4a50*/  LOP3.LUT R7, R9, 0xffff0000, RZ, 0xc0, !PT ;  /* 0xffff000009077812 */ /* 0x000fe200078ec0ff */
[----:B------:R-:W-:Y:S01]  /*4a60*/  FMUL.FTZ R32, R33, R104 ;  /* 0x0000006821207220 */ /* 0x000fe20000410000 */
[----:B------:R-:W-:Y:S01]  /*4a70*/  LOP3.LUT R98, R98, 0xffff0000, RZ, 0xc0, !PT ;  /* 0xffff000062627812 */ /* 0x000fe200078ec0ff */
[----:B------:R-:W-:Y:S01]  /*4a80*/  IMAD.U32 R99, R107, 0x10000, RZ ;  /* 0x000100006b637824 */ /* 0x000fe200078e00ff */
[----:B------:R-:W-:Y:S01]  /*4a90*/  SHF.R.U64 R106, R34, 0x10, R35 ;  /* 0x00000010226a7819 */ /* 0x000fe20000001223 */
[----:B------:R-:W-:-:S02]  /*4aa0*/  IMAD.U32 R34, R15, 0x10000, RZ ;  /* 0x000100000f227824 */ /* 0x000fc400078e00ff */
[----:B------:R-:W-:Y:S01]  /*4ab0*/  FFMA.FTZ R103, R6, R105, R103 ;  /* 0x0000006906677223 */ /* 0x000fe20000010067 */
[----:B------:R-:W-:Y:S02]  /*4ac0*/  IMAD.U32 R6, R101, 0x10000, RZ ;  /* 0x0001000065067824 */ /* 0x000fe400078e00ff */
[-C--:B------:R-:W-:Y:S01]  /*4ad0*/  FMUL.FTZ R110, R33, R98.reuse ;  /* 0x00000062216e7220 */ /* 0x080fe20000410000 */
[----:B------:R-:W-:Y:S01]  /*4ae0*/  FFMA.FTZ R108, R7, R98, -R32 ;  /* 0x00000062076c7223 */ /* 0x000fe20000010820 */
[----:B------:R-:W-:Y:S02]  /*4af0*/  IMAD.U32 R9, R11, 0x10000, RZ ;  /* 0x000100000b097824 */ /* 0x000fe400078e00ff */
[CC--:B------:R-:W-:Y:S01]  /*4b00*/  FMUL.FTZ R32, R34.reuse, R99.reuse ;  /* 0x0000006322207220 */ /* 0x0c0fe20000410000 */
[----:B------:R-:W-:Y:S01]  /*4b10*/  LOP3.LUT R35, R15, 0xffff0000, RZ, 0xc0, !PT ;  /* 0xffff00000f237812 */ /* 0x000fe200078ec0ff */
[----:B------:R-:W-:Y:S01]  /*4b20*/  FMUL.FTZ R34, R34, R6 ;  /* 0x0000000622227220 */ /* 0x000fe20000410000 */
[----:B------:R-:W-:Y:S01]  /*4b30*/  LOP3.LUT R98, R107, 0xffff0000, RZ, 0xc0, !PT ;  /* 0xffff00006b627812 */ /* 0x000fe200078ec0ff */
[----:B------:R-:W-:Y:S01]  /*4b40*/  FFMA.FTZ R110, R7, R104, R110 ;  /* 0x00000068076e7223 */ /* 0x000fe2000001006e */
[----:B------:R-:W-:Y:S01]  /*4b50*/  PRMT R102, R92, 0x5432, R102 ;  /* 0x000054325c667816 */ /* 0x000fe20000000066 */
[----:B------:R-:W-:Y:S01]  /*4b60*/  FFMA.FTZ R104, R9, R6, -R32 ;  /* 0x0000000609687223 */ /* 0x000fe20000010820 */
[----:B------:R-:W-:Y:S01]  /*4b70*/  LOP3.LUT R32, R101, 0xffff0000, RZ, 0xc0, !PT ;  /* 0xffff000065207812 */ /* 0x000fe200078ec0ff */
[----:B------:R-:W-:Y:S01]  /*4b80*/  FFMA.FTZ R99, R9, R99, R34 ;  /* 0x0000006309637223 */ /* 0x000fe20000010022 */
[----:B------:R-:W-:Y:S01]  /*4b90*/  LOP3.LUT R11, R11, 0xffff0000, RZ, 0xc0, !PT ;  /* 0xffff00000b0b7812 */ /* 0x000fe200078ec0ff */
[----:B------:R-:W-:Y:S01]  /*4ba0*/  FMUL.FTZ R112, R35, R98 ;  /* 0x0000006223707220 */ /* 0x000fe20000410000 */
[----:B------:R-:W-:Y:S01]  /*4bb0*/  LOP3.LUT R12, R12, 0xffff0000, RZ, 0xc0, !PT ;  /* 0xffff00000c0c7812 */ /* 0x000fe200078ec0ff */
[C---:B------:R-:W-:Y:S01]  /*4bc0*/  IMAD.U32 R34, R102.reuse, 0x10000, RZ ;  /* 0x0001000066227824 */ /* 0x040fe200078e00ff */
[----:B------:R-:W-:Y:S01]  /*4bd0*/  LOP3.LUT R9, R102, 0xffff0000, RZ, 0xc0, !PT ;  /* 0xffff000066097812 */ /* 0x000fe200078ec0ff */
[----:B------:R-:W-:-:S02]  /*4be0*/  IMAD.U32 R6, R97, 0x10000, RZ ;  /* 0x0001000061067824 */ /* 0x000fc400078e00ff */
[-C--:B------:R-:W-:Y:S01]  /*4bf0*/  FMUL.FTZ R114, R35, R32.reuse ;  /* 0x0000002023727220 */ /* 0x080fe20000410000 */
[----:B------:R-:W-:Y:S01]  /*4c00*/  FFMA.FTZ R35, R11, R32, -R112 ;  /* 0x000000200b237223 */ /* 0x000fe20000010870 */
[----:B------:R-:W-:Y:S01]  /*4c10*/  LOP3.LUT R97, R97, 0xffff0000, RZ, 0xc0, !PT ;  /* 0xffff000061617812 */ /* 0x000fe200078ec0ff */
[C---:B------:R-:W-:Y:S01]  /*4c20*/  FMUL.FTZ R32, R13.reuse, R34 ;  /* 0x000000220d207220 */ /* 0x040fe20000410000 */
[----:B------:R-:W-:Y:S01]  /*4c30*/  LOP3.LUT R8, R8, 0xffff0000, RZ, 0xc0, !PT ;  /* 0xffff000008087812 */ /* 0x000fe200078ec0ff */
[----:B------:R-:W-:Y:S01]  /*4c40*/  FMUL.FTZ R13, R13, R6 ;  /* 0x000000060d0d7220 */ /* 0x000fe20000410000 */
[----:B------:R-:W-:Y:S01]  /*4c50*/  PRMT R106, R91, 0x5432, R106 ;  /* 0x000054325b6a7816 */ /* 0x000fe2000000006a */
[----:B------:R-:W-:Y:S01]  /*4c60*/  FMUL.FTZ R7, R12, R9 ;  /* 0x000000090c077220 */ /* 0x000fe20000410000 */
[----:B------:R-:W-:Y:S01]  /*4c70*/  PRMT R100, R89, 0x5432, R100 ;  /* 0x0000543259647816 */ /* 0x000fe20000000064 */
[----:B------:R-:W-:Y:S02]  /*4c80*/  IMAD.U32 R15, R14, 0x10000, RZ ;  /* 0x000100000e0f7824 */ /* 0x000fe400078e00ff */
[----:B------:R-:W-:Y:S01]  /*4c90*/  FFMA.FTZ R114, R11, R98, R114 ;  /* 0x000000620b727223 */ /* 0x000fe20000010072 */
[C---:B------:R-:W-:Y:S01]  /*4ca0*/  FFMA.FTZ R32, R5.reuse, R6, -R32 ;  /* 0x0000000605207223 */ /* 0x040fe20000010820 */
[-C--:B------:R-:W-:Y:S01]  /*4cb0*/  FMUL.FTZ R33, R12, R97.reuse ;  /* 0x000000610c217220 */ /* 0x080fe20000410000 */
[----:B------:R-:W-:Y:S01]  /*4cc0*/  LOP3.LUT R14, R14, 0xffff0000, RZ, 0xc0, !PT ;  /* 0xffff00000e0e7812 */ /* 0x000fe200078ec0ff */
[----:B------:R-:W-:Y:S01]  /*4cd0*/  FFMA.FTZ R13, R5, R34, R13 ;  /* 0x00000022050d7223 */ /* 0x000fe2000001000d */
[----:B------:R-:W-:Y:S01]  /*4ce0*/  FFMA.FTZ R97, R8, R97, -R7 ;  /* 0x0000006108617223 */ /* 0x000fe20000010807 */
[C---:B------:R-:W-:Y:S01]  /*4cf0*/  IMAD.U32 R6, R106.reuse, 0x10000, RZ ;  /* 0x000100006a067824 */ /* 0x040fe200078e00ff */
[----:B------:R-:W-:Y:S01]  /*4d00*/  LOP3.LUT R11, R106, 0xffff0000, RZ, 0xc0, !PT ;  /* 0xffff00006a0b7812 */ /* 0x000fe200078ec0ff */
[C---:B------:R-:W-:Y:S01]  /*4d10*/  IMAD.U32 R5, R100.reuse, 0x10000, RZ ;  /* 0x0001000064057824 */ /* 0x040fe200078e00ff */
[----:B------:R-:W-:Y:S01]  /*4d20*/  LOP3.LUT R7, R100, 0xffff0000, RZ, 0xc0, !PT ;  /* 0xffff000064077812 */ /* 0x000fe200078ec0ff */
[----:B------:R-:W-:Y:S01]  /*4d30*/  FFMA.FTZ R8, R8, R9, R33 ;  /* 0x0000000908087223 */ /* 0x000fe20000010021 */
[CC--:B------:R-:W-:Y:S01]  /*4d40*/  FMUL.FTZ R9, R15.reuse, R6.reuse ;  /* 0x000000060f097220 */ /* 0x0c0fe20000410000 */
[----:B------:R-:W-:Y:S01]  /*4d50*/  LOP3.LUT R10, R10, 0xffff0000, RZ, 0xc0, !PT ;  /* 0xffff00000a0a7812 */ /* 0x000fe200078ec0ff */
[----:B------:R-:W-:Y:S01]  /*4d60*/  FMUL.FTZ R15, R15, R5 ;  /* 0x000000050f0f7220 */ /* 0x000fe20000410000 */
        /* <DEDUP_REMOVED lines=18> */
.L_x_3855:
[----:B------:R-:W-:Y:S05]  /*4e90*/  BSYNC B2 ;  /* 0x0000000000027941 */ /* 0x000fea0003800000 */
.L_x_3854:
[----:B------:R-:W-:Y:S01]  /*4ea0*/  ISETP.GE.AND P4, PT, R88, R85, PT ;  /* 0x000000555800720c */ /* 0x000fe20003f86270 */
[----:B--2---:R4:W-:-:S12]  /*4eb0*/  ST.E.128 desc[UR44][R74.64], R8 ;  /* 0x000000084a007985 */ /* 0x0049d8000c101d2c */
[----:B------:R-:W-:-:S05]  /*4ec0*/  @!P4 IMAD.WIDE R76, R88, 0x2, R76 ;  /* 0x00000002584cc825 */ /* 0x000fca00078e024c */
[----:B---3--:R4:W-:Y:S02]  /*4ed0*/  @!P4 ST.E.128 desc[UR44][R76.64], R12 ;  /* 0x0000000c4c00c985 */ /* 0x0089e4000c101d2c */
.L_x_3853:
[----:B------:R-:W-:Y:S05]  /*4ee0*/  BSYNC B1 ;  /* 0x0000000000017941 */ /* 0x000fea0003800000 */
.L_x_3852:
[----:B------:R-:W-:-:S03]  /*4ef0*/  UMOV UR4, 0xffffffff ;  /* 0xffffffff00047882 */ /* 0x000fc60000000000 */
[----:B------:R-:W-:Y:S05]  /*4f00*/  BRA.DIV UR4, `(.L_x_3856) ;  /* 0x0000031a04047947 */ /* 0x000fea000b800000 */
[----:B------:R0:W0:Y:S04]  /*4f10*/  SHFL.IDX PT, R33, R84, 0x1, 0x1c1f ;  /* 0x003c1f0054217f89 */ /* 0x00002800000e0000 */
[----:B----4-:R4:W0:Y:S02]  /*4f20*/  SHFL.IDX PT, R14, R83, 0x1, 0x1c1f ;  /* 0x003c1f00530e7f89 */ /* 0x01082400000e0000 */
.L_x_4190:
[----:B------:R-:W-:-:S13]  /*4f30*/  ISETP.GE.OR P4, PT, R166, R82, P1 ;  /* 0x00000052a600720c */ /* 0x000fda0000f86670 */
[----:B------:R-:W-:Y:S05]  /*4f40*/  @P4 BRA `(.L_x_3837) ;  /* 0x0000000800f04947 */ /* 0x000fea0003800000 */
[----:B------:R-:W-:Y:S01]  /*4f50*/  SEL R87, R54, R87, !P0 ;  /* 0x0000005736577207 */ /* 0x000fe20004000000 */
[----:B------:R-:W-:Y:S01]  /*4f60*/  BSSY B1, `(.L_x_3857) ;  /* 0x000006d000017945 */ /* 0x000fe20003800000 */
[C---:B0-----:R-:W-:Y:S02]  /*4f70*/  LEA R12, P4, R60.reuse, R14, 0x1 ;  /* 0x0000000e3c0c7211 */ /* 0x041fe400078808ff */
[----:B------:R-:W-:Y:S02]  /*4f80*/  SHF.R.S32.HI R4, RZ, 0x1f, R87 ;  /* 0x0000001fff047819 */ /* 0x000fe40000011457 */
[----:B------:R-:W-:Y:S02]  /*4f90*/  LEA.HI.X R13, R60, R33, R61, 0x1, P4 ;  /* 0x000000213c0d7211 */ /* 0x000fe400020f0c3d */
        /* <DEDUP_REMOVED lines=10> */
[----:B------:R-:W0:Y:S04]  /*5040*/  LDS.128 R4, [R5+0x1c400] ;  /* 0x01c4000005047984 */ /* 0x000e280000000c00 */
[----:B------:R-:W0:Y:S01]  /*5050*/  LDS.128 R8, [R8+0x1c400] ;  /* 0x01c4000008087984 */ /* 0x000e220000000c00 */
[----:B------:R-:W-:Y:S05]  /*5060*/  @P2 BRA `(.L_x_3858) ;  /* 0x0000000400702947 */ /* 0x000fea0003800000 */
[--C-:B------:R-:W-:Y:S01]  /*5070*/  SHF.R.U64 R84, R40, 0x10, R41.reuse ;  /* 0x0000001028547819 */ /* 0x100fe20000001229 */
[----:B0-----:R-:W-:Y:S01]  /*5080*/  IMAD.U32 R15, R5, 0x10000, RZ ;  /* 0x00010000050f7824 */ /* 0x001fe200078e00ff */
[----:B------:R-:W-:Y:S01]  /*5090*/  SHF.R.U32.HI R41, RZ, 0x10, R41 ;  /* 0x00000010ff297819 */ /* 0x000fe20000011629 */
[----:B------:R-:W-:Y:S01]  /*50a0*/  IMAD.U32 R35, R8, 0x10000, RZ ;  /* 0x0001000008237824 */ /* 0x000fe200078e00ff */
[----:B--2---:R-:W-:Y:S02]  /*50b0*/  SHF.R.U32.HI R77, RZ, 0x10, R37 ;  /* 0x00000010ff4d7819 */ /* 0x004fe40000011625 */
[----:B------:R-:W-:Y:S02]  /*50c0*/  SHF.R.U64 R74, R38, 0x10, R39 ;  /* 0x00000010264a7819 */ /* 0x000fe40000001227 */
[----:B------:R-:W-:Y:S02]  /*50d0*/  PRMT R96, R96, 0x5410, R41 ;  /* 0x0000541060607816 */ /* 0x000fe40000000029 */
[----:B------:R-:W-:-:S02]  /*50e0*/  PRMT R92, R92, 0x5410, R77 ;  /* 0x000054105c5c7816 */ /* 0x000fc4000000004d */
[----:B------:R-:W-:Y:S01]  /*50f0*/  SHF.R.U64 R88, R36, 0x10, R37 ;  /* 0x0000001024587819 */ /* 0x000fe20000001225 */
[----:B------:R-:W-:Y:S01]  /*5100*/  IMAD.U32 R37, R9, 0x10000, RZ ;  /* 0x0001000009257824 */ /* 0x000fe200078e00ff */
[--C-:B---3--:R-:W-:Y:S01]  /*5110*/  SHF.R.U64 R76, R42, 0x10, R43.reuse ;  /* 0x000000102a4c7819 */ /* 0x108fe2000000122b */
[----:B------:R-:W-:Y:S01]  /*5120*/  IMAD.U32 R42, R92, 0x10000, RZ ;  /* 0x000100005c2a7824 */ /* 0x000fe200078e00ff */
[----:B------:R-:W-:Y:S01]  /*5130*/  PRMT R89, R89, 0x5410, R74 ;  /* 0x0000541059597816 */ /* 0x000fe2000000004a */
[----:B------:R-:W-:Y:S01]  /*5140*/  IMAD.U32 R74, R96, 0x10000, RZ ;  /* 0x00010000604a7824 */ /* 0x000fe200078e00ff */
[----:B------:R-:W-:Y:S02]  /*5150*/  SHF.R.U32.HI R43, RZ, 0x10, R43 ;  /* 0x00000010ff2b7819 */ /* 0x000fe4000001162b */
[----:B------:R-:W-:Y:S01]  /*5160*/  SHF.R.U32.HI R75, RZ, 0x10, R39 ;  /* 0x00000010ff4b7819 */ /* 0x000fe20000011627 */
[----:B------:R-:W-:Y:S01]  /*5170*/  IMAD.U32 R39, R11, 0x10000, RZ ;  /* 0x000100000b277824 */ /* 0x000fe200078e00ff */
[----:B------:R-:W-:-:S02]  /*5180*/  LOP3.LUT R38, R9, 0xffff0000, RZ, 0xc0, !PT ;  /* 0xffff000009267812 */ /* 0x000fc400078ec0ff */
[----:B------:R-:W-:Y:S01]  /*5190*/  PRMT R93, R93, 0x5410, R76 ;  /* 0x000054105d5d7816 */ /* 0x000fe2000000004c */
[----:B------:R-:W-:Y:S01]  /*51a0*/  FMUL.FTZ R76, R37, R74 ;  /* 0x0000004a254c7220 */ /* 0x000fe20000410000 */
[----:B------:R-:W-:Y:S02]  /*51b0*/  LOP3.LUT R41, R96, 0xffff0000, RZ, 0xc0, !PT ;  /* 0xffff000060297812 */ /* 0x000fe400078ec0ff */
[----:B------:R-:W-:Y:S01]  /*51c0*/  PRMT R95, R95, 0x5410, R84 ;  /* 0x000054105f5f7816 */ /* 0x000fe20000000054 */
[-C--:B------:R-:W-:Y:S01]  /*51d0*/  FMUL.FTZ R84, R37, R42.reuse ;  /* 0x0000002a25547220 */ /* 0x080fe20000410000 */
[----:B------:R-:W-:Y:S01]  /*51e0*/  PRMT R94, R94, 0x5410, R43 ;  /* 0x000054105e5e7816 */ /* 0x000fe2000000002b */
[----:B------:R-:W-:Y:S01]  /*51f0*/  FFMA.FTZ R76, R15, R42, -R76 ;  /* 0x0000002a0f4c7223 */ /* 0x000fe2000001084c */
[----:B------:R-:W-:Y:S01]  /*5200*/  PRMT R90, R90, 0x5410, R75 ;  /* 0x000054105a5a7816 */ /* 0x000fe2000000004b */
[----:B------:R-:W-:Y:S01]  /*5210*/  FMUL.FTZ R43, R38, R41 ;  /* 0x00000029262b7220 */ /* 0x000fe20000410000 */
[----:B------:R-:W-:Y:S01]  /*5220*/  LOP3.LUT R34, R5, 0xffff0000, RZ, 0xc0, !PT ;  /* 0xffff000005227812 */ /* 0x000fe200078ec0ff */
[----:B------:R-:W-:Y:S01]  /*5230*/  IMAD.U32 R42, R94, 0x10000, RZ ;  /* 0x000100005e2a7824 */ /* 0x000fe200078e00ff */
[----:B------:R-:W-:Y:S01]  /*5240*/  LOP3.LUT R37, R92, 0xffff0000, RZ, 0xc0, !PT ;  /* 0xffff00005c257812 */ /* 0x000fe200078ec0ff */
[----:B------:R-:W-:Y:S01]  /*5250*/  FFMA.FTZ R84, R15, R74, R84 ;  /* 0x0000004a0f547223 */ /* 0x000fe20000010054 */
[----:B------:R-:W-:Y:S01]  /*5260*/  IMAD.U32 R15, R90, 0x10000, RZ ;  /* 0x000100005a0f7824 */ /* 0x000fe200078e00ff */
[----:B------:R-:W-:Y:S01]  /*5270*/  LOP3.LUT R40, R11, 0xffff0000, RZ, 0xc0, !PT ;  /* 0xffff00000b287812 */ /* 0x000fe200078ec0ff */
[----:B------:R-:W-:-:S02]  /*5280*/  IMAD.U32 R5, R4, 0x10000, RZ ;  /* 0x0001000004057824 */ /* 0x000fc400078e00ff */
[-C--:B------:R-:W-:Y:S01]  /*5290*/  FMUL.FTZ R75, R38, R37.reuse ;  /* 0x00000025264b7220 */ /* 0x080fe20000410000 */
[----:B------:R-:W-:Y:S01]  /*52a0*/  FFMA.FTZ R43, R34, R37, -R43 ;  /* 0x00000025222b7223 */ /* 0x000fe2000001082b */
[----:B------:R-:W-:Y:S01]  /*52b0*/  LOP3.LUT R94, R94, 0xffff0000, RZ, 0xc0, !PT ;  /* 0xffff00005e5e7812 */ /* 0x000fe200078ec0ff */
[----:B------:R-:W-:Y:S01]  /*52c0*/  FMUL.FTZ R37, R39, R42 ;  /* 0x0000002a27257220 */ /* 0x000fe20000410000 */
[----:B------:R-:W-:Y:S01]  /*52d0*/  LOP3.LUT R36, R8, 0xffff0000, RZ, 0xc0, !PT ;  /* 0xffff000008247812 */ /* 0x000fe200078ec0ff */
[----:B------:R-:W-:Y:S01]  /*52e0*/  IMAD.U32 R8, R7, 0x10000, RZ ;  /* 0x0001000007087824 */ /* 0x000fe200078e00ff */
[----:B------:R-:W-:Y:S01]  /*52f0*/  PRMT R91, R91, 0x5410, R88 ;  /* 0x000054105b5b7816 */ /* 0x000fe20000000058 */
[----:B------:R-:W-:Y:S01]  /*5300*/  FMUL.FTZ R39, R39, R15 ;  /* 0x0000000f27277220 */ /* 0x000fe20000410000 */
[----:B------:R-:W-:Y:S01]  /*5310*/  LOP3.LUT R90, R90, 0xffff0000, RZ, 0xc0, !PT ;  /* 0xffff00005a5a7812 */ /* 0x000fe200078ec0ff */
[----:B------:R-:W-:Y:S01]  /*5320*/  FFMA.FTZ R75, R34, R41, R75 ;  /* 0x00000029224b7223 */ /* 0x000fe2000001004b */
[----:B------:R-:W-:Y:S01]  /*5330*/  LOP3.LUT R9, R7, 0xffff0000, RZ, 0xc0, !PT ;  /* 0xffff000007097812 */ /* 0x000fe200078ec0ff */
[----:B------:R-:W-:Y:S01]  /*5340*/  FMUL.FTZ R38, R40, R94 ;  /* 0x0000005e28267220 */ /* 0x000fe20000410000 */
[C---:B------:R-:W-:Y:S01]  /*5350*/  FFMA.FTZ R37, R8.reuse, R15, -R37 ;  /* 0x0000000f08257223 */ /* 0x040fe20000010825 */
[----:B------:R-:W-:Y:S01]  /*5360*/  FFMA.FTZ R39, R8, R42, R39 ;  /* 0x0000002a08277223 */ /* 0x000fe20000010027 */
[----:B------:R-:W-:-:S02]  /*5370*/  IMAD.U32 R34, R95, 0x10000, RZ ;  /* 0x000100005f227824 */ /* 0x000fc400078e00ff */
[-C--:B------:R-:W-:Y:S01]  /*5380*/  FMUL.FTZ R40, R40, R90.reuse ;  /* 0x0000005a28287220 */ /* 0x080fe20000410000 */
[----:B------:R-:W-:Y:S02]  /*5390*/  IMAD.U32 R8, R91, 0x10000, RZ ;  /* 0x000100005b087824 */ /* 0x000fe400078e00ff */
[----:B------:R-:W-:Y:S01]  /*53a0*/  FFMA.FTZ R90, R9, R90, -R38 ;  /* 0x0000005a095a7223 */ /* 0x000fe20000010826 */
[----:B------:R-:W-:Y:S01]  /*53b0*/  FMUL.FTZ R38, R35, R34 ;  /* 0x0000002223267220 */ /* 0x000fe20000410000 */
[----:B------:R-:W-:Y:S01]  /*53c0*/  LOP3.LUT R95, R95, 0xffff0000, RZ, 0xc0, !PT ;  /* 0xffff00005f5f7812 */ /* 0x000fe200078ec0ff */
[----:B------:R-:W-:Y:S01]  /*53d0*/  FMUL.FTZ R35, R35, R8 ;  /* 0x0000000823237220 */ /* 0x000fe20000410000 */
[----:B------:R-:W-:Y:S01]  /*53e0*/  LOP3.LUT R91, R91, 0xffff0000, RZ, 0xc0, !PT ;  /* 0xffff00005b5b7812 */ /* 0x000fe200078ec0ff */
[----:B------:R-:W-:Y:S01]  /*53f0*/  FFMA.FTZ R40, R9, R94, R40 ;  /* 0x0000005e09287223 */ /* 0x000fe20000010028 */
[----:B------:R-:W-:Y:S01]  /*5400*/  LOP3.LUT R4, R4, 0xffff0000, RZ, 0xc0, !PT ;  /* 0xffff000004047812 */ /* 0x000fe200078ec0ff */
[----:B------:R-:W-:Y:S01]  /*5410*/  FFMA.FTZ R35, R5, R34, R35 ;  /* 0x0000002205237223 */ /* 0x000fe20000010023 */
[----:B------:R-:W-:-:S02]  /*5420*/  IMAD.U32 R11, R10, 0x10000, RZ ;  /* 0x000100000a0b7824 */ /* 0x000fc400078e00ff */
[----:B------:R-:W-:Y:S01]  /*5430*/  FMUL.FTZ R9, R36, R95 ;  /* 0x0000005f24097220 */ /* 0x000fe20000410000 */
[----:B------:R-:W-:Y:S01]  /*5440*/  FFMA.FTZ R38, R5, R8, -R38 ;  /* 0x0000000805267223 */ /* 0x000fe20000010826 */
[----:B------:R-:W-:Y:S01]  /*5450*/  IMAD.U32 R34, R93, 0x10000, RZ ;  /* 0x000100005d227824 */ /* 0x000fe200078e00ff */
[----:B------:R-:W-:Y:S01]  /*5460*/  LOP3.LUT R10, R10, 0xffff0000, RZ, 0xc0, !PT ;  /* 0xffff00000a0a7812 */ /* 0x000fe200078ec0ff */
[-C--:B------:R-:W-:Y:S01]  /*5470*/  FMUL.FTZ R5, R36, R91.reuse ;  /* 0x0000005b24057220 */ /* 0x080fe20000410000 */
[----:B------:R-:W-:Y:S01]  /*5480*/  IMAD.U32 R8, R89, 0x10000, RZ ;  /* 0x0001000059087824 */ /* 0x000fe200078e00ff */
[----:B------:R-:W-:Y:S01]  /*5490*/  LOP3.LUT R93, R93, 0xffff0000, RZ, 0xc0, !PT ;  /* 0xffff00005d5d7812 */ /* 0x000fe200078ec0ff */
[----:B------:R-:W-:Y:S01]  /*54a0*/  FFMA.FTZ R9, R4, R91, -R9 ;  /* 0x0000005b04097223 */ /* 0x000fe20000010809 */
[----:B------:R-:W-:Y:S01]  /*54b0*/  LOP3.LUT R89, R89, 0xffff0000, RZ, 0xc0, !PT ;  /* 0xffff000059597812 */ /* 0x000fe200078ec0ff */
[----:B------:R-:W-:Y:S02]  /*54c0*/  IMAD.U32 R7, R6, 0x10000, RZ ;  /* 0x0001000006077824 */ /* 0x000fe400078e00ff */
[----:B------:R-:W-:Y:S01]  /*54d0*/  FFMA.FTZ R4, R4, R95, R5 ;  /* 0x0000005f04047223 */ /* 0x000fe20000010005 */
[----:B------:R-:W-:Y:S01]  /*54e0*/  LOP3.LUT R6, R6, 0xffff0000, RZ, 0xc0, !PT ;  /* 0xffff000006067812 */ /* 0x000fe200078ec0ff */
        /* <DEDUP_REMOVED lines=18> */
[----:B------:R-:W-:Y:S01]  /*5610*/  F2FP.BF16.F32.PACK_AB R7, R90, R37 ;  /* 0x000000255a07723e */ /* 0x000fe200000010ff */
[----:B------:R-:W-:-:S07]  /*5620*/  IMAD.MOV.U32 R11, RZ, RZ, R39 ;  /* 0x000000ffff0b7224 */ /* 0x000fce00078e0027 */
.L_x_3858:
[----:B------:R-:W-:Y:S05]  /*5630*/  BSYNC B1 ;  /* 0x0000000000017941 */ /* 0x000fea0003800000 */
.L_x_3857:
[----:B0-----:R0:W-:Y:S01]  /*5640*/  ST.E.128 desc[UR44][R12.64], R4 ;  /* 0x000000040c007985 */ /* 0x0011e2000c101d2c */
[----:B------:R-:W-:Y:S01]  /*5650*/  ISETP.GE.AND P2, PT, R32, R85, PT ;  /* 0x000000552000720c */ /* 0x000fe20003f46270 */
[----:B------:R-:W-:-:S12]  /*5660*/  IMAD.MOV.U32 R15, RZ, RZ, R33 ;  /* 0x000000ffff0f7224 */ /* 0x000fd800078e0021 */
[----:B------:R-:W-:Y:S05]  /*5670*/  @P2 BRA `(.L_x_3837) ;  /* 0x0000000400242947 */ /* 0x000fea0003800000 */
[----:B------:R-:W-:-:S05]  /*5680*/  IMAD.WIDE R32, R32, 0x2, R14 ;  /* 0x0000000220207825 */ /* 0x000fca00078e020e */
[----:B------:R0:W-:Y:S01]  /*5690*/  ST.E.128 desc[UR44][R32.64], R8 ;  /* 0x0000000820007985 */ /* 0x0001e2000c101d2c */
[----:B------:R-:W-:Y:S05]  /*56a0*/  BRA `(.L_x_3837) ;  /* 0x0000000400187947 */ /* 0x000fea0003800000 */
.L_x_3818:
[----:B------:R-:W-:-:S04]  /*56b0*/  ULOP3.LUT UR4, UR38, 0x1, URZ, 0xfc, !UPT ;  /* 0x0000000126047892 */ /* 0x000fc8000f8efc3f */
[----:B------:R-:W-:-:S06]  /*56c0*/  UISETP.NE.AND UP0, UPT, UR4, 0x3, UPT ;  /* 0x000000030400788c */ /* 0x000fcc000bf05270 */
[----:B------:R-:W-:-:S13]  /*56d0*/  PLOP3.LUT P3, PT, PT, PT, UP0, 0x80, 0x0 ;  /* 0x000000000000781c */ /* 0x000fda0003f6f008 */
[----:B------:R-:W-:Y:S05]  /*56e0*/  @!P3 BRA `(.L_x_3859) ;  /* 0x000000000004b947 */ /* 0x000fea0003800000 */
[----:B------:R-:W-:Y:S01]  /*56f0*/  BPT.TRAP 0x1 ;  /* 0x000000040000795c */ /* 0x000fe20000300000 */
.L_x_3859:
[----:B------:R-:W-:Y:S01]  /*5700*/  IMAD R71, R153, 0x8, R148 ;  /* 0x0000000899477824 */ /* 0x000fe200078e0294 */
[----:B------:R-:W-:Y:S01]  /*5710*/  SHF.L.U32 R86, R158, 0x1f, RZ ;  /* 0x0000001f9e567819 */ /* 0x000fe200000006ff */
[----:B------:R-:W-:Y:S01]  /*5720*/  BSSY B1, `(.L_x_3860) ;  /* 0x0000004000017945 */ /* 0x000fe20003800000 */
[----:B------:R-:W-:Y:S02]  /*5730*/  SHF.R.S32.HI R80, RZ, 0x1f, R79 ;  /* 0x0000001fff507819 */ /* 0x000fe4000001144f */
[----:B------:R-:W0:Y:S02]  /*5740*/  SYNCS.PHASECHK.TRANS64.TRYWAIT P2, [R71+URZ+0x32490], R86 ;  /* 0x03249056470075a7 */ /* 0x000e24000804017f */
[----:B0-----:R-:W-:Y:S05]  /*5750*/  @!P2 BRA `(.L_x_3861) ;  /* 0x000003100038a947 */ /* 0x001fea0003800000 */
.L_x_4191:
[----:B------:R-:W-:Y:S05]  /*5760*/  BSYNC B1 ;  /* 0x0000000000017941 */ /* 0x000fea0003800000 */
.L_x_3860:
        /* <DEDUP_REMOVED lines=27> */
.L_x_4195:
[----:B------:R-:W-:Y:S04]  /*5920*/  BSSY B1, `(.L_x_3863) ;  /* 0x000000d000017945 */ /* 0x000fe80003800000 */
[----:B------:R-:W-:Y:S05]  /*5930*/  @!P2 BRA `(.L_x_3864) ;  /* 0x00000000002ca947 */ /* 0x000fea0003800000 */
[----:B------:R-:W-:Y:S02]  /*5940*/  ULDC UR4, c[0x0][0x2f4] ;  /* 0x0000bd0000047ab9 */ /* 0x000fe40000000800 */
[----:B------:R-:W-:-:S13]  /*5950*/  ISETP.GE.AND P2, PT, R22, UR4, PT ;  /* 0x0000000416007c0c */ /* 0x000fda000bf46270 */
[----:B---3--:R-:W-:-:S04]  /*5960*/  @!P2 LEA R10, P4, R22, R14, 0x1 ;  /* 0x0000000e160aa211 */ /* 0x008fc800078808ff */
[----:B--2---:R-:W-:Y:S02]  /*5970*/  @!P2 LEA.HI.X R11, R22, R5, R23, 0x1, P4 ;  /* 0x00000005160ba211 */ /* 0x004fe400020f0c17 */
[----:B------:R-:W-:-:S13]  /*5980*/  ISETP.GE.AND P4, PT, R152, UR4, PT ;  /* 0x0000000498007c0c */ /* 0x000fda000bf86270 */
[----:B------:R-:W-:-:S04]  /*5990*/  @!P4 LEA R14, P5, R152, R14, 0x1 ;  /* 0x0000000e980ec211 */ /* 0x000fc800078a08ff */
[----:B------:R-:W-:Y:S02]  /*59a0*/  @!P4 LEA.HI.X R15, R152, R5, R157, 0x1, P5 ;  /* 0x00000005980fc211 */ /* 0x000fe400028f0c9d */
[----:B------:R-:W2:Y:S04]  /*59b0*/  @!P2 LDS.128 R4, [R87] ;  /* 0x000000005704a984 */ /* 0x000ea80000000c00 */
[----:B--2---:R-:W-:Y:S04]  /*59c0*/  @!P2 ST.E.128 desc[UR44][R10.64], R4 ;  /* 0x000000040a00a985 */ /* 0x004fe8000c101d2c */
[----:B------:R-:W2:Y:S04]  /*59d0*/  @!P4 LDS.128 R4, [R76] ;  /* 0x000000004c04c984 */ /* 0x000ea80000000c00 */
[----:B--2---:R4:W-:Y:S02]  /*59e0*/  @!P4 ST.E.128 desc[UR44][R14.64], R4 ;  /* 0x000000040e00c985 */ /* 0x0049e4000c101d2c */
.L_x_3864:
[----:B------:R-:W-:Y:S05]  /*59f0*/  BSYNC B1 ;  /* 0x0000000000017941 */ /* 0x000fea0003800000 */
.L_x_3863:
[----:B------:R-:W-:-:S03]  /*5a00*/  UMOV UR4, 0xffffffff ;  /* 0xffffffff00047882 */ /* 0x000fc60000000000 */
[----:B------:R-:W-:Y:S05]  /*5a10*/  BRA.DIV UR4, `(.L_x_3865) ;  /* 0x0000030e04e47947 */ /* 0x000fea000b800000 */
[----:B--2-4-:R2:W4:Y:S04]  /*5a20*/  SHFL.IDX PT, R5, R9, 0x1, 0x1c1f ;  /* 0x003c1f0009057f89 */ /* 0x01452800000e0000 */
[----:B---3--:R2:W3:Y:S02]  /*5a30*/  SHFL.IDX PT, R14, R8, 0x1, 0x1c1f ;  /* 0x003c1f00080e7f89 */ /* 0x0084e400000e0000 */
.L_x_4199:
[----:B------:R-:W-:-:S13]  /*5a40*/  ISETP.GE.AND P2, PT, R32, 0x41, PT ;  /* 0x000000412000780c */ /* 0x000fda0003f46270 */
[----:B------:R-:W-:Y:S05]  /*5a50*/  @!P2 BRA `(.L_x_3837) ;  /* 0x00000000002ca947 */ /* 0x000fea0003800000 */
[----:B------:R-:W-:Y:S02]  /*5a60*/  ULDC UR4, c[0x0][0x2f4] ;  /* 0x0000bd0000047ab9 */ /* 0x000fe40000000800 */
[----:B------:R-:W-:-:S13]  /*5a70*/  ISETP.GE.AND P2, PT, R22, UR4, PT ;  /* 0x0000000416007c0c */ /* 0x000fda000bf46270 */
[----:B-123--:R-:W-:-:S04]  /*5a80*/  @!P2 LEA R8, P4, R22, R14, 0x1 ;  /* 0x0000000e1608a211 */ /* 0x00efc800078808ff */
[----:B----4-:R-:W-:Y:S02]  /*5a90*/  @!P2 LEA.HI.X R9, R22, R5, R23, 0x1, P4 ;  /* 0x000000051609a211 */ /* 0x010fe400020f0c17 */
[----:B------:R-:W-:-:S13]  /*5aa0*/  ISETP.GE.AND P4, PT, R152, UR4, PT ;  /* 0x0000000498007c0c */ /* 0x000fda000bf86270 */
[----:B------:R-:W-:-:S04]  /*5ab0*/  @!P4 LEA R14, P5, R152, R14, 0x1 ;  /* 0x0000000e980ec211 */ /* 0x000fc800078a08ff */
[----:B------:R-:W-:Y:S02]  /*5ac0*/  @!P4 LEA.HI.X R15, R152, R5, R157, 0x1, P5 ;  /* 0x00000005980fc211 */ /* 0x000fe400028f0c9d */
[----:B------:R-:W1:Y:S04]  /*5ad0*/  @!P2 LDS.128 R4, [R87+0x2000] ;  /* 0x002000005704a984 */ /* 0x000e680000000c00 */
[----:B-1----:R-:W-:Y:S04]  /*5ae0*/  @!P2 ST.E.128 desc[UR44][R8.64], R4 ;  /* 0x000000040800a985 */ /* 0x002fe8000c101d2c */
[----:B------:R-:W1:Y:S04]  /*5af0*/  @!P4 LDS.128 R4, [R76+0x2000] ;  /* 0x002000004c04c984 */ /* 0x000e680000000c00 */
[----:B-1----:R1:W-:Y:S02]  /*5b00*/  @!P4 ST.E.128 desc[UR44][R14.64], R4 ;  /* 0x000000040e00c985 */ /* 0x0023e4000c101d2c */
.L_x_3837:
[----:B------:R-:W-:Y:S05]  /*5b10*/  BSYNC B0 ;  /* 0x0000000000007941 */ /* 0x000fea0003800000 */
.L_x_3817:
[----:B01--4-:R-:W0:Y:S01]  /*5b20*/  S2R R4, SR_TID.X ;  /* 0x0000000000047919 */ /* 0x013e220000002100 */
[----:B------:R-:W-:Y:S01]  /*5b30*/  @!PT LDS RZ, [RZ] ;  /* 0x00000000fffff984 */ /* 0x000fe20000000800 */
[----:B------:R-:W-:Y:S01]  /*5b40*/  @!PT LDS RZ, [RZ] ;  /* 0x00000000fffff984 */ /* 0x000fe20000000800 */
[----:B------:R-:W-:Y:S01]  /*5b50*/  @!PT LDS RZ, [RZ] ;  /* 0x00000000fffff984 */ /* 0x000fe20000000800 */
[----:B------:R-:W-:Y:S01]  /*5b60*/  @!PT LDS RZ, [RZ] ;  /* 0x00000000fffff984 */ /* 0x000fe20000000800 */
[----:B------:R1:W-:Y:S06]  /*5b70*/  MEMBAR.ALL.CTA ;  /* 0x0000000000007992 */ /* 0x0003ec0000008000 */
[----:B-1----:R-:W1:Y:S01]  /*5b80*/  FENCE.VIEW.ASYNC.S ;  /* 0x00000000000073c6 */ /* 0x002e620000000000 */
[----:B------:R-:W-:Y:S05]  /*5b90*/  WARPSYNC.ALL ;  /* 0x0000000000007948 */ /* 0x000fea0003800000 */
[----:B------:R-:W-:Y:S01]  /*5ba0*/  BSSY B0, `(.L_x_3866) ;  /* 0x000000a000007945 */ /* 0x000fe20003800000 */
[----:B0-----:R-:W-:-:S02]  /*5bb0*/  SHF.R.U32.HI R5, RZ, 0x7, R4 ;  /* 0x00000007ff057819 */ /* 0x001fc40000011604 */
[----:B------:R-:W-:-:S03]  /*5bc0*/  LOP3.LUT P2, RZ, R4, 0x7f, RZ, 0xc0, !PT ;  /* 0x0000007f04ff7812 */ /* 0x000fc6000784c0ff */
[----:B--2---:R-:W-:-:S10]  /*5bd0*/  VIADD R8, R5, 0x8 ;  /* 0x0000000805087836 */ /* 0x004fd40000000000 */
[----:B------:R-:W-:-:S05]  /*5be0*/  @!P2 VIADD R4, R71, 0x324a0 ;  /* 0x000324a04704a836 */ /* 0x000fca0000000000 */
[----:B------:R-:W-:Y:S01]  /*5bf0*/  @!P2 PRMT R4, RZ, 0x654, R4 ;  /* 0x00000654ff04a816 */ /* 0x000fe20000000004 */
[----:B-1----:R0:W-:Y:S06]  /*5c00*/  BAR.SYNC.DEFER_BLOCKING R8, 0x80 ;  /* 0x000200080000751d */ /* 0x0021ec0000010000 */
[----:B------:R0:W-:Y:S01]  /*5c10*/  @!P2 SYNCS.ARRIVE.TRANS64.RED.A1T0 RZ, [R4+URZ], RZ ;  /* 0x000000ff04ffa9a7 */ /* 0x0001e2000810043f */
[----:B------:R-:W-:Y:S05]  /*5c20*/  @!P3 BRA `(.L_x_3867) ;  /* 0x000000000004b947 */ /* 0x000fea0003800000 */
[----:B------:R-:W-:Y:S01]  /*5c30*/  BPT.TRAP 0x1 ;  /* 0x000000040000795c */ /* 0x000fe20000300000 */
.L_x_3867:
[----:B------:R-:W-:Y:S05]  /*5c40*/  BSYNC B0 ;  /* 0x0000000000007941 */ /* 0x000fea0003800000 */
.L_x_3866:
[----:B------:R-:W1:Y:S01]  /*5c50*/  SYNCS.PHASECHK.TRANS64.TRYWAIT P3, [R71+URZ+0x324b0], R86 ;  /* 0x0324b056470075a7 */ /* 0x000e62000806017f */
[----:B------:R-:W-:Y:S04]  /*5c60*/  BSSY B0, `(.L_x_3868) ;  /* 0x0000002000007945 */ /* 0x000fe80003800000 */
[----:B-1----:R-:W-:Y:S05]  /*5c70*/  @!P3 BRA `(.L_x_3869) ;  /* 0x0000030c0094b947 */ /* 0x002fea0003800000 */
.L_x_4200:
[----:B------:R-:W-:Y:S05]  /*5c80*/  BSYNC B0 ;  /* 0x0000000000007941 */ /* 0x000fea0003800000 */
.L_x_3868:
[----:B------:R-:W-:Y:S01]  /*5c90*/  ULDC.64 UR4, c[0x0][0x328] ;  /* 0x0000ca0000047ab9 */ /* 0x000fe20000000a00 */
[----:B------:R-:W-:Y:S01]  /*5ca0*/  IMAD.IADD R82, R82, 0x1, -R156 ;  /* 0x0000000152527824 */ /* 0x000fe200078e0a9c */
[----:B------:R-:W-:Y:S01]  /*5cb0*/  BSSY B0, `(.L_x_3870) ;  /* 0x0000043000007945 */ /* 0x000fe20003800000 */
[----:B------:R-:W-:Y:S02]  /*5cc0*/  IMAD R80, R80, UR4, RZ ;  /* 0x0000000450507c24 */ /* 0x000fe4000f8e02ff */
[----:B0-----:R-:W-:-:S04]  /*5cd0*/  IMAD.WIDE.U32 R4, R79, UR4, RZ ;  /* 0x000000044f047c25 */ /* 0x001fc8000f8e00ff */
[----:B------:R-:W-:Y:S01]  /*5ce0*/  IMAD R79, R79, UR5, R80 ;  /* 0x000000054f4f7c24 */ /* 0x000fe2000f8e0250 */
[----:B------:R-:W-:Y:S02]  /*5cf0*/  ULDC.64 UR4, c[0x0][0x338] ;  /* 0x0000ce0000047ab9 */ /* 0x000fe40000000a00 */
[----:B------:R-:W-:Y:S02]  /*5d00*/  IMAD R81, R81, UR4, RZ ;  /* 0x0000000451517c24 */ /* 0x000fe4000f8e02ff */
[----:B------:R-:W-:Y:S02]  /*5d10*/  IMAD.IADD R5, R5, 0x1, R79 ;  /* 0x0000000105057824 */ /* 0x000fe400078e024f */
        /* <DEDUP_REMOVED lines=17> */
[----:B------:R0:W4:Y:S08]  /*5e30*/  SHFL.IDX PT, R39, R37, RZ, 0x1c1f ;  /* 0x001c1fff25277589 */ /* 0x00013000000e0000 */
[----:B0-----:R-:W-:Y:S05]  /*5e40*/  @!P3 BRA `(.L_x_3871) ;  /* 0x0000000000a4b947 */ /* 0x001fea0003800000 */
[----:B------:R-:W-:Y:S02]  /*5e50*/  ISETP.NE.AND P5, PT, R64, RZ, PT ;  /* 0x000000ff4000720c */ /* 0x000fe40003fa5270 */
[----:B------:R-:W-:Y:S02]  /*5e60*/  ISETP.NE.AND P4, PT, R65, RZ, PT ;  /* 0x000000ff4100720c */ /* 0x000fe40003f85270 */
[----:B------:R-:W-:-:S09]  /*5e70*/  PRMT R9, R50, 0x8880, RZ ;  /* 0x0000888032097816 */ /* 0x000fd200000000ff */
[----:B------:R-:W0:Y:S01]  /*5e80*/  @P5 LDS.128 R4, [R38] ;  /* 0x0000000026045984 */ /* 0x000e220000000c00 */
[----:B--2---:R-:W-:-:S04]  /*5e90*/  @P5 LEA R10, P3, R22, R41, 0x1 ;  /* 0x00000029160a5211 */ /* 0x004fc800078608ff */
[----:B----4-:R-:W-:Y:S02]  /*5ea0*/  @P5 LEA.HI.X R11, R22, R39, R23, 0x1, P3 ;  /* 0x00000027160b5211 */ /* 0x010fe400018f0c17 */
        /* <DEDUP_REMOVED lines=8> */
[----:B---3--:R-:W-:-:S04]  /*5f30*/  @P5 LEA R14, P6, R162, R41, 0x1 ;  /* 0x00000029a20e5211 */ /* 0x008fc800078c08ff */
        /* <DEDUP_REMOVED lines=26> */
.L_x_3871:
[----:B------:R-:W-:Y:S05]  /*60e0*/  BSYNC B0 ;  /* 0x0000000000007941 */ /* 0x000fea0003800000 */
.L_x_3870:
[----:B------:R-:W-:Y:S01]  /*60f0*/  ISETP.GE.AND P3, PT, R82, 0x41, PT ;  /* 0x000000415200780c */ /* 0x000fe20003f66270 */
[----:B------:R-:W0:Y:S01]  /*6100*/  SHFL.IDX PT, R37, R37, 0x1, 0x1c1f ;  /* 0x003c1f0025257f89 */ /* 0x000e2200000e0000 */
[----:B------:R-:W-:Y:S03]  /*6110*/  BSSY B0, `(.L_x_3872) ;  /* 0x000002c000007945 */ /* 0x000fe60003800000 */
[----:B------:R0:W0:Y:S08]  /*6120*/  SHFL.IDX PT, R9, R36, 0x1, 0x1c1f ;  /* 0x003c1f0024097f89 */ /* 0x00003000000e0000 */
[----:B------:R-:W-:Y:S05]  /*6130*/  @!P3 BRA `(.L_x_3873) ;  /* 0x0000000000a4b947 */ /* 0x000fea0003800000 */
[----:B------:R-:W-:Y:S02]  /*6140*/  ISETP.NE.AND P5, PT, R64, RZ, PT ;  /* 0x000000ff4000720c */ /* 0x000fe40003fa5270 */
[----:B------:R-:W-:-:S11]  /*6150*/  ISETP.NE.AND P4, PT, R65, RZ, PT ;  /* 0x000000ff4100720c */ /* 0x000fd60003f85270 */
[----:B0-----:R-:W0:Y:S01]  /*6160*/  @P5 LDS.128 R4, [R38+0x2000] ;  /* 0x0020000026045984 */ /* 0x001e220000000c00 */
[----:B------:R-:W-:-:S04]  /*6170*/  @P5 LEA R32, P3, R22, R9, 0x1 ;  /* 0x0000000916205211 */ /* 0x000fc800078608ff */
[----:B------:R-:W-:Y:S02]  /*6180*/  @P5 LEA.HI.X R33, R22, R37, R23, 0x1, P3 ;  /* 0x0000002516215211 */ /* 0x000fe400018f0c17 */
[----:B------:R-:W-:-:S04]  /*6190*/  @P4 LEA R34, P3, R152, R9, 0x1 ;  /* 0x0000000998224211 */ /* 0x000fc800078608ff */
[----:B------:R-:W-:Y:S02]  /*61a0*/  @P4 LEA.HI.X R35, R152, R37, R157, 0x1, P3 ;  /* 0x0000002598234211 */ /* 0x000fe400018f0c9d */
[----:B------:R-:W-:-:S13]  /*61b0*/  ISETP.NE.AND P3, PT, R66, RZ, PT ;  /* 0x000000ff4200720c */ /* 0x000fda0003f65270 */
        /* <DEDUP_REMOVED lines=10> */
[----:B---3--:R-:W-:-:S04]  /*6260*/  @P4 LEA R14, P6, R161, R9, 0x1 ;  /* 0x00000009a10e4211 */ /* 0x008fc800078c08ff */
[----:B------:R-:W-:Y:S01]  /*6270*/  @P4 LEA.HI.X R15, R161, R37, R183, 0x1, P6 ;  /* 0x00000025a10f4211 */ /* 0x000fe200030f0cb7 */
[----:B0-----:R0:W-:Y:S01]  /*6280*/  @P3 ST.E.128 desc[UR44][R10.64], R4 ;  /* 0x000000040a003985 */ /* 0x0011e2000c101d2c */
[----:B------:R-:W-:-:S03]  /*6290*/  ISETP.NE.AND P3, PT, R69, RZ, PT ;  /* 0x000000ff4500720c */ /* 0x000fc60003f65270 */
[----:B------:R-:W3:Y:S10]  /*62a0*/  @P5 LDS.128 R4, [R40+0x5000] ;  /* 0x0050000028045984 */ /* 0x000ef40000000c00 */
[----:B------:R-:W-:-:S04]  /*62b0*/  @P3 LEA R32, P6, R160, R9, 0x1 ;  /* 0x00000009a0203211 */ /* 0x000fc800078c08ff */
[----:B------:R-:W-:Y:S02]  /*62c0*/  @P3 LEA.HI.X R33, R160, R37, R182, 0x1, P6 ;  /* 0x00000025a0213211 */ /* 0x000fe400030f0cb6 */
[----:B0-----:R-:W-:Y:S01]  /*62d0*/  PRMT R10, R50, 0x8880, RZ ;  /* 0x00008880320a7816 */ /* 0x001fe200000000ff */
[----:B---3--:R-:W-:Y:S01]  /*62e0*/  @P5 ST.E.128 desc[UR44][R12.64], R4 ;  /* 0x000000040c005985 */ /* 0x008fe2000c101d2c */
        /* <DEDUP_REMOVED lines=14> */
.L_x_3873:
[----:B------:R-:W-:Y:S05]  /*63d0*/  BSYNC B0 ;  /* 0x0000000000007941 */ /* 0x000fea0003800000 */
.L_x_3872:
        /* <DEDUP_REMOVED lines=17> */
[----:B------:R-:W0:Y:S01]  /*64f0*/  S2R R4, SR_TID.X ;  /* 0x0000000000047919 */ /* 0x000e220000002100 */
[----:B------:R-:W-:Y:S02]  /*6500*/  PLOP3.LUT P0, PT, PT, PT, PT, 0x8, 0x0 ;  /* 0x000000000000781c */ /* 0x000fe40003f0e170 */
[----:B0-----:R-:W-:-:S04]  /*6510*/  SHF.R.U32.HI R4, RZ, 0x7, R4 ;  /* 0x00000007ff047819 */ /* 0x001fc80000011604 */
[----:B------:R-:W-:-:S13]  /*6520*/  ISETP.NE.AND P3, PT, R4, 0x1, PT ;  /* 0x000000010400780c */ /* 0x000fda0003f65270 */
[----:B------:R-:W-:Y:S05]  /*6530*/  @!P3 WARPSYNC.ALL ;  /* 0x000000000000b948 */ /* 0x000fea0003800000 */
[----:B------:R-:W-:Y:S06]  /*6540*/  @!P3 BAR.ARV 0x9, 0x100 ;  /* 0x024400000000bb1d */ /* 0x000fec0000002000 */
.L_x_3812:
[----:B------:R-:W0:Y:S01]  /*6550*/  S2R R3, SR_SWINHI ;  /* 0x0000000000037919 */ /* 0x000e220000002f00 */
[----:B------:R-:W1:Y:S01]  /*6560*/  LDC R13, c[0x0][0x448] ;  /* 0x00011200ff0d7b82 */ /* 0x000e620000000800 */
[----:B---3--:R-:W-:Y:S02]  /*6570*/  IMAD.U32 R14, RZ, RZ, UR38 ;  /* 0x00000026ff0e7e24 */ /* 0x008fe4000f8e00ff */
[----:B------:R-:W-:Y:S01]  /*6580*/  IMAD.MOV.U32 R15, RZ, RZ, 0x80 ;  /* 0x00000080ff0f7424 */ /* 0x000fe200078e00ff */
[----:B------:R-:W-:Y:S01]  /*6590*/  STL [R1+0x50], R125 ;  /* 0x0000507d01007387 */ /* 0x000fe20000100800 */
[----:B------:R-:W-:Y:S02]  /*65a0*/  IMAD.MOV.U32 R26, RZ, RZ, 0x100 ;  /* 0x00000100ff1a7424 */ /* 0x000fe400078e00ff */
[----:B------:R-:W-:Y:S01]  /*65b0*/  IMAD.U32 R24, RZ, RZ, UR38 ;  /* 0x00000026ff187e24 */ /* 0x000fe2000f8e00ff */
[----:B------:R-:W3:Y:S01]  /*65c0*/  LDC R12, c[0x0][0xa80] ;  /* 0x0002a000ff0c7b82 */ /* 0x000ee20000000800 */
[----:B------:R-:W-:Y:S01]  /*65d0*/  IMAD.MOV.U32 R25, RZ, RZ, 0x80 ;  /* 0x00000080ff197424 */ /* 0x000fe200078e00ff */
[----:B------:R-:W-:Y:S01]  /*65e0*/  STL.64 [R1+0x28], R14 ;  /* 0x0000280e01007387 */ /* 0x000fe20000100a00 */
[----:B------:R-:W-:-:S02]  /*65f0*/  IMAD.U32 R33, RZ, RZ, UR37 ;  /* 0x00000025ff217e24 */ /* 0x000fc4000f8e00ff */
[----:B------:R-:W-:Y:S01]  /*6600*/  IMAD.U32 R72, RZ, RZ, UR37 ;  /* 0x00000025ff487e24 */ /* 0x000fe2000f8e00ff */
[----:B------:R-:W-:Y:S04]  /*6610*/  STL.64 [R1+0x30], R26 ;  /* 0x0000301a01007387 */ /* 0x000fe80000100a00 */
[----:B------:R-:W-:Y:S04]  /*6620*/  STL.128 [R1], R24 ;  /* 0x0000001801007387 */ /* 0x000fe80000100c00 */
[----:B------:R-:W-:Y:S04]  /*6630*/  STL.128 [R1+0x410], RZ ;  /* 0x000410ff01007387 */ /* 0x000fe80000100c00 */
[----:B------:R-:W-:Y:S04]  /*6640*/  STL.128 [R1+0x420], RZ ;  /* 0x000420ff01007387 */ /* 0x000fe80000100c00 */
[----:B------:R-:W-:Y:S01]  /*6650*/  STL.128 [R1+0x200], RZ ;  /* 0x000200ff01007387 */ /* 0x000fe20000100c00 */
[----:B------:R-:W-:-:S02]  /*6660*/  MOV R4, R148 ;  /* 0x0000009400047202 */ /* 0x000fc40000000f00 */
[----:B0-----:R-:W-:Y:S01]  /*6670*/  MOV R5, R3 ;  /* 0x0000000300057202 */ /* 0x001fe20000000f00 */
[----:B---3--:R-:W-:Y:S01]  /*6680*/  STL [R1+0x430], R12 ;  /* 0x0004300c01007387 */ /* 0x008fe20000100800 */
[C---:B------:R-:W-:Y:S02]  /*6690*/  IADD3 R8, P1, R4.reuse, 0x32430, RZ ;  /* 0x0003243004087810 */ /* 0x040fe40007f3e0ff */
[C---:B------:R-:W-:Y:S01]  /*66a0*/  IADD3 R0, P3, R4.reuse, 0x32450, RZ ;  /* 0x0003245004007810 */ /* 0x040fe20007f7e0ff */
[----:B------:R-:W-:Y:S01]  /*66b0*/  STL.128 [R1+0x210], RZ ;  /* 0x000210ff01007387 */ /* 0x000fe20000100c00 */
[C---:B------:R-:W-:Y:S01]  /*66c0*/  IADD3 R6, P4, R4.reuse, 0x32460, RZ ;  /* 0x0003246004067810 */ /* 0x040fe20007f9e0ff */
[--C-:B------:R-:W-:Y:S01]  /*66d0*/  IMAD.X R9, RZ, RZ, R5.reuse, P1 ;  /* 0x000000ffff097224 */ /* 0x100fe200008e0605 */
[----:B-1----:R-:W-:Y:S01]  /*66e0*/  ISETP.NE.AND P1, PT, R13, 0x1, PT ;  /* 0x000000010d00780c */ /* 0x002fe20003f25270 */
[--C-:B------:R-:W-:Y:S01]  /*66f0*/  IMAD.X R3, RZ, RZ, R5.reuse, P3 ;  /* 0x000000ffff037224 */ /* 0x100fe200018e0605 */
[----:B------:R-:W-:Y:S01]  /*6700*/  IADD3 R10, P2, R4, 0x32440, RZ ;  /* 0x00032440040a7810 */ /* 0x000fe20007f5e0ff */
[--C-:B------:R-:W-:Y:S01]  /*6710*/  IMAD.X R7, RZ, RZ, R5.reuse, P4 ;  /* 0x000000ffff077224 */ /* 0x100fe200020e0605 */
[----:B------:R-:W-:Y:S01]  /*6720*/  STL.64 [R1+0x18], R8 ;  /* 0x0000180801007387 */ /* 0x000fe20000100a00 */
[----:B------:R-:W-:Y:S01]  /*6730*/  IMAD.MOV.U32 R4, RZ, RZ, R0 ;  /* 0x000000ffff047224 */ /* 0x000fe200078e0000 */
[----:B------:R-:W-:Y:S01]  /*6740*/  IADD3 R33, P3, R33, 0x410, RZ ;  /* 0x0000041021217810 */ /* 0x000fe20007f7e0ff */
[----:B------:R-:W-:Y:S01]  /*6750*/  IMAD.X R11, RZ, RZ, R5, P2 ;  /* 0x000000ffff0b7224 */ /* 0x000fe200010e0605 */
[----:B------:R-:W-:Y:S01]  /*6760*/  STL.128 [R1+0x220], RZ ;  /* 0x000220ff01007387 */ /* 0x000fe20000100c00 */
[----:B------:R-:W-:Y:S01]  /*6770*/  IMAD.MOV.U32 R5, RZ, RZ, R3 ;  /* 0x000000ffff057224 */ /* 0x000fe200078e0003 */
[----:B------:R-:W-:Y:S01]  /*6780*/  IADD3 R72, P4, R72, 0x50, RZ ;  /* 0x0000005048487810 */ /* 0x000fe20007f9e0ff */
[----:B------:R-:W-:Y:S01]  /*6790*/  VIADD R3, R216, 0x7f ;  /* 0x0000007fd8037836 */ /* 0x000fe20000000000 */
[----:B------:R-:W-:Y:S01]  /*67a0*/  STL.64 [R1+0x20], R10 ;  /* 0x0000200a01007387 */ /* 0x000fe20000100a00 */
[----:B------:R-:W0:Y:S03]  /*67b0*/  @P1 LDC R0, c[0x0][0x44c] ;  /* 0x00011300ff001b82 */ /* 0x000e260000000800 */
[----:B------:R1:W-:Y:S04]  /*67c0*/  STL.128 [R1+0x40], R4 ;  /* 0x0000400401007387 */ /* 0x0003e80000100c00 */
[----:B------:R3:W-:Y:S04]  /*67d0*/  STL.128 [R1+0x230], RZ ;  /* 0x000230ff01007387 */ /* 0x0007e80000100c00 */
[----:B------:R3:W-:Y:S04]  /*67e0*/  STL.128 [R1+0x240], RZ ;  /* 0x000240ff01007387 */ /* 0x0007e80000100c00 */
[----:B------:R3:W-:Y:S01]  /*67f0*/  STL.128 [R1+0x250], RZ ;  /* 0x000250ff01007387 */ /* 0x0007e20000100c00 */
[----:B-1----:R-:W1:Y:S03]  /*6800*/  @P1 LDC R5, c[0x0][0x450] ;  /* 0x00011400ff051b82 */ /* 0x002e660000000800 */
[----:B------:R3:W-:Y:S04]  /*6810*/  STL.128 [R1+0x260], RZ ;  /* 0x000260ff01007387 */ /* 0x0007e80000100c00 */
[----:B------:R3:W-:Y:S01]  /*6820*/  STL.128 [R1+0x270], RZ ;  /* 0x000270ff01007387 */ /* 0x0007e20000100c00 */
[----:B0-----:R-:W-:Y:S01]  /*6830*/  @P1 IMAD.HI.U32 R0, R3, R0, RZ ;  /* 0x0000000003001227 */ /* 0x001fe200078e00ff */
[----:B------:R-:W0:Y:S02]  /*6840*/  LDC.64 R6, c[0x0][0xad8] ;  /* 0x0002b600ff067b82 */ /* 0x000e240000000a00 */
[----:B------:R3:W-:Y:S04]  /*6850*/  STL.128 [R1+0x280], RZ ;  /* 0x000280ff01007387 */ /* 0x0007e80000100c00 */
[----:B------:R3:W-:Y:S04]  /*6860*/  STL.128 [R1+0x290], RZ ;  /* 0x000290ff01007387 */ /* 0x0007e80000100c00 */
[----:B------:R3:W-:Y:S04]  /*6870*/  STL.128 [R1+0x2a0], RZ ;  /* 0x0002a0ff01007387 */ /* 0x0007e80000100c00 */
[----:B------:R3:W-:Y:S01]  /*6880*/  STL.128 [R1+0x2b0], RZ ;  /* 0x0002b0ff01007387 */ /* 0x0007e20000100c00 */
[----:B-1----:R-:W-:-:S03]  /*6890*/  @P1 SHF.R.U32.HI R3, RZ, R5, R0 ;  /* 0x00000005ff031219 */ /* 0x002fc60000011600 */
[----:B------:R3:W-:Y:S04]  /*68a0*/  STL.128 [R1+0x2c0], RZ ;  /* 0x0002c0ff01007387 */ /* 0x0007e80000100c00 */
[----:B------:R3:W-:Y:S01]  /*68b0*/  STL.128 [R1+0x2d0], RZ ;  /* 0x0002d0ff01007387 */ /* 0x0007e20000100c00 */
[----:B------:R-:W-:Y:S01]  /*68c0*/  IMAD.IADD R3, R188, 0x1, R3 ;  /* 0x00000001bc037824 */ /* 0x000fe200078e0203 */
[----:B0-----:R-:W-:Y:S02]  /*68d0*/  ISETP.GE.AND P2, PT, R7, 0x1, PT ;  /* 0x000000010700780c */ /* 0x001fe40003f46270 */
[----:B------:R3:W-:Y:S04]  /*68e0*/  STL.128 [R1+0x2e0], RZ ;  /* 0x0002e0ff01007387 */ /* 0x0007e80000100c00 */
        /* <DEDUP_REMOVED lines=17> */
[----:B------:R3:W-:Y:S04]  /*6a00*/  STL [R1+0x10], RZ ;  /* 0x000010ff01007387 */ /* 0x0007e80000100800 */
[----:B------:R3:W-:Y:S01]  /*6a10*/  STL [R1+0x38], RZ ;  /* 0x000038ff01007387 */ /* 0x0007e20000100800 */
[----:B------:R-:W-:Y:S05]  /*6a20*/  @P0 BRA `(.L_x_3875) ;  /* 0x00000000000c0947 */ /* 0x000fea0003800000 */
[----:B------:R-:W0:Y:S01]  /*6a30*/  FENCE.VIEW.ASYNC.G ;  /* 0x00000000000073c6 */ /* 0x000e220000000100 */
[----:B------:R-:W-:Y:S05]  /*6a40*/  WARPSYNC.ALL ;  /* 0x0000000000007948 */ /* 0x000fea0003800000 */
[----:B0-----:R-:W-:Y:S06]  /*6a50*/  BAR.ARV 0xc, 0x180 ;  /* 0x0306000000007b1d */ /* 0x001fec0000002000 */
.L_x_3875:
[----:B------:R-:W-:Y:S02]  /*6a60*/  IMAD.X R40, RZ, RZ, UR36, P3 ;  /* 0x00000024ff287e24 */ /* 0x000fe400098e06ff */
[----:B------:R-:W-:Y:S02]  /*6a70*/  IMAD.X R73, RZ, RZ, UR36, P4 ;  /* 0x00000024ff497e24 */ /* 0x000fe4000a0e06ff */
        /* <DEDUP_REMOVED lines=13> */
.L_x_3878:
[----:B------:R-:W-:-:S13]  /*6b50*/  ISETP.NE.AND P0, PT, R7, 0x1, PT ;  /* 0x000000010700780c */ /* 0x000fda0003f05270 */
[----:B------:R-:W0:Y:S02]  /*6b60*/  @P0 LDC.64 R4, c[0x0][0xae0] ;  /* 0x0002b800ff040b82 */ /* 0x000e240000000a00 */
[----:B0-----:R-:W-:-:S05]  /*6b70*/  @P0 IMAD.HI.U32 R4, R0, R4, RZ ;  /* 0x0000000400040227 */ /* 0x001fca00078e00ff */
[----:B------:R-:W-:-:S07]  /*6b80*/  @P0 SHF.R.U32.HI R0, RZ, R5, R4 ;  /* 0x00000005ff000219 */ /* 0x000fce0000011604 */
.L_x_3879:
[----:B------:R-:W-:Y:S05]  /*6b90*/  BSYNC B0 ;  /* 0x0000000000007941 */ /* 0x000fea0003800000 */
.L_x_3877:
[----:B------:R-:W-:-:S05]  /*6ba0*/  IMAD R3, R0, R7, R7 ;  /* 0x0000000700037224 */ /* 0x000fca00078e0207 */
[----:B------:R-:W-:-:S07]  /*6bb0*/  VIMNMX R6, R6, R3, PT ;  /* 0x0000000306067248 */ /* 0x000fce0003fe0100 */
.L_x_3876:
        /* <DEDUP_REMOVED lines=24> */
.L_x_3882:
[----:B------:R-:W-:-:S13]  /*6d40*/  ISETP.NE.AND P0, PT, R7, 0x1, PT ;  /* 0x000000010700780c */ /* 0x000fda0003f05270 */
[----:B------:R-:W0:Y:S02]  /*6d50*/  @P0 LDC.64 R4, c[0x0][0xae0] ;  /* 0x0002b800ff040b82 */ /* 0x000e240000000a00 */
[----:B0-----:R-:W-:-:S05]  /*6d60*/  @P0 IMAD.HI.U32 R4, R0, R4, RZ ;  /* 0x0000000400040227 */ /* 0x001fca00078e00ff */
[----:B------:R-:W-:-:S07]  /*6d70*/  @P0 SHF.R.U32.HI R0, RZ, R5, R4 ;  /* 0x00000005ff000219 */ /* 0x000fce0000011604 */
.L_x_3883:
[----:B------:R-:W-:Y:S05]  /*6d80*/  BSYNC B0 ;  /* 0x0000000000007941 */ /* 0x000fea0003800000 */
.L_x_3881:
[----:B------:R-:W-:-:S05]  /*6d90*/  IMAD R0, R0, R7, RZ ;  /* 0x0000000700007224 */ /* 0x000fca00078e02ff */
[----:B------:R-:W-:-:S07]  /*6da0*/  VIMNMX R3, R3, R0, !PT ;  /* 0x0000000003037248 */ /* 0x000fce0007fe0100 */
.L_x_3880:
[----:B------:R-:W-:Y:S01]  /*6db0*/  IMAD.HI R3, R3, 0x2aaaaaab, RZ ;  /* 0x2aaaaaab03037827 */ /* 0x000fe200078e02ff */
[----:B------:R-:W-:-:S04]  /*6dc0*/  PLOP3.LUT P0, PT, PT, PT, PT, 0x80, 0x0 ;  /* 0x000000000000781c */ /* 0x000fc80003f0f070 */
[----:B------:R-:W-:-:S04]  /*6dd0*/  SHF.R.U32.HI R0, RZ, 0x1f, R3 ;  /* 0x0000001fff007819 */ /* 0x000fc80000011603 */
[----:B------:R-:W-:-:S04]  /*6de0*/  LEA.HI.SX32 R0, R3, R0, 0x1c ;  /* 0x0000000003007211 */ /* 0x000fc800078fe2ff */
[----:B------:R-:W-:-:S04]  /*6df0*/  VIMNMX R196, RZ, R0, !PT ;  /* 0x00000000ffc47248 */ /* 0x000fc80007fe0100 */
[----:B------:R-:W-:-:S13]  /*6e00*/  ISETP.GT.AND P1, PT, R172, R196, PT ;  /* 0x000000c4ac00720c */ /* 0x000fda0003f24270 */
[----:B------:R-:W-:Y:S05]  /*6e10*/  @!P1 BRA `(.L_x_3884) ;  /* 0x0000024400bc9947 */ /* 0x000fea0003800000 */
[----:B------:R0:W-:Y:S01]  /*6e20*/  STL.64 [R1+0x58], RZ ;  /* 0x000058ff01007387 */ /* 0x0001e20000100a00 */
[----:B------:R-:W-:Y:S01]  /*6e30*/  IMAD.U32 R17, RZ, RZ, UR37 ;  /* 0x00000025ff117e24 */ /* 0x000fe2000f8e00ff */
[----:B------:R-:W-:Y:S01]  /*6e40*/  UMOV UR4, 0xffffffff ;  /* 0xffffffff00047882 */ /* 0x000fe20000000000 */
[----:B------:R-:W-:Y:S02]  /*6e50*/  IMAD.U32 R35, RZ, RZ, UR37 ;  /* 0x00000025ff237e24 */ /* 0x000fe4000f8e00ff */
[----:B------:R-:W-:Y:S01]  /*6e60*/  IMAD.U32 R24, RZ, RZ, UR37 ;  /* 0x00000025ff187e24 */ /* 0x000fe2000f8e00ff */
[----:B------:R-:W-:Y:S01]  /*6e70*/  IADD3 R17, P0, R17, 0x88, RZ ;  /* 0x0000008811117810 */ /* 0x000fe20007f1e0ff */
[----:B------:R-:W-:Y:S01]  /*6e80*/  IMAD.U32 R32, RZ, RZ, UR37 ;  /* 0x00000025ff207e24 */ /* 0x000fe2000f8e00ff */
[----:B------:R-:W-:Y:S02]  /*6e90*/  IADD3 R35, P1, R35, 0x78, RZ ;  /* 0x0000007823237810 */ /* 0x000fe40007f3e0ff */
[----:B------:R-:W-:Y:S01]  /*6ea0*/  IADD3 R24, P2, R24, 0x58, RZ ;  /* 0x0000005818187810 */ /* 0x000fe20007f5e0ff */
[----:B------:R-:W-:Y:S01]  /*6eb0*/  IMAD.X R16, RZ, RZ, UR36, P0 ;  /* 0x00000024ff107e24 */ /* 0x000fe200080e06ff */
[----:B------:R-:W-:Y:S01]  /*6ec0*/  IADD3 R32, P3, R32, 0x60, RZ ;  /* 0x0000006020207810 */ /* 0x000fe20007f7e0ff */
[----:B------:R-:W-:-:S02]  /*6ed0*/  IMAD.X R34, RZ, RZ, UR36, P1 ;  /* 0x00000024ff227e24 */ /* 0x000fc400088e06ff */
[----:B------:R-:W-:Y:S02]  /*6ee0*/  IMAD.X R25, RZ, RZ, UR36, P2 ;  /* 0x00000024ff197e24 */ /* 0x000fe400090e06ff */
[----:B--2---:R-:W-:Y:S01]  /*6ef0*/  IMAD.X R41, RZ, RZ, UR36, P3 ;  /* 0x00000024ff297e24 */ /* 0x004fe200098e06ff */
[----:B0-----:R-:W-:Y:S07]  /*6f00*/  BRA.DIV UR4, `(.L_x_3885) ;  /* 0x000002fe04047947 */ /* 0x001fee000b800000 */
[----:B------:R-:W2:Y:S04]  /*6f10*/  LDL R0, [R1+0x464] ;  /* 0x0004640001007983 */ /* 0x000ea80000100800 */
[----:B--2---:R0:W1:Y:S02]  /*6f20*/  SHFL.IDX PT, R14, R0, RZ, 0x1f ;  /* 0x00001fff000e7589 */ /* 0x00406400000e0000 */
.L_x_4203:
[----:B01----:R-:W-:Y:S01]  /*6f30*/  LEA.HI R0, R14, R14, RZ, 0x1 ;  /* 0x0000000e0e007211 */ /* 0x003fe200078f08ff */
[C---:B------:R-:W-:Y:S01]  /*6f40*/  VIADD R27, R148.reuse, 0x18400 ;  /* 0x00018400941b7836 */ /* 0x040fe20000000000 */
[----:B------:R-:W-:Y:S01]  /*6f50*/  STL.128 [R1+0x90], RZ ;  /* 0x000090ff01007387 */ /* 0x000fe20000100c00 */
[----:B------:R-:W-:Y:S01]  /*6f60*/  VIADD R8, R148, 0x400 ;  /* 0x0000040094087836 */ /* 0x000fe20000000000 */
[----:B------:R-:W-:Y:S01]  /*6f70*/  LOP3.LUT R3, R0, 0x7fffe, RZ, 0xc0, !PT ;  /* 0x0007fffe00037812 */ /* 0x000fe200078ec0ff */
[----:B------:R-:W-:Y:S01]  /*6f80*/  IMAD.MOV.U32 R4, RZ, RZ, 0x1 ;  /* 0x00000001ff047424 */ /* 0x000fe200078e00ff */
[----:B------:R-:W-:Y:S01]  /*6f90*/  STL.128 [R1+0xa0], RZ ;  /* 0x0000a0ff01007387 */ /* 0x000fe20000100c00 */
[----:B------:R-:W-:Y:S01]  /*6fa0*/  IMAD.MOV.U32 R5, RZ, RZ, RZ ;  /* 0x000000ffff057224 */ /* 0x000fe200078e00ff */
[----:B------:R-:W-:Y:S01]  /*6fb0*/  SHF.R.U32.HI R8, RZ, 0x4, R8 ;  /* 0x00000004ff087819 */ /* 0x000fe20000011608 */
[----:B------:R-:W-:Y:S01]  /*6fc0*/  IMAD.IADD R0, R14, 0x1, -R3 ;  /* 0x000000010e007824 */ /* 0x000fe200078e0a03 */
[----:B------:R-:W-:Y:S01]  /*6fd0*/  STL.128 [R1+0xb0], RZ ;  /* 0x0000b0ff01007387 */ /* 0x000fe20000100c00 */
[----:B------:R-:W-:Y:S01]  /*6fe0*/  VIADD R3, R148, 0x1c400 ;  /* 0x0001c40094037836 */ /* 0x000fe20000000000 */
[----:B------:R-:W-:Y:S01]  /*6ff0*/  LOP3.LUT R8, R8, 0x3fff, RZ, 0xc0, !PT ;  /* 0x00003fff08087812 */ /* 0x000fe200078ec0ff */
[----:B------:R-:W-:Y:S01]  /*7000*/  IMAD R0, R0, 0x2000, R27 ;  /* 0x0000200000007824 */ /* 0x000fe200078e021b */
[----:B------:R-:W-:Y:S01]  /*7010*/  STL.128 [R1+0xc0], RZ ;  /* 0x0000c0ff01007387 */ /* 0x000fe20000100c00 */
[----:B------:R-:W-:Y:S01]  /*7020*/  IMAD.MOV.U32 R6, RZ, RZ, 0x1 ;  /* 0x00000001ff067424 */ /* 0x000fe200078e00ff */
[----:B------:R-:W-:Y:S01]  /*7030*/  SHF.R.U32.HI R3, RZ, 0x4, R3 ;  /* 0x00000004ff037819 */ /* 0x000fe20000011603 */
[----:B------:R-:W-:Y:S01]  /*7040*/  VIADD R9, R0, 0xa000 ;  /* 0x0000a00000097836 */ /* 0x000fe20000000000 */
[----:B------:R-:W-:Y:S01]  /*7050*/  SHF.R.U32.HI R0, RZ, 0x4, R0 ;  /* 0x00000004ff007819 */ /* 0x000fe20000011600 */
[----:B------:R-:W-:Y:S01]  /*7060*/  IMAD.MOV.U32 R7, RZ, RZ, RZ ;  /* 0x000000ffff077224 */ /* 0x000fe200078e00ff */
[----:B------:R-:W-:Y:S01]  /*7070*/  LOP3.LUT R3, R3, 0x3fff, RZ, 0xc0, !PT ;  /* 0x00003fff03037812 */ /* 0x000fe200078ec0ff */
[----:B------:R-:W-:Y:S01]  /*7080*/  IMAD.MOV.U32 R10, RZ, RZ, 0x1 ;  /* 0x00000001ff0a7424 */ /* 0x000fe200078e00ff */
[----:B------:R-:W-:Y:S01]  /*7090*/  SHF.R.U32.HI R9, RZ, 0x4, R9 ;  /* 0x00000004ff097819 */ /* 0x000fe20000011609 */
[----:B------:R-:W-:Y:S01]  /*70a0*/  IMAD.MOV.U32 R11, RZ, RZ, RZ ;  /* 0x000000ffff0b7224 */ /* 0x000fe200078e00ff */
[----:B------:R-:W-:Y:S01]  /*70b0*/  LOP3.LUT R3, R3, 0x10000, RZ, 0xfc, !PT ;  /* 0x0001000003037812 */ /* 0x000fe200078efcff */
[----:B------:R0:W-:Y:S01]  /*70c0*/  STL.128 [R1+0x60], R4 ;  /* 0x0000600401007387 */ /* 0x0001e20000100c00 */
[----:B------:R-:W-:Y:S01]  /*70d0*/  LOP3.LUT R9, R9, 0x3fff, RZ, 0xc0, !PT ;  /* 0x00003fff09097812 */ /* 0x000fe200078ec0ff */
[----:B------:R-:W-:Y:S01]  /*70e0*/  IMAD.U32 R36, RZ, RZ, UR37 ;  /* 0x00000025ff247e24 */ /* 0x000fe2000f8e00ff */
[----:B------:R-:W-:Y:S01]  /*70f0*/  LOP3.LUT R0, R0, 0x3fff, RZ, 0xc0, !PT ;  /* 0x00003fff00007812 */ /* 0x000fe200078ec0ff */
[----:B------:R1:W-:Y:S01]  /*7100*/  STL.64 [R1+0x70], R10 ;  /* 0x0000700a01007387 */ /* 0x0003e20000100a00 */
[----:B------:R-:W-:Y:S01]  /*7110*/  LOP3.LUT R9, R9, 0x10000, RZ, 0xfc, !PT ;  /* 0x0001000009097812 */ /* 0x000fe200078efcff */
[----:B------:R-:W-:Y:S01]  /*7120*/  IMAD.U32 R37, RZ, RZ, UR37 ;  /* 0x00000025ff257e24 */ /* 0x000fe2000f8e00ff */
[----:B------:R-:W-:Y:S01]  /*7130*/  LOP3.LUT P0, RZ, R27, 0x1bf, RZ, 0xc0, !PT ;  /* 0x000001bf1bff7812 */ /* 0x000fe2000780c0ff */
[----:B------:R-:W-:Y:S01]  /*7140*/  STL.128 [R1+0xd0], RZ ;  /* 0x0000d0ff01007387 */ /* 0x000fe20000100c00 */
[----:B------:R-:W-:Y:S01]  /*7150*/  IADD3 R36, P5, R36, 0x68, RZ ;  /* 0x0000006824247810 */ /* 0x000fe20007fbe0ff */
[----:B----4-:R-:W-:Y:S01]  /*7160*/  IMAD.U32 R39, RZ, RZ, UR37 ;  /* 0x00000025ff277e24 */ /* 0x010fe2000f8e00ff */
[----:B------:R-:W-:Y:S01]  /*7170*/  IADD3 R37, P4, R37, 0x70, RZ ;  /* 0x0000007025257810 */ /* 0x000fe20007f9e0ff */
[----:B------:R-:W-:Y:S01]  /*7180*/  STL.128 [R1+0xe0], RZ ;  /* 0x0000e0ff01007387 */ /* 0x000fe20000100c00 */
[----:B------:R-:W-:Y:S01]  /*7190*/  IMAD.U32 R45, RZ, RZ, UR37 ;  /* 0x00000025ff2d7e24 */ /* 0x000fe2000f8e00ff */
[----:B------:R-:W-:Y:S01]  /*71a0*/  BSSY B6, `(.L_x_3886) ;  /* 0x000002a000067945 */ /* 0x000fe20003800000 */
[----:B------:R-:W-:Y:S01]  /*71b0*/  IMAD.U32 R50, RZ, RZ, UR37 ;  /* 0x00000025ff327e24 */ /* 0x000fe2000f8e00ff */
[C---:B0-----:R-:W-:Y:S01]  /*71c0*/  LOP3.LUT R6, R8.reuse, 0x3000000, RZ, 0xfc, !PT ;  /* 0x0300000008067812 */ /* 0x041fe200078efcff */
[----:B------:R-:W-:Y:S01]  /*71d0*/  IMAD.MOV.U32 R4, RZ, RZ, R3 ;  /* 0x000000ffff047224 */ /* 0x000fe200078e0003 */
[----:B------:R-:W-:Y:S01]  /*71e0*/  LOP3.LUT R8, R8, 0x10000, RZ, 0xfc, !PT ;  /* 0x0001000008087812 */ /* 0x000fe200078efcff */
[----:B------:R-:W-:Y:S01]  /*71f0*/  IMAD.MOV.U32 R5, RZ, RZ, 0x40000040 ;  /* 0x40000040ff057424 */ /* 0x000fe200078e00ff */
[----:B-1----:R-:W-:Y:S01]  /*7200*/  LOP3.LUT R10, R0, 0x10000, RZ, 0xfc, !PT ;  /* 0x00010000000a7812 */ /* 0x002fe200078efcff */
[----:B------:R-:W-:Y:S01]  /*7210*/  IMAD.MOV.U32 R7, RZ, RZ, 0x40000040 ;  /* 0x40000040ff077424 */ /* 0x000fe200078e00ff */
[----:B------:R-:W-:Y:S01]  /*7220*/  IADD3 R39, P3, R39, 0x80, RZ ;  /* 0x0000008027277810 */ /* 0x000fe20007f7e0ff */
[----:B------:R-:W-:Y:S01]  /*7230*/  IMAD.MOV.U32 R11, RZ, RZ, 0x40000040 ;  /* 0x40000040ff0b7424 */ /* 0x000fe200078e00ff */
[----:B------:R-:W-:Y:S01]  /*7240*/  IADD3 R45, P2, R45, 0x90, RZ ;  /* 0x000000902d2d7810 */ /* 0x000fe20007f5e0ff */
[----:B------:R-:W-:Y:S01]  /*7250*/  IMAD.U32 R49, RZ, RZ, UR37 ;  /* 0x00000025ff317e24 */ /* 0x000fe2000f8e00ff */
[----:B------:R0:W-:Y:S01]  /*7260*/  STL.128 [R1+0x80], R4 ;  /* 0x0000800401007387 */ /* 0x0001e20000100c00 */
[----:B------:R-:W-:Y:S01]  /*7270*/  IMAD.X R47, RZ, RZ, UR36, P5 ;  /* 0x00000024ff2f7e24 */ /* 0x000fe2000a8e06ff */
[----:B------:R-:W-:Y:S01]  /*7280*/  IADD3 R50, P1, R50, 0xf0, RZ ;  /* 0x000000f032327810 */ /* 0x000fe20007f3e0ff */
[----:B------:R-:W-:Y:S01]  /*7290*/  IMAD.X R52, RZ, RZ, UR36, P4 ;  /* 0x00000024ff347e24 */ /* 0x000fe2000a0e06ff */
[----:B------:R1:W-:Y:S01]  /*72a0*/  STL.64 [R1+0x78], R10 ;  /* 0x0000780a01007387 */ /* 0x0003e20000100a00 */
[----:B------:R-:W-:Y:S01]  /*72b0*/  IADD3 R49, P5, R49, 0xf8, RZ ;  /* 0x000000f831317810 */ /* 0x000fe20007fbe0ff */
[----:B------:R-:W-:-:S02]  /*72c0*/  IMAD.X R54, RZ, RZ, UR36, P3 ;  /* 0x00000024ff367e24 */ /* 0x000fc400098e06ff */
[----:B------:R-:W-:Y:S02]  /*72d0*/  IMAD.X R44, RZ, RZ, UR36, P2 ;  /* 0x00000024ff2c7e24 */ /* 0x000fe400090e06ff */
[----:B------:R-:W-:Y:S02]  /*72e0*/  IMAD.X R51, RZ, RZ, UR36, P1 ;  /* 0x00000024ff337e24 */ /* 0x000fe400088e06ff */
[----:B------:R-:W-:Y:S02]  /*72f0*/  IMAD.X R48, RZ, RZ, UR36, P5 ;  /* 0x00000024ff307e24 */ /* 0x000fe4000a8e06ff */
[----:B0-----:R-:W-:Y:S02]  /*7300*/  IMAD.MOV.U32 R6, RZ, RZ, R8 ;  /* 0x000000ffff067224 */ /* 0x001fe400078e0008 */
[----:B------:R-:W-:-:S05]  /*7310*/  IMAD.MOV.U32 R4, RZ, RZ, R9 ;  /* 0x000000ffff047224 */ /* 0x000fca00078e0009 */
[----:B------:R1:W-:Y:S01]  /*7320*/  STL.128 [R1+0xf0], R4 ;  /* 0x0000f00401007387 */ /* 0x0003e20000100c00 */
[----:B------:R-:W-:Y:S05]  /*7330*/  @!P0 BRA `(.L_x_3887) ;  /* 0x0000000000408947 */ /* 0x000fea0003800000 */
[----:B------:R-:W-:Y:S01]  /*7340*/  MOV R0, 0x0 ;  /* 0x0000000000007802 */ /* 0x000fe20000000f00 */
[----:B------:R-:W-:Y:S01]  /*7350*/  ULDC.64 UR4, c[0x4][0x98] ;  /* 0x0100260000047ab9 */ /* 0x000fe20000000a00 */
[----:B------:R-:W-:Y:S01]  /*7360*/  ULDC.64 UR6, c[0x4][0xa0] ;  /* 0x0100280000067ab9 */ /* 0x000fe20000000a00 */
[----:B-1----:R-:W-:Y:S01]  /*7370*/  IMAD.U32 R4, RZ, RZ, UR4 ;  /* 0x00000004ff047e24 */ /* 0x002fe2000f8e00ff */
        /* <DEDUP_REMOVED lines=11> */
[----:B-1-3-5:R-:W-:Y:S05]  /*7430*/  CALL.ABS.NOINC R14 ;  /* 0x000000000e007343 */ /* 0x02afea0003c00000 */
.L_x_3887:
[----:B------:R-:W-:Y:S05]  /*7440*/  BSYNC B6 ;  /* 0x0000000000067941 */ /* 0x000fea0003800000 */
.L_x_3886:
[----:B------:R-:W0:Y:S01]  /*7450*/  S2R R20, SR_TID.X ;  /* 0x0000000000147919 */ /* 0x000e220000002100 */
[----:B-1----:R-:W1:Y:S01]  /*7460*/  LDC.64 R6, c[0x0][0xad8] ;  /* 0x0002b600ff067b82 */ /* 0x002e620000000a00 */
[----:B------:R-:W-:Y:S01]  /*7470*/  UIADD3 UR4, UP0, UR37, 0x100, URZ ;  /* 0x0000010025047890 */ /* 0x000fe2000ff1e03f */
[----:B------:R-:W-:Y:S01]  /*7480*/  IMAD.MOV.U32 R4, RZ, RZ, RZ ;  /* 0x000000ffff047224 */ /* 0x000fe200078e00ff */
[----:B------:R-:W-:Y:S01]  /*7490*/  STL.64 [R1+0x110], R24 ;  /* 0x0001101801007387 */ /* 0x000fe20000100a00 */
[----:B------:R-:W-:Y:S01]  /*74a0*/  IMAD.U32 R3, RZ, RZ, UR37 ;  /* 0x00000025ff037e24 */ /* 0x000fe2000f8e00ff */
[----:B------:R-:W-:Y:S01]  /*74b0*/  UIADD3.X UR5, URZ, UR36, URZ, UP0, !UPT ;  /* 0x000000243f057290 */ /* 0x000fe200087fe43f */
[----:B------:R-:W-:Y:S01]  /*74c0*/  IMAD.U32 R38, RZ, RZ, UR37 ;  /* 0x00000025ff267e24 */ /* 0x000fe2000f8e00ff */
[----:B------:R-:W-:Y:S01]  /*74d0*/  STL.64 [R1+0x100], R224 ;  /* 0x000100e001007387 */ /* 0x000fe20000100a00 */
[----:B------:R-:W2:Y:S01]  /*74e0*/  LDC.64 R12, c[0x0][0xae0] ;  /* 0x0002b800ff0c7b82 */ /* 0x000ea20000000a00 */
[----:B------:R-:W-:Y:S01]  /*74f0*/  IMAD.U32 R8, RZ, RZ, UR4 ;  /* 0x00000004ff087e24 */ /* 0x000fe2000f8e00ff */
[----:B------:R-:W-:Y:S01]  /*7500*/  ULDC UR4, c[0x0][0x3f4] ;  /* 0x0000fd0000047ab9 */ /* 0x000fe20000000800 */
[----:B------:R-:W-:Y:S01]  /*7510*/  IMAD.U32 R9, RZ, RZ, UR5 ;  /* 0x00000005ff097e24 */ /* 0x000fe2000f8e00ff */
[----:B------:R-:W-:Y:S01]  /*7520*/  STL.U8 [R1+0x118], RZ ;  /* 0x000118ff01007387 */ /* 0x000fe20000100000 */
[----:B------:R-:W-:-:S02]  /*7530*/  ISETP.LT.AND P0, PT, RZ, UR4, PT ;  /* 0x00000004ff007c0c */ /* 0x000fc4000bf01270 */
[----:B------:R-:W-:Y:S01]  /*7540*/  IADD3 R38, P4, R38, 0x108, RZ ;  /* 0x0000010826267810 */ /* 0x000fe20007f9e0ff */
[----:B------:R-:W4:Y:S01]  /*7550*/  LDC.64 R10, c[0x0][0x448] ;  /* 0x00011200ff0a7b82 */ /* 0x000f220000000a00 */
[----:B------:R-:W-:Y:S03]  /*7560*/  STL.64 [R1+0x108], R8 ;  /* 0x0001080801007387 */ /* 0x000fe60000100a00 */
[----:B------:R-:W-:Y:S01]  /*7570*/  IMAD.X R53, RZ, RZ, UR36, P4 ;  /* 0x00000024ff357e24 */ /* 0x000fe2000a0e06ff */
[----:B------:R-:W-:Y:S03]  /*7580*/  STL.U8 [R1+0x14c], RZ ;  /* 0x00014cff01007387 */ /* 0x000fe60000100000 */
[----:B------:R-:W3:Y:S01]  /*7590*/  LDC R0, c[0x0][0x450] ;  /* 0x00011400ff007b82 */ /* 0x000ee20000000800 */
[----:B-1----:R-:W-:-:S02]  /*75a0*/  IMAD.MOV.U32 R31, RZ, RZ, R6 ;  /* 0x000000ffff1f7224 */ /* 0x002fc400078e0006 */
[----:B------:R-:W-:Y:S02]  /*75b0*/  IMAD.MOV.U32 R5, RZ, RZ, R7 ;  /* 0x000000ffff057224 */ /* 0x000fe400078e0007 */
[----:B0-----:R-:W-:-:S03]  /*75c0*/  VIADD R226, R20, 0xffffff80 ;  /* 0xffffff8014e27836 */ /* 0x001fc60000000000 */
[----:B------:R-:W0:Y:S01]  /*75d0*/  LDC R30, c[0x0][0xad4] ;  /* 0x0002b500ff1e7b82 */ /* 0x000e220000000800 */
[----:B--2---:R-:W-:Y:S02]  /*75e0*/  IMAD.MOV.U32 R6, RZ, RZ, R12 ;  /* 0x000000ffff067224 */ /* 0x004fe400078e000c */
[----:B------:R-:W-:Y:S01]  /*75f0*/  IMAD.MOV.U32 R7, RZ, RZ, R13 ;  /* 0x000000ffff077224 */ /* 0x000fe200078e000d */
[----:B------:R-:W-:Y:S04]  /*7600*/  STL [R1+0x11c], R226 ;  /* 0x00011ce201007387 */ /* 0x000fe80000100800 */
[----:B------:R-:W-:Y:S04]  /*7610*/  STL.128 [R1+0x130], R4 ;  /* 0x0001300401007387 */ /* 0x000fe80000100c00 */
[----:B----4-:R-:W-:Y:S04]  /*7620*/  STL.64 [R1+0x140], R10 ;  /* 0x0001400a01007387 */ /* 0x010fe80000100a00 */
[----:B---3--:R-:W-:Y:S04]  /*7630*/  STL [R1+0x148], R0 ;  /* 0x0001480001007387 */ /* 0x008fe80000100800 */
[----:B0-----:R0:W-:Y:S02]  /*7640*/  STL.128 [R1+0x120], R28 ;  /* 0x0001201c01007387 */ /* 0x0011e40000100c00 */
[----:B0-----:R-:W-:Y:S01]  /*7650*/  IMAD.U32 R30, RZ, RZ, UR37 ;  /* 0x00000025ff1e7e24 */ /* 0x001fe2000f8e00ff */
[----:B------:R-:W-:Y:S01]  /*7660*/  IADD3 R29, P1, R3, 0x14c, RZ ;  /* 0x0000014c031d7810 */ /* 0x000fe20007f3e0ff */
[----:B------:R-:W-:-:S03]  /*7670*/  IMAD.U32 R31, RZ, RZ, UR37 ;  /* 0x00000025ff1f7e24 */ /* 0x000fc6000f8e00ff */
[----:B------:R-:W-:Y:S01]  /*7680*/  IADD3 R30, P2, R30, 0x11c, RZ ;  /* 0x0000011c1e1e7810 */ /* 0x000fe20007f5e0ff */
[----:B------:R-:W-:Y:S01]  /*7690*/  IMAD.X R42, RZ, RZ, UR36, P1 ;  /* 0x00000024ff2a7e24 */ /* 0x000fe200088e06ff */
[----:B------:R-:W-:-:S03]  /*76a0*/  IADD3 R31, P3, R31, 0x118, RZ ;  /* 0x000001181f1f7810 */ /* 0x000fc60007f7e0ff */
[----:B------:R-:W-:Y:S02]  /*76b0*/  IMAD.X R43, RZ, RZ, UR36, P2 ;  /* 0x00000024ff2b7e24 */ /* 0x000fe400090e06ff */
[----:B------:R-:W-:Y:S01]  /*76c0*/  IMAD.X R46, RZ, RZ, UR36, P3 ;  /* 0x00000024ff2e7e24 */ /* 0x000fe200098e06ff */
[----:B------:R-:W-:Y:S07]  /*76d0*/  @P0 BRA `(.L_x_3888) ;  /* 0x0000000000400947 */ /* 0x000fee0003800000 */
        /* <DEDUP_REMOVED lines=10> */
.L_x_3891:
[----:B-1----:R1:W2:Y:S02]  /*7780*/  SYNCS.PHASECHK.TRANS64.TRYWAIT P0, [R148+URZ+0x32400], R3 ;  /* 0x03240003940075a7 */ /* 0x0022a4000800017f */
[----:B--2---:R-:W-:Y:S05]  /*7790*/  @!P0 NANOSLEEP.SYNCS 0x989680 ;  /* 0x009896800000895d */ /* 0x004fea0003900000 */
[----:B------:R-:W2:Y:S02]  /*77a0*/  @!P0 SYNCS.PHASECHK.TRANS64 P0, [R148+URZ+0x32400], R3 ;  /* 0x03240003940085a7 */ /* 0x000ea4000800007f */
[----:B--2---:R-:W-:Y:S05]  /*77b0*/  @!P0 BRA `(.L_x_3891) ;  /* 0xfffffffc00f08947 */ /* 0x004fea000383ffff */
.L_x_3890:
[----:B------:R-:W-:Y:S05]  /*77c0*/  BSYNC B0 ;  /* 0x0000000000007941 */ /* 0x000fea0003800000 */
.L_x_3889:
[----:B------:R-:W-:Y:S05]  /*77d0*/  BRA `(.L_x_3892) ;  /* 0x0000002c00747947 */ /* 0x000fea0003800000 */
.L_x_3888:
        /* <DEDUP_REMOVED lines=30> */
.L_x_3894:
[----:B------:R-:W-:Y:S05]  /*79c0*/  BSYNC B6 ;  /* 0x0000000000067941 */ /* 0x000fea0003800000 */
.L_x_3893:
[----:B------:R-:W2:Y:S01]  /*79d0*/  LDL R3, [R1+0x50] ;  /* 0x0000500001037983 */ /* 0x000ea20000100800 */
[----:B------:R-:W-:Y:S01]  /*79e0*/  ULDC.U8 UR4, c[0x0][0x410] ;  /* 0x0001040000047ab9 */ /* 0x000fe20000000000 */
[----:B------:R-:W-:Y:S01]  /*79f0*/  BSSY B0, `(.L_x_3895) ;  /* 0x00002b3000007945 */ /* 0x000fe20003800000 */
[----:B------:R-:W-:Y:S01]  /*7a00*/  ISETP.NE.AND P0, PT, RZ, UR4, PT ;  /* 0x00000004ff007c0c */ /* 0x000fe2000bf05270 */
[----:B--2---:R-:W-:-:S12]  /*7a10*/  IMAD R0, R3, 0x80, R156 ;  /* 0x0000008003007824 */ /* 0x004fd800078e029c */
[----:B------:R-:W-:Y:S05]  /*7a20*/  @!P0 BRA `(.L_x_3896) ;  /* 0x0000001400888947 */ /* 0x000fea0003800000 */
[----:B------:R-:W0:Y:S01]  /*7a30*/  LDC R21, c[0x0][0x448] ;  /* 0x00011200ff157b82 */ /* 0x000e220000000800 */
[----:B------:R-:W-:Y:S01]  /*7a40*/  IMAD R5, R227, 0x40, R0 ;  /* 0x00000040e3057824 */ /* 0x000fe200078e0200 */
[----:B------:R-:W-:Y:S01]  /*7a50*/  ULDC.64 UR4, c[0x0][0x3f8] ;  /* 0x0000fe0000047ab9 */ /* 0x000fe20000000a00 */
[----:B------:R-:W-:Y:S01]  /*7a60*/  ULDC.64 UR6, c[0x0][0x408] ;  /* 0x0001020000067ab9 */ /* 0x000fe20000000a00 */
[----:B------:R-:W-:Y:S02]  /*7a70*/  IMAD.MOV.U32 R6, RZ, RZ, R26 ;  /* 0x000000ffff067224 */ /* 0x000fe400078e001a */
[----:B------:R-:W-:Y:S01]  /*7a80*/  IMAD.MOV.U32 R7, RZ, RZ, R55 ;  /* 0x000000ffff077224 */ /* 0x000fe200078e0037 */
[----:B0-----:R-:W-:-:S13]  /*7a90*/  ISETP.NE.AND P0, PT, R21, 0x1, PT ;  /* 0x000000011500780c */ /* 0x001fda0003f05270 */
[----:B------:R-:W0:Y:S08]  /*7aa0*/  @P0 LDC R2, c[0x0][0x44c] ;  /* 0x00011300ff020b82 */ /* 0x000e300000000800 */
[----:B------:R-:W1:Y:S01]  /*7ab0*/  @P0 LDC R3, c[0x0][0x450] ;  /* 0x00011400ff030b82 */ /* 0x000e620000000800 */
[----:B0-----:R-:W-:-:S05]  /*7ac0*/  @P0 IMAD.HI.U32 R2, R5, R2, RZ ;  /* 0x0000000205020227 */ /* 0x001fca00078e00ff */
[----:B-1----:R-:W-:Y:S01]  /*7ad0*/  @P0 SHF.R.U32.HI R5, RZ, R3, R2 ;  /* 0x00000003ff050219 */ /* 0x002fe20000011602 */
[----:B------:R-:W-:Y:S02]  /*7ae0*/  IMAD.MOV.U32 R2, RZ, RZ, R24 ;  /* 0x000000ffff027224 */ /* 0x000fe400078e0018 */
[----:B------:R-:W-:Y:S01]  /*7af0*/  IMAD.MOV.U32 R3, RZ, RZ, R57 ;  /* 0x000000ffff037224 */ /* 0x000fe200078e0039 */
[----:B------:R-:W-:Y:S01]  /*7b00*/  SHF.R.S32.HI R4, RZ, 0x1f, R5 ;  /* 0x0000001fff047819 */ /* 0x000fe20000011405 */
[----:B------:R-:W-:-:S04]  /*7b10*/  IMAD.WIDE.U32 R6, R5, UR4, R6 ;  /* 0x0000000405067c25 */ /* 0x000fc8000f8e0006 */
[C---:B------:R-:W-:Y:S02]  /*7b20*/  IMAD R8, R4.reuse, UR4, RZ ;  /* 0x0000000404087c24 */ /* 0x040fe4000f8e02ff */
[----:B------:R-:W-:Y:S02]  /*7b30*/  IMAD R4, R4, UR6, RZ ;  /* 0x0000000604047c24 */ /* 0x000fe4000f8e02ff */
[C---:B------:R-:W-:Y:S01]  /*7b40*/  IMAD R9, R5.reuse, UR5, R8 ;  /* 0x0000000505097c24 */ /* 0x040fe2000f8e0208 */
[----:B------:R-:W-:Y:S01]  /*7b50*/  ULDC.64 UR4, c[0x0][0x3e8] ;  /* 0x0000fa0000047ab9 */ /* 0x000fe20000000a00 */
[----:B------:R-:W-:-:S04]  /*7b60*/  IMAD.WIDE.U32 R2, R5, UR6, R2 ;  /* 0x0000000605027c25 */ /* 0x000fc8000f8e0002 */
[----:B------:R-:W-:Y:S01]  /*7b70*/  IMAD R11, R5, UR7, R4 ;  /* 0x00000007050b7c24 */ /* 0x000fe2000f8e0204 */
[----:B------:R-:W-:Y:S01]  /*7b80*/  ULDC.64 UR6, c[0x0][0x400] ;  /* 0x0001000000067ab9 */ /* 0x000fe20000000a00 */
[----:B------:R-:W-:Y:S01]  /*7b90*/  IMAD.IADD R5, R7, 0x1, R9 ;  /* 0x0000000107057824 */ /* 0x000fe200078e0209 */
[----:B------:R-:W-:Y:S01]  /*7ba0*/  LEA R4, P0, R6, UR4, 0x1 ;  /* 0x0000000406047c11 */ /* 0x000fe2000f8008ff */
[----:B------:R-:W-:Y:S01]  /*7bb0*/  IMAD.IADD R7, R3, 0x1, R11 ;  /* 0x0000000103077824 */ /* 0x000fe200078e020b */
[----:B------:R-:W-:Y:S01]  /*7bc0*/  LEA R8, P1, R2, UR6, 0x1 ;  /* 0x0000000602087c11 */ /* 0x000fe2000f8208ff */
[----:B------:R-:W-:Y:S01]  /*7bd0*/  UMOV UR4, 0xffffffff ;  /* 0xffffffff00047882 */ /* 0x000fe20000000000 */
[----:B------:R-:W-:Y:S02]  /*7be0*/  LEA.HI.X R6, R6, UR5, R5, 0x1, P0 ;  /* 0x0000000506067c11 */ /* 0x000fe400080f0c05 */
[----:B------:R-:W-:Y:S01]  /*7bf0*/  LEA.HI.X R7, R2, UR7, R7, 0x1, P1 ;  /* 0x0000000702077c11 */ /* 0x000fe200088f0c07 */
[----:B------:R-:W-:Y:S08]  /*7c00*/  BRA.DIV UR4, `(.L_x_3897) ;  /* 0x000002ee04ec7947 */ /* 0x000ff0000b800000 */
[----:B------:R0:W1:Y:S04]  /*7c10*/  SHFL.IDX PT, R3, R6, RZ, 0x1c1f ;  /* 0x001c1fff06037589 */ /* 0x00006800000e0000 */
[----:B------:R0:W2:Y:S04]  /*7c20*/  SHFL.IDX PT, R2, R4, RZ, 0x1c1f ;  /* 0x001c1fff04027589 */ /* 0x0000a800000e0000 */
[----:B------:R0:W3:Y:S04]  /*7c30*/  SHFL.IDX PT, R5, R7, RZ, 0x1c1f ;  /* 0x001c1fff07057589 */ /* 0x0000e800000e0000 */
[----:B------:R0:W4:Y:S02]  /*7c40*/  SHFL.IDX PT, R14, R8, RZ, 0x1c1f ;  /* 0x001c1fff080e7589 */ /* 0x00012400000e0000 */
.L_x_4209:
        /* <DEDUP_REMOVED lines=8> */
[----:B------:R-:W4:Y:S01]  /*7cd0*/  LDL R9, [R1+0x448] ;  /* 0x0004480001097983 */ /* 0x000f220000100800 */
[----:B------:R-:W-:Y:S01]  /*7ce0*/  ULDC UR4, c[0x0][0x3f4] ;  /* 0x0000fd0000047ab9 */ /* 0x000fe20000000800 */
[----:B------:R-:W-:Y:S02]  /*7cf0*/  CS2R R58, SRZ ;  /* 0x00000000003a7805 */ /* 0x000fe4000001ff00 */
[----:B------:R-:W-:Y:S02]  /*7d00*/  ISETP.GE.AND P3, PT, R159, UR4, PT ;  /* 0x000000049f007c0c */ /* 0x000fe4000bf66270 */
[----:B------:R-:W-:Y:S01]  /*7d10*/  ISETP.GE.AND P2, PT, R154, UR4, PT ;  /* 0x000000049a007c0c */ /* 0x000fe2000bf46270 */
[----:B---3--:R-:W-:-:S10]  /*7d20*/  IMAD.MOV.U32 R15, RZ, RZ, R5 ;  /* 0x000000ffff0f7224 */ /* 0x008fd400078e0005 */
[----:B------:R-:W-:Y:S02]  /*7d30*/  @!P3 IMAD.SHL.U32 R21, R159, 0x2, RZ ;  /* 0x000000029f15b824 */ /* 0x000fe400078e00ff */
[----:B-12---:R-:W-:-:S03]  /*7d40*/  @!P2 IMAD.WIDE R10, R154, 0x2, R2 ;  /* 0x000000029a0aa825 */ /* 0x006fc600078e0202 */
[-C--:B------:R-:W-:Y:S02]  /*7d50*/  @!P3 IADD3 R2, P0, R2, R21.reuse, RZ ;  /* 0x000000150202b210 */ /* 0x080fe40007f1e0ff */
[----:B----4-:R-:W-:Y:S02]  /*7d60*/  @!P3 IADD3 R20, P1, R14, R21, RZ ;  /* 0x000000150e14b210 */ /* 0x010fe40007f3e0ff */
[----:B------:R-:W-:Y:S02]  /*7d70*/  CS2R R56, SRZ ;  /* 0x0000000000387805 */ /* 0x000fe4000001ff00 */
[----:B------:R-:W-:Y:S01]  /*7d80*/  CS2R R26, SRZ ;  /* 0x00000000001a7805 */ /* 0x000fe2000001ff00 */
[----:B------:R-:W-:Y:S01]  /*7d90*/  @!P2 IMAD.WIDE R12, R154, 0x2, R14 ;  /* 0x000000029a0ca825 */ /* 0x000fe200078e020e */
[----:B------:R1:W5:Y:S04]  /*7da0*/  @!P2 LD.E.64 R58, desc[UR44][R10.64] ;  /* 0x0000002c0a3aa980 */ /* 0x000368000c101b00 */
[----:B------:R1:W5:Y:S01]  /*7db0*/  @!P2 LD.E.64 R56, desc[UR44][R12.64] ;  /* 0x0000002c0c38a980 */ /* 0x000362000c101b00 */
[----:B------:R-:W-:-:S05]  /*7dc0*/  @!P3 SHF.L.U64.HI R24, R159, 0x1, R9 ;  /* 0x000000019f18b819 */ /* 0x000fca0000010209 */
[--C-:B------:R-:W-:Y:S02]  /*7dd0*/  @!P3 IMAD.X R3, R3, 0x1, R24.reuse, P0 ;  /* 0x000000010303b824 */ /* 0x100fe400000e0618 */
[----:B------:R-:W-:Y:S01]  /*7de0*/  @!P3 IMAD.X R21, R5, 0x1, R24, P1 ;  /* 0x000000010515b824 */ /* 0x000fe200008e0618 */
[----:B------:R-:W-:Y:S02]  /*7df0*/  CS2R R24, SRZ ;  /* 0x0000000000187805 */ /* 0x000fe4000001ff00 */
[----:B------:R1:W5:Y:S04]  /*7e00*/  @!P3 LD.E.64 R26, desc[UR44][R2.64] ;  /* 0x0000002c021ab980 */ /* 0x000368000c101b00 */
[----:B------:R1:W5:Y:S02]  /*7e10*/  @!P3 LD.E.64 R24, desc[UR44][R20.64] ;  /* 0x0000002c1418b980 */ /* 0x000364000c101b00 */
.L_x_3899:
[----:B------:R-:W-:Y:S05]  /*7e20*/  BSYNC B1 ;  /* 0x0000000000017941 */ /* 0x000fea0003800000 */
.L_x_3898:
[----:B-12--5:R-:W-:Y:S01]  /*7e30*/  IMAD.MOV.U32 R2, RZ, RZ, R26 ;  /* 0x000000ffff027224 */ /* 0x026fe200078e001a */
[----:B------:R-:W-:Y:S01]  /*7e40*/  UMOV UR4, 0xffffffff ;  /* 0xffffffff00047882 */ /* 0x000fe20000000000 */
[----:B------:R-:W-:Y:S01]  /*7e50*/  IMAD.MOV.U32 R3, RZ, RZ, R27 ;  /* 0x000000ffff037224 */ /* 0x000fe200078e001b */
[----:B------:R-:W-:Y:S01]  /*7e60*/  CS2R R20, SRZ ;  /* 0x0000000000147805 */ /* 0x000fe2000001ff00 */
[----:B---3--:R-:W-:Y:S01]  /*7e70*/  IMAD.MOV.U32 R5, RZ, RZ, R58 ;  /* 0x000000ffff057224 */ /* 0x008fe200078e003a */
[----:B------:R-:W-:Y:S01]  /*7e80*/  PRMT R28, R28, 0x5410, R2 ;  /* 0x000054101c1c7816 */ /* 0x000fe20000000002 */
[----:B------:R-:W-:Y:S01]  /*7e90*/  IMAD.MOV.U32 R9, RZ, RZ, R59 ;  /* 0x000000ffff097224 */ /* 0x000fe200078e003b */
[----:B------:R-:W-:Y:S01]  /*7ea0*/  PRMT R68, R3, 0x7610, R68 ;  /* 0x0000761003447816 */ /* 0x000fe20000000044 */
[----:B------:R-:W-:Y:S02]  /*7eb0*/  IMAD.MOV.U32 R2, RZ, RZ, R24 ;  /* 0x000000ffff027224 */ /* 0x000fe400078e0018 */
[----:B------:R-:W-:Y:S01]  /*7ec0*/  IMAD.MOV.U32 R3, RZ, RZ, R25 ;  /* 0x000000ffff037224 */ /* 0x000fe200078e0019 */
[----:B------:R-:W-:Y:S01]  /*7ed0*/  PRMT R62, R9, 0x5410, R5 ;  /* 0x00005410093e7816 */ /* 0x000fe20000000005 */
[----:B------:R-:W-:Y:S01]  /*7ee0*/  IMAD.MOV.U32 R5, RZ, RZ, R56 ;  /* 0x000000ffff057224 */ /* 0x000fe200078e0038 */
[----:B------:R-:W-:Y:S01]  /*7ef0*/  PRMT R70, R2, 0x7610, R70 ;  /* 0x0000761002467816 */ /* 0x000fe20000000046 */
[----:B------:R-:W-:Y:S01]  /*7f00*/  IMAD.MOV.U32 R9, RZ, RZ, R57 ;  /* 0x000000ffff097224 */ /* 0x000fe200078e0039 */
[----:B------:R-:W-:-:S04]  /*7f10*/  PRMT R68, R68, 0x5410, R3 ;  /* 0x0000541044447816 */ /* 0x000fc80000000003 */
[----:B------:R-:W-:Y:S01]  /*7f20*/  PRMT R65, R5, 0x5410, R9 ;  /* 0x0000541005417816 */ /* 0x000fe20000000009 */
[----:B------:R-:W-:Y:S06]  /*7f30*/  BRA.DIV UR4, `(.L_x_3900) ;  /* 0x000002ee04907947 */ /* 0x000fec000b800000 */
[----:B------:R1:W2:Y:S04]  /*7f40*/  SHFL.IDX PT, R5, R6, 0x1, 0x1c1f ;  /* 0x003c1f0006057f89 */ /* 0x0002a800000e0000 */
[----:B0-----:R-:W0:Y:S04]  /*7f50*/  SHFL.IDX PT, R4, R4, 0x1, 0x1c1f ;  /* 0x003c1f0004047f89 */ /* 0x001e2800000e0000 */
[----:B------:R-:W3:Y:S04]  /*7f60*/  SHFL.IDX PT, R7, R7, 0x1, 0x1c1f ;  /* 0x003c1f0007077f89 */ /* 0x000ee800000e0000 */
[----:B----4-:R1:W4:Y:S02]  /*7f70*/  SHFL.IDX PT, R14, R8, 0x1, 0x1c1f ;  /* 0x003c1f00080e7f89 */ /* 0x01032400000e0000 */
.L_x_4215:
[----:B------:R-:W5:Y:S01]  /*7f80*/  LDL R3, [R1+0x1fc] ;  /* 0x0001fc0001037983 */ /* 0x000f620000100800 */
[----:B------:R-:W-:Y:S01]  /*7f90*/  VIADD R0, R0, 0x40 ;  /* 0x0000004000007836 */ /* 0x000fe20000000000 */
[----:B------:R-:W-:Y:S01]  /*7fa0*/  BSSY B1, `(.L_x_3901) ;  /* 0x000001f000017945 */ /* 0x000fe20003800000 */
[----:B-1----:R-:W-:Y:S02]  /*7fb0*/  CS2R R8, SRZ ;  /* 0x0000000000087805 */ /* 0x002fe4000001ff00 */
[----:B------:R-:W-:Y:S02]  /*7fc0*/  CS2R R10, SRZ ;  /* 0x00000000000a7805 */ /* 0x000fe4000001ff00 */
[----:B------:R-:W-:Y:S02]  /*7fd0*/  ISETP.GE.AND P0, PT, R0, R55, PT ;  /* 0x000000370000720c */ /* 0x000fe40003f06270 */
[----:B-----5:R-:W-:-:S04]  /*7fe0*/  LEA.HI R2, R3, R3, RZ, 0x1 ;  /* 0x0000000303027211 */ /* 0x020fc800078f08ff */
[----:B------:R-:W-:-:S05]  /*7ff0*/  LOP3.LUT R2, R2, 0xfffffffe, RZ, 0xc0, !PT ;  /* 0xfffffffe02027812 */ /* 0x000fca00078ec0ff */
[----:B------:R-:W-:Y:S01]  /*8000*/  IMAD.IADD R0, R3, 0x1, -R2 ;  /* 0x0000000103007824 */ /* 0x000fe200078e0a02 */
[----:B------:R-:W-:-:S04]  /*8010*/  CS2R R2, SRZ ;  /* 0x0000000000027805 */ /* 0x000fc8000001ff00 */
[----:B------:R-:W-:Y:S01]  /*8020*/  SHF.L.U32 R13, R0, 0x1f, RZ ;  /* 0x0000001f000d7819 */ /* 0x000fe200000006ff */
[----:B------:R-:W-:Y:S06]  /*8030*/  @P0 BRA `(.L_x_3902) ;  /* 0x0000000000540947 */ /* 0x000fec0003800000 */
[----:B------:R-:W4:Y:S01]  /*8040*/  LDL R6, [R1+0x448] ;  /* 0x0004480001067983 */ /* 0x000f220000100800 */
[----:B------:R-:W-:Y:S01]  /*8050*/  ULDC UR4, c[0x0][0x3f4] ;  /* 0x0000fd0000047ab9 */ /* 0x000fe20000000800 */
[----:B------:R-:W-:Y:S02]  /*8060*/  CS2R R8, SRZ ;  /* 0x0000000000087805 */ /* 0x000fe4000001ff00 */
[----:B------:R-:W-:Y:S02]  /*8070*/  ISETP.GE.AND P3, PT, R159, UR4, PT ;  /* 0x000000049f007c0c */ /* 0x000fe4000bf66270 */
[----:B------:R-:W-:Y:S01]  /*8080*/  ISETP.GE.AND P2, PT, R154, UR4, PT ;  /* 0x000000049a007c0c */ /* 0x000fe2000bf46270 */
[----:B---3--:R-:W-:Y:S01]  /*8090*/  IMAD.MOV.U32 R15, RZ, RZ, R7 ;  /* 0x000000ffff0f7224 */ /* 0x008fe200078e0007 */
[----:B------:R-:W-:-:S09]  /*80a0*/  CS2R R10, SRZ ;  /* 0x00000000000a7805 */ /* 0x000fd2000001ff00 */
[----:B------:R-:W-:Y:S02]  /*80b0*/  @!P3 IMAD.SHL.U32 R3, R159, 0x2, RZ ;  /* 0x000000029f03b824 */ /* 0x000fe400078e00ff */
[----:B0-2---:R-:W-:-:S03]  /*80c0*/  @!P2 IMAD.WIDE R60, R154, 0x2, R4 ;  /* 0x000000029a3ca825 */ /* 0x005fc600078e0204 */
[-C--:B------:R-:W-:Y:S02]  /*80d0*/  @!P3 IADD3 R4, P0, R4, R3.reuse, RZ ;  /* 0x000000030404b210 */ /* 0x080fe40007f1e0ff */
[----:B------:R-:W-:Y:S01]  /*80e0*/  CS2R R20, SRZ ;  /* 0x0000000000147805 */ /* 0x000fe2000001ff00 */
[----:B------:R1:W5:Y:S01]  /*80f0*/  @!P2 LD.E.64 R8, desc[UR44][R60.64] ;  /* 0x0000002c3c08a980 */ /* 0x000362000c101b00 */
[----:B----4-:R-:W-:Y:S02]  /*8100*/  @!P3 SHF.L.U64.HI R0, R159, 0x1, R6 ;  /* 0x000000019f00b819 */ /* 0x010fe40000010206 */
[----:B------:R-:W-:Y:S02]  /*8110*/  @!P3 IADD3 R6, P1, R14, R3, RZ ;  /* 0x000000030e06b210 */ /* 0x000fe40007f3e0ff */
[----:B------:R-:W-:Y:S01]  /*8120*/  CS2R R2, SRZ ;  /* 0x0000000000027805 */ /* 0x000fe2000001ff00 */
[----:B------:R-:W-:-:S04]  /*8130*/  @!P2 IMAD.WIDE R14, R154, 0x2, R14 ;  /* 0x000000029a0ea825 */ /* 0x000fc800078e020e */
[--C-:B------:R-:W-:Y:S01]  /*8140*/  @!P3 IMAD.X R5, R5, 0x1, R0.reuse, P0 ;  /* 0x000000010505b824 */ /* 0x100fe200000e0600 */
[----:B------:R1:W5:Y:S01]  /*8150*/  @!P2 LD.E.64 R10, desc[UR44][R14.64] ;  /* 0x0000002c0e0aa980 */ /* 0x000362000c101b00 */
[----:B------:R-:W-:-:S03]  /*8160*/  @!P3 IMAD.X R7, R7, 0x1, R0, P1 ;  /* 0x000000010707b824 */ /* 0x000fc600008e0600 */
[----:B------:R1:W5:Y:S04]  /*8170*/  @!P3 LD.E.64 R20, desc[UR44][R4.64] ;  /* 0x0000002c0414b980 */ /* 0x000368000c101b00 */
[----:B------:R1:W5:Y:S02]  /*8180*/  @!P3 LD.E.64 R2, desc[UR44][R6.64] ;  /* 0x0000002c0602b980 */ /* 0x000364000c101b00 */
.L_x_3902:
[----:B------:R-:W-:Y:S05]  /*8190*/  BSYNC B1 ;  /* 0x0000000000017941 */ /* 0x000fea0003800000 */
.L_x_3901:
[----:B------:R-:W0:Y:S01]  /*81a0*/  SYNCS.PHASECHK.TRANS64.TRYWAIT P0, [R148+URZ+0x32400], R13 ;  /* 0x0324000d940075a7 */ /* 0x000e22000800017f */
[----:B------:R-:W-:Y:S04]  /*81b0*/  BSSY B1, `(.L_x_3903) ;  /* 0x0000002000017945 */ /* 0x000fe80003800000 */
[----:B0-----:R-:W-:Y:S05]  /*81c0*/  @!P0 BRA `(.L_x_3904) ;  /* 0x000002ec005c8947 */ /* 0x001fea0003800000 */
.L_x_4216:
[----:B------:R-:W-:Y:S05]  /*81d0*/  BSYNC B1 ;  /* 0x0000000000017941 */ /* 0x000fea0003800000 */
.L_x_3903:
[----:B-1----:R-:W2:Y:S04]  /*81e0*/  LDL R4, [R1+0x44c] ;  /* 0x00044c0001047983 */ /* 0x002ea80000100800 */
[----:B------:R-:W4:Y:S04]  /*81f0*/  LDL R0, [R1+0x460] ;  /* 0x0004600001007983 */ /* 0x000f280000100800 */
[----:B------:R-:W4:Y:S01]  /*8200*/  LDL R6, [R1+0x50] ;  /* 0x0000500001067983 */ /* 0x000f220000100800 */
[----:B---3-5:R-:W-:Y:S01]  /*8210*/  IMAD.MOV.U32 R7, RZ, RZ, R8 ;  /* 0x000000ffff077224 */ /* 0x028fe200078e0008 */
[----:B------:R-:W-:Y:S01]  /*8220*/  BSSY B1, `(.L_x_3905) ;  /* 0x000007c000017945 */ /* 0x000fe20003800000 */
[----:B--2---:R-:W-:Y:S01]  /*8230*/  LOP3.LUT P0, RZ, R4, 0x4, RZ, 0xc0, !PT ;  /* 0x0000000404ff7812 */ /* 0x004fe2000780c0ff */
[----:B----4-:R-:W-:-:S04]  /*8240*/  IMAD.IADD R5, R198, 0x1, R0 ;  /* 0x00000001c6057824 */ /* 0x010fc800078e0200 */
[----:B------:R-:W-:Y:S02]  /*8250*/  IMAD R12, R5, 0x2, R148 ;  /* 0x00000002050c7824 */ /* 0x000fe400078e0294 */
[----:B------:R-:W-:Y:S02]  /*8260*/  IMAD.MOV.U32 R5, RZ, RZ, R20 ;  /* 0x000000ffff057224 */ /* 0x000fe400078e0014 */
[C---:B------:R-:W-:Y:S02]  /*8270*/  VIADD R4, R12.reuse, 0x18400 ;  /* 0x000184000c047836 */ /* 0x040fe40000000000 */
[----:B------:R-:W-:Y:S01]  /*8280*/  VIADD R0, R12, 0x18440 ;  /* 0x000184400c007836 */ /* 0x000fe20000000000 */
[----:B------:R-:W-:Y:S01]  /*8290*/  PRMT R13, R5, 0x5410, R7 ;  /* 0x00005410050d7816 */ /* 0x000fe20000000007 */
[----:B------:R-:W-:Y:S02]  /*82a0*/  @P0 VIADD R0, R4, 0xffffffc0 ;  /* 0xffffffc004000836 */ /* 0x000fe40000000000 */
[----:B------:R-:W-:-:S02]  /*82b0*/  IMAD R4, R6, -0x80, R55 ;  /* 0xffffff8006047824 */ /* 0x000fc400078e0237 */
[----:B------:R-:W-:Y:S02]  /*82c0*/  IMAD.MOV.U32 R6, RZ, RZ, R21 ;  /* 0x000000ffff067224 */ /* 0x000fe400078e0015 */
[----:B------:R-:W-:Y:S01]  /*82d0*/  IMAD.MOV.U32 R5, RZ, RZ, R9 ;  /* 0x000000ffff057224 */ /* 0x000fe200078e0009 */
[----:B------:R-:W-:Y:S01]  /*82e0*/  VIMNMX R55, R4, 0x80, PT ;  /* 0x0000008004377848 */ /* 0x000fe20003fe0100 */
[----:B------:R-:W-:Y:S01]  /*82f0*/  IMAD.MOV.U32 R4, RZ, RZ, R2 ;  /* 0x000000ffff047224 */ /* 0x000fe200078e0002 */
[----:B------:R-:W-:Y:S01]  /*8300*/  PRMT R14, R6, 0x7610, R14 ;  /* 0x00007610060e7816 */ /* 0x000fe2000000000e */
[----:B------:R-:W-:Y:S01]  /*8310*/  IMAD.MOV.U32 R6, RZ, RZ, R10 ;  /* 0x000000ffff067224 */ /* 0x000fe200078e000a */
[----:B------:R-:W-:Y:S01]  /*8320*/  ISETP.GE.AND P0, PT, R156, R55, PT ;  /* 0x000000379c00720c */ /* 0x000fe20003f06270 */
[----:B------:R-:W-:Y:S01]  /*8330*/  IMAD.MOV.U32 R7, RZ, RZ, R11 ;  /* 0x000000ffff077224 */ /* 0x000fe200078e000b */
[----:B------:R-:W-:Y:S01]  /*8340*/  PRMT R71, R5, 0x7610, R71 ;  /* 0x0000761005477816 */ /* 0x000fe20000000047 */
[----:B------:R-:W-:Y:S01]  /*8350*/  IMAD.MOV.U32 R5, RZ, RZ, R3 ;  /* 0x000000ffff057224 */ /* 0x000fe200078e0003 */
[----:B------:R-:W-:-:S02]  /*8360*/  PRMT R28, R4, 0x7610, R28 ;  /* 0x00007610041c7816 */ /* 0x000fc4000000001c */
[----:B------:R-:W-:Y:S02]  /*8370*/  PRMT R74, R6, 0x7610, R74 ;  /* 0x00007610064a7816 */ /* 0x000fe4000000004a */
[----:B------:R-:W-:Y:S02]  /*8380*/  PRMT R15, R5, 0x7610, R15 ;  /* 0x00007610050f7816 */ /* 0x000fe4000000000f */
[----:B------:R-:W-:-:S03]  /*8390*/  PRMT R75, R7, 0x7610, R75 ;  /* 0x00007610074b7816 */ /* 0x000fc6000000004b */
[----:B------:R-:W-:Y:S05]  /*83a0*/  @P0 BRA `(.L_x_3906) ;  /* 0x00000004008c0947 */ /* 0x000fea0003800000 */
[----:B------:R-:W0:Y:S01]  /*83b0*/  LDC R4, c[0x0][0x3f4] ;  /* 0x0000fd00ff047b82 */ /* 0x000e220000000800 */
[----:B------:R-:W-:Y:S01]  /*83c0*/  BSSY B2, `(.L_x_3907) ;  /* 0x0000032000027945 */ /* 0x000fe20003800000 */
[-C--:B0-----:R-:W-:Y:S02]  /*83d0*/  ISETP.GE.AND P0, PT, R154, R4.reuse, PT ;  /* 0x000000049a00720c */ /* 0x081fe40003f06270 */
[----:B------:R-:W-:-:S11]  /*83e0*/  ISETP.GE.AND P1, PT, R159, R4, PT ;  /* 0x000000049f00720c */ /* 0x000fd60003f26270 */
[----:B------:R-:W-:Y:S05]  /*83f0*/  @P0 BRA `(.L_x_3908) ;  /* 0x0000000000b80947 */ /* 0x000fea0003800000 */
[----:B------:R-:W0:Y:S01]  /*8400*/  LDS.128 R4, [R12+0x18400] ;  /* 0x018400000c047984 */ /* 0x000e220000000c00 */
[----:B------:R-:W-:Y:S02]  /*8410*/  SHF.R.U32.HI R64, RZ, 0x10, R57 ;  /* 0x00000010ff407819 */ /* 0x000fe40000011639 */
[----:B------:R-:W-:Y:S02]  /*8420*/  SHF.R.U32.HI R61, RZ, 0x10, R59 ;  /* 0x00000010ff3d7819 */ /* 0x000fe4000001163b */
[----:B------:R-:W-:Y:S02]  /*8430*/  SHF.R.U64 R63, R56, 0x10, R57 ;  /* 0x00000010383f7819 */ /* 0x000fe40000001239 */
[----:B------:R-:W-:Y:S02]  /*8440*/  PRMT R64, R65, 0x5432, R64 ;  /* 0x0000543241407816 */ /* 0x000fe40000000040 */
[----:B------:R-:W-:Y:S02]  /*8450*/  SHF.R.U64 R60, R58, 0x10, R59 ;  /* 0x000000103a3c7819 */ /* 0x000fe4000000123b */
[----:B------:R-:W-:-:S02]  /*8460*/  PRMT R61, R62, 0x5410, R61 ;  /* 0x000054103e3d7816 */ /* 0x000fc4000000003d */
[----:B------:R-:W-:Y:S01]  /*8470*/  PRMT R63, R65, 0x5410, R63 ;  /* 0x00005410413f7816 */ /* 0x000fe2000000003f */
[----:B------:R-:W-:Y:S01]  /*8480*/  IMAD.U32 R65, R64, 0x10000, RZ ;  /* 0x0001000040417824 */ /* 0x000fe200078e00ff */
[----:B------:R-:W-:Y:S01]  /*8490*/  PRMT R60, R62, 0x5432, R60 ;  /* 0x000054323e3c7816 */ /* 0x000fe2000000003c */
[C---:B------:R-:W-:Y:S01]  /*84a0*/  IMAD.U32 R62, R61.reuse, 0x10000, RZ ;  /* 0x000100003d3e7824 */ /* 0x040fe200078e00ff */
[----:B------:R-:W-:Y:S02]  /*84b0*/  LOP3.LUT R64, R64, 0xffff0000, RZ, 0xc0, !PT ;  /* 0xffff000040407812 */ /* 0x000fe400078ec0ff */
[----:B------:R-:W-:Y:S02]  /*84c0*/  LOP3.LUT R61, R61, 0xffff0000, RZ, 0xc0, !PT ;  /* 0xffff00003d3d7812 */ /* 0x000fe400078ec0ff */
[C---:B0-----:R-:W-:Y:S01]  /*84d0*/  LOP3.LUT R57, R6.reuse, 0xffff0000, RZ, 0xc0, !PT ;  /* 0xffff000006397812 */ /* 0x041fe200078ec0ff */
[----:B------:R-:W-:Y:S01]  /*84e0*/  IMAD.U32 R56, R6, 0x10000, RZ ;  /* 0x0001000006387824 */ /* 0x000fe200078e00ff */
[C---:B------:R-:W-:Y:S01]  /*84f0*/  LOP3.LUT R59, R7.reuse, 0xffff0000, RZ, 0xc0, !PT ;  /* 0xffff0000073b7812 */ /* 0x040fe200078ec0ff */
[----:B------:R-:W-:-:S02]  /*8500*/  IMAD.U32 R58, R7, 0x10000, RZ ;  /* 0x00010000073a7824 */ /* 0x000fc400078e00ff */
[CC--:B------:R-:W-:Y:S01]  /*8510*/  FMUL.FTZ R67, R57.reuse, R65.reuse ;  /* 0x0000004139437220 */ /* 0x0c0fe20000410000 */
[----:B------:R-:W-:Y:S01]  /*8520*/  FMUL.FTZ R66, R57, R62 ;  /* 0x0000003e39427220 */ /* 0x000fe20000410000 */
[----:B------:R-:W-:Y:S01]  /*8530*/  FMUL.FTZ R57, R59, R64 ;  /* 0x000000403b397220 */ /* 0x000fe20000410000 */
[----:B------:R-:W-:Y:S02]  /*8540*/  IMAD.U32 R6, R4, 0x10000, RZ ;  /* 0x0001000004067824 */ /* 0x000fe400078e00ff */
[C---:B------:R-:W-:Y:S01]  /*8550*/  FFMA.FTZ R67, R56.reuse, R62, -R67 ;  /* 0x0000003e38437223 */ /* 0x040fe20000010843 */
[----:B------:R-:W-:Y:S01]  /*8560*/  FFMA.FTZ R66, R56, R65, R66 ;  /* 0x0000004138427223 */ /* 0x000fe20000010042 */
[-C--:B------:R-:W-:Y:S01]  /*8570*/  FFMA.FTZ R65, R58, R61.reuse, -R57 ;  /* 0x0000003d3a417223 */ /* 0x080fe20000010839 */
[C---:B------:R-:W-:Y:S01]  /*8580*/  IMAD.U32 R7, R5.reuse, 0x10000, RZ ;  /* 0x0001000005077824 */ /* 0x040fe200078e00ff */
[----:B------:R-:W-:Y:S01]  /*8590*/  LOP3.LUT R4, R4, 0xffff0000, RZ, 0xc0, !PT ;  /* 0xffff000004047812 */ /* 0x000fe200078ec0ff */
[C---:B------:R-:W-:Y:S01]  /*85a0*/  IMAD.U32 R57, R60.reuse, 0x10000, RZ ;  /* 0x000100003c397824 */ /* 0x040fe200078e00ff */
[----:B------:R-:W-:Y:S01]  /*85b0*/  LOP3.LUT R5, R5, 0xffff0000, RZ, 0xc0, !PT ;  /* 0xffff000005057812 */ /* 0x000fe200078ec0ff */
[----:B------:R-:W-:Y:S01]  /*85c0*/  FMUL.FTZ R69, R59, R61 ;  /* 0x0000003d3b457220 */ /* 0x000fe20000410000 */
[C---:B------:R-:W-:Y:S01]  /*85d0*/  LOP3.LUT R56, R63.reuse, 0xffff0000, RZ, 0xc0, !PT ;  /* 0xffff00003f387812 */ /* 0x040fe200078ec0ff */
[----:B------:R-:W-:Y:S01]  /*85e0*/  IMAD.U32 R59, R63, 0x10000, RZ ;  /* 0x000100003f3b7824 */ /* 0x000fe200078e00ff */
[----:B------:R-:W-:Y:S01]  /*85f0*/  LOP3.LUT R60, R60, 0xffff0000, RZ, 0xc0, !PT ;  /* 0xffff00003c3c7812 */ /* 0x000fe200078ec0ff */
[----:B------:R-:W-:Y:S01]  /*8600*/  FFMA.FTZ R64, R58, R64, R69 ;  /* 0x000000403a407223 */ /* 0x000fe20000010045 */
[C---:B------:R-:W-:Y:S01]  /*8610*/  FMUL.FTZ R58, R4.reuse, R57 ;  /* 0x00000039043a7220 */ /* 0x040fe20000410000 */
[-C--:B------:R-:W-:Y:S01]  /*8620*/  FMUL.FTZ R61, R4, R59.reuse ;  /* 0x0000003b043d7220 */ /* 0x080fe20000410000 */
[C---:B------:R-:W-:Y:S01]  /*8630*/  FMUL.FTZ R62, R5.reuse, R56 ;  /* 0x00000038053e7220 */ /* 0x040fe20000410000 */
[-C--:B------:R-:W-:Y:S01]  /*8640*/  FMUL.FTZ R63, R5, R60.reuse ;  /* 0x0000003c053f7220 */ /* 0x080fe20000410000 */
[C---:B------:R-:W-:Y:S01]  /*8650*/  FFMA.FTZ R59, R6.reuse, R59, R58 ;  /* 0x0000003b063b7223 */ /* 0x040fe2000001003a */
[----:B------:R-:W-:Y:S01]  /*8660*/  FFMA.FTZ R4, R6, R57, -R61 ;  /* 0x0000003906047223 */ /* 0x000fe2000001083d */
[C---:B------:R-:W-:Y:S01]  /*8670*/  FFMA.FTZ R5, R7.reuse, R60, -R62 ;  /* 0x0000003c07057223 */ /* 0x040fe2000001083e */
[----:B------:R-:W-:Y:S01]  /*8680*/  FFMA.FTZ R56, R7, R56, R63 ;  /* 0x0000003807387223 */ /* 0x000fe2000001003f */
[----:B------:R-:W-:-:S02]  /*8690*/  F2FP.BF16.F32.PACK_AB R6, R66, R67 ;  /* 0x000000434206723e */ /* 0x000fc400000010ff */
[----:B------:R-:W-:Y:S02]  /*86a0*/  F2FP.BF16.F32.PACK_AB R7, R64, R65 ;  /* 0x000000414007723e */ /* 0x000fe400000010ff */
[----:B------:R-:W-:Y:S02]  /*86b0*/  F2FP.BF16.F32.PACK_AB R4, R59, R4 ;  /* 0x000000043b04723e */ /* 0x000fe400000010ff */
[----:B------:R-:W-:-:S05]  /*86c0*/  F2FP.BF16.F32.PACK_AB R5, R56, R5 ;  /* 0x000000053805723e */ /* 0x000fca00000010ff */
[----:B------:R0:W-:Y:S02]  /*86d0*/  STS.128 [R12+0x18400], R4 ;  /* 0x018400040c007388 */ /* 0x0001e40000000c00 */
.L_x_3908:
[----:B------:R-:W-:Y:S05]  /*86e0*/  BSYNC B2 ;  /* 0x0000000000027941 */ /* 0x000fea0003800000 */
.L_x_3907:
[----:B------:R-:W-:Y:S05]  /*86f0*/  @P1 BRA `(.L_x_3906) ;  /* 0x0000000000b81947 */ /* 0x000fea0003800000 */
[----:B0-----:R-:W0:Y:S01]  /*8700*/  LDS.128 R4, [R0] ;  /* 0x0000000000047984 */ /* 0x001e220000000c00 */
[----:B------:R-:W-:Y:S02]  /*8710*/  SHF.R.U32.HI R60, RZ, 0x10, R25 ;  /* 0x00000010ff3c7819 */ /* 0x000fe40000011619 */
[----:B------:R-:W-:Y:S02]  /*8720*/  SHF.R.U32.HI R57, RZ, 0x10, R27 ;  /* 0x00000010ff397819 */ /* 0x000fe4000001161b */
[C---:B------:R-:W-:Y:S02]  /*8730*/  PRMT R60, R68.reuse, 0x5432, R60 ;  /* 0x00005432443c7816 */ /* 0x040fe4000000003c */
        /* <DEDUP_REMOVED lines=9> */
[C---:B0-----:R-:W-:Y:S01]  /*87d0*/  LOP3.LUT R25, R6.reuse, 0xffff0000, RZ, 0xc0, !PT ;  /* 0xffff000006197812 */ /* 0x041fe200078ec0ff */
        /* <DEDUP_REMOVED lines=31> */
[----:B------:R1:W-:Y:S02]  /*89d0*/  STS.128 [R0], R4 ;  /* 0x0000000400007388 */ /* 0x0003e40000000c00 */
.L_x_3906:
[----:B------:R-:W-:Y:S05]  /*89e0*/  BSYNC B1 ;  /* 0x0000000000017941 */ /* 0x000fea0003800000 */
.L_x_3905:
[----:B------:R-:W-:-:S13]  /*89f0*/  ISETP.GE.AND P0, PT, R166, R55, PT ;  /* 0x00000037a600720c */ /* 0x000fda0003f06270 */
[----:B------:R-:W-:Y:S05]  /*8a00*/  @P0 BRA `(.L_x_3909) ;  /* 0x0000001800c40947 */ /* 0x000fea0003800000 */
[----:B01----:R-:W0:Y:S01]  /*8a10*/  LDC R4, c[0x0][0x3f4] ;  /* 0x0000fd00ff047b82 */ /* 0x003e220000000800 */
[----:B------:R-:W-:Y:S01]  /*8a20*/  BSSY B1, `(.L_x_3910) ;  /* 0x0000032000017945 */ /* 0x000fe20003800000 */
[-C--:B0-----:R-:W-:Y:S02]  /*8a30*/  ISETP.GE.AND P0, PT, R154, R4.reuse, PT ;  /* 0x000000049a00720c */ /* 0x081fe40003f06270 */
[----:B------:R-:W-:-:S11]  /*8a40*/  ISETP.GE.AND P1, PT, R159, R4, PT ;  /* 0x000000049f00720c */ /* 0x000fd60003f26270 */
[----:B------:R-:W-:Y:S05]  /*8a50*/  @P0 BRA `(.L_x_3911) ;  /* 0x0000000000b80947 */ /* 0x000fea0003800000 */
[----:B------:R-:W0:Y:S01]  /*8a60*/  LDS.128 R4, [R12+0x1a400] ;  /* 0x01a400000c047984 */ /* 0x000e220000000c00 */
        /* <DEDUP_REMOVED lines=12> */
[C---:B0-----:R-:W-:Y:S01]  /*8b30*/  LOP3.LUT R9, R6.reuse, 0xffff0000, RZ, 0xc0, !PT ;  /* 0xffff000006097812 */ /* 0x041fe200078ec0ff */
[----:B------:R-:W-:Y:S01]  /*8b40*/  IMAD.U32 R8, R6, 0x10000, RZ ;  /* 0x0001000006087824 */ /* 0x000fe200078e00ff */
[C---:B------:R-:W-:Y:S01]  /*8b50*/  LOP3.LUT R11, R7.reuse, 0xffff0000, RZ, 0xc0, !PT ;  /* 0xffff0000070b7812 */ /* 0x040fe200078ec0ff */
[----:B------:R-:W-:Y:S02]  /*8b60*/  IMAD.U32 R10, R7, 0x10000, RZ ;  /* 0x00010000070a7824 */ /* 0x000fe400078e00ff */
[C---:B------:R-:W-:Y:S01]  /*8b70*/  FMUL.FTZ R57, R9.reuse, R56 ;  /* 0x0000003809397220 */ /* 0x040fe20000410000 */
[----:B------:R-:W-:Y:S01]  /*8b80*/  FMUL.FTZ R9, R9, R26 ;  /* 0x0000001a09097220 */ /* 0x000fe20000410000 */
[C---:B------:R-:W-:Y:S01]  /*8b90*/  IMAD.U32 R6, R4.reuse, 0x10000, RZ ;  /* 0x0001000004067824 */ /* 0x040fe200078e00ff */
[----:B------:R-:W-:Y:S01]  /*8ba0*/  LOP3.LUT R4, R4, 0xffff0000, RZ, 0xc0, !PT ;  /* 0xffff000004047812 */ /* 0x000fe200078ec0ff */
[----:B------:R-:W-:-:S02]  /*8bb0*/  IMAD.U32 R7, R5, 0x10000, RZ ;  /* 0x0001000005077824 */ /* 0x000fc400078e00ff */
[C---:B------:R-:W-:Y:S01]  /*8bc0*/  FFMA.FTZ R56, R8.reuse, R56, R9 ;  /* 0x0000003808387223 */ /* 0x040fe20000010009 */
[----:B------:R-:W-:Y:S01]  /*8bd0*/  FFMA.FTZ R57, R8, R26, -R57 ;  /* 0x0000001a08397223 */ /* 0x000fe20000010839 */
[C---:B------:R-:W-:Y:S01]  /*8be0*/  IMAD.U32 R9, R24.reuse, 0x10000, RZ ;  /* 0x0001000018097824 */ /* 0x040fe200078e00ff */
[----:B------:R-:W-:Y:S01]  /*8bf0*/  LOP3.LUT R5, R5, 0xffff0000, RZ, 0xc0, !PT ;  /* 0xffff000005057812 */ /* 0x000fe200078ec0ff */
[C---:B------:R-:W-:Y:S01]  /*8c00*/  FMUL.FTZ R59, R11.reuse, R55 ;  /* 0x000000370b3b7220 */ /* 0x040fe20000410000 */
[-C--:B------:R-:W-:Y:S01]  /*8c10*/  FMUL.FTZ R61, R11, R25.reuse ;  /* 0x000000190b3d7220 */ /* 0x080fe20000410000 */
[C---:B------:R-:W-:Y:S01]  /*8c20*/  LOP3.LUT R8, R27.reuse, 0xffff0000, RZ, 0xc0, !PT ;  /* 0xffff00001b087812 */ /* 0x040fe200078ec0ff */
[----:B------:R-:W-:Y:S01]  /*8c30*/  IMAD.U32 R11, R27, 0x10000, RZ ;  /* 0x000100001b0b7824 */ /* 0x000fe200078e00ff */
[----:B------:R-:W-:Y:S01]  /*8c40*/  LOP3.LUT R24, R24, 0xffff0000, RZ, 0xc0, !PT ;  /* 0xffff000018187812 */ /* 0x000fe200078ec0ff */
        /* <DEDUP_REMOVED lines=15> */
.L_x_3911:
[----:B------:R-:W-:Y:S05]  /*8d40*/  BSYNC B1 ;  /* 0x0000000000017941 */ /* 0x000fea0003800000 */
.L_x_3910:
[----:B------:R-:W-:Y:S05]  /*8d50*/  @P1 BRA `(.L_x_3909) ;  /* 0x0000001400f01947 */ /* 0x000fea0003800000 */
[----:B0-----:R-:W0:Y:S01]  /*8d60*/  LDS.128 R4, [R0+0x2000] ;  /* 0x0020000000047984 */ /* 0x001e220000000c00 */
[----:B------:R-:W-:Y:S02]  /*8d70*/  SHF.R.U64 R9, R2, 0x10, R3 ;  /* 0x0000001002097819 */ /* 0x000fe40000001203 */
[----:B------:R-:W-:Y:S02]  /*8d80*/  SHF.R.U64 R8, R20, 0x10, R21 ;  /* 0x0000001014087819 */ /* 0x000fe40000001215 */
[----:B------:R-:W-:Y:S02]  /*8d90*/  SHF.R.U32.HI R2, RZ, 0x10, R3 ;  /* 0x00000010ff027819 */ /* 0x000fe40000011603 */
[----:B------:R-:W-:Y:S02]  /*8da0*/  SHF.R.U32.HI R21, RZ, 0x10, R21 ;  /* 0x00000010ff157819 */ /* 0x000fe40000011615 */
[----:B------:R-:W-:Y:S02]  /*8db0*/  PRMT R15, R15, 0x5410, R2 ;  /* 0x000054100f0f7816 */ /* 0x000fe40000000002 */
[----:B------:R-:W-:-:S02]  /*8dc0*/  PRMT R14, R14, 0x5410, R21 ;  /* 0x000054100e0e7816 */ /* 0x000fc40000000015 */
[----:B------:R-:W-:Y:S01]  /*8dd0*/  PRMT R13, R13, 0x5410, R8 ;  /* 0x000054100d0d7816 */ /* 0x000fe20000000008 */
[C---:B------:R-:W-:Y:S01]  /*8de0*/  IMAD.U32 R21, R15.reuse, 0x10000, RZ ;  /* 0x000100000f157824 */ /* 0x040fe200078e00ff */
[----:B------:R-:W-:Y:S01]  /*8df0*/  PRMT R28, R28, 0x5410, R9 ;  /* 0x000054101c1c7816 */ /* 0x000fe20000000009 */
[C---:B------:R-:W-:Y:S01]  /*8e00*/  IMAD.U32 R11, R14.reuse, 0x10000, RZ ;  /* 0x000100000e0b7824 */ /* 0x040fe200078e00ff */
[----:B------:R-:W-:Y:S02]  /*8e10*/  LOP3.LUT R10, R15, 0xffff0000, RZ, 0xc0, !PT ;  /* 0xffff00000f0a7812 */ /* 0x000fe400078ec0ff */
[----:B------:R-:W-:Y:S01]  /*8e20*/  LOP3.LUT R14, R14, 0xffff0000, RZ, 0xc0, !PT ;  /* 0xffff00000e0e7812 */ /* 0x000fe200078ec0ff */
[C---:B0-----:R-:W-:Y:S01]  /*8e30*/  IMAD.U32 R8, R6.reuse, 0x10000, RZ ;  /* 0x0001000006087824 */ /* 0x041fe200078e00ff */
[----:B------:R-:W-:Y:S01]  /*8e40*/  LOP3.LUT R6, R6, 0xffff0000, RZ, 0xc0, !PT ;  /* 0xffff000006067812 */ /* 0x000fe200078ec0ff */
[C---:B------:R-:W-:Y:S01]  /*8e50*/  IMAD.U32 R9, R7.reuse, 0x10000, RZ ;  /* 0x0001000007097824 */ /* 0x040fe200078e00ff */
[----:B------:R-:W-:Y:S01]  /*8e60*/  LOP3.LUT R7, R7, 0xffff0000, RZ, 0xc0, !PT ;  /* 0xffff000007077812 */ /* 0x000fe200078ec0ff */
[C---:B------:R-:W-:Y:S01]  /*8e70*/  IMAD.U32 R2, R4.reuse, 0x10000, RZ ;  /* 0x0001000004027824 */ /* 0x040fe200078e00ff */
[----:B------:R-:W-:Y:S01]  /*8e80*/  LOP3.LUT R3, R4, 0xffff0000, RZ, 0xc0, !PT ;  /* 0xffff000004037812 */ /* 0x000fe200078ec0ff */
[C---:B------:R-:W-:Y:S01]  /*8e90*/  FMUL.FTZ R15, R6.reuse, R21 ;  /* 0x00000015060f7220 */ /* 0x040fe20000410000 */
[----:B------:R-:W-:Y:S01]  /*8ea0*/  FMUL.FTZ R6, R6, R11 ;  /* 0x0000000b06067220 */ /* 0x000fe20000410000 */
[----:B------:R-:W-:Y:S01]  /*8eb0*/  FMUL.FTZ R20, R7, R10 ;  /* 0x0000000a07147220 */ /* 0x000fe20000410000 */
[----:B------:R-:W-:-:S02]  /*8ec0*/  IMAD.U32 R4, R5, 0x10000, RZ ;  /* 0x0001000005047824 */ /* 0x000fc400078e00ff */
[C---:B------:R-:W-:Y:S01]  /*8ed0*/  FFMA.FTZ R15, R8.reuse, R11, -R15 ;  /* 0x0000000b080f7223 */ /* 0x040fe2000001080f */
[----:B------:R-:W-:Y:S01]  /*8ee0*/  FFMA.FTZ R12, R8, R21, R6 ;  /* 0x00000015080c7223 */ /* 0x000fe20000010006 */
[-C--:B------:R-:W-:Y:S01]  /*8ef0*/  FMUL.FTZ R8, R7, R14.reuse ;  /* 0x0000000e07087220 */ /* 0x080fe20000410000 */
[C---:B------:R-:W-:Y:S01]  /*8f00*/  IMAD.U32 R7, R28.reuse, 0x10000, RZ ;  /* 0x000100001c077824 */ /* 0x040fe200078e00ff */
[----:B------:R-:W-:Y:S01]  /*8f10*/  LOP3.LUT R5, R5, 0xffff0000, RZ, 0xc0, !PT ;  /* 0xffff000005057812 */ /* 0x000fe200078ec0ff */
[----:B------:R-:W-:Y:S01]  /*8f20*/  IMAD.U32 R6, R13, 0x10000, RZ ;  /* 0x000100000d067824 */ /* 0x000fe200078e00ff */
[----:B------:R-:W-:Y:S01]  /*8f30*/  LOP3.LUT R28, R28, 0xffff0000, RZ, 0xc0, !PT ;  /* 0xffff00001c1c7812 */ /* 0x000fe200078ec0ff */
[----:B------:R-:W-:Y:S01]  /*8f40*/  FFMA.FTZ R20, R9, R14, -R20 ;  /* 0x0000000e09147223 */ /* 0x000fe20000010814 */
[----:B------:R-:W-:Y:S01]  /*8f50*/  LOP3.LUT R13, R13, 0xffff0000, RZ, 0xc0, !PT ;  /* 0xffff00000d0d7812 */ /* 0x000fe200078ec0ff */
[----:B------:R-:W-:Y:S01]  /*8f60*/  FFMA.FTZ R11, R9, R10, R8 ;  /* 0x0000000a090b7223 */ /* 0x000fe20000010008 */
[C---:B------:R-:W-:Y:S01]  /*8f70*/  FMUL.FTZ R9, R3.reuse, R7 ;  /* 0x0000000703097220 */ /* 0x040fe20000410000 */
        /* <DEDUP_REMOVED lines=11> */
[----:B------:R2:W-:Y:S01]  /*9030*/  STS.128 [R0+0x2000], R4 ;  /* 0x0020000400007388 */ /* 0x0005e20000000c00 */
[----:B------:R-:W-:Y:S05]  /*9040*/  BRA `(.L_x_3909) ;  /* 0x0000001400347947 */ /* 0x000fea0003800000 */
.L_x_3896:
        /* <DEDUP_REMOVED lines=17> */
[----:B------:R-:W-:-:S04]  /*9160*/  IMAD.WIDE.U32 R2, R7, UR4, R2 ;  /* 0x0000000407027c25 */ /* 0x000fc8000f8e0002 */
[C---:B------:R-:W-:Y:S01]  /*9170*/  IMAD R9, R7.reuse, UR5, R8 ;  /* 0x0000000507097c24 */ /* 0x040fe2000f8e0208 */
[----:B------:R-:W-:Y:S01]  /*9180*/  ULDC.64 UR4, c[0x0][0x3e8] ;  /* 0x0000fa0000047ab9 */ /* 0x000fe20000000a00 */
        /* <DEDUP_REMOVED lines=10> */
[----:B------:R-:W0:Y:S01]  /*9230*/  LDC R61, c[0x0][0x3f4] ;  /* 0x0000fd00ff3d7b82 */ /* 0x000e220000000800 */
[----:B------:R-:W1:Y:S01]  /*9240*/  SHFL.IDX PT, R3, R25, RZ, 0x1c1f ;  /* 0x001c1fff19037589 */ /* 0x000e6200000e0000 */
[----:B------:R-:W-:-:S03]  /*9250*/  IMAD R55, R28, R21, RZ ;  /* 0x000000151c377224 */ /* 0x000fc600078e02ff */
[----:B------:R-:W2:Y:S04]  /*9260*/  SHFL.IDX PT, R2, R24, RZ, 0x1c1f ;  /* 0x001c1fff18027589 */ /* 0x000ea800000e0000 */
[----:B------:R-:W3:Y:S04]  /*9270*/  SHFL.IDX PT, R14, R27, RZ, 0x1c1f ;  /* 0x001c1fff1b0e7589 */ /* 0x000ee800000e0000 */
[----:B------:R-:W4:Y:S01]  /*9280*/  SHFL.IDX PT, R4, R26, RZ, 0x1c1f ;  /* 0x001c1fff1a047589 */ /* 0x000f2200000e0000 */
[----:B0-----:R-:W-:-:S04]  /*9290*/  ISETP.GE.AND P0, PT, R22, R61, PT ;  /* 0x0000003d1600720c */ /* 0x001fc80003f06270 */
[----:B------:R-:W-:-:S13]  /*92a0*/  ISETP.GE.OR P1, PT, R0, R55, P0 ;  /* 0x000000370000720c */ /* 0x000fda0000726670 */
[C---:B------:R-:W-:Y:S01]  /*92b0*/  @!P1 IMAD.SHL.U32 R5, R22.reuse, 0x2, RZ ;  /* 0x0000000216059824 */ /* 0x040fe200078e00ff */
[----:B------:R-:W-:-:S04]  /*92c0*/  @!P1 SHF.L.U64.HI R21, R22, 0x1, R23 ;  /* 0x0000000116159819 */ /* 0x000fc80000010217 */
[----:B-1----:R-:W-:-:S05]  /*92d0*/  @!P1 IADD3 R6, P2, R3, R5, RZ ;  /* 0x0000000503069210 */ /* 0x002fca0007f5e0ff */
[----:B--2---:R-:W-:Y:S01]  /*92e0*/  @!P1 IMAD.X R7, R2, 0x1, R21, P2 ;  /* 0x0000000102079824 */ /* 0x004fe200010e0615 */
[----:B---3--:R-:W-:-:S04]  /*92f0*/  @!P1 IADD3 R14, P2, R14, R5, RZ ;  /* 0x000000050e0e9210 */ /* 0x008fc80007f5e0ff */
[----:B------:R-:W2:Y:S01]  /*9300*/  @!P1 LD.E.128 R8, desc[UR44][R6.64] ;  /* 0x0000002c06089980 */ /* 0x000ea2000c101d00 */
[----:B----4-:R-:W-:-:S04]  /*9310*/  @!P1 IMAD.X R3, R4, 0x1, R21, P2 ;  /* 0x0000000104039824 */ /* 0x010fc800010e0615 */
[----:B------:R-:W-:-:S05]  /*9320*/  @!P1 IMAD.MOV.U32 R15, RZ, RZ, R3 ;  /* 0x000000ffff0f9224 */ /* 0x000fca00078e0003 */
[----:B------:R0:W3:Y:S01]  /*9330*/  @!P1 LD.E.128 R4, desc[UR44][R14.64] ;  /* 0x0000002c0e049980 */ /* 0x0000e2000c101d00 */
[----:B------:R-:W-:Y:S02]  /*9340*/  CS2R R56, SRZ ;  /* 0x0000000000387805 */ /* 0x000fe4000001ff00 */
[----:B------:R-:W-:Y:S02]  /*9350*/  CS2R R58, SRZ ;  /* 0x00000000003a7805 */ /* 0x000fe4000001ff00 */
[----:B------:R-:W-:Y:S01]  /*9360*/  CS2R R20, SRZ ;  /* 0x0000000000147805 */ /* 0x000fe2000001ff00 */
[----:B------:R-:W1:Y:S04]  /*9370*/  SHFL.IDX PT, R25, R25, 0x1, 0x1c1f ;  /* 0x003c1f0019197f89 */ /* 0x000e6800000e0000 */
[----:B------:R-:W4:Y:S04]  /*9380*/  SHFL.IDX PT, R24, R24, 0x1, 0x1c1f ;  /* 0x003c1f0018187f89 */ /* 0x000f2800000e0000 */
[----:B0-----:R0:W0:Y:S04]  /*9390*/  SHFL.IDX PT, R14, R27, 0x1, 0x1c1f ;  /* 0x003c1f001b0e7f89 */ /* 0x00102800000e0000 */
[----:B------:R-:W0:Y:S01]  /*93a0*/  SHFL.IDX PT, R26, R26, 0x1, 0x1c1f ;  /* 0x003c1f001a1a7f89 */ /* 0x000e2200000e0000 */
[----:B--2---:R-:W-:-:S02]  /*93b0*/  @!P1 IMAD.MOV.U32 R56, RZ, RZ, R8 ;  /* 0x000000ffff389224 */ /* 0x004fc400078e0008 */
[----:B------:R-:W-:Y:S02]  /*93c0*/  @!P1 IMAD.MOV.U32 R57, RZ, RZ, R9 ;  /* 0x000000ffff399224 */ /* 0x000fe400078e0009 */
[----:B------:R-:W-:Y:S02]  /*93d0*/  IMAD.MOV.U32 R2, RZ, RZ, R56 ;  /* 0x000000ffff027224 */ /* 0x000fe400078e0038 */
[----:B------:R-:W-:Y:S02]  /*93e0*/  IMAD.MOV.U32 R3, RZ, RZ, R57 ;  /* 0x000000ffff037224 */ /* 0x000fe400078e0039 */
[----:B------:R-:W-:Y:S01]  /*93f0*/  @!P1 IMAD.MOV.U32 R58, RZ, RZ, R10 ;  /* 0x000000ffff3a9224 */ /* 0x000fe200078e000a */
[----:B------:R-:W-:Y:S01]  /*9400*/  PRMT R60, R60, 0x5410, R2 ;  /* 0x000054103c3c7816 */ /* 0x000fe20000000002 */
[----:B---3--:R-:W-:Y:S01]  /*9410*/  @!P1 IMAD.MOV.U32 R20, RZ, RZ, R4 ;  /* 0x000000ffff149224 */ /* 0x008fe200078e0004 */
[----:B------:R-:W-:Y:S02]  /*9420*/  PRMT R66, R66, 0x5410, R3 ;  /* 0x0000541042427816 */ /* 0x000fe40000000003 */
[----:B------:R-:W-:Y:S01]  /*9430*/  CS2R R2, SRZ ;  /* 0x0000000000027805 */ /* 0x000fe2000001ff00 */
[----:B------:R-:W-:-:S02]  /*9440*/  @!P1 IMAD.MOV.U32 R21, RZ, RZ, R5 ;  /* 0x000000ffff159224 */ /* 0x000fc400078e0005 */
[----:B------:R-:W-:Y:S02]  /*9450*/  @!P1 IMAD.MOV.U32 R59, RZ, RZ, R11 ;  /* 0x000000ffff3b9224 */ /* 0x000fe400078e000b */
[----:B------:R-:W-:Y:S02]  /*9460*/  IMAD.MOV.U32 R8, RZ, RZ, R58 ;  /* 0x000000ffff087224 */ /* 0x000fe400078e003a */
[----:B------:R-:W-:Y:S02]  /*9470*/  @!P1 IMAD.MOV.U32 R2, RZ, RZ, R6 ;  /* 0x000000ffff029224 */ /* 0x000fe400078e0006 */
[----:B------:R-:W-:Y:S01]  /*9480*/  @!P1 IMAD.MOV.U32 R3, RZ, RZ, R7 ;  /* 0x000000ffff039224 */ /* 0x000fe200078e0007 */
[----:B------:R-:W-:Y:S01]  /*9490*/  PRMT R28, R8, 0x7610, R28 ;  /* 0x00007610081c7816 */ /* 0x000fe2000000001c */
[----:B------:R-:W-:Y:S02]  /*94a0*/  IMAD.MOV.U32 R6, RZ, RZ, R20 ;  /* 0x000000ffff067224 */ /* 0x000fe400078e0014 */
[----:B------:R-:W-:-:S02]  /*94b0*/  IMAD.MOV.U32 R7, RZ, RZ, R21 ;  /* 0x000000ffff077224 */ /* 0x000fc400078e0015 */
[----:B------:R-:W-:Y:S01]  /*94c0*/  IMAD.MOV.U32 R9, RZ, RZ, R59 ;  /* 0x000000ffff097224 */ /* 0x000fe200078e003b */
[----:B------:R-:W-:Y:S01]  /*94d0*/  PRMT R75, R6, 0x7610, R75 ;  /* 0x00007610064b7816 */ /* 0x000fe2000000004b */
[----:B------:R-:W-:Y:S01]  /*94e0*/  IMAD.MOV.U32 R4, RZ, RZ, R2 ;  /* 0x000000ffff047224 */ /* 0x000fe200078e0002 */
[----:B------:R-:W-:Y:S01]  /*94f0*/  PRMT R63, R63, 0x5410, R7 ;  /* 0x000054103f3f7816 */ /* 0x000fe20000000007 */
[----:B------:R-:W-:Y:S01]  /*9500*/  IMAD.MOV.U32 R5, RZ, RZ, R3 ;  /* 0x000000ffff057224 */ /* 0x000fe200078e0003 */
[----:B------:R-:W-:Y:S02]  /*9510*/  PRMT R60, R9, 0x7610, R60 ;  /* 0x00007610093c7816 */ /* 0x000fe4000000003c */
[----:B------:R-:W-:Y:S02]  /*9520*/  CS2R R6, SRZ ;  /* 0x0000000000067805 */ /* 0x000fe4000001ff00 */
[----:B------:R-:W-:Y:S02]  /*9530*/  PRMT R28, R28, 0x5410, R4 ;  /* 0x000054101c1c7816 */ /* 0x000fe40000000004 */
[----:B01--4-:R-:W-:-:S07]  /*9540*/  PRMT R62, R62, 0x5410, R5 ;  /* 0x000054103e3e7816 */ /* 0x013fce0000000005 */
.L_x_4226:
[----:B------:R-:W2:Y:S01]  /*9550*/  LDL R5, [R1+0x1fc] ;  /* 0x0001fc0001057983 */ /* 0x000ea20000100800 */
[----:B------:R-:W-:Y:S01]  /*9560*/  VIADD R0, R0, 0x40 ;  /* 0x0000004000007836 */ /* 0x000fe20000000000 */
[----:B------:R-:W-:Y:S01]  /*9570*/  BSSY B1, `(.L_x_3913) ;  /* 0x0000016000017945 */ /* 0x000fe20003800000 */
[----:B------:R-:W-:Y:S02]  /*9580*/  CS2R R8, SRZ ;  /* 0x0000000000087805 */ /* 0x000fe4000001ff00 */
[----:B------:R-:W-:Y:S02]  /*9590*/  CS2R R10, SRZ ;  /* 0x00000000000a7805 */ /* 0x000fe4000001ff00 */
[----:B------:R-:W-:Y:S02]  /*95a0*/  ISETP.GE.AND P1, PT, R0, R55, PT ;  /* 0x000000370000720c */ /* 0x000fe40003f26270 */
[----:B--2---:R-:W-:-:S04]  /*95b0*/  LEA.HI R4, R5, R5, RZ, 0x1 ;  /* 0x0000000505047211 */ /* 0x004fc800078f08ff */
[----:B------:R-:W-:-:S05]  /*95c0*/  LOP3.LUT R4, R4, 0xfffffffe, RZ, 0xc0, !PT ;  /* 0xfffffffe04047812 */ /* 0x000fca00078ec0ff */
[----:B------:R-:W-:Y:S01]  /*95d0*/  IMAD.IADD R0, R5, 0x1, -R4 ;  /* 0x0000000105007824 */ /* 0x000fe200078e0a04 */
[----:B------:R-:W-:-:S04]  /*95e0*/  CS2R R4, SRZ ;  /* 0x0000000000047805 */ /* 0x000fc8000001ff00 */
        /* <DEDUP_REMOVED lines=8> */
[-C--:B------:R-:W-:Y:S02]  /*9670*/  IADD3 R8, P1, R25, R4.reuse, RZ ;  /* 0x0000000419087210 */ /* 0x080fe40007f3e0ff */
[----:B------:R-:W-:-:S03]  /*9680*/  IADD3 R4, P2, R14, R4, RZ ;  /* 0x000000040e047210 */ /* 0x000fc60007f5e0ff */
[--C-:B------:R-:W-:Y:S02]  /*9690*/  IMAD.X R9, R24, 0x1, R5.reuse, P1 ;  /* 0x0000000118097824 */ /* 0x100fe400008e0605 */
[----:B------:R-:W-:-:S04]  /*96a0*/  IMAD.X R5, R26, 0x1, R5, P2 ;  /* 0x000000011a057824 */ /* 0x000fc800010e0605 */
[----:B------:R-:W5:Y:S04]  /*96b0*/  LD.E.128 R8, desc[UR44][R8.64] ;  /* 0x0000002c08087980 */ /* 0x000f68000c101d00 */
[----:B------:R-:W5:Y:S02]  /*96c0*/  LD.E.128 R4, desc[UR44][R4.64] ;  /* 0x0000002c04047980 */ /* 0x000f64000c101d00 */
.L_x_3914:
[----:B------:R-:W-:Y:S05]  /*96d0*/  BSYNC B1 ;  /* 0x0000000000017941 */ /* 0x000fea0003800000 */
.L_x_3913:
[----:B------:R-:W0:Y:S01]  /*96e0*/  SYNCS.PHASECHK.TRANS64.TRYWAIT P1, [R148+URZ+0x32400], R13 ;  /* 0x0324000d940075a7 */ /* 0x000e22000802017f */
[----:B------:R-:W-:Y:S04]  /*96f0*/  BSSY B1, `(.L_x_3915) ;  /* 0x0000002000017945 */ /* 0x000fe80003800000 */
[----:B0-----:R-:W-:Y:S05]  /*9700*/  @!P1 BRA `(.L_x_3916) ;  /* 0x000002dc00909947 */ /* 0x001fea0003800000 */
.L_x_4227:
[----:B------:R-:W-:Y:S05]  /*9710*/  BSYNC B1 ;  /* 0x0000000000017941 */ /* 0x000fea0003800000 */
.L_x_3915:
[----:B------:R-:W2:Y:S01]  /*9720*/  LDL R0, [R1+0x50] ;  /* 0x0000500001007983 */ /* 0x000ea20000100800 */
[----:B-----5:R-:W-:Y:S01]  /*9730*/  IMAD.MOV.U32 R12, RZ, RZ, R6 ;  /* 0x000000ffff0c7224 */ /* 0x020fe200078e0006 */
[----:B------:R-:W-:Y:S01]  /*9740*/  BSSY B1, `(.L_x_3917) ;  /* 0x0000078000017945 */ /* 0x000fe20003800000 */
[----:B------:R-:W-:Y:S02]  /*9750*/  IMAD.MOV.U32 R14, RZ, RZ, R7 ;  /* 0x000000ffff0e7224 */ /* 0x000fe400078e0007 */
[----:B------:R-:W-:Y:S02]  /*9760*/  IMAD.MOV.U32 R15, RZ, RZ, R9 ;  /* 0x000000ffff0f7224 */ /* 0x000fe400078e0009 */
[----:B------:R-:W-:Y:S02]  /*9770*/  IMAD.MOV.U32 R64, RZ, RZ, R10 ;  /* 0x000000ffff407224 */ /* 0x000fe400078e000a */
[----:B------:R-:W-:Y:S01]  /*9780*/  IMAD.MOV.U32 R65, RZ, RZ, R11 ;  /* 0x000000ffff417224 */ /* 0x000fe200078e000b */
[----:B------:R-:W-:Y:S01]  /*9790*/  PRMT R66, R15, 0x7610, R66 ;  /* 0x000076100f427816 */ /* 0x000fe20000000042 */
[--C-:B--2---:R-:W-:Y:S01]  /*97a0*/  IMAD R0, R0, -0x80, R55.reuse ;  /* 0xffffff8000007824 */ /* 0x104fe200078e0237 */
[----:B------:R-:W-:Y:S01]  /*97b0*/  PRMT R55, R14, 0x7610, R55 ;  /* 0x000076100e377816 */ /* 0x000fe20000000037 */
[----:B------:R-:W-:-:S03]  /*97c0*/  IMAD.MOV.U32 R14, RZ, RZ, R8 ;  /* 0x000000ffff0e7224 */ /* 0x000fc600078e0008 */
[----:B0-----:R-:W-:Y:S02]  /*97d0*/  VIMNMX R13, R0, 0x80, PT ;  /* 0x00000080000d7848 */ /* 0x001fe40003fe0100 */
[----:B------:R-:W-:Y:S01]  /*97e0*/  PRMT R0, R12, 0x7610, R0 ;  /* 0x000076100c007816 */ /* 0x000fe20000000000 */
[----:B------:R-:W-:Y:S01]  /*97f0*/  IMAD.MOV.U32 R12, RZ, RZ, R4 ;  /* 0x000000ffff0c7224 */ /* 0x000fe200078e0004 */
[-C--:B------:R-:W-:Y:S02]  /*9800*/  ISETP.GE.OR P1, PT, R156, R13.reuse, P0 ;  /* 0x0000000d9c00720c */ /* 0x080fe40000726670 */
[----:B------:R-:W-:Y:S01]  /*9810*/  ISETP.GE.OR P0, PT, R166, R13, P0 ;  /* 0x0000000da600720c */ /* 0x000fe20000706670 */
[----:B------:R-:W-:Y:S01]  /*9820*/  IMAD.MOV.U32 R13, RZ, RZ, R5 ;  /* 0x000000ffff0d7224 */ /* 0x000fe200078e0005 */
[----:B------:R-:W-:Y:S02]  /*9830*/  PRMT R62, R12, 0x7610, R62 ;  /* 0x000076100c3e7816 */ /* 0x000fe4000000003e */
[----:B------:R-:W-:-:S02]  /*9840*/  PRMT R67, R14, 0x7610, R67 ;  /* 0x000076100e437816 */ /* 0x000fc40000000043 */
[----:B------:R-:W-:-:S05]  /*9850*/  PRMT R63, R13, 0x7610, R63 ;  /* 0x000076100d3f7816 */ /* 0x000fca000000003f */
[----:B------:R-:W-:Y:S05]  /*9860*/  @P1 BRA `(.L_x_3918) ;  /* 0x0000000400941947 */ /* 0x000fea0003800000 */
[----:B------:R-:W-:Y:S01]  /*9870*/  IMAD.IADD R12, R22, 0x1, R61 ;  /* 0x00000001160c7824 */ /* 0x000fe200078e023d */
[C---:B------:R-:W-:Y:S02]  /*9880*/  LOP3.LUT R13, R197.reuse, 0x38, R22, 0xf8, !PT ;  /* 0x00000038c50d7812 */ /* 0x040fe400078ef816 */
[----:B------:R-:W-:Y:S02]  /*9890*/  SHF.R.U64 R71, R20, 0x10, R21 ;  /* 0x0000001014477819 */ /* 0x000fe40000001215 */
[----:B------:R-:W-:Y:S02]  /*98a0*/  LOP3.LUT R15, R197, 0x38, R12, 0xf8, !PT ;  /* 0x00000038c50f7812 */ /* 0x000fe400078ef80c */
[-C--:B------:R-:W-:Y:S02]  /*98b0*/  LOP3.LUT R13, R13, R206.reuse, RZ, 0x3c, !PT ;  /* 0x000000ce0d0d7212 */ /* 0x080fe400078e3cff */
[----:B------:R-:W-:Y:S02]  /*98c0*/  LOP3.LUT R15, R15, R206, RZ, 0x3c, !PT ;  /* 0x000000ce0f0f7212 */ /* 0x000fe400078e3cff */
[----:B------:R-:W-:Y:S01]  /*98d0*/  SHF.R.U64 R56, R56, 0x10, R57 ;  /* 0x0000001038387819 */ /* 0x000fe20000001239 */
[----:B------:R-:W-:Y:S01]  /*98e0*/  IMAD.IADD R13, R198, 0x1, R13 ;  /* 0x00000001c60d7824 */ /* 0x000fe200078e020d */
[----:B------:R-:W-:Y:S01]  /*98f0*/  SHF.R.U64 R69, R58, 0x10, R59 ;  /* 0x000000103a457819 */ /* 0x000fe2000000123b */
[----:B------:R-:W-:Y:S01]  /*9900*/  IMAD.IADD R25, R198, 0x1, R15 ;  /* 0x00000001c6197824 */ /* 0x000fe200078e020f */
[----:B------:R-:W-:Y:S01]  /*9910*/  SHF.R.U64 R76, R2, 0x10, R3 ;  /* 0x00000010024c7819 */ /* 0x000fe20000001203 */
[--C-:B------:R-:W-:Y:S01]  /*9920*/  IMAD R80, R13, 0x2, R148.reuse ;  /* 0x000000020d507824 */ /* 0x100fe200078e0294 */
[----:B------:R-:W-:Y:S01]  /*9930*/  PRMT R71, R75, 0x5410, R71 ;  /* 0x000054104b477816 */ /* 0x000fe20000000047 */
[----:B------:R-:W-:Y:S01]  /*9940*/  IMAD R82, R25, 0x2, R148 ;  /* 0x0000000219527824 */ /* 0x000fe200078e0294 */
[----:B------:R-:W-:-:S02]  /*9950*/  SHF.R.U32.HI R68, RZ, 0x10, R57 ;  /* 0x00000010ff447819 */ /* 0x000fc40000011639 */
[----:B------:R-:W0:Y:S01]  /*9960*/  LDS.128 R12, [R80+0x18400] ;  /* 0x01840000500c7984 */ /* 0x000e220000000c00 */
[----:B------:R-:W-:Y:S01]  /*9970*/  SHF.R.U32.HI R57, RZ, 0x10, R59 ;  /* 0x00000010ff397819 */ /* 0x000fe2000001163b */
[----:B------:R-:W-:Y:S01]  /*9980*/  IMAD.U32 R75, R71, 0x10000, RZ ;  /* 0x00010000474b7824 */ /* 0x000fe200078e00ff */
[----:B------:R-:W-:Y:S01]  /*9990*/  SHF.R.U32.HI R74, RZ, 0x10, R21 ;  /* 0x00000010ff4a7819 */ /* 0x000fe20000011615 */
[----:B------:R-:W1:Y:S01]  /*99a0*/  LDS.128 R24, [R82+0x18400] ;  /* 0x0184000052187984 */ /* 0x000e620000000c00 */
[----:B------:R-:W-:Y:S02]  /*99b0*/  PRMT R59, R60, 0x5432, R56 ;  /* 0x000054323c3b7816 */ /* 0x000fe40000000038 */
[C---:B------:R-:W-:Y:S02]  /*99c0*/  PRMT R70, R28.reuse, 0x5410, R69 ;  /* 0x000054101c467816 */ /* 0x040fe40000000045 */
[----:B------:R-:W-:Y:S01]  /*99d0*/  PRMT R76, R28, 0x5432, R76 ;  /* 0x000054321c4c7816 */ /* 0x000fe2000000004c */
[----:B------:R-:W-:Y:S01]  /*99e0*/  IMAD.U32 R69, R59, 0x10000, RZ ;  /* 0x000100003b457824 */ /* 0x000fe200078e00ff */
[----:B------:R-:W-:-:S02]  /*99f0*/  SHF.R.U32.HI R78, RZ, 0x10, R3 ;  /* 0x00000010ff4e7819 */ /* 0x000fc40000011603 */
[----:B------:R-:W-:Y:S02]  /*9a00*/  PRMT R74, R63, 0x5432, R74 ;  /* 0x000054323f4a7816 */ /* 0x000fe4000000004a */
[----:B------:R-:W-:Y:S02]  /*9a10*/  PRMT R68, R66, 0x5432, R68 ;  /* 0x0000543242447816 */ /* 0x000fe40000000044 */
[----:B------:R-:W-:Y:S01]  /*9a20*/  PRMT R78, R62, 0x5432, R78 ;  /* 0x000054323e4e7816 */ /* 0x000fe2000000004e */
[----:B------:R-:W-:Y:S01]  /*9a30*/  IMAD.U32 R77, R74, 0x10000, RZ ;  /* 0x000100004a4d7824 */ /* 0x000fe200078e00ff */
[----:B------:R-:W-:Y:S02]  /*9a40*/  PRMT R60, R60, 0x5410, R57 ;  /* 0x000054103c3c7816 */ /* 0x000fe40000000039 */
[----:B------:R-:W-:Y:S02]  /*9a50*/  LOP3.LUT R71, R71, 0xffff0000, RZ, 0xc0, !PT ;  /* 0xffff000047477812 */ /* 0x000fe400078ec0ff */
[----:B------:R-:W-:-:S02]  /*9a60*/  LOP3.LUT R59, R59, 0xffff0000, RZ, 0xc0, !PT ;  /* 0xffff00003b3b7812 */ /* 0x000fc400078ec0ff */
[----:B------:R-:W-:Y:S01]  /*9a70*/  LOP3.LUT R74, R74, 0xffff0000, RZ, 0xc0, !PT ;  /* 0xffff00004a4a7812 */ /* 0x000fe200078ec0ff */
[C---:B0-----:R-:W-:Y:S01]  /*9a80*/  IMAD.U32 R2, R12.reuse, 0x10000, RZ ;  /* 0x000100000c027824 */ /* 0x041fe200078e00ff */
[----:B------:R-:W-:Y:S01]  /*9a90*/  LOP3.LUT R3, R12, 0xffff0000, RZ, 0xc0, !PT ;  /* 0xffff00000c037812 */ /* 0x000fe200078ec0ff */
[C---:B------:R-:W-:Y:S01]  /*9aa0*/  IMAD.U32 R20, R13.reuse, 0x10000, RZ ;  /* 0x000100000d147824 */ /* 0x040fe200078e00ff */
[----:B------:R-:W-:Y:S01]  /*9ab0*/  LOP3.LUT R12, R13, 0xffff0000, RZ, 0xc0, !PT ;  /* 0xffff00000d0c7812 */ /* 0x000fe200078ec0ff */
[C---:B-1----:R-:W-:Y:S01]  /*9ac0*/  IMAD.U32 R28, R24.reuse, 0x10000, RZ ;  /* 0x00010000181c7824 */ /* 0x042fe200078e00ff */
        /* <DEDUP_REMOVED lines=8> */
[----:B------:R-:W-:Y:S02]  /*9b50*/  IMAD.U32 R69, R68, 0x10000, RZ ;  /* 0x0001000044457824 */ /* 0x000fe400078e00ff */
[----:B------:R-:W-:Y:S01]  /*9b60*/  FFMA.FTZ R81, R2, R75, R81 ;  /* 0x0000004b02517223 */ /* 0x000fe20000010051 */
[----:B------:R-:W-:Y:S01]  /*9b70*/  IMAD.U32 R28, R78, 0x10000, RZ ;  /* 0x000100004e1c7824 */ /* 0x000fe200078e00ff */
[----:B------:R-:W-:Y:S01]  /*9b80*/  LOP3.LUT R68, R68, 0xffff0000, RZ, 0xc0, !PT ;  /* 0xffff000044447812 */ /* 0x000fe200078ec0ff */
[----:B------:R-:W-:Y:S02]  /*9b90*/  IMAD.U32 R2, R60, 0x10000, RZ ;  /* 0x000100003c027824 */ /* 0x000fe400078e00ff */
[----:B------:R-:W-:Y:S01]  /*9ba0*/  FMUL.FTZ R75, R56, R69 ;  /* 0x00000045384b7220 */ /* 0x000fe20000410000 */
[----:B------:R-:W-:-:S02]  /*9bb0*/  IMAD.U32 R21, R15, 0x10000, RZ ;  /* 0x000100000f157824 */ /* 0x000fc400078e00ff */
[----:B------:R-:W-:Y:S01]  /*9bc0*/  FMUL.FTZ R56, R58, R28 ;  /* 0x0000001c3a387220 */ /* 0x000fe20000410000 */
[----:B------:R-:W-:Y:S01]  /*9bd0*/  FFMA.FTZ R83, R20, R69, -R83 ;  /* 0x0000004514537223 */ /* 0x000fe20000010853 */
[-C--:B------:R-:W-:Y:S01]  /*9be0*/  FMUL.FTZ R69, R58, R2.reuse ;  /* 0x000000023a457220 */ /* 0x080fe20000410000 */
[----:B------:R-:W-:Y:S01]  /*9bf0*/  FFMA.FTZ R75, R20, R77, R75 ;  /* 0x0000004d144b7223 */ /* 0x000fe2000001004b */
[C---:B------:R-:W-:Y:S01]  /*9c00*/  FFMA.FTZ R58, R21.reuse, R2, -R56 ;  /* 0x00000002153a7223 */ /* 0x040fe20000010838 */
[C---:B------:R-:W-:Y:S01]  /*9c10*/  FMUL.FTZ R2, R24.reuse, R71 ;  /* 0x0000004718027220 */ /* 0x040fe20000410000 */
[----:B------:R-:W-:Y:S01]  /*9c20*/  FFMA.FTZ R69, R21, R28, R69 ;  /* 0x0000001c15457223 */ /* 0x000fe20000010045 */
[-C--:B------:R-:W-:Y:S01]  /*9c30*/  FMUL.FTZ R28, R24, R59.reuse ;  /* 0x0000003b181c7220 */ /* 0x080fe20000410000 */
[----:B------:R-:W-:Y:S01]  /*9c40*/  FMUL.FTZ R21, R25, R74 ;  /* 0x0000004a19157220 */ /* 0x000fe20000410000 */
[----:B------:R-:W-:Y:S01]  /*9c50*/  FFMA.FTZ R24, R3, R59, -R2 ;  /* 0x0000003b03187223 */ /* 0x000fe20000010802 */
[----:B------:R-:W-:Y:S01]  /*9c60*/  FMUL.FTZ R25, R25, R68 ;  /* 0x0000004419197220 */ /* 0x000fe20000410000 */
[----:B------:R-:W-:-:S02]  /*9c70*/  IMAD.U32 R57, R26, 0x10000, RZ ;  /* 0x000100001a397824 */ /* 0x000fc400078e00ff */
[----:B------:R-:W-:Y:S01]  /*9c80*/  FFMA.FTZ R68, R12, R68, -R21 ;  /* 0x000000440c447223 */ /* 0x000fe20000010815 */
[----:B------:R-:W-:Y:S02]  /*9c90*/  IMAD.U32 R20, R76, 0x10000, RZ ;  /* 0x000100004c147824 */ /* 0x000fe400078e00ff */
[----:B------:R-:W-:Y:S01]  /*9ca0*/  FFMA.FTZ R74, R12, R74, R25 ;  /* 0x0000004a0c4a7223 */ /* 0x000fe20000010019 */
[----:B------:R-:W-:Y:S01]  /*9cb0*/  IMAD.U32 R2, R70, 0x10000, RZ ;  /* 0x0001000046027824 */ /* 0x000fe200078e00ff */
[----:B------:R-:W-:Y:S01]  /*9cc0*/  LOP3.LUT R26, R26, 0xffff0000, RZ, 0xc0, !PT ;  /* 0xffff00001a1a7812 */ /* 0x000fe200078ec0ff */
[----:B------:R-:W-:Y:S01]  /*9cd0*/  IMAD.U32 R13, R14, 0x10000, RZ ;  /* 0x000100000e0d7824 */ /* 0x000fe200078e00ff */
[----:B------:R-:W-:Y:S01]  /*9ce0*/  LOP3.LUT R27, R27, 0xffff0000, RZ, 0xc0, !PT ;  /* 0xffff00001b1b7812 */ /* 0x000fe200078ec0ff */
[----:B------:R-:W-:Y:S01]  /*9cf0*/  FFMA.FTZ R28, R3, R71, R28 ;  /* 0x00000047031c7223 */ /* 0x000fe2000001001c */
[C---:B------:R-:W-:Y:S01]  /*9d00*/  FMUL.FTZ R56, R57.reuse, R20 ;  /* 0x0000001439387220 */ /* 0x040fe20000410000 */
[----:B------:R-:W-:Y:S01]  /*9d10*/  FMUL.FTZ R12, R57, R2 ;  /* 0x00000002390c7220 */ /* 0x000fe20000410000 */
[----:B------:R-:W-:-:S02]  /*9d20*/  LOP3.LUT R21, R76, 0xffff0000, RZ, 0xc0, !PT ;  /* 0xffff00004c157812 */ /* 0x000fc400078ec0ff */
[----:B------:R-:W-:Y:S01]  /*9d30*/  LOP3.LUT R78, R78, 0xffff0000, RZ, 0xc0, !PT ;  /* 0xffff00004e4e7812 */ /* 0x000fe200078ec0ff */
[C---:B------:R-:W-:Y:S01]  /*9d40*/  FFMA.FTZ R56, R13.reuse, R2, -R56 ;  /* 0x000000020d387223 */ /* 0x040fe20000010838 */
[----:B------:R-:W-:Y:S01]  /*9d50*/  LOP3.LUT R3, R70, 0xffff0000, RZ, 0xc0, !PT ;  /* 0xffff000046037812 */ /* 0x000fe200078ec0ff */
[----:B------:R-:W-:Y:S01]  /*9d60*/  FFMA.FTZ R20, R13, R20, R12 ;  /* 0x000000140d147223 */ /* 0x000fe2000001000c */
[----:B------:R-:W-:Y:S01]  /*9d70*/  LOP3.LUT R60, R60, 0xffff0000, RZ, 0xc0, !PT ;  /* 0xffff00003c3c7812 */ /* 0x000fe200078ec0ff */
[----:B------:R-:W-:Y:S01]  /*9d80*/  FMUL.FTZ R13, R26, R21 ;  /* 0x000000151a0d7220 */ /* 0x000fe20000410000 */
[----:B------:R-:W-:Y:S01]  /*9d90*/  LOP3.LUT R14, R14, 0xffff0000, RZ, 0xc0, !PT ;  /* 0xffff00000e0e7812 */ /* 0x000fe200078ec0ff */
[----:B------:R-:W-:Y:S01]  /*9da0*/  FMUL.FTZ R2, R27, R78 ;  /* 0x0000004e1b027220 */ /* 0x000fe20000410000 */
[----:B------:R-:W-:Y:S01]  /*9db0*/  LOP3.LUT R15, R15, 0xffff0000, RZ, 0xc0, !PT ;  /* 0xffff00000f0f7812 */ /* 0x000fe200078ec0ff */
[-C--:B------:R-:W-:Y:S01]  /*9dc0*/  FMUL.FTZ R26, R26, R3.reuse ;  /* 0x000000031a1a7220 */ /* 0x080fe20000410000 */
[-C--:B------:R-:W-:Y:S01]  /*9dd0*/  FMUL.FTZ R25, R27, R60.reuse ;  /* 0x0000003c1b197220 */ /* 0x080fe20000410000 */
[----:B------:R-:W-:Y:S01]  /*9de0*/  FFMA.FTZ R3, R14, R3, -R13 ;  /* 0x000000030e037223 */ /* 0x000fe2000001080d */
[----:B------:R-:W-:Y:S01]  /*9df0*/  F2FP.BF16.F32.PACK_AB R12, R24, R79 ;  /* 0x0000004f180c723e */ /* 0x000fe200000010ff */
        /* <DEDUP_REMOVED lines=8> */
[----:B------:R0:W-:Y:S01]  /*9e80*/  STS.128 [R80+0x18400], R12 ;  /* 0x0184000c50007388 */ /* 0x0001e20000000c00 */
[----:B------:R-:W-:Y:S02]  /*9e90*/  F2FP.BF16.F32.PACK_AB R26, R21, R20 ;  /* 0x00000014151a723e */ /* 0x000fe400000010ff */
[----:B------:R-:W-:-:S05]  /*9ea0*/  F2FP.BF16.F32.PACK_AB R27, R78, R69 ;  /* 0x000000454e1b723e */ /* 0x000fca00000010ff */
[----:B------:R0:W-:Y:S02]  /*9eb0*/  STS.128 [R82+0x18400], R24 ;  /* 0x0184001852007388 */ /* 0x0001e40000000c00 */
.L_x_3918:
[----:B------:R-:W-:Y:S05]  /*9ec0*/  BSYNC B1 ;  /* 0x0000000000017941 */ /* 0x000fea0003800000 */
.L_x_3917:
[----:B------:R-:W-:Y:S02]  /*9ed0*/  PRMT R0, R0, 0x5410, R64 ;  /* 0x0000541000007816 */ /* 0x000fe40000000040 */
[----:B------:R-:W-:Y:S01]  /*9ee0*/  PRMT R55, R55, 0x5410, R65 ;  /* 0x0000541037377816 */ /* 0x000fe20000000041 */
[----:B------:R-:W-:Y:S06]  /*9ef0*/  @P0 BRA `(.L_x_3909) ;  /* 0x0000000400880947 */ /* 0x000fec0003800000 */
[----:B------:R-:W2:Y:S01]  /*9f00*/  LDL R60, [R1+0x458] ;  /* 0x00045800013c7983 */ /* 0x000ea20000100800 */
[----:B------:R-:W-:Y:S01]  /*9f10*/  IMAD.IADD R2, R22, 0x1, R61 ;  /* 0x0000000116027824 */ /* 0x000fe200078e023d */
[----:B------:R-:W-:Y:S02]  /*9f20*/  SHF.R.U32.HI R21, RZ, 0x10, R9 ;  /* 0x00000010ff157819 */ /* 0x000fe40000011609 */
[--C-:B------:R-:W-:Y:S02]  /*9f30*/  SHF.R.U64 R20, R10, 0x10, R11.reuse ;  /* 0x000000100a147819 */ /* 0x100fe4000000120b */
[----:B------:R-:W-:Y:S02]  /*9f40*/  LOP3.LUT R2, R199, 0x38, R2, 0xf8, !PT ;  /* 0x00000038c7027812 */ /* 0x000fe400078ef802 */
[----:B------:R-:W-:Y:S02]  /*9f50*/  SHF.R.U32.HI R28, RZ, 0x10, R11 ;  /* 0x00000010ff1c7819 */ /* 0x000fe4000001160b */
[----:B------:R-:W-:-:S02]  /*9f60*/  LOP3.LUT R3, R2, R207, RZ, 0x3c, !PT ;  /* 0x000000cf02037212 */ /* 0x000fc400078e3cff */
[----:B------:R-:W-:Y:S02]  /*9f70*/  SHF.R.U64 R2, R8, 0x10, R9 ;  /* 0x0000001008027819 */ /* 0x000fe40000001209 */
[----:B------:R-:W-:Y:S01]  /*9f80*/  SHF.R.U64 R9, R4, 0x10, R5 ;  /* 0x0000001004097819 */ /* 0x000fe20000001205 */
[----:B------:R-:W-:Y:S01]  /*9f90*/  IMAD.IADD R3, R208, 0x1, R3 ;  /* 0x00000001d0037824 */ /* 0x000fe200078e0203 */
[----:B------:R-:W-:Y:S02]  /*9fa0*/  PRMT R67, R67, 0x5410, R2 ;  /* 0x0000541043437816 */ /* 0x000fe40000000002 */
[----:B------:R-:W-:Y:S01]  /*9fb0*/  PRMT R62, R62, 0x5410, R9 ;  /* 0x000054103e3e7816 */ /* 0x000fe20000000009 */
[----:B------:R-:W-:Y:S01]  /*9fc0*/  IMAD R3, R3, 0x2, R148 ;  /* 0x0000000203037824 */ /* 0x000fe200078e0294 */
[----:B------:R-:W-:Y:S02]  /*9fd0*/  SHF.R.U32.HI R4, RZ, 0x10, R5 ;  /* 0x00000010ff047819 */ /* 0x000fe40000011605 */
[----:B------:R-:W-:-:S02]  /*9fe0*/  SHF.R.U64 R5, R6, 0x10, R7 ;  /* 0x0000001006057819 */ /* 0x000fc40000001207 */
[----:B0-----:R-:W0:Y:S01]  /*9ff0*/  LDS.128 R24, [R3+0x18400] ;  /* 0x0184000003187984 */ /* 0x001e220000000c00 */
[----:B------:R-:W-:Y:S02]  /*a000*/  SHF.R.U32.HI R6, RZ, 0x10, R7 ;  /* 0x00000010ff067819 */ /* 0x000fe40000011607 */
[----:B------:R-:W-:Y:S01]  /*a010*/  PRMT R66, R66, 0x5410, R21 ;  /* 0x0000541042427816 */ /* 0x000fe20000000015 */
[----:B------:R-:W-:Y:S01]  /*a020*/  IMAD.U32 R21, R67, 0x10000, RZ ;  /* 0x0001000043157824 */ /* 0x000fe200078e00ff */
[C---:B------:R-:W-:Y:S02]  /*a030*/  PRMT R20, R0.reuse, 0x5432, R20 ;  /* 0x0000543200147816 */ /* 0x040fe40000000014 */
[----:B------:R-:W-:Y:S02]  /*a040*/  PRMT R56, R0, 0x5410, R5 ;  /* 0x0000541000387816 */ /* 0x000fe40000000005 */
[----:B------:R-:W-:Y:S02]  /*a050*/  PRMT R28, R55, 0x5432, R28 ;  /* 0x00005432371c7816 */ /* 0x000fe4000000001c */
[----:B------:R-:W-:-:S02]  /*a060*/  PRMT R63, R63, 0x5410, R4 ;  /* 0x000054103f3f7816 */ /* 0x000fc40000000004 */
[----:B------:R-:W-:Y:S02]  /*a070*/  PRMT R55, R55, 0x5410, R6 ;  /* 0x0000541037377816 */ /* 0x000fe40000000006 */
[----:B------:R-:W-:Y:S01]  /*a080*/  LOP3.LUT R67, R67, 0xffff0000, RZ, 0xc0, !PT ;  /* 0xffff000043437812 */ /* 0x000fe200078ec0ff */
[C---:B0-----:R-:W-:Y:S01]  /*a090*/  IMAD.U32 R8, R24.reuse, 0x10000, RZ ;  /* 0x0001000018087824 */ /* 0x041fe200078e00ff */
[----:B------:R-:W-:Y:S01]  /*a0a0*/  LOP3.LUT R9, R24, 0xffff0000, RZ, 0xc0, !PT ;  /* 0xffff000018097812 */ /* 0x000fe200078ec0ff */
[C---:B------:R-:W-:Y:S01]  /*a0b0*/  IMAD.U32 R10, R25.reuse, 0x10000, RZ ;  /* 0x00010000190a7824 */ /* 0x040fe200078e00ff */
[----:B------:R-:W-:Y:S01]  /*a0c0*/  LOP3.LUT R24, R25, 0xffff0000, RZ, 0xc0, !PT ;  /* 0xffff000019187812 */ /* 0x000fe200078ec0ff */
[----:B------:R-:W-:Y:S02]  /*a0d0*/  IMAD.U32 R25, R62, 0x10000, RZ ;  /* 0x000100003e197824 */ /* 0x000fe400078e00ff */
[----:B------:R-:W-:Y:S01]  /*a0e0*/  FMUL.FTZ R59, R8, R21 ;  /* 0x00000015083b7220 */ /* 0x000fe20000410000 */
[----:B------:R-:W-:Y:S01]  /*a0f0*/  IMAD.U32 R11, R26, 0x10000, RZ ;  /* 0x000100001a0b7824 */ /* 0x000fe200078e00ff */
[----:B------:R-:W-:Y:S01]  /*a100*/  LOP3.LUT R62, R62, 0xffff0000, RZ, 0xc0, !PT ;  /* 0xffff00003e3e7812 */ /* 0x000fe200078ec0ff */
[----:B------:R-:W-:Y:S01]  /*a110*/  FMUL.FTZ R57, R8, R25 ;  /* 0x0000001908397220 */ /* 0x000fe20000410000 */
[C---:B------:R-:W-:Y:S01]  /*a120*/  IMAD.U32 R8, R55.reuse, 0x10000, RZ ;  /* 0x0001000037087824 */ /* 0x040fe200078e00ff */
[----:B------:R-:W-:Y:S01]  /*a130*/  LOP3.LUT R55, R55, 0xffff0000, RZ, 0xc0, !PT ;  /* 0xffff000037377812 */ /* 0x000fe200078ec0ff */
[----:B--2---:R-:W0:Y:S02]  /*a140*/  LDS.128 R12, [R60+0x18400] ;  /* 0x018400003c0c7984 */ /* 0x004e240000000c00 */
[C---:B0-----:R-:W-:Y:S01]  /*a150*/  IMAD.U32 R0, R12.reuse, 0x10000, RZ ;  /* 0x000100000c007824 */ /* 0x041fe200078e00ff */
[----:B------:R-:W-:Y:S01]  /*a160*/  LOP3.LUT R2, R12, 0xffff0000, RZ, 0xc0, !PT ;  /* 0xffff00000c027812 */ /* 0x000fe200078ec0ff */
[C---:B------:R-:W-:Y:S01]  /*a170*/  IMAD.U32 R4, R13.reuse, 0x10000, RZ ;  /* 0x000100000d047824 */ /* 0x040fe200078e00ff */
[----:B------:R-:W-:Y:S01]  /*a180*/  LOP3.LUT R12, R13, 0xffff0000, RZ, 0xc0, !PT ;  /* 0xffff00000d0c7812 */ /* 0x000fe200078ec0ff */
[C---:B------:R-:W-:Y:S01]  /*a190*/  IMAD.U32 R5, R14.reuse, 0x10000, RZ ;  /* 0x000100000e057824 */ /* 0x040fe200078e00ff */
[----:B------:R-:W-:Y:S01]  /*a1a0*/  LOP3.LUT R6, R14, 0xffff0000, RZ, 0xc0, !PT ;  /* 0xffff00000e067812 */ /* 0x000fe200078ec0ff */
[C---:B------:R-:W-:Y:S01]  /*a1b0*/  IMAD.U32 R7, R15.reuse, 0x10000, RZ ;  /* 0x000100000f077824 */ /* 0x040fe200078e00ff */
[----:B------:R-:W-:Y:S01]  /*a1c0*/  LOP3.LUT R14, R15, 0xffff0000, RZ, 0xc0, !PT ;  /* 0xffff00000f0e7812 */ /* 0x000fe200078ec0ff */
[C---:B------:R-:W-:Y:S01]  /*a1d0*/  IMAD.U32 R15, R27.reuse, 0x10000, RZ ;  /* 0x000100001b0f7824 */ /* 0x040fe200078e00ff */
[----:B------:R-:W-:Y:S01]  /*a1e0*/  LOP3.LUT R13, R26, 0xffff0000, RZ, 0xc0, !PT ;  /* 0xffff00001a0d7812 */ /* 0x000fe200078ec0ff */
[----:B------:R-:W-:Y:S01]  /*a1f0*/  FFMA.FTZ R57, R0, R21, -R57 ;  /* 0x0000001500397223 */ /* 0x000fe20000010839 */
[----:B------:R-:W-:Y:S01]  /*a200*/  LOP3.LUT R26, R27, 0xffff0000, RZ, 0xc0, !PT ;  /* 0xffff00001b1a7812 */ /* 0x000fe200078ec0ff */
[----:B------:R-:W-:-:S02]  /*a210*/  IMAD.U32 R27, R63, 0x10000, RZ ;  /* 0x000100003f1b7824 */ /* 0x000fc400078e00ff */
[----:B------:R-:W-:Y:S01]  /*a220*/  FFMA.FTZ R59, R0, R25, R59 ;  /* 0x00000019003b7223 */ /* 0x000fe2000001003b */
[----:B------:R-:W-:Y:S01]  /*a230*/  IMAD.U32 R21, R66, 0x10000, RZ ;  /* 0x0001000042157824 */ /* 0x000fe200078e00ff */
[----:B------:R-:W-:Y:S01]  /*a240*/  LOP3.LUT R63, R63, 0xffff0000, RZ, 0xc0, !PT ;  /* 0xffff00003f3f7812 */ /* 0x000fe200078ec0ff */
[----:B------:R-:W-:Y:S02]  /*a250*/  IMAD.U32 R0, R28, 0x10000, RZ ;  /* 0x000100001c007824 */ /* 0x000fe400078e00ff */
        /* <DEDUP_REMOVED lines=8> */
[----:B------:R-:W-:Y:S01]  /*a2e0*/  FMUL.FTZ R15, R9, R62 ;  /* 0x0000003e090f7220 */ /* 0x000fe20000410000 */
[----:B------:R-:W-:Y:S01]  /*a2f0*/  LOP3.LUT R7, R66, 0xffff0000, RZ, 0xc0, !PT ;  /* 0xffff000042077812 */ /* 0x000fe200078ec0ff */
[----:B------:R-:W-:-:S02]  /*a300*/  IMAD.U32 R4, R56, 0x10000, RZ ;  /* 0x0001000038047824 */ /* 0x000fc400078e00ff */
[-C--:B------:R-:W-:Y:S01]  /*a310*/  FMUL.FTZ R9, R9, R67.reuse ;  /* 0x0000004309097220 */ /* 0x080fe20000410000 */
[----:B------:R-:W-:Y:S01]  /*a320*/  FFMA.FTZ R8, R2, R67, -R15 ;  /* 0x0000004302087223 */ /* 0x000fe2000001080f */
[C---:B------:R-:W-:Y:S01]  /*a330*/  FMUL.FTZ R15, R24.reuse, R63 ;  /* 0x0000003f180f7220 */ /* 0x040fe20000410000 */
[-C--:B------:R-:W-:Y:S01]  /*a340*/  FMUL.FTZ R24, R24, R7.reuse ;  /* 0x0000000718187220 */ /* 0x080fe20000410000 */
[----:B------:R-:W-:Y:S02]  /*a350*/  IMAD.U32 R0, R20, 0x10000, RZ ;  /* 0x0001000014007824 */ /* 0x000fe400078e00ff */
[C---:B------:R-:W-:Y:S01]  /*a360*/  FMUL.FTZ R58, R11.reuse, R4 ;  /* 0x000000040b3a7220 */ /* 0x040fe20000410000 */
[C---:B------:R-:W-:Y:S01]  /*a370*/  FFMA.FTZ R10, R12.reuse, R7, -R15 ;  /* 0x000000070c0a7223 */ /* 0x040fe2000001080f */
[----:B------:R-:W-:Y:S01]  /*a380*/  FFMA.FTZ R24, R12, R63, R24 ;  /* 0x0000003f0c187223 */ /* 0x000fe20000010018 */
[----:B------:R-:W-:Y:S01]  /*a390*/  FMUL.FTZ R12, R11, R0 ;  /* 0x000000000b0c7220 */ /* 0x000fe20000410000 */
[----:B------:R-:W-:Y:S01]  /*a3a0*/  LOP3.LUT R56, R56, 0xffff0000, RZ, 0xc0, !PT ;  /* 0xffff000038387812 */ /* 0x000fe200078ec0ff */
[----:B------:R-:W-:Y:S01]  /*a3b0*/  FFMA.FTZ R2, R2, R62, R9 ;  /* 0x0000003e02027223 */ /* 0x000fe20000010009 */
[----:B------:R-:W-:Y:S01]  /*a3c0*/  LOP3.LUT R20, R20, 0xffff0000, RZ, 0xc0, !PT ;  /* 0xffff000014147812 */ /* 0x000fe200078ec0ff */
[C---:B------:R-:W-:Y:S01]  /*a3d0*/  FFMA.FTZ R58, R5.reuse, R0, -R58 ;  /* 0x00000000053a7223 */ /* 0x040fe2000001083a */
[----:B------:R-:W-:Y:S01]  /*a3e0*/  LOP3.LUT R7, R28, 0xffff0000, RZ, 0xc0, !PT ;  /* 0xffff00001c077812 */ /* 0x000fe200078ec0ff */
[----:B------:R-:W-:Y:S01]  /*a3f0*/  FFMA.FTZ R12, R5, R4, R12 ;  /* 0x00000004050c7223 */ /* 0x000fe2000001000c */
[C---:B------:R-:W-:Y:S01]  /*a400*/  FMUL.FTZ R5, R13.reuse, R56 ;  /* 0x000000380d057220 */ /* 0x040fe20000410000 */
[C---:B------:R-:W-:Y:S01]  /*a410*/  FMUL.FTZ R9, R26.reuse, R55 ;  /* 0x000000371a097220 */ /* 0x040fe20000410000 */
[-C--:B------:R-:W-:Y:S01]  /*a420*/  FMUL.FTZ R13, R13, R20.reuse ;  /* 0x000000140d0d7220 */ /* 0x080fe20000410000 */
[-C--:B------:R-:W-:Y:S01]  /*a430*/  FMUL.FTZ R26, R26, R7.reuse ;  /* 0x000000071a1a7220 */ /* 0x080fe20000410000 */
        /* <DEDUP_REMOVED lines=14> */
.L_x_3909:
[----:B------:R-:W-:Y:S05]  /*a520*/  BSYNC B0 ;  /* 0x0000000000007941 */ /* 0x000fea0003800000 */
.L_x_3895:
[----:B------:R-:W-:Y:S01]  /*a530*/  @!PT LDS RZ, [RZ] ;  /* 0x00000000fffff984 */ /* 0x000fe20000000800 */
[----:B------:R-:W-:Y:S01]  /*a540*/  @!PT LDS RZ, [RZ] ;  /* 0x00000000fffff984 */ /* 0x000fe20000000800 */
[----:B------:R-:W-:Y:S01]  /*a550*/  @!PT LDS RZ, [RZ] ;  /* 0x00000000fffff984 */ /* 0x000fe20000000800 */
[----:B------:R-:W-:Y:S01]  /*a560*/  @!PT LDS RZ, [RZ] ;  /* 0x00000000fffff984 */ /* 0x000fe20000000800 */
[----:B------:R3:W-:Y:S06]  /*a570*/  MEMBAR.ALL.CTA ;  /* 0x0000000000007992 */ /* 0x0007ec0000008000 */
[----:B---3--:R-:W3:Y:S01]  /*a580*/  FENCE.VIEW.ASYNC.S ;  /* 0x00000000000073c6 */ /* 0x008ee20000000000 */
[----:B------:R-:W-:Y:S05]  /*a590*/  WARPSYNC.ALL ;  /* 0x0000000000007948 */ /* 0x000fea0003800000 */
[----:B---3--:R-:W-:Y:S06]  /*a5a0*/  BAR.SYNC.DEFER_BLOCKING 0xd, 0x100 ;  /* 0x0344000000007b1d */ /* 0x008fec0000010000 */
.L_x_3892:
[----:B-----5:R-:W3:Y:S01]  /*a5b0*/  S2R R2, SR_TID.X ;  /* 0x0000000000027919 */ /* 0x020ee20000002100 */
[----:B-12---:R-:W-:Y:S01]  /*a5c0*/  IMAD.U32 R0, RZ, RZ, UR37 ;  /* 0x00000025ff007e24 */ /* 0x006fe2000f8e00ff */
[----:B------:R-:W-:Y:S05]  /*a5d0*/  WARPSYNC.ALL ;  /* 0x0000000000007948 */ /* 0x000fea0003800000 */
[----:B0-----:R-:W0:Y:S01]  /*a5e0*/  S2R R3, SR_SWINHI ;  /* 0x0000000000037919 */ /* 0x001e220000002f00 */
[----:B------:R-:W-:Y:S01]  /*a5f0*/  IMAD.U32 R8, RZ, RZ, UR37 ;  /* 0x00000025ff087e24 */ /* 0x000fe2000f8e00ff */
[----:B------:R-:W-:-:S04]  /*a600*/  IADD3 R0, P0, R0, 0x200, RZ ;  /* 0x0000020000007810 */ /* 0x000fc80007f1e0ff */
[----:B------:R-:W-:-:S05]  /*a610*/  IADD3 R8, P1, R8, 0x28, RZ ;  /* 0x0000002808087810 */ /* 0x000fca0007f3e0ff */
[----:B------:R-:W-:Y:S01]  /*a620*/  IMAD.X R9, RZ, RZ, UR36, P1 ;  /* 0x00000024ff097e24 */ /* 0x000fe200088e06ff */
[----:B---3--:R-:W-:-:S05]  /*a630*/  SHF.R.U32.HI R2, RZ, 0x7, R2 ;  /* 0x00000007ff027819 */ /* 0x008fca0000011602 */
[----:B------:R-:W-:Y:S01]  /*a640*/  VIADD R2, R2, 0x8 ;  /* 0x0000000802027836 */ /* 0x000fe20000000000 */
[----:B------:R-:W-:Y:S02]  /*a650*/  MOV R148, R148 ;  /* 0x0000009400947202 */ /* 0x000fe40000000f00 */
[----:B0-----:R-:W-:Y:S01]  /*a660*/  MOV R149, R3 ;  /* 0x0000000300957202 */ /* 0x001fe20000000f00 */
[----:B------:R-:W-:Y:S02]  /*a670*/  IMAD.X R3, RZ, RZ, UR36, P0 ;  /* 0x00000024ff037e24 */ /* 0x000fe400080e06ff */
[----:B------:R-:W-:Y:S01]  /*a680*/  IMAD.MOV.U32 R4, RZ, RZ, R35 ;  /* 0x000000ffff047224 */ /* 0x000fe200078e0023 */
[----:B------:R-:W-:Y:S01]  /*a690*/  UIADD3 UR4, UP0, UR37, 0x400, URZ ;  /* 0x0000040025047890 */ /* 0x000fe2000ff1e03f */
[----:B------:R-:W-:Y:S01]  /*a6a0*/  IMAD.MOV.U32 R5, RZ, RZ, R34 ;  /* 0x000000ffff057224 */ /* 0x000fe200078e0022 */
[----:B------:R0:W-:Y:S01]  /*a6b0*/  BAR.SYNC.DEFER_BLOCKING R2, 0x100 ;  /* 0x000400020000751d */ /* 0x0001e20000010000 */
[----:B------:R-:W-:Y:S01]  /*a6c0*/  IMAD.MOV.U32 R6, RZ, RZ, R39 ;  /* 0x000000ffff067224 */ /* 0x000fe200078e0027 */
[----:B------:R-:W-:Y:S01]  /*a6d0*/  UIADD3.X UR5, URZ, UR36, URZ, UP0, !UPT ;  /* 0x000000243f057290 */ /* 0x000fe200087fe43f */
[----:B------:R-:W-:-:S02]  /*a6e0*/  IMAD.MOV.U32 R7, RZ, RZ, R54 ;  /* 0x000000ffff077224 */ /* 0x000fc400078e0036 */
[----:B------:R-:W-:Y:S02]  /*a6f0*/  IMAD.MOV.U32 R10, RZ, RZ, R37 ;  /* 0x000000ffff0a7224 */ /* 0x000fe400078e0025 */
[----:B------:R-:W-:Y:S01]  /*a700*/  IMAD.MOV.U32 R11, RZ, RZ, R52 ;  /* 0x000000ffff0b7224 */ /* 0x000fe200078e0034 */
[----:B------:R1:W-:Y:S01]  /*a710*/  STL.128 [R1+0x170], R4 ;  /* 0x0001700401007387 */ /* 0x0003e20000100c00 */
[----:B0-----:R-:W-:Y:S02]  /*a720*/  IMAD.U32 R2, RZ, RZ, UR4 ;  /* 0x00000004ff027e24 */ /* 0x001fe4000f8e00ff */
[----:B------:R-:W-:Y:S01]  /*a730*/  IMAD.U32 R150, RZ, RZ, UR40 ;  /* 0x00000028ff967e24 */ /* 0x000fe2000f8e00ff */
[----:B------:R-:W-:Y:S01]  /*a740*/  STL.128 [R1+0x190], R8 ;  /* 0x0001900801007387 */ /* 0x000fe20000100c00 */
[----:B------:R-:W-:-:S05]  /*a750*/  IMAD.U32 R151, RZ, RZ, UR42 ;  /* 0x0000002aff977e24 */ /* 0x000fca000f8e00ff */
[----:B------:R-:W-:Y:S01]  /*a760*/  STL.128 [R1+0x180], R148 ;  /* 0x0001809401007387 */ /* 0x000fe20000100c00 */
[----:B-1----:R-:W-:Y:S02]  /*a770*/  IMAD.MOV.U32 R4, RZ, RZ, R50 ;  /* 0x000000ffff047224 */ /* 0x002fe400078e0032 */
        /* <DEDUP_REMOVED lines=12> */
[----:B------:R-:W-:Y:S02]  /*a840*/  IMAD.MOV.U32 R7, RZ, RZ, R47 ;  /* 0x000000ffff077224 */ /* 0x000fe400078e002f */
[----:B------:R-:W-:-:S02]  /*a850*/  IMAD.U32 R0, RZ, RZ, UR39 ;  /* 0x00000027ff007e24 */ /* 0x000fc4000f8e00ff */
[----:B------:R-:W-:Y:S01]  /*a860*/  IMAD.U32 R3, RZ, RZ, UR41 ;  /* 0x00000029ff037e24 */ /* 0x000fe2000f8e00ff */
[----:B------:R0:W-:Y:S02]  /*a870*/  STL.128 [R1+0x1d0], R4 ;  /* 0x0001d00401007387 */ /* 0x0001e40000100c00 */
[----:B0-----:R-:W-:Y:S02]  /*a880*/  IMAD.MOV.U32 R4, RZ, RZ, R45 ;  /* 0x000000ffff047224 */ /* 0x001fe400078e002d */
[----:B------:R-:W-:Y:S02]  /*a890*/  IMAD.MOV.U32 R5, RZ, RZ, R44 ;  /* 0x000000ffff057224 */ /* 0x000fe400078e002c */
[----:B------:R-:W-:Y:S02]  /*a8a0*/  IMAD.MOV.U32 R6, RZ, RZ, R17 ;  /* 0x000000ffff067224 */ /* 0x000fe400078e0011 */
[----:B------:R-:W-:Y:S02]  /*a8b0*/  IMAD.MOV.U32 R7, RZ, RZ, R16 ;  /* 0x000000ffff077224 */ /* 0x000fe400078e0010 */
[----:B------:R-:W-:-:S02]  /*a8c0*/  IMAD.MOV.U32 R16, RZ, RZ, R31 ;  /* 0x000000ffff107224 */ /* 0x000fc400078e001f */
[----:B------:R-:W-:Y:S01]  /*a8d0*/  IMAD.MOV.U32 R17, RZ, RZ, R46 ;  /* 0x000000ffff117224 */ /* 0x000fe200078e002e */
[----:B------:R0:W-:Y:S04]  /*a8e0*/  STL.128 [R1+0x1e0], R4 ;  /* 0x0001e00401007387 */ /* 0x0001e80000100c00 */
[----:B------:R-:W-:Y:S01]  /*a8f0*/  STL.128 [R1+0x160], R16 ;  /* 0x0001601001007387 */ /* 0x000fe20000100c00 */
[----:B0-----:R-:W-:Y:S02]  /*a900*/  IMAD.MOV.U32 R6, RZ, RZ, R32 ;  /* 0x000000ffff067224 */ /* 0x001fe400078e0020 */
[----:B------:R-:W-:Y:S02]  /*a910*/  IMAD.MOV.U32 R7, RZ, RZ, R41 ;  /* 0x000000ffff077224 */ /* 0x000fe400078e0029 */
[----:B------:R-:W-:-:S02]  /*a920*/  IMAD.MOV.U32 R4, RZ, RZ, R0 ;  /* 0x000000ffff047224 */ /* 0x000fc400078e0000 */
[----:B------:R-:W-:Y:S02]  /*a930*/  IMAD.MOV.U32 R5, RZ, RZ, R3 ;  /* 0x000000ffff057224 */ /* 0x000fe400078e0003 */
[----:B------:R-:W-:Y:S01]  /*a940*/  IMAD.U32 R3, RZ, RZ, UR5 ;  /* 0x00000005ff037e24 */ /* 0x000fe2000f8e00ff */
[----:B------:R-:W-:Y:S01]  /*a950*/  UIADD3 UR5, UR37, 0x150, URZ ;  /* 0x0000015025057890 */ /* 0x000fe2000fffe03f */
[----:B------:R-:W-:Y:S01]  /*a960*/  VIADD R0, R172, 0xffffffff ;  /* 0xffffffffac007836 */ /* 0x000fe20000000000 */
[----:B------:R0:W-:Y:S02]  /*a970*/  STL.128 [R1+0x150], R4 ;  /* 0x0001500401007387 */ /* 0x0001e40000100c00 */
[----:B0-----:R-:W-:Y:S02]  /*a980*/  IMAD.MOV.U32 R6, RZ, RZ, R29 ;  /* 0x000000ffff067224 */ /* 0x001fe400078e001d */
[----:B------:R-:W-:Y:S02]  /*a990*/  IMAD.MOV.U32 R7, RZ, RZ, R42 ;  /* 0x000000ffff077224 */ /* 0x000fe400078e002a */
[----:B------:R-:W-:-:S02]  /*a9a0*/  IMAD.MOV.U32 R4, RZ, RZ, R2 ;  /* 0x000000ffff047224 */ /* 0x000fc400078e0002 */
[----:B------:R-:W-:-:S05]  /*a9b0*/  IMAD.MOV.U32 R5, RZ, RZ, R3 ;  /* 0x000000ffff057224 */ /* 0x000fca00078e0003 */
[----:B------:R0:W-:Y:S02]  /*a9c0*/  STL.128 [R1+0x1b0], R4 ;  /* 0x0001b00401007387 */ /* 0x0001e40000100c00 */
[----:B0-----:R-:W-:Y:S05]  /*a9d0*/  CALL.REL.NOINC `($_ZN7cutlass13device_kernelIN5flash11enable_sm90INS1_16FlashAttnFwdSm90INS1_25CollectiveMainloopFwdSm90ILi2EN4cute5tupleIJNS5_1CILi1EEES8_S8_EEENS6_IJNS7_ILi128EEENS7_ILi96EEENS7_ILi64EEEEEELi256ENS_10bfloat16_tEfNS_4arch4Sm90ELb0ELb1ELb0ELb1ELb1ELb1ELb1ELb1ELb0ELb1ELb0ELb0EEENS1_21CollectiveEpilogueFwdINS6_IJSA_NS7_ILi256EEESB_EEES9_SE_SG_Li256ELb1ELb1ELb0ELb0EEENS1_36VarlenDynamicPersistentTileSchedulerILi128ELi96ELi256ELi128ELb0ELb1ELb1ELb1ELb0ELb1EEEEEEEEEvNT_6ParamsE$_ZZN5flash25CollectiveMainloopFwdSm90ILi2EN4cute5tupleIJNS1_1CILi1EEES4_S4_EEENS2_IJNS3_ILi128EEENS3_ILi96EEENS3_ILi64EEEEEELi256EN7cutlass10bfloat16_tEfNSA_4arch4Sm90ELb0ELb1ELb0ELb1ELb1ELb1ELb1ELb1ELb0ELb1ELb0ELb0EE3mmaINS_16FlashAttnFwdSm90ISE_NS_21CollectiveEpilogueFwdINS2_IJS6_NS3_ILi256EEES7_EEES5_SB_SD_Li256ELb1ELb1ELb0ELb0EEENS_36VarlenDynamicPersistentTileSchedulerILi128ELi96ELi256ELi128ELb0ELb1ELb1ELb1ELb0ELb1EEEE13SharedStorageENS1_6TensorINS1_11ArrayEngineIfLm128EEENS1_6LayoutINS2_IJNS2_IJNS3_ILi2EEEST_NS3_ILi32EEEEEES4_S4_EEENS2_IJNS2_IJS4_ST_NS3_ILi4EEEEEENS3_ILi0EEESZ_EEEEEEENS_7SoftmaxILi2ELi0EEEEEbRKNSE_6ParamsENSA_13PipelineAsyncILi2EEES19_RNSA_13PipelineStateILj2EEERT0_RT1_iRiRKNS_16SeqlenInfoQKNewKILb1ELb1EEENS2_IJiiiiEEERT_ENKUliT_T0_T1_E_clIZSF_ISO_S12_S14_EbS17_S19_S19_S1C_S1E_S1G_iS1H_S1L_S1M_S1O_EUlRS1P_iE0_NS3_ILb1EEES1W_EEDaiS1P_S1Q_S1R_) ;  /* 0x0000031800707944 */ /* 0x001fea0003c00000 */
[----:B------:R-:W2:Y:S01]  /*a9e0*/  LDL R2, [R1+0x50] ;  /* 0x0000500001027983 */ /* 0x000ea20000100800 */
[----:B------:R-:W0:Y:S08]  /*a9f0*/  LDC R0, c[0x0][0x448] ;  /* 0x00011200ff007b82 */ /* 0x000e300000000800 */
[----:B------:R-:W1:Y:S01]  /*aa00*/  LDC.64 R6, c[0x0][0xad8] ;  /* 0x0002b600ff067b82 */ /* 0x000e620000000a00 */
[----:B0-----:R-:W-:-:S13]  /*aa10*/  ISETP.NE.AND P0, PT, R0, 0x1, PT ;  /* 0x000000010000780c */ /* 0x001fda0003f05270 */
[----:B------:R-:W0:Y:S08]  /*aa20*/  @P0 LDC R3, c[0x0][0x44c] ;  /* 0x00011300ff030b82 */ /* 0x000e300000000800 */
[----:B------:R-:W3:Y:S01]  /*aa30*/  @P0 LDC R4, c[0x0][0x450] ;  /* 0x00011400ff040b82 */ /* 0x000ee20000000800 */
[----:B--2---:R-:W-:-:S04]  /*aa40*/  IMAD.SHL.U32 R2, R2, 0x80, RZ ;  /* 0x0000008002027824 */ /* 0x004fc800078e00ff */
[----:B0-----:R-:W-:-:S04]  /*aa50*/  @P0 IMAD.HI.U32 R3, R2, R3, RZ ;  /* 0x0000000302030227 */ /* 0x001fc800078e00ff */
[----:B------:R-:W-:Y:S01]  /*aa60*/  IMAD.MOV.U32 R0, RZ, RZ, R2 ;  /* 0x000000ffff007224 */ /* 0x000fe200078e0002 */
[----:B---3--:R-:W-:Y:S02]  /*aa70*/  @P0 SHF.R.U32.HI R0, RZ, R4, R3 ;  /* 0x00000004ff000219 */ /* 0x008fe40000011603 */
[----:B-1----:R-:W-:-:S03]  /*aa80*/  ISETP.GE.AND P0, PT, R7, 0x1, PT ;  /* 0x000000010700780c */ /* 0x002fc60003f06270 */
[----:B------:R-:W-:Y:S02]  /*aa90*/  IMAD.IADD R173, R173, 0x1, R0 ;  /* 0x00000001adad7824 */ /* 0x000fe400078e0200 */
[----:B------:R-:W-:Y:S02]  /*aaa0*/  VIADD R0, R172, 0xfffffffe ;  /* 0xfffffffeac007836 */ /* 0x000fe40000000000 */
[----:B------:R-:W-:-:S06]  /*aab0*/  IMAD.IADD R6, R173, 0x1, R6 ;  /* 0x00000001ad067824 */ /* 0x000fcc00078e0206 */
[----:B------:R-:W-:Y:S05]  /*aac0*/  @!P0 BRA `(.L_x_3919) ;  /* 0x0000000000488947 */ /* 0x000fea0003800000 */
        /* <DEDUP_REMOVED lines=11> */
.L_x_3921:
[----:B------:R-:W-:-:S13]  /*ab80*/  ISETP.NE.AND P0, PT, R7, 0x1, PT ;  /* 0x000000010700780c */ /* 0x000fda0003f05270 */
[----:B------:R-:W0:Y:S02]  /*ab90*/  @P0 LDC.64 R4, c[0x0][0xae0] ;  /* 0x0002b800ff040b82 */ /* 0x000e240000000a00 */
[----:B0-----:R-:W-:-:S05]  /*aba0*/  @P0 IMAD.HI.U32 R4, R3, R4, RZ ;  /* 0x0000000403040227 */ /* 0x001fca00078e00ff */
[----:B------:R-:W-:-:S07]  /*abb0*/  @P0 SHF.R.U32.HI R3, RZ, R5, R4 ;  /* 0x00000005ff030219 */ /* 0x000fce0000011604 */
.L_x_3922:
[----:B------:R-:W-:Y:S05]  /*abc0*/  BSYNC B0 ;  /* 0x0000000000007941 */ /* 0x000fea0003800000 */
.L_x_3920:
[----:B------:R-:W-:-:S05]  /*abd0*/  IMAD R3, R3, R7, R7 ;  /* 0x0000000703037224 */ /* 0x000fca00078e0207 */
[----:B------:R-:W-:-:S07]  /*abe0*/  VIMNMX R6, R6, R3, PT ;  /* 0x0000000306067248 */ /* 0x000fce0003fe0100 */
.L_x_3919:
[----:B------:R-:W-:-:S05]  /*abf0*/  IMAD.HI R6, R6, 0x2aaaaaab, RZ ;  /* 0x2aaaaaab06067827 */ /* 0x000fca00078e02ff */
[----:B------:R-:W-:-:S04]  /*ac00*/  SHF.R.U32.HI R3, RZ, 0x1f, R6 ;  /* 0x0000001fff037819 */ /* 0x000fc80000011606 */
[----:B------:R-:W-:-:S04]  /*ac10*/  LEA.HI.SX32 R3, R6, R3, 0x1c ;  /* 0x0000000306037211 */ /* 0x000fc800078fe2ff */
[----:B------:R-:W-:-:S04]  /*ac20*/  VIMNMX R3, R196, R3, !PT ;  /* 0x00000003c4037248 */ /* 0x000fc80007fe0100 */
[----:B------:R-:W-:-:S13]  /*ac30*/  ISETP.GE.AND P0, PT, R0, R3, PT ;  /* 0x000000030000720c */ /* 0x000fda0003f06270 */
[----:B------:R-:W-:Y:S05]  /*ac40*/  @!P0 BRA `(.L_x_3923) ;  /* 0x000000ac00148947 */ /* 0x000fea0003800000 */
.L_x_3952:
[----:B------:R-:W2:Y:S04]  /*ac50*/  LDL R4, [R1+0x1f0] ;  /* 0x0001f00001047983 */ /* 0x000ea80000100800 */
[----:B0-----:R-:W3:Y:S01]  /*ac60*/  LDL R2, [R1+0x1f8] ;  /* 0x0001f80001027983 */ /* 0x001ee20000100800 */
[----:B--2---:R-:W-:-:S05]  /*ac70*/  VIADD R4, R4, 0x1 ;  /* 0x0000000104047836 */ /* 0x004fca0000000000 */
[----:B------:R-:W-:-:S13]  /*ac80*/  ISETP.NE.AND P0, PT, R4, 0x2, PT ;  /* 0x000000020400780c */ /* 0x000fda0003f05270 */
[----:B------:R0:W5:Y:S04]  /*ac90*/  @P0 LDL R6, [R1+0x1f4] ;  /* 0x0001f40001060983 */ /* 0x0001680000100800 */
[----:B------:R-:W2:Y:S01]  /*aca0*/  @!P0 LDL R5, [R1+0x1f4] ;  /* 0x0001f40001058983 */ /* 0x000ea20000100800 */
[----:B---3--:R-:W-:-:S03]  /*acb0*/  VIADD R2, R2, 0x1 ;  /* 0x0000000102027836 */ /* 0x008fc60000000000 */
[----:B------:R1:W-:Y:S04]  /*acc0*/  STL [R1+0x1f0], R4 ;  /* 0x0001f00401007387 */ /* 0x0003e80000100800 */
[----:B------:R0:W-:Y:S04]  /*acd0*/  STL [R1+0x1f8], R2 ;  /* 0x0001f80201007387 */ /* 0x0001e80000100800 */
[----:B------:R0:W-:Y:S01]  /*ace0*/  @!P0 STL [R1+0x1f0], RZ ;  /* 0x0001f0ff01008387 */ /* 0x0001e20000100800 */
[----:B--2---:R-:W-:-:S05]  /*acf0*/  @!P0 LOP3.LUT R6, R5, 0x1, RZ, 0x3c, !PT ;  /* 0x0000000105068812 */ /* 0x004fca00078e3cff */
[----:B------:R0:W-:Y:S04]  /*ad00*/  @!P0 STL [R1+0x1f4], R6 ;  /* 0x0001f40601008387 */ /* 0x0001e80000100800 */
[----:B------:R-:W2:Y:S01]  /*ad10*/  LD.E R5, desc[UR44][R18.64] ;  /* 0x0000002c12057980 */ /* 0x000ea2000c101900 */
[----:B------:R-:W-:Y:S05]  /*ad20*/  YIELD ;  /* 0x0000000000007946 */ /* 0x000fea0003800000 */
[----:B------:R-:W-:Y:S01]  /*ad30*/  BSSY B0, `(.L_x_3924) ;  /* 0x0000006000007945 */ /* 0x000fe20003800000 */
[----:B-1----:R-:W-:Y:S01]  /*ad40*/  @!P0 IMAD.MOV.U32 R4, RZ, RZ, RZ ;  /* 0x000000ffff048224 */ /* 0x002fe200078e00ff */
[----:B--2---:R-:W-:-:S04]  /*ad50*/  LOP3.LUT R5, R5, 0x1, RZ, 0xfc, !PT ;  /* 0x0000000105057812 */ /* 0x004fc800078efcff */
[----:B------:R-:W-:-:S13]  /*ad60*/  ISETP.NE.AND P1, PT, R5, 0x3, PT ;  /* 0x000000030500780c */ /* 0x000fda0003f25270 */
[----:B0-----:R-:W-:Y:S05]  /*ad70*/  @!P1 BRA `(.L_x_3925) ;  /* 0x0000000000049947 */ /* 0x001fea0003800000 */
[----:B------:R-:W-:Y:S01]  /*ad80*/  BPT.TRAP 0x1 ;  /* 0x000000040000795c */ /* 0x000fe20000300000 */
.L_x_3925:
[----:B------:R-:W-:Y:S05]  /*ad90*/  BSYNC B0 ;  /* 0x0000000000007941 */ /* 0x000fea0003800000 */
.L_x_3924:
[----:B------:R-:W2:Y:S01]  /*ada0*/  LD.E.64 R8, desc[UR44][R18.64+0x18] ;  /* 0x0000182c12087980 */ /* 0x000ea2000c101b00 */
[----:B-----5:R-:W-:Y:S02]  /*adb0*/  SHF.L.U32 R5, R6, 0x1f, RZ ;  /* 0x0000001f06057819 */ /* 0x020fe400000006ff */
[----:B--2---:R-:W-:-:S05]  /*adc0*/  MOV R9, R8 ;  /* 0x0000000800097202 */ /* 0x004fca0000000f00 */
[----:B------:R-:W-:-:S04]  /*add0*/  IMAD R4, R4, 0x8, R9 ;  /* 0x0000000804047824 */ /* 0x000fc800078e0209 */
[----:B------:R0:W1:Y:S01]  /*ade0*/  SYNCS.PHASECHK.TRANS64.TRYWAIT P0, [R4+URZ], R5 ;  /* 0x00000005040075a7 */ /* 0x000062000800017f */
[----:B------:R-:W2:Y:S04]  /*adf0*/  LD.E R2, desc[UR44][R18.64] ;  /* 0x0000002c12027980 */ /* 0x000ea8000c101900 */
[----:B------:R0:W5:Y:S01]  /*ae00*/  LDL.64 R6, [R1+0x1f0] ;  /* 0x0001f00001067983 */ /* 0x0001620000100a00 */
[----:B------:R-:W-:Y:S01]  /*ae10*/  BSSY B0, `(.L_x_3926) ;  /* 0x0000005000007945 */ /* 0x000fe20003800000 */
[----:B--2---:R-:W-:-:S04]  /*ae20*/  LOP3.LUT R2, R2, 0x1, RZ, 0xfc, !PT ;  /* 0x0000000102027812 */ /* 0x004fc800078efcff */
[----:B------:R-:W-:-:S13]  /*ae30*/  ISETP.NE.AND P1, PT, R2, 0x3, PT ;  /* 0x000000030200780c */ /* 0x000fda0003f25270 */
[----:B01----:R-:W-:Y:S05]  /*ae40*/  @!P1 BRA `(.L_x_3927) ;  /* 0x0000000000049947 */ /* 0x003fea0003800000 */
[----:B------:R-:W-:Y:S01]  /*ae50*/  BPT.TRAP 0x1 ;  /* 0x000000040000795c */ /* 0x000fe20000300000 */
.L_x_3927:
[----:B------:R-:W-:Y:S05]  /*ae60*/  BSYNC B0 ;  /* 0x0000000000007941 */ /* 0x000fea0003800000 */
.L_x_3926:
[----:B------:R-:W-:Y:S04]  /*ae70*/  BSSY B0, `(.L_x_3928) ;  /* 0x0000008000007945 */ /* 0x000fe80003800000 */
[----:B------:R-:W-:Y:S05]  /*ae80*/  @P0 BRA `(.L_x_3929) ;  /* 0x0000000000180947 */ /* 0x000fea0003800000 */
[----:B------:R-:W2:Y:S01]  /*ae90*/  LD.E.64 R4, desc[UR44][R18.64+0x18] ;  /* 0x0000182c12047980 */ /* 0x000ea2000c101b00 */
[----:B-----5:R-:W-:Y:S02]  /*aea0*/  SHF.L.U32 R7, R7, 0x1f, RZ ;  /* 0x0000001f07077819 */ /* 0x020fe400000006ff */
[----:B--2---:R-:W-:-:S05]  /*aeb0*/  MOV R5, R4 ;  /* 0x0000000400057202 */ /* 0x004fca0000000f00 */
[----:B------:R-:W-:-:S04]  /*aec0*/  IMAD R2, R6, 0x8, R5 ;  /* 0x0000000806027824 */ /* 0x000fc800078e0205 */
[----:B------:R-:W0:Y:S02]  /*aed0*/  SYNCS.PHASECHK.TRANS64.TRYWAIT P0, [R2+URZ], R7 ;  /* 0x00000007020075a7 */ /* 0x000e24000800017f */
[----:B0-----:R-:W-:Y:S05]  /*aee0*/  @!P0 BRA `(.L_x_3930) ;  /* 0x000002c400ac8947 */ /* 0x001fea0003800000 */
.L_x_3929:
[----:B------:R-:W-:Y:S05]  /*aef0*/  BSYNC B0 ;  /* 0x0000000000007941 */ /* 0x000fea0003800000 */
.L_x_3928:
[----:B------:R-:W2:Y:S04]  /*af00*/  LDL R15, [R1+0x1f0] ;  /* 0x0001f000010f7983 */ /* 0x000ea80000100800 */
[----:B------:R-:W2:Y:S01]  /*af10*/  LDL.64 R4, [R1+0x80] ;  /* 0x0000800001047983 */ /* 0x000ea20000100a00 */
[----:B------:R-:W-:Y:S05]  /*af20*/  WARPSYNC.ALL ;  /* 0x0000000000007948 */ /* 0x000fea0003800000 */
[----:B------:R1:W-:Y:S04]  /*af30*/  STL [R1+0x60], RZ ;  /* 0x000060ff01007387 */ /* 0x0003e80000100800 */
[----:B0----5:R-:W3:Y:S01]  /*af40*/  LD.E.64 R6, desc[UR44][R18.64+0x78] ;  /* 0x0000782c12067980 */ /* 0x021ee2000c101b00 */
[----:B------:R-:W-:-:S05]  /*af50*/  IMAD.MOV.U32 R2, RZ, RZ, 0x1 ;  /* 0x00000001ff027424 */ /* 0x000fca00078e00ff */
[----:B------:R1:W-:Y:S04]  /*af60*/  STL [R1+0x60], R2 ;  /* 0x0000600201007387 */ /* 0x0003e80000100800 */
[----:B------:R-:W4:Y:S04]  /*af70*/  LD.E.64 R8, desc[UR44][R18.64+0x78] ;  /* 0x0000782c12087980 */ /* 0x000f28000c101b00 */
[----:B------:R1:W-:Y:S04]  /*af80*/  STL [R1+0x60], R2 ;  /* 0x0000600201007387 */ /* 0x0003e80000100800 */
[----:B------:R-:W4:Y:S01]  /*af90*/  LD.E.64 R10, desc[UR44][R18.64+0x78] ;  /* 0x0000782c120a7980 */ /* 0x000f22000c101b00 */
[----:B--2---:R-:W-:Y:S01]  /*afa0*/  IMAD R4, R15, 0x300, R4 ;  /* 0x000003000f047824 */ /* 0x004fe200078e0204 */
[----:B------:R-:W-:-:S02]  /*afb0*/  R2UR UR7, R5 ;  /* 0x00000000050772ca */ /* 0x000fc400000e0000 */
[----:B------:R1:W-:Y:S02]  /*afc0*/  STL [R1+0x60], R2 ;  /* 0x0000600201007387 */ /* 0x0003e40000100800 */
[----:B------:R-:W-:Y:S02]  /*afd0*/  R2UR UR6, R4 ;  /* 0x00000000040672ca */ /* 0x000fe400000e0000 */
[----:B------:R-:W2:Y:S01]  /*afe0*/  LD.E.64 R12, desc[UR44][R18.64+0x78] ;  /* 0x0000782c120c7980 */ /* 0x000ea2000c101b00 */
[----:B------:R-:W-:-:S03]  /*aff0*/  WARPGROUP.ARRIVE ;  /* 0x00000000000079c5 */ /* 0x000fc60000000000 */
[----:B------:R1:W-:Y:S04]  /*b000*/  STL [R1+0x60], R2 ;  /* 0x0000600201007387 */ /* 0x0003e80000100800 */
[----:B------:R1:W5:Y:S01]  /*b010*/  LDL.64 R14, [R1+0x1f0] ;  /* 0x0001f000010e7983 */ /* 0x0003620000100a00 */
[----:B---3--:R-:W-:Y:S02]  /*b020*/  R2UR UR4, R6 ;  /* 0x00000000060472ca */ /* 0x008fe400000e0000 */
        /* <DEDUP_REMOVED lines=36> */
[----:B-1----:R-:W-:Y:S05]  /*b270*/  @!P0 BRA `(.L_x_3932) ;  /* 0x0000000000048947 */ /* 0x002fea0003800000 */
[----:B------:R-:W-:Y:S01]  /*b280*/  BPT.TRAP 0x1 ;  /* 0x000000040000795c */ /* 0x000fe20000300000 */
.L_x_3932:
[----:B------:R-:W-:Y:S05]  /*b290*/  BSYNC B0 ;  /* 0x0000000000007941 */ /* 0x000fea0003800000 */
.L_x_3931:
        /* <DEDUP_REMOVED lines=11> */
.L_x_3934:
[----:B------:R-:W-:Y:S05]  /*b350*/  BSYNC B0 ;  /* 0x0000000000007941 */ /* 0x000fea0003800000 */
.L_x_3933:
[----:B------:R-:W-:Y:S04]  /*b360*/  BSSY B0, `(.L_x_3935) ;  /* 0x0000007000007945 */ /* 0x000fe80003800000 */
[----:B------:R-:W-:Y:S05]  /*b370*/  @P0 BRA `(.L_x_3936) ;  /* 0x0000000000140947 */ /* 0x000fea0003800000 */
[----:B------:R-:W2:Y:S02]  /*b380*/  LD.E.64 R4, desc[UR44][R18.64+0x40] ;  /* 0x0000402c12047980 */ /* 0x000ea4000c101b00 */
[----:B--2---:R-:W-:-:S05]  /*b390*/  MOV R5, R4 ;  /* 0x0000000400057202 */ /* 0x004fca0000000f00 */
[----:B------:R-:W-:-:S04]  /*b3a0*/  IMAD R14, R14, 0x8, R5 ;  /* 0x000000080e0e7824 */ /* 0x000fc800078e0205 */
[----:B------:R-:W0:Y:S02]  /*b3b0*/  SYNCS.PHASECHK.TRANS64.TRYWAIT P0, [R14+URZ], R15 ;  /* 0x0000000f0e0075a7 */ /* 0x000e24000800017f */
[----:B0-----:R-:W-:Y:S05]  /*b3c0*/  @!P0 BRA `(.L_x_3937) ;  /* 0x000002c000888947 */ /* 0x001fea0003800000 */
.L_x_3936:
[----:B------:R-:W-:Y:S05]  /*b3d0*/  BSYNC B0 ;  /* 0x0000000000007941 */ /* 0x000fea0003800000 */
.L_x_3935:
        /* <DEDUP_REMOVED lines=147> */
[----:B------:R-:W-:Y:S02]  /*bd10*/  WARPGROUP.DEPBAR.LE gsb0, 0x0 ;  /* 0x00008000000079c5 */ /* 0x000fe40000010000 */
[----:B------:R-:W-:-:S09]  /*bd20*/  WARPGROUP.ARRIVE ;  /* 0x00000000000079c5 */ /* 0x000fd20000000000 */
[----:B------:R-:W-:Y:S01]  /*bd30*/  HGMMA.64x96x16.F32.BF16 R24, gdesc[UR4], R24, gsb0 ;  /* 0x01600000041879f0 */ /* 0x000fe20008001818 */
[----:B------:R-:W-:Y:S02]  /*bd40*/  VIADD R6, R4, 0x902 ;  /* 0x0000090204067836 */ /* 0x000fe40000000000 */
[----:B------:R-:W-:Y:S01]  /*bd50*/  IMAD.MOV.U32 R7, RZ, RZ, R5 ;  /* 0x000000ffff077224 */ /* 0x000fe200078e0005 */
[----:B------:R-:W-:Y:S02]  /*bd60*/  R2UR UR4, R10 ;  /* 0x000000000a0472ca */ /* 0x000fe400000e0000 */
[----:B------:R-:W-:Y:S02]  /*bd70*/  R2UR UR6, R6 ;  /* 0x00000000060672ca */ /* 0x000fe400000e0000 */
[----:B------:R-:W-:Y:S02]  /*bd80*/  R2UR UR7, R7 ;  /* 0x00000000070772ca */ /* 0x000fe400000e0000 */
[----:B------:R-:W-:Y:S01]  /*bd90*/  R2UR UR5, R11 ;  /* 0x000000000b0572ca */ /* 0x000fe200000e0000 */
[----:B----4-:R-:W-:-:S02]  /*bda0*/  VIADD R12, R12, 0xc04 ;  /* 0x00000c040c0c7836 */ /* 0x010fc40000000000 */
        /* <DEDUP_REMOVED lines=18> */
[----:B------:R-:W0:Y:S01]  /*bed0*/  S2R R16, SR_TID.X ;  /* 0x0000000000107919 */ /* 0x000e220000002100 */
[----:B------:R1:W-:Y:S04]  /*bee0*/  STL [R1+0x70], R2 ;  /* 0x0000700201007387 */ /* 0x0003e80000100800 */
[----:B------:R1:W-:Y:S01]  /*bef0*/  STL [R1+0x70], R2 ;  /* 0x0000700201007387 */ /* 0x0003e20000100800 */
[----:B------:R-:W-:-:S02]  /*bf00*/  WARPGROUP.DEPBAR.LE gsb0, 0x0 ;  /* 0x00008000000079c5 */ /* 0x000fc40000010000 */
[----:B------:R-:W-:Y:S01]  /*bf10*/  WARPGROUP.ARRIVE ;  /* 0x00000000000079c5 */ /* 0x000fe20000000000 */
[----:B------:R1:W5:Y:S05]  /*bf20*/  LDL R4, [R1+0x1f0] ;  /* 0x0001f00001047983 */ /* 0x00036a0000100800 */
[----:B------:R-:W-:Y:S01]  /*bf30*/  HGMMA.64x96x16.F32.BF16 R24, gdesc[UR4], R24, gsb0 ;  /* 0x01600000041879f0 */ /* 0x000fe20008001818 */
[----:B------:R1:W-:Y:S01]  /*bf40*/  STL [R1+0x70], R2 ;  /* 0x0000700201007387 */ /* 0x0003e20000100800 */
[----:B0-----:R-:W-:-:S03]  /*bf50*/  SHF.R.U32.HI R16, RZ, 0x7, R16 ;  /* 0x00000007ff107819 */ /* 0x001fc60000011610 */
[----:B------:R1:W-:Y:S04]  /*bf60*/  STL [R1+0x70], R2 ;  /* 0x0000700201007387 */ /* 0x0003e80000100800 */
[----:B------:R1:W-:Y:S04]  /*bf70*/  STL [R1+0x70], R2 ;  /* 0x0000700201007387 */ /* 0x0003e80000100800 */
[----:B------:R1:W-:Y:S04]  /*bf80*/  STL [R1+0x70], R2 ;  /* 0x0000700201007387 */ /* 0x0003e80000100800 */
[----:B------:R1:W-:Y:S01]  /*bf90*/  STL [R1+0x70], R2 ;  /* 0x0000700201007387 */ /* 0x0003e20000100800 */
[----:B------:R-:W-:-:S03]  /*bfa0*/  IADD3 R6, -R16, 0xb, RZ ;  /* 0x0000000b10067810 */ /* 0x000fc60007ffe1ff */
        /* <DEDUP_REMOVED lines=9> */
[----:B------:R-:W-:-:S02]  /*c040*/  WARPGROUP.DEPBAR.LE gsb0, 0x0 ;  /* 0x00008000000079c5 */ /* 0x000fc40000010000 */
[----:B------:R1:W-:Y:S06]  /*c050*/  BAR.ARV R6, 0x100 ;  /* 0x000400060000751d */ /* 0x0003ec0000002000 */
[----:B------:R-:W2:Y:S01]  /*c060*/  LD.E R5, desc[UR44][R18.64] ;  /* 0x0000002c12057980 */ /* 0x000ea2000c101900 */
[----:B------:R-:W-:Y:S01]  /*c070*/  BSSY B0, `(.L_x_3938) ;  /* 0x0000005000007945 */ /* 0x000fe20003800000 */
[----:B--2---:R-:W-:-:S04]  /*c080*/  LOP3.LUT R5, R5, 0x1, RZ, 0xfc, !PT ;  /* 0x0000000105057812 */ /* 0x004fc800078efcff */
[----:B------:R-:W-:-:S13]  /*c090*/  ISETP.NE.AND P0, PT, R5, 0x3, PT ;  /* 0x000000030500780c */ /* 0x000fda0003f05270 */
[----:B-1----:R-:W-:Y:S05]  /*c0a0*/  @!P0 BRA `(.L_x_3939) ;  /* 0x0000000000048947 */ /* 0x002fea0003800000 */
[----:B------:R-:W-:Y:S01]  /*c0b0*/  BPT.TRAP 0x1 ;  /* 0x000000040000795c */ /* 0x000fe20000300000 */
.L_x_3939:
[----:B------:R-:W-:Y:S05]  /*c0c0*/  BSYNC B0 ;  /* 0x0000000000007941 */ /* 0x000fea0003800000 */
.L_x_3938:
[----:B------:R-:W2:Y:S04]  /*c0d0*/  LD.E.64 R6, desc[UR44][R18.64+0x20] ;  /* 0x0000202c12067980 */ /* 0x000ea8000c101b00 */
[----:B------:R-:W3:Y:S01]  /*c0e0*/  LD.E R5, desc[UR44][R18.64+0xc] ;  /* 0x00000c2c12057980 */ /* 0x000ee2000c101900 */
[----:B--2---:R-:W-:-:S05]  /*c0f0*/  MOV R7, R6 ;  /* 0x0000000600077202 */ /* 0x004fca0000000f00 */
[----:B-----5:R-:W-:-:S05]  /*c100*/  IMAD R4, R4, 0x8, R7 ;  /* 0x0000000804047824 */ /* 0x020fca00078e0207 */
[----:B---3--:R-:W-:-:S04]  /*c110*/  PRMT R4, R5, 0x654, R4 ;  /* 0x0000065405047816 */ /* 0x008fc80000000004 */
[----:B------:R0:W-:Y:S01]  /*c120*/  SYNCS.ARRIVE.TRANS64.RED.A1T0 RZ, [R4+URZ], RZ ;  /* 0x000000ff04ff79a7 */ /* 0x0001e2000810043f */
[----:B------:R-:W2:Y:S04]  /*c130*/  LDL R75, [R1+0x11c] ;  /* 0x00011c00014b7983 */ /* 0x000ea80000100800 */
[----:B------:R-:W3:Y:S04]  /*c140*/  LDL R73, [R1+0x50] ;  /* 0x0000500001497983 */ /* 0x000ee80000100800 */
[----:B------:R-:W4:Y:S04]  /*c150*/  LDL.64 R12, [R1+0x140] ;  /* 0x00014000010c7983 */ /* 0x000f280000100a00 */
[----:B------:R-:W4:Y:S04]  /*c160*/  LDL R74, [R1+0x148] ;  /* 0x00014800014a7983 */ /* 0x000f280000100800 */
[----:B------:R-:W4:Y:S04]  /*c170*/  LDL.128 R8, [R1+0x130] ;  /* 0x0001300001087983 */ /* 0x000f280000100c00 */
[----:B0-----:R-:W4:Y:S01]  /*c180*/  LDL.128 R4, [R1+0x120] ;  /* 0x0001200001047983 */ /* 0x001f220000100c00 */
[----:B------:R-:W-:Y:S01]  /*c190*/  BSSY B0, `(.L_x_3940) ;  /* 0x0000040000007945 */ /* 0x000fe20003800000 */
[----:B--2---:R-:W-:-:S04]  /*c1a0*/  SHF.R.S32.HI R14, RZ, 0x1f, R75 ;  /* 0x0000001fff0e7819 */ /* 0x004fc8000001144b */
[----:B------:R-:W-:-:S04]  /*c1b0*/  LEA.HI R15, R14, R75, RZ, 0x7 ;  /* 0x0000004b0e0f7211 */ /* 0x000fc800078f38ff */
[----:B------:R-:W-:-:S05]  /*c1c0*/  LOP3.LUT R16, R15, 0xffffff80, RZ, 0xc0, !PT ;  /* 0xffffff800f107812 */ /* 0x000fca00078ec0ff */
[----:B------:R-:W-:-:S05]  /*c1d0*/  IMAD.IADD R16, R75, 0x1, -R16 ;  /* 0x000000014b107824 */ /* 0x000fca00078e0a10 */
[----:B------:R-:W-:Y:S02]  /*c1e0*/  SHF.R.S32.HI R17, RZ, 0x1f, R16 ;  /* 0x0000001fff117819 */ /* 0x000fe40000011410 */
[----:B------:R-:W-:Y:S02]  /*c1f0*/  LEA.HI R14, R14, R75, RZ, 0x2 ;  /* 0x0000004b0e0e7211 */ /* 0x000fe400078f10ff */
[CC--:B------:R-:W-:Y:S02]  /*c200*/  LEA.HI R20, R17.reuse, R16.reuse, RZ, 0x2 ;  /* 0x0000001011147211 */ /* 0x0c0fe400078f10ff */
[----:B------:R-:W-:Y:S02]  /*c210*/  LEA.HI R17, R17, R16, RZ, 0x5 ;  /* 0x0000001011117211 */ /* 0x000fe400078f28ff */
[--C-:B------:R-:W-:Y:S02]  /*c220*/  SHF.R.S32.HI R21, RZ, 0x2, R20.reuse ;  /* 0x00000002ff157819 */ /* 0x100fe40000011414 */
[----:B------:R-:W-:-:S02]  /*c230*/  SHF.R.S32.HI R72, RZ, 0x1f, R20 ;  /* 0x0000001fff487819 */ /* 0x000fc40000011414 */
[----:B------:R-:W-:Y:S02]  /*c240*/  LOP3.LUT R78, R14, 0xfffffffc, RZ, 0xc0, !PT ;  /* 0xfffffffc0e4e7812 */ /* 0x000fe400078ec0ff */
[----:B------:R-:W-:Y:S02]  /*c250*/  LEA.HI R72, R72, R21, RZ, 0x3 ;  /* 0x0000001548487211 */ /* 0x000fe400078f18ff */
[----:B------:R-:W-:Y:S01]  /*c260*/  SHF.R.S32.HI R76, RZ, 0x7, R15 ;  /* 0x00000007ff4c7819 */ /* 0x000fe2000001140f */
[----:B------:R-:W-:Y:S01]  /*c270*/  IMAD.IADD R78, R75, 0x1, -R78 ;  /* 0x000000014b4e7824 */ /* 0x000fe200078e0a4e */
[----:B------:R-:W-:Y:S02]  /*c280*/  SHF.R.S32.HI R14, RZ, 0x5, R17 ;  /* 0x00000005ff0e7819 */ /* 0x000fe40000011411 */
[----:B------:R-:W-:Y:S02]  /*c290*/  LOP3.LUT R72, R72, 0xfffffff8, RZ, 0xc0, !PT ;  /* 0xfffffff848487812 */ /* 0x000fe400078ec0ff */
[----:B------:R-:W-:Y:S01]  /*c2a0*/  LEA.HI R15, R15, R76, RZ, 0x1 ;  /* 0x0000004c0f0f7211 */ /* 0x000fe200078f08ff */
[----:B---3--:R-:W-:Y:S01]  /*c2b0*/  IMAD R73, R73, 0x8, R14 ;  /* 0x0000000849497824 */ /* 0x008fe200078e020e */
[----:B------:R-:W-:Y:S01]  /*c2c0*/  LEA.HI R14, R78, R78, RZ, 0x1 ;  /* 0x0000004e4e0e7211 */ /* 0x000fe200078f08ff */
[----:B------:R-:W-:Y:S01]  /*c2d0*/  IMAD.IADD R72, R21, 0x1, -R72 ;  /* 0x0000000115487824 */ /* 0x000fe200078e0a48 */
[----:B------:R-:W-:-:S02]  /*c2e0*/  LOP3.LUT R15, R15, 0x3fffffe, RZ, 0xc0, !PT ;  /* 0x03fffffe0f0f7812 */ /* 0x000fc400078ec0ff */
[----:B------:R-:W-:Y:S01]  /*c2f0*/  LOP3.LUT R17, R14, 0x1ffffffe, RZ, 0xc0, !PT ;  /* 0x1ffffffe0e117812 */ /* 0x000fe200078ec0ff */
[----:B------:R-:W-:Y:S01]  /*c300*/  IMAD.U32 R72, R73, 0x10, R72 ;  /* 0x0000001049487824 */ /* 0x000fe200078e0048 */
[----:B----4-:R-:W-:Y:S01]  /*c310*/  ISETP.NE.AND P0, PT, R12, 0x1, PT ;  /* 0x000000010c00780c */ /* 0x010fe20003f05270 */
[----:B------:R-:W-:Y:S02]  /*c320*/  IMAD.IADD R15, R76, 0x1, -R15 ;  /* 0x000000014c0f7824 */ /* 0x000fe400078e0a0f */
[----:B------:R-:W-:Y:S02]  /*c330*/  IMAD.IADD R17, R78, 0x1, -R17 ;  /* 0x000000014e117824 */ /* 0x000fe400078e0a11 */
        /* <DEDUP_REMOVED lines=8> */
[----:B------:R-:W-:Y:S01]  /*c3c0*/  IMAD.IADD R13, R16, 0x1, -R13 ;  /* 0x00000001100d7824 */ /* 0x000fe200078e0a0d */
[----:B------:R-:W-:-:S03]  /*c3d0*/  ISETP.GE.AND P1, PT, R9, 0x1, PT ;  /* 0x000000010900780c */ /* 0x000fc60003f26270 */
[----:B------:R-:W-:Y:S01]  /*c3e0*/  IMAD R12, R13, -0x2, R12 ;  /* 0xfffffffe0d0c7824 */ /* 0x000fe200078e020c */
[----:B------:R-:W-:-:S04]  /*c3f0*/  LOP3.LUT R13, RZ, R6, RZ, 0x33, !PT ;  /* 0x00000006ff0d7212 */ /* 0x000fc800078e33ff */
[----:B------:R-:W-:Y:S01]  /*c400*/  IADD3 R16, -R4, R12, R5 ;  /* 0x0000000c04107210 */ /* 0x000fe20007ffe105 */
[----:B------:R-:W-:-:S04]  /*c410*/  IMAD R21, R0, -0x60, R8 ;  /* 0xffffffa000157824 */ /* 0x000fc800078e0208 */
[C---:B------:R-:W-:Y:S02]  /*c420*/  IMAD.IADD R15, R16.reuse, 0x1, R7 ;  /* 0x00000001100f7824 */ /* 0x040fe400078e0207 */
[----:B------:R-:W-:Y:S02]  /*c430*/  IMAD.IADD R17, R16, 0x1, R13 ;  /* 0x0000000110117824 */ /* 0x000fe400078e020d */
[----:B------:R-:W-:Y:S02]  /*c440*/  VIADD R73, R12, 0xffffffff ;  /* 0xffffffff0c497836 */ /* 0x000fe40000000000 */
[--C-:B0-----:R-:W-:Y:S02]  /*c450*/  IMAD.IADD R6, R15, 0x1, R72.reuse ;  /* 0x000000010f067824 */ /* 0x101fe400078e0248 */
[----:B------:R-:W-:Y:S01]  /*c460*/  IMAD.IADD R7, R17, 0x1, R72 ;  /* 0x0000000111077824 */ /* 0x000fe200078e0248 */
[----:B------:R-:W-:Y:S06]  /*c470*/  @!P1 BRA `(.L_x_3941) ;  /* 0x0000000000449947 */ /* 0x000fec0003800000 */
[----:B------:R-:W-:Y:S01]  /*c480*/  IADD3 R8, -R4, R5, R72 ;  /* 0x0000000504087210 */ /* 0x000fe20007ffe148 */
[----:B------:R-:W-:Y:S03]  /*c490*/  BSSY B1, `(.L_x_3942) ;  /* 0x000000c000017945 */ /* 0x000fe60003800000 */
[----:B------:R-:W-:-:S13]  /*c4a0*/  ISETP.GT.AND P0, PT, R8, -0x1, PT ;  /* 0xffffffff0800780c */ /* 0x000fda0003f04270 */
[----:B------:R-:W-:Y:S05]  /*c4b0*/  @P0 BRA `(.L_x_3943) ;  /* 0x0000000000180947 */ /* 0x000fea0003800000 */
[----:B------:R-:W-:Y:S02]  /*c4c0*/  ISETP.NE.AND P0, PT, R9, 0x1, PT ;  /* 0x000000010900780c */ /* 0x000fe40003f05270 */
[----:B------:R-:W-:-:S11]  /*c4d0*/  LOP3.LUT R13, RZ, R8, RZ, 0x33, !PT ;  /* 0x00000008ff0d7212 */ /* 0x000fd600078e33ff */
[----:B------:R-:W-:-:S05]  /*c4e0*/  @P0 IMAD.HI.U32 R8, R13, R10, RZ ;  /* 0x0000000a0d080227 */ /* 0x000fca00078e00ff */
[----:B------:R-:W-:-:S04]  /*c4f0*/  @P0 SHF.R.U32.HI R13, RZ, R11, R8 ;  /* 0x0000000bff0d0219 */ /* 0x000fc80000011608 */
[----:B------:R-:W-:Y:S01]  /*c500*/  LOP3.LUT R8, RZ, R13, RZ, 0x33, !PT ;  /* 0x0000000dff087212 */ /* 0x000fe200078e33ff */
[----:B------:R-:W-:Y:S06]  /*c510*/  BRA `(.L_x_3944) ;  /* 0x00000000000c7947 */ /* 0x000fec0003800000 */
.L_x_3943:
[----:B------:R-:W-:-:S13]  /*c520*/  ISETP.NE.AND P0, PT, R9, 0x1, PT ;  /* 0x000000010900780c */ /* 0x000fda0003f05270 */
[----:B------:R-:W-:-:S05]  /*c530*/  @P0 IMAD.HI.U32 R12, R8, R10, RZ ;  /* 0x0000000a080c0227 */ /* 0x000fca00078e00ff */
[----:B------:R-:W-:-:S07]  /*c540*/  @P0 SHF.R.U32.HI R8, RZ, R11, R12 ;  /* 0x0000000bff080219 */ /* 0x000fce000001160c */
.L_x_3944:
[----:B------:R-:W-:Y:S05]  /*c550*/  BSYNC B1 ;  /* 0x0000000000017941 */ /* 0x000fea0003800000 */
.L_x_3942:
[----:B------:R-:W-:-:S05]  /*c560*/  IMAD R8, R8, R9, R73 ;  /* 0x0000000908087224 */ /* 0x000fca00078e0249 */
[----:B------:R-:W-:Y:S02]  /*c570*/  VIMNMX R7, R7, R8, !PT ;  /* 0x0000000807077248 */ /* 0x000fe40007fe0100 */
[----:B------:R-:W-:-:S07]  /*c580*/  VIADDMNMX R6, R8, R9, R6, PT ;  /* 0x0000000908067246 */ /* 0x000fce0003800106 */
.L_x_3941:
[----:B------:R-:W-:Y:S05]  /*c590*/  BSYNC B0 ;  /* 0x0000000000007941 */ /* 0x000fea0003800000 */
.L_x_3940:
[C---:B------:R-:W-:Y:S01]  /*c5a0*/  ISETP.GE.AND P0, PT, R21.reuse, 0x2, PT ;  /* 0x000000021500780c */ /* 0x040fe20003f06270 */
[----:B------:R-:W0:Y:S01]  /*c5b0*/  SHFL.IDX PT, R14, R14, 0x1, 0x1c1f ;  /* 0x003c1f000e0e7f89 */ /* 0x000e2200000e0000 */
[----:B------:R-:W-:Y:S01]  /*c5c0*/  ISETP.GE.AND P2, PT, R21, 0xa, PT ;  /* 0x0000000a1500780c */ /* 0x000fe20003f46270 */
[----:B------:R-:W-:Y:S01]  /*c5d0*/  BSSY B0, `(.L_x_3945) ;  /* 0x0000086000007945 */ /* 0x000fe20003800000 */
[----:B------:R-:W-:Y:S02]  /*c5e0*/  P2R R13, PR, RZ, 0x1 ;  /* 0x00000001ff0d7803 */ /* 0x000fe40000000000 */
[----:B------:R-:W-:Y:S02]  /*c5f0*/  ISETP.GT.AND P0, PT, R7, 0x1, !P0 ;  /* 0x000000010700780c */ /* 0x000fe40004704270 */
[----:B------:R-:W-:Y:S02]  /*c600*/  ISETP.GE.AND P1, PT, R21, 0x9, PT ;  /* 0x000000091500780c */ /* 0x000fe40003f26270 */
[----:B------:R-:W-:-:S02]  /*c610*/  ISETP.LT.OR P0, PT, R6, 0x2, P0 ;  /* 0x000000020600780c */ /* 0x000fc40000701670 */
[----:B------:R-:W-:Y:S02]  /*c620*/  P2R R75, PR, RZ, 0x2 ;  /* 0x00000002ff4b7803 */ /* 0x000fe40000000000 */
[----:B------:R-:W-:Y:S02]  /*c630*/  FSEL R168, R25, -INF , !P0 ;  /* 0xff80000019a87808 */ /* 0x000fe40004000000 */
[C---:B------:R-:W-:Y:S02]  /*c640*/  ISETP.GT.AND P0, PT, R7.reuse, 0x9, !P2 ;  /* 0x000000090700780c */ /* 0x040fe40005704270 */
[----:B------:R-:W-:Y:S02]  /*c650*/  P2R R25, PR, RZ, 0x4 ;  /* 0x00000004ff197803 */ /* 0x000fe40000000000 */
[----:B------:R-:W-:Y:S02]  /*c660*/  ISETP.LT.OR P0, PT, R6, 0xa, P0 ;  /* 0x0000000a0600780c */ /* 0x000fe40000701670 */
[----:B------:R-:W-:-:S02]  /*c670*/  ISETP.GT.AND P1, PT, R7, 0x8, !P1 ;  /* 0x000000080700780c */ /* 0x000fc40004f24270 */
[----:B------:R-:W-:Y:S01]  /*c680*/  ISETP.GE.AND P2, PT, R21, 0x11, PT ;  /* 0x000000111500780c */ /* 0x000fe20003f46270 */
[----:B0-----:R-:W-:Y:S01]  /*c690*/  IMAD.IADD R8, R15, 0x1, R14 ;  /* 0x000000010f087824 */ /* 0x001fe200078e020e */
[----:B------:R-:W-:Y:S02]  /*c6a0*/  FSEL R82, R29, -INF , !P0 ;  /* 0xff8000001d527808 */ /* 0x000fe40004000000 */
[----:B------:R-:W-:Y:S02]  /*c6b0*/  ISETP.LT.OR P1, PT, R6, 0x9, P1 ;  /* 0x000000090600780c */ /* 0x000fe40000f21670 */
[----:B------:R-:W-:Y:S02]  /*c6c0*/  ISETP.GT.AND P0, PT, R7, 0x10, !P2 ;  /* 0x000000100700780c */ /* 0x000fe40005704270 */
[----:B------:R-:W-:Y:S02]  /*c6d0*/  FSEL R170, R28, -INF , !P1 ;  /* 0xff8000001caa7808 */ /* 0x000fe40004800000 */
        /* <DEDUP_REMOVED lines=66> */
[----:B------:R-:W-:-:S02]  /*cb00*/  P2R R29, PR, RZ, 0x4 ;  /* 0x00000004ff1d7803 */ /* 0x000fc40000000000 */
        /* <DEDUP_REMOVED lines=27> */
[----:B------:R-:W-:Y:S01]  /*ccc0*/  ISETP.GT.AND P6, PT, R7, 0x59, !P6 ;  /* 0x000000590700780c */ /* 0x000fe200077c4270 */
[----:B------:R-:W-:-:S03]  /*ccd0*/  IMAD.IADD R7, R17, 0x1, R14 ;  /* 0x0000000111077824 */ /* 0x000fc600078e020e */
        /* <DEDUP_REMOVED lines=14> */
.L_x_3948:
[----:B------:R-:W-:-:S13]  /*cdc0*/  ISETP.NE.AND P6, PT, R9, 0x1, PT ;  /* 0x000000010900780c */ /* 0x000fda0003fc5270 */
[----:B------:R-:W-:-:S05]  /*cdd0*/  @P6 IMAD.HI.U32 R10, R4, R10, RZ ;  /* 0x0000000a040a6227 */ /* 0x000fca00078e00ff */
[----:B------:R-:W-:-:S07]  /*cde0*/  @P6 SHF.R.U32.HI R4, RZ, R11, R10 ;  /* 0x0000000bff046219 */ /* 0x000fce000001160a */
.L_x_3949:
[----:B------:R-:W-:Y:S05]  /*cdf0*/  BSYNC B1 ;  /* 0x0000000000017941 */ /* 0x000fea0003800000 */
.L_x_3947:
[----:B------:R-:W-:-:S05]  /*ce00*/  IMAD R4, R4, R9, R73 ;  /* 0x0000000904047224 */ /* 0x000fca00078e0249 */
[----:B------:R-:W-:Y:S02]  /*ce10*/  VIADDMNMX R8, R4, R9, R8, PT ;  /* 0x0000000904087246 */ /* 0x000fe40003800108 */
[----:B------:R-:W-:-:S07]  /*ce20*/  VIMNMX R7, R7, R4, !PT ;  /* 0x0000000407077248 */ /* 0x000fce0007fe0100 */
.L_x_3946:
[----:B------:R-:W-:Y:S05]  /*ce30*/  BSYNC B0 ;  /* 0x0000000000007941 */ /* 0x000fea0003800000 */
.L_x_3945:
[----:B------:R-:W2:Y:S01]  /*ce40*/  LDL.64 R14, [R1+0x410] ;  /* 0x00041000010e7983 */ /* 0x000ea20000100a00 */
[----:B------:R-:W-:Y:S02]  /*ce50*/  ISETP.GT.AND P5, PT, R7, RZ, !P5 ;  /* 0x000000ff0700720c */ /* 0x000fe40006fa4270 */
        /* <DEDUP_REMOVED lines=51> */
[----:B------:R-:W-:Y:S02]  /*d190*/  ISETP.NE.AND P5, PT, R84, RZ, PT ;  /* 0x000000ff5400720c */ /* 0x000fe40003fa5270 */
[C---:B------:R-:W-:Y:S01]  /*d1a0*/  ISETP.GT.AND P0, PT, R7.reuse, 0x48, !P0 ;  /* 0x000000480700780c */ /* 0x040fe20004704270 */
[----:B------:R-:W3:Y:S01]  /*d1b0*/  LDL R84, [R1+0x430] ;  /* 0x0004300001547983 */ /* 0x000ee20000100800 */
        /* <DEDUP_REMOVED lines=16> */
[----:B--2---:R-:W-:Y:S02]  /*d2c0*/  FMNMX.FTZ R4, R86, R14, !PT ;  /* 0x0000000e56047209 */ /* 0x004fe40007810000 */
[----:B------:R-:W-:Y:S02]  /*d2d0*/  ISETP.LT.OR P5, PT, R8, 0x42, P5 ;  /* 0x000000420800780c */ /* 0x000fe40002fa1670 */
[----:B------:R-:W-:Y:S02]  /*d2e0*/  FMNMX.FTZ R4, R168, R4, !PT ;  /* 0x00000004a8047209 */ /* 0x000fe40007810000 */
[----:B------:R-:W-:-:S02]  /*d2f0*/  FSEL R59, R59, -INF , !P5 ;  /* 0xff8000003b3b7808 */ /* 0x000fc40006800000 */
[----:B------:R-:W-:Y:S02]  /*d300*/  FMNMX.FTZ R4, R170, R4, !PT ;  /* 0x00000004aa047209 */ /* 0x000fe40007810000 */
[C---:B------:R-:W-:Y:S02]  /*d310*/  ISETP.GT.AND P1, PT, R7.reuse, 0x49, !P1 ;  /* 0x000000490700780c */ /* 0x040fe40004f24270 */
[----:B------:R-:W-:Y:S02]  /*d320*/  FMNMX.FTZ R4, R82, R4, !PT ;  /* 0x0000000452047209 */ /* 0x000fe40007810000 */
[----:B------:R-:W-:Y:S02]  /*d330*/  ISETP.LT.OR P0, PT, R8, 0x49, P0 ;  /* 0x000000490800780c */ /* 0x000fe40000701670 */
[----:B------:R-:W-:Y:S02]  /*d340*/  FMNMX.FTZ R4, R72, R4, !PT ;  /* 0x0000000448047209 */ /* 0x000fe40007810000 */
[----:B------:R-:W-:-:S02]  /*d350*/  ISETP.GT.AND P2, PT, R7, 0x50, !P2 ;  /* 0x000000500700780c */ /* 0x000fc40005744270 */
[----:B------:R-:W-:Y:S02]  /*d360*/  FMNMX.FTZ R4, R80, R4, !PT ;  /* 0x0000000450047209 */ /* 0x000fe40007810000 */
[----:B------:R-:W-:Y:S02]  /*d370*/  ISETP.GT.AND P3, PT, R7, 0x51, !P3 ;  /* 0x000000510700780c */ /* 0x000fe40005f64270 */
[----:B------:R-:W-:Y:S02]  /*d380*/  FMNMX.FTZ R4, R36, R4, !PT ;  /* 0x0000000424047209 */ /* 0x000fe40007810000 */
[----:B------:R-:W-:Y:S02]  /*d390*/  ISETP.NE.AND P6, PT, R21, RZ, PT ;  /* 0x000000ff1500720c */ /* 0x000fe40003fc5270 */
[----:B------:R-:W-:-:S04]  /*d3a0*/  FMNMX.FTZ R4, R78, R4, !PT ;  /* 0x000000044e047209 */ /* 0x000fc80007810000 */
[----:B------:R-:W-:-:S04]  /*d3b0*/  FMNMX.FTZ R4, R40, R4, !PT ;  /* 0x0000000428047209 */ /* 0x000fc80007810000 */
[----:B------:R-:W-:-:S04]  /*d3c0*/  FMNMX.FTZ R4, R76, R4, !PT ;  /* 0x000000044c047209 */ /* 0x000fc80007810000 */
[----:B------:R-:W-:-:S04]  /*d3d0*/  FMNMX.FTZ R5, R44, R4, !PT ;  /* 0x000000042c057209 */ /* 0x000fc80007810000 */
[----:B------:R-:W-:-:S04]  /*d3e0*/  FMNMX.FTZ R5, R74, R5, !PT ;  /* 0x000000054a057209 */ /* 0x000fc80007810000 */
[----:B------:R-:W-:Y:S02]  /*d3f0*/  FMNMX.FTZ R5, R48, R5, !PT ;  /* 0x0000000530057209 */ /* 0x000fe40007810000 */
[----:B------:R-:W-:Y:S02]  /*d400*/  FMNMX.FTZ R4, R26, R15, !PT ;  /* 0x0000000f1a047209 */ /* 0x000fe40007810000 */
        /* <DEDUP_REMOVED lines=21> */
[----:B------:R-:W0:Y:S01]  /*d560*/  SHFL.BFLY PT, R9, R6, 0x2, 0x1f ;  /* 0x0c401f0006097f89 */ /* 0x000e2200000e0000 */
[----:B------:R-:W-:-:S04]  /*d570*/  FMNMX.FTZ R5, R47, R4, !PT ;  /* 0x000000042f057209 */ /* 0x000fc80007810000 */
[----:B------:R-:W-:-:S04]  /*d580*/  FMNMX.FTZ R4, R50, R5, !PT ;  /* 0x0000000532047209 */ /* 0x000fc80007810000 */
[----:B------:R-:W-:-:S04]  /*d590*/  FMNMX.FTZ R5, R51, R4, !PT ;  /* 0x0000000433057209 */ /* 0x000fc80007810000 */
[----:B------:R-:W-:-:S04]  /*d5a0*/  FMNMX.FTZ R4, R54, R5, !PT ;  /* 0x0000000536047209 */ /* 0x000fc80007810000 */
[----:B------:R-:W-:-:S04]  /*d5b0*/  FMNMX.FTZ R5, R55, R4, !PT ;  /* 0x0000000437057209 */ /* 0x000fc80007810000 */
[----:B------:R-:W-:Y:S02]  /*d5c0*/  FMNMX.FTZ R4, R58, R5, !PT ;  /* 0x000000053a047209 */ /* 0x000fe40007810000 */
[----:B------:R-:W-:Y:S02]  /*d5d0*/  ISETP.LT.OR P1, PT, R8, 0x4a, P1 ;  /* 0x0000004a0800780c */ /* 0x000fe40000f21670 */
[----:B0-----:R-:W-:Y:S02]  /*d5e0*/  FMNMX.FTZ R9, R6, R9, !PT ;  /* 0x0000000906097209 */ /* 0x001fe40007810000 */
[----:B------:R-:W-:Y:S02]  /*d5f0*/  FSEL R62, R62, -INF , !P0 ;  /* 0xff8000003e3e7808 */ /* 0x000fe40004000000 */
[----:B------:R-:W-:Y:S01]  /*d600*/  FMNMX.FTZ R5, R59, R4, !PT ;  /* 0x000000043b057209 */ /* 0x000fe20007810000 */
[----:B------:R-:W0:Y:S01]  /*d610*/  SHFL.BFLY PT, R10, R9, 0x1, 0x1f ;  /* 0x0c201f00090a7f89 */ /* 0x000e2200000e0000 */
[----:B------:R-:W-:-:S02]  /*d620*/  ISETP.LT.OR P2, PT, R8, 0x51, P2 ;  /* 0x000000510800780c */ /* 0x000fc40001741670 */
[----:B------:R-:W-:Y:S02]  /*d630*/  FSEL R63, R63, -INF , !P1 ;  /* 0xff8000003f3f7808 */ /* 0x000fe40004800000 */
[----:B------:R-:W-:Y:S02]  /*d640*/  FMNMX.FTZ R4, R62, R5, !PT ;  /* 0x000000053e047209 */ /* 0x000fe40007810000 */
[----:B------:R-:W-:Y:S02]  /*d650*/  ISETP.GT.AND P4, PT, R7, 0x58, !P4 ;  /* 0x000000580700780c */ /* 0x000fe40006784270 */
[----:B------:R-:W-:Y:S02]  /*d660*/  ISETP.LT.OR P3, PT, R8, 0x52, P3 ;  /* 0x000000520800780c */ /* 0x000fe40001f61670 */
[----:B------:R-:W-:Y:S02]  /*d670*/  FSEL R66, R66, -INF , !P2 ;  /* 0xff80000042427808 */ /* 0x000fe40005000000 */
[----:B------:R-:W-:-:S02]  /*d680*/  FMNMX.FTZ R5, R63, R4, !PT ;  /* 0x000000043f057209 */ /* 0x000fc40007810000 */
[----:B------:R-:W-:Y:S02]  /*d690*/  ISETP.GT.AND P0, PT, R7, 0x59, !P6 ;  /* 0x000000590700780c */ /* 0x000fe40007704270 */
[----:B------:R-:W-:Y:S02]  /*d6a0*/  ISETP.LT.OR P4, PT, R8, 0x59, P4 ;  /* 0x000000590800780c */ /* 0x000fe40002781670 */
[----:B------:R-:W-:Y:S02]  /*d6b0*/  FSEL R67, R67, -INF , !P3 ;  /* 0xff80000043437808 */ /* 0x000fe40005800000 */
[----:B------:R-:W-:Y:S02]  /*d6c0*/  FMNMX.FTZ R4, R66, R5, !PT ;  /* 0x0000000542047209 */ /* 0x000fe40007810000 */
[----:B------:R-:W-:Y:S02]  /*d6d0*/  ISETP.LT.OR P0, PT, R8, 0x5a, P0 ;  /* 0x0000005a0800780c */ /* 0x000fe40000701670 */
[----:B------:R-:W-:-:S02]  /*d6e0*/  FSEL R70, R70, -INF , !P4 ;  /* 0xff80000046467808 */ /* 0x000fc40006000000 */
[----:B------:R-:W-:Y:S02]  /*d6f0*/  FMNMX.FTZ R5, R67, R4, !PT ;  /* 0x0000000443057209 */ /* 0x000fe40007810000 */
[----:B------:R-:W-:Y:S02]  /*d700*/  FSEL R71, R71, -INF , !P0 ;  /* 0xff80000047477808 */ /* 0x000fe40004000000 */
[----:B------:R-:W-:-:S04]  /*d710*/  FMNMX.FTZ R4, R70, R5, !PT ;  /* 0x0000000546047209 */ /* 0x000fc80007810000 */
[----:B------:R-:W-:Y:S02]  /*d720*/  FMNMX.FTZ R7, R71, R4, !PT ;  /* 0x0000000447077209 */ /* 0x000fe40007810000 */
[----:B0-----:R-:W-:Y:S01]  /*d730*/  FMNMX.FTZ R8, R9, R10, !PT ;  /* 0x0000000a09087209 */ /* 0x001fe20007810000 */
[----:B------:R-:W2:Y:S04]  /*d740*/  LDL.64 R4, [R1+0x420] ;  /* 0x0004200001047983 */ /* 0x000ea80000100a00 */
[----:B------:R0:W-:Y:S04]  /*d750*/  STL.64 [R1+0x410], R6 ;  /* 0x0004100601007387 */ /* 0x0001e80000100a00 */
[----:B------:R-:W4:Y:S04]  /*d760*/  LDL R10, [R1+0x414] ;  /* 0x00041400010a7983 */ /* 0x000f280000100800 */
[----:B------:R-:W-:Y:S04]  /*d770*/  STL [R1+0x410], R8 ;  /* 0x0004100801007387 */ /* 0x000fe80000100800 */
[----:B------:R-:W3:Y:S04]  /*d780*/  LDL R11, [R1+0x410] ;  /* 0x00041000010b7983 */ /* 0x000ee80000100800 */
[----:B----4-:R-:W1:Y:S01]  /*d790*/  SHFL.BFLY PT, R7, R10, 0x2, 0x1f ;  /* 0x0c401f000a077f89 */ /* 0x010e6200000e0000 */
[----:B---3--:R-:W-:Y:S01]  /*d7a0*/  FMUL.FTZ R9, R84, R11 ;  /* 0x0000000b54097220 */ /* 0x008fe20000410000 */
[----:B------:R-:W-:-:S04]  /*d7b0*/  FSETP.NEU.FTZ.AND P0, PT, R11, -INF , PT ;  /* 0xff8000000b00780b */ /* 0x000fc80003f1d000 */
[----:B------:R-:W-:-:S05]  /*d7c0*/  FSEL R9, R9, RZ, P0 ;  /* 0x000000ff09097208 */ /* 0x000fca0000000000 */
[----:B0-----:R-:W-:Y:S01]  /*d7d0*/  FFMA.FTZ R6, R82, R84, -R9 ;  /* 0x0000005452067223 */ /* 0x001fe20000010809 */
[----:B-1----:R-:W-:-:S03]  /*d7e0*/  FMNMX.FTZ R7, R7, R10, !PT ;  /* 0x0000000a07077209 */ /* 0x002fc60007810000 */
[----:B------:R0:W-:Y:S02]  /*d7f0*/  MUFU.EX2 R37, R6 ;  /* 0x0000000600257308 */ /* 0x0001e40000000800 */
[----:B0-----:R-:W0:Y:S01]  /*d800*/  SHFL.BFLY PT, R6, R7, 0x1, 0x1f ;  /* 0x0c201f0007067f89 */ /* 0x001e2200000e0000 */
[----:B------:R-:W-:Y:S01]  /*d810*/  FSEL R11, R11, RZ, P0 ;  /* 0x000000ff0b0b7208 */ /* 0x000fe20000000000 */
[-CC-:B------:R-:W-:Y:S01]  /*d820*/  FFMA.FTZ R13, R86, R84.reuse, -R9.reuse ;  /* 0x00000054560d7223 */ /* 0x180fe20000010809 */
[----:B------:R-:W-:-:S03]  /*d830*/  FFMA.FTZ R215, R28, R84, -R9 ;  /* 0x000000541cd77223 */ /* 0x000fc60000010809 */
[----:B------:R-:W-:Y:S01]  /*d840*/  FADD.FTZ R11, R14, -R11 ;  /* 0x8000000b0e0b7221 */ /* 0x000fe20000010000 */
[----:B0-----:R-:W-:-:S04]  /*d850*/  FMNMX.FTZ R6, R7, R6, !PT ;  /* 0x0000000607067209 */ /* 0x001fc80007810000 */
[C---:B------:R-:W-:Y:S01]  /*d860*/  FSETP.NEU.FTZ.AND P0, PT, R6.reuse, -INF , PT ;  /* 0xff8000000600780b */ /* 0x040fe20003f1d000 */
[----:B------:R-:W-:-:S03]  /*d870*/  FMUL.FTZ R7, R6, R84 ;  /* 0x0000005406077220 */ /* 0x000fc60000410000 */
[----:B------:R-:W-:Y:S02]  /*d880*/  FSEL R8, R6, RZ, P0 ;  /* 0x000000ff06087208 */ /* 0x000fe40000000000 */
[----:B------:R-:W-:-:S03]  /*d890*/  FSEL R7, R7, RZ, P0 ;  /* 0x000000ff07077208 */ /* 0x000fc60000000000 */
[----:B------:R-:W-:Y:S01]  /*d8a0*/  FADD.FTZ R15, R15, -R8 ;  /* 0x800000080f0f7221 */ /* 0x000fe20000010000 */
[-C--:B------:R-:W-:Y:S01]  /*d8b0*/  FMUL.FTZ R11, R11, R84.reuse ;  /* 0x000000540b0b7220 */ /* 0x080fe20000410000 */
[-C--:B------:R-:W-:Y:S01]  /*d8c0*/  FFMA.FTZ R28, R26, R84.reuse, -R7 ;  /* 0x000000541a1c7223 */ /* 0x080fe20000010807 */
[-CC-:B------:R-:W-:Y:S01]  /*d8d0*/  FFMA.FTZ R168, R168, R84.reuse, -R9.reuse ;  /* 0x00000054a8a87223 */ /* 0x180fe20000010809 */
[----:B------:R-:W-:Y:S01]  /*d8e0*/  FMUL.FTZ R15, R84, R15 ;  /* 0x0000000f540f7220 */ /* 0x000fe20000410000 */
[-CC-:B------:R-:W-:Y:S01]  /*d8f0*/  FFMA.FTZ R201, R20, R84.reuse, -R9.reuse ;  /* 0x0000005414c97223 */ /* 0x180fe20000010809 */
[-C--:B------:R-:W-:Y:S01]  /*d900*/  FFMA.FTZ R20, R24, R84.reuse, -R9 ;  /* 0x0000005418147223 */ /* 0x080fe20000010809 */
[-C--:B------:R-:W-:Y:S01]  /*d910*/  FFMA.FTZ R169, R27, R84.reuse, -R7 ;  /* 0x000000541ba97223 */ /* 0x080fe20000010807 */
        /* <DEDUP_REMOVED lines=11> */
[-CC-:B------:R-:W-:Y:S01]  /*d9d0*/  FFMA.FTZ R41, R80, R84.reuse, -R9.reuse ;  /* 0x0000005450297223 */ /* 0x180fe20000010809 */
[----:B------:R-:W-:-:S06]  /*d9e0*/  FFMA.FTZ R213, R32, R84, -R9 ;  /* 0x0000005420d57223 */ /* 0x000fcc0000010809 */
[----:B------:R-:W4:Y:S01]  /*d9f0*/  MUFU.EX2 R170, R170 ;  /* 0x000000aa00aa7308 */ /* 0x000f220000000800 */
[----:B------:R-:W-:-:S07]  /*da00*/  FFMA.FTZ R32, R35, R84, -R7 ;  /* 0x0000005423207223 */ /* 0x000fce0000010807 */
[----:B------:R-:W4:Y:S01]  /*da10*/  MUFU.EX2 R171, R171 ;  /* 0x000000ab00ab7308 */ /* 0x000f220000000800 */
[-CC-:B------:R-:W-:Y:S01]  /*da20*/  FFMA.FTZ R174, R36, R84.reuse, -R9.reuse ;  /* 0x0000005424ae7223 */ /* 0x180fe20000010809 */
[-CC-:B------:R-:W-:Y:S01]  /*da30*/  FFMA.FTZ R45, R78, R84.reuse, -R9.reuse ;  /* 0x000000544e2d7223 */ /* 0x180fe20000010809 */
[-CC-:B------:R-:W-:Y:S01]  /*da40*/  FFMA.FTZ R176, R40, R84.reuse, -R9.reuse ;  /* 0x0000005428b07223 */ /* 0x180fe20000010809 */
[-CC-:B------:R-:W-:Y:S01]  /*da50*/  FFMA.FTZ R49, R76, R84.reuse, -R9.reuse ;  /* 0x000000544c317223 */ /* 0x180fe20000010809 */
[----:B------:R-:W-:-:S03]  /*da60*/  FFMA.FTZ R178, R44, R84, -R9 ;  /* 0x000000542cb27223 */ /* 0x000fc60000010809 */
[----:B------:R-:W4:Y:S01]  /*da70*/  MUFU.EX2 R30, R30 ;  /* 0x0000001e001e7308 */ /* 0x000f220000000800 */
        /* <DEDUP_REMOVED lines=9> */
[----:B------:R-:W-:Y:S01]  /*db10*/  FFMA.FTZ R21, R68, R84, -R9 ;  /* 0x0000005444157223 */ /* 0x000fe20000010809 */
[----:B--2---:R-:W-:Y:S01]  /*db20*/  FFMA.FTZ R9, R24, R4, R13 ;  /* 0x0000000418097223 */ /* 0x004fe2000001000d */
[----:B0-----:R-:W-:Y:S01]  /*db30*/  FFMA.FTZ R4, R5, R25, R28 ;  /* 0x0000001905047223 */ /* 0x001fe2000001001c */
[----:B------:R-:W-:-:S03]  /*db40*/  FFMA.FTZ R175, R38, R84, -R7 ;  /* 0x0000005426af7223 */ /* 0x000fc60000010807 */
[----:B------:R-:W0:Y:S01]  /*db50*/  MUFU.EX2 R173, R173 ;  /* 0x000000ad00ad7308 */ /* 0x000e220000000800 */
[----:B-1----:R-:W-:Y:S01]  /*db60*/  FADD.FTZ R9, R168, R9 ;  /* 0x00000009a8097221 */ /* 0x002fe20000010000 */
[----:B---3--:R-:W-:Y:S01]  /*db70*/  FADD.FTZ R4, R169, R4 ;  /* 0x00000004a9047221 */ /* 0x008fe20000010000 */
[----:B------:R-:W-:-:S05]  /*db80*/  FFMA.FTZ R34, R39, R84, -R7 ;  /* 0x0000005427227223 */ /* 0x000fca0000010807 */
[----:B------:R-:W1:Y:S01]  /*db90*/  MUFU.EX2 R41, R41 ;  /* 0x0000002900297308 */ /* 0x000e620000000800 */
[----:B----4-:R-:W-:Y:S01]  /*dba0*/  FADD.FTZ R8, R170, R9 ;  /* 0x00000009aa087221 */ /* 0x010fe20000010000 */
[----:B------:R-:W-:-:S06]  /*dbb0*/  FADD.FTZ R5, R171, R4 ;  /* 0x00000004ab057221 */ /* 0x000fcc0000010000 */
[----:B------:R-:W2:Y:S01]  /*dbc0*/  MUFU.EX2 R32, R32 ;  /* 0x0000002000207308 */ /* 0x000ea20000000800 */
[----:B------:R-:W-:Y:S01]  /*dbd0*/  FFMA.FTZ R177, R42, R84, -R7 ;  /* 0x000000542ab17223 */ /* 0x000fe20000010807 */
[----:B------:R-:W-:-:S06]  /*dbe0*/  FADD.FTZ R9, R37, R8 ;  /* 0x0000000825097221 */ /* 0x000fcc0000010000 */
[----:B------:R-:W3:Y:S01]  /*dbf0*/  MUFU.EX2 R174, R174 ;  /* 0x000000ae00ae7308 */ /* 0x000ee20000000800 */
[----:B------:R-:W-:Y:S01]  /*dc00*/  FADD.FTZ R4, R30, R5 ;  /* 0x000000051e047221 */ /* 0x000fe20000010000 */
[----:B------:R-:W-:-:S06]  /*dc10*/  FFMA.FTZ R36, R43, R84, -R7 ;  /* 0x000000542b247223 */ /* 0x000fcc0000010807 */
[----:B------:R-:W4:Y:S01]  /*dc20*/  MUFU.EX2 R175, R175 ;  /* 0x000000af00af7308 */ /* 0x000f220000000800 */
[----:B------:R-:W-:Y:S01]  /*dc30*/  FADD.FTZ R8, R172, R9 ;  /* 0x00000009ac087221 */ /* 0x000fe20000010000 */
[----:B0-----:R-:W-:-:S06]  /*dc40*/  FADD.FTZ R5, R173, R4 ;  /* 0x00000004ad057221 */ /* 0x001fcc0000010000 */
[----:B------:R-:W0:Y:S01]  /*dc50*/  MUFU.EX2 R45, R45 ;  /* 0x0000002d002d7308 */ /* 0x000e220000000800 */
[----:B------:R-:W-:-:S07]  /*dc60*/  FFMA.FTZ R179, R46, R84, -R7 ;  /* 0x000000542eb37223 */ /* 0x000fce0000010807 */
[----:B------:R-:W0:Y:S01]  /*dc70*/  MUFU.EX2 R34, R34 ;  /* 0x0000002200227308 */ /* 0x000e220000000800 */
[----:B-1----:R-:W-:Y:S01]  /*dc80*/  FADD.FTZ R9, R41, R8 ;  /* 0x0000000829097221 */ /* 0x002fe20000010000 */
[----:B--2---:R-:W-:-:S06]  /*dc90*/  FADD.FTZ R4, R32, R5 ;  /* 0x0000000520047221 */ /* 0x004fcc0000010000 */
[----:B------:R-:W1:Y:S01]  /*dca0*/  MUFU.EX2 R176, R176 ;  /* 0x000000b000b07308 */ /* 0x000e620000000800 */
        /* <DEDUP_REMOVED lines=8> */
[----:B------:R-:W-:-:S06]  /*dd30*/  FADD.FTZ R4, R34, R5 ;  /* 0x0000000522047221 */ /* 0x000fcc0000010000 */
        /* <DEDUP_REMOVED lines=55> */
[----:B------:R-:W3:Y:S08]  /*e0b0*/  MUFU.EX2 R190, R190 ;  /* 0x000000be00be7308 */ /* 0x000ef00000000800 */
[----:B------:R-:W4:Y:S01]  /*e0c0*/  MUFU.EX2 R17, R17 ;  /* 0x0000001100117308 */ /* 0x000f220000000800 */
[----:B0-----:R-:W-:Y:S01]  /*e0d0*/  FADD.FTZ R8, R201, R8 ;  /* 0x00000008c9087221 */ /* 0x001fe20000010000 */
[----:B------:R-:W-:-:S06]  /*e0e0*/  FADD.FTZ R5, R192, R5 ;  /* 0x00000005c0057221 */ /* 0x000fcc0000010000 */
[----:B------:R-:W0:Y:S08]  /*e0f0*/  MUFU.EX2 R21, R21 ;  /* 0x0000001500157308 */ /* 0x000e300000000800 */
[----:B------:R-:W0:Y:S01]  /*e100*/  MUFU.EX2 R14, R14 ;  /* 0x0000000e000e7308 */ /* 0x000e220000000800 */
[----:B-1----:R-:W-:Y:S01]  /*e110*/  FADD.FTZ R7, R189, R8 ;  /* 0x00000008bd077221 */ /* 0x002fe20000010000 */
[----:B--2---:R-:W-:-:S06]  /*e120*/  FADD.FTZ R4, R16, R5 ;  /* 0x0000000510047221 */ /* 0x004fcc0000010000 */
[----:B------:R-:W1:Y:S08]  /*e130*/  MUFU.EX2 R20, R20 ;  /* 0x0000001400147308 */ /* 0x000e700000000800 */
[----:B------:R-:W2:Y:S01]  /*e140*/  MUFU.EX2 R15, R15 ;  /* 0x0000000f000f7308 */ /* 0x000ea20000000800 */
[----:B---3--:R-:W-:Y:S01]  /*e150*/  FADD.FTZ R8, R190, R7 ;  /* 0x00000007be087221 */ /* 0x008fe20000010000 */
[----:B----4-:R-:W-:-:S03]  /*e160*/  FADD.FTZ R5, R17, R4 ;  /* 0x0000000411057221 */ /* 0x010fc60000010000 */
[----:B0-----:R-:W-:Y:S01]  /*e170*/  FADD.FTZ R7, R21, R8 ;  /* 0x0000000815077221 */ /* 0x001fe20000010000 */
[----:B------:R-:W-:-:S03]  /*e180*/  FADD.FTZ R4, R14, R5 ;  /* 0x000000050e047221 */ /* 0x000fc60000010000 */
[----:B-1----:R-:W-:Y:S01]  /*e190*/  FADD.FTZ R8, R20, R7 ;  /* 0x0000000714087221 */ /* 0x002fe20000010000 */
[----:B------:R-:W-:Y:S01]  /*e1a0*/  STL [R1+0x414], R6 ;  /* 0x0004140601007387 */ /* 0x000fe20000100800 */
[----:B--2---:R-:W-:-:S05]  /*e1b0*/  FADD.FTZ R9, R15, R4 ;  /* 0x000000040f097221 */ /* 0x004fca0000010000 */
[----:B------:R-:W-:Y:S04]  /*e1c0*/  STL.64 [R1+0x420], R8 ;  /* 0x0004200801007387 */ /* 0x000fe80000100a00 */
[----:B------:R-:W2:Y:S01]  /*e1d0*/  LD.E R7, desc[UR44][R18.64+0x200] ;  /* 0x0002002c12077980 */ /* 0x000ea2000c101900 */
[----:B------:R-:W-:-:S04]  /*e1e0*/  UIADD3 UR4, UP0, UR37, 0x200, URZ ;  /* 0x0000020025047890 */ /* 0x000fc8000ff1e03f */
[----:B------:R-:W-:Y:S02]  /*e1f0*/  ULOP3.LUT UR5, UR4, 0x4, URZ, 0xfc, !UPT ;  /* 0x0000000404057892 */ /* 0x000fe4000f8efc3f */
[----:B------:R-:W-:-:S04]  /*e200*/  UIADD3.X UR6, URZ, UR36, URZ, UP0, !UPT ;  /* 0x000000243f067290 */ /* 0x000fc800087fe43f */
[----:B------:R-:W-:Y:S02]  /*e210*/  IMAD.U32 R4, RZ, RZ, UR5 ;  /* 0x00000005ff047e24 */ /* 0x000fe4000f8e00ff */
[----:B------:R-:W-:Y:S02]  /*e220*/  IMAD.U32 R5, RZ, RZ, UR6 ;  /* 0x00000006ff057e24 */ /* 0x000fe4000f8e00ff */
[----:B--2---:R-:W-:-:S05]  /*e230*/  FMUL.FTZ R7, R24, R7 ;  /* 0x0000000718077220 */ /* 0x004fca0000410000 */
[----:B------:R0:W-:Y:S04]  /*e240*/  ST.E desc[UR44][R18.64+0x200], R7 ;  /* 0x0002000712007985 */ /* 0x0001e8000c10192c */
[----:B------:R-:W2:Y:S02]  /*e250*/  LD.E R10, desc[UR44][R4.64] ;  /* 0x0000002c040a7980 */ /* 0x000ea4000c101900 */
[----:B--2---:R-:W-:-:S05]  /*e260*/  FMUL.FTZ R11, R24, R10 ;  /* 0x0000000a180b7220 */ /* 0x004fca0000410000 */
[----:B------:R1:W-:Y:S04]  /*e270*/  ST.E desc[UR44][R4.64], R11 ;  /* 0x0000000b04007985 */ /* 0x0003e8000c10192c */
        /* <DEDUP_REMOVED lines=61> */
[----:B-1----:R-:W4:Y:S01]  /*e650*/  LD.E R11, desc[UR44][R18.64+0x3f0] ;  /* 0x0003f02c120b7980 */ /* 0x002f22000c101900 */
[----:B------:R-:W-:-:S06]  /*e660*/  ULOP3.LUT UR5, UR4, 0x8, URZ, 0xfc, !UPT ;  /* 0x0000000804057892 */ /* 0x000fcc000f8efc3f */
[----:B------:R-:W-:Y:S02]  /*e670*/  IMAD.U32 R8, RZ, RZ, UR5 ;  /* 0x00000005ff087e24 */ /* 0x000fe4000f8e00ff */
[C---:B--2---:R-:W-:Y:S01]  /*e680*/  FMUL.FTZ R47, R24.reuse, R47 ;  /* 0x0000002f182f7220 */ /* 0x044fe20000410000 */
[----:B---3--:R-:W-:-:S04]  /*e690*/  FMUL.FTZ R43, R24, R43 ;  /* 0x0000002b182b7220 */ /* 0x008fc80000410000 */
[----:B------:R-:W-:Y:S01]  /*e6a0*/  ST.E desc[UR44][R18.64+0x210], R47 ;  /* 0x0002102f12007985 */ /* 0x000fe2000c10192c */
[----:B----4-:R-:W-:-:S03]  /*e6b0*/  FMUL.FTZ R229, R24, R229 ;  /* 0x000000e518e57220 */ /* 0x010fc60000410000 */
        /* <DEDUP_REMOVED lines=58> */
[----:B------:R-:W-:Y:S01]  /*ea60*/  FMUL.FTZ R47, R24, R9 ;  /* 0x00000009182f7220 */ /* 0x000fe20000410000 */
[----:B------:R-:W-:-:S02]  /*ea70*/  IMAD.U32 R9, RZ, RZ, UR6 ;  /* 0x00000006ff097e24 */ /* 0x000fc4000f8e00ff */
        /* <DEDUP_REMOVED lines=59> */
[----:B------:R-:W-:Y:S04]  /*ee30*/  ST.E desc[UR44][R18.64+0x3e4], R47 ;  /* 0x0003e42f12007985 */ /* 0x000fe8000c10192c */
[----:B------:R-:W-:Y:S04]  /*ee40*/  ST.E desc[UR44][R18.64+0x3f0], R11 ;  /* 0x0003f00b12007985 */ /* 0x000fe8000c10192c */
[----:B------:R-:W0:Y:S01]  /*ee50*/  LD.E R10, desc[UR44][R8.64] ;  /* 0x0000002c080a7980 */ /* 0x000e22000c101900 */
[----:B------:R-:W-:Y:S01]  /*ee60*/  ULOP3.LUT UR4, UR4, 0xc, URZ, 0xfc, !UPT ;  /* 0x0000000c04047892 */ /* 0x000fe2000f8efc3f */
[----:B------:R-:W-:-:S05]  /*ee70*/  IMAD.U32 R7, RZ, RZ, UR6 ;  /* 0x00000006ff077e24 */ /* 0x000fca000f8e00ff */
[----:B------:R-:W-:Y:S02]  /*ee80*/  IMAD.U32 R6, RZ, RZ, UR4 ;  /* 0x00000004ff067e24 */ /* 0x000fe4000f8e00ff */
[----:B0-----:R-:W-:-:S05]  /*ee90*/  FMUL.FTZ R29, R25, R10 ;  /* 0x0000000a191d7220 */ /* 0x001fca0000410000 */
[----:B------:R-:W-:Y:S04]  /*eea0*/  ST.E desc[UR44][R8.64], R29 ;  /* 0x0000001d08007985 */ /* 0x000fe8000c10192c */
[----:B------:R-:W1:Y:S02]  /*eeb0*/  LD.E R10, desc[UR44][R6.64] ;  /* 0x0000002c060a7980 */ /* 0x000e64000c101900 */
[----:B-1----:R-:W-:-:S05]  /*eec0*/  FMUL.FTZ R27, R25, R10 ;  /* 0x0000000a191b7220 */ /* 0x002fca0000410000 */
[----:B------:R0:W-:Y:S04]  /*eed0*/  ST.E desc[UR44][R6.64], R27 ;  /* 0x0000001b06007985 */ /* 0x0001e8000c10192c */
[----:B------:R-:W2:Y:S04]  /*eee0*/  LD.E R31, desc[UR44][R18.64+0x3fc] ;  /* 0x0003fc2c121f7980 */ /* 0x000ea8000c101900 */
[----:B------:R-:W0:Y:S04]  /*eef0*/  LD.E R60, desc[UR44][R18.64+0x21c] ;  /* 0x00021c2c123c7980 */ /* 0x000e28000c101900 */
        /* <DEDUP_REMOVED lines=60> */
[----:B------:R-:W1:Y:S01]  /*f2c0*/  S2R R55, SR_TID.X ;  /* 0x0000000000377919 */ /* 0x000e620000002100 */
[C---:B--2---:R-:W-:Y:S01]  /*f2d0*/  FMUL.FTZ R43, R25.reuse, R31 ;  /* 0x0000001f192b7220 */ /* 0x044fe20000410000 */
[----:B0-----:R-:W-:-:S04]  /*f2e0*/  FMUL.FTZ R27, R25, R60 ;  /* 0x0000003c191b7220 */ /* 0x001fc80000410000 */
[----:B------:R-:W-:Y:S01]  /*f2f0*/  ST.E desc[UR44][R18.64+0x3fc], R43 ;  /* 0x0003fc2b12007985 */ /* 0x000fe2000c10192c */
[----:B---3--:R-:W-:-:S03]  /*f300*/  FMUL.FTZ R11, R25, R58 ;  /* 0x0000003a190b7220 */ /* 0x008fc60000410000 */
[----:B------:R0:W-:Y:S01]  /*f310*/  ST.E desc[UR44][R18.64+0x21c], R27 ;  /* 0x00021c1b12007985 */ /* 0x0001e2000c10192c */
[C---:B----4-:R-:W-:Y:S01]  /*f320*/  FMUL.FTZ R29, R25.reuse, R62 ;  /* 0x0000003e191d7220 */ /* 0x050fe20000410000 */
[C---:B------:R-:W-:Y:S01]  /*f330*/  FMUL.FTZ R31, R25.reuse, R64 ;  /* 0x00000040191f7220 */ /* 0x040fe20000410000 */
[C---:B------:R-:W-:Y:S01]  /*f340*/  FMUL.FTZ R33, R25.reuse, R66 ;  /* 0x0000004219217220 */ /* 0x040fe20000410000 */
[C---:B------:R-:W-:Y:S01]  /*f350*/  FMUL.FTZ R35, R25.reuse, R68 ;  /* 0x0000004419237220 */ /* 0x040fe20000410000 */
[C---:B------:R-:W-:Y:S01]  /*f360*/  FMUL.FTZ R39, R25.reuse, R70 ;  /* 0x0000004619277220 */ /* 0x040fe20000410000 */
[C---:B0-----:R-:W-:Y:S01]  /*f370*/  FMUL.FTZ R27, R25.reuse, R74 ;  /* 0x0000004a191b7220 */ /* 0x041fe20000410000 */
[C---:B------:R-:W-:Y:S01]  /*f380*/  FMUL.FTZ R43, R25.reuse, R76 ;  /* 0x0000004c192b7220 */ /* 0x040fe20000410000 */
[C---:B------:R-:W-:Y:S01]  /*f390*/  FMUL.FTZ R47, R25.reuse, R78 ;  /* 0x0000004e192f7220 */ /* 0x040fe20000410000 */
[C---:B------:R-:W-:Y:S01]  /*f3a0*/  FMUL.FTZ R51, R25.reuse, R80 ;  /* 0x0000005019337220 */ /* 0x040fe20000410000 */
[----:B------:R0:W-:Y:S04]  /*f3b0*/  ST.E desc[UR44][R18.64+0x218], R11 ;  /* 0x0002180b12007985 */ /* 0x0001e8000c10192c */
[----:B------:R2:W-:Y:S04]  /*f3c0*/  ST.E desc[UR44][R18.64+0x228], R29 ;  /* 0x0002281d12007985 */ /* 0x0005e8000c10192c */
[----:B------:R3:W-:Y:S04]  /*f3d0*/  ST.E desc[UR44][R18.64+0x22c], R31 ;  /* 0x00022c1f12007985 */ /* 0x0007e8000c10192c */
[----:B------:R4:W-:Y:S01]  /*f3e0*/  ST.E desc[UR44][R18.64+0x238], R33 ;  /* 0x0002382112007985 */ /* 0x0009e2000c10192c */
[----:B0-----:R-:W-:-:S03]  /*f3f0*/  FMUL.FTZ R11, R25, R72 ;  /* 0x00000048190b7220 */ /* 0x001fc60000410000 */
[----:B------:R0:W-:Y:S01]  /*f400*/  ST.E desc[UR44][R18.64+0x23c], R35 ;  /* 0x00023c2312007985 */ /* 0x0001e2000c10192c */
[----:B--2---:R-:W-:-:S03]  /*f410*/  FMUL.FTZ R29, R25, R82 ;  /* 0x00000052191d7220 */ /* 0x004fc60000410000 */
[----:B------:R2:W-:Y:S01]  /*f420*/  ST.E desc[UR44][R18.64+0x248], R39 ;  /* 0x0002482712007985 */ /* 0x0005e2000c10192c */
[----:B---3--:R-:W-:-:S03]  /*f430*/  FMUL.FTZ R31, R25, R84 ;  /* 0x00000054191f7220 */ /* 0x008fc60000410000 */
[----:B------:R3:W-:Y:S01]  /*f440*/  ST.E desc[UR44][R18.64+0x258], R27 ;  /* 0x0002581b12007985 */ /* 0x0007e2000c10192c */
[----:B----4-:R-:W-:-:S03]  /*f450*/  FMUL.FTZ R33, R25, R86 ;  /* 0x0000005619217220 */ /* 0x010fc60000410000 */
[----:B------:R4:W-:Y:S01]  /*f460*/  ST.E desc[UR44][R18.64+0x25c], R43 ;  /* 0x00025c2b12007985 */ /* 0x0009e2000c10192c */
[----:B0-----:R-:W-:-:S03]  /*f470*/  FMUL.FTZ R35, R25, R88 ;  /* 0x0000005819237220 */ /* 0x001fc60000410000 */
[----:B------:R0:W-:Y:S01]  /*f480*/  ST.E desc[UR44][R18.64+0x268], R47 ;  /* 0x0002682f12007985 */ /* 0x0001e2000c10192c */
[----:B--2---:R-:W-:-:S03]  /*f490*/  FMUL.FTZ R39, R25, R90 ;  /* 0x0000005a19277220 */ /* 0x004fc60000410000 */
[----:B------:R2:W-:Y:S01]  /*f4a0*/  ST.E desc[UR44][R18.64+0x26c], R51 ;  /* 0x00026c3312007985 */ /* 0x0005e2000c10192c */
[C---:B---3--:R-:W-:Y:S01]  /*f4b0*/  FMUL.FTZ R27, R25.reuse, R94 ;  /* 0x0000005e191b7220 */ /* 0x048fe20000410000 */
[C---:B----4-:R-:W-:Y:S01]  /*f4c0*/  FMUL.FTZ R43, R25.reuse, R96 ;  /* 0x00000060192b7220 */ /* 0x050fe20000410000 */
[C---:B0-----:R-:W-:Y:S01]  /*f4d0*/  FMUL.FTZ R47, R25.reuse, R98 ;  /* 0x00000062192f7220 */ /* 0x041fe20000410000 */
[C---:B--2---:R-:W-:Y:S01]  /*f4e0*/  FMUL.FTZ R51, R25.reuse, R100 ;  /* 0x0000006419337220 */ /* 0x044fe20000410000 */
        /* <DEDUP_REMOVED lines=39> */
[----:B--2---:R-:W-:Y:S01]  /*f760*/  FMUL.FTZ R51, R25, R140 ;  /* 0x0000008c19337220 */ /* 0x004fe20000410000 */
[----:B------:R0:W-:Y:S01]  /*f770*/  ST.E desc[UR44][R18.64+0x2ec], R11 ;  /* 0x0002ec0b12007985 */ /* 0x0001e2000c10192c */
[----:B-1----:R-:W-:-:S03]  /*f780*/  SHF.R.U32.HI R55, RZ, 0x7, R55 ;  /* 0x00000007ff377819 */ /* 0x002fc60000011637 */
        /* <DEDUP_REMOVED lines=37> */
[----:B0-----:R-:W-:Y:S01]  /*f9e0*/  FMUL.FTZ R47, R25, R24 ;  /* 0x00000018192f7220 */ /* 0x001fe20000410000 */
[----:B------:R-:W-:Y:S02]  /*f9f0*/  VIADD R24, R55, 0x8 ;  /* 0x0000000837187836 */ /* 0x000fe40000000000 */
[----:B-1----:R-:W-:Y:S01]  /*fa00*/  FMUL.FTZ R51, R25, R26 ;  /* 0x0000001a19337220 */ /* 0x002fe20000410000 */
        /* <DEDUP_REMOVED lines=8> */
[----:B------:R-:W-:Y:S04]  /*fa90*/  ST.E desc[UR44][R18.64+0x3ec], R47 ;  /* 0x0003ec2f12007985 */ /* 0x000fe8000c10192c */
[----:B------:R-:W-:Y:S01]  /*faa0*/  ST.E desc[UR44][R18.64+0x3f8], R51 ;  /* 0x0003f83312007985 */ /* 0x000fe2000c10192c */
[----:B------:R4:W-:Y:S06]  /*fab0*/  BAR.SYNC.DEFER_BLOCKING R24, 0x100 ;  /* 0x000400180000751d */ /* 0x0009ec0000010000 */
[----:B0-----:R-:W4:Y:S04]  /*fac0*/  LDL R35, [R1+0x1f0] ;  /* 0x0001f00001237983 */ /* 0x001f280000100800 */
[----:B-1----:R-:W2:Y:S04]  /*fad0*/  LD.E R39, desc[UR44][R18.64+0x200] ;  /* 0x0002002c12277980 */ /* 0x002ea8000c101900 */
[----:B------:R-:W4:Y:S04]  /*fae0*/  LD.E.64 R10, desc[UR44][R18.64+0x88] ;  /* 0x0000882c120a7980 */ /* 0x000f28000c101b00 */
[----:B--2---:R0:W-:Y:S04]  /*faf0*/  ST.E desc[UR44][R18.64+0x200], R39 ;  /* 0x0002002712007985 */ /* 0x0041e8000c10192c */
[----:B------:R-:W2:Y:S04]  /*fb00*/  LD.E R25, desc[UR44][R4.64] ;  /* 0x0000002c04197980 */ /* 0x000ea8000c101900 */
[----:B--2---:R1:W-:Y:S04]  /*fb10*/  ST.E desc[UR44][R4.64], R25 ;  /* 0x0000001904007985 */ /* 0x0043e8000c10192c */
[----:B------:R-:W2:Y:S04]  /*fb20*/  LD.E R27, desc[UR44][R8.64] ;  /* 0x0000002c081b7980 */ /* 0x000ea8000c101900 */
[----:B--2---:R2:W-:Y:S04]  /*fb30*/  ST.E desc[UR44][R8.64], R27 ;  /* 0x0000001b08007985 */ /* 0x0045e8000c10192c */
[----:B------:R-:W3:Y:S04]  /*fb40*/  LD.E R29, desc[UR44][R6.64] ;  /* 0x0000002c061d7980 */ /* 0x000ee8000c101900 */
[----:B---3--:R3:W-:Y:S04]  /*fb50*/  ST.E desc[UR44][R6.64], R29 ;  /* 0x0000001d06007985 */ /* 0x0087e8000c10192c */
[----:B------:R-:W4:Y:S04]  /*fb60*/  LD.E R31, desc[UR44][R18.64+0x210] ;  /* 0x0002102c121f7980 */ /* 0x000f28000c101900 */
[----:B------:R-:W4:Y:S04]  /*fb70*/  LD.E R33, desc[UR44][R18.64+0x214] ;  /* 0x0002142c12217980 */ /* 0x000f28000c101900 */
[----:B------:R-:W4:Y:S04]  /*fb80*/  LD.E R43, desc[UR44][R18.64+0x218] ;  /* 0x0002182c122b7980 */ /* 0x000f28000c101900 */
[----:B0-----:R-:W4:Y:S04]  /*fb90*/  LD.E R39, desc[UR44][R18.64+0x21c] ;  /* 0x00021c2c12277980 */ /* 0x001f28000c101900 */
[----:B------:R-:W4:Y:S04]  /*fba0*/  LD.E R47, desc[UR44][R18.64+0x220] ;  /* 0x0002202c122f7980 */ /* 0x000f28000c101900 */
[----:B------:R-:W4:Y:S04]  /*fbb0*/  LD.E R51, desc[UR44][R18.64+0x224] ;  /* 0x0002242c12337980 */ /* 0x000f28000c101900 */
[----:B-1----:R-:W4:Y:S04]  /*fbc0*/  LD.E R25, desc[UR44][R18.64+0x228] ;  /* 0x0002282c12197980 */ /* 0x002f28000c101900 */
[----:B------:R-:W4:Y:S04]  /*fbd0*/  LD.E R55, desc[UR44][R18.64+0x22c] ;  /* 0x00022c2c12377980 */ /* 0x000f28000c101900 */
[----:B--2---:R-:W2:Y:S04]  /*fbe0*/  LD.E R27, desc[UR44][R18.64+0x230] ;  /* 0x0002302c121b7980 */ /* 0x004ea8000c101900 */
[----:B------:R-:W2:Y:S04]  /*fbf0*/  LD.E R57, desc[UR44][R18.64+0x234] ;  /* 0x0002342c12397980 */ /* 0x000ea8000c101900 */
        /* <DEDUP_REMOVED lines=73> */
[----:B--2---:R2:W-:Y:S04]  /*10090*/  ST.E desc[UR44][R18.64+0x230], R27 ;  /* 0x0002301b12007985 */ /* 0x0045e8000c10192c */
[----:B------:R-:W-:Y:S04]  /*100a0*/  ST.E desc[UR44][R18.64+0x234], R57 ;  /* 0x0002343912007985 */ /* 0x000fe8000c10192c */
[----:B---3--:R3:W-:Y:S04]  /*100b0*/  ST.E desc[UR44][R18.64+0x238], R29 ;  /* 0x0002381d12007985 */ /* 0x0087e8000c10192c */
[----:B------:R3:W-:Y:S04]  /*100c0*/  ST.E desc[UR44][R18.64+0x23c], R59 ;  /* 0x00023c3b12007985 */ /* 0x0007e8000c10192c */
[----:B------:R3:W-:Y:S04]  /*100d0*/  ST.E desc[UR44][R18.64+0x240], R61 ;  /* 0x0002403d12007985 */ /* 0x0007e8000c10192c */
[----:B------:R3:W-:Y:S04]  /*100e0*/  ST.E desc[UR44][R18.64+0x244], R63 ;  /* 0x0002443f12007985 */ /* 0x0007e8000c10192c */
[----:B------:R3:W-:Y:S04]  /*100f0*/  ST.E desc[UR44][R18.64+0x248], R65 ;  /* 0x0002484112007985 */ /* 0x0007e8000c10192c */
[----:B------:R3:W-:Y:S04]  /*10100*/  ST.E desc[UR44][R18.64+0x24c], R67 ;  /* 0x00024c4312007985 */ /* 0x0007e8000c10192c */
[----:B0-----:R-:W4:Y:S04]  /*10110*/  LD.E R31, desc[UR44][R18.64+0x250] ;  /* 0x0002502c121f7980 */ /* 0x001f28000c101900 */
        /* <DEDUP_REMOVED lines=75> */
[----:B------:R0:W-:Y:S04]  /*105d0*/  ST.E desc[UR44][R18.64+0x254], R25 ;  /* 0x0002541912007985 */ /* 0x0001e8000c10192c */
[----:B------:R-:W-:Y:S04]  /*105e0*/  ST.E desc[UR44][R18.64+0x258], R33 ;  /* 0x0002582112007985 */ /* 0x000fe8000c10192c */
[----:B--2---:R1:W-:Y:S04]  /*105f0*/  ST.E desc[UR44][R18.64+0x25c], R27 ;  /* 0x00025c1b12007985 */ /* 0x0043e8000c10192c */
[----:B------:R-:W-:Y:S04]  /*10600*/  ST.E desc[UR44][R18.64+0x260], R39 ;  /* 0x0002602712007985 */ /* 0x000fe8000c10192c */
        /* <DEDUP_REMOVED lines=77> */
[----:B0-----:R-:W4:Y:S01]  /*10ae0*/  LDL R25, [R1+0x68] ;  /* 0x0000680001197983 */ /* 0x001f220000100800 */
[----:B------:R-:W-:-:S02]  /*10af0*/  IMAD R10, R35, 0xc00, R10 ;  /* 0x00000c00230a7824 */ /* 0x000fc400078e020a */
[----:B-1----:R-:W-:Y:S01]  /*10b00*/  IMAD.MOV.U32 R27, RZ, RZ, R11 ;  /* 0x000000ffff1b7224 */ /* 0x002fe200078e000b */
[----:B------:R-:W-:Y:S01]  /*10b10*/  F2FP.BF16.F32.PACK_AB R170, R37, R170 ;  /* 0x000000aa25aa723e */ /* 0x000fe200000010ff */
[C---:B--2---:R-:W-:Y:S01]  /*10b20*/  VIADD R24, R10.reuse, 0x80 ;  /* 0x000000800a187836 */ /* 0x044fe20000000000 */
[----:B------:R-:W-:Y:S01]  /*10b30*/  F2FP.BF16.F32.PACK_AB R172, R41, R172 ;  /* 0x000000ac29ac723e */ /* 0x000fe200000010ff */
[----:B---3--:R-:W-:Y:S01]  /*10b40*/  VIADD R26, R10, 0x100 ;  /* 0x000001000a1a7836 */ /* 0x008fe20000000000 */
[----:B------:R-:W-:Y:S01]  /*10b50*/  R2UR UR15, R27 ;  /* 0x000000001b0f72ca */ /* 0x000fe200000e0000 */
[----:B------:R-:W2:Y:S01]  /*10b60*/  LD.E R29, desc[UR44][R18.64+0x214] ;  /* 0x0002142c121d7980 */ /* 0x000ea2000c101900 */
[----:B------:R-:W-:Y:S02]  /*10b70*/  R2UR UR10, R24 ;  /* 0x00000000180a72ca */ /* 0x000fe400000e0000 */
[----:B------:R-:W-:Y:S01]  /*10b80*/  R2UR UR14, R26 ;  /* 0x000000001a0e72ca */ /* 0x000fe200000e0000 */
[----:B------:R-:W2:Y:S01]  /*10b90*/  LD.E R24, desc[UR44][R18.64+0x200] ;  /* 0x0002002c12187980 */ /* 0x000ea2000c101900 */
[----:B------:R-:W-:-:S02]  /*10ba0*/  F2FP.BF16.F32.PACK_AB R174, R45, R174 ;  /* 0x000000ae2dae723e */ /* 0x000fc400000010ff */
[----:B------:R-:W-:Y:S01]  /*10bb0*/  F2FP.BF16.F32.PACK_AB R176, R49, R176 ;  /* 0x000000b031b0723e */ /* 0x000fe200000010ff */
[----:B------:R-:W2:Y:S01]  /*10bc0*/  LD.E R31, desc[UR44][R18.64+0x21c] ;  /* 0x00021c2c121f7980 */ /* 0x000ea2000c101900 */
[----:B------:R-:W-:Y:S02]  /*10bd0*/  F2FP.BF16.F32.PACK_AB R178, R53, R178 ;  /* 0x000000b235b2723e */ /* 0x000fe400000010ff */
[----:B------:R-:W-:Y:S01]  /*10be0*/  F2FP.BF16.F32.PACK_AB R169, R169, R28 ;  /* 0x0000001ca9a9723e */ /* 0x000fe200000010ff */
[----:B------:R-:W2:Y:S01]  /*10bf0*/  LD.E R33, desc[UR44][R18.64+0x224] ;  /* 0x0002242c12217980 */ /* 0x000ea2000c101900 */
[----:B------:R-:W-:Y:S02]  /*10c00*/  F2FP.BF16.F32.PACK_AB R171, R30, R171 ;  /* 0x000000ab1eab723e */ /* 0x000fe400000010ff */
[----:B------:R-:W-:Y:S01]  /*10c10*/  F2FP.BF16.F32.PACK_AB R173, R32, R173 ;  /* 0x000000ad20ad723e */ /* 0x000fe200000010ff */
[----:B------:R-:W2:Y:S01]  /*10c20*/  LD.E R28, desc[UR44][R18.64+0x210] ;  /* 0x0002102c121c7980 */ /* 0x000ea2000c101900 */
[----:B------:R-:W-:-:S02]  /*10c30*/  F2FP.BF16.F32.PACK_AB R175, R34, R175 ;  /* 0x000000af22af723e */ /* 0x000fc400000010ff */
[----:B------:R-:W-:Y:S01]  /*10c40*/  F2FP.BF16.F32.PACK_AB R177, R36, R177 ;  /* 0x000000b124b1723e */ /* 0x000fe200000010ff */
[----:B------:R-:W2:Y:S04]  /*10c50*/  LD.E R30, desc[UR44][R18.64+0x218] ;  /* 0x0002182c121e7980 */ /* 0x000ea8000c101900 */
[----:B------:R-:W2:Y:S04]  /*10c60*/  LD.E R32, desc[UR44][R18.64+0x220] ;  /* 0x0002202c12207980 */ /* 0x000ea8000c101900 */
[----:B------:R-:W2:Y:S04]  /*10c70*/  LD.E R34, desc[UR44][R18.64+0x228] ;  /* 0x0002282c12227980 */ /* 0x000ea8000c101900 */
[----:B------:R-:W2:Y:S04]  /*10c80*/  LD.E R35, desc[UR44][R18.64+0x22c] ;  /* 0x00022c2c12237980 */ /* 0x000ea8000c101900 */
[----:B------:R-:W2:Y:S04]  /*10c90*/  LD.E R36, desc[UR44][R18.64+0x230] ;  /* 0x0002302c12247980 */ /* 0x000ea8000c101900 */
        /* <DEDUP_REMOVED lines=63> */
[----:B------:R-:W-:Y:S01]  /*11090*/  ISETP.NE.U32.AND P0, PT, R25, RZ, PT ;  /* 0x000000ff1900720c */ /* 0x000fe20003f05070 */
[----:B------:R-:W-:-:S02]  /*110a0*/  IMAD.MOV.U32 R25, RZ, RZ, R11 ;  /* 0x000000ffff197224 */ /* 0x000fc400078e000b */
[----:B------:R-:W2:Y:S03]  /*110b0*/  LD.E R100, desc[UR44][R18.64+0x330] ;  /* 0x0003302c12647980 */ /* 0x000ea6000c101900 */
        /* <DEDUP_REMOVED lines=60> */
[----:B------:R-:W-:Y:S01]  /*11480*/  HGMMA.64x256x16.F32.BF16 R24, R168, gdesc[UR4].tnspB, R24, UP0, gsb0 ;  /* 0x43e00004a8187df0 */ /* 0x000fe2000b801818 */
[----:B------:R-:W-:Y:S02]  /*11490*/  F2FP.BF16.F32.PACK_AB R179, R12, R179 ;  /* 0x000000b30cb3723e */ /* 0x000fe400000010ff */
        /* <DEDUP_REMOVED lines=131> */
[----:B------:R-:W-:Y:S01]  /*11cd0*/  STL [R1+0x68], R2 ;  /* 0x0000680201007387 */ /* 0x000fe20000100800 */
        /* <DEDUP_REMOVED lines=8> */
[----:B------:R-:W-:-:S02]  /*11d60*/  WARPGROUP.DEPBAR.LE gsb0, 0x0 ;  /* 0x00008000000079c5 */ /* 0x000fc40000010000 */
        /* <DEDUP_REMOVED lines=132> */
[----:B------:R-:W-:Y:S01]  /*125b0*/  IMAD.MOV.U32 R13, RZ, RZ, R11 ;  /* 0x000000ffff0d7224 */ /* 0x000fe200078e000b */
        /* <DEDUP_REMOVED lines=131> */
[----:B------:R-:W-:Y:S01]  /*12df0*/  R2UR UR6, R12 ;  /* 0x000000000c0672ca */ /* 0x000fe200000e0000 */
[----:B------:R-:W-:Y:S01]  /*12e00*/  STL [R1+0x68], R2 ;  /* 0x0000680201007387 */ /* 0x000fe20000100800 */
[----:B------:R-:W-:Y:S01]  /*12e10*/  R2UR UR7, R13 ;  /* 0x000000000d0772ca */ /* 0x000fe200000e0000 */
[----:B------:R-:W-:Y:S01]  /*12e20*/  VIADD R10, R10, 0x280 ;  /* 0x000002800a0a7836 */ /* 0x000fe20000000000 */
[----:B------:R-:W-:Y:S02]  /*12e30*/  WARPGROUP.DEPBAR.LE gsb0, 0x0 ;  /* 0x00008000000079c5 */ /* 0x000fe40000010000 */
[----:B------:R-:W-:Y:S01]  /*12e40*/  ST.E desc[UR44][R18.64+0x200], R24 ;  /* 0x0002001812007985 */ /* 0x000fe2000c10192c */
[----:B------:R-:W-:Y:S02]  /*12e50*/  F2FP.BF16.F32.PACK_AB R168, R203, R204 ;  /* 0x000000cccba8723e */ /* 0x000fe400000010ff */
[----:B------:R-:W-:Y:S01]  /*12e60*/  F2FP.BF16.F32.PACK_AB R170, R201, R202 ;  /* 0x000000cac9aa723e */ /* 0x000fe200000010ff */
[----:B------:R-:W-:Y:S01]  /*12e70*/  ST.E desc[UR44][R4.64], R25 ;  /* 0x0000001904007985 */ /* 0x000fe2000c10192c */
        /* <DEDUP_REMOVED lines=400> */
[----:B--2---:R1:W-:Y:S04]  /*14780*/  ST.E desc[UR44][R18.64+0x200], R11 ;  /* 0x0002000b12007985 */ /* 0x0043e8000c10192c */
[----:B------:R-:W2:Y:S04]  /*14790*/  LD.E R13, desc[UR44][R4.64] ;  /* 0x0000002c040d7980 */ /* 0x000ea8000c101900 */
[----:B--2---:R2:W-:Y:S04]  /*147a0*/  ST.E desc[UR44][R4.64], R13 ;  /* 0x0000000d04007985 */ /* 0x0045e8000c10192c */
[----:B------:R-:W3:Y:S04]  /*147b0*/  LD.E R15, desc[UR44][R8.64] ;  /* 0x0000002c080f7980 */ /* 0x000ee8000c101900 */
[----:B---3--:R3:W-:Y:S04]  /*147c0*/  ST.E desc[UR44][R8.64], R15 ;  /* 0x0000000f08007985 */ /* 0x0087e8000c10192c */
[----:B------:R-:W4:Y:S04]  /*147d0*/  LD.E R17, desc[UR44][R6.64] ;  /* 0x0000002c06117980 */ /* 0x000f28000c101900 */
[----:B----4-:R4:W-:Y:S04]  /*147e0*/  ST.E desc[UR44][R6.64], R17 ;  /* 0x0000001106007985 */ /* 0x0109e8000c10192c */
[----:B0-----:R-:W4:Y:S04]  /*147f0*/  LD.E R2, desc[UR44][R18.64+0x374] ;  /* 0x0003742c12027980 */ /* 0x001f28000c101900 */
        /* <DEDUP_REMOVED lines=124> */
[----:B0-----:R-:W4:Y:S04]  /*14fc0*/  LD.E R2, desc[UR44][R18.64+0x28] ;  /* 0x0000282c12027980 */ /* 0x001f28000c101900 */
[----:B------:R-:W-:Y:S04]  /*14fd0*/  ST.E desc[UR44][R18.64+0x210], R21 ;  /* 0x0002101512007985 */ /* 0x000fe8000c10192c */
[----:B------:R-:W-:Y:S04]  /*14fe0*/  ST.E desc[UR44][R18.64+0x214], R25 ;  /* 0x0002141912007985 */ /* 0x000fe8000c10192c */
[----:B------:R-:W-:Y:S04]  /*14ff0*/  ST.E desc[UR44][R18.64+0x218], R27 ;  /* 0x0002181b12007985 */ /* 0x000fe8000c10192c */
[----:B------:R-:W-:Y:S04]  /*15000*/  ST.E desc[UR44][R18.64+0x21c], R29 ;  /* 0x00021c1d12007985 */ /* 0x000fe8000c10192c */
[----:B------:R-:W-:Y:S04]  /*15010*/  ST.E desc[UR44][R18.64+0x220], R11 ;  /* 0x0002200b12007985 */ /* 0x000fe8000c10192c */
[----:B------:R-:W-:Y:S04]  /*15020*/  ST.E desc[UR44][R18.64+0x224], R31 ;  /* 0x0002241f12007985 */ /* 0x000fe8000c10192c */
[----:B--2---:R-:W-:Y:S04]  /*15030*/  ST.E desc[UR44][R18.64+0x228], R5 ;  /* 0x0002280512007985 */ /* 0x004fe8000c10192c */
[----:B------:R-:W-:Y:S04]  /*15040*/  ST.E desc[UR44][R18.64+0x22c], R13 ;  /* 0x00022c0d12007985 */ /* 0x000fe8000c10192c */
[----:B---3--:R-:W-:Y:S04]  /*15050*/  ST.E desc[UR44][R18.64+0x230], R9 ;  /* 0x0002300912007985 */ /* 0x008fe8000c10192c */
        /* <DEDUP_REMOVED lines=115> */
[----:B------:R-:W-:-:S04]  /*15790*/  LOP3.LUT R2, R2, 0x1, RZ, 0xfc, !PT ;  /* 0x0000000102027812 */ /* 0x000fc800078efcff */
[----:B------:R-:W-:Y:S01]  /*157a0*/  ISETP.NE.AND P0, PT, R2, 0x3, PT ;  /* 0x000000030200780c */ /* 0x000fe20003f05270 */
[----:B------:R-:W-:-:S12]  /*157b0*/  BSSY B0, `(.L_x_3950) ;  /* 0x0000003000007945 */ /* 0x000fd80003800000 */
[----:B-1----:R-:W-:Y:S05]  /*157c0*/  @!P0 BRA `(.L_x_3951) ;  /* 0x0000000000048947 */ /* 0x002fea0003800000 */
[----:B------:R-:W-:Y:S01]  /*157d0*/  BPT.TRAP 0x1 ;  /* 0x000000040000795c */ /* 0x000fe20000300000 */
.L_x_3951:
[----:B------:R-:W-:Y:S05]  /*157e0*/  BSYNC B0 ;  /* 0x0000000000007941 */ /* 0x000fea0003800000 */
.L_x_3950:
        /* <DEDUP_REMOVED lines=9> */
[----:B0-----:R-:W2:Y:S02]  /*15880*/  LDL R2, [R1+0x50] ;  /* 0x0000500001027983 */ /* 0x001ea40000100800 */
[----:B--2---:R-:W-:-:S07]  /*15890*/  IMAD.SHL.U32 R2, R2, 0x80, RZ ;  /* 0x0000008002027824 */ /* 0x004fce00078e00ff */
.L_x_3923:
[----:B------:R-:W0:Y:S01]  /*158a0*/  LDC R3, c[0x0][0x448] ;  /* 0x00011200ff037b82 */ /* 0x000e220000000800 */
[----:B------:R-:W-:-:S07]  /*158b0*/  ULDC UR4, c[0x0][0xad4] ;  /* 0x0002b50000047ab9 */ /* 0x000fce0000000800 */
[----:B------:R-:W1:Y:S01]  /*158c0*/  LDC R6, c[0x0][0xadc] ;  /* 0x0002b700ff067b82 */ /* 0x000e620000000800 */
[----:B0-----:R-:W-:Y:S01]  /*158d0*/  ISETP.NE.AND P0, PT, R3, 0x1, PT ;  /* 0x000000010300780c */ /* 0x001fe20003f05270 */
[----:B------:R-:W-:-:S12]  /*158e0*/  VIADD R3, R2, 0x7f ;  /* 0x0000007f02037836 */ /* 0x000fd80000000000 */
[----:B------:R-:W0:Y:S08]  /*158f0*/  @P0 LDC R4, c[0x0][0x44c] ;  /* 0x00011300ff040b82 */ /* 0x000e300000000800 */
[----:B------:R-:W2:Y:S01]  /*15900*/  @P0 LDC R5, c[0x0][0x450] ;  /* 0x00011400ff050b82 */ /* 0x000ea20000000800 */
[----:B0-----:R-:W-:-:S05]  /*15910*/  @P0 IMAD.HI.U32 R2, R3, R4, RZ ;  /* 0x0000000403020227 */ /* 0x001fca00078e00ff */
[----:B--2---:R-:W-:Y:S02]  /*15920*/  @P0 SHF.R.U32.HI R3, RZ, R5, R2 ;  /* 0x00000005ff030219 */ /* 0x004fe40000011602 */
[----:B-1----:R-:W-:-:S03]  /*15930*/  ISETP.GE.AND P0, PT, R6, 0x1, PT ;  /* 0x000000010600780c */ /* 0x002fc60003f06270 */
[----:B------:R-:W-:-:S04]  /*15940*/  IMAD.IADD R3, R188, 0x1, R3 ;  /* 0x00000001bc037824 */ /* 0x000fc800078e0203 */
[----:B------:R-:W-:-:S06]  /*15950*/  VIADD R2, R3, -UR4 ;  /* 0x8000000403027c36 */ /* 0x000fcc0008000000 */
[----:B------:R-:W-:Y:S05]  /*15960*/  @!P0 BRA `(.L_x_3953) ;  /* 0x0000000000448947 */ /* 0x000fea0003800000 */
        /* <DEDUP_REMOVED lines=10> */
.L_x_3955:
[----:B------:R-:W-:-:S13]  /*15a10*/  ISETP.NE.AND P0, PT, R6, 0x1, PT ;  /* 0x000000010600780c */ /* 0x000fda0003f05270 */
[----:B------:R-:W0:Y:S02]  /*15a20*/  @P0 LDC.64 R4, c[0x0][0xae0] ;  /* 0x0002b800ff040b82 */ /* 0x000e240000000a00 */
[----:B0-----:R-:W-:-:S05]  /*15a30*/  @P0 IMAD.HI.U32 R4, R3, R4, RZ ;  /* 0x0000000403040227 */ /* 0x001fca00078e00ff */
[----:B------:R-:W-:-:S07]  /*15a40*/  @P0 SHF.R.U32.HI R3, RZ, R5, R4 ;  /* 0x00000005ff030219 */ /* 0x000fce0000011604 */
.L_x_3956:
[----:B------:R-:W-:Y:S05]  /*15a50*/  BSYNC B0 ;  /* 0x0000000000007941 */ /* 0x000fea0003800000 */
.L_x_3954:
[----:B------:R-:W-:-:S05]  /*15a60*/  IMAD R3, R3, R6, RZ ;  /* 0x0000000603037224 */ /* 0x000fca00078e02ff */
[----:B------:R-:W-:-:S07]  /*15a70*/  VIMNMX R2, R2, R3, !PT ;  /* 0x0000000302027248 */ /* 0x000fce0007fe0100 */
.L_x_3953:
[----:B------:R-:W-:Y:S01]  /*15a80*/  VIADD R2, R2, 0x5f ;  /* 0x0000005f02027836 */ /* 0x000fe20000000000 */
[----:B------:R-:W-:-:S03]  /*15a90*/  UIADD3 UR4, UP0, UR37, 0x28, URZ ;  /* 0x0000002825047890 */ /* 0x000fc6000ff1e03f */
[----:B------:R-:W-:Y:S01]  /*15aa0*/  IMAD.HI R2, R2, 0x2aaaaaab, RZ ;  /* 0x2aaaaaab02027827 */ /* 0x000fe200078e02ff */
[----:B------:R-:W-:-:S03]  /*15ab0*/  UIADD3.X UR5, URZ, UR36, URZ, UP0, !UPT ;  /* 0x000000243f057290 */ /* 0x000fc600087fe43f */
[----:B------:R-:W-:Y:S01]  /*15ac0*/  IMAD.U32 R6, RZ, RZ, UR4 ;  /* 0x00000004ff067e24 */ /* 0x000fe2000f8e00ff */
[----:B------:R-:W-:Y:S02]  /*15ad0*/  SHF.R.U32.HI R3, RZ, 0x1f, R2 ;  /* 0x0000001fff037819 */ /* 0x000fe40000011602 */
[----:B------:R-:W-:Y:S02]  /*15ae0*/  IMAD.U32 R7, RZ, RZ, UR5 ;  /* 0x00000005ff077e24 */ /* 0x000fe4000f8e00ff */
[----:B------:R-:W-:-:S04]  /*15af0*/  LEA.HI.SX32 R3, R2, R3, 0x1c ;  /* 0x0000000302037211 */ /* 0x000fc800078fe2ff */
[----:B------:R-:W-:-:S04]  /*15b00*/  VIMNMX R4, R196, R3, !PT ;  /* 0x00000003c4047248 */ /* 0x000fc80007fe0100 */
[----:B------:R-:W-:-:S13]  /*15b10*/  ISETP.GE.AND P0, PT, R0, R4, PT ;  /* 0x000000040000720c */ /* 0x000fda0003f06270 */
[----:B------:R-:W-:Y:S05]  /*15b20*/  @!P0 BRA `(.L_x_3957) ;  /* 0x00000098005c8947 */ /* 0x000fea0003800000 */
[----:B------:R0:W5:Y:S02]  /*15b30*/  LDL.64 R2, [R1+0x150] ;  /* 0x0001500001027983 */ /* 0x0001640000100a00 */
.L_x_3976:
[----:B-1---5:R-:W2:Y:S04]  /*15b40*/  LD.E R5, desc[UR44][R2.64] ;  /* 0x0000002c02057980 */ /* 0x022ea8000c101900 */
[----:B------:R-:W3:Y:S01]  /*15b50*/  LD.E R8, desc[UR44][R2.64+0x8] ;  /* 0x0000082c02087980 */ /* 0x000ee2000c101900 */
[----:B--2---:R-:W-:-:S05]  /*15b60*/  VIADD R5, R5, 0x1 ;  /* 0x0000000105057836 */ /* 0x004fca0000000000 */
[----:B------:R-:W-:-:S13]  /*15b70*/  ISETP.NE.AND P0, PT, R5, 0x2, PT ;  /* 0x000000020500780c */ /* 0x000fda0003f05270 */
[----:B------:R1:W5:Y:S04]  /*15b80*/  @P0 LD.E R11, desc[UR44][R2.64+0x4] ;  /* 0x0000042c020b0980 */ /* 0x000368000c101900 */
[----:B------:R-:W2:Y:S01]  /*15b90*/  @!P0 LD.E R10, desc[UR44][R2.64+0x4] ;  /* 0x0000042c020a8980 */ /* 0x000ea2000c101900 */
[----:B---3--:R-:W-:-:S03]  /*15ba0*/  VIADD R9, R8, 0x1 ;  /* 0x0000000108097836 */ /* 0x008fc60000000000 */
[----:B------:R3:W-:Y:S04]  /*15bb0*/  ST.E desc[UR44][R2.64], R5 ;  /* 0x0000000502007985 */ /* 0x0007e8000c10192c */
[----:B------:R1:W-:Y:S04]  /*15bc0*/  ST.E desc[UR44][R2.64+0x8], R9 ;  /* 0x0000080902007985 */ /* 0x0003e8000c10192c */
[----:B------:R1:W-:Y:S01]  /*15bd0*/  @!P0 ST.E desc[UR44][R2.64], RZ ;  /* 0x000000ff02008985 */ /* 0x0003e2000c10192c */
[----:B--2---:R-:W-:-:S05]  /*15be0*/  @!P0 LOP3.LUT R11, R10, 0x1, RZ, 0x3c, !PT ;  /* 0x000000010a0b8812 */ /* 0x004fca00078e3cff */
[----:B------:R1:W-:Y:S04]  /*15bf0*/  @!P0 ST.E desc[UR44][R2.64+0x4], R11 ;  /* 0x0000040b02008985 */ /* 0x0003e8000c10192c */
[----:B------:R-:W2:Y:S04]  /*15c00*/  LDL.64 R72, [R1+0x168] ;  /* 0x0001680001487983 */ /* 0x000ea80000100a00 */
[----:B--2---:R-:W2:Y:S01]  /*15c10*/  LD.E R8, desc[UR44][R72.64] ;  /* 0x0000002c48087980 */ /* 0x004ea2000c101900 */
[----:B------:R-:W-:Y:S05]  /*15c20*/  YIELD ;  /* 0x0000000000007946 */ /* 0x000fea0003800000 */
[----:B------:R-:W-:Y:S01]  /*15c30*/  BSSY B0, `(.L_x_3958) ;  /* 0x0000006000007945 */ /* 0x000fe20003800000 */
[----:B---3--:R-:W-:Y:S01]  /*15c40*/  @!P0 IMAD.MOV.U32 R5, RZ, RZ, RZ ;  /* 0x000000ffff058224 */ /* 0x008fe200078e00ff */
[----:B--2---:R-:W-:-:S04]  /*15c50*/  LOP3.LUT R8, R8, 0x1, RZ, 0xfc, !PT ;  /* 0x0000000108087812 */ /* 0x004fc800078efcff */
[----:B------:R-:W-:-:S13]  /*15c60*/  ISETP.NE.AND P1, PT, R8, 0x3, PT ;  /* 0x000000030800780c */ /* 0x000fda0003f25270 */
[----:B-1----:R-:W-:Y:S05]  /*15c70*/  @!P1 BRA `(.L_x_3959) ;  /* 0x0000000000049947 */ /* 0x002fea0003800000 */
[----:B------:R-:W-:Y:S01]  /*15c80*/  BPT.TRAP 0x1 ;  /* 0x000000040000795c */ /* 0x000fe20000300000 */
.L_x_3959:
[----:B------:R-:W-:Y:S05]  /*15c90*/  BSYNC B0 ;  /* 0x0000000000007941 */ /* 0x000fea0003800000 */
.L_x_3958:
[----:B------:R-:W2:Y:S01]  /*15ca0*/  LD.E.64 R8, desc[UR44][R72.64+0x18] ;  /* 0x0000182c48087980 */ /* 0x000ea2000c101b00 */
[----:B-----5:R-:W-:Y:S02]  /*15cb0*/  SHF.L.U32 R12, R11, 0x1f, RZ ;  /* 0x0000001f0b0c7819 */ /* 0x020fe400000006ff */
[----:B--2---:R-:W-:-:S05]  /*15cc0*/  MOV R8, R8 ;  /* 0x0000000800087202 */ /* 0x004fca0000000f00 */
[----:B------:R-:W-:-:S04]  /*15cd0*/  IMAD R5, R5, 0x8, R8 ;  /* 0x0000000805057824 */ /* 0x000fc800078e0208 */
[----:B------:R1:W2:Y:S01]  /*15ce0*/  SYNCS.PHASECHK.TRANS64.TRYWAIT P0, [R5+URZ], R12 ;  /* 0x0000000c050075a7 */ /* 0x0002a2000800017f */
[----:B------:R-:W3:Y:S04]  /*15cf0*/  LD.E R8, desc[UR44][R72.64] ;  /* 0x0000002c48087980 */ /* 0x000ee8000c101900 */
[----:B------:R1:W5:Y:S04]  /*15d00*/  LD.E R10, desc[UR44][R2.64] ;  /* 0x0000002c020a7980 */ /* 0x000368000c101900 */
[----:B------:R1:W5:Y:S01]  /*15d10*/  LD.E R11, desc[UR44][R2.64+0x4] ;  /* 0x0000042c020b7980 */ /* 0x000362000c101900 */
[----:B------:R-:W-:Y:S01]  /*15d20*/  BSSY B0, `(.L_x_3960) ;  /* 0x0000005000007945 */ /* 0x000fe20003800000 */
[----:B---3--:R-:W-:-:S04]  /*15d30*/  LOP3.LUT R8, R8, 0x1, RZ, 0xfc, !PT ;  /* 0x0000000108087812 */ /* 0x008fc800078efcff */
[----:B------:R-:W-:-:S13]  /*15d40*/  ISETP.NE.AND P1, PT, R8, 0x3, PT ;  /* 0x000000030800780c */ /* 0x000fda0003f25270 */
[----:B-12---:R-:W-:Y:S05]  /*15d50*/  @!P1 BRA `(.L_x_3961) ;  /* 0x0000000000049947 */ /* 0x006fea0003800000 */
[----:B------:R-:W-:Y:S01]  /*15d60*/  BPT.TRAP 0x1 ;  /* 0x000000040000795c */ /* 0x000fe20000300000 */
.L_x_3961:
[----:B------:R-:W-:Y:S05]  /*15d70*/  BSYNC B0 ;  /* 0x0000000000007941 */ /* 0x000fea0003800000 */
.L_x_3960:
[----:B------:R-:W-:Y:S04]  /*15d80*/  BSSY B0, `(.L_x_3962) ;  /* 0x0000008000007945 */ /* 0x000fe80003800000 */
[----:B------:R-:W-:Y:S05]  /*15d90*/  @P0 BRA `(.L_x_3963) ;  /* 0x0000000000180947 */ /* 0x000fea0003800000 */
[----:B------:R-:W2:Y:S01]  /*15da0*/  LD.E.64 R8, desc[UR44][R72.64+0x18] ;  /* 0x0000182c48087980 */ /* 0x000ea2000c101b00 */
[----:B-----5:R-:W-:Y:S02]  /*15db0*/  SHF.L.U32 R11, R11, 0x1f, RZ ;  /* 0x0000001f0b0b7819 */ /* 0x020fe400000006ff */
[----:B--2---:R-:W-:-:S05]  /*15dc0*/  MOV R9, R8 ;  /* 0x0000000800097202 */ /* 0x004fca0000000f00 */
[----:B------:R-:W-:-:S04]  /*15dd0*/  IMAD R10, R10, 0x8, R9 ;  /* 0x000000080a0a7824 */ /* 0x000fc800078e0209 */
[----:B------:R-:W1:Y:S02]  /*15de0*/  SYNCS.PHASECHK.TRANS64.TRYWAIT P0, [R10+URZ], R11 ;  /* 0x0000000b0a0075a7 */ /* 0x000e64000800017f */
[----:B-1----:R-:W-:Y:S05]  /*15df0*/  @!P0 BRA `(.L_x_3964) ;  /* 0x0000021800108947 */ /* 0x002fea0003800000 */
.L_x_3963:
[----:B------:R-:W-:Y:S05]  /*15e00*/  BSYNC B0 ;  /* 0x0000000000007941 */ /* 0x000fea0003800000 */
.L_x_3962:
[----:B-1---5:R-:W2:Y:S04]  /*15e10*/  LD.E R11, desc[UR44][R2.64] ;  /* 0x0000002c020b7980 */ /* 0x022ea8000c101900 */
[----:B------:R-:W2:Y:S01]  /*15e20*/  LDL.64 R74, [R1+0x80] ;  /* 0x00008000014a7983 */ /* 0x000ea20000100a00 */
[----:B------:R-:W-:Y:S05]  /*15e30*/  WARPSYNC.ALL ;  /* 0x0000000000007948 */ /* 0x000fea0003800000 */
[----:B------:R1:W-:Y:S04]  /*15e40*/  STL [R1+0x60], RZ ;  /* 0x000060ff01007387 */ /* 0x0003e80000100800 */
[----:B------:R-:W3:Y:S01]  /*15e50*/  LD.E.64 R8, desc[UR44][R18.64+0x78] ;  /* 0x0000782c12087980 */ /* 0x000ee2000c101b00 */
[----:B------:R-:W-:-:S05]  /*15e60*/  IMAD.MOV.U32 R5, RZ, RZ, 0x1 ;  /* 0x00000001ff057424 */ /* 0x000fca00078e00ff */
[----:B------:R1:W-:Y:S04]  /*15e70*/  STL [R1+0x60], R5 ;  /* 0x0000600501007387 */ /* 0x0003e80000100800 */
[----:B------:R-:W4:Y:S04]  /*15e80*/  LD.E.64 R12, desc[UR44][R18.64+0x78] ;  /* 0x0000782c120c7980 */ /* 0x000f28000c101b00 */
[----:B------:R1:W-:Y:S04]  /*15e90*/  STL [R1+0x60], R5 ;  /* 0x0000600501007387 */ /* 0x0003e80000100800 */
[----:B------:R-:W4:Y:S01]  /*15ea0*/  LD.E.64 R14, desc[UR44][R18.64+0x78] ;  /* 0x0000782c120e7980 */ /* 0x000f22000c101b00 */
[----:B--2---:R-:W-:-:S02]  /*15eb0*/  IMAD R10, R11, 0x300, R74 ;  /* 0x000003000b0a7824 */ /* 0x004fc400078e024a */
[----:B------:R-:W-:Y:S01]  /*15ec0*/  IMAD.MOV.U32 R11, RZ, RZ, R75 ;  /* 0x000000ffff0b7224 */ /* 0x000fe200078e004b */
[----:B------:R1:W-:Y:S02]  /*15ed0*/  STL [R1+0x60], R5 ;  /* 0x0000600501007387 */ /* 0x0003e40000100800 */
[----:B------:R-:W-:Y:S02]  /*15ee0*/  R2UR UR6, R10 ;  /* 0x000000000a0672ca */ /* 0x000fe400000e0000 */
[----:B------:R-:W-:Y:S01]  /*15ef0*/  R2UR UR7, R11 ;  /* 0x000000000b0772ca */ /* 0x000fe200000e0000 */
[----:B------:R-:W2:Y:S01]  /*15f00*/  LD.E.64 R16, desc[UR44][R18.64+0x78] ;  /* 0x0000782c12107980 */ /* 0x000ea2000c101b00 */
[----:B------:R-:W-:-:S03]  /*15f10*/  WARPGROUP.ARRIVE ;  /* 0x00000000000079c5 */ /* 0x000fc60000000000 */
[----:B------:R1:W-:Y:S01]  /*15f20*/  STL [R1+0x60], R5 ;  /* 0x0000600501007387 */ /* 0x0003e20000100800 */
        /* <DEDUP_REMOVED lines=11> */
[----:B------:R-:W3:Y:S04]  /*15fe0*/  LD.E R21, desc[UR44][R6.64] ;  /* 0x0000002c06157980 */ /* 0x000ee8000c101900 */
[----:B------:R1:W5:Y:S04]  /*15ff0*/  LD.E R11, desc[UR44][R2.64] ;  /* 0x0000002c020b7980 */ /* 0x000368000c101900 */
[----:B------:R1:W5:Y:S01]  /*16000*/  LD.E R20, desc[UR44][R2.64+0x4] ;  /* 0x0000042c02147980 */ /* 0x000362000c101900 */
[----:B------:R-:W-:Y:S01]  /*16010*/  WARPGROUP.ARRIVE ;  /* 0x00000000000079c5 */ /* 0x000fe20000000000 */
[----:B------:R-:W-:Y:S01]  /*16020*/  VIADD R14, R14, 0x4 ;  /* 0x000000040e0e7836 */ /* 0x000fe20000000000 */
[----:B------:R-:W-:Y:S01]  /*16030*/  BSSY B0, `(.L_x_3965) ;  /* 0x000001a000007945 */ /* 0x000fe20003800000 */
[----:B------:R-:W-:-:S02]  /*16040*/  VIADD R8, R10, 0x4 ;  /* 0x000000040a087836 */ /* 0x000fc40000000000 */
[--C-:B------:R-:W-:Y:S01]  /*16050*/  IMAD.MOV.U32 R9, RZ, RZ, R75.reuse ;  /* 0x000000ffff097224 */ /* 0x100fe200078e004b */
[----:B------:R-:W-:Y:S01]  /*16060*/  HGMMA.64x96x16.F32.BF16 R24, gdesc[UR4], R24, gsb0 ;  /* 0x01600000041879f0 */ /* 0x000fe20008001818 */
[----:B------:R-:W-:Y:S01]  /*16070*/  R2UR UR4, R14 ;  /* 0x000000000e0472ca */ /* 0x000fe200000e0000 */
[----:B--2---:R-:W-:Y:S01]  /*16080*/  VIADD R16, R16, 0x6 ;  /* 0x0000000610107836 */ /* 0x004fe20000000000 */
[----:B------:R-:W-:Y:S01]  /*16090*/  R2UR UR6, R8 ;  /* 0x00000000080672ca */ /* 0x000fe200000e0000 */
[----:B------:R-:W-:Y:S01]  /*160a0*/  VIADD R8, R10, 0x6 ;  /* 0x000000060a087836 */ /* 0x000fe20000000000 */
[----:B------:R-:W-:Y:S01]  /*160b0*/  R2UR UR7, R9 ;  /* 0x00000000090772ca */ /* 0x000fe200000e0000 */
[----:B------:R-:W-:Y:S01]  /*160c0*/  IMAD.MOV.U32 R9, RZ, RZ, R75 ;  /* 0x000000ffff097224 */ /* 0x000fe200078e004b */
[----:B------:R-:W-:Y:S01]  /*160d0*/  R2UR UR5, R15 ;  /* 0x000000000f0572ca */ /* 0x000fe200000e0000 */
[----:B------:R-:W-:Y:S02]  /*160e0*/  WARPGROUP.DEPBAR.LE gsb0, 0x0 ;  /* 0x00008000000079c5 */ /* 0x000fe40000010000 */
[----:B------:R-:W-:-:S10]  /*160f0*/  WARPGROUP.ARRIVE ;  /* 0x00000000000079c5 */ /* 0x000fd40000000000 */
        /* <DEDUP_REMOVED lines=8> */
[----:B---3--:R-:W-:-:S04]  /*16180*/  LOP3.LUT R21, R21, 0x1, RZ, 0xfc, !PT ;  /* 0x0000000115157812 */ /* 0x008fc800078efcff */
[----:B------:R-:W-:Y:S01]  /*16190*/  ISETP.NE.AND P0, PT, R21, 0x3, PT ;  /* 0x000000031500780c */ /* 0x000fe20003f05270 */
[----:B------:R-:W-:-:S12]  /*161a0*/  WARPGROUP.DEPBAR.LE gsb0, 0x0 ;  /* 0x00008000000079c5 */ /* 0x000fd80000010000 */
[----:B-1----:R-:W-:Y:S05]  /*161b0*/  @!P0 BRA `(.L_x_3966) ;  /* 0x0000000000048947 */ /* 0x002fea0003800000 */
[----:B------:R-:W-:Y:S01]  /*161c0*/  BPT.TRAP 0x1 ;  /* 0x000000040000795c */ /* 0x000fe20000300000 */
.L_x_3966:
[----:B------:R-:W-:Y:S05]  /*161d0*/  BSYNC B0 ;  /* 0x0000000000007941 */ /* 0x000fea0003800000 */
.L_x_3965:
        /* <DEDUP_REMOVED lines=13> */
.L_x_3968:
[----:B------:R-:W-:Y:S05]  /*162b0*/  BSYNC B0 ;  /* 0x0000000000007941 */ /* 0x000fea0003800000 */
.L_x_3967:
        /* <DEDUP_REMOVED lines=8> */
.L_x_3970:
[----:B------:R-:W-:Y:S05]  /*16340*/  BSYNC B0 ;  /* 0x0000000000007941 */ /* 0x000fea0003800000 */
.L_x_3969:
[----:B------:R-:W2:Y:S04]  /*16350*/  LDL R7, [R1+0x70] ;  /* 0x0000700001077983 */ /* 0x000ea80000100800 */
[----:B------:R-:W3:Y:S04]  /*16360*/  LD.E R17, desc[UR44][R2.64] ;  /* 0x0000002c02117980 */ /* 0x000ee8000c101900 */
[----:B------:R-:W3:Y:S04]  /*16370*/  LDL.64 R20, [R1+0xf8] ;  /* 0x0000f80001147983 */ /* 0x000ee80000100a00 */
[----:B-1---5:R-:W4:Y:S04]  /*16380*/  LDL.64 R8, [R1+0xf0] ;  /* 0x0000f00001087983 */ /* 0x022f280000100a00 */
[----:B------:R-:W4:Y:S04]  /*16390*/  LDL.64 R10, [R1+0xf0] ;  /* 0x0000f000010a7983 */ /* 0x000f280000100a00 */
[----:B------:R-:W4:Y:S04]  /*163a0*/  LDL.64 R12, [R1+0xf0] ;  /* 0x0000f000010c7983 */ /* 0x000f280000100a00 */
[----:B------:R-:W4:Y:S01]  /*163b0*/  LDL.64 R14, [R1+0xf0] ;  /* 0x0000f000010e7983 */ /* 0x000f220000100a00 */
[----:B------:R-:W-:Y:S05]  /*163c0*/  WARPSYNC.ALL ;  /* 0x0000000000007948 */ /* 0x000fea0003800000 */
[----:B------:R-:W-:Y:S01]  /*163d0*/  WARPGROUP.ARRIVE ;  /* 0x00000000000079c5 */ /* 0x000fe20000000000 */
[----:B--2---:R-:W-:Y:S01]  /*163e0*/  ISETP.NE.U32.AND P0, PT, R7, RZ, PT ;  /* 0x000000ff0700720c */ /* 0x004fe20003f05070 */
[----:B---3--:R-:W-:-:S02]  /*163f0*/  IMAD R6, R17, 0xc00, R20 ;  /* 0x00000c0011067824 */ /* 0x008fc400078e0214 */
[----:B------:R-:W-:Y:S01]  /*16400*/  IMAD.MOV.U32 R7, RZ, RZ, R21 ;  /* 0x000000ffff077224 */ /* 0x000fe200078e0015 */
[----:B------:R-:W2:Y:S01]  /*16410*/  LDL.64 R16, [R1+0xf0] ;  /* 0x0000f00001107983 */ /* 0x000ea20000100a00 */
[----:B----4-:R-:W-:Y:S02]  /*16420*/  R2UR UR4, R8 ;  /* 0x00000000080472ca */ /* 0x010fe400000e0000 */
[----:B------:R-:W-:Y:S02]  /*16430*/  R2UR UR6, R6 ;  /* 0x00000000060672ca */ /* 0x000fe400000e0000 */
[----:B------:R-:W-:Y:S02]  /*16440*/  R2UR UR7, R7 ;  /* 0x00000000070772ca */ /* 0x000fe400000e0000 */
[----:B------:R-:W-:Y:S02]  /*16450*/  R2UR UR5, R9 ;  /* 0x00000000090572ca */ /* 0x000fe400000e0000 */
[----:B------:R-:W-:-:S11]  /*16460*/  VOTEU.ANY UP0, P0 ;  /* 0x00000000003f7886 */ /* 0x000fd60000000100 */
        /* <DEDUP_REMOVED lines=85> */
[----:B------:R-:W2:Y:S01]  /*169c0*/  LDL.64 R8, [R1+0xf0] ;  /* 0x0000f00001087983 */ /* 0x000ea20000100a00 */
[----:B---3--:R-:W-:Y:S01]  /*169d0*/  VIADD R10, R10, 0x802 ;  /* 0x000008020a0a7836 */ /* 0x008fe20000000000 */
[----:B------:R-:W-:Y:S02]  /*169e0*/  WARPGROUP.DEPBAR.LE gsb0, 0x0 ;  /* 0x00008000000079c5 */ /* 0x000fe40000010000 */
[----:B------:R-:W-:-:S08]  /*169f0*/  WARPGROUP.ARRIVE ;  /* 0x00000000000079c5 */ /* 0x000fd00000000000 */
[----:B------:R-:W-:Y:S01]  /*16a00*/  HGMMA.64x96x16.F32.BF16 R24, gdesc[UR4], R24, gsb0 ;  /* 0x01600000041879f0 */ /* 0x000fe20008001818 */
[----:B------:R-:W-:Y:S01]  /*16a10*/  VIADD R20, R6, 0x602 ;  /* 0x0000060206147836 */ /* 0x000fe20000000000 */
[----:B------:R-:W-:Y:S02]  /*16a20*/  R2UR UR7, R21 ;  /* 0x00000000150772ca */ /* 0x000fe400000e0000 */
[----:B------:R-:W-:Y:S02]  /*16a30*/  R2UR UR4, R10 ;  /* 0x000000000a0472ca */ /* 0x000fe400000e0000 */
[----:B------:R-:W-:Y:S02]  /*16a40*/  R2UR UR6, R20 ;  /* 0x00000000140672ca */ /* 0x000fe400000e0000 */
[----:B------:R-:W-:Y:S02]  /*16a50*/  R2UR UR5, R11 ;  /* 0x000000000b0572ca */ /* 0x000fe400000e0000 */
[----:B------:R-:W3:Y:S01]  /*16a60*/  LDL.64 R10, [R1+0xf0] ;  /* 0x0000f000010a7983 */ /* 0x000ee20000100a00 */
[----:B----4-:R-:W-:-:S02]  /*16a70*/  VIADD R12, R12, 0x804 ;  /* 0x000008040c0c7836 */ /* 0x010fc40000000000 */
[----:B------:R-:W-:Y:S01]  /*16a80*/  VIADD R20, R6, 0x604 ;  /* 0x0000060406147836 */ /* 0x000fe20000000000 */
[----:B------:R-:W-:Y:S02]  /*16a90*/  WARPGROUP.DEPBAR.LE gsb0, 0x0 ;  /* 0x00008000000079c5 */ /* 0x000fe40000010000 */
[----:B------:R-:W-:-:S06]  /*16aa0*/  WARPGROUP.ARRIVE ;  /* 0x00000000000079c5 */ /* 0x000fcc0000000000 */
[----:B------:R-:W-:Y:S01]  /*16ab0*/  HGMMA.64x96x16.F32.BF16 R24, gdesc[UR4], R24, gsb0 ;  /* 0x01600000041879f0 */ /* 0x000fe20008001818 */
[----:B------:R-:W-:Y:S02]  /*16ac0*/  R2UR UR6, R20 ;  /* 0x00000000140672ca */ /* 0x000fe400000e0000 */
[----:B------:R-:W-:Y:S02]  /*16ad0*/  R2UR UR7, R21 ;  /* 0x00000000150772ca */ /* 0x000fe400000e0000 */
[----:B------:R-:W-:Y:S02]  /*16ae0*/  R2UR UR4, R12 ;  /* 0x000000000c0472ca */ /* 0x000fe400000e0000 */
[----:B------:R-:W-:Y:S02]  /*16af0*/  R2UR UR5, R13 ;  /* 0x000000000d0572ca */ /* 0x000fe400000e0000 */
[----:B------:R-:W4:Y:S01]  /*16b00*/  LDL.64 R12, [R1+0xf0] ;  /* 0x0000f000010c7983 */ /* 0x000f220000100a00 */
[----:B------:R-:W-:-:S02]  /*16b10*/  VIADD R14, R14, 0x806 ;  /* 0x000008060e0e7836 */ /* 0x000fc40000000000 */
        /* <DEDUP_REMOVED lines=9> */
[----:B--2---:R-:W-:-:S02]  /*16bb0*/  VIADD R8, R8, 0xc00 ;  /* 0x00000c0008087836 */ /* 0x004fc40000000000 */
[----:B------:R-:W-:Y:S01]  /*16bc0*/  VIADD R20, R6, 0x900 ;  /* 0x0000090006147836 */ /* 0x000fe20000000000 */
[----:B------:R-:W-:Y:S02]  /*16bd0*/  WARPGROUP.DEPBAR.LE gsb0, 0x0 ;  /* 0x00008000000079c5 */ /* 0x000fe40000010000 */
[----:B------:R-:W-:-:S06]  /*16be0*/  WARPGROUP.ARRIVE ;  /* 0x00000000000079c5 */ /* 0x000fcc0000000000 */
[----:B------:R-:W-:Y:S01]  /*16bf0*/  HGMMA.64x96x16.F32.BF16 R24, gdesc[UR4], R24, gsb0 ;  /* 0x01600000041879f0 */ /* 0x000fe20008001818 */
[----:B------:R-:W-:Y:S02]  /*16c00*/  R2UR UR6, R20 ;  /* 0x00000000140672ca */ /* 0x000fe400000e0000 */
[----:B------:R-:W-:Y:S02]  /*16c10*/  R2UR UR7, R21 ;  /* 0x00000000150772ca */ /* 0x000fe400000e0000 */
[----:B------:R-:W-:Y:S02]  /*16c20*/  R2UR UR4, R8 ;  /* 0x00000000080472ca */ /* 0x000fe400000e0000 */
[----:B------:R-:W-:Y:S01]  /*16c30*/  R2UR UR5, R9 ;  /* 0x00000000090572ca */ /* 0x000fe200000e0000 */
[----:B---3--:R-:W-:Y:S02]  /*16c40*/  VIADD R10, R10, 0xc02 ;  /* 0x00000c020a0a7836 */ /* 0x008fe40000000000 */
        /* <DEDUP_REMOVED lines=26> */
[----:B------:R-:W1:Y:S01]  /*16df0*/  S2R R74, SR_TID.X ;  /* 0x00000000004a7919 */ /* 0x000e620000002100 */
[----:B------:R2:W-:Y:S04]  /*16e00*/  STL [R1+0x70], R5 ;  /* 0x0000700501007387 */ /* 0x0005e80000100800 */
[----:B------:R2:W-:Y:S01]  /*16e10*/  STL [R1+0x70], R5 ;  /* 0x0000700501007387 */ /* 0x0005e20000100800 */
[----:B------:R-:W-:-:S02]  /*16e20*/  WARPGROUP.DEPBAR.LE gsb0, 0x0 ;  /* 0x00008000000079c5 */ /* 0x000fc40000010000 */
[----:B------:R-:W-:-:S06]  /*16e30*/  WARPGROUP.ARRIVE ;  /* 0x00000000000079c5 */ /* 0x000fcc0000000000 */
[----:B------:R-:W-:Y:S01]  /*16e40*/  HGMMA.64x96x16.F32.BF16 R24, gdesc[UR4], R24, gsb0 ;  /* 0x01600000041879f0 */ /* 0x000fe20008001818 */
[----:B------:R2:W-:Y:S01]  /*16e50*/  STL [R1+0x70], R5 ;  /* 0x0000700501007387 */ /* 0x0005e20000100800 */
[----:B-1----:R-:W-:-:S03]  /*16e60*/  SHF.R.U32.HI R74, RZ, 0x7, R74 ;  /* 0x00000007ff4a7819 */ /* 0x002fc6000001164a */
        /* <DEDUP_REMOVED lines=16> */
[----:B------:R-:W3:Y:S04]  /*16f70*/  LD.E R7, desc[UR44][R72.64] ;  /* 0x0000002c48077980 */ /* 0x000ee8000c101900 */
[----:B------:R2:W5:Y:S01]  /*16f80*/  LD.E R6, desc[UR44][R2.64] ;  /* 0x0000002c02067980 */ /* 0x000562000c101900 */
[----:B------:R-:W-:Y:S01]  /*16f90*/  BSSY B0, `(.L_x_3972) ;  /* 0x0000005000007945 */ /* 0x000fe20003800000 */
[----:B---3--:R-:W-:-:S04]  /*16fa0*/  LOP3.LUT R7, R7, 0x1, RZ, 0xfc, !PT ;  /* 0x0000000107077812 */ /* 0x008fc800078efcff */
[----:B------:R-:W-:-:S13]  /*16fb0*/  ISETP.NE.AND P0, PT, R7, 0x3, PT ;  /* 0x000000030700780c */ /* 0x000fda0003f05270 */
[----:B--2---:R-:W-:Y:S05]  /*16fc0*/  @!P0 BRA `(.L_x_3973) ;  /* 0x0000000000048947 */ /* 0x004fea0003800000 */
[----:B------:R-:W-:Y:S01]  /*16fd0*/  BPT.TRAP 0x1 ;  /* 0x000000040000795c */ /* 0x000fe20000300000 */
.L_x_3973:
[----:B------:R-:W-:Y:S05]  /*16fe0*/  BSYNC B0 ;  /* 0x0000000000007941 */ /* 0x000fea0003800000 */
.L_x_3972:
[----:B------:R-:W2:Y:S04]  /*16ff0*/  LD.E.64 R8, desc[UR44][R72.64+0x20] ;  /* 0x0000202c48087980 */ /* 0x000ea8000c101b00 */
[----:B------:R-:W3:Y:S01]  /*17000*/  LD.E R7, desc[UR44][R72.64+0xc] ;  /* 0x00000c2c48077980 */ /* 0x000ee2000c101900 */
[----:B--2---:R-:W-:-:S05]  /*17010*/  MOV R9, R8 ;  /* 0x0000000800097202 */ /* 0x004fca0000000f00 */
[----:B-----5:R-:W-:-:S05]  /*17020*/  IMAD R6, R6, 0x8, R9 ;  /* 0x0000000806067824 */ /* 0x020fca00078e0209 */
[----:B---3--:R-:W-:-:S04]  /*17030*/  PRMT R6, R7, 0x654, R6 ;  /* 0x0000065407067816 */ /* 0x008fc80000000006 */
[----:B------:R1:W-:Y:S01]  /*17040*/  SYNCS.ARRIVE.TRANS64.RED.A1T0 RZ, [R6+URZ], RZ ;  /* 0x000000ff06ff79a7 */ /* 0x0003e2000810043f */
[----:B------:R-:W1:Y:S02]  /*17050*/  LDL.64 R16, [R1+0x410] ;  /* 0x0004100001107983 */ /* 0x000e640000100a00 */
[----:B-1----:R-:W-:-:S04]  /*17060*/  FMNMX.FTZ R6, R24, R16, !PT ;  /* 0x0000001018067209 */ /* 0x002fc80007810000 */
        /* <DEDUP_REMOVED lines=29> */
[----:B------:R-:W-:Y:S01]  /*17240*/  FMNMX.FTZ R6, R42, R7, !PT ;  /* 0x000000072a067209 */ /* 0x000fe20007810000 */
[----:B------:R-:W2:Y:S01]  /*17250*/  LDL R8, [R1+0x430] ;  /* 0x0004300001087983 */ /* 0x000ea20000100800 */
[----:B------:R-:W-:-:S02]  /*17260*/  FMNMX.FTZ R10, R68, R9, !PT ;  /* 0x00000009440a7209 */ /* 0x000fc40007810000 */
[----:B------:R-:W-:Y:S02]  /*17270*/  FMNMX.FTZ R7, R43, R6, !PT ;  /* 0x000000062b077209 */ /* 0x000fe40007810000 */
[----:B------:R-:W-:Y:S02]  /*17280*/  FMNMX.FTZ R10, R69, R10, !PT ;  /* 0x0000000a450a7209 */ /* 0x000fe40007810000 */
[----:B------:R-:W-:-:S03]  /*17290*/  FMNMX.FTZ R6, R46, R7, !PT ;  /* 0x000000072e067209 */ /* 0x000fc60007810000 */
[----:B------:R-:W1:Y:S01]  /*172a0*/  SHFL.BFLY PT, R9, R10, 0x2, 0x1f ;  /* 0x0c401f000a097f89 */ /* 0x000e6200000e0000 */
[----:B------:R-:W-:-:S04]  /*172b0*/  FMNMX.FTZ R7, R47, R6, !PT ;  /* 0x000000062f077209 */ /* 0x000fc80007810000 */
[----:B------:R-:W-:-:S04]  /*172c0*/  FMNMX.FTZ R6, R50, R7, !PT ;  /* 0x0000000732067209 */ /* 0x000fc80007810000 */
[----:B------:R-:W-:-:S04]  /*172d0*/  FMNMX.FTZ R7, R51, R6, !PT ;  /* 0x0000000633077209 */ /* 0x000fc80007810000 */
[----:B------:R-:W-:-:S04]  /*172e0*/  FMNMX.FTZ R6, R54, R7, !PT ;  /* 0x0000000736067209 */ /* 0x000fc80007810000 */
[----:B------:R-:W-:-:S04]  /*172f0*/  FMNMX.FTZ R7, R55, R6, !PT ;  /* 0x0000000637077209 */ /* 0x000fc80007810000 */
[----:B------:R-:W-:Y:S02]  /*17300*/  FMNMX.FTZ R6, R58, R7, !PT ;  /* 0x000000073a067209 */ /* 0x000fe40007810000 */
[----:B-1----:R-:W-:Y:S02]  /*17310*/  FMNMX.FTZ R9, R10, R9, !PT ;  /* 0x000000090a097209 */ /* 0x002fe40007810000 */
        /* <DEDUP_REMOVED lines=8> */
[----:B------:R-:W3:Y:S01]  /*173a0*/  LDL.64 R6, [R1+0x420] ;  /* 0x0004200001067983 */ /* 0x000ee20000100a00 */
[----:B-1----:R-:W-:-:S03]  /*173b0*/  FMNMX.FTZ R12, R9, R12, !PT ;  /* 0x0000000c090c7209 */ /* 0x002fc60007810000 */
[----:B------:R-:W-:Y:S04]  /*173c0*/  STL.64 [R1+0x410], R10 ;  /* 0x0004100a01007387 */ /* 0x000fe80000100a00 */
[----:B------:R-:W4:Y:S04]  /*173d0*/  LDL R13, [R1+0x414] ;  /* 0x00041400010d7983 */ /* 0x000f280000100800 */
[----:B------:R-:W-:Y:S04]  /*173e0*/  STL [R1+0x410], R12 ;  /* 0x0004100c01007387 */ /* 0x000fe80000100800 */
[----:B------:R-:W2:Y:S04]  /*173f0*/  LDL R21, [R1+0x410] ;  /* 0x0004100001157983 */ /* 0x000ea80000100800 */
[----:B----4-:R-:W1:Y:S01]  /*17400*/  SHFL.BFLY PT, R10, R13, 0x2, 0x1f ;  /* 0x0c401f000d0a7f89 */ /* 0x010e6200000e0000 */
[----:B--2---:R-:W-:Y:S01]  /*17410*/  FADD.FTZ R9, R16, -R21 ;  /* 0x8000001510097221 */ /* 0x004fe20000010000 */
[----:B-1----:R-:W-:-:S05]  /*17420*/  FMNMX.FTZ R11, R10, R13, !PT ;  /* 0x0000000d0a0b7209 */ /* 0x002fca0007810000 */
[----:B------:R-:W1:Y:S01]  /*17430*/  SHFL.BFLY PT, R16, R11, 0x1, 0x1f ;  /* 0x0c201f000b107f89 */ /* 0x000e6200000e0000 */
[----:B------:R-:W-:-:S04]  /*17440*/  FMUL.FTZ R21, R8, R21 ;  /* 0x0000001508157220 */ /* 0x000fc80000410000 */
        /* <DEDUP_REMOVED lines=15> */
[--C-:B------:R-:W-:Y:S01]  /*17540*/  FFMA.FTZ R189, R53, R8, -R21.reuse ;  /* 0x0000000835bd7223 */ /* 0x100fe20000010815 */
[----:B-1----:R-:W-:Y:S01]  /*17550*/  FMNMX.FTZ R16, R11, R16, !PT ;  /* 0x000000100b107209 */ /* 0x002fe20007810000 */
        /* <DEDUP_REMOVED lines=8> */
[-C--:B------:R-:W-:Y:S01]  /*175e0*/  FMUL.FTZ R21, R16, R8.reuse ;  /* 0x0000000810157220 */ /* 0x080fe20000410000 */
[----:B------:R-:W-:Y:S01]  /*175f0*/  FADD.FTZ R17, R17, -R16 ;  /* 0x8000001011117221 */ /* 0x000fe20000010000 */
[----:B------:R-:W-:-:S02]  /*17600*/  FMUL.FTZ R9, R9, R8 ;  /* 0x0000000809097220 */ /* 0x000fc40000410000 */
[-CC-:B------:R-:W-:Y:S01]  /*17610*/  FFMA.FTZ R169, R26, R8.reuse, -R21.reuse ;  /* 0x000000081aa97223 */ /* 0x180fe20000010815 */
[----:B------:R-:W-:Y:S01]  /*17620*/  FMUL.FTZ R17, R8, R17 ;  /* 0x0000001108117220 */ /* 0x000fe20000410000 */
[-CC-:B------:R-:W-:Y:S01]  /*17630*/  FFMA.FTZ R37, R27, R8.reuse, -R21.reuse ;  /* 0x000000081b257223 */ /* 0x180fe20000010815 */
[----:B------:R-:W-:Y:S01]  /*17640*/  MUFU.EX2 R168, R168 ;  /* 0x000000a800a87308 */ /* 0x000fe20000000800 */
[-CC-:B------:R-:W-:Y:S01]  /*17650*/  FFMA.FTZ R171, R30, R8.reuse, -R21.reuse ;  /* 0x000000081eab7223 */ /* 0x180fe20000010815 */
[----:B------:R-:W-:-:S06]  /*17660*/  FFMA.FTZ R40, R31, R8, -R21 ;  /* 0x000000081f287223 */ /* 0x000fcc0000010815 */
[----:B------:R-:W-:Y:S08]  /*17670*/  MUFU.EX2 R28, R17 ;  /* 0x00000011001c7308 */ /* 0x000ff00000000800 */
[----:B------:R-:W3:Y:S08]  /*17680*/  MUFU.EX2 R169, R169 ;  /* 0x000000a900a97308 */ /* 0x000ef00000000800 */
[----:B------:R-:W1:Y:S01]  /*17690*/  MUFU.EX2 R9, R9 ;  /* 0x0000000900097308 */ /* 0x000e620000000800 */
[----:B------:R-:W-:-:S07]  /*176a0*/  FFMA.FTZ R173, R34, R8, -R21 ;  /* 0x0000000822ad7223 */ /* 0x000fce0000010815 */
[----:B------:R-:W2:Y:S08]  /*176b0*/  MUFU.EX2 R37, R37 ;  /* 0x0000002500257308 */ /* 0x000eb00000000800 */
[----:B------:R-:W4:Y:S01]  /*176c0*/  MUFU.EX2 R24, R24 ;  /* 0x0000001800187308 */ /* 0x000f220000000800 */
[----:B------:R-:W-:-:S07]  /*176d0*/  FFMA.FTZ R31, R35, R8, -R21 ;  /* 0x00000008231f7223 */ /* 0x000fce0000010815 */
[----:B------:R-:W0:Y:S08]  /*176e0*/  MUFU.EX2 R171, R171 ;  /* 0x000000ab00ab7308 */ /* 0x000e300000000800 */
[----:B------:R-:W0:Y:S01]  /*176f0*/  MUFU.EX2 R170, R170 ;  /* 0x000000aa00aa7308 */ /* 0x000e220000000800 */
[----:B---3--:R-:W-:Y:S01]  /*17700*/  FFMA.FTZ R20, R7, R28, R169 ;  /* 0x0000001c07147223 */ /* 0x008fe200000100a9 */
[----:B------:R-:W-:-:S06]  /*17710*/  FFMA.FTZ R175, R38, R8, -R21 ;  /* 0x0000000826af7223 */ /* 0x000fcc0000010815 */
[----:B------:R-:W3:Y:S01]  /*17720*/  MUFU.EX2 R40, R40 ;  /* 0x0000002800287308 */ /* 0x000ee20000000800 */
[----:B-1----:R-:W-:-:S07]  /*17730*/  FFMA.FTZ R7, R9, R6, R168 ;  /* 0x0000000609077223 */ /* 0x002fce00000100a8 */
[----:B------:R-:W1:Y:S01]  /*17740*/  MUFU.EX2 R72, R72 ;  /* 0x0000004800487308 */ /* 0x000e620000000800 */
[----:B--2---:R-:W-:Y:S01]  /*17750*/  FADD.FTZ R20, R37, R20 ;  /* 0x0000001425147221 */ /* 0x004fe20000010000 */
[----:B------:R-:W-:-:S06]  /*17760*/  FFMA.FTZ R34, R39, R8, -R21 ;  /* 0x0000000827227223 */ /* 0x000fcc0000010815 */
[----:B------:R-:W2:Y:S01]  /*17770*/  MUFU.EX2 R173, R173 ;  /* 0x000000ad00ad7308 */ /* 0x000ea20000000800 */
[----:B----4-:R-:W-:-:S07]  /*17780*/  FADD.FTZ R7, R24, R7 ;  /* 0x0000000718077221 */ /* 0x010fce0000010000 */
[----:B------:R-:W4:Y:S01]  /*17790*/  MUFU.EX2 R172, R172 ;  /* 0x000000ac00ac7308 */ /* 0x000f220000000800 */
[----:B0-----:R-:W-:Y:S01]  /*177a0*/  FADD.FTZ R17, R171, R20 ;  /* 0x00000014ab117221 */ /* 0x001fe20000010000 */
[----:B------:R-:W-:-:S06]  /*177b0*/  FFMA.FTZ R177, R42, R8, -R21 ;  /* 0x000000082ab17223 */ /* 0x000fcc0000010815 */
[----:B------:R-:W0:Y:S01]  /*177c0*/  MUFU.EX2 R31, R31 ;  /* 0x0000001f001f7308 */ /* 0x000e220000000800 */
[----:B------:R-:W-:-:S07]  /*177d0*/  FADD.FTZ R7, R170, R7 ;  /* 0x00000007aa077221 */ /* 0x000fce0000010000 */
[----:B------:R-:W0:Y:S01]  /*177e0*/  MUFU.EX2 R32, R32 ;  /* 0x0000002000207308 */ /* 0x000e220000000800 */
[----:B---3--:R-:W-:Y:S01]  /*177f0*/  FADD.FTZ R6, R40, R17 ;  /* 0x0000001128067221 */ /* 0x008fe20000010000 */
[----:B------:R-:W-:-:S06]  /*17800*/  FFMA.FTZ R30, R43, R8, -R21 ;  /* 0x000000082b1e7223 */ /* 0x000fcc0000010815 */
[----:B------:R-:W3:Y:S01]  /*17810*/  MUFU.EX2 R175, R175 ;  /* 0x000000af00af7308 */ /* 0x000ee20000000800 */
[----:B-1----:R-:W-:-:S07]  /*17820*/  FADD.FTZ R7, R72, R7 ;  /* 0x0000000748077221 */ /* 0x002fce0000010000 */
        /* <DEDUP_REMOVED lines=52> */
[----:B------:R-:W-:-:S06]  /*17b70*/  FADD.FTZ R6, R15, R6 ;  /* 0x000000060f067221 */ /* 0x000fcc0000010000 */
[----:B------:R-:W0:Y:S01]  /*17b80*/  MUFU.EX2 R209, R209 ;  /* 0x000000d100d17308 */ /* 0x000e220000000800 */
[----:B------:R-:W-:-:S07]  /*17b90*/  FFMA.FTZ R200, R66, R8, -R21 ;  /* 0x0000000842c87223 */ /* 0x000fce0000010815 */
[----:B------:R-:W0:Y:S01]  /*17ba0*/  MUFU.EX2 R190, R190 ;  /* 0x000000be00be7308 */ /* 0x000e220000000800 */
[----:B---3--:R-:W-:Y:S01]  /*17bb0*/  FADD.FTZ R17, R214, R7 ;  /* 0x00000007d6117221 */ /* 0x008fe20000010000 */
[----:B-1----:R-:W-:-:S06]  /*17bc0*/  FADD.FTZ R7, R189, R6 ;  /* 0x00000006bd077221 */ /* 0x002fcc0000010000 */
[----:B------:R-:W1:Y:S01]  /*17bd0*/  MUFU.EX2 R205, R205 ;  /* 0x000000cd00cd7308 */ /* 0x000e620000000800 */
[----:B------:R-:W-:-:S07]  /*17be0*/  FFMA.FTZ R202, R67, R8, -R21 ;  /* 0x0000000843ca7223 */ /* 0x000fce0000010815 */
[----:B------:R-:W3:Y:S01]  /*17bf0*/  MUFU.EX2 R13, R13 ;  /* 0x0000000d000d7308 */ /* 0x000ee20000000800 */
[----:B--2---:R-:W-:Y:S01]  /*17c00*/  FADD.FTZ R6, R204, R17 ;  /* 0x00000011cc067221 */ /* 0x004fe20000010000 */
[----:B----4-:R-:W-:-:S06]  /*17c10*/  FADD.FTZ R7, R12, R7 ;  /* 0x000000070c077221 */ /* 0x010fcc0000010000 */
[----:B------:R-:W2:Y:S01]  /*17c20*/  MUFU.EX2 R210, R210 ;  /* 0x000000d200d27308 */ /* 0x000ea20000000800 */
[----:B------:R-:W-:-:S07]  /*17c30*/  FFMA.FTZ R201, R70, R8, -R21 ;  /* 0x0000000846c97223 */ /* 0x000fce0000010815 */
[----:B------:R-:W4:Y:S01]  /*17c40*/  MUFU.EX2 R191, R191 ;  /* 0x000000bf00bf7308 */ /* 0x000f220000000800 */
[----:B0-----:R-:W-:Y:S01]  /*17c50*/  FADD.FTZ R20, R209, R6 ;  /* 0x00000006d1147221 */ /* 0x001fe20000010000 */
[----:B------:R-:W-:-:S06]  /*17c60*/  FADD.FTZ R6, R190, R7 ;  /* 0x00000007be067221 */ /* 0x000fcc0000010000 */
[----:B------:R-:W-:Y:S01]  /*17c70*/  MUFU.EX2 R10, R10 ;  /* 0x0000000a000a7308 */ /* 0x000fe20000000800 */
[----:B------:R-:W-:-:S07]  /*17c80*/  FFMA.FTZ R203, R71, R8, -R21 ;  /* 0x0000000847cb7223 */ /* 0x000fce0000010815 */
[----:B------:R-:W0:Y:S01]  /*17c90*/  MUFU.EX2 R200, R200 ;  /* 0x000000c800c87308 */ /* 0x000e220000000800 */
[----:B-1----:R-:W-:Y:S01]  /*17ca0*/  FADD.FTZ R7, R205, R20 ;  /* 0x00000014cd077221 */ /* 0x002fe20000010000 */
[----:B---3--:R-:W-:-:S06]  /*17cb0*/  FADD.FTZ R6, R13, R6 ;  /* 0x000000060d067221 */ /* 0x008fcc0000010000 */
[----:B------:R-:W-:Y:S08]  /*17cc0*/  MUFU.EX2 R192, R192 ;  /* 0x000000c000c07308 */ /* 0x000ff00000000800 */
[----:B------:R-:W1:Y:S01]  /*17cd0*/  MUFU.EX2 R202, R202 ;  /* 0x000000ca00ca7308 */ /* 0x000e620000000800 */
[----:B--2---:R-:W-:Y:S01]  /*17ce0*/  FADD.FTZ R17, R210, R7 ;  /* 0x00000007d2117221 */ /* 0x004fe20000010000 */
[----:B----4-:R-:W-:-:S06]  /*17cf0*/  FADD.FTZ R7, R191, R6 ;  /* 0x00000006bf077221 */ /* 0x010fcc0000010000 */
[----:B------:R-:W-:Y:S08]  /*17d00*/  MUFU.EX2 R11, R68 ;  /* 0x00000044000b7308 */ /* 0x000ff00000000800 */
[----:B------:R-:W2:Y:S01]  /*17d10*/  MUFU.EX2 R201, R201 ;  /* 0x000000c900c97308 */ /* 0x000ea20000000800 */
[----:B0-----:R-:W-:Y:S01]  /*17d20*/  FADD.FTZ R17, R200, R17 ;  /* 0x00000011c8117221 */ /* 0x001fe20000010000 */
[----:B------:R-:W-:-:S06]  /*17d30*/  FADD.FTZ R7, R10, R7 ;  /* 0x000000070a077221 */ /* 0x000fcc0000010000 */
[----:B------:R-:W0:Y:S08]  /*17d40*/  MUFU.EX2 R193, R193 ;  /* 0x000000c100c17308 */ /* 0x000e300000000800 */
[----:B------:R-:W3:Y:S01]  /*17d50*/  MUFU.EX2 R203, R203 ;  /* 0x000000cb00cb7308 */ /* 0x000ee20000000800 */
[----:B-1----:R-:W-:Y:S01]  /*17d60*/  FADD.FTZ R8, R202, R17 ;  /* 0x00000011ca087221 */ /* 0x002fe20000010000 */
[----:B------:R-:W-:-:S03]  /*17d70*/  FADD.FTZ R6, R192, R7 ;  /* 0x00000007c0067221 */ /* 0x000fc60000010000 */
[----:B--2---:R-:W-:Y:S01]  /*17d80*/  FADD.FTZ R8, R201, R8 ;  /* 0x00000008c9087221 */ /* 0x004fe20000010000 */
[----:B------:R-:W-:-:S04]  /*17d90*/  FADD.FTZ R6, R11, R6 ;  /* 0x000000060b067221 */ /* 0x000fc80000010000 */
[----:B0-----:R-:W-:Y:S01]  /*17da0*/  FADD.FTZ R20, R193, R6 ;  /* 0x00000006c1147221 */ /* 0x001fe20000010000 */
[----:B------:R-:W-:Y:S01]  /*17db0*/  STL [R1+0x414], R16 ;  /* 0x0004141001007387 */ /* 0x000fe20000100800 */
[----:B---3--:R-:W-:-:S05]  /*17dc0*/  FADD.FTZ R21, R203, R8 ;  /* 0x00000008cb157221 */ /* 0x008fca0000010000 */
[----:B------:R0:W-:Y:S04]  /*17dd0*/  STL.64 [R1+0x420], R20 ;  /* 0x0004201401007387 */ /* 0x0001e80000100a00 */
        /* <DEDUP_REMOVED lines=11> */
[----:B------:R-:W1:Y:S04]  /*17e90*/  LD.E R54, desc[UR44][R18.64+0x210] ;  /* 0x0002102c12367980 */ /* 0x000e68000c101900 */
[----:B0-----:R-:W3:Y:S04]  /*17ea0*/  LD.E R21, desc[UR44][R18.64+0x3f4] ;  /* 0x0003f42c12157980 */ /* 0x001ee8000c101900 */
[----:B------:R-:W4:Y:S04]  /*17eb0*/  LD.E R56, desc[UR44][R18.64+0x214] ;  /* 0x0002142c12387980 */ /* 0x000f28000c101900 */
        /* <DEDUP_REMOVED lines=59> */
[----:B------:R-:W-:Y:S01]  /*18270*/  ULOP3.LUT UR6, UR4, 0x8, URZ, 0xfc, !UPT ;  /* 0x0000000804067892 */ /* 0x000fe2000f8efc3f */
[C---:B-1----:R-:W-:Y:S01]  /*18280*/  FMUL.FTZ R17, R9.reuse, R54 ;  /* 0x0000003609117220 */ /* 0x042fe20000410000 */
[----:B---3--:R-:W-:-:S04]  /*18290*/  FMUL.FTZ R43, R9, R21 ;  /* 0x00000015092b7220 */ /* 0x008fc80000410000 */
[----:B------:R0:W-:Y:S01]  /*182a0*/  ST.E desc[UR44][R18.64+0x210], R17 ;  /* 0x0002101112007985 */ /* 0x0001e2000c10192c */
[C---:B----4-:R-:W-:Y:S01]  /*182b0*/  FMUL.FTZ R21, R9.reuse, R56 ;  /* 0x0000003809157220 */ /* 0x050fe20000410000 */
[C---:B--2---:R-:W-:Y:S01]  /*182c0*/  FMUL.FTZ R27, R9.reuse, R58 ;  /* 0x0000003a091b7220 */ /* 0x044fe20000410000 */
[C---:B------:R-:W-:Y:S01]  /*182d0*/  FMUL.FTZ R29, R9.reuse, R60 ;  /* 0x0000003c091d7220 */ /* 0x040fe20000410000 */
[C---:B------:R-:W-:Y:S01]  /*182e0*/  FMUL.FTZ R35, R9.reuse, R62 ;  /* 0x0000003e09237220 */ /* 0x040fe20000410000 */
[----:B------:R-:W-:Y:S01]  /*182f0*/  ST.E desc[UR44][R18.64+0x3f4], R43 ;  /* 0x0003f42b12007985 */ /* 0x000fe2000c10192c */
[----:B0-----:R-:W-:-:S03]  /*18300*/  FMUL.FTZ R17, R9, R68 ;  /* 0x0000004409117220 */ /* 0x001fc60000410000 */
[----:B------:R0:W-:Y:S01]  /*18310*/  ST.E desc[UR44][R18.64+0x214], R21 ;  /* 0x0002141512007985 */ /* 0x0001e2000c10192c */
[----:B------:R-:W-:-:S03]  /*18320*/  FMUL.FTZ R39, R9, R64 ;  /* 0x0000004009277220 */ /* 0x000fc60000410000 */
[----:B------:R1:W-:Y:S01]  /*18330*/  ST.E desc[UR44][R18.64+0x220], R27 ;  /* 0x0002201b12007985 */ /* 0x0003e2000c10192c */
[----:B------:R-:W-:-:S03]  /*18340*/  FMUL.FTZ R41, R9, R66 ;  /* 0x0000004209297220 */ /* 0x000fc60000410000 */
[----:B------:R2:W-:Y:S04]  /*18350*/  ST.E desc[UR44][R18.64+0x224], R29 ;  /* 0x0002241d12007985 */ /* 0x0005e8000c10192c */
[----:B------:R3:W-:Y:S01]  /*18360*/  ST.E desc[UR44][R18.64+0x230], R35 ;  /* 0x0002302312007985 */ /* 0x0007e2000c10192c */
[C---:B0-----:R-:W-:Y:S01]  /*18370*/  FMUL.FTZ R21, R9.reuse, R70 ;  /* 0x0000004609157220 */ /* 0x041fe20000410000 */
[C---:B------:R-:W-:Y:S02]  /*18380*/  FMUL.FTZ R43, R9.reuse, R74 ;  /* 0x0000004a092b7220 */ /* 0x040fe40000410000 */
[----:B------:R0:W-:Y:S01]  /*18390*/  ST.E desc[UR44][R18.64+0x244], R17 ;  /* 0x0002441112007985 */ /* 0x0001e2000c10192c */
[C---:B-1----:R-:W-:Y:S01]  /*183a0*/  FMUL.FTZ R27, R9.reuse, R78 ;  /* 0x0000004e091b7220 */ /* 0x042fe20000410000 */
[C---:B--2---:R-:W-:Y:S01]  /*183b0*/  FMUL.FTZ R29, R9.reuse, R80 ;  /* 0x00000050091d7220 */ /* 0x044fe20000410000 */
[C---:B---3--:R-:W-:Y:S01]  /*183c0*/  FMUL.FTZ R35, R9.reuse, R82 ;  /* 0x0000005209237220 */ /* 0x048fe20000410000 */
[----:B------:R1:W-:Y:S01]  /*183d0*/  ST.E desc[UR44][R18.64+0x234], R39 ;  /* 0x0002342712007985 */ /* 0x0003e2000c10192c */
[----:B0-----:R-:W-:-:S03]  /*183e0*/  FMUL.FTZ R17, R9, R88 ;  /* 0x0000005809117220 */ /* 0x001fc60000410000 */
[----:B------:R0:W-:Y:S01]  /*183f0*/  ST.E desc[UR44][R18.64+0x240], R41 ;  /* 0x0002402912007985 */ /* 0x0001e2000c10192c */
[----:B------:R-:W-:-:S03]  /*18400*/  FMUL.FTZ R45, R9, R76 ;  /* 0x0000004c092d7220 */ /* 0x000fc60000410000 */
[----:B------:R2:W-:Y:S04]  /*18410*/  ST.E desc[UR44][R18.64+0x250], R21 ;  /* 0x0002501512007985 */ /* 0x0005e8000c10192c */
[----:B------:R3:W-:Y:S01]  /*18420*/  ST.E desc[UR44][R18.64+0x254], R43 ;  /* 0x0002542b12007985 */ /* 0x0007e2000c10192c */
[----:B-1----:R-:W-:-:S03]  /*18430*/  FMUL.FTZ R39, R9, R84 ;  /* 0x0000005409277220 */ /* 0x002fc60000410000 */
[----:B------:R1:W-:Y:S01]  /*18440*/  ST.E desc[UR44][R18.64+0x264], R27 ;  /* 0x0002641b12007985 */ /* 0x0003e2000c10192c */
[----:B0-----:R-:W-:-:S03]  /*18450*/  FMUL.FTZ R41, R9, R86 ;  /* 0x0000005609297220 */ /* 0x001fc60000410000 */
[----:B------:R0:W-:Y:S01]  /*18460*/  ST.E desc[UR44][R18.64+0x270], R29 ;  /* 0x0002701d12007985 */ /* 0x0001e2000c10192c */
[----:B--2---:R-:W-:-:S03]  /*18470*/  FMUL.FTZ R21, R9, R90 ;  /* 0x0000005a09157220 */ /* 0x004fc60000410000 */
[----:B------:R2:W-:Y:S01]  /*18480*/  ST.E desc[UR44][R18.64+0x274], R35 ;  /* 0x0002742312007985 */ /* 0x0005e2000c10192c */
[C---:B---3--:R-:W-:Y:S01]  /*18490*/  FMUL.FTZ R43, R9.reuse, R94 ;  /* 0x0000005e092b7220 */ /* 0x048fe20000410000 */
[C---:B-1----:R-:W-:Y:S02]  /*184a0*/  FMUL.FTZ R27, R9.reuse, R92 ;  /* 0x0000005c091b7220 */ /* 0x042fe40000410000 */
[----:B------:R1:W-:Y:S01]  /*184b0*/  ST.E desc[UR44][R18.64+0x290], R17 ;  /* 0x0002901112007985 */ /* 0x0003e2000c10192c */
[C---:B0-----:R-:W-:Y:S01]  /*184c0*/  FMUL.FTZ R29, R9.reuse, R98 ;  /* 0x00000062091d7220 */ /* 0x041fe20000410000 */
[C---:B--2---:R-:W-:Y:S02]  /*184d0*/  FMUL.FTZ R35, R9.reuse, R100 ;  /* 0x0000006409237220 */ /* 0x044fe40000410000 */
[----:B------:R0:W-:Y:S01]  /*184e0*/  ST.E desc[UR44][R18.64+0x260], R45 ;  /* 0x0002602d12007985 */ /* 0x0001e2000c10192c */
[----:B-1----:R-:W-:-:S03]  /*184f0*/  FMUL.FTZ R17, R9, R102 ;  /* 0x0000006609117220 */ /* 0x002fc60000410000 */
[----:B------:R1:W-:Y:S04]  /*18500*/  ST.E desc[UR44][R18.64+0x280], R39 ;  /* 0x0002802712007985 */ /* 0x0003e8000c10192c */
[----:B------:R2:W-:Y:S01]  /*18510*/  ST.E desc[UR44][R18.64+0x284], R41 ;  /* 0x0002842912007985 */ /* 0x0005e2000c10192c */
[----:B0-----:R-:W-:-:S03]  /*18520*/  FMUL.FTZ R45, R9, R96 ;  /* 0x00000060092d7220 */ /* 0x001fc60000410000 */
[----:B------:R0:W-:Y:S04]  /*18530*/  ST.E desc[UR44][R18.64+0x294], R21 ;  /* 0x0002941512007985 */ /* 0x0001e8000c10192c */
[----:B------:R3:W-:Y:S01]  /*18540*/  ST.E desc[UR44][R18.64+0x2a0], R27 ;  /* 0x0002a01b12007985 */ /* 0x0007e2000c10192c */
[----:B-1----:R-:W-:-:S03]  /*18550*/  FMUL.FTZ R39, R9, R104 ;  /* 0x0000006809277220 */ /* 0x002fc60000410000 */
[----:B------:R1:W-:Y:S01]  /*18560*/  ST.E desc[UR44][R18.64+0x2a4], R43 ;  /* 0x0002a42b12007985 */ /* 0x0003e2000c10192c */
[----:B--2---:R-:W-:-:S03]  /*18570*/  FMUL.FTZ R41, R9, R106 ;  /* 0x0000006a09297220 */ /* 0x004fc60000410000 */
[----:B------:R2:W-:Y:S01]  /*18580*/  ST.E desc[UR44][R18.64+0x2b4], R29 ;  /* 0x0002b41d12007985 */ /* 0x0005e2000c10192c */
[----:B0-----:R-:W-:-:S03]  /*18590*/  FMUL.FTZ R21, R9, R108 ;  /* 0x0000006c09157220 */ /* 0x001fc60000410000 */
[----:B------:R0:W-:Y:S01]  /*185a0*/  ST.E desc[UR44][R18.64+0x2c0], R35 ;  /* 0x0002c02312007985 */ /* 0x0001e2000c10192c */
[C---:B---3--:R-:W-:Y:S01]  /*185b0*/  FMUL.FTZ R27, R9.reuse, R110 ;  /* 0x0000006e091b7220 */ /* 0x048fe20000410000 */
[C---:B-1----:R-:W-:Y:S02]  /*185c0*/  FMUL.FTZ R43, R9.reuse, R114 ;  /* 0x00000072092b7220 */ /* 0x042fe40000410000 */
[----:B------:R1:W-:Y:S01]  /*185d0*/  ST.E desc[UR44][R18.64+0x2c4], R17 ;  /* 0x0002c41112007985 */ /* 0x0003e2000c10192c */
[C---:B--2---:R-:W-:Y:S01]  /*185e0*/  FMUL.FTZ R29, R9.reuse, R112 ;  /* 0x00000070091d7220 */ /* 0x044fe20000410000 */
[C---:B0-----:R-:W-:Y:S02]  /*185f0*/  FMUL.FTZ R35, R9.reuse, R118 ;  /* 0x0000007609237220 */ /* 0x041fe40000410000 */
        /* <DEDUP_REMOVED lines=27> */
[C---:B--2---:R-:W-:Y:S01]  /*187b0*/  FMUL.FTZ R39, R9.reuse, R144 ;  /* 0x0000009009277220 */ /* 0x044fe20000410000 */
[C---:B------:R-:W-:Y:S02]  /*187c0*/  FMUL.FTZ R47, R9.reuse, R47 ;  /* 0x0000002f092f7220 */ /* 0x040fe40000410000 */
        /* <DEDUP_REMOVED lines=8> */
[----:B------:R-:W-:Y:S01]  /*18850*/  ST.E desc[UR44][R18.64+0x350], R45 ;  /* 0x0003502d12007985 */ /* 0x000fe2000c10192c */
[----:B-1----:R-:W-:-:S03]  /*18860*/  FMUL.FTZ R17, R9, R228 ;  /* 0x000000e409117220 */ /* 0x002fc60000410000 */
[----:B------:R0:W-:Y:S04]  /*18870*/  ST.E desc[UR44][R18.64+0x360], R21 ;  /* 0x0003601512007985 */ /* 0x0001e8000c10192c */
[----:B------:R1:W-:Y:S04]  /*18880*/  ST.E desc[UR44][R18.64+0x364], R27 ;  /* 0x0003641b12007985 */ /* 0x0003e8000c10192c */
[----:B------:R2:W-:Y:S04]  /*18890*/  ST.E desc[UR44][R18.64+0x370], R39 ;  /* 0x0003702712007985 */ /* 0x0005e8000c10192c */
[----:B------:R3:W-:Y:S01]  /*188a0*/  ST.E desc[UR44][R18.64+0x374], R41 ;  /* 0x0003742912007985 */ /* 0x0007e2000c10192c */
[C---:B0-----:R-:W-:Y:S01]  /*188b0*/  FMUL.FTZ R21, R9.reuse, R50 ;  /* 0x0000003209157220 */ /* 0x041fe20000410000 */
[----:B------:R-:W-:-:S02]  /*188c0*/  FMUL.FTZ R45, R9, R8 ;  /* 0x00000008092d7220 */ /* 0x000fc40000410000 */
        /* <DEDUP_REMOVED lines=9> */
[----:B------:R0:W-:Y:S01]  /*18960*/  ST.E desc[UR44][R18.64+0x390], R17 ;  /* 0x0003901112007985 */ /* 0x0001e2000c10192c */
[C---:B--2---:R-:W-:Y:S01]  /*18970*/  FMUL.FTZ R47, R9.reuse, R16 ;  /* 0x00000010092f7220 */ /* 0x044fe20000410000 */
[----:B------:R-:W-:Y:S02]  /*18980*/  IMAD.U32 R16, RZ, RZ, UR6 ;  /* 0x00000006ff107e24 */ /* 0x000fe4000f8e00ff */
[C---:B---3--:R-:W-:Y:S01]  /*18990*/  FMUL.FTZ R43, R9.reuse, R26 ;  /* 0x0000001a092b7220 */ /* 0x048fe20000410000 */
[----:B------:R-:W-:Y:S01]  /*189a0*/  FMUL.FTZ R9, R9, R20 ;  /* 0x0000001409097220 */ /* 0x000fe20000410000 */
[----:B0-----:R-:W-:Y:S01]  /*189b0*/  IMAD.U32 R17, RZ, RZ, UR5 ;  /* 0x00000005ff117e24 */ /* 0x001fe2000f8e00ff */
[----:B------:R-:W-:Y:S04]  /*189c0*/  ST.E desc[UR44][R18.64+0x3a4], R21 ;  /* 0x0003a41512007985 */ /* 0x000fe8000c10192c */
[----:B------:R0:W-:Y:S04]  /*189d0*/  ST.E desc[UR44][R18.64+0x3b0], R27 ;  /* 0x0003b01b12007985 */ /* 0x0001e8000c10192c */
[----:B------:R1:W-:Y:S04]  /*189e0*/  ST.E desc[UR44][R18.64+0x3b4], R29 ;  /* 0x0003b41d12007985 */ /* 0x0003e8000c10192c */
[----:B------:R-:W-:Y:S04]  /*189f0*/  ST.E desc[UR44][R18.64+0x3c0], R39 ;  /* 0x0003c02712007985 */ /* 0x000fe8000c10192c */
[----:B------:R-:W-:Y:S04]  /*18a00*/  ST.E desc[UR44][R18.64+0x3c4], R41 ;  /* 0x0003c42912007985 */ /* 0x000fe8000c10192c */
[----:B------:R-:W-:Y:S04]  /*18a10*/  ST.E desc[UR44][R18.64+0x3d0], R35 ;  /* 0x0003d02312007985 */ /* 0x000fe8000c10192c */
[----:B------:R-:W-:Y:S04]  /*18a20*/  ST.E desc[UR44][R18.64+0x3d4], R43 ;  /* 0x0003d42b12007985 */ /* 0x000fe8000c10192c */
[----:B------:R-:W-:Y:S04]  /*18a30*/  ST.E desc[UR44][R18.64+0x3e0], R45 ;  /* 0x0003e02d12007985 */ /* 0x000fe8000c10192c */
[----:B------:R2:W-:Y:S04]  /*18a40*/  ST.E desc[UR44][R18.64+0x3e4], R47 ;  /* 0x0003e42f12007985 */ /* 0x0005e8000c10192c */
[----:B------:R3:W-:Y:S04]  /*18a50*/  ST.E desc[UR44][R18.64+0x3f0], R9 ;  /* 0x0003f00912007985 */ /* 0x0007e8000c10192c */
[----:B0-----:R-:W4:Y:S01]  /*18a60*/  LD.E R27, desc[UR44][R16.64] ;  /* 0x0000002c101b7980 */ /* 0x001f22000c101900 */
[----:B------:R-:W-:Y:S01]  /*18a70*/  ULOP3.LUT UR4, UR4, 0xc, URZ, 0xfc, !UPT ;  /* 0x0000000c04047892 */ /* 0x000fe2000f8efc3f */
[----:B------:R-:W-:-:S05]  /*18a80*/  IMAD.U32 R21, RZ, RZ, UR5 ;  /* 0x00000005ff157e24 */ /* 0x000fca000f8e00ff */
[----:B------:R-:W-:Y:S02]  /*18a90*/  IMAD.U32 R20, RZ, RZ, UR4 ;  /* 0x00000004ff147e24 */ /* 0x000fe4000f8e00ff */
[----:B----4-:R-:W-:-:S05]  /*18aa0*/  FMUL.FTZ R27, R28, R27 ;  /* 0x0000001b1c1b7220 */ /* 0x010fca0000410000 */
[----:B------:R0:W-:Y:S04]  /*18ab0*/  ST.E desc[UR44][R16.64], R27 ;  /* 0x0000001b10007985 */ /* 0x0001e8000c10192c */
[----:B-1----:R-:W4:Y:S01]  /*18ac0*/  LD.E R29, desc[UR44][R20.64] ;  /* 0x0000002c141d7980 */ /* 0x002f22000c101900 */
[----:B------:R-:W1:Y:S01]  /*18ad0*/  S2R R54, SR_TID.X ;  /* 0x0000000000367919 */ /* 0x000e620000002100 */
[----:B----4-:R-:W-:-:S05]  /*18ae0*/  FMUL.FTZ R29, R28, R29 ;  /* 0x0000001d1c1d7220 */ /* 0x010fca0000410000 */
        /* <DEDUP_REMOVED lines=60> */
[----:B---3--:R-:W3:Y:S04]  /*18eb0*/  LD.E R9, desc[UR44][R18.64+0x3e8] ;  /* 0x0003e82c12097980 */ /* 0x008ee8000c101900 */
[----:B0-----:R-:W3:Y:S04]  /*18ec0*/  LD.E R27, desc[UR44][R18.64+0x3ec] ;  /* 0x0003ec2c121b7980 */ /* 0x001ee8000c101900 */
[----:B----4-:R-:W4:Y:S01]  /*18ed0*/  LD.E R29, desc[UR44][R18.64+0x3f8] ;  /* 0x0003f82c121d7980 */ /* 0x010f22000c101900 */
[----:B-1----:R-:W-:Y:S01]  /*18ee0*/  SHF.R.U32.HI R54, RZ, 0x7, R54 ;  /* 0x00000007ff367819 */ /* 0x002fe20000011636 */
[C---:B------:R-:W-:Y:S01]  /*18ef0*/  FMUL.FTZ R49, R28.reuse, R49 ;  /* 0x000000311c317220 */ /* 0x040fe20000410000 */
[----:B------:R-:W-:-:S04]  /*18f00*/  FMUL.FTZ R229, R28, R229 ;  /* 0x000000e51ce57220 */ /* 0x000fc80000410000 */
        /* <DEDUP_REMOVED lines=58> */
[C---:B---3--:R-:W-:Y:S01]  /*192b0*/  FMUL.FTZ R49, R28.reuse, R9 ;  /* 0x000000091c317220 */ /* 0x048fe20000410000 */
[C---:B------:R-:W-:Y:S01]  /*192c0*/  FMUL.FTZ R27, R28.reuse, R27 ;  /* 0x0000001b1c1b7220 */ /* 0x040fe20000410000 */
[----:B----4-:R-:W-:Y:S01]  /*192d0*/  FMUL.FTZ R29, R28, R29 ;  /* 0x0000001d1c1d7220 */ /* 0x010fe20000410000 */
[----:B------:R-:W-:Y:S01]  /*192e0*/  VIADD R28, R54, 0x8 ;  /* 0x00000008361c7836 */ /* 0x000fe20000000000 */
        /* <DEDUP_REMOVED lines=59> */
[----:B------:R3:W-:Y:S04]  /*196a0*/  ST.E desc[UR44][R18.64+0x3ec], R27 ;  /* 0x0003ec1b12007985 */ /* 0x0007e8000c10192c */
[----:B------:R4:W-:Y:S01]  /*196b0*/  ST.E desc[UR44][R18.64+0x3f8], R29 ;  /* 0x0003f81d12007985 */ /* 0x0009e2000c10192c */
[----:B------:R4:W-:Y:S06]  /*196c0*/  BAR.SYNC.DEFER_BLOCKING R28, 0x100 ;  /* 0x0004001c0000751d */ /* 0x0009ec0000010000 */
[----:B0-----:R-:W2:Y:S04]  /*196d0*/  LD.E R39, desc[UR44][R18.64+0x200] ;  /* 0x0002002c12277980 */ /* 0x001ea8000c101900 */
[----:B------:R-:W4:Y:S04]  /*196e0*/  LD.E R26, desc[UR44][R2.64] ;  /* 0x0000002c021a7980 */ /* 0x000f28000c101900 */
[----:B------:R-:W4:Y:S04]  /*196f0*/  LD.E.64 R8, desc[UR44][R18.64+0x88] ;  /* 0x0000882c12087980 */ /* 0x000f28000c101b00 */
[----:B--2---:R0:W-:Y:S04]  /*19700*/  ST.E desc[UR44][R18.64+0x200], R39 ;  /* 0x0002002712007985 */ /* 0x0041e8000c10192c */
[----:B-1----:R-:W2:Y:S04]  /*19710*/  LD.E R41, desc[UR44][R6.64] ;  /* 0x0000002c06297980 */ /* 0x002ea8000c101900 */
[----:B--2---:R1:W-:Y:S04]  /*19720*/  ST.E desc[UR44][R6.64], R41 ;  /* 0x0000002906007985 */ /* 0x0043e8000c10192c */
[----:B------:R-:W2:Y:S04]  /*19730*/  LD.E R35, desc[UR44][R16.64] ;  /* 0x0000002c10237980 */ /* 0x000ea8000c101900 */
[----:B--2---:R2:W-:Y:S04]  /*19740*/  ST.E desc[UR44][R16.64], R35 ;  /* 0x0000002310007985 */ /* 0x0045e8000c10192c */
[----:B---3--:R-:W3:Y:S04]  /*19750*/  LD.E R27, desc[UR44][R20.64] ;  /* 0x0000002c141b7980 */ /* 0x008ee8000c101900 */
[----:B---3--:R3:W-:Y:S04]  /*19760*/  ST.E desc[UR44][R20.64], R27 ;  /* 0x0000001b14007985 */ /* 0x0087e8000c10192c */
[----:B----4-:R-:W4:Y:S04]  /*19770*/  LD.E R29, desc[UR44][R18.64+0x210] ;  /* 0x0002102c121d7980 */ /* 0x010f28000c101900 */
        /* <DEDUP_REMOVED lines=75> */
[----:B------:R-:W-:Y:S04]  /*19c30*/  ST.E desc[UR44][R18.64+0x214], R43 ;  /* 0x0002142b12007985 */ /* 0x000fe8000c10192c */
[----:B------:R-:W-:Y:S04]  /*19c40*/  ST.E desc[UR44][R18.64+0x218], R45 ;  /* 0x0002182d12007985 */ /* 0x000fe8000c10192c */
[----:B------:R-:W-:Y:S04]  /*19c50*/  ST.E desc[UR44][R18.64+0x21c], R39 ;  /* 0x00021c2712007985 */ /* 0x000fe8000c10192c */
[----:B------:R-:W-:Y:S04]  /*19c60*/  ST.E desc[UR44][R18.64+0x220], R47 ;  /* 0x0002202f12007985 */ /* 0x000fe8000c10192c */
[----:B------:R-:W-:Y:S04]  /*19c70*/  ST.E desc[UR44][R18.64+0x224], R49 ;  /* 0x0002243112007985 */ /* 0x000fe8000c10192c */
[----:B------:R-:W-:Y:S04]  /*19c80*/  ST.E desc[UR44][R18.64+0x228], R41 ;  /* 0x0002282912007985 */ /* 0x000fe8000c10192c */
[----:B------:R-:W-:Y:S04]  /*19c90*/  ST.E desc[UR44][R18.64+0x22c], R51 ;  /* 0x00022c3312007985 */ /* 0x000fe8000c10192c */
        /* <DEDUP_REMOVED lines=8> */
[----:B0-----:R-:W3:Y:S04]  /*19d20*/  LD.E R29, desc[UR44][R18.64+0x258] ;  /* 0x0002582c121d7980 */ /* 0x001ee8000c101900 */
[----:B-1----:R-:W3:Y:S04]  /*19d30*/  LD.E R35, desc[UR44][R18.64+0x25c] ;  /* 0x00025c2c12237980 */ /* 0x002ee8000c101900 */
[----:B------:R-:W3:Y:S04]  /*19d40*/  LD.E R39, desc[UR44][R18.64+0x264] ;  /* 0x0002642c12277980 */ /* 0x000ee8000c101900 */
[----:B------:R-:W3:Y:S04]  /*19d50*/  LD.E R41, desc[UR44][R18.64+0x268] ;  /* 0x0002682c12297980 */ /* 0x000ee8000c101900 */
[----:B------:R-:W3:Y:S04]  /*19d60*/  LD.E R43, desc[UR44][R18.64+0x270] ;  /* 0x0002702c122b7980 */ /* 0x000ee8000c101900 */
[----:B------:R-:W3:Y:S04]  /*19d70*/  LD.E R45, desc[UR44][R18.64+0x278] ;  /* 0x0002782c122d7980 */ /* 0x000ee8000c101900 */
[----:B------:R-:W3:Y:S04]  /*19d80*/  LD.E R47, desc[UR44][R18.64+0x280] ;  /* 0x0002802c122f7980 */ /* 0x000ee8000c101900 */
[----:B------:R-:W3:Y:S04]  /*19d90*/  LD.E R49, desc[UR44][R18.64+0x288] ;  /* 0x0002882c12317980 */ /* 0x000ee8000c101900 */
[----:B------:R-:W3:Y:S04]  /*19da0*/  LD.E R51, desc[UR44][R18.64+0x290] ;  /* 0x0002902c12337980 */ /* 0x000ee8000c101900 */
[----:B--2---:R-:W2:Y:S04]  /*19db0*/  LD.E R53, desc[UR44][R18.64+0x298] ;  /* 0x0002982c12357980 */ /* 0x004ea8000c101900 */
        /* <DEDUP_REMOVED lines=39> */
[----:B---3--:R0:W-:Y:S04]  /*1a030*/  ST.E desc[UR44][R18.64+0x250], R27 ;  /* 0x0002501b12007985 */ /* 0x0081e8000c10192c */
        /* <DEDUP_REMOVED lines=35> */
[----:B----4-:R4:W-:Y:S04]  /*1a270*/  ST.E desc[UR44][R18.64+0x2a0], R55 ;  /* 0x0002a03712007985 */ /* 0x0109e8000c10192c */
        /* <DEDUP_REMOVED lines=75> */
[C---:B------:R-:W-:Y:S01]  /*1a730*/  VIADD R26, R8.reuse, 0x80 ;  /* 0x00000080081a7836 */ /* 0x040fe20000000000 */
[----:B------:R-:W-:Y:S01]  /*1a740*/  F2FP.BF16.F32.PACK_AB R169, R37, R169 ;  /* 0x000000a925a9723e */ /* 0x000fe200000010ff */
[----:B------:R-:W-:Y:S01]  /*1a750*/  VIADD R28, R8, 0x100 ;  /* 0x00000100081c7836 */ /* 0x000fe20000000000 */
[----:B------:R-:W-:Y:S01]  /*1a760*/  R2UR UR15, R29 ;  /* 0x000000001d0f72ca */ /* 0x000fe200000e0000 */
[----:B------:R-:W4:Y:S01]  /*1a770*/  LD.E R24, desc[UR44][R18.64+0x200] ;  /* 0x0002002c12187980 */ /* 0x000f22000c101900 */
[----:B------:R-:W-:Y:S02]  /*1a780*/  R2UR UR10, R26 ;  /* 0x000000001a0a72ca */ /* 0x000fe400000e0000 */
[----:B------:R-:W-:Y:S01]  /*1a790*/  R2UR UR14, R28 ;  /* 0x000000001c0e72ca */ /* 0x000fe200000e0000 */
[----:B------:R-:W4:Y:S01]  /*1a7a0*/  LD.E R29, desc[UR44][R18.64+0x214] ;  /* 0x0002142c121d7980 */ /* 0x000f22000c101900 */
[----:B------:R-:W-:-:S02]  /*1a7b0*/  F2FP.BF16.F32.PACK_AB R170, R72, R170 ;  /* 0x000000aa48aa723e */ /* 0x000fc400000010ff */
[----:B------:R-:W-:Y:S01]  /*1a7c0*/  F2FP.BF16.F32.PACK_AB R171, R40, R171 ;  /* 0x000000ab28ab723e */ /* 0x000fe200000010ff */
[----:B------:R-:W4:Y:S01]  /*1a7d0*/  LD.E R28, desc[UR44][R18.64+0x210] ;  /* 0x0002102c121c7980 */ /* 0x000f22000c101900 */
[----:B------:R-:W-:Y:S02]  /*1a7e0*/  F2FP.BF16.F32.PACK_AB R172, R32, R172 ;  /* 0x000000ac20ac723e */ /* 0x000fe400000010ff */
[----:B------:R-:W-:Y:S01]  /*1a7f0*/  F2FP.BF16.F32.PACK_AB R173, R31, R173 ;  /* 0x000000ad1fad723e */ /* 0x000fe200000010ff */
[----:B------:R-:W4:Y:S01]  /*1a800*/  LD.E R32, desc[UR44][R18.64+0x220] ;  /* 0x0002202c12207980 */ /* 0x000f22000c101900 */
[----:B------:R-:W-:Y:S02]  /*1a810*/  F2FP.BF16.F32.PACK_AB R174, R33, R174 ;  /* 0x000000ae21ae723e */ /* 0x000fe400000010ff */
[----:B------:R-:W-:Y:S01]  /*1a820*/  F2FP.BF16.F32.PACK_AB R175, R34, R175 ;  /* 0x000000af22af723e */ /* 0x000fe200000010ff */
[----:B------:R-:W4:Y:S01]  /*1a830*/  LD.E R31, desc[UR44][R18.64+0x21c] ;  /* 0x00021c2c121f7980 */ /* 0x000f22000c101900 */
[----:B------:R-:W-:-:S02]  /*1a840*/  F2FP.BF16.F32.PACK_AB R176, R36, R176 ;  /* 0x000000b024b0723e */ /* 0x000fc400000010ff */
[----:B------:R-:W-:Y:S01]  /*1a850*/  F2FP.BF16.F32.PACK_AB R177, R30, R177 ;  /* 0x000000b11eb1723e */ /* 0x000fe200000010ff */
[----:B------:R-:W4:Y:S01]  /*1a860*/  LD.E R33, desc[UR44][R18.64+0x224] ;  /* 0x0002242c12217980 */ /* 0x000f22000c101900 */
[----:B------:R-:W-:-:S03]  /*1a870*/  F2FP.BF16.F32.PACK_AB R178, R25, R178 ;  /* 0x000000b219b2723e */ /* 0x000fc600000010ff */
[----:B------:R-:W4:Y:S04]  /*1a880*/  LD.E R30, desc[UR44][R18.64+0x218] ;  /* 0x0002182c121e7980 */ /* 0x000f28000c101900 */
[----:B------:R-:W4:Y:S04]  /*1a890*/  LD.E R34, desc[UR44][R18.64+0x228] ;  /* 0x0002282c12227980 */ /* 0x000f28000c101900 */
        /* <DEDUP_REMOVED lines=18> */
[----:B--2---:R-:W3:Y:S04]  /*1a9c0*/  LD.E R53, desc[UR44][R18.64+0x274] ;  /* 0x0002742c12357980 */ /* 0x004ee8000c101900 */
[----:B------:R-:W3:Y:S04]  /*1a9d0*/  LD.E R54, desc[UR44][R18.64+0x278] ;  /* 0x0002782c12367980 */ /* 0x000ee8000c101900 */
[----:B----4-:R-:W3:Y:S04]  /*1a9e0*/  LD.E R55, desc[UR44][R18.64+0x27c] ;  /* 0x00027c2c12377980 */ /* 0x010ee8000c101900 */
        /* <DEDUP_REMOVED lines=43> */
[----:B------:R-:W3:Y:S01]  /*1aca0*/  LD.E R99, desc[UR44][R18.64+0x32c] ;  /* 0x00032c2c12637980 */ /* 0x000ee2000c101900 */
[----:B------:R-:W-:Y:S01]  /*1acb0*/  ISETP.NE.U32.AND P0, PT, R27, RZ, PT ;  /* 0x000000ff1b00720c */ /* 0x000fe20003f05070 */
[----:B------:R-:W-:-:S02]  /*1acc0*/  IMAD.MOV.U32 R27, RZ, RZ, R9 ;  /* 0x000000ffff1b7224 */ /* 0x000fc400078e0009 */
[----:B------:R-:W3:Y:S03]  /*1acd0*/  LD.E R100, desc[UR44][R18.64+0x330] ;  /* 0x0003302c12647980 */ /* 0x000ee6000c101900 */
[----:B------:R-:W-:Y:S01]  /*1ace0*/  R2UR UR11, R27 ;  /* 0x000000001b0b72ca */ /* 0x000fe200000e0000 */
        /* <DEDUP_REMOVED lines=54> */
[----:B------:R-:W-:-:S02]  /*1b050*/  R2UR UR6, R8 ;  /* 0x00000000080672ca */ /* 0x000fc400000e0000 */
[----:B------:R-:W-:Y:S01]  /*1b060*/  R2UR UR7, R9 ;  /* 0x00000000090772ca */ /* 0x000fe200000e0000 */
[----:B------:R-:W-:Y:S01]  /*1b070*/  VOTEU.ANY UP0, P0 ;  /* 0x00000000003f7886 */ /* 0x000fe20000000100 */
[----:B---3--:R-:W-:-:S11]  /*1b080*/  WARPGROUP.ARRIVE ;  /* 0x00000000000079c5 */ /* 0x008fd60000000000 */
        /* <DEDUP_REMOVED lines=815> */
[----:B------:R-:W3:Y:S04]  /*1e380*/  LD.E R9, desc[UR44][R18.64+0x200] ;  /* 0x0002002c12097980 */ /* 0x000ee8000c101900 */
[----:B---3--:R3:W-:Y:S04]  /*1e390*/  ST.E desc[UR44][R18.64+0x200], R9 ;  /* 0x0002000912007985 */ /* 0x0087e8000c10192c */
[----:B------:R-:W4:Y:S04]  /*1e3a0*/  LD.E R11, desc[UR44][R6.64] ;  /* 0x0000002c060b7980 */ /* 0x000f28000c101900 */
[----:B----4-:R4:W-:Y:S04]  /*1e3b0*/  ST.E desc[UR44][R6.64], R11 ;  /* 0x0000000b06007985 */ /* 0x0109e8000c10192c */
[----:B------:R-:W2:Y:S04]  /*1e3c0*/  LD.E R13, desc[UR44][R16.64] ;  /* 0x0000002c100d7980 */ /* 0x000ea8000c101900 */
[----:B--2---:R2:W-:Y:S04]  /*1e3d0*/  ST.E desc[UR44][R16.64], R13 ;  /* 0x0000000d10007985 */ /* 0x0045e8000c10192c */
[----:B------:R-:W3:Y:S04]  /*1e3e0*/  LD.E R15, desc[UR44][R20.64] ;  /* 0x0000002c140f7980 */ /* 0x000ee8000c101900 */
[----:B---3--:R3:W-:Y:S04]  /*1e3f0*/  ST.E desc[UR44][R20.64], R15 ;  /* 0x0000000f14007985 */ /* 0x0087e8000c10192c */
[----:B0-----:R-:W3:Y:S04]  /*1e400*/  LD.E R25, desc[UR44][R18.64+0x210] ;  /* 0x0002102c12197980 */ /* 0x001ee8000c101900 */
[----:B-1----:R-:W3:Y:S04]  /*1e410*/  LD.E R27, desc[UR44][R18.64+0x214] ;  /* 0x0002142c121b7980 */ /* 0x002ee8000c101900 */
[----:B------:R-:W3:Y:S04]  /*1e420*/  LD.E R5, desc[UR44][R18.64+0x218] ;  /* 0x0002182c12057980 */ /* 0x000ee8000c101900 */
[----:B------:R-:W3:Y:S04]  /*1e430*/  LD.E R29, desc[UR44][R18.64+0x21c] ;  /* 0x00021c2c121d7980 */ /* 0x000ee8000c101900 */
[----:B------:R-:W3:Y:S04]  /*1e440*/  LD.E R9, desc[UR44][R18.64+0x220] ;  /* 0x0002202c12097980 */ /* 0x000ee8000c101900 */
[----:B------:R-:W3:Y:S04]  /*1e450*/  LD.E R31, desc[UR44][R18.64+0x224] ;  /* 0x0002242c121f7980 */ /* 0x000ee8000c101900 */
[----:B----4-:R-:W4:Y:S04]  /*1e460*/  LD.E R7, desc[UR44][R18.64+0x228] ;  /* 0x0002282c12077980 */ /* 0x010f28000c101900 */
        /* <DEDUP_REMOVED lines=125> */
[----:B--2---:R-:W-:Y:S04]  /*1ec40*/  ST.E desc[UR44][R18.64+0x230], R13 ;  /* 0x0002300d12007985 */ /* 0x004fe8000c10192c */
        /* <DEDUP_REMOVED lines=115> */
[----:B0-----:R-:W1:Y:S04]  /*1f380*/  LDL.64 R6, [R1+0x190] ;  /* 0x0001900001067983 */ /* 0x001e680000100a00 */
[----:B------:R2:W5:Y:S04]  /*1f390*/  LD.E R5, desc[UR44][R2.64] ;  /* 0x0000002c02057980 */ /* 0x000568000c101900 */
[----:B-1----:R-:W3:Y:S01]  /*1f3a0*/  LD.E R8, desc[UR44][R6.64] ;  /* 0x0000002c06087980 */ /* 0x002ee2000c101900 */
[----:B------:R-:W-:Y:S01]  /*1f3b0*/  BSSY B0, `(.L_x_3974) ;  /* 0x0000005000007945 */ /* 0x000fe20003800000 */
[----:B---3--:R-:W-:-:S04]  /*1f3c0*/  LOP3.LUT R8, R8, 0x1, RZ, 0xfc, !PT ;  /* 0x0000000108087812 */ /* 0x008fc800078efcff */
[----:B------:R-:W-:-:S13]  /*1f3d0*/  ISETP.NE.AND P0, PT, R8, 0x3, PT ;  /* 0x000000030800780c */ /* 0x000fda0003f05270 */
[----:B--2---:R-:W-:Y:S05]  /*1f3e0*/  @!P0 BRA `(.L_x_3975) ;  /* 0x0000000000048947 */ /* 0x004fea0003800000 */
[----:B------:R-:W-:Y:S01]  /*1f3f0*/  BPT.TRAP 0x1 ;  /* 0x000000040000795c */ /* 0x000fe20000300000 */
.L_x_3975:
[----:B------:R-:W-:Y:S05]  /*1f400*/  BSYNC B0 ;  /* 0x0000000000007941 */ /* 0x000fea0003800000 */
.L_x_3974:
        /* <DEDUP_REMOVED lines=9> */
.L_x_3957:
[----:B------:R-:W-:-:S13]  /*1f4a0*/  ISETP.GE.AND P0, PT, R0, R196, PT ;  /* 0x000000c40000720c */ /* 0x000fda0003f06270 */
[----:B------:R-:W-:Y:S05]  /*1f4b0*/  @!P0 BRA `(.L_x_3977) ;  /* 0x000000ac00348947 */ /* 0x000fea0003800000 */
[----:B------:R0:W5:Y:S02]  /*1f4c0*/  LDL.64 R2, [R1+0x150] ;  /* 0x0001500001027983 */ /* 0x0001640000100a00 */
.L_x_4006:
[----:B-12--5:R-:W2:Y:S04]  /*1f4d0*/  LD.E R5, desc[UR44][R2.64] ;  /* 0x0000002c02057980 */ /* 0x026ea8000c101900 */
        /* <DEDUP_REMOVED lines=20> */
.L_x_3979:
[----:B------:R-:W-:Y:S05]  /*1f620*/  BSYNC B0 ;  /* 0x0000000000007941 */ /* 0x000fea0003800000 */
.L_x_3978:
        /* <DEDUP_REMOVED lines=13> */
.L_x_3981:
[----:B------:R-:W-:Y:S05]  /*1f700*/  BSYNC B0 ;  /* 0x0000000000007941 */ /* 0x000fea0003800000 */
.L_x_3980:
        /* <DEDUP_REMOVED lines=8> */
.L_x_3983:
[----:B------:R-:W-:Y:S05]  /*1f790*/  BSYNC B0 ;  /* 0x0000000000007941 */ /* 0x000fea0003800000 */
.L_x_3982:
[----:B------:R-:W2:Y:S04]  /*1f7a0*/  LD.E R11, desc[UR44][R2.64] ;  /* 0x0000002c020b7980 */ /* 0x000ea8000c101900 */
[----:B------:R-:W2:Y:S01]  /*1f7b0*/  LDL.64 R20, [R1+0x80] ;  /* 0x0000800001147983 */ /* 0x000ea20000100a00 */
[----:B------:R-:W-:Y:S05]  /*1f7c0*/  WARPSYNC.ALL ;  /* 0x0000000000007948 */ /* 0x000fea0003800000 */
[----:B------:R3:W-:Y:S04]  /*1f7d0*/  STL [R1+0x60], RZ ;  /* 0x000060ff01007387 */ /* 0x0007e80000100800 */
[----:B-1---5:R-:W4:Y:S01]  /*1f7e0*/  LD.E.64 R8, desc[UR44][R18.64+0x78] ;  /* 0x0000782c12087980 */ /* 0x022f22000c101b00 */
[----:B------:R-:W-:-:S05]  /*1f7f0*/  IMAD.MOV.U32 R4, RZ, RZ, 0x1 ;  /* 0x00000001ff047424 */ /* 0x000fca00078e00ff */
[----:B------:R3:W-:Y:S04]  /*1f800*/  STL [R1+0x60], R4 ;  /* 0x0000600401007387 */ /* 0x0007e80000100800 */
[----:B------:R-:W3:Y:S04]  /*1f810*/  LD.E.64 R12, desc[UR44][R18.64+0x78] ;  /* 0x0000782c120c7980 */ /* 0x000ee8000c101b00 */
[----:B------:R1:W-:Y:S04]  /*1f820*/  STL [R1+0x60], R4 ;  /* 0x0000600401007387 */ /* 0x0003e80000100800 */
[----:B------:R-:W3:Y:S01]  /*1f830*/  LD.E.64 R14, desc[UR44][R18.64+0x78] ;  /* 0x0000782c120e7980 */ /* 0x000ee2000c101b00 */
        /* <DEDUP_REMOVED lines=8> */
[----:B----4-:R-:W-:Y:S02]  /*1f8c0*/  R2UR UR4, R8 ;  /* 0x00000000080472ca */ /* 0x010fe400000e0000 */
[----:B------:R-:W-:-:S13]  /*1f8d0*/  R2UR UR5, R9 ;  /* 0x00000000090572ca */ /* 0x000fda00000e0000 */
[----:B------:R-:W-:Y:S01]  /*1f8e0*/  HGMMA.64x96x16.F32.BF16 R24, gdesc[UR4], RZ, !UPT, gsb0 ;  /* 0x01600000041879f0 */ /* 0x000fe2000c0018ff */
[----:B---3--:R-:W-:Y:S02]  /*1f8f0*/  VIADD R12, R12, 0x2 ;  /* 0x000000020c0c7836 */ /* 0x008fe40000000000 */
        /* <DEDUP_REMOVED lines=38> */
.L_x_3986:
[----:B------:R-:W-:Y:S05]  /*1fb60*/  BSYNC B0 ;  /* 0x0000000000007941 */ /* 0x000fea0003800000 */
.L_x_3985:
        /* <DEDUP_REMOVED lines=13> */
.L_x_3988:
[----:B------:R-:W-:Y:S05]  /*1fc40*/  BSYNC B0 ;  /* 0x0000000000007941 */ /* 0x000fea0003800000 */
.L_x_3987:
        /* <DEDUP_REMOVED lines=8> */
.L_x_3990:
[----:B------:R-:W-:Y:S05]  /*1fcd0*/  BSYNC B0 ;  /* 0x0000000000007941 */ /* 0x000fea0003800000 */
.L_x_3989:
[----:B------:R-:W2:Y:S04]  /*1fce0*/  LD.E R17, desc[UR44][R2.64] ;  /* 0x0000002c02117980 */ /* 0x000ea8000c101900 */
[----:B------:R-:W2:Y:S04]  /*1fcf0*/  LDL.64 R6, [R1+0xf8] ;  /* 0x0000f80001067983 */ /* 0x000ea80000100a00 */
[----:B------:R-:W3:Y:S04]  /*1fd00*/  LDL R5, [R1+0x70] ;  /* 0x0000700001057983 */ /* 0x000ee80000100800 */
[----:B-1---5:R-:W4:Y:S04]  /*1fd10*/  LDL.64 R8, [R1+0xf0] ;  /* 0x0000f00001087983 */ /* 0x022f280000100a00 */
[----:B------:R-:W4:Y:S04]  /*1fd20*/  LDL.64 R10, [R1+0xf0] ;  /* 0x0000f000010a7983 */ /* 0x000f280000100a00 */
[----:B------:R-:W4:Y:S04]  /*1fd30*/  LDL.64 R12, [R1+0xf0] ;  /* 0x0000f000010c7983 */ /* 0x000f280000100a00 */
[----:B------:R-:W4:Y:S01]  /*1fd40*/  LDL.64 R14, [R1+0xf0] ;  /* 0x0000f000010e7983 */ /* 0x000f220000100a00 */
[----:B------:R-:W-:Y:S05]  /*1fd50*/  WARPSYNC.ALL ;  /* 0x0000000000007948 */ /* 0x000fea0003800000 */
[----:B------:R-:W-:Y:S01]  /*1fd60*/  WARPGROUP.ARRIVE ;  /* 0x00000000000079c5 */ /* 0x000fe20000000000 */
[----:B--2---:R-:W-:Y:S01]  /*1fd70*/  IMAD R6, R17, 0xc00, R6 ;  /* 0x00000c0011067824 */ /* 0x004fe200078e0206 */
[----:B------:R-:W-:Y:S01]  /*1fd80*/  R2UR UR7, R7 ;  /* 0x00000000070772ca */ /* 0x000fe200000e0000 */
[----:B------:R-:W2:Y:S01]  /*1fd90*/  LDL.64 R16, [R1+0xf0] ;  /* 0x0000f00001107983 */ /* 0x000ea20000100a00 */
[----:B---3--:R-:W-:-:S02]  /*1fda0*/  ISETP.NE.U32.AND P0, PT, R5, RZ, PT ;  /* 0x000000ff0500720c */ /* 0x008fc40003f05070 */
[----:B------:R-:W-:Y:S02]  /*1fdb0*/  R2UR UR6, R6 ;  /* 0x00000000060672ca */ /* 0x000fe400000e0000 */
        /* <DEDUP_REMOVED lines=192> */
.L_x_3993:
[----:B------:R-:W-:Y:S05]  /*209c0*/  BSYNC B0 ;  /* 0x0000000000007941 */ /* 0x000fea0003800000 */
.L_x_3992:
[----:B------:R-:W2:Y:S04]  /*209d0*/  LD.E.64 R6, desc[UR44][R72.64+0x20] ;  /* 0x0000202c48067980 */ /* 0x000ea8000c101b00 */
[----:B------:R-:W3:Y:S01]  /*209e0*/  LD.E R8, desc[UR44][R72.64+0xc] ;  /* 0x00000c2c48087980 */ /* 0x000ee2000c101900 */
[----:B--2---:R-:W-:-:S05]  /*209f0*/  MOV R6, R6 ;  /* 0x0000000600067202 */ /* 0x004fca0000000f00 */
[----:B-----5:R-:W-:-:S05]  /*20a00*/  IMAD R5, R5, 0x8, R6 ;  /* 0x0000000805057824 */ /* 0x020fca00078e0206 */
[----:B---3--:R-:W-:-:S04]  /*20a10*/  PRMT R5, R8, 0x654, R5 ;  /* 0x0000065408057816 */ /* 0x008fc80000000005 */
[----:B------:R1:W-:Y:S01]  /*20a20*/  SYNCS.ARRIVE.TRANS64.RED.A1T0 RZ, [R5+URZ], RZ ;  /* 0x000000ff05ff79a7 */ /* 0x0003e2000810043f */
[----:B------:R-:W1:Y:S04]  /*20a30*/  LDL R76, [R1+0x11c] ;  /* 0x00011c00014c7983 */ /* 0x000e680000100800 */
[----:B------:R-:W2:Y:S04]  /*20a40*/  LDL R74, [R1+0x50] ;  /* 0x00005000014a7983 */ /* 0x000ea80000100800 */
[----:B------:R-:W3:Y:S04]  /*20a50*/  LDL.64 R6, [R1+0x140] ;  /* 0x0001400001067983 */ /* 0x000ee80000100a00 */
[----:B------:R-:W4:Y:S04]  /*20a60*/  LDL R75, [R1+0x148] ;  /* 0x00014800014b7983 */ /* 0x000f280000100800 */
[----:B------:R-:W4:Y:S04]  /*20a70*/  LDL.128 R12, [R1+0x130] ;  /* 0x00013000010c7983 */ /* 0x000f280000100c00 */
[----:B------:R-:W4:Y:S01]  /*20a80*/  LDL.128 R8, [R1+0x120] ;  /* 0x0001200001087983 */ /* 0x000f220000100c00 */
[----:B------:R-:W-:Y:S01]  /*20a90*/  BSSY B0, `(.L_x_3994) ;  /* 0x0000040000007945 */ /* 0x000fe20003800000 */
[----:B-1----:R-:W-:-:S04]  /*20aa0*/  SHF.R.S32.HI R5, RZ, 0x1f, R76 ;  /* 0x0000001fff057819 */ /* 0x002fc8000001144c */
        /* <DEDUP_REMOVED lines=16> */
[----:B--2---:R-:W-:Y:S01]  /*20bb0*/  IMAD R74, R74, 0x8, R5 ;  /* 0x000000084a4a7824 */ /* 0x004fe200078e0205 */
[----:B------:R-:W-:Y:S01]  /*20bc0*/  LEA.HI R5, R79, R79, RZ, 0x1 ;  /* 0x0000004f4f057211 */ /* 0x000fe200078f08ff */
[----:B------:R-:W-:Y:S01]  /*20bd0*/  IMAD.IADD R73, R72, 0x1, -R73 ;  /* 0x0000000148497824 */ /* 0x000fe200078e0a49 */
[----:B------:R-:W-:-:S02]  /*20be0*/  LOP3.LUT R16, R16, 0x3fffffe, RZ, 0xc0, !PT ;  /* 0x03fffffe10107812 */ /* 0x000fc400078ec0ff */
[----:B------:R-:W-:Y:S01]  /*20bf0*/  LOP3.LUT R20, R5, 0x1ffffffe, RZ, 0xc0, !PT ;  /* 0x1ffffffe05147812 */ /* 0x000fe200078ec0ff */
[----:B------:R-:W-:Y:S01]  /*20c00*/  IMAD.U32 R73, R74, 0x10, R73 ;  /* 0x000000104a497824 */ /* 0x000fe200078e0049 */
[----:B---3--:R-:W-:Y:S01]  /*20c10*/  ISETP.NE.AND P0, PT, R6, 0x1, PT ;  /* 0x000000010600780c */ /* 0x008fe20003f05270 */
[----:B------:R-:W-:Y:S02]  /*20c20*/  IMAD.IADD R16, R77, 0x1, -R16 ;  /* 0x000000014d107824 */ /* 0x000fe400078e0a10 */
[----:B------:R-:W-:Y:S02]  /*20c30*/  IMAD.IADD R20, R79, 0x1, -R20 ;  /* 0x000000014f147824 */ /* 0x000fe400078e0a14 */
[----:B------:R-:W-:-:S04]  /*20c40*/  IMAD R73, R16, 0x40, R73 ;  /* 0x0000004010497824 */ /* 0x000fc800078e0249 */
[----:B------:R-:W-:-:S04]  /*20c50*/  IMAD R6, R20, 0x8, R73 ;  /* 0x0000000814067824 */ /* 0x000fc800078e0249 */
[----:B------:R-:W-:-:S05]  /*20c60*/  @P0 IMAD.HI.U32 R16, R6, R7, RZ ;  /* 0x0000000706100227 */ /* 0x000fca00078e00ff */
[----:B----4-:R-:W-:Y:S01]  /*20c70*/  @P0 SHF.R.U32.HI R6, RZ, R75, R16 ;  /* 0x0000004bff060219 */ /* 0x010fe20000011610 */
[----:B------:R-:W-:Y:S01]  /*20c80*/  IMAD.MOV.U32 R5, RZ, RZ, -0x60 ;  /* 0xffffffa0ff057424 */ /* 0x000fe200078e00ff */
[----:B------:R-:W-:-:S03]  /*20c90*/  LOP3.LUT R16, R21, 0x7ffffffc, RZ, 0xc0, !PT ;  /* 0x7ffffffc15107812 */ /* 0x000fc600078ec0ff */
[----:B------:R-:W1:Y:S01]  /*20ca0*/  SHFL.IDX PT, R20, R6, RZ, 0x1c1f ;  /* 0x001c1fff06147589 */ /* 0x000e6200000e0000 */
[----:B------:R-:W-:Y:S02]  /*20cb0*/  IMAD R5, R0, R5, 0x1 ;  /* 0x0000000100057424 */ /* 0x000fe400078e0205 */
[----:B------:R-:W-:Y:S01]  /*20cc0*/  IMAD.IADD R16, R17, 0x1, -R16 ;  /* 0x0000000111107824 */ /* 0x000fe200078e0a10 */
[----:B------:R-:W-:-:S03]  /*20cd0*/  ISETP.GE.AND P1, PT, R13, 0x1, PT ;  /* 0x000000010d00780c */ /* 0x000fc60003f26270 */
[----:B------:R-:W-:Y:S01]  /*20ce0*/  IMAD R5, R16, -0x2, R5 ;  /* 0xfffffffe10057824 */ /* 0x000fe200078e0205 */
[----:B------:R-:W-:-:S04]  /*20cf0*/  LOP3.LUT R7, RZ, R10, RZ, 0x33, !PT ;  /* 0x0000000aff077212 */ /* 0x000fc800078e33ff */
[----:B------:R-:W-:Y:S01]  /*20d00*/  IADD3 R16, -R8, R5, R9 ;  /* 0x0000000508107210 */ /* 0x000fe20007ffe109 */
[----:B------:R-:W-:-:S04]  /*20d10*/  VIADD R90, R5, 0xffffffff ;  /* 0xffffffff055a7836 */ /* 0x000fc80000000000 */
[C---:B------:R-:W-:Y:S02]  /*20d20*/  IMAD.IADD R11, R16.reuse, 0x1, R11 ;  /* 0x00000001100b7824 */ /* 0x040fe400078e020b */
[----:B------:R-:W-:Y:S02]  /*20d30*/  IMAD.IADD R16, R16, 0x1, R7 ;  /* 0x0000000110107824 */ /* 0x000fe400078e0207 */
[----:B------:R-:W-:Y:S02]  /*20d40*/  IMAD R17, R0, -0x60, R12 ;  /* 0xffffffa000117824 */ /* 0x000fe400078e020c */
[--C-:B-1----:R-:W-:Y:S02]  /*20d50*/  IMAD.IADD R10, R11, 0x1, R20.reuse ;  /* 0x000000010b0a7824 */ /* 0x102fe400078e0214 */
        /* <DEDUP_REMOVED lines=12> */
.L_x_3997:
[----:B------:R-:W-:-:S13]  /*20e20*/  ISETP.NE.AND P0, PT, R13, 0x1, PT ;  /* 0x000000010d00780c */ /* 0x000fda0003f05270 */
[----:B------:R-:W-:-:S05]  /*20e30*/  @P0 IMAD.HI.U32 R12, R7, R14, RZ ;  /* 0x0000000e070c0227 */ /* 0x000fca00078e00ff */
[----:B------:R-:W-:-:S07]  /*20e40*/  @P0 SHF.R.U32.HI R7, RZ, R15, R12 ;  /* 0x0000000fff070219 */ /* 0x000fce000001160c */
.L_x_3998:
[----:B------:R-:W-:Y:S05]  /*20e50*/  BSYNC B1 ;  /* 0x0000000000017941 */ /* 0x000fea0003800000 */
.L_x_3996:
[----:B------:R-:W-:-:S05]  /*20e60*/  IMAD R12, R7, R13, R90 ;  /* 0x0000000d070c7224 */ /* 0x000fca00078e025a */
[----:B------:R-:W-:Y:S02]  /*20e70*/  VIMNMX R5, R5, R12, !PT ;  /* 0x0000000c05057248 */ /* 0x000fe40007fe0100 */
[----:B------:R-:W-:-:S07]  /*20e80*/  VIADDMNMX R10, R12, R13, R10, PT ;  /* 0x0000000d0c0a7246 */ /* 0x000fce000380010a */
.L_x_3995:
[----:B------:R-:W-:Y:S05]  /*20e90*/  BSYNC B0 ;  /* 0x0000000000007941 */ /* 0x000fea0003800000 */
.L_x_3994:
[C---:B------:R-:W-:Y:S01]  /*20ea0*/  ISETP.GE.AND P0, PT, R17.reuse, 0x2, PT ;  /* 0x000000021100780c */ /* 0x040fe20003f06270 */
[----:B------:R-:W1:Y:S01]  /*20eb0*/  SHFL.IDX PT, R6, R6, 0x1, 0x1c1f ;  /* 0x003c1f0006067f89 */ /* 0x000e6200000e0000 */
        /* <DEDUP_REMOVED lines=13> */
[----:B-1----:R-:W-:Y:S01]  /*20f90*/  IMAD.IADD R7, R16, 0x1, R6 ;  /* 0x0000000110077824 */ /* 0x002fe200078e0206 */
        /* <DEDUP_REMOVED lines=99> */
[----:B------:R-:W-:Y:S01]  /*215d0*/  ISETP.LT.OR P6, PT, R10, 0x5a, P6 ;  /* 0x0000005a0a00780c */ /* 0x000fe200037c1670 */
[----:B------:R-:W-:-:S03]  /*215e0*/  IMAD.IADD R10, R11, 0x1, R6 ;  /* 0x000000010b0a7824 */ /* 0x000fc600078e0206 */
        /* <DEDUP_REMOVED lines=13> */
.L_x_4002:
[----:B------:R-:W-:-:S13]  /*216c0*/  ISETP.NE.AND P6, PT, R13, 0x1, PT ;  /* 0x000000010d00780c */ /* 0x000fda0003fc5270 */
[----:B------:R-:W-:-:S05]  /*216d0*/  @P6 IMAD.HI.U32 R14, R8, R14, RZ ;  /* 0x0000000e080e6227 */ /* 0x000fca00078e00ff */
[----:B------:R-:W-:-:S07]  /*216e0*/  @P6 SHF.R.U32.HI R8, RZ, R15, R14 ;  /* 0x0000000fff086219 */ /* 0x000fce000001160e */
.L_x_4003:
[----:B------:R-:W-:Y:S05]  /*216f0*/  BSYNC B1 ;  /* 0x0000000000017941 */ /* 0x000fea0003800000 */
.L_x_4001:
[----:B------:R-:W-:-:S05]  /*21700*/  IMAD R8, R8, R13, R90 ;  /* 0x0000000d08087224 */ /* 0x000fca00078e025a */
[----:B------:R-:W-:Y:S02]  /*21710*/  VIADDMNMX R10, R8, R13, R10, PT ;  /* 0x0000000d080a7246 */ /* 0x000fe4000380010a */
[----:B------:R-:W-:-:S07]  /*21720*/  VIMNMX R7, R7, R8, !PT ;  /* 0x0000000807077248 */ /* 0x000fce0007fe0100 */
.L_x_4000:
[----:B------:R-:W-:Y:S05]  /*21730*/  BSYNC B0 ;  /* 0x0000000000007941 */ /* 0x000fea0003800000 */
.L_x_3999:
[----:B------:R-:W-:Y:S01]  /*21740*/  ISETP.GT.AND P5, PT, R7, RZ, !P5 ;  /* 0x000000ff0700720c */ /* 0x000fe20006fa4270 */
[----:B------:R-:W2:Y:S01]  /*21750*/  LDL R13, [R1+0x430] ;  /* 0x00043000010d7983 */ /* 0x000ea20000100800 */
        /* <DEDUP_REMOVED lines=69> */
[----:B------:R-:W3:Y:S01]  /*21bb0*/  LDL.64 R16, [R1+0x410] ;  /* 0x0004100001107983 */ /* 0x000ee20000100a00 */
[----:B------:R-:W-:Y:S02]  /*21bc0*/  ISETP.LT.OR P5, PT, R10, 0x42, P5 ;  /* 0x000000420a00780c */ /* 0x000fe40002fa1670 */
[----:B------:R-:W-:Y:S02]  /*21bd0*/  ISETP.GT.AND P0, PT, R7, 0x48, !P0 ;  /* 0x000000480700780c */ /* 0x000fe40004704270 */
[----:B------:R-:W-:-:S02]  /*21be0*/  FSEL R59, R59, -INF , !P5 ;  /* 0xff8000003b3b7808 */ /* 0x000fc40006800000 */
[C---:B------:R-:W-:Y:S02]  /*21bf0*/  ISETP.GT.AND P1, PT, R7.reuse, 0x49, !P1 ;  /* 0x000000490700780c */ /* 0x040fe40004f24270 */
[C---:B------:R-:W-:Y:S02]  /*21c00*/  ISETP.LT.OR P0, PT, R10.reuse, 0x49, P0 ;  /* 0x000000490a00780c */ /* 0x040fe40000701670 */
[C---:B------:R-:W-:Y:S02]  /*21c10*/  ISETP.GT.AND P2, PT, R7.reuse, 0x50, !P2 ;  /* 0x000000500700780c */ /* 0x040fe40005744270 */
[----:B------:R-:W-:Y:S02]  /*21c20*/  ISETP.LT.OR P1, PT, R10, 0x4a, P1 ;  /* 0x0000004a0a00780c */ /* 0x000fe40000f21670 */
[----:B------:R-:W-:Y:S02]  /*21c30*/  FSEL R62, R62, -INF , !P0 ;  /* 0xff8000003e3e7808 */ /* 0x000fe40004000000 */
[----:B------:R-:W-:-:S02]  /*21c40*/  ISETP.GT.AND P3, PT, R7, 0x51, !P3 ;  /* 0x000000510700780c */ /* 0x000fc40005f64270 */
[C---:B------:R-:W-:Y:S02]  /*21c50*/  ISETP.LT.OR P2, PT, R10.reuse, 0x51, P2 ;  /* 0x000000510a00780c */ /* 0x040fe40001741670 */
[----:B------:R-:W-:Y:S02]  /*21c60*/  FSEL R63, R63, -INF , !P1 ;  /* 0xff8000003f3f7808 */ /* 0x000fe40004800000 */
[C---:B------:R-:W-:Y:S02]  /*21c70*/  ISETP.GT.AND P4, PT, R7.reuse, 0x58, !P4 ;  /* 0x000000580700780c */ /* 0x040fe40006784270 */
[----:B------:R-:W-:Y:S02]  /*21c80*/  ISETP.LT.OR P3, PT, R10, 0x52, P3 ;  /* 0x000000520a00780c */ /* 0x000fe40001f61670 */
[----:B------:R-:W-:Y:S02]  /*21c90*/  FSEL R66, R66, -INF , !P2 ;  /* 0xff80000042427808 */ /* 0x000fe40005000000 */
[----:B------:R-:W-:-:S02]  /*21ca0*/  ISETP.GT.AND P0, PT, R7, 0x59, !P6 ;  /* 0x000000590700780c */ /* 0x000fc40007704270 */
[C---:B------:R-:W-:Y:S02]  /*21cb0*/  ISETP.LT.OR P4, PT, R10.reuse, 0x59, P4 ;  /* 0x000000590a00780c */ /* 0x040fe40002781670 */
[----:B------:R-:W-:Y:S02]  /*21cc0*/  FSEL R67, R67, -INF , !P3 ;  /* 0xff80000043437808 */ /* 0x000fe40005800000 */
[----:B------:R-:W-:Y:S02]  /*21cd0*/  ISETP.LT.OR P0, PT, R10, 0x5a, P0 ;  /* 0x0000005a0a00780c */ /* 0x000fe40000701670 */
[----:B------:R-:W-:Y:S02]  /*21ce0*/  FSEL R70, R70, -INF , !P4 ;  /* 0xff80000046467808 */ /* 0x000fe40006000000 */
[----:B------:R-:W-:Y:S02]  /*21cf0*/  FSEL R71, R71, -INF , !P0 ;  /* 0xff80000047477808 */ /* 0x000fe40004000000 */
[----:B---3--:R-:W-:-:S04]  /*21d00*/  FMNMX.FTZ R5, R88, R16, !PT ;  /* 0x0000001058057209 */ /* 0x008fc80007810000 */
        /* <DEDUP_REMOVED lines=52> */
[----:B------:R1:W-:Y:S04]  /*22050*/  STL.64 [R1+0x410], R8 ;  /* 0x0004100801007387 */ /* 0x0003e80000100a00 */
[----:B------:R-:W-:Y:S04]  /*22060*/  STL [R1+0x410], R10 ;  /* 0x0004100a01007387 */ /* 0x000fe80000100800 */
[----:B------:R-:W2:Y:S04]  /*22070*/  LDL R12, [R1+0x410] ;  /* 0x00041000010c7983 */ /* 0x000ea80000100800 */
[----:B------:R-:W4:Y:S01]  /*22080*/  LDL R11, [R1+0x414] ;  /* 0x00041400010b7983 */ /* 0x000f220000100800 */
[----:B--2---:R-:W-:Y:S01]  /*22090*/  FMUL.FTZ R5, R13, R12 ;  /* 0x0000000c0d057220 */ /* 0x004fe20000410000 */
[----:B------:R-:W-:-:S04]  /*220a0*/  FSETP.NEU.FTZ.AND P0, PT, R12, -INF , PT ;  /* 0xff8000000c00780b */ /* 0x000fc80003f1d000 */
[----:B------:R-:W-:-:S05]  /*220b0*/  FSEL R5, R5, RZ, P0 ;  /* 0x000000ff05057208 */ /* 0x000fca0000000000 */
[----:B-1----:R-:W-:-:S04]  /*220c0*/  FFMA.FTZ R8, R86, R13, -R5 ;  /* 0x0000000d56087223 */ /* 0x002fc80000010805 */
[----:B------:R4:W-:Y:S02]  /*220d0*/  MUFU.EX2 R29, R8 ;  /* 0x00000008001d7308 */ /* 0x0009e40000000800 */
[----:B----4-:R-:W1:Y:S02]  /*220e0*/  SHFL.BFLY PT, R8, R11, 0x2, 0x1f ;  /* 0x0c401f000b087f89 */ /* 0x010e6400000e0000 */
[----:B-1----:R-:W-:-:S05]  /*220f0*/  FMNMX.FTZ R8, R8, R11, !PT ;  /* 0x0000000b08087209 */ /* 0x002fca0007810000 */
[----:B------:R-:W1:Y:S01]  /*22100*/  SHFL.BFLY PT, R9, R8, 0x1, 0x1f ;  /* 0x0c201f0008097f89 */ /* 0x000e6200000e0000 */
[----:B------:R-:W-:Y:S01]  /*22110*/  FSEL R11, R12, RZ, P0 ;  /* 0x000000ff0c0b7208 */ /* 0x000fe20000000000 */
        /* <DEDUP_REMOVED lines=23> */
[-C--:B------:R-:W-:Y:S01]  /*22290*/  FFMA.FTZ R21, R24, R13.reuse, -R5 ;  /* 0x0000000d18157223 */ /* 0x080fe20000010805 */
[C---:B------:R-:W-:Y:S01]  /*222a0*/  FSETP.NEU.FTZ.AND P0, PT, R8.reuse, -INF , PT ;  /* 0xff8000000800780b */ /* 0x040fe20003f1d000 */
[----:B------:R-:W-:-:S03]  /*222b0*/  FMUL.FTZ R5, R8, R13 ;  /* 0x0000000d08057220 */ /* 0x000fc60000410000 */
[----:B------:R-:W-:Y:S02]  /*222c0*/  FSEL R10, R8, RZ, P0 ;  /* 0x000000ff080a7208 */ /* 0x000fe40000000000 */
[----:B------:R-:W-:Y:S01]  /*222d0*/  FSEL R12, R5, RZ, P0 ;  /* 0x000000ff050c7208 */ /* 0x000fe20000000000 */
[----:B------:R-:W-:Y:S02]  /*222e0*/  FADD.FTZ R16, R16, -R11 ;  /* 0x8000000b10107221 */ /* 0x000fe40000010000 */
[----:B------:R-:W-:Y:S02]  /*222f0*/  FADD.FTZ R10, R17, -R10 ;  /* 0x8000000a110a7221 */ /* 0x000fe40000010000 */
[-CC-:B------:R-:W-:Y:S01]  /*22300*/  FFMA.FTZ R28, R26, R13.reuse, -R12.reuse ;  /* 0x0000000d1a1c7223 */ /* 0x180fe2000001080c */
[-C--:B------:R-:W-:Y:S01]  /*22310*/  FMUL.FTZ R16, R16, R13.reuse ;  /* 0x0000000d10107220 */ /* 0x080fe20000410000 */
[----:B------:R-:W-:Y:S01]  /*22320*/  FMUL.FTZ R10, R13, R10 ;  /* 0x0000000a0d0a7220 */ /* 0x000fe20000410000 */
[-CC-:B------:R-:W-:Y:S01]  /*22330*/  FFMA.FTZ R169, R27, R13.reuse, -R12.reuse ;  /* 0x0000000d1ba97223 */ /* 0x180fe2000001080c */
[----:B------:R-:W-:Y:S01]  /*22340*/  MUFU.EX2 R15, R15 ;  /* 0x0000000f000f7308 */ /* 0x000fe20000000800 */
[----:B------:R-:W-:-:S07]  /*22350*/  FFMA.FTZ R171, R30, R13, -R12 ;  /* 0x0000000d1eab7223 */ /* 0x000fce000001080c */
[----:B------:R-:W3:Y:S01]  /*22360*/  MUFU.EX2 R24, R16 ;  /* 0x0000001000187308 */ /* 0x000ee20000000800 */
[----:B------:R-:W-:-:S07]  /*22370*/  FFMA.FTZ R30, R31, R13, -R12 ;  /* 0x0000000d1f1e7223 */ /* 0x000fce000001080c */
[----:B------:R-:W-:Y:S08]  /*22380*/  MUFU.EX2 R28, R28 ;  /* 0x0000001c001c7308 */ /* 0x000ff00000000800 */
        /* <DEDUP_REMOVED lines=8> */
[----:B-1----:R-:W-:-:S06]  /*22410*/  FFMA.FTZ R6, R7, R25, R28 ;  /* 0x0000001907067223 */ /* 0x002fcc000001001c */
[----:B------:R-:W1:Y:S01]  /*22420*/  MUFU.EX2 R30, R30 ;  /* 0x0000001e001e7308 */ /* 0x000e620000000800 */
[----:B------:R-:W-:Y:S01]  /*22430*/  FFMA.FTZ R175, R38, R13, -R12 ;  /* 0x0000000d26af7223 */ /* 0x000fe2000001080c */
[----:B--2---:R-:W-:-:S06]  /*22440*/  FADD.FTZ R5, R168, R5 ;  /* 0x00000005a8057221 */ /* 0x004fcc0000010000 */
[----:B------:R-:W2:Y:S01]  /*22450*/  MUFU.EX2 R172, R172 ;  /* 0x000000ac00ac7308 */ /* 0x000ea20000000800 */
[----:B----4-:R-:W-:Y:S01]  /*22460*/  FADD.FTZ R6, R169, R6 ;  /* 0x00000006a9067221 */ /* 0x010fe20000010000 */
[----:B------:R-:W-:-:S06]  /*22470*/  FFMA.FTZ R34, R39, R13, -R12 ;  /* 0x0000000d27227223 */ /* 0x000fcc000001080c */
[----:B------:R-:W3:Y:S01]  /*22480*/  MUFU.EX2 R173, R173 ;  /* 0x000000ad00ad7308 */ /* 0x000ee20000000800 */
[----:B0-----:R-:W-:Y:S01]  /*22490*/  FADD.FTZ R10, R170, R5 ;  /* 0x00000005aa0a7221 */ /* 0x001fe20000010000 */
[----:B------:R-:W-:-:S06]  /*224a0*/  FADD.FTZ R5, R171, R6 ;  /* 0x00000006ab057221 */ /* 0x000fcc0000010000 */
[----:B------:R-:W0:Y:S01]  /*224b0*/  MUFU.EX2 R33, R33 ;  /* 0x0000002100217308 */ /* 0x000e220000000800 */
[----:B------:R-:W-:-:S07]  /*224c0*/  FFMA.FTZ R177, R42, R13, -R12 ;  /* 0x0000000d2ab17223 */ /* 0x000fce000001080c */
[----:B------:R-:W4:Y:S01]  /*224d0*/  MUFU.EX2 R32, R32 ;  /* 0x0000002000207308 */ /* 0x000f220000000800 */
[----:B------:R-:W-:Y:S01]  /*224e0*/  FADD.FTZ R7, R29, R10 ;  /* 0x0000000a1d077221 */ /* 0x000fe20000010000 */
[----:B-1----:R-:W-:-:S06]  /*224f0*/  FADD.FTZ R6, R30, R5 ;  /* 0x000000051e067221 */ /* 0x002fcc0000010000 */
[----:B------:R-:W1:Y:S01]  /*22500*/  MUFU.EX2 R174, R174 ;  /* 0x000000ae00ae7308 */ /* 0x000e620000000800 */
[----:B------:R-:W-:-:S07]  /*22510*/  FFMA.FTZ R36, R43, R13, -R12 ;  /* 0x0000000d2b247223 */ /* 0x000fce000001080c */
[----:B------:R-:W1:Y:S01]  /*22520*/  MUFU.EX2 R175, R175 ;  /* 0x000000af00af7308 */ /* 0x000e620000000800 */
[----:B--2---:R-:W-:Y:S01]  /*22530*/  FADD.FTZ R10, R172, R7 ;  /* 0x00000007ac0a7221 */ /* 0x004fe20000010000 */
[----:B---3--:R-:W-:-:S06]  /*22540*/  FADD.FTZ R5, R173, R6 ;  /* 0x00000006ad057221 */ /* 0x008fcc0000010000 */
[----:B------:R-:W2:Y:S01]  /*22550*/  MUFU.EX2 R37, R37 ;  /* 0x0000002500257308 */ /* 0x000ea20000000800 */
[----:B------:R-:W-:-:S07]  /*22560*/  FFMA.FTZ R179, R46, R13, -R12 ;  /* 0x0000000d2eb37223 */ /* 0x000fce000001080c */
[----:B------:R-:W3:Y:S01]  /*22570*/  MUFU.EX2 R34, R34 ;  /* 0x0000002200227308 */ /* 0x000ee20000000800 */
[----:B0-----:R-:W-:Y:S01]  /*22580*/  FADD.FTZ R7, R33, R10 ;  /* 0x0000000a21077221 */ /* 0x001fe20000010000 */
[----:B----4-:R-:W-:-:S06]  /*22590*/  FADD.FTZ R6, R32, R5 ;  /* 0x0000000520067221 */ /* 0x010fcc0000010000 */
[----:B------:R-:W0:Y:S01]  /*225a0*/  MUFU.EX2 R176, R176 ;  /* 0x000000b000b07308 */ /* 0x000e220000000800 */
[----:B------:R-:W-:-:S07]  /*225b0*/  FFMA.FTZ R14, R47, R13, -R12 ;  /* 0x0000000d2f0e7223 */ /* 0x000fce000001080c */
[----:B------:R-:W4:Y:S01]  /*225c0*/  MUFU.EX2 R177, R177 ;  /* 0x000000b100b17308 */ /* 0x000f220000000800 */
[----:B-1----:R-:W-:Y:S01]  /*225d0*/  FADD.FTZ R10, R174, R7 ;  /* 0x00000007ae0a7221 */ /* 0x002fe20000010000 */
[----:B------:R-:W-:-:S06]  /*225e0*/  FADD.FTZ R5, R175, R6 ;  /* 0x00000006af057221 */ /* 0x000fcc0000010000 */
        /* <DEDUP_REMOVED lines=60> */
[----:B------:R-:W1:Y:S08]  /*229b0*/  MUFU.EX2 R190, R190 ;  /* 0x000000be00be7308 */ /* 0x000e700000000800 */
[----:B------:R-:W1:Y:S01]  /*229c0*/  MUFU.EX2 R20, R20 ;  /* 0x0000001400147308 */ /* 0x000e620000000800 */
[----:B--2---:R-:W-:Y:S01]  /*229d0*/  FADD.FTZ R10, R201, R10 ;  /* 0x0000000ac90a7221 */ /* 0x004fe20000010000 */
[----:B---3--:R-:W-:-:S06]  /*229e0*/  FADD.FTZ R6, R192, R7 ;  /* 0x00000007c0067221 */ /* 0x008fcc0000010000 */
[----:B------:R-:W2:Y:S08]  /*229f0*/  MUFU.EX2 R188, R188 ;  /* 0x000000bc00bc7308 */ /* 0x000eb00000000800 */
[----:B------:R-:W3:Y:S01]  /*22a00*/  MUFU.EX2 R5, R5 ;  /* 0x0000000500057308 */ /* 0x000ee20000000800 */
[----:B0-----:R-:W-:Y:S01]  /*22a10*/  FADD.FTZ R7, R189, R10 ;  /* 0x0000000abd077221 */ /* 0x001fe20000010000 */
[----:B----4-:R-:W-:-:S06]  /*22a20*/  FADD.FTZ R9, R17, R6 ;  /* 0x0000000611097221 */ /* 0x010fcc0000010000 */
[----:B------:R-:W0:Y:S08]  /*22a30*/  MUFU.EX2 R21, R21 ;  /* 0x0000001500157308 */ /* 0x000e300000000800 */
[----:B------:R-:W4:Y:S01]  /*22a40*/  MUFU.EX2 R16, R16 ;  /* 0x0000001000107308 */ /* 0x000f220000000800 */
[----:B-1----:R-:W-:Y:S01]  /*22a50*/  FADD.FTZ R7, R190, R7 ;  /* 0x00000007be077221 */ /* 0x002fe20000010000 */
[----:B------:R-:W-:-:S03]  /*22a60*/  FADD.FTZ R6, R20, R9 ;  /* 0x0000000914067221 */ /* 0x000fc60000010000 */
[----:B--2---:R-:W-:Y:S01]  /*22a70*/  FADD.FTZ R10, R188, R7 ;  /* 0x00000007bc0a7221 */ /* 0x004fe20000010000 */
[----:B---3--:R-:W-:-:S03]  /*22a80*/  FADD.FTZ R11, R5, R6 ;  /* 0x00000006050b7221 */ /* 0x008fc60000010000 */
[----:B0-----:R-:W-:Y:S01]  /*22a90*/  FADD.FTZ R10, R21, R10 ;  /* 0x0000000a150a7221 */ /* 0x001fe20000010000 */
[----:B------:R-:W-:Y:S01]  /*22aa0*/  STL [R1+0x414], R8 ;  /* 0x0004140801007387 */ /* 0x000fe20000100800 */
[----:B----4-:R-:W-:-:S05]  /*22ab0*/  FADD.FTZ R11, R16, R11 ;  /* 0x0000000b100b7221 */ /* 0x010fca0000010000 */
        /* <DEDUP_REMOVED lines=390> */
[----:B------:R0:W-:Y:S04]  /*24320*/  ST.E desc[UR44][R18.64+0x3b8], R31 ;  /* 0x0003b81f12007985 */ /* 0x0001e8000c10192c */
[----:B------:R1:W-:Y:S04]  /*24330*/  ST.E desc[UR44][R18.64+0x3bc], R35 ;  /* 0x0003bc2312007985 */ /* 0x0003e8000c10192c */
[----:B------:R-:W-:Y:S04]  /*24340*/  ST.E desc[UR44][R18.64+0x3c8], R39 ;  /* 0x0003c82712007985 */ /* 0x000fe8000c10192c */
[----:B------:R-:W-:Y:S04]  /*24350*/  ST.E desc[UR44][R18.64+0x3cc], R43 ;  /* 0x0003cc2b12007985 */ /* 0x000fe8000c10192c */
[----:B------:R-:W-:Y:S04]  /*24360*/  ST.E desc[UR44][R18.64+0x3d8], R47 ;  /* 0x0003d82f12007985 */ /* 0x000fe8000c10192c */
[----:B------:R2:W-:Y:S04]  /*24370*/  ST.E desc[UR44][R18.64+0x3dc], R27 ;  /* 0x0003dc1b12007985 */ /* 0x0005e8000c10192c */
[----:B------:R3:W-:Y:S04]  /*24380*/  ST.E desc[UR44][R18.64+0x3e8], R49 ;  /* 0x0003e83112007985 */ /* 0x0007e8000c10192c */
[----:B------:R-:W-:Y:S04]  /*24390*/  ST.E desc[UR44][R18.64+0x3ec], R51 ;  /* 0x0003ec3312007985 */ /* 0x000fe8000c10192c */
[----:B------:R-:W-:Y:S01]  /*243a0*/  ST.E desc[UR44][R18.64+0x3f8], R53 ;  /* 0x0003f83512007985 */ /* 0x000fe2000c10192c */
        /* <DEDUP_REMOVED lines=261> */
[----:B------:R-:W-:Y:S01]  /*25400*/  IMAD.MOV.U32 R25, RZ, RZ, R13 ;  /* 0x000000ffff197224 */ /* 0x000fe200078e000d */
[----:B------:R-:W-:Y:S01]  /*25410*/  F2FP.BF16.F32.PACK_AB R170, R29, R170 ;  /* 0x000000aa1daa723e */ /* 0x000fe200000010ff */
[C---:B-1----:R-:W-:Y:S01]  /*25420*/  VIADD R24, R12.reuse, 0x80 ;  /* 0x000000800c187836 */ /* 0x042fe20000000000 */
[----:B------:R-:W-:Y:S01]  /*25430*/  F2FP.BF16.F32.PACK_AB R172, R33, R172 ;  /* 0x000000ac21ac723e */ /* 0x000fe200000010ff */
[----:B--2---:R-:W-:Y:S01]  /*25440*/  VIADD R26, R12, 0x100 ;  /* 0x000001000c1a7836 */ /* 0x004fe20000000000 */
        /* <DEDUP_REMOVED lines=961> */
[----:B------:R-:W-:Y:S04]  /*29060*/  STL [R1+0x68], R4 ;  /* 0x0000680401007387 */ /* 0x000fe80000100800 */
        /* <DEDUP_REMOVED lines=8> */
[----:B------:R-:W3:Y:S04]  /*290f0*/  LD.E R21, desc[UR44][R18.64+0x210] ;  /* 0x0002102c12157980 */ /* 0x000ee8000c101900 */
[----:B0-----:R-:W3:Y:S04]  /*29100*/  LD.E R25, desc[UR44][R18.64+0x214] ;  /* 0x0002142c12197980 */ /* 0x001ee8000c101900 */
[----:B-1----:R-:W3:Y:S04]  /*29110*/  LD.E R27, desc[UR44][R18.64+0x218] ;  /* 0x0002182c121b7980 */ /* 0x002ee8000c101900 */
        /* <DEDUP_REMOVED lines=246> */
[----:B------:R1:W5:Y:S04]  /*2a080*/  LD.E R4, desc[UR44][R2.64] ;  /* 0x0000002c02047980 */ /* 0x000368000c101900 */
[----:B--2---:R-:W2:Y:S01]  /*2a090*/  LD.E R5, desc[UR44][R6.64] ;  /* 0x0000002c06057980 */ /* 0x004ea2000c101900 */
[----:B------:R-:W-:Y:S01]  /*2a0a0*/  BSSY B0, `(.L_x_4004) ;  /* 0x0000005000007945 */ /* 0x000fe20003800000 */
[----:B--2---:R-:W-:-:S04]  /*2a0b0*/  LOP3.LUT R5, R5, 0x1, RZ, 0xfc, !PT ;  /* 0x0000000105057812 */ /* 0x004fc800078efcff */
[----:B------:R-:W-:-:S13]  /*2a0c0*/  ISETP.NE.AND P0, PT, R5, 0x3, PT ;  /* 0x000000030500780c */ /* 0x000fda0003f05270 */
[----:B-1----:R-:W-:Y:S05]  /*2a0d0*/  @!P0 BRA `(.L_x_4005) ;  /* 0x0000000000048947 */ /* 0x002fea0003800000 */
[----:B------:R-:W-:Y:S01]  /*2a0e0*/  BPT.TRAP 0x1 ;  /* 0x000000040000795c */ /* 0x000fe20000300000 */
.L_x_4005:
[----:B------:R-:W-:Y:S05]  /*2a0f0*/  BSYNC B0 ;  /* 0x0000000000007941 */ /* 0x000fea0003800000 */
.L_x_4004:
        /* <DEDUP_REMOVED lines=9> */
.L_x_3977:
[----:B-1----:R-:W3:Y:S01]  /*2a190*/  LDL R5, [R1+0x420] ;  /* 0x0004200001057983 */ /* 0x002ee20000100800 */
[----:B------:R-:W-:Y:S05]  /*2a1a0*/  WARPSYNC.ALL ;  /* 0x0000000000007948 */ /* 0x000fea0003800000 */
[----:B------:R-:W4:Y:S04]  /*2a1b0*/  LDL R6, [R1+0x424] ;  /* 0x0004240001067983 */ /* 0x000f280000100800 */
[----:B------:R-:W5:Y:S04]  /*2a1c0*/  LDL R136, [R1+0x1f0] ;  /* 0x0001f00001887983 */ /* 0x000f680000100800 */
[----:B------:R-:W2:Y:S04]  /*2a1d0*/  LDL.64 R130, [R1+0x200] ;  /* 0x0002000001827983 */ /* 0x000ea80000100a00 */
        /* <DEDUP_REMOVED lines=60> */
[----:B------:R-:W2:Y:S04]  /*2a5a0*/  LDL R135, [R1+0x1f8] ;  /* 0x0001f80001877983 */ /* 0x000ea80000100800 */
[----:B---3--:R-:W0:Y:S02]  /*2a5b0*/  SHFL.BFLY PT, R0, R5, 0x2, 0x1f ;  /* 0x0c401f0005007f89 */ /* 0x008e2400000e0000 */
[----:B0-----:R-:W-:-:S05]  /*2a5c0*/  FADD.FTZ R0, R5, R0 ;  /* 0x0000000005007221 */ /* 0x001fca0000010000 */
[----:B------:R-:W0:Y:S02]  /*2a5d0*/  SHFL.BFLY PT, R3, R0, 0x1, 0x1f ;  /* 0x0c201f0000037f89 */ /* 0x000e2400000e0000 */
[----:B0-----:R-:W-:Y:S01]  /*2a5e0*/  FADD.FTZ R2, R0, R3 ;  /* 0x0000000300027221 */ /* 0x001fe20000010000 */
[----:B-----5:R-:W-:Y:S01]  /*2a5f0*/  VIADD R136, R136, 0x1 ;  /* 0x0000000188887836 */ /* 0x020fe20000000000 */
[----:B------:R-:W3:Y:S04]  /*2a600*/  LDL R0, [R1+0x1fc] ;  /* 0x0001fc0001007983 */ /* 0x000ee80000100800 */
[----:B------:R-:W-:Y:S04]  /*2a610*/  STL [R1+0x420], R2 ;  /* 0x0004200201007387 */ /* 0x000fe80000100800 */
[----:B------:R-:W5:Y:S04]  /*2a620*/  LDL R147, [R1+0x420] ;  /* 0x0004200001937983 */ /* 0x000f680000100800 */
[----:B----4-:R-:W2:Y:S02]  /*2a630*/  SHFL.BFLY PT, R3, R6, 0x2, 0x1f ;  /* 0x0c401f0006037f89 */ /* 0x010ea400000e0000 */
[----:B--2---:R-:W-:Y:S01]  /*2a640*/  FADD.FTZ R4, R3, R6 ;  /* 0x0000000603047221 */ /* 0x004fe20000010000 */
[----:B------:R-:W-:Y:S01]  /*2a650*/  ISETP.NE.AND P2, PT, R136, 0x2, PT ;  /* 0x000000028800780c */ /* 0x000fe20003f45270 */
[----:B------:R-:W2:Y:S04]  /*2a660*/  LDL.64 R6, [R1+0x240] ;  /* 0x0002400001067983 */ /* 0x000ea80000100a00 */
[----:B------:R-:W0:Y:S08]  /*2a670*/  SHFL.BFLY PT, R3, R4, 0x1, 0x1f ;  /* 0x0c201f0004037f89 */ /* 0x000e3000000e0000 */
[----:B------:R-:W4:Y:S01]  /*2a680*/  @!P2 LDL R134, [R1+0x1f4] ;  /* 0x0001f4000186a983 */ /* 0x000f220000100800 */
[----:B0-----:R-:W-:-:S03]  /*2a690*/  FADD.FTZ R140, R4, R3 ;  /* 0x00000003048c7221 */ /* 0x001fc60000010000 */
[----:B------:R-:W2:Y:S02]  /*2a6a0*/  LDL.64 R2, [R1+0x220] ;  /* 0x0002200001027983 */ /* 0x000ea40000100a00 */
[----:B------:R-:W-:Y:S02]  /*2a6b0*/  FSETP.NE.FTZ.AND P1, PT, R140, RZ, PT ;  /* 0x000000ff8c00720b */ /* 0x000fe40003f35000 */
[----:B------:R-:W2:Y:S11]  /*2a6c0*/  LDL.64 R4, [R1+0x230] ;  /* 0x0002300001047983 */ /* 0x000eb60000100a00 */
[----:B------:R-:W2:Y:S04]  /*2a6d0*/  @P1 LDL R143, [R1+0x430] ;  /* 0x00043000018f1983 */ /* 0x000ea80000100800 */
[----:B------:R-:W2:Y:S01]  /*2a6e0*/  @P1 LDL R145, [R1+0x414] ;  /* 0x0004140001911983 */ /* 0x000ea20000100800 */
[----:B-----5:R-:W-:-:S13]  /*2a6f0*/  FSETP.NE.FTZ.AND P0, PT, R147, RZ, PT ;  /* 0x000000ff9300720b */ /* 0x020fda0003f15000 */
[----:B------:R-:W5:Y:S04]  /*2a700*/  @P0 LDL R138, [R1+0x430] ;  /* 0x00043000018a0983 */ /* 0x000f680000100800 */
[----:B------:R-:W5:Y:S01]  /*2a710*/  @P0 LDL R139, [R1+0x410] ;  /* 0x00041000018b0983 */ /* 0x000f620000100800 */
[----:B------:R-:W0:Y:S01]  /*2a720*/  S2R R137, SR_TID.X ;  /* 0x0000000000897919 */ /* 0x000e220000002100 */
[----:B------:R-:W1:Y:S01]  /*2a730*/  @P0 MUFU.LG2 R141, R147 ;  /* 0x00000093008d0308 */ /* 0x000e620000000c00 */
[----:B------:R-:W-:-:S07]  /*2a740*/  IMAD.MOV.U32 R142, RZ, RZ, -0x800000 ;  /* 0xff800000ff8e7424 */ /* 0x000fce00078e00ff */
[----:B------:R-:W-:Y:S01]  /*2a750*/  @P1 MUFU.LG2 R146, R140 ;  /* 0x0000008c00921308 */ /* 0x000fe20000000c00 */
[----:B-1----:R-:W-:Y:S01]  /*2a760*/  @P0 FMUL.FTZ R141, R141, 0.69314718246459960938 ;  /* 0x3f3172188d8d0820 */ /* 0x002fe20000410000 */
[----:B0-----:R-:W-:Y:S01]  /*2a770*/  SHF.R.U32.HI R144, RZ, 0x7, R137 ;  /* 0x00000007ff907819 */ /* 0x001fe20000011689 */
[----:B------:R-:W-:-:S06]  /*2a780*/  IMAD.MOV.U32 R137, RZ, RZ, RZ ;  /* 0x000000ffff897224 */ /* 0x000fcc00078e00ff */
[----:B------:R-:W2:Y:S01]  /*2a790*/  @P0 MUFU.RCP R137, R147 ;  /* 0x0000009300890308 */ /* 0x000ea20000001000 */
[----:B------:R-:W-:Y:S01]  /*2a7a0*/  IADD3 R148, -R144, 0xb, RZ ;  /* 0x0000000b90947810 */ /* 0x000fe20007ffe1ff */
[----:B------:R-:W-:Y:S01]  /*2a7b0*/  IMAD.MOV.U32 R144, RZ, RZ, -0x800000 ;  /* 0xff800000ff907424 */ /* 0x000fe200078e00ff */
[----:B----4-:R-:W-:Y:S01]  /*2a7c0*/  @!P2 LOP3.LUT R134, R134, 0x1, RZ, 0x3c, !PT ;  /* 0x000000018686a812 */ /* 0x010fe200078e3cff */
[----:B---3--:R-:W-:Y:S01]  /*2a7d0*/  VIADD R0, R0, 0x1 ;  /* 0x0000000100007836 */ /* 0x008fe20000000000 */
[----:B------:R-:W-:Y:S01]  /*2a7e0*/  STL [R1+0x424], R140 ;  /* 0x0004248c01007387 */ /* 0x000fe20000100800 */
[-C--:B--2---:R-:W-:Y:S01]  /*2a7f0*/  FMUL.FTZ R3, R3, R137.reuse ;  /* 0x0000008903037220 */ /* 0x084fe20000410000 */
        /* <DEDUP_REMOVED lines=98> */
[----:B------:R0:W-:Y:S04]  /*2ae20*/  @!P2 STL [R1+0x1f4], R134 ;  /* 0x0001f4860100a387 */ /* 0x0001e80000100800 */
[----:B------:R0:W-:Y:S01]  /*2ae30*/  STL [R1+0x1fc], R0 ;  /* 0x0001fc0001007387 */ /* 0x0001e20000100800 */
[----:B-----5:R-:W-:-:S04]  /*2ae40*/  @P0 FMUL.FTZ R138, R138, 0.69314718246459960938 ;  /* 0x3f3172188a8a0820 */ /* 0x020fc80000410000 */
[----:B------:R-:W-:Y:S01]  /*2ae50*/  @P0 FFMA.FTZ R142, R138, R139, R141 ;  /* 0x0000008b8a8e0223 */ /* 0x000fe2000001008d */
[----:B------:R-:W-:-:S06]  /*2ae60*/  IMAD.MOV.U32 R138, RZ, RZ, RZ ;  /* 0x000000ffff8a7224 */ /* 0x000fcc00078e00ff */
[----:B------:R-:W1:Y:S01]  /*2ae70*/  @P1 MUFU.RCP R138, R140 ;  /* 0x0000008c008a1308 */ /* 0x000e620000001000 */
[----:B------:R-:W-:Y:S01]  /*2ae80*/  @P1 FMUL.FTZ R139, R146, 0.69314718246459960938 ;  /* 0x3f317218928b1820 */ /* 0x000fe20000410000 */
[----:B------:R-:W-:-:S04]  /*2ae90*/  @P1 FMUL.FTZ R146, R143, 0.69314718246459960938 ;  /* 0x3f3172188f921820 */ /* 0x000fc80000410000 */
[----:B------:R-:W-:Y:S01]  /*2aea0*/  @P1 FFMA.FTZ R144, R146, R145, R139 ;  /* 0x0000009192901223 */ /* 0x000fe2000001008b */
[----:B------:R0:W-:Y:S04]  /*2aeb0*/  STL [R1+0x420], R142 ;  /* 0x0004208e01007387 */ /* 0x0001e80000100800 */
[----:B------:R0:W-:Y:S01]  /*2aec0*/  STL [R1+0x424], R144 ;  /* 0x0004249001007387 */ /* 0x0001e20000100800 */
        /* <DEDUP_REMOVED lines=96> */
[----:B------:R0:W-:Y:S01]  /*2b4d0*/  @!P2 STL [R1+0x1f0], RZ ;  /* 0x0001f0ff0100a387 */ /* 0x0001e20000100800 */
[----:B------:R0:W-:Y:S08]  /*2b4e0*/  BAR.ARV R148, 0x100 ;  /* 0x000400940000751d */ /* 0x0001f00000002000 */
[----:B------:R-:W-:Y:S06]  /*2b4f0*/  BAR.ARV 0x8, 0x180 ;  /* 0x0206000000007b1d */ /* 0x000fec0000002000 */
[----:B------:R-:W-:-:S13]  /*2b500*/  PLOP3.LUT P0, PT, PT, PT, PT, 0x8, 0x0 ;  /* 0x000000000000781c */ /* 0x000fda0003f0e170 */
.L_x_3884:
[----:B------:R-:W-:Y:S05]  /*2b510*/  WARPSYNC.ALL ;  /* 0x0000000000007948 */ /* 0x000fea0003800000 */
[----:B------:R-:W1:Y:S08]  /*2b520*/  S2UR UR4, SR_CgaCtaId ;  /* 0x00000000000479c3 */ /* 0x000e700000008800 */
[----:B------:R-:W-:Y:S01]  /*2b530*/  BAR.SYNC.DEFER_BLOCKING 0x5, 0x180 ;  /* 0x0146000000007b1d */ /* 0x000fe20000010000 */
[----:B0-----:R-:W-:-:S05]  /*2b540*/  MOV R148, 0x400 ;  /* 0x0000040000947802 */ /* 0x001fca0000000f00 */
[----:B------:R-:W-:Y:S01]  /*2b550*/  BSSY B0, `(.L_x_4007) ;  /* 0x00002ea000007945 */ /* 0x000fe20003800000 */
[----:B-1----:R-:W-:-:S05]  /*2b560*/  IMAD.U32 R27, RZ, RZ, UR4 ;  /* 0x00000004ff1b7e24 */ /* 0x002fca000f8e00ff */
[----:B------:R-:W-:-:S05]  /*2b570*/  LEA R148, R27, R148, 0x18 ;  /* 0x000000941b947211 */ /* 0x000fca00078ec0ff */
[----:B------:R0:W1:Y:S01]  /*2b580*/  LDS.128 R124, [R148+0x324d0] ;  /* 0x0324d000947c7984 */ /* 0x0000620000000c00 */
[----:B------:R-:W-:Y:S06]  /*2b590*/  BAR.ARV 0x4, 0x180 ;  /* 0x0106000000007b1d */ /* 0x000fec0000002000 */
[----:B------:R-:W-:Y:S05]  /*2b5a0*/  @P0 BRA `(.L_x_4008) ;  /* 0x00000020003c0947 */ /* 0x000fea0003800000 */
[----:B------:R-:W3:Y:S04]  /*2b5b0*/  LDL R0, [R1+0x46c] ;  /* 0x00046c0001007983 */ /* 0x000ee80000100800 */
[----:B------:R-:W3:Y:S04]  /*2b5c0*/  LDL.128 R144, [R1+0x200] ;  /* 0x0002000001907983 */ /* 0x000ee80000100c00 */
        /* <DEDUP_REMOVED lines=24> */
[----:B----4-:R-:W4:Y:S04]  /*2b750*/  LDL.128 R36, [R1+0x3a0] ;  /* 0x0003a00001247983 */ /* 0x010f280000100c00 */
[----:B--2---:R-:W2:Y:S04]  /*2b760*/  LDL.128 R40, [R1+0x390] ;  /* 0x0003900001287983 */ /* 0x004ea80000100c00 */
[----:B------:R-:W2:Y:S04]  /*2b770*/  LDL.128 R28, [R1+0x3c0] ;  /* 0x0003c000011c7983 */ /* 0x000ea80000100c00 */
[----:B------:R-:W2:Y:S04]  /*2b780*/  LDL.128 R32, [R1+0x3b0] ;  /* 0x0003b00001207983 */ /* 0x000ea80000100c00 */
[----:B------:R-:W2:Y:S04]  /*2b790*/  LDL.128 R8, [R1+0x3e0] ;  /* 0x0003e00001087983 */ /* 0x000ea80000100c00 */
[----:B------:R-:W2:Y:S04]  /*2b7a0*/  LDL.128 R12, [R1+0x3d0] ;  /* 0x0003d000010c7983 */ /* 0x000ea80000100c00 */
[----:B------:R-:W2:Y:S01]  /*2b7b0*/  LDL.128 R4, [R1+0x3f0] ;  /* 0x0003f00001047983 */ /* 0x000ea20000100c00 */
[----:B------:R-:W0:Y:S01]  /*2b7c0*/  S2R R17, SR_SWINHI ;  /* 0x0000000000117919 */ /* 0x000e220000002f00 */
[----:B-----5:R-:W-:-:S02]  /*2b7d0*/  MOV R2, R148 ;  /* 0x0000009400027202 */ /* 0x020fc40000000f00 */
[----:B0-----:R-:W-:Y:S01]  /*2b7e0*/  MOV R3, R17 ;  /* 0x0000001100037202 */ /* 0x001fe20000000f00 */
[----:B------:R-:W-:Y:S05]  /*2b7f0*/  WARPSYNC.ALL ;  /* 0x0000000000007948 */ /* 0x000fea0003800000 */
[----:B------:R-:W-:Y:S01]  /*2b800*/  ULDC.64 UR4, c[0x0][0xd00] ;  /* 0x0003400000047ab9 */ /* 0x000fe20000000a00 */
[----:B---3--:R-:W-:-:S03]  /*2b810*/  IMAD.WIDE R16, R0, 0x2, R2 ;  /* 0x0000000200107825 */ /* 0x008fc600078e0202 */
[----:B------:R-:W-:-:S04]  /*2b820*/  IADD3 R21, P1, R16, 0x20, RZ ;  /* 0x0000002010157810 */ /* 0x000fc80007f3e0ff */
[----:B------:R-:W-:-:S04]  /*2b830*/  LOP3.LUT R20, R21, 0x380, RZ, 0xc0, !PT ;  /* 0x0000038015147812 */ /* 0x000fc800078ec0ff */
[----:B------:R-:W-:-:S04]  /*2b840*/  SHF.R.U64 R20, R20, 0x3, RZ ;  /* 0x0000000314147819 */ /* 0x000fc800000012ff */
[----:B------:R-:W-:Y:S01]  /*2b850*/  LOP3.LUT R20, R20, R21, RZ, 0x3c, !PT ;  /* 0x0000001514147212 */ /* 0x000fe200078e3cff */
[----:B------:R-:W-:Y:S01]  /*2b860*/  IMAD.X R21, RZ, RZ, R17, P1 ;  /* 0x000000ffff157224 */ /* 0x000fe200008e0611 */
[C---:B------:R-:W-:Y:S02]  /*2b870*/  IADD3 R175, P1, R16.reuse, 0x4060, RZ ;  /* 0x0000406010af7810 */ /* 0x040fe40007f3e0ff */
[C---:B------:R-:W-:Y:S02]  /*2b880*/  IADD3 R24, P2, R16.reuse, 0x40, RZ ;  /* 0x0000004010187810 */ /* 0x040fe40007f5e0ff */
[----:B------:R-:W-:Y:S02]  /*2b890*/  IADD3 R150, P3, R16, 0x60, RZ ;  /* 0x0000006010967810 */ /* 0x000fe40007f7e0ff */
[----:B------:R-:W-:Y:S02]  /*2b8a0*/  LOP3.LUT R174, R175, 0x380, RZ, 0xc0, !PT ;  /* 0x00000380afae7812 */ /* 0x000fe400078ec0ff */
[----:B------:R-:W-:-:S02]  /*2b8b0*/  LOP3.LUT R25, R24, 0x380, RZ, 0xc0, !PT ;  /* 0x0000038018197812 */ /* 0x000fc400078ec0ff */
[----:B------:R-:W-:Y:S02]  /*2b8c0*/  LOP3.LUT R151, R150, 0x380, RZ, 0xc0, !PT ;  /* 0x0000038096977812 */ /* 0x000fe400078ec0ff */
[----:B------:R-:W-:Y:S02]  /*2b8d0*/  IADD3 R173, P0, R16, 0x4040, RZ ;  /* 0x0000404010ad7810 */ /* 0x000fe40007f1e0ff */
[----:B------:R-:W-:Y:S02]  /*2b8e0*/  SHF.R.U64 R174, R174, 0x3, RZ ;  /* 0x00000003aeae7819 */ /* 0x000fe400000012ff */
[----:B------:R-:W-:Y:S02]  /*2b8f0*/  SHF.R.U64 R25, R25, 0x3, RZ ;  /* 0x0000000319197819 */ /* 0x000fe400000012ff */
[----:B------:R-:W-:Y:S02]  /*2b900*/  SHF.R.U64 R151, R151, 0x3, RZ ;  /* 0x0000000397977819 */ /* 0x000fe400000012ff */
[----:B------:R-:W-:-:S02]  /*2b910*/  LOP3.LUT R172, R173, 0x380, RZ, 0xc0, !PT ;  /* 0x00000380adac7812 */ /* 0x000fc400078ec0ff */
[----:B------:R-:W-:Y:S01]  /*2b920*/  LOP3.LUT R174, R174, R175, RZ, 0x3c, !PT ;  /* 0x000000afaeae7212 */ /* 0x000fe200078e3cff */
[--C-:B------:R-:W-:Y:S01]  /*2b930*/  IMAD.X R175, RZ, RZ, R17.reuse, P1 ;  /* 0x000000ffffaf7224 */ /* 0x100fe200008e0611 */
[C---:B------:R-:W-:Y:S02]  /*2b940*/  IADD3 R168, P4, R16.reuse, 0x4000, RZ ;  /* 0x0000400010a87810 */ /* 0x040fe40007f9e0ff */
[C---:B------:R-:W-:Y:S02]  /*2b950*/  IADD3 R201, P1, R16.reuse, 0xc020, RZ ;  /* 0x0000c02010c97810 */ /* 0x040fe40007f3e0ff */
[----:B------:R-:W-:Y:S02]  /*2b960*/  IADD3 R171, P5, R16, 0x4020, RZ ;  /* 0x0000402010ab7810 */ /* 0x000fe40007fbe0ff */
[----:B------:R-:W-:Y:S01]  /*2b970*/  LOP3.LUT R24, R25, R24, RZ, 0x3c, !PT ;  /* 0x0000001819187212 */ /* 0x000fe200078e3cff */
[--C-:B------:R-:W-:Y:S01]  /*2b980*/  IMAD.X R25, RZ, RZ, R17.reuse, P2 ;  /* 0x000000ffff197224 */ /* 0x100fe200010e0611 */
[----:B------:R-:W-:Y:S01]  /*2b990*/  LOP3.LUT R150, R151, R150, RZ, 0x3c, !PT ;  /* 0x0000009697967212 */ /* 0x000fe200078e3cff */
[----:B------:R-:W-:Y:S01]  /*2b9a0*/  IMAD.X R151, RZ, RZ, R17, P3 ;  /* 0x000000ffff977224 */ /* 0x000fe200018e0611 */
[----:B------:R-:W-:-:S02]  /*2b9b0*/  SHF.R.U64 R172, R172, 0x3, RZ ;  /* 0x00000003acac7819 */ /* 0x000fc400000012ff */
[C---:B------:R-:W-:Y:S02]  /*2b9c0*/  IADD3 R177, P2, R16.reuse, 0x8000, RZ ;  /* 0x0000800010b17810 */ /* 0x040fe40007f5e0ff */
[----:B------:R-:W-:Y:S02]  /*2b9d0*/  IADD3 R179, P3, R16, 0x8020, RZ ;  /* 0x0000802010b37810 */ /* 0x000fe40007f7e0ff */
[----:B------:R-:W-:Y:S02]  /*2b9e0*/  LOP3.LUT R169, R168, 0x380, RZ, 0xc0, !PT ;  /* 0x00000380a8a97812 */ /* 0x000fe400078ec0ff */
[----:B------:R-:W-:Y:S02]  /*2b9f0*/  LOP3.LUT R200, R201, 0x380, RZ, 0xc0, !PT ;  /* 0x00000380c9c87812 */ /* 0x000fe400078ec0ff */
[----:B------:R-:W-:Y:S02]  /*2ba00*/  LOP3.LUT R170, R171, 0x380, RZ, 0xc0, !PT ;  /* 0x00000380abaa7812 */ /* 0x000fe400078ec0ff */
[----:B------:R-:W-:Y:S01]  /*2ba10*/  LOP3.LUT R172, R172, R173, RZ, 0x3c, !PT ;  /* 0x000000adacac7212 */ /* 0x000fe200078e3cff */
[----:B------:R-:W-:Y:S01]  /*2ba20*/  IMAD.X R173, RZ, RZ, R17, P0 ;  /* 0x000000ffffad7224 */ /* 0x000fe200000e0611 */
[----:B------:R-:W-:-:S02]  /*2ba30*/  LOP3.LUT R176, R177, 0x380, RZ, 0xc0, !PT ;  /* 0x00000380b1b07812 */ /* 0x000fc400078ec0ff */
[----:B------:R-:W-:Y:S02]  /*2ba40*/  LOP3.LUT R178, R179, 0x380, RZ, 0xc0, !PT ;  /* 0x00000380b3b27812 */ /* 0x000fe400078ec0ff */
[----:B------:R-:W-:Y:S02]  /*2ba50*/  IADD3 R193, P0, R16, 0xc000, RZ ;  /* 0x0000c00010c17810 */ /* 0x000fe40007f1e0ff */
[----:B------:R-:W-:Y:S02]  /*2ba60*/  SHF.R.U64 R169, R169, 0x3, RZ ;  /* 0x00000003a9a97819 */ /* 0x000fe400000012ff */
[----:B------:R-:W-:Y:S02]  /*2ba70*/  SHF.R.U64 R200, R200, 0x3, RZ ;  /* 0x00000003c8c87819 */ /* 0x000fe400000012ff */
[----:B------:R-:W-:Y:S02]  /*2ba80*/  SHF.R.U64 R170, R170, 0x3, RZ ;  /* 0x00000003aaaa7819 */ /* 0x000fe400000012ff */
[----:B------:R-:W-:-:S02]  /*2ba90*/  MOV R20, R20 ;  /* 0x0000001400147202 */ /* 0x000fc40000000f00 */
[----:B------:R-:W-:Y:S02]  /*2baa0*/  LOP3.LUT R21, R16, 0x380, RZ, 0xc0, !PT ;  /* 0x0000038010157812 */ /* 0x000fe400078ec0ff */
        /* <DEDUP_REMOVED lines=10> */
[----:B------:R-:W-:Y:S02]  /*2bb50*/  SHF.R.U64 R21, R21, 0x3, RZ ;  /* 0x0000000315157819 */ /* 0x000fe400000012ff */
[----:B------:R-:W-:Y:S02]  /*2bb60*/  ISETP.NE.U32.AND P1, PT, RZ, UR4, PT ;  /* 0x00000004ff007c0c */ /* 0x000fe4000bf25070 */
[----:B------:R-:W-:Y:S01]  /*2bb70*/  LOP3.LUT R176, R176, R177, RZ, 0x3c, !PT ;  /* 0x000000b1b0b07212 */ /* 0x000fe200078e3cff */
[--C-:B------:R-:W-:Y:S01]  /*2bb80*/  IMAD.X R177, RZ, RZ, R17.reuse, P2 ;  /* 0x000000ffffb17224 */ /* 0x100fe200010e0611 */
[----:B------:R-:W-:Y:S02]  /*2bb90*/  IADD3 R191, P5, R16, 0x8060, RZ ;  /* 0x0000806010bf7810 */ /* 0x000fe40007fbe0ff */
[----:B------:R-:W-:Y:S01]  /*2bba0*/  LOP3.LUT R178, R178, R179, RZ, 0x3c, !PT ;  /* 0x000000b3b2b27212 */ /* 0x000fe200078e3cff */
[----:B------:R-:W-:Y:S01]  /*2bbb0*/  IMAD.X R179, RZ, RZ, R17, P3 ;  /* 0x000000ffffb37224 */ /* 0x000fe200018e0611 */
[----:B------:R-:W-:-:S02]  /*2bbc0*/  SHF.R.U64 R192, R192, 0x3, RZ ;  /* 0x00000003c0c07819 */ /* 0x000fc400000012ff */
[C---:B------:R-:W-:Y:S02]  /*2bbd0*/  IADD3 R203, P2, R16.reuse, 0xc040, RZ ;  /* 0x0000c04010cb7810 */ /* 0x040fe40007f5e0ff */
[----:B------:R-:W-:Y:S02]  /*2bbe0*/  IADD3 R204, P3, R16, 0xc060, RZ ;  /* 0x0000c06010cc7810 */ /* 0x000fe40007f7e0ff */
[----:B------:R-:W-:Y:S02]  /*2bbf0*/  LOP3.LUT R188, R189, 0x380, RZ, 0xc0, !PT ;  /* 0x00000380bdbc7812 */ /* 0x000fe400078ec0ff */
[----:B------:R-:W-:Y:S02]  /*2bc00*/  LOP3.LUT R16, R21, R16, RZ, 0x3c, !PT ;  /* 0x0000001015107212 */ /* 0x000fe400078e3cff */
[----:B------:R-:W-:Y:S01]  /*2bc10*/  ISETP.NE.AND.EX P1, PT, RZ, UR5, PT, P1 ;  /* 0x00000005ff007c0c */ /* 0x000fe2000bf25310 */
[----:B------:R-:W-:Y:S01]  /*2bc20*/  ULDC.64 UR4, c[0x0][0xd08] ;  /* 0x0003420000047ab9 */ /* 0x000fe20000000a00 */
[----:B------:R-:W-:-:S02]  /*2bc30*/  LOP3.LUT R190, R191, 0x380, RZ, 0xc0, !PT ;  /* 0x00000380bfbe7812 */ /* 0x000fc400078ec0ff */
[----:B------:R-:W-:Y:S01]  /*2bc40*/  LOP3.LUT R192, R192, R193, RZ, 0x3c, !PT ;  /* 0x000000c1c0c07212 */ /* 0x000fe200078e3cff */
[----:B------:R-:W-:Y:S01]  /*2bc50*/  IMAD.X R193, RZ, RZ, R17, P0 ;  /* 0x000000ffffc17224 */ /* 0x000fe200000e0611 */
[----:B------:R-:W-:Y:S02]  /*2bc60*/  F2FP.BF16.F32.PACK_AB R144, R145, R144 ;  /* 0x000000909190723e */ /* 0x000fe400000010ff */
[----:B------:R-:W-:Y:S02]  /*2bc70*/  F2FP.BF16.F32.PACK_AB R145, R147, R146 ;  /* 0x000000929391723e */ /* 0x000fe400000010ff */
[----:B------:R-:W-:Y:S02]  /*2bc80*/  F2FP.BF16.F32.PACK_AB R136, R137, R136 ;  /* 0x000000888988723e */ /* 0x000fe400000010ff */
[----:B------:R-:W-:Y:S02]  /*2bc90*/  ISETP.NE.U32.AND P0, PT, RZ, UR4, PT ;  /* 0x00000004ff007c0c */ /* 0x000fe4000bf05070 */
[----:B------:R-:W-:-:S02]  /*2bca0*/  SHF.R.U64 R188, R188, 0x3, RZ ;  /* 0x00000003bcbc7819 */ /* 0x000fc400000012ff */
[----:B------:R-:W-:Y:S02]  /*2bcb0*/  LOP3.LUT R202, R203, 0x380, RZ, 0xc0, !PT ;  /* 0x00000380cbca7812 */ /* 0x000fe400078ec0ff */
[----:B------:R-:W-:Y:S02]  /*2bcc0*/  MOV R16, R16 ;  /* 0x0000001000107202 */ /* 0x000fe40000000f00 */
[----:B------:R-:W-:Y:S02]  /*2bcd0*/  F2FP.BF16.F32.PACK_AB R146, R141, R140 ;  /* 0x0000008c8d92723e */ /* 0x000fe400000010ff */
[----:B------:R-:W-:Y:S01]  /*2bce0*/  F2FP.BF16.F32.PACK_AB R147, R143, R142 ;  /* 0x0000008e8f93723e */ /* 0x000fe200000010ff */
[----:B------:R-:W-:Y:S01]  /*2bcf0*/  BAR.SYNC.DEFER_BLOCKING 0x1, 0x100 ;  /* 0x0044000000007b1d */ /* 0x000fe20000010000 */
[----:B------:R-:W-:Y:S02]  /*2bd00*/  F2FP.BF16.F32.PACK_AB R137, R139, R138 ;  /* 0x0000008a8b89723e */ /* 0x000fe400000010ff */
[----:B------:R-:W-:-:S02]  /*2bd10*/  F2FP.BF16.F32.PACK_AB R128, R129, R128 ;  /* 0x000000808180723e */ /* 0x000fc400000010ff */
[----:B------:R-:W-:Y:S02]  /*2bd20*/  SHF.R.U64 R190, R190, 0x3, RZ ;  /* 0x00000003bebe7819 */ /* 0x000fe400000012ff */
[----:B------:R-:W-:Y:S02]  /*2bd30*/  LOP3.LUT R205, R204, 0x380, RZ, 0xc0, !PT ;  /* 0x00000380cccd7812 */ /* 0x000fe400078ec0ff */
[----:B------:R-:W-:Y:S02]  /*2bd40*/  F2FP.BF16.F32.PACK_AB R138, R133, R132 ;  /* 0x00000084858a723e */ /* 0x000fe400000010ff */
[----:B------:R-:W-:Y:S02]  /*2bd50*/  F2FP.BF16.F32.PACK_AB R139, R135, R134 ;  /* 0x00000086878b723e */ /* 0x000fe400000010ff */
[----:B------:R-:W-:Y:S02]  /*2bd60*/  F2FP.BF16.F32.PACK_AB R129, R131, R130 ;  /* 0x000000828381723e */ /* 0x000fe400000010ff */
[----:B------:R-:W-:-:S02]  /*2bd70*/  F2FP.BF16.F32.PACK_AB R116, R117, R116 ;  /* 0x000000747574723e */ /* 0x000fc400000010ff */
[----:B------:R-:W-:Y:S02]  /*2bd80*/  MOV R24, R24 ;  /* 0x0000001800187202 */ /* 0x000fe40000000f00 */
[----:B------:R-:W-:Y:S02]  /*2bd90*/  F2FP.BF16.F32.PACK_AB R130, R121, R120 ;  /* 0x000000787982723e */ /* 0x000fe400000010ff */
[----:B------:R-:W-:Y:S02]  /*2bda0*/  F2FP.BF16.F32.PACK_AB R131, R123, R122 ;  /* 0x0000007a7b83723e */ /* 0x000fe400000010ff */
[----:B------:R-:W-:Y:S02]  /*2bdb0*/  F2FP.BF16.F32.PACK_AB R117, R119, R118 ;  /* 0x000000767775723e */ /* 0x000fe400000010ff */
[----:B------:R-:W-:Y:S02]  /*2bdc0*/  F2FP.BF16.F32.PACK_AB R108, R109, R108 ;  /* 0x0000006c6d6c723e */ /* 0x000fe400000010ff */
[----:B------:R-:W-:-:S02]  /*2bdd0*/  MOV R150, R150 ;  /* 0x0000009600967202 */ /* 0x000fc40000000f00 */
[----:B------:R-:W-:Y:S02]  /*2bde0*/  F2FP.BF16.F32.PACK_AB R118, R113, R112 ;  /* 0x000000707176723e */ /* 0x000fe400000010ff */
[----:B------:R-:W-:Y:S02]  /*2bdf0*/  F2FP.BF16.F32.PACK_AB R119, R115, R114 ;  /* 0x000000727377723e */ /* 0x000fe400000010ff */
[----:B------:R-:W-:Y:S02]  /*2be00*/  F2FP.BF16.F32.PACK_AB R109, R111, R110 ;  /* 0x0000006e6f6d723e */ /* 0x000fe400000010ff */
[----:B------:R-:W-:Y:S02]  /*2be10*/  F2FP.BF16.F32.PACK_AB R100, R101, R100 ;  /* 0x000000646564723e */ /* 0x000fe400000010ff */
[----:B------:R-:W-:Y:S01]  /*2be20*/  ISETP.NE.AND.EX P0, PT, RZ, UR5, PT, P0 ;  /* 0x00000005ff007c0c */ /* 0x000fe2000bf05300 */
[----:B------:R-:W-:Y:S01]  /*2be30*/  STSM.16.M88.4 [R16], R144 ;  /* 0x0000009010007844 */ /* 0x000fe20000000200 */
[----:B------:R-:W-:Y:S01]  /*2be40*/  LOP3.LUT R188, R188, R189, RZ, 0x3c, !PT ;  /* 0x000000bdbcbc7212 */ /* 0x000fe200078e3cff */
[----:B------:R-:W-:Y:S01]  /*2be50*/  IMAD.X R189, RZ, RZ, R17, P4 ;  /* 0x000000ffffbd7224 */ /* 0x000fe200020e0611 */
[----:B------:R-:W-:-:S02]  /*2be60*/  SHF.R.U64 R202, R202, 0x3, RZ ;  /* 0x00000003caca7819 */ /* 0x000fc400000012ff */
[----:B------:R-:W-:Y:S02]  /*2be70*/  MOV R168, R168 ;  /* 0x000000a800a87202 */ /* 0x000fe40000000f00 */
[----:B------:R-:W-:Y:S02]  /*2be80*/  F2FP.BF16.F32.PACK_AB R110, R105, R104 ;  /* 0x00000068696e723e */ /* 0x000fe400000010ff */
[----:B------:R-:W-:Y:S02]  /*2be90*/  F2FP.BF16.F32.PACK_AB R111, R107, R106 ;  /* 0x0000006a6b6f723e */ /* 0x000fe400000010ff */
[----:B------:R-:W-:Y:S02]  /*2bea0*/  F2FP.BF16.F32.PACK_AB R101, R103, R102 ;  /* 0x000000666765723e */ /* 0x000fe400000010ff */
[----:B------:R-:W-:Y:S01]  /*2beb0*/  F2FP.BF16.F32.PACK_AB R92, R93, R92 ;  /* 0x0000005c5d5c723e */ /* 0x000fe200000010ff */
[----:B------:R0:W-:Y:S01]  /*2bec0*/  STSM.16.M88.4 [R20], R136 ;  /* 0x0000008814007844 */ /* 0x0001e20000000200 */
        /* <DEDUP_REMOVED lines=9> */
[----:B------:R-:W-:Y:S01]  /*2bf60*/  MOV R172, R172 ;  /* 0x000000ac00ac7202 */ /* 0x000fe20000000f00 */
[----:B0-----:R-:W0:Y:S01]  /*2bf70*/  LDC.64 R20, c[0x0][0xd00] ;  /* 0x00034000ff147b82 */ /* 0x001e220000000a00 */
        /* <DEDUP_REMOVED lines=11> */
[----:B------:R-:W-:Y:S01]  /*2c030*/  LOP3.LUT R202, R202, R203, RZ, 0x3c, !PT ;  /* 0x000000cbcaca7212 */ /* 0x000fe200078e3cff */
[----:B------:R-:W-:Y:S01]  /*2c040*/  IMAD.X R203, RZ, RZ, R17, P2 ;  /* 0x000000ffffcb7224 */ /* 0x000fe200010e0611 */
        /* <DEDUP_REMOVED lines=16> */
[----:B------:R-:W-:Y:S02]  /*2c150*/  F2FP.BF16.F32.PACK_AB R63, R59, R58 ;  /* 0x0000003a3b3f723e */ /* 0x000fe400000010ff */
[----:B------:R-:W-:-:S02]  /*2c160*/  F2FP.BF16.F32.PACK_AB R53, R55, R54 ;  /* 0x000000363735723e */ /* 0x000fc400000010ff */
[----:B------:R-:W-:Y:S01]  /*2c170*/  F2FP.BF16.F32.PACK_AB R44, R45, R44 ;  /* 0x0000002c2d2c723e */ /* 0x000fe200000010ff */
[----:B------:R3:W-:Y:S01]  /*2c180*/  STSM.16.M88.4 [R174], R84 ;  /* 0x00000054ae007844 */ /* 0x0007e20000000200 */
[----:B------:R-:W-:Y:S02]  /*2c190*/  MOV R190, R190 ;  /* 0x000000be00be7202 */ /* 0x000fe40000000f00 */
[----:B------:R-:W-:Y:S02]  /*2c1a0*/  F2FP.BF16.F32.PACK_AB R54, R49, R48 ;  /* 0x000000303136723e */ /* 0x000fe400000010ff */
[----:B------:R-:W-:Y:S02]  /*2c1b0*/  F2FP.BF16.F32.PACK_AB R55, R51, R50 ;  /* 0x000000323337723e */ /* 0x000fe400000010ff */
[----:B------:R-:W-:Y:S02]  /*2c1c0*/  F2FP.BF16.F32.PACK_AB R45, R47, R46 ;  /* 0x0000002e2f2d723e */ /* 0x000fe400000010ff */
[----:B----4-:R-:W-:Y:S01]  /*2c1d0*/  F2FP.BF16.F32.PACK_AB R36, R37, R36 ;  /* 0x000000242524723e */ /* 0x010fe200000010ff */
[----:B------:R3:W-:Y:S01]  /*2c1e0*/  STSM.16.M88.4 [R176], R76 ;  /* 0x0000004cb0007844 */ /* 0x0007e20000000200 */
[----:B------:R-:W-:-:S02]  /*2c1f0*/  MOV R192, R192 ;  /* 0x000000c000c07202 */ /* 0x000fc40000000f00 */
[----:B--2---:R-:W-:Y:S02]  /*2c200*/  F2FP.BF16.F32.PACK_AB R46, R41, R40 ;  /* 0x00000028292e723e */ /* 0x004fe400000010ff */
        /* <DEDUP_REMOVED lines=13> */
[----:B------:R-:W-:Y:S01]  /*2c2e0*/  F2FP.BF16.F32.PACK_AB R9, R11, R10 ;  /* 0x0000000a0b09723e */ /* 0x000fe200000010ff */
[----:B------:R3:W-:Y:S01]  /*2c2f0*/  STSM.16.M88.4 [R190], R52 ;  /* 0x00000034be007844 */ /* 0x0007e20000000200 */
[----:B------:R-:W-:Y:S02]  /*2c300*/  MOV R204, R204 ;  /* 0x000000cc00cc7202 */ /* 0x000fe40000000f00 */
[----:B------:R-:W-:Y:S02]  /*2c310*/  F2FP.BF16.F32.PACK_AB R10, R5, R4 ;  /* 0x00000004050a723e */ /* 0x000fe400000010ff */
[----:B------:R-:W-:Y:S01]  /*2c320*/  F2FP.BF16.F32.PACK_AB R11, R7, R6 ;  /* 0x00000006070b723e */ /* 0x000fe200000010ff */
[----:B------:R-:W2:Y:S01]  /*2c330*/  @P0 LDC.64 R4, c[0x0][0xd08] ;  /* 0x00034200ff040b82 */ /* 0x000ea20000000a00 */
[----:B------:R3:W-:Y:S04]  /*2c340*/  STSM.16.M88.4 [R192], R44 ;  /* 0x0000002cc0007844 */ /* 0x0007e80000000200 */
[----:B------:R3:W-:Y:S04]  /*2c350*/  STSM.16.M88.4 [R200], R36 ;  /* 0x00000024c8007844 */ /* 0x0007e80000000200 */
[----:B------:R3:W-:Y:S04]  /*2c360*/  STSM.16.M88.4 [R202], R28 ;  /* 0x0000001cca007844 */ /* 0x0007e80000000200 */
[----:B------:R3:W-:Y:S01]  /*2c370*/  STSM.16.M88.4 [R204], R8 ;  /* 0x00000008cc007844 */ /* 0x0007e20000000200 */
[----:B------:R-:W-:Y:S01]  /*2c380*/  ULDC UR4, c[0x0][0xb88] ;  /* 0x0002e20000047ab9 */ /* 0x000fe20000000800 */
[----:B0-----:R-:W-:-:S02]  /*2c390*/  IMAD.WIDE R6, R218, 0x4, R20 ;  /* 0x00000004da067825 */ /* 0x001fc400078e0214 */
[----:B------:R-:W0:Y:S02]  /*2c3a0*/  LDC R21, c[0x0][0xce8] ;  /* 0x00033a00ff157b82 */ /* 0x000e240000000800 */
[----:B------:R-:W-:-:S06]  /*2c3b0*/  IMAD.MOV.U32 R16, RZ, RZ, RZ ;  /* 0x000000ffff107224 */ /* 0x000fcc00078e00ff */
[----:B------:R-:W-:Y:S01]  /*2c3c0*/  BAR.SYNC.DEFER_BLOCKING 0x1, 0x100 ;  /* 0x0044000000007b1d */ /* 0x000fe20000010000 */
[----:B------:R-:W-:Y:S02]  /*2c3d0*/  IMAD.U32 R20, RZ, RZ, UR4 ;  /* 0x00000004ff147e24 */ /* 0x000fe4000f8e00ff */
[----:B--2---:R-:W-:-:S03]  /*2c3e0*/  @P0 IMAD.WIDE R4, R218, 0x4, R4 ;  /* 0x00000004da040825 */ /* 0x004fc600078e0204 */
[----:B------:R3:W5:Y:S04]  /*2c3f0*/  @P1 LDG.E R16, desc[UR44][R6.64] ;  /* 0x0000002c06101981 */ /* 0x000768000c1e1900 */
[----:B------:R3:W5:Y:S01]  /*2c400*/  @P0 LDG.E R20, desc[UR44][R4.64] ;  /* 0x0000002c04140981 */ /* 0x000762000c1e1900 */
[----:B------:R-:W-:Y:S05]  /*2c410*/  @P0 BRA `(.L_x_4009) ;  /* 0x0000000000100947 */ /* 0x000fea0003800000 */
[----:B------:R-:W-:Y:S05]  /*2c420*/  @!P1 BRA `(.L_x_4009) ;  /* 0x00000000000c9947 */ /* 0x000fea0003800000 */
[----:B---3--:R-:W2:Y:S04]  /*2c430*/  LDG.E R5, desc[UR44][R6.64] ;  /* 0x0000002c06057981 */ /* 0x008ea8000c1e1900 */
[----:B-----5:R-:W2:Y:S02]  /*2c440*/  LDG.E R20, desc[UR44][R6.64+0x4] ;  /* 0x0000042c06147981 */ /* 0x020ea4000c1e1900 */
[----:B--2---:R-:W-:-:S07]  /*2c450*/  IMAD.IADD R20, R20, 0x1, -R5 ;  /* 0x0000000114147824 */ /* 0x004fce00078e0a05 */
.L_x_4009:
[----:B---3--:R-:W2:Y:S04]  /*2c460*/  LDL R4, [R1+0x45c] ;  /* 0x00045c0001047983 */ /* 0x008ea80000100800 */
[----:B------:R-:W3:Y:S01]  /*2c470*/  LDL R0, [R1+0x468] ;  /* 0x0004680001007983 */ /* 0x000ee20000100800 */
[----:B0----5:R-:W-:Y:S02]  /*2c480*/  IMAD R20, R20, R21, RZ ;  /* 0x0000001514147224 */ /* 0x021fe400078e02ff */
[----:B------:R-:W-:Y:S01]  /*2c490*/  IMAD.IADD R15, R224, 0x1, R216 ;  /* 0x00000001e00f7824 */ /* 0x000fe200078e02d8 */
[----:B------:R-:W-:Y:S01]  /*2c4a0*/  ISETP.NE.AND P2, PT, R21, 0x1, PT ;  /* 0x000000011500780c */ /* 0x000fe20003f45270 */
[----:B------:R-:W-:Y:S01]  /*2c4b0*/  ULDC.64 UR4, c[0x0][0xc90] ;  /* 0x0003240000047ab9 */ /* 0x000fe20000000a00 */
[----:B------:R-:W4:Y:S11]  /*2c4c0*/  LDL R26, [R1+0x450] ;  /* 0x00045000011a7983 */ /* 0x000f360000100800 */
[----:B------:R-:W0:Y:S08]  /*2c4d0*/  @P2 LDC R5, c[0x0][0xcec] ;  /* 0x00033b00ff052b82 */ /* 0x000e300000000800 */
[----:B------:R-:W1:Y:S01]  /*2c4e0*/  @P2 LDC R8, c[0x0][0xcf0] ;  /* 0x00033c00ff082b82 */ /* 0x000e620000000800 */
[----:B------:R-:W-:-:S02]  /*2c4f0*/  SHF.R.S32.HI R17, RZ, 0x1f, R16 ;  /* 0x0000001fff117819 */ /* 0x000fc40000011410 */
[----:B------:R-:W-:Y:S02]  /*2c500*/  SHF.R.S32.HI R24, RZ, 0x1f, R218 ;  /* 0x0000001fff187819 */ /* 0x000fe400000114da */
[----:B------:R-:W-:Y:S02]  /*2c510*/  SEL R25, R218, RZ, !P1 ;  /* 0x000000ffda197207 */ /* 0x000fe40004800000 */
[----:B------:R-:W-:Y:S01]  /*2c520*/  SEL R24, R24, RZ, !P1 ;  /* 0x000000ff18187207 */ /* 0x000fe20004800000 */
[----:B------:R-:W4:Y:S08]  /*2c530*/  @P2 LDC R81, c[0x0][0xcec] ;  /* 0x00033b00ff512b82 */ /* 0x000f300000000800 */
[----:B------:R-:W4:Y:S01]  /*2c540*/  @P2 LDC R83, c[0x0][0xcf0] ;  /* 0x00033c00ff532b82 */ /* 0x000f220000000800 */
[----:B--2---:R-:W-:-:S04]  /*2c550*/  LOP3.LUT P0, RZ, R4, 0x3, RZ, 0xc0, !PT ;  /* 0x0000000304ff7812 */ /* 0x004fc8000780c0ff */
[----:B------:R-:W-:-:S13]  /*2c560*/  ISETP.GE.OR P3, PT, R15, R20, P0 ;  /* 0x000000140f00720c */ /* 0x000fda0000766670 */
[----:B------:R-:W2:Y:S01]  /*2c570*/  @!P3 LDL R11, [R1+0x420] ;  /* 0x00042000010bb983 */ /* 0x000ea20000100800 */
[----:B---3--:R-:W-:Y:S01]  /*2c580*/  IMAD.IADD R10, R0, 0x1, R216 ;  /* 0x00000001000a7824 */ /* 0x008fe200078e02d8 */
[----:B------:R-:W-:-:S03]  /*2c590*/  SHF.R.S32.HI R0, RZ, 0x1f, R217 ;  /* 0x0000001fff007819 */ /* 0x000fc600000114d9 */
[----:B0-----:R-:W-:-:S04]  /*2c5a0*/  @P2 IMAD.HI.U32 R5, R10, R5, RZ ;  /* 0x000000050a052227 */ /* 0x001fc800078e00ff */
[----:B------:R-:W-:Y:S02]  /*2c5b0*/  IMAD R6, R0, UR4, RZ ;  /* 0x0000000400067c24 */ /* 0x000fe4000f8e02ff */
[----:B------:R-:W-:Y:S01]  /*2c5c0*/  IMAD.MOV.U32 R4, RZ, RZ, R10 ;  /* 0x000000ffff047224 */ /* 0x000fe200078e000a */
[----:B-1----:R-:W-:Y:S01]  /*2c5d0*/  @P2 SHF.R.U32.HI R4, RZ, R8, R5 ;  /* 0x00000008ff042219 */ /* 0x002fe20000011605 */
[C---:B------:R-:W-:Y:S02]  /*2c5e0*/  IMAD R5, R217.reuse, UR5, R6 ;  /* 0x00000005d9057c24 */ /* 0x040fe4000f8e0206 */
[----:B------:R-:W-:Y:S01]  /*2c5f0*/  IMAD.WIDE.U32 R6, R217, UR4, R16 ;  /* 0x00000004d9067c25 */ /* 0x000fe2000f8e0010 */
[----:B------:R-:W-:-:S03]  /*2c600*/  ULDC.64 UR4, c[0x0][0xc98] ;  /* 0x0003260000047ab9 */ /* 0x000fc60000000a00 */
[----:B------:R-:W-:Y:S02]  /*2c610*/  IMAD.MOV R9, RZ, RZ, -R4 ;  /* 0x000000ffff097224 */ /* 0x000fe400078e0a04 */
[----:B------:R-:W-:Y:S02]  /*2c620*/  IMAD.IADD R7, R7, 0x1, R5 ;  /* 0x0000000107077824 */ /* 0x000fe400078e0205 */
[----:B------:R-:W-:Y:S02]  /*2c630*/  IMAD R9, R21, R9, R10 ;  /* 0x0000000915097224 */ /* 0x000fe400078e020a */
[----:B------:R-:W-:Y:S02]  /*2c640*/  IMAD R8, R24, UR4, RZ ;  /* 0x0000000418087c24 */ /* 0x000fe4000f8e02ff */
[C---:B------:R-:W-:Y:S01]  /*2c650*/  IMAD.WIDE.U32 R6, R25.reuse, UR4, R6 ;  /* 0x0000000419067c25 */ /* 0x040fe2000f8e0006 */
[----:B------:R-:W-:Y:S02]  /*2c660*/  SHF.R.S32.HI R5, RZ, 0x1f, R9 ;  /* 0x0000001fff057819 */ /* 0x000fe40000011409 */
[----:B------:R-:W-:Y:S01]  /*2c670*/  SHF.R.S32.HI R13, RZ, 0x1f, R4 ;  /* 0x0000001fff0d7819 */ /* 0x000fe20000011404 */
[----:B------:R-:W-:Y:S01]  /*2c680*/  IMAD R8, R25, UR5, R8 ;  /* 0x0000000519087c24 */ /* 0x000fe2000f8e0208 */
[----:B------:R-:W-:Y:S01]  /*2c690*/  IADD3 R4, P1, R4, R6, RZ ;  /* 0x0000000604047210 */ /* 0x000fe20007f3e0ff */
[----:B------:R-:W-:-:S02]  /*2c6a0*/  ULDC.64 UR4, c[0x0][0xc88] ;  /* 0x0003220000047ab9 */ /* 0x000fc40000000a00 */
[----:B------:R-:W-:Y:S01]  /*2c6b0*/  IMAD R6, R5, UR4, RZ ;  /* 0x0000000405067c24 */ /* 0x000fe2000f8e02ff */
[----:B------:R-:W-:-:S03]  /*2c6c0*/  IADD3.X R5, R13, R7, R8, P1, !PT ;  /* 0x000000070d057210 */ /* 0x000fc60000ffe408 */
[C---:B------:R-:W-:Y:S02]  /*2c6d0*/  IMAD R7, R9.reuse, UR5, R6 ;  /* 0x0000000509077c24 */ /* 0x040fe4000f8e0206 */
[----:B------:R-:W-:Y:S01]  /*2c6e0*/  IMAD.WIDE.U32 R4, R9, UR4, R4 ;  /* 0x0000000409047c25 */ /* 0x000fe2000f8e0004 */
[----:B------:R-:W-:-:S03]  /*2c6f0*/  ULDC.64 UR4, c[0x0][0xc50] ;  /* 0x0003140000047ab9 */ /* 0x000fc60000000a00 */
[----:B------:R-:W-:Y:S01]  /*2c700*/  IMAD.IADD R5, R5, 0x1, R7 ;  /* 0x0000000105057824 */ /* 0x000fe200078e0207 */
[----:B------:R-:W-:-:S04]  /*2c710*/  LEA R10, P1, R4, UR4, 0x2 ;  /* 0x00000004040a7c11 */ /* 0x000fc8000f8210ff */
[----:B------:R-:W-:Y:S01]  /*2c720*/  LEA.HI.X R4, R4, UR5, R5, 0x2, P1 ;  /* 0x0000000504047c11 */ /* 0x000fe200088f1405 */
[----:B------:R-:W-:Y:S01]  /*2c730*/  SHFL.IDX PT, R6, R10, RZ, 0x1c1f ;  /* 0x001c1fff0a067589 */ /* 0x000fe200000e0000 */
[----:B------:R-:W-:-:S03]  /*2c740*/  ULDC.64 UR4, c[0x0][0xba0] ;  /* 0x0002e80000047ab9 */ /* 0x000fc60000000a00 */
[----:B------:R-:W2:Y:S01]  /*2c750*/  SHFL.IDX PT, R7, R4, RZ, 0x1c1f ;  /* 0x001c1fff04077589 */ /* 0x000ea200000e0000 */
[----:B------:R-:W-:-:S05]  /*2c760*/  VIADD R5, R15, 0x8 ;  /* 0x000000080f057836 */ /* 0x000fca0000000000 */
[----:B------:R-:W-:Y:S01]  /*2c770*/  ISETP.GE.OR P0, PT, R5, R20, P0 ;  /* 0x000000140500720c */ /* 0x000fe20000706670 */
[----:B------:R-:W-:Y:S01]  /*2c780*/  IMAD R5, R223, 0x40, R186 ;  /* 0x00000040df057824 */ /* 0x000fe200078e02ba */
[----:B--2---:R0:W-:Y:S11]  /*2c790*/  @!P3 ST.E desc[UR44][R6.64], R11 ;  /* 0x0000000b0600b985 */ /* 0x0041f6000c10192c */
[----:B------:R-:W2:Y:S01]  /*2c7a0*/  @!P0 LDL R63, [R1+0x424] ;  /* 0x00042400013f8983 */ /* 0x000ea20000100800 */
[----:B------:R-:W-:-:S03]  /*2c7b0*/  IMAD.WIDE R2, R5, 0x2, R2 ;  /* 0x0000000205027825 */ /* 0x000fc600078e0202 */
[C---:B------:R-:W-:Y:S02]  /*2c7c0*/  IADD3 R29, P4, R2.reuse, 0x3000, RZ ;  /* 0x00003000021d7810 */ /* 0x040fe40007f9e0ff */
[C---:B------:R-:W-:Y:S02]  /*2c7d0*/  IADD3 R9, P1, R2.reuse, 0x1000, RZ ;  /* 0x0000100002097810 */ /* 0x040fe40007f3e0ff */
[----:B------:R-:W-:Y:S02]  /*2c7e0*/  IADD3 R13, P5, R2, 0x2000, RZ ;  /* 0x00002000020d7810 */ /* 0x000fe40007fbe0ff */
[----:B------:R-:W-:Y:S02]  /*2c7f0*/  LOP3.LUT R28, R29, 0x380, RZ, 0xc0, !PT ;  /* 0x000003801d1c7812 */ /* 0x000fe400078ec0ff */
[----:B------:R-:W-:Y:S02]  /*2c800*/  LOP3.LUT R8, R9, 0x380, RZ, 0xc0, !PT ;  /* 0x0000038009087812 */ /* 0x000fe400078ec0ff */
[----:B------:R-:W-:-:S02]  /*2c810*/  LOP3.LUT R12, R13, 0x380, RZ, 0xc0, !PT ;  /* 0x000003800d0c7812 */ /* 0x000fc400078ec0ff */
        /* <DEDUP_REMOVED lines=12> */
[----:B------:R-:W-:Y:S02]  /*2c8e0*/  IADD3 R41, P5, R2, 0x6000, RZ ;  /* 0x0000600002297810 */ /* 0x000fe40007fbe0ff */
[----:B------:R-:W-:Y:S02]  /*2c8f0*/  LOP3.LUT R44, R45, 0x380, RZ, 0xc0, !PT ;  /* 0x000003802d2c7812 */ /* 0x000fe400078ec0ff */
[----:B------:R-:W-:Y:S02]  /*2c900*/  LOP3.LUT R32, R33, 0x380, RZ, 0xc0, !PT ;  /* 0x0000038021207812 */ /* 0x000fe400078ec0ff */
[----:B------:R-:W-:-:S02]  /*2c910*/  LOP3.LUT R36, R37, 0x380, RZ, 0xc0, !PT ;  /* 0x0000038025247812 */ /* 0x000fc400078ec0ff */
[----:B------:R-:W-:Y:S02]  /*2c920*/  LOP3.LUT R40, R41, 0x380, RZ, 0xc0, !PT ;  /* 0x0000038029287812 */ /* 0x000fe400078ec0ff */
        /* <DEDUP_REMOVED lines=15> */
[----:B------:R-:W-:Y:S01]  /*2ca20*/  IADD3 R57, P5, R2, 0xa000, RZ ;  /* 0x0000a00002397810 */ /* 0x000fe20007fbe0ff */
[----:B------:R-:W-:Y:S01]  /*2ca30*/  SHFL.IDX PT, R58, R10, 0x1, 0x1c1f ;  /* 0x003c1f000a3a7f89 */ /* 0x000fe200000e0000 */
[----:B------:R-:W-:-:S03]  /*2ca40*/  LOP3.LUT R60, R61, 0x380, RZ, 0xc0, !PT ;  /* 0x000003803d3c7812 */ /* 0x000fc600078ec0ff */
[----:B------:R1:W2:Y:S01]  /*2ca50*/  SHFL.IDX PT, R59, R4, 0x1, 0x1c1f ;  /* 0x003c1f00043b7f89 */ /* 0x0002a200000e0000 */
[----:B------:R-:W-:Y:S02]  /*2ca60*/  LOP3.LUT R48, R49, 0x380, RZ, 0xc0, !PT ;  /* 0x0000038031307812 */ /* 0x000fe400078ec0ff */
[----:B------:R-:W-:Y:S02]  /*2ca70*/  LOP3.LUT R52, R53, 0x380, RZ, 0xc0, !PT ;  /* 0x0000038035347812 */ /* 0x000fe400078ec0ff */
[----:B------:R-:W-:Y:S02]  /*2ca80*/  LOP3.LUT R56, R57, 0x380, RZ, 0xc0, !PT ;  /* 0x0000038039387812 */ /* 0x000fe400078ec0ff */
[----:B------:R-:W-:Y:S02]  /*2ca90*/  SHF.R.U64 R60, R60, 0x3, RZ ;  /* 0x000000033c3c7819 */ /* 0x000fe400000012ff */
[----:B------:R-:W-:Y:S02]  /*2caa0*/  SHF.R.U64 R48, R48, 0x3, RZ ;  /* 0x0000000330307819 */ /* 0x000fe400000012ff */
[----:B------:R-:W-:-:S02]  /*2cab0*/  SHF.R.U64 R52, R52, 0x3, RZ ;  /* 0x0000000334347819 */ /* 0x000fc400000012ff */
        /* <DEDUP_REMOVED lines=13> */
[----:B0-----:R-:W-:Y:S02]  /*2cb90*/  LOP3.LUT R7, R2, 0x380, RZ, 0xc0, !PT ;  /* 0x0000038002077812 */ /* 0x001fe400078ec0ff */
[----:B-1----:R-:W-:Y:S02]  /*2cba0*/  LOP3.LUT R4, R5, 0x380, RZ, 0xc0, !PT ;  /* 0x0000038005047812 */ /* 0x002fe400078ec0ff */
[----:B------:R-:W-:-:S02]  /*2cbb0*/  LOP3.LUT R64, R65, 0x380, RZ, 0xc0, !PT ;  /* 0x0000038041407812 */ /* 0x000fc400078ec0ff */
[----:B------:R-:W-:Y:S02]  /*2cbc0*/  LOP3.LUT R68, R69, 0x380, RZ, 0xc0, !PT ;  /* 0x0000038045447812 */ /* 0x000fe400078ec0ff */
[----:B------:R-:W-:Y:S02]  /*2cbd0*/  LOP3.LUT R72, R73, 0x380, RZ, 0xc0, !PT ;  /* 0x0000038049487812 */ /* 0x000fe400078ec0ff */
[----:B------:R-:W-:Y:S02]  /*2cbe0*/  SHF.R.U64 R7, R7, 0x3, RZ ;  /* 0x0000000307077819 */ /* 0x000fe400000012ff */
        /* <DEDUP_REMOVED lines=13> */
[----:B------:R-:W-:Y:S01]  /*2ccc0*/  BSSY B1, `(.L_x_4010) ;  /* 0x0000059000017945 */ /* 0x000fe20003800000 */
[----:B--2---:R0:W-:Y:S04]  /*2ccd0*/  @!P0 ST.E desc[UR44][R58.64], R63 ;  /* 0x0000003f3a008985 */ /* 0x0041e8000c10192c */
[----:B------:R1:W5:Y:S04]  /*2cce0*/  LD.E.128 R4, desc[UR44][R2.64] ;  /* 0x0000002c02047980 */ /* 0x000368000c101d00 */
[----:B------:R-:W5:Y:S04]  /*2ccf0*/  LD.E.128 R8, desc[UR44][R8.64] ;  /* 0x0000002c08087980 */ /* 0x000f68000c101d00 */
[----:B------:R-:W5:Y:S01]  /*2cd00*/  LD.E.128 R12, desc[UR44][R12.64] ;  /* 0x0000002c0c0c7980 */ /* 0x000f62000c101d00 */
[----:B-1----:R-:W-:-:S03]  /*2cd10*/  IMAD R3, R17, UR4, RZ ;  /* 0x0000000411037c24 */ /* 0x002fc6000f8e02ff */
[----:B------:R-:W5:Y:S01]  /*2cd20*/  LD.E.128 R28, desc[UR44][R28.64] ;  /* 0x0000002c1c1c7980 */ /* 0x000f62000c101d00 */
[C---:B------:R-:W-:Y:S02]  /*2cd30*/  IMAD R17, R16.reuse, UR5, R3 ;  /* 0x0000000510117c24 */ /* 0x040fe4000f8e0203 */
[----:B------:R-:W-:Y:S01]  /*2cd40*/  IMAD.WIDE.U32 R2, R16, UR4, RZ ;  /* 0x0000000410027c25 */ /* 0x000fe2000f8e00ff */
[----:B------:R-:W-:Y:S01]  /*2cd50*/  ULDC.64 UR4, c[0x0][0xbe8] ;  /* 0x0002fa0000047ab9 */ /* 0x000fe20000000a00 */
[----:B------:R-:W5:Y:S02]  /*2cd60*/  LD.E.128 R32, desc[UR44][R32.64] ;  /* 0x0000002c20207980 */ /* 0x000f64000c101d00 */
[----:B------:R-:W-:Y:S02]  /*2cd70*/  IMAD.IADD R3, R3, 0x1, R17 ;  /* 0x0000000103037824 */ /* 0x000fe400078e0211 */
[----:B----4-:R-:W-:Y:S01]  /*2cd80*/  IMAD R17, R26, 0x20, R223 ;  /* 0x000000201a117824 */ /* 0x010fe200078e02df */
        /* <DEDUP_REMOVED lines=8> */
[----:B------:R-:W-:Y:S02]  /*2ce10*/  @P2 IMAD.HI.U32 R0, R26, R81, RZ ;  /* 0x000000511a002227 */ /* 0x000fe400078e00ff */
[----:B------:R-:W5:Y:S02]  /*2ce20*/  LD.E.128 R48, desc[UR44][R48.64] ;  /* 0x0000002c30307980 */ /* 0x000f64000c101d00 */
[----:B------:R-:W-:-:S02]  /*2ce30*/  IMAD.IADD R3, R3, 0x1, R17 ;  /* 0x0000000103037824 */ /* 0x000fc400078e0211 */
[----:B------:R-:W-:Y:S01]  /*2ce40*/  IMAD.MOV.U32 R17, RZ, RZ, R26 ;  /* 0x000000ffff117224 */ /* 0x000fe200078e001a */
[----:B------:R-:W-:Y:S01]  /*2ce50*/  @P2 SHF.R.U32.HI R17, RZ, R83, R0 ;  /* 0x00000053ff112219 */ /* 0x000fe20000011600 */
[----:B------:R-:W-:Y:S01]  /*2ce60*/  IMAD R24, R24, UR4, RZ ;  /* 0x0000000418187c24 */ /* 0x000fe2000f8e02ff */
[----:B------:R-:W5:Y:S02]  /*2ce70*/  LD.E.128 R52, desc[UR44][R52.64] ;  /* 0x0000002c34347980 */ /* 0x000f64000c101d00 */
[--C-:B------:R-:W-:Y:S01]  /*2ce80*/  SHF.R.S32.HI R0, RZ, 0x1f, R17.reuse ;  /* 0x0000001fff007819 */ /* 0x100fe20000011411 */
[----:B------:R-:W-:Y:S01]  /*2ce90*/  IMAD.MOV R16, RZ, RZ, -R17 ;  /* 0x000000ffff107224 */ /* 0x000fe200078e0a11 */
[----:B0-----:R-:W5:Y:S01]  /*2cea0*/  LD.E.128 R56, desc[UR44][R56.64] ;  /* 0x0000002c38387980 */ /* 0x001f62000c101d00 */
[C---:B------:R-:W-:Y:S02]  /*2ceb0*/  IMAD R81, R25.reuse, UR5, R24 ;  /* 0x0000000519517c24 */ /* 0x040fe4000f8e0218 */
[----:B------:R-:W-:Y:S01]  /*2cec0*/  IMAD.WIDE.U32 R2, R25, UR4, R2 ;  /* 0x0000000419027c25 */ /* 0x000fe2000f8e0002 */
[----:B------:R-:W-:Y:S01]  /*2ced0*/  ULDC.64 UR4, c[0x0][0xbe0] ;  /* 0x0002f80000047ab9 */ /* 0x000fe20000000a00 */
[----:B------:R-:W5:Y:S02]  /*2cee0*/  LD.E.128 R60, desc[UR44][R60.64] ;  /* 0x0000002c3c3c7980 */ /* 0x000f64000c101d00 */
[----:B------:R-:W-:-:S02]  /*2cef0*/  IMAD R0, R0, UR4, RZ ;  /* 0x0000000400007c24 */ /* 0x000fc4000f8e02ff */
[----:B------:R-:W-:Y:S01]  /*2cf00*/  IMAD R21, R21, R16, R26 ;  /* 0x0000001015157224 */ /* 0x000fe200078e021a */
[----:B------:R-:W5:Y:S01]  /*2cf10*/  LD.E.128 R64, desc[UR44][R64.64] ;  /* 0x0000002c40407980 */ /* 0x000f62000c101d00 */
[----:B------:R-:W-:-:S03]  /*2cf20*/  IMAD.IADD R3, R3, 0x1, R81 ;  /* 0x0000000103037824 */ /* 0x000fc600078e0251 */
[----:B------:R-:W5:Y:S01]  /*2cf30*/  LD.E.128 R68, desc[UR44][R68.64] ;  /* 0x0000002c44447980 */ /* 0x000f62000c101d00 */
[----:B------:R-:W-:-:S03]  /*2cf40*/  IMAD R25, R17, UR5, R0 ;  /* 0x0000000511197c24 */ /* 0x000fc6000f8e0200 */
        /* <DEDUP_REMOVED lines=13> */
[----:B------:R-:W-:Y:S02]  /*2d020*/  IMAD.IADD R83, R223, 0x1, R216 ;  /* 0x00000001df537824 */ /* 0x000fe400078e02d8 */
        /* <DEDUP_REMOVED lines=12> */
[----:B0-----:R0:W-:Y:S01]  /*2d0f0*/  SYNCS.ARRIVE.TRANS64.RED.A1T0 RZ, [R0+URZ], RZ ;  /* 0x000000ff00ff79a7 */ /* 0x0011e2000810043f */
[----:B------:R1:W2:Y:S03]  /*2d100*/  SHFL.IDX PT, R80, R21, RZ, 0x181f ;  /* 0x00181fff15507589 */ /* 0x0002a600000e0000 */
[----:B------:R-:W-:Y:S01]  /*2d110*/  ISETP.GE.AND P0, PT, R17, R20, PT ;  /* 0x000000141100720c */ /* 0x000fe20003f06270 */
[----:B0-----:R1:W0:Y:S01]  /*2d120*/  SHFL.IDX PT, R0, R26, RZ, 0x181f ;  /* 0x00181fff1a007589 */ /* 0x00122200000e0000 */
[----:B------:R-:W-:Y:S11]  /*2d130*/  @P2 BRA `(.L_x_4011) ;  /* 0x0000000000442947 */ /* 0x000ff60003800000 */
[----:B------:R-:W-:Y:S02]  /*2d140*/  ULDC UR4, c[0x0][0xbc8] ;  /* 0x0002f20000047ab9 */ /* 0x000fe40000000800 */
[----:B------:R-:W-:Y:S02]  /*2d150*/  ISETP.GE.AND P2, PT, R186, UR4, PT ;  /* 0x00000004ba007c0c */ /* 0x000fe4000bf46270 */
[----:B------:R-:W-:Y:S02]  /*2d160*/  ISETP.GE.AND P3, PT, R194, UR4, PT ;  /* 0x00000004c2007c0c */ /* 0x000fe4000bf66270 */
[----:B------:R-:W-:-:S09]  /*2d170*/  ISETP.GE.AND P4, PT, R187, UR4, PT ;  /* 0x00000004bb007c0c */ /* 0x000fd2000bf86270 */
[----:B--2---:R-:W-:-:S04]  /*2d180*/  @!P2 LEA R2, P5, R186, R80, 0x1 ;  /* 0x00000050ba02a211 */ /* 0x004fc800078a08ff */
        /* <DEDUP_REMOVED lines=12> */
.L_x_4011:
[----:B------:R-:W-:Y:S05]  /*2d250*/  BSYNC B1 ;  /* 0x0000000000017941 */ /* 0x000fea0003800000 */
.L_x_4010:
        /* <DEDUP_REMOVED lines=9> */
[----:B---3--:R-:W-:-:S04]  /*2d2f0*/  @!P4 LEA R2, P5, R186, R16, 0x1 ;  /* 0x00000010ba02c211 */ /* 0x008fc800078a08ff */
[----:B----4-:R-:W-:Y:S02]  /*2d300*/  @!P4 LEA.HI.X R3, R186, R0, R222, 0x1, P5 ;  /* 0x00000000ba03c211 */ /* 0x010fe400028f0cde */
[----:B-----5:R-:W-:-:S03]  /*2d310*/  @!P3 LEA R4, P5, R194, R16, 0x1 ;  /* 0x00000010c204b211 */ /* 0x020fc600078a08ff */
        /* <DEDUP_REMOVED lines=9> */
.L_x_4013:
[----:B------:R-:W-:Y:S05]  /*2d3b0*/  BSYNC B1 ;  /* 0x0000000000017941 */ /* 0x000fea0003800000 */
.L_x_4012:
        /* <DEDUP_REMOVED lines=21> */
.L_x_4015:
[----:B------:R-:W-:Y:S05]  /*2d510*/  BSYNC B1 ;  /* 0x0000000000017941 */ /* 0x000fea0003800000 */
.L_x_4014:
[----:B0-----:R-:W-:Y:S01]  /*2d520*/  VIADD R3, R83, 0x60 ;  /* 0x0000006053037836 */ /* 0x001fe20000000000 */
[----:B-1--4-:R-:W0:Y:S04]  /*2d530*/  SHFL.IDX PT, R26, R26, 0x3, 0x181f ;  /* 0x00781f001a1a7f89 */ /* 0x012e2800000e0000 */
[----:B------:R-:W-:Y:S01]  /*2d540*/  ISETP.GE.AND P0, PT, R3, R20, PT ;  /* 0x000000140300720c */ /* 0x000fe20003f06270 */
[----:B------:R-:W1:-:S12]  /*2d550*/  SHFL.IDX PT, R21, R21, 0x3, 0x181f ;  /* 0x00781f0015157f89 */ /* 0x000e5800000e0000 */
[----:B------:R-:W-:Y:S05]  /*2d560*/  @P0 BRA `(.L_x_4016) ;  /* 0x0000000c00a00947 */ /* 0x000fea0003800000 */
[----:B------:R-:W-:Y:S02]  /*2d570*/  ULDC UR4, c[0x0][0xbc8] ;  /* 0x0002f20000047ab9 */ /* 0x000fe40000000800 */
[----:B------:R-:W-:Y:S02]  /*2d580*/  ISETP.GE.AND P3, PT, R186, UR4, PT ;  /* 0x00000004ba007c0c */ /* 0x000fe4000bf66270 */
[----:B------:R-:W-:Y:S02]  /*2d590*/  ISETP.GE.AND P4, PT, R194, UR4, PT ;  /* 0x00000004c2007c0c */ /* 0x000fe4000bf86270 */
[----:B------:R-:W-:-:S09]  /*2d5a0*/  ISETP.GE.AND P5, PT, R187, UR4, PT ;  /* 0x00000004bb007c0c */ /* 0x000fd2000bfa6270 */
[-C--:B-1----:R-:W-:Y:S02]  /*2d5b0*/  @!P3 LEA R2, P0, R186, R21.reuse, 0x1 ;  /* 0x00000015ba02b211 */ /* 0x082fe400078008ff */
        /* <DEDUP_REMOVED lines=14> */
.L_x_4008:
[----:B------:R-:W-:Y:S01]  /*2d6a0*/  ULDC.64 UR4, c[0x0][0xd00] ;  /* 0x0003400000047ab9 */ /* 0x000fe20000000a00 */
[----:B-----5:R-:W2:Y:S01]  /*2d6b0*/  LDC.64 R2, c[0x0][0xd00] ;  /* 0x00034000ff027b82 */ /* 0x020ea20000000a00 */
[----:B------:R-:W-:Y:S01]  /*2d6c0*/  ISETP.NE.U32.AND P0, PT, RZ, UR4, PT ;  /* 0x00000004ff007c0c */ /* 0x000fe2000bf05070 */
[----:B------:R-:W-:-:S03]  /*2d6d0*/  IMAD.MOV.U32 R0, RZ, RZ, RZ ;  /* 0x000000ffff007224 */ /* 0x000fc600078e00ff */
[----:B------:R-:W-:Y:S01]  /*2d6e0*/  ISETP.NE.AND.EX P0, PT, RZ, UR5, PT, P0 ;  /* 0x00000005ff007c0c */ /* 0x000fe2000bf05300 */
[----:B------:R-:W-:Y:S02]  /*2d6f0*/  ULDC.64 UR4, c[0x0][0xd08] ;  /* 0x0003420000047ab9 */ /* 0x000fe40000000a00 */
[----:B------:R-:W-:Y:S01]  /*2d700*/  ISETP.NE.U32.AND P1, PT, RZ, UR4, PT ;  /* 0x00000004ff007c0c */ /* 0x000fe2000bf25070 */
[----:B------:R-:W3:Y:S03]  /*2d710*/  LDC R17, c[0x0][0xce8] ;  /* 0x00033a00ff117b82 */ /* 0x000ee60000000800 */
[----:B------:R-:W-:Y:S01]  /*2d720*/  ISETP.NE.AND.EX P1, PT, RZ, UR5, PT, P1 ;  /* 0x00000005ff007c0c */ /* 0x000fe2000bf25310 */
[----:B--2---:R-:W-:-:S12]  /*2d730*/  IMAD.WIDE R2, R218, 0x4, R2 ;  /* 0x00000004da027825 */ /* 0x004fd800078e0202 */
[----:B------:R-:W2:Y:S01]  /*2d740*/  @P1 LDC.64 R4, c[0x0][0xd08] ;  /* 0x00034200ff041b82 */ /* 0x000ea20000000a00 */
[----:B------:R-:W-:Y:S02]  /*2d750*/  ULDC UR4, c[0x0][0xb88] ;  /* 0x0002e20000047ab9 */ /* 0x000fe40000000800 */
[----:B------:R-:W-:Y:S01]  /*2d760*/  IMAD.U32 R6, RZ, RZ, UR4 ;  /* 0x00000004ff067e24 */ /* 0x000fe2000f8e00ff */
[----:B------:R0:W5:Y:S01]  /*2d770*/  @P0 LDG.E R0, desc[UR44][R2.64] ;  /* 0x0000002c02000981 */ /* 0x000162000c1e1900 */
[----:B--2---:R-:W-:-:S05]  /*2d780*/  @P1 IMAD.WIDE R4, R218, 0x4, R4 ;  /* 0x00000004da041825 */ /* 0x004fca00078e0204 */
[----:B------:R0:W5:Y:S01]  /*2d790*/  @P1 LDG.E R6, desc[UR44][R4.64] ;  /* 0x0000002c04061981 */ /* 0x000162000c1e1900 */
[----:B---3--:R-:W-:Y:S02]  /*2d7a0*/  ISETP.NE.AND P2, PT, R17, 0x1, PT ;  /* 0x000000011100780c */ /* 0x008fe40003f45270 */
[----:B------:R-:W-:Y:S02]  /*2d7b0*/  ISETP.GE.AND P3, PT, R226, 0x80, PT ;  /* 0x00000080e200780c */ /* 0x000fe40003f66270 */
[----:B------:R-:W-:-:S09]  /*2d7c0*/  SHF.R.S32.HI R7, RZ, 0x1f, R218 ;  /* 0x0000001fff077819 */ /* 0x000fd200000114da */
[----:B------:R-:W2:Y:S08]  /*2d7d0*/  @P2 LDC R16, c[0x0][0xcec] ;  /* 0x00033b00ff102b82 */ /* 0x000eb00000000800 */
[----:B------:R-:W3:Y:S01]  /*2d7e0*/  @P2 LDC R21, c[0x0][0xcf0] ;  /* 0x00033c00ff152b82 */ /* 0x000ee20000000800 */
[----:B0-----:R-:W-:Y:S05]  /*2d7f0*/  @P1 BRA `(.L_x_4017) ;  /* 0x0000000000101947 */ /* 0x001fea0003800000 */
[----:B------:R-:W-:Y:S05]  /*2d800*/  @!P0 BRA `(.L_x_4017) ;  /* 0x00000000000c8947 */ /* 0x000fea0003800000 */
[----:B------:R-:W4:Y:S04]  /*2d810*/  LDG.E R5, desc[UR44][R2.64] ;  /* 0x0000002c02057981 */ /* 0x000f28000c1e1900 */
[----:B-----5:R-:W4:Y:S02]  /*2d820*/  LDG.E R6, desc[UR44][R2.64+0x4] ;  /* 0x0000042c02067981 */ /* 0x020f24000c1e1900 */
[----:B----4-:R-:W-:-:S07]  /*2d830*/  IMAD.IADD R6, R6, 0x1, -R5 ;  /* 0x0000000106067824 */ /* 0x010fce00078e0a05 */
.L_x_4017:
[----:B------:R-:W-:Y:S01]  /*2d840*/  BSSY B1, `(.L_x_4018) ;  /* 0x000002d000017945 */ /* 0x000fe20003800000 */
[----:B------:R-:W-:Y:S02]  /*2d850*/  SHF.R.S32.HI R10, RZ, 0x1f, R217 ;  /* 0x0000001fff0a7819 */ /* 0x000fe400000114d9 */
[----:B------:R-:W-:Y:S02]  /*2d860*/  SEL R13, R218, RZ, !P0 ;  /* 0x000000ffda0d7207 */ /* 0x000fe40004000000 */
[----:B------:R-:W-:Y:S02]  /*2d870*/  SEL R12, R7, RZ, !P0 ;  /* 0x000000ff070c7207 */ /* 0x000fe40004000000 */
[----:B-----5:R-:W-:Y:S01]  /*2d880*/  SHF.R.S32.HI R11, RZ, 0x1f, R0 ;  /* 0x0000001fff0b7819 */ /* 0x020fe20000011400 */
[----:B------:R-:W-:Y:S06]  /*2d890*/  @P3 BRA `(.L_x_4019) ;  /* 0x00000000009c3947 */ /* 0x000fec0003800000 */
[----:B------:R-:W0:Y:S01]  /*2d8a0*/  S2R R3, SR_TID.X ;  /* 0x0000000000037919 */ /* 0x000e220000002100 */
[----:B------:R-:W5:Y:S02]  /*2d8b0*/  LDC R14, c[0x0][0xce8] ;  /* 0x00033a00ff0e7b82 */ /* 0x000f640000000800 */
[----:B-----5:R-:W-:Y:S01]  /*2d8c0*/  IMAD R2, R6, R14, RZ ;  /* 0x0000000e06027224 */ /* 0x020fe200078e02ff */
        /* <DEDUP_REMOVED lines=14> */
[----:B------:R-:W5:Y:S01]  /*2d9b0*/  @P0 LDC R15, c[0x0][0xcf0] ;  /* 0x00033c00ff0f0b82 */ /* 0x000f620000000800 */
[----:B------:R-:W-:-:S04]  /*2d9c0*/  IMAD.WIDE.U32 R2, R13, UR4, R2 ;  /* 0x000000040d027c25 */ /* 0x000fc8000f8e0002 */
[----:B0-----:R-:W-:-:S05]  /*2d9d0*/  @P0 IMAD.HI.U32 R4, R9, R4, RZ ;  /* 0x0000000409040227 */ /* 0x001fca00078e00ff */
[----:B-----5:R-:W-:Y:S01]  /*2d9e0*/  @P0 SHF.R.U32.HI R5, RZ, R15, R4 ;  /* 0x0000000fff050219 */ /* 0x020fe20000011604 */
        /* <DEDUP_REMOVED lines=18> */
.L_x_4019:
[----:B------:R-:W-:Y:S05]  /*2db10*/  BSYNC B1 ;  /* 0x0000000000017941 */ /* 0x000fea0003800000 */
.L_x_4018:
[----:B0-----:R-:W5:Y:S01]  /*2db20*/  LDL R4, [R1+0x450] ;  /* 0x0004500001047983 */ /* 0x001f620000100800 */
[----:B------:R-:W-:Y:S02]  /*2db30*/  ULDC.64 UR4, c[0x0][0xba0] ;  /* 0x0002e80000047ab9 */ /* 0x000fe40000000a00 */
[----:B------:R-:W-:-:S04]  /*2db40*/  IMAD R3, R11, UR4, RZ ;  /* 0x000000040b037c24 */ /* 0x000fc8000f8e02ff */
[C---:B------:R-:W-:Y:S02]  /*2db50*/  IMAD R5, R0.reuse, UR5, R3 ;  /* 0x0000000500057c24 */ /* 0x040fe4000f8e0203 */
[----:B------:R-:W-:Y:S01]  /*2db60*/  IMAD.WIDE.U32 R2, R0, UR4, RZ ;  /* 0x0000000400027c25 */ /* 0x000fe2000f8e00ff */
[----:B------:R-:W-:-:S03]  /*2db70*/  ULDC.64 UR4, c[0x0][0xbe8] ;  /* 0x0002fa0000047ab9 */ /* 0x000fc60000000a00 */
[----:B------:R-:W-:Y:S02]  /*2db80*/  IMAD.IADD R3, R3, 0x1, R5 ;  /* 0x0000000103037824 */ /* 0x000fe400078e0205 */
[----:B------:R-:W-:-:S04]  /*2db90*/  IMAD.WIDE.U32 R2, R217, UR4, R2 ;  /* 0x00000004d9027c25 */ /* 0x000fc8000f8e0002 */
[----:B-----5:R-:W-:Y:S02]  /*2dba0*/  IMAD R7, R4, 0x20, R223 ;  /* 0x0000002004077824 */ /* 0x020fe400078e02df */
[----:B------:R-:W-:Y:S02]  /*2dbb0*/  IMAD R4, R10, UR4, RZ ;  /* 0x000000040a047c24 */ /* 0x000fe4000f8e02ff */
[----:B------:R-:W-:Y:S02]  /*2dbc0*/  IMAD.IADD R9, R216, 0x1, R7 ;  /* 0x00000001d8097824 */ /* 0x000fe400078e0207 */
[----:B------:R-:W-:Y:S01]  /*2dbd0*/  IMAD R7, R217, UR5, R4 ;  /* 0x00000005d9077c24 */ /* 0x000fe2000f8e0204 */
[----:B------:R-:W-:Y:S01]  /*2dbe0*/  ULDC.64 UR4, c[0x0][0xbf0] ;  /* 0x0002fc0000047ab9 */ /* 0x000fe20000000a00 */
[----:B--2---:R-:W-:-:S04]  /*2dbf0*/  @P2 IMAD.HI.U32 R0, R9, R16, RZ ;  /* 0x0000001009002227 */ /* 0x004fc800078e00ff */
[----:B------:R-:W-:Y:S01]  /*2dc00*/  IMAD.MOV.U32 R5, RZ, RZ, R9 ;  /* 0x000000ffff057224 */ /* 0x000fe200078e0009 */
[----:B---3--:R-:W-:Y:S01]  /*2dc10*/  @P2 SHF.R.U32.HI R5, RZ, R21, R0 ;  /* 0x00000015ff052219 */ /* 0x008fe20000011600 */
        /* <DEDUP_REMOVED lines=26> */
.L_x_4230:
        /* <DEDUP_REMOVED lines=12> */
[----:B--2---:R-:W-:Y:S02]  /*2de80*/  @!P3 LEA.HI.X R5, R186, R0, R222, 0x1, P5 ;  /* 0x00000000ba05b211 */ /* 0x004fe400028f0cde */
        /* <DEDUP_REMOVED lines=9> */
.L_x_4022:
[----:B------:R-:W-:Y:S05]  /*2df20*/  BSYNC B1 ;  /* 0x0000000000017941 */ /* 0x000fea0003800000 */
.L_x_4021:
[----:B------:R-:W-:-:S03]  /*2df30*/  UMOV UR4, 0xffffffff ;  /* 0xffffffff00047882 */ /* 0x000fc60000000000 */
[----:B------:R-:W-:Y:S05]  /*2df40*/  BRA.DIV UR4, `(.L_x_4023) ;  /* 0x0000009a04407947 */ /* 0x000fea000b800000 */
[----:B--2---:R2:W0:Y:S04]  /*2df50*/  SHFL.IDX PT, R0, R3, 0x1, 0x181f ;  /* 0x00381f0003007f89 */ /* 0x00442800000e0000 */
[----:B---3--:R2:W3:Y:S02]  /*2df60*/  SHFL.IDX PT, R14, R2, 0x1, 0x181f ;  /* 0x00381f00020e7f89 */ /* 0x0084e400000e0000 */
.L_x_4234:
        /* <DEDUP_REMOVED lines=21> */
.L_x_4025:
[----:B------:R-:W-:Y:S05]  /*2e0c0*/  BSYNC B1 ;  /* 0x0000000000017941 */ /* 0x000fea0003800000 */
.L_x_4024:
[----:B------:R-:W-:-:S03]  /*2e0d0*/  UMOV UR4, 0xffffffff ;  /* 0xffffffff00047882 */ /* 0x000fc60000000000 */
[----:B------:R-:W-:Y:S05]  /*2e0e0*/  BRA.DIV UR4, `(.L_x_4026) ;  /* 0x0000009a04207947 */ /* 0x000fea000b800000 */
[----:B0-----:R0:W0:Y:S04]  /*2e0f0*/  SHFL.IDX PT, R0, R3, 0x2, 0x181f ;  /* 0x00581f0003007f89 */ /* 0x00102800000e0000 */
[----:B---3--:R3:W0:Y:S02]  /*2e100*/  SHFL.IDX PT, R14, R2, 0x2, 0x181f ;  /* 0x00581f00020e7f89 */ /* 0x00862400000e0000 */
.L_x_4238:
        /* <DEDUP_REMOVED lines=21> */
.L_x_4028:
[----:B------:R-:W-:Y:S05]  /*2e260*/  BSYNC B1 ;  /* 0x0000000000017941 */ /* 0x000fea0003800000 */
.L_x_4027:
[----:B------:R-:W-:-:S03]  /*2e270*/  UMOV UR4, 0xffffffff ;  /* 0xffffffff00047882 */ /* 0x000fc60000000000 */
[----:B------:R-:W-:Y:S05]  /*2e280*/  BRA.DIV UR4, `(.L_x_4029) ;  /* 0x0000009a04007947 */ /* 0x000fea000b800000 */
[----:B0-----:R0:W0:Y:S04]  /*2e290*/  SHFL.IDX PT, R0, R3, 0x3, 0x181f ;  /* 0x00781f0003007f89 */ /* 0x00102800000e0000 */
[----:B------:R0:W0:Y:S02]  /*2e2a0*/  SHFL.IDX PT, R14, R2, 0x3, 0x181f ;  /* 0x00781f00020e7f89 */ /* 0x00002400000e0000 */
.L_x_4242:
[----:B0-23--:R-:W-:-:S05]  /*2e2b0*/  VIADD R2, R216, 0x60 ;  /* 0x00000060d8027836 */ /* 0x00dfca0000000000 */
        /* <DEDUP_REMOVED lines=19> */
.L_x_4016:
[----:B------:R-:W-:Y:S05]  /*2e3f0*/  BSYNC B0 ;  /* 0x0000000000007941 */ /* 0x000fea0003800000 */
.L_x_4007:
[----:B------:R-:W-:Y:S02]  /*2e400*/  ULDC UR4, c[0x0][0xd3c] ;  /* 0x00034f0000047ab9 */ /* 0x000fe40000000800 */
[----:B-1----:R-:W-:-:S13]  /*2e410*/  ISETP.GE.AND P0, PT, R127, UR4, PT ;  /* 0x000000047f007c0c */ /* 0x002fda000bf06270 */
[----:B------:R-:W-:Y:S05]  /*2e420*/  @!P0 BRA `(.L_x_4030) ;  /* 0xfffffd2c00908947 */ /* 0x000fea000383ffff */
[----:B------:R-:W-:Y:S05]  /*2e430*/  BRA `(.L_x_3800) ;  /* 0x0000007c00ac7947 */ /* 0x000fea0003800000 */
.L_x_3798:
        /* <DEDUP_REMOVED lines=16> */
.L_x_4031:
        /* <DEDUP_REMOVED lines=42> */
.L_x_4037:
        /* <DEDUP_REMOVED lines=12> */
.L_x_4036:
[----:B------:R-:W-:Y:S05]  /*2e8a0*/  BSYNC B0 ;  /* 0x0000000000007941 */ /* 0x000fea0003800000 */
.L_x_4035:
        /* <DEDUP_REMOVED lines=20> */
.L_x_4033:
        /* <DEDUP_REMOVED lines=20> */
.L_x_4038:
        /* <DEDUP_REMOVED lines=59> */
.L_x_4034:
[----:B------:R-:W-:Y:S02]  /*2eee0*/  IMAD.MOV.U32 R17, RZ, RZ, RZ ;  /* 0x000000ffff117224 */ /* 0x000fe400078e00ff */
[----:B------:R-:W-:Y:S02]  /*2eef0*/  IMAD.U32 R16, RZ, RZ, UR6 ;  /* 0x00000006ff107e24 */ /* 0x000fe4000f8e00ff */
[----:B------:R-:W-:-:S07]  /*2ef00*/  IMAD.MOV.U32 R18, RZ, RZ, RZ ;  /* 0x000000ffff127224 */ /* 0x000fce00078e00ff */
.L_x_4039:
[----:B------:R-:W-:-:S13]  /*2ef10*/  ISETP.NE.AND P0, PT, R5, RZ, PT ;  /* 0x000000ff0500720c */ /* 0x000fda0003f05270 */
[----:B------:R-:W0:Y:S01]  /*2ef20*/  @!P0 S2R R3, SR_CgaCtaId ;  /* 0x0000000000038919 */ /* 0x000e220000008800 */
[----:B------:R-:W-:-:S04]  /*2ef30*/  @!P0 MOV R0, 0x400 ;  /* 0x0000040000008802 */ /* 0x000fc80000000f00 */
[----:B0-----:R-:W-:-:S05]  /*2ef40*/  @!P0 LEA R0, R3, R0, 0x18 ;  /* 0x0000000003008211 */ /* 0x001fca00078ec0ff */
[----:B------:R0:W-:Y:S01]  /*2ef50*/  @!P0 STS.128 [R0+0x324d0], R16 ;  /* 0x0324d01000008388 */ /* 0x0001e20000000c00 */
[----:B------:R-:W-:Y:S06]  /*2ef60*/  BAR.ARV 0x5, 0x180 ;  /* 0x0146000000007b1d */ /* 0x000fec0000002000 */
.L_x_4032:
        /* <DEDUP_REMOVED lines=12> */
[----:B------:R-:W-:Y:S01]  /*2f030*/  CS2R R24, SRZ ;  /* 0x0000000000187805 */ /* 0x000fe2000001ff00 */
[----:B------:R-:W-:Y:S01]  /*2f040*/  IMAD.MOV.U32 R27, RZ, RZ, 0x1 ;  /* 0x00000001ff1b7424 */ /* 0x000fe200078e00ff */
[----:B------:R-:W-:Y:S01]  /*2f050*/  ULDC.64 UR42, c[0x0][0x198] ;  /* 0x00006600002a7ab9 */ /* 0x000fe20000000a00 */
[----:B------:R-:W-:Y:S01]  /*2f060*/  ULOP3.LUT UR40, UR38, 0x2, URZ, 0xfc, !UPT ;  /* 0x0000000226287892 */ /* 0x000fe2000f8efc3f */
[----:B------:R-:W-:Y:S01]  /*2f070*/  ULDC UR39, c[0x0][0xc] ;  /* 0x0000030000277ab9 */ /* 0x000fe20000000800 */
[----:B--2---:R-:W-:-:S06]  /*2f080*/  ULEA UR4, UR5, UR4, 0x18 ;  /* 0x0000000405047291 */ /* 0x004fcc000f8ec03f */
[----:B------:R-:W-:Y:S01]  /*2f090*/  IMAD.U32 R23, RZ, RZ, UR4 ;  /* 0x00000004ff177e24 */ /* 0x000fe2000f8e00ff */
[C---:B-1----:R-:W-:Y:S01]  /*2f0a0*/  LOP3.LUT R4, R5.reuse, 0x7f, RZ, 0xc0, !PT ;  /* 0x0000007f05047812 */ /* 0x042fe200078ec0ff */
[----:B0-----:R-:W-:-:S04]  /*2f0b0*/  IMAD.SHL.U32 R0, R5, 0x8, RZ ;  /* 0x0000000805007824 */ /* 0x001fc800078e00ff */
[----:B------:R-:W-:Y:S01]  /*2f0c0*/  IMAD.SHL.U32 R32, R4, 0x8, RZ ;  /* 0x0000000804207824 */ /* 0x000fe200078e00ff */
[C---:B------:R-:W-:Y:S02]  /*2f0d0*/  LOP3.LUT R2, R0.reuse, 0x1f8, RZ, 0xc0, !PT ;  /* 0x000001f800027812 */ /* 0x040fe400078ec0ff */
[----:B------:R-:W-:Y:S02]  /*2f0e0*/  LOP3.LUT R0, R0, 0x38, RZ, 0xc0, !PT ;  /* 0x0000003800007812 */ /* 0x000fe400078ec0ff */
[----:B------:R-:W-:Y:S01]  /*2f0f0*/  LOP3.LUT R3, R2, 0x38, R5, 0x78, !PT ;  /* 0x0000003802037812 */ /* 0x000fe200078e7805 */
[----:B------:R-:W-:-:S03]  /*2f100*/  IMAD.SHL.U32 R2, R5, 0x10, RZ ;  /* 0x0000001005027824 */ /* 0x000fc600078e00ff */
[----:B------:R-:W-:Y:S02]  /*2f110*/  LOP3.LUT R32, R3, 0x200, R32, 0xf8, !PT ;  /* 0x0000020003207812 */ /* 0x000fe400078ef820 */
[----:B------:R-:W-:-:S03]  /*2f120*/  SHF.R.U32.HI R3, RZ, 0x3, R4 ;  /* 0x00000003ff037819 */ /* 0x000fc60000011604 */
[----:B------:R-:W-:Y:S01]  /*2f130*/  IMAD R26, R32, 0x2, R23 ;  /* 0x00000002201a7824 */ /* 0x000fe200078e0217 */
[----:B------:R-:W-:Y:S02]  /*2f140*/  LOP3.LUT R2, R3, 0x70, R2, 0xf8, !PT ;  /* 0x0000007003027812 */ /* 0x000fe400078ef802 */
[C---:B------:R-:W-:Y:S02]  /*2f150*/  LOP3.LUT R3, R0.reuse, 0x40, RZ, 0xfc, !PT ;  /* 0x0000004000037812 */ /* 0x040fe400078efcff */
[C---:B------:R-:W-:Y:S02]  /*2f160*/  LOP3.LUT R2, R0.reuse, 0x80, RZ, 0xfc, !PT ;  /* 0x0000008000027812 */ /* 0x040fe400078efcff */
[----:B---3--:R-:W-:-:S07]  /*2f170*/  LOP3.LUT R0, R0, 0xc0, RZ, 0xfc, !PT ;  /* 0x000000c000007812 */ /* 0x008fce00078efcff */
.L_x_4161:
[----:B------:R-:W-:Y:S05]  /*2f180*/  YIELD ;  /* 0x0000000000007946 */ /* 0x000fea0003800000 */
[----:B------:R-:W-:Y:S01]  /*2f190*/  ULDC.64 UR4, c[0x0][0xb20] ;  /* 0x0002c80000047ab9 */ /* 0x000fe20000000a00 */
[----:B------:R-:W-:Y:S01]  /*2f1a0*/  IMAD.MOV.U32 R33, RZ, RZ, RZ ;  /* 0x000000ffff217224 */ /* 0x000fe200078e00ff */
[----:B------:R-:W-:Y:S01]  /*2f1b0*/  ISETP.NE.U32.AND P0, PT, RZ, UR4, PT ;  /* 0x00000004ff007c0c */ /* 0x000fe2000bf05070 */
[----:B--23--:R-:W0:Y:S01]  /*2f1c0*/  LDC.64 R4, c[0x0][0xaf8] ;  /* 0x0002be00ff047b82 */ /* 0x00ce220000000a00 */
[----:B------:R-:W-:Y:S01]  /*2f1d0*/  IMAD.MOV.U32 R8, RZ, RZ, RZ ;  /* 0x000000ffff087224 */ /* 0x000fe200078e00ff */
[----:B------:R-:W-:Y:S01]  /*2f1e0*/  ULDC.64 UR6, c[0x0][0xb08] ;  /* 0x0002c20000067ab9 */ /* 0x000fe20000000a00 */
[----:B------:R-:W-:Y:S01]  /*2f1f0*/  ISETP.NE.AND.EX P0, PT, RZ, UR5, PT, P0 ;  /* 0x00000005ff007c0c */ /* 0x000fe2000bf05300 */
[----:B------:R-:W-:-:S12]  /*2f200*/  ULDC.64 UR4, c[0x0][0xb10] ;  /* 0x0002c40000047ab9 */ /* 0x000fd80000000a00 */
[----:B-1----:R-:W1:Y:S02]  /*2f210*/  @P0 LDC.64 R2, c[0x0][0xb20] ;  /* 0x0002c800ff020b82 */ /* 0x002e640000000a00 */
[----:B-1----:R-:W-:-:S05]  /*2f220*/  @P0 IMAD.WIDE R2, R19, 0x4, R2 ;  /* 0x0000000413020825 */ /* 0x002fca00078e0202 */
[----:B------:R1:W5:Y:S01]  /*2f230*/  @P0 LDG.E R33, desc[UR44][R2.64] ;  /* 0x0000002c02210981 */ /* 0x000362000c1e1900 */
[----:B------:R-:W-:Y:S01]  /*2f240*/  ISETP.NE.U32.AND P0, PT, RZ, UR4, PT ;  /* 0x00000004ff007c0c */ /* 0x000fe2000bf05070 */
[----:B0-----:R-:W-:Y:S01]  /*2f250*/  IMAD.WIDE R4, R19, 0x4, R4 ;  /* 0x0000000413047825 */ /* 0x001fe200078e0204 */
[----:B------:R-:W-:Y:S02]  /*2f260*/  ISETP.NE.U32.AND P1, PT, RZ, UR6, PT ;  /* 0x00000006ff007c0c */ /* 0x000fe4000bf25070 */
[----:B------:R-:W-:Y:S01]  /*2f270*/  ISETP.NE.AND.EX P2, PT, RZ, UR5, PT, P0 ;  /* 0x00000005ff007c0c */ /* 0x000fe2000bf45300 */
[----:B------:R-:W-:Y:S01]  /*2f280*/  ULDC.64 UR4, c[0x0][0xaf8] ;  /* 0x0002be0000047ab9 */ /* 0x000fe20000000a00 */
[----:B------:R-:W-:Y:S01]  /*2f290*/  ISETP.NE.AND.EX P1, PT, RZ, UR7, PT, P1 ;  /* 0x00000007ff007c0c */ /* 0x000fe2000bf25310 */
[----:B------:R-:W-:Y:S01]  /*2f2a0*/  IMAD.MOV.U32 R0, RZ, RZ, RZ ;  /* 0x000000ffff007224 */ /* 0x000fe200078e00ff */
[----:B------:R-:W-:Y:S01]  /*2f2b0*/  ISETP.NE.U32.AND P0, PT, RZ, UR4, PT ;  /* 0x00000004ff007c0c */ /* 0x000fe2000bf05070 */
[----:B-1----:R-:W0:Y:S03]  /*2f2c0*/  LDC.64 R2, c[0x0][0xb08] ;  /* 0x0002c200ff027b82 */ /* 0x002e260000000a00 */
        /* <DEDUP_REMOVED lines=22> */
[----:B----4-:R-:W-:Y:S06]  /*2f430*/  @P2 BRA `(.L_x_4041) ;  /* 0x0000000000142947 */ /* 0x010fec0003800000 */
[----:B------:R-:W-:Y:S05]  /*2f440*/  @!P0 BRA `(.L_x_4041) ;  /* 0x0000000000108947 */ /* 0x000fea0003800000 */
[----:B0-----:R-:W2:Y:S04]  /*2f450*/  LDG.E R8, desc[UR44][R4.64] ;  /* 0x0000002c04087981 */ /* 0x001ea8000c1e1900 */
[----:B------:R-:W2:Y:S02]  /*2f460*/  LDG.E R7, desc[UR44][R4.64+0x4] ;  /* 0x0000042c04077981 */ /* 0x000ea4000c1e1900 */
[----:B--2---:R-:W-:-:S05]  /*2f470*/  IMAD.IADD R13, R7, 0x1, -R8 ;  /* 0x00000001070d7824 */ /* 0x004fca00078e0a08 */
[----:B------:R1:W-:Y:S02]  /*2f480*/  STL [R1+0x444], R13 ;  /* 0x0004440d01007387 */ /* 0x0003e40000100800 */
.L_x_4041:
        /* <DEDUP_REMOVED lines=8> */
.L_x_4042:
        /* <DEDUP_REMOVED lines=9> */
.L_x_4043:
[----:B--2---:R-:W2:Y:S01]  /*2f5a0*/  @P1 LDG.E R5, desc[UR44][R2.64] ;  /* 0x0000002c02051981 */ /* 0x004ea2000c1e1900 */
[----:B------:R-:W3:Y:S03]  /*2f5b0*/  LDC R7, c[0x0][0x448] ;  /* 0x00011200ff077b82 */ /* 0x000ee60000000800 */
[----:B------:R4:W2:Y:S01]  /*2f5c0*/  @P1 LDG.E R4, desc[UR44][R2.64+0x4] ;  /* 0x0000042c02041981 */ /* 0x0008a2000c1e1900 */
[----:B------:R-:W-:Y:S02]  /*2f5d0*/  IMAD.SHL.U32 R36, R17, 0x80, RZ ;  /* 0x0000008011247824 */ /* 0x000fe400078e00ff */
[----:B-----5:R-:W-:Y:S02]  /*2f5e0*/  IMAD.IADD R10, R10, 0x1, -R33 ;  /* 0x000000010a0a7824 */ /* 0x020fe400078e0a21 */
[----:B----4-:R-:W4:Y:S01]  /*2f5f0*/  LDC.64 R2, c[0x0][0xad8] ;  /* 0x0002b600ff027b82 */ /* 0x010f220000000a00 */
[----:B---3--:R-:W-:Y:S01]  /*2f600*/  ISETP.NE.AND P2, PT, R7, 0x1, PT ;  /* 0x000000010700780c */ /* 0x008fe20003f45270 */
[----:B------:R-:W-:-:S12]  /*2f610*/  VIADD R7, R36, 0x7f ;  /* 0x0000007f24077836 */ /* 0x000fd80000000000 */
[----:B0-----:R-:W0:Y:S01]  /*2f620*/  @P2 LDC R8, c[0x0][0x44c] ;  /* 0x00011300ff082b82 */ /* 0x001e220000000800 */
[----:B----4-:R-:W-:-:S07]  /*2f630*/  ISETP.GE.AND P3, PT, R3, 0x1, PT ;  /* 0x000000010300780c */ /* 0x010fce0003f66270 */
[----:B------:R-:W3:Y:S01]  /*2f640*/  @P2 LDC R9, c[0x0][0x450] ;  /* 0x00011400ff092b82 */ /* 0x000ee20000000800 */
[----:B--2---:R-:W-:Y:S02]  /*2f650*/  @P1 IMAD.IADD R6, R4, 0x1, -R5 ;  /* 0x0000000104061824 */ /* 0x004fe400078e0a05 */
[----:B0-----:R-:W-:-:S04]  /*2f660*/  @P2 IMAD.HI.U32 R4, R7, R8, RZ ;  /* 0x0000000807042227 */ /* 0x001fc800078e00ff */
[----:B------:R-:W-:Y:S01]  /*2f670*/  IMAD.IADD R17, R10, 0x1, R6 ;  /* 0x000000010a117824 */ /* 0x000fe200078e0206 */
[----:B---3--:R-:W-:-:S03]  /*2f680*/  @P2 SHF.R.U32.HI R7, RZ, R9, R4 ;  /* 0x00000009ff072219 */ /* 0x008fc60000011604 */
[C---:B------:R-:W-:Y:S01]  /*2f690*/  VIADD R4, R17.reuse, 0x5f ;  /* 0x0000005f11047836 */ /* 0x040fe20000000000 */
[----:B------:R-:W-:-:S03]  /*2f6a0*/  IADD3 R8, R17, 0x1, -R13 ;  /* 0x0000000111087810 */ /* 0x000fc60007ffe80d */
        /* <DEDUP_REMOVED lines=17> */
.L_x_4046:
[----:B------:R-:W-:-:S13]  /*2f7c0*/  ISETP.NE.AND P0, PT, R3, 0x1, PT ;  /* 0x000000010300780c */ /* 0x000fda0003f05270 */
[----:B------:R-:W0:Y:S02]  /*2f7d0*/  @P0 LDC.64 R4, c[0x0][0xae0] ;  /* 0x0002b800ff040b82 */ /* 0x000e240000000a00 */
[----:B0-----:R-:W-:-:S05]  /*2f7e0*/  @P0 IMAD.HI.U32 R4, R11, R4, RZ ;  /* 0x000000040b040227 */ /* 0x001fca00078e00ff */
[----:B------:R-:W-:-:S07]  /*2f7f0*/  @P0 SHF.R.U32.HI R11, RZ, R5, R4 ;  /* 0x00000005ff0b0219 */ /* 0x000fce0000011604 */
.L_x_4047:
[----:B------:R-:W-:Y:S05]  /*2f800*/  BSYNC B0 ;  /* 0x0000000000007941 */ /* 0x000fea0003800000 */
.L_x_4045:
[----:B------:R-:W-:-:S05]  /*2f810*/  IMAD R11, R11, R3, R3 ;  /* 0x000000030b0b7224 */ /* 0x000fca00078e0203 */
[----:B------:R-:W-:-:S07]  /*2f820*/  VIMNMX R2, R2, R11, PT ;  /* 0x0000000b02027248 */ /* 0x000fce0003fe0100 */
.L_x_4044:
[----:B------:R-:W0:Y:S01]  /*2f830*/  @P2 LDC R5, c[0x0][0x44c] ;  /* 0x00011300ff052b82 */ /* 0x000e220000000800 */
[----:B------:R-:W-:Y:S01]  /*2f840*/  IMAD.MOV.U32 R4, RZ, RZ, R36 ;  /* 0x000000ffff047224 */ /* 0x000fe200078e0024 */
[----:B------:R-:W-:Y:S01]  /*2f850*/  ULDC UR4, c[0x0][0xad4] ;  /* 0x0002b50000047ab9 */ /* 0x000fe20000000800 */
[----:B------:R-:W-:-:S05]  /*2f860*/  IMAD.IADD R7, R17, 0x1, -R13 ;  /* 0x0000000111077824 */ /* 0x000fca00078e0a0d */
[----:B------:R-:W2:Y:S01]  /*2f870*/  @P2 LDC R12, c[0x0][0x450] ;  /* 0x00011400ff0c2b82 */ /* 0x000ea20000000800 */
[----:B0-----:R-:W-:-:S05]  /*2f880*/  @P2 IMAD.HI.U32 R5, R36, R5, RZ ;  /* 0x0000000524052227 */ /* 0x001fca00078e00ff */
[----:B--2---:R-:W-:-:S05]  /*2f890*/  @P2 SHF.R.U32.HI R4, RZ, R12, R5 ;  /* 0x0000000cff042219 */ /* 0x004fca0000011605 */
        /* <DEDUP_REMOVED lines=13> */
.L_x_4050:
[----:B------:R-:W-:-:S13]  /*2f970*/  ISETP.NE.AND P0, PT, R3, 0x1, PT ;  /* 0x000000010300780c */ /* 0x000fda0003f05270 */
[----:B------:R-:W0:Y:S02]  /*2f980*/  @P0 LDC.64 R4, c[0x0][0xae0] ;  /* 0x0002b800ff040b82 */ /* 0x000e240000000a00 */
[----:B0-----:R-:W-:-:S05]  /*2f990*/  @P0 IMAD.HI.U32 R4, R12, R4, RZ ;  /* 0x000000040c040227 */ /* 0x001fca00078e00ff */
[----:B------:R-:W-:-:S07]  /*2f9a0*/  @P0 SHF.R.U32.HI R12, RZ, R5, R4 ;  /* 0x00000005ff0c0219 */ /* 0x000fce0000011604 */
.L_x_4051:
[----:B------:R-:W-:Y:S05]  /*2f9b0*/  BSYNC B0 ;  /* 0x0000000000007941 */ /* 0x000fea0003800000 */
.L_x_4049:
[----:B------:R-:W-:-:S05]  /*2f9c0*/  IMAD R12, R12, R3, RZ ;  /* 0x000000030c0c7224 */ /* 0x000fca00078e02ff */
[----:B------:R-:W-:-:S07]  /*2f9d0*/  VIMNMX R11, R11, R12, !PT ;  /* 0x0000000c0b0b7248 */ /* 0x000fce0007fe0100 */
.L_x_4048:
        /* <DEDUP_REMOVED lines=31> */
[----:B------:R0:W2:Y:S02]  /*2fbd0*/  SHFL.IDX PT, R14, R3, RZ, 0x1f ;  /* 0x00001fff030e7589 */ /* 0x0000a400000e0000 */
.L_x_4245:
[----:B--2---:R-:W-:Y:S02]  /*2fbe0*/  ISETP.NE.AND P0, PT, R14, RZ, PT ;  /* 0x000000ff0e00720c */ /* 0x004fe40003f05270 */
[----:B------:R-:W-:-:S11]  /*2fbf0*/  PLOP3.LUT P6, PT, PT, PT, PT, 0x8, 0x0 ;  /* 0x000000000000781c */ /* 0x000fd60003fce170 */
[----:B------:R-:W-:Y:S05]  /*2fc00*/  @P0 BRA `(.L_x_4055) ;  /* 0x00000000000c0947 */ /* 0x000fea0003800000 */
[----:B------:R-:W-:-:S03]  /*2fc10*/  UMOV UR4, 0xffffffff ;  /* 0xffffffff00047882 */ /* 0x000fc60000000000 */
[----:B------:R-:W-:Y:S05]  /*2fc20*/  BRA.DIV UR4, `(.L_x_4056) ;  /* 0x0000008204147947 */ /* 0x000fea000b800000 */
[----:B------:R-:W-:-:S13]  /*2fc30*/  ELECT P6, URZ, PT ;  /* 0x00000000003f782f */ /* 0x000fda00038c0000 */
.L_x_4055:
        /* <DEDUP_REMOVED lines=9> */
.L_x_4248:
[----:B------:R-:W-:Y:S05]  /*2fcd0*/  BSYNC B1 ;  /* 0x0000000000017941 */ /* 0x000fea0003800000 */
.L_x_4057:
[----:B------:R-:W-:Y:S04]  /*2fce0*/  BSSY B1, `(.L_x_4059) ;  /* 0x000007b000017945 */ /* 0x000fe80003800000 */
[----:B------:R-:W-:Y:S05]  /*2fcf0*/  @!P6 BRA `(.L_x_4060) ;  /* 0x0000000400e4e947 */ /* 0x000fea0003800000 */
[----:B------:R-:W2:Y:S01]  /*2fd00*/  S2R R3, SR_TID.X ;  /* 0x0000000000037919 */ /* 0x000ea20000002100 */
[----:B0-----:R-:W-:Y:S01]  /*2fd10*/  SHF.L.U32 R6, R28, 0x1f, RZ ;  /* 0x0000001f1c067819 */ /* 0x001fe200000006ff */
[----:B------:R-:W-:Y:S01]  /*2fd20*/  BSSY B2, `(.L_x_4061) ;  /* 0x0000006000027945 */ /* 0x000fe20003800000 */
[----:B--2---:R-:W-:Y:S01]  /*2fd30*/  LOP3.LUT R10, R3, 0x7f, RZ, 0xc0, !PT ;  /* 0x0000007f030a7812 */ /* 0x004fe200078ec0ff */
[----:B------:R-:W-:-:S03]  /*2fd40*/  IMAD R3, R24, 0x8, R23 ;  /* 0x0000000818037824 */ /* 0x000fc600078e0217 */
[----:B------:R-:W-:Y:S01]  /*2fd50*/  ISETP.NE.AND P1, PT, R10, RZ, PT ;  /* 0x000000ff0a00720c */ /* 0x000fe20003f25270 */
[----:B------:R-:W0:Y:S02]  /*2fd60*/  SYNCS.PHASECHK.TRANS64.TRYWAIT P0, [R3+URZ+0x324a0], R6 ;  /* 0x0324a006030075a7 */ /* 0x000e24000800017f */
[----:B0-----:R-:W-:Y:S10]  /*2fd70*/  @!P0 BRA `(.L_x_4062) ;  /* 0x0000007c00f48947 */ /* 0x001ff40003800000 */
.L_x_4249:
[----:B------:R-:W-:Y:S05]  /*2fd80*/  BSYNC B2 ;  /* 0x0000000000027941 */ /* 0x000fea0003800000 */
.L_x_4061:
[----:B------:R-:W-:Y:S04]  /*2fd90*/  BSSY B2, `(.L_x_4063) ;  /* 0x0000009000027945 */ /* 0x000fe80003800000 */
[----:B------:R-:W-:Y:S05]  /*2fda0*/  @P1 BRA `(.L_x_4064) ;  /* 0x00000000001c1947 */ /* 0x000fea0003800000 */
[----:B------:R-:W2:Y:S02]  /*2fdb0*/  S2R R10, SR_TID.X ;  /* 0x00000000000a7919 */ /* 0x000ea40000002100 */
[----:B--2---:R-:W-:Y:S01]  /*2fdc0*/  LOP3.LUT R11, R10, 0x1f, RZ, 0xc0, !PT ;  /* 0x0000001f0a0b7812 */ /* 0x004fe200078ec0ff */
[----:B------:R-:W-:-:S03]  /*2fdd0*/  IMAD.MOV.U32 R10, RZ, RZ, 0x3000 ;  /* 0x00003000ff0a7424 */ /* 0x000fc600078e00ff */
[----:B------:R-:W-:Y:S01]  /*2fde0*/  ISETP.NE.AND P0, PT, R11, RZ, PT ;  /* 0x000000ff0b00720c */ /* 0x000fe20003f05270 */
[----:B------:R2:W-:-:S12]  /*2fdf0*/  SYNCS.ARRIVE.TRANS64 RZ, [R3+URZ+0x32490], R10 ;  /* 0x0324900a03ff79a7 */ /* 0x0005d8000800003f */
[----:B--2---:R-:W-:Y:S05]  /*2fe00*/  @!P0 BRA `(.L_x_4064) ;  /* 0x0000000000048947 */ /* 0x004fea0003800000 */
[----:B------:R-:W-:Y:S01]  /*2fe10*/  BPT.TRAP 0x1 ;  /* 0x000000040000795c */ /* 0x000fe20000300000 */
.L_x_4064:
[----:B------:R-:W-:Y:S05]  /*2fe20*/  BSYNC B2 ;  /* 0x0000000000027941 */ /* 0x000fea0003800000 */
.L_x_4063:
        /* <DEDUP_REMOVED lines=12> */
.L_x_4065:
        /* <DEDUP_REMOVED lines=9> */
[----:B--2---:R-:W-:Y:S05]  /*2ff80*/  @P0 BRA.U.ANY `(.L_x_4065) ;  /* 0xfffffffd00d80947 */ /* 0x004fea000393ffff */
[----:B------:R-:W2:Y:S01]  /*2ff90*/  SYNCS.PHASECHK.TRANS64.TRYWAIT P0, [R3+URZ+0x324c0], R6 ;  /* 0x0324c006030075a7 */ /* 0x000ea2000800017f */
[----:B------:R-:W-:Y:S04]  /*2ffa0*/  BSSY B2, `(.L_x_4066) ;  /* 0x0000002000027945 */ /* 0x000fe80003800000 */
[----:B--2---:R-:W-:Y:S05]  /*2ffb0*/  @!P0 BRA `(.L_x_4067) ;  /* 0x0000007c00788947 */ /* 0x004fea0003800000 */
.L_x_4250:
[----:B------:R-:W-:Y:S05]  /*2ffc0*/  BSYNC B2 ;  /* 0x0000000000027941 */ /* 0x000fea0003800000 */
.L_x_4066:
[----:B------:R-:W-:Y:S01]  /*2ffd0*/  BSSY B2, `(.L_x_4068) ;  /* 0x000000b000027945 */ /* 0x000fe20003800000 */
[----:B------:R-:W-:Y:S02]  /*2ffe0*/  IMAD.MOV.U32 R12, RZ, RZ, 0x0 ;  /* 0x00000000ff0c7424 */ /* 0x000fe400078e00ff */
[----:B-1----:R-:W-:Y:S01]  /*2fff0*/  IMAD.MOV.U32 R13, RZ, RZ, 0x12f00000 ;  /* 0x12f00000ff0d7424 */ /* 0x002fe200078e00ff */
[----:B------:R-:W-:Y:S06]  /*30000*/  @P1 BRA `(.L_x_4069) ;  /* 0x00000000001c1947 */ /* 0x000fec0003800000 */
[----:B------:R-:W1:Y:S01]  /*30010*/  S2R R11, SR_TID.X ;  /* 0x00000000000b7919 */ /* 0x000e620000002100 */
[----:B0-2---:R-:W-:-:S04]  /*30020*/  IMAD.MOV.U32 R6, RZ, RZ, 0xc000 ;  /* 0x0000c000ff067424 */ /* 0x005fc800078e00ff */
[----:B------:R3:W-:Y:S01]  /*30030*/  SYNCS.ARRIVE.TRANS64 RZ, [R3+URZ+0x324b0], R6 ;  /* 0x0324b00603ff79a7 */ /* 0x0007e2000800003f */
[----:B-1----:R-:W-:-:S04]  /*30040*/  LOP3.LUT R11, R11, 0x1f, RZ, 0xc0, !PT ;  /* 0x0000001f0b0b7812 */ /* 0x002fc800078ec0ff */
[----:B------:R-:W-:-:S13]  /*30050*/  ISETP.NE.AND P0, PT, R11, RZ, PT ;  /* 0x000000ff0b00720c */ /* 0x000fda0003f05270 */
[----:B---3--:R-:W-:Y:S05]  /*30060*/  @!P0 BRA `(.L_x_4069) ;  /* 0x0000000000048947 */ /* 0x008fea0003800000 */
[----:B------:R-:W-:Y:S01]  /*30070*/  BPT.TRAP 0x1 ;  /* 0x000000040000795c */ /* 0x000fe20000300000 */
.L_x_4069:
[----:B------:R-:W-:Y:S05]  /*30080*/  BSYNC B2 ;  /* 0x0000000000027941 */ /* 0x000fea0003800000 */
.L_x_4068:
[----:B------:R-:W-:Y:S01]  /*30090*/  R2UR UR10, R14 ;  /* 0x000000000e0a72ca */ /* 0x000fe200000e0000 */
[----:B0-2---:R-:W-:Y:S01]  /*300a0*/  IMAD R6, R24, 0xc000, R23 ;  /* 0x0000c00018067824 */ /* 0x005fe200078e0217 */
[----:B------:R-:W-:Y:S01]  /*300b0*/  R2UR UR6, R12 ;  /* 0x000000000c0672ca */ /* 0x000fe200000e0000 */
[----:B------:R-:W-:Y:S01]  /*300c0*/  UIADD3 UR4, UP0, UR42, 0x670, URZ ;  /* 0x000006702a047890 */ /* 0x000fe2000ff1e03f */
[----:B------:R-:W-:Y:S01]  /*300d0*/  R2UR UR7, R13 ;  /* 0x000000000d0772ca */ /* 0x000fe200000e0000 */
[----:B------:R-:W-:Y:S01]  /*300e0*/  VIADD R3, R3, 0x324b0 ;  /* 0x000324b003037836 */ /* 0x000fe20000000000 */
[----:B------:R-:W-:Y:S01]  /*300f0*/  PLOP3.LUT P0, PT, PT, PT, PT, 0x80, 0x0 ;  /* 0x000000000000781c */ /* 0x000fe20003f0f070 */
[----:B------:R-:W-:Y:S01]  /*30100*/  VIADD R11, R6, 0x400 ;  /* 0x00000400060b7836 */ /* 0x000fe20000000000 */
[----:B------:R-:W-:-:S12]  /*30110*/  UIADD3.X UR5, URZ, UR43, URZ, UP0, !UPT ;  /* 0x0000002b3f057290 */ /* 0x000fd800087fe43f */
.L_x_4070:
        /* <DEDUP_REMOVED lines=15> */
.L_x_4071:
        /* <DEDUP_REMOVED lines=15> */
.L_x_4072:
        /* <DEDUP_REMOVED lines=15> */
.L_x_4073:
        /* <DEDUP_REMOVED lines=10> */
.L_x_4060:
[----:B------:R-:W-:Y:S05]  /*30490*/  BSYNC B1 ;  /* 0x0000000000017941 */ /* 0x000fea0003800000 */
.L_x_4059:
        /* <DEDUP_REMOVED lines=9> */
.L_x_4089:
[----:B------:R-:W-:Y:S05]  /*30530*/  YIELD ;  /* 0x0000000000007946 */ /* 0x000fea0003800000 */
[----:B------:R-:W-:Y:S04]  /*30540*/  BSSY B1, `(.L_x_4074) ;  /* 0x000007a000017945 */ /* 0x000fe80003800000 */
[----:B------:R-:W-:Y:S05]  /*30550*/  @!P6 BRA `(.L_x_4075) ;  /* 0x0000000400e0e947 */ /* 0x000fea0003800000 */
[----:B------:R-:W2:Y:S01]  /*30560*/  S2R R2, SR_TID.X ;  /* 0x0000000000027919 */ /* 0x000ea20000002100 */
[----:B------:R-:W-:Y:S01]  /*30570*/  IMAD R10, R24, 0x8, R23 ;  /* 0x00000008180a7824 */ /* 0x000fe200078e0217 */
[----:B------:R-:W-:Y:S01]  /*30580*/  BSSY B2, `(.L_x_4076) ;  /* 0x0000006000027945 */ /* 0x000fe20003800000 */
[----:B--2---:R-:W-:Y:S02]  /*30590*/  LOP3.LUT R3, R2, 0x7f, RZ, 0xc0, !PT ;  /* 0x0000007f02037812 */ /* 0x004fe400078ec0ff */
[----:B------:R-:W-:Y:S02]  /*305a0*/  SHF.L.U32 R2, R28, 0x1f, RZ ;  /* 0x0000001f1c027819 */ /* 0x000fe400000006ff */
[----:B------:R-:W-:Y:S02]  /*305b0*/  ISETP.NE.AND P2, PT, R3, RZ, PT ;  /* 0x000000ff0300720c */ /* 0x000fe40003f45270 */
[----:B------:R-:W2:Y:S02]  /*305c0*/  SYNCS.PHASECHK.TRANS64.TRYWAIT P1, [R10+URZ+0x324a0], R2 ;  /* 0x0324a0020a0075a7 */ /* 0x000ea4000802017f */
[----:B--2---:R-:W-:Y:S09]  /*305d0*/  @!P1 BRA `(.L_x_4077) ;  /* 0x0000007800049947 */ /* 0x004ff20003800000 */
.L_x_4251:
[----:B------:R-:W-:Y:S05]  /*305e0*/  BSYNC B2 ;  /* 0x0000000000027941 */ /* 0x000fea0003800000 */
.L_x_4076:
[----:B------:R-:W-:Y:S04]  /*305f0*/  BSSY B2, `(.L_x_4078) ;  /* 0x0000009000027945 */ /* 0x000fe80003800000 */
[----:B------:R-:W-:Y:S05]  /*30600*/  @P2 BRA `(.L_x_4079) ;  /* 0x00000000001c2947 */ /* 0x000fea0003800000 */
[----:B------:R-:W0:Y:S02]  /*30610*/  S2R R3, SR_TID.X ;  /* 0x0000000000037919 */ /* 0x000e240000002100 */
[----:B0-----:R-:W-:Y:S01]  /*30620*/  LOP3.LUT R6, R3, 0x1f, RZ, 0xc0, !PT ;  /* 0x0000001f03067812 */ /* 0x001fe200078ec0ff */
[----:B------:R-:W-:-:S03]  /*30630*/  IMAD.MOV.U32 R3, RZ, RZ, 0x3000 ;  /* 0x00003000ff037424 */ /* 0x000fc600078e00ff */
[----:B------:R-:W-:Y:S01]  /*30640*/  ISETP.NE.AND P1, PT, R6, RZ, PT ;  /* 0x000000ff0600720c */ /* 0x000fe20003f25270 */
[----:B------:R3:W-:-:S12]  /*30650*/  SYNCS.ARRIVE.TRANS64 RZ, [R10+URZ+0x32490], R3 ;  /* 0x032490030aff79a7 */ /* 0x0007d8000800003f */
[----:B---3--:R-:W-:Y:S05]  /*30660*/  @!P1 BRA `(.L_x_4079) ;  /* 0x0000000000049947 */ /* 0x008fea0003800000 */
[----:B------:R-:W-:Y:S01]  /*30670*/  BPT.TRAP 0x1 ;  /* 0x000000040000795c */ /* 0x000fe20000300000 */
.L_x_4079:
[----:B------:R-:W-:Y:S05]  /*30680*/  BSYNC B2 ;  /* 0x0000000000027941 */ /* 0x000fea0003800000 */
.L_x_4078:
[----:B0-----:R-:W-:Y:S01]  /*30690*/  IMAD.MOV.U32 R6, RZ, RZ, RZ ;  /* 0x000000ffff067224 */ /* 0x001fe200078e00ff */
[----:B------:R-:W-:Y:S01]  /*306a0*/  UIADD3 UR4, UP0, UR42, 0x570, URZ ;  /* 0x000005702a047890 */ /* 0x000fe2000ff1e03f */
[----:B------:R-:W-:Y:S01]  /*306b0*/  IMAD R3, R24, 0x3000, R23 ;  /* 0x0000300018037824 */ /* 0x000fe200078e0217 */
[----:B------:R-:W-:Y:S01]  /*306c0*/  PLOP3.LUT P1, PT, PT, PT, PT, 0x80, 0x0 ;  /* 0x000000000000781c */ /* 0x000fe20003f2f070 */
[----:B------:R-:W-:Y:S01]  /*306d0*/  IMAD R12, R11, 0x60, R0 ;  /* 0x000000600b0c7824 */ /* 0x000fe200078e0200 */
[----:B------:R-:W-:Y:S01]  /*306e0*/  R2UR UR10, R6 ;  /* 0x00000000060a72ca */ /* 0x000fe200000e0000 */
[----:B------:R-:W-:Y:S01]  /*306f0*/  VIADD R3, R3, 0x1c400 ;  /* 0x0001c40003037836 */ /* 0x000fe20000000000 */
[----:B------:R-:W-:Y:S01]  /*30700*/  UIADD3.X UR5, URZ, UR43, URZ, UP0, !UPT ;  /* 0x0000002b3f057290 */ /* 0x000fe200087fe43f */
[----:B-1----:R-:W-:Y:S01]  /*30710*/  VIADD R13, R10, 0x32490 ;  /* 0x000324900a0d7836 */ /* 0x002fe20000000000 */
[----:B------:R-:W-:Y:S01]  /*30720*/  UMOV UR6, 0x0 ;  /* 0x0000000000067882 */ /* 0x000fe20000000000 */
[----:B------:R-:W-:-:S10]  /*30730*/  UMOV UR7, 0x12f00000 ;  /* 0x12f0000000077882 */ /* 0x000fd40000000000 */
.L_x_4080:
        /* <DEDUP_REMOVED lines=10> */
[----:B------:R-:W0:Y:S01]  /*307e0*/  SYNCS.PHASECHK.TRANS64.TRYWAIT P1, [R10+URZ+0x324c0], R2 ;  /* 0x0324c0020a0075a7 */ /* 0x000e22000802017f */
[----:B------:R-:W-:Y:S04]  /*307f0*/  BSSY B2, `(.L_x_4081) ;  /* 0x0000002000027945 */ /* 0x000fe80003800000 */
[----:B0-----:R-:W-:Y:S05]  /*30800*/  @!P1 BRA `(.L_x_4082) ;  /* 0x00000074008c9947 */ /* 0x001fea0003800000 */
.L_x_4252:
[----:B------:R-:W-:Y:S05]  /*30810*/  BSYNC B2 ;  /* 0x0000000000027941 */ /* 0x000fea0003800000 */
.L_x_4081:
[----:B------:R-:W-:Y:S01]  /*30820*/  BSSY B2, `(.L_x_4083) ;  /* 0x000000b000027945 */ /* 0x000fe20003800000 */
[----:B0-2---:R-:W-:Y:S02]  /*30830*/  IMAD.MOV.U32 R2, RZ, RZ, 0x0 ;  /* 0x00000000ff027424 */ /* 0x005fe400078e00ff */
        /* <DEDUP_REMOVED lines=9> */
.L_x_4084:
[----:B------:R-:W-:Y:S05]  /*308d0*/  BSYNC B2 ;  /* 0x0000000000027941 */ /* 0x000fea0003800000 */
.L_x_4083:
        /* <DEDUP_REMOVED lines=9> */
.L_x_4085:
        /* <DEDUP_REMOVED lines=15> */
.L_x_4086:
        /* <DEDUP_REMOVED lines=15> */
.L_x_4087:
        /* <DEDUP_REMOVED lines=15> */
.L_x_4088:
        /* <DEDUP_REMOVED lines=10> */
.L_x_4075:
[----:B------:R-:W-:Y:S05]  /*30ce0*/  BSYNC B1 ;  /* 0x0000000000017941 */ /* 0x000fea0003800000 */
.L_x_4074:
        /* <DEDUP_REMOVED lines=8> */
.L_x_4053:
[----:B------:R-:W-:Y:S05]  /*30d70*/  BSYNC B0 ;  /* 0x0000000000007941 */ /* 0x000fea0003800000 */
.L_x_4052:
[----:B------:R-:W2:Y:S01]  /*30d80*/  LDC R0, c[0x0][0x448] ;  /* 0x00011200ff007b82 */ /* 0x000ea20000000800 */
[----:B------:R-:W-:Y:S01]  /*30d90*/  VIADD R5, R36, 0x7f ;  /* 0x0000007f24057836 */ /* 0x000fe20000000000 */
[----:B------:R-:W-:Y:S06]  /*30da0*/  @!P0 WARPSYNC.ALL ;  /* 0x0000000000008948 */ /* 0x000fec0003800000 */
[----:B------:R-:W3:Y:S08]  /*30db0*/  LDC.64 R2, c[0x0][0xad8] ;  /* 0x0002b600ff027b82 */ /* 0x000ef00000000a00 */
[----:B------:R-:W-:Y:S01]  /*30dc0*/  @!P0 BAR.SYNC.DEFER_BLOCKING 0xc, 0x180 ;  /* 0x0306000000008b1d */ /* 0x000fe20000010000 */
[----:B--2---:R-:W-:-:S02]  /*30dd0*/  ISETP.NE.AND P1, PT, R0, 0x1, PT ;  /* 0x000000010000780c */ /* 0x004fc40003f25270 */
[----:B---3--:R-:W-:-:S11]  /*30de0*/  ISETP.GE.AND P2, PT, R3, 0x1, PT ;  /* 0x000000010300780c */ /* 0x008fd60003f46270 */
[----:B------:R-:W2:Y:S08]  /*30df0*/  @P1 LDC R0, c[0x0][0x44c] ;  /* 0x00011300ff001b82 */ /* 0x000eb00000000800 */
[----:B------:R-:W3:Y:S01]  /*30e00*/  @P1 LDC R11, c[0x0][0x450] ;  /* 0x00011400ff0b1b82 */ /* 0x000ee20000000800 */
[----:B--2---:R-:W-:-:S05]  /*30e10*/  @P1 IMAD.HI.U32 R0, R5, R0, RZ ;  /* 0x0000000005001227 */ /* 0x004fca00078e00ff */
[----:B---3--:R-:W-:-:S05]  /*30e20*/  @P1 SHF.R.U32.HI R5, RZ, R11, R0 ;  /* 0x0000000bff051219 */ /* 0x008fca0000011600 */
        /* <DEDUP_REMOVED lines=9> */
[----:B------:R-:W2:Y:S02]  /*30ec0*/  @P0 LDC.64 R4, c[0x0][0xae0] ;  /* 0x0002b800ff040b82 */ /* 0x000ea40000000a00 */
[----:B--2---:R-:W-:-:S05]  /*30ed0*/  @P0 IMAD.HI.U32 R4, R11, R4, RZ ;  /* 0x000000040b040227 */ /* 0x004fca00078e00ff */
[----:B------:R-:W-:-:S04]  /*30ee0*/  @P0 SHF.R.U32.HI R11, RZ, R5, R4 ;  /* 0x00000005ff0b0219 */ /* 0x000fc80000011604 */
[----:B------:R-:W-:Y:S01]  /*30ef0*/  LOP3.LUT R0, RZ, R11, RZ, 0x33, !PT ;  /* 0x0000000bff007212 */ /* 0x000fe200078e33ff */
[----:B------:R-:W-:Y:S06]  /*30f00*/  BRA `(.L_x_4093) ;  /* 0x0000000000107947 */ /* 0x000fec0003800000 */
.L_x_4092:
[----:B------:R-:W-:-:S13]  /*30f10*/  ISETP.NE.AND P0, PT, R3, 0x1, PT ;  /* 0x000000010300780c */ /* 0x000fda0003f05270 */
[----:B------:R-:W2:Y:S02]  /*30f20*/  @P0 LDC.64 R4, c[0x0][0xae0] ;  /* 0x0002b800ff040b82 */ /* 0x000ea40000000a00 */
[----:B--2---:R-:W-:-:S05]  /*30f30*/  @P0 IMAD.HI.U32 R4, R0, R4, RZ ;  /* 0x0000000400040227 */ /* 0x004fca00078e00ff */
[----:B------:R-:W-:-:S07]  /*30f40*/  @P0 SHF.R.U32.HI R0, RZ, R5, R4 ;  /* 0x00000005ff000219 */ /* 0x000fce0000011604 */
.L_x_4093:
[----:B------:R-:W-:Y:S05]  /*30f50*/  BSYNC B0 ;  /* 0x0000000000007941 */ /* 0x000fea0003800000 */
.L_x_4091:
[----:B------:R-:W-:-:S05]  /*30f60*/  IMAD R5, R0, R3, R3 ;  /* 0x0000000300057224 */ /* 0x000fca00078e0203 */
[----:B------:R-:W-:-:S07]  /*30f70*/  VIMNMX R2, R2, R5, PT ;  /* 0x0000000502027248 */ /* 0x000fce0003fe0100 */
.L_x_4090:
[----:B------:R-:W2:Y:S01]  /*30f80*/  @P1 LDC R5, c[0x0][0x44c] ;  /* 0x00011300ff051b82 */ /* 0x000ea20000000800 */
[----:B------:R-:W-:Y:S01]  /*30f90*/  VIADD R2, R2, 0x5f ;  /* 0x0000005f02027836 */ /* 0x000fe20000000000 */
[----:B------:R-:W-:Y:S01]  /*30fa0*/  ULDC UR4, c[0x0][0xad4] ;  /* 0x0002b50000047ab9 */ /* 0x000fe20000000800 */
[----:B------:R-:W-:Y:S02]  /*30fb0*/  IMAD.MOV.U32 R0, RZ, RZ, R36 ;  /* 0x000000ffff007224 */ /* 0x000fe400078e0024 */
[----:B------:R-:W-:-:S03]  /*30fc0*/  IMAD.HI R2, R2, 0x2aaaaaab, RZ ;  /* 0x2aaaaaab02027827 */ /* 0x000fc600078e02ff */
[----:B------:R-:W3:Y:S01]  /*30fd0*/  @P1 LDC R4, c[0x0][0x450] ;  /* 0x00011400ff041b82 */ /* 0x000ee20000000800 */
[----:B--2---:R-:W-:-:S05]  /*30fe0*/  @P1 IMAD.HI.U32 R5, R36, R5, RZ ;  /* 0x0000000524051227 */ /* 0x004fca00078e00ff */
[----:B---3--:R-:W-:Y:S02]  /*30ff0*/  @P1 SHF.R.U32.HI R0, RZ, R4, R5 ;  /* 0x00000004ff001219 */ /* 0x008fe40000011605 */
        /* <DEDUP_REMOVED lines=12> */
[----:B------:R-:W3:Y:S02]  /*310c0*/  @P0 LDC.64 R4, c[0x0][0xae0] ;  /* 0x0002b800ff040b82 */ /* 0x000ee40000000a00 */
[----:B---3--:R-:W-:-:S05]  /*310d0*/  @P0 IMAD.HI.U32 R4, R7, R4, RZ ;  /* 0x0000000407040227 */ /* 0x008fca00078e00ff */
[----:B------:R-:W-:-:S04]  /*310e0*/  @P0 SHF.R.U32.HI R7, RZ, R5, R4 ;  /* 0x00000005ff070219 */ /* 0x000fc80000011604 */
[----:B------:R-:W-:Y:S01]  /*310f0*/  LOP3.LUT R7, RZ, R7, RZ, 0x33, !PT ;  /* 0x00000007ff077212 */ /* 0x000fe200078e33ff */
[----:B------:R-:W-:Y:S06]  /*31100*/  BRA `(.L_x_4097) ;  /* 0x0000000000107947 */ /* 0x000fec0003800000 */
.L_x_4096:
[----:B------:R-:W-:-:S13]  /*31110*/  ISETP.NE.AND P0, PT, R3, 0x1, PT ;  /* 0x000000010300780c */ /* 0x000fda0003f05270 */
[----:B------:R-:W3:Y:S02]  /*31120*/  @P0 LDC.64 R4, c[0x0][0xae0] ;  /* 0x0002b800ff040b82 */ /* 0x000ee40000000a00 */
[----:B---3--:R-:W-:-:S05]  /*31130*/  @P0 IMAD.HI.U32 R4, R7, R4, RZ ;  /* 0x0000000407040227 */ /* 0x008fca00078e00ff */
[----:B------:R-:W-:-:S07]  /*31140*/  @P0 SHF.R.U32.HI R7, RZ, R5, R4 ;  /* 0x00000005ff070219 */ /* 0x000fce0000011604 */
.L_x_4097:
[----:B------:R-:W-:Y:S05]  /*31150*/  BSYNC B0 ;  /* 0x0000000000007941 */ /* 0x000fea0003800000 */
.L_x_4095:
[----:B------:R-:W-:-:S05]  /*31160*/  IMAD R3, R7, R3, RZ ;  /* 0x0000000307037224 */ /* 0x000fca00078e02ff */
[----:B------:R-:W-:-:S07]  /*31170*/  VIMNMX R0, R0, R3, !PT ;  /* 0x0000000300007248 */ /* 0x000fce0007fe0100 */
.L_x_4094:
[----:B------:R-:W-:Y:S01]  /*31180*/  IMAD.HI R0, R0, 0x2aaaaaab, RZ ;  /* 0x2aaaaaab00007827 */ /* 0x000fe200078e02ff */
[----:B------:R-:W-:Y:S04]  /*31190*/  BSSY B7, `(.L_x_4098) ;  /* 0x000041c000077945 */ /* 0x000fe80003800000 */
[----:B------:R-:W-:-:S04]  /*311a0*/  SHF.R.U32.HI R3, RZ, 0x1f, R0 ;  /* 0x0000001fff037819 */ /* 0x000fc80000011600 */
[----:B------:R-:W-:-:S04]  /*311b0*/  LEA.HI.SX32 R3, R0, R3, 0x1c ;  /* 0x0000000300037211 */ /* 0x000fc800078fe2ff */
[----:B------:R-:W-:-:S04]  /*311c0*/  VIMNMX R34, RZ, R3, !PT ;  /* 0x00000003ff227248 */ /* 0x000fc80007fe0100 */
[----:B------:R-:W-:-:S13]  /*311d0*/  ISETP.GT.AND P0, PT, R31, R34, PT ;  /* 0x000000221f00720c */ /* 0x000fda0003f04270 */
[----:B------:R-:W-:Y:S05]  /*311e0*/  @P0 BRA `(.L_x_4099) ;  /* 0x0000000000440947 */ /* 0x000fea0003800000 */
[----:B------:R-:W3:Y:S02]  /*311f0*/  S2R R2, SR_TID.X ;  /* 0x0000000000027919 */ /* 0x000ee40000002100 */
        /* <DEDUP_REMOVED lines=14> */
[----:B----4-:R-:W-:Y:S01]  /*312e0*/  IADD3 R16, R0, UR39, R7 ;  /* 0x0000002700107c10 */ /* 0x010fe2000fffe007 */
[----:B------:R-:W-:Y:S06]  /*312f0*/  BRA `(.L_x_4100) ;  /* 0x0000004000147947 */ /* 0x000fec0003800000 */
.L_x_4099:
        /* <DEDUP_REMOVED lines=9> */
[----:B------:R-:W3:Y:S01]  /*31390*/  LDC.64 R2, c[0x4][R2] ;  /* 0x0100000002027b82 */ /* 0x000ee20000000a00 */
[----:B------:R-:W-:Y:S02]  /*313a0*/  IMAD.U32 R5, RZ, RZ, UR7 ;  /* 0x00000007ff057e24 */ /* 0x000fe4000f8e00ff */
[----:B0-----:R-:W-:Y:S02]  /*313b0*/  IMAD.U32 R6, RZ, RZ, UR8 ;  /* 0x00000008ff067e24 */ /* 0x001fe4000f8e00ff */
[----:B------:R-:W-:-:S02]  /*313c0*/  IMAD.U32 R7, RZ, RZ, UR9 ;  /* 0x00000009ff077e24 */ /* 0x000fc4000f8e00ff */
[----:B------:R-:W-:Y:S02]  /*313d0*/  IMAD.U32 R10, RZ, RZ, UR4 ;  /* 0x00000004ff0a7e24 */ /* 0x000fe4000f8e00ff */
[----:B------:R-:W-:Y:S02]  /*313e0*/  IMAD.U32 R11, RZ, RZ, UR5 ;  /* 0x00000005ff0b7e24 */ /* 0x000fe4000f8e00ff */
[----:B------:R-:W-:Y:S02]  /*313f0*/  IMAD.MOV.U32 R8, RZ, RZ, 0x70 ;  /* 0x00000070ff087424 */ /* 0x000fe400078e00ff */
[----:B------:R-:W-:Y:S02]  /*31400*/  IMAD.MOV.U32 R12, RZ, RZ, 0x1 ;  /* 0x00000001ff0c7424 */ /* 0x000fe400078e00ff */
[----:B-1----:R-:W-:-:S07]  /*31410*/  IMAD.MOV.U32 R13, RZ, RZ, RZ ;  /* 0x000000ffff0d7224 */ /* 0x002fce00078e00ff */
[----:B------:R-:W-:-:S07]  /*31420*/  LEPC R20, `(.L_x_4102) ;  /* 0x000000001014794e */ /* 0x000fce0000000000 */
[----:B--23--:R-:W-:Y:S05]  /*31430*/  CALL.ABS.NOINC R2 ;  /* 0x0000000002007343 */ /* 0x00cfea0003c00000 */
.L_x_4102:
[----:B------:R-:W-:Y:S05]  /*31440*/  BSYNC B6 ;  /* 0x0000000000067941 */ /* 0x000fea0003800000 */
.L_x_4101:
        /* <DEDUP_REMOVED lines=8> */
[----:B------:R3:W4:Y:S01]  /*314d0*/  LDC.64 R2, c[0x4][R29] ;  /* 0x010000001d027b82 */ /* 0x0007220000000a00 */
[----:B------:R-:W-:Y:S02]  /*314e0*/  IMAD.U32 R4, RZ, RZ, UR6 ;  /* 0x00000006ff047e24 */ /* 0x000fe4000f8e00ff */
[----:B------:R-:W-:Y:S02]  /*314f0*/  IMAD.U32 R5, RZ, RZ, UR7 ;  /* 0x00000007ff057e24 */ /* 0x000fe4000f8e00ff */
[----:B0-----:R-:W-:Y:S02]  /*31500*/  IMAD.U32 R6, RZ, RZ, UR8 ;  /* 0x00000008ff067e24 */ /* 0x001fe4000f8e00ff */
[----:B------:R-:W-:-:S02]  /*31510*/  IMAD.U32 R7, RZ, RZ, UR9 ;  /* 0x00000009ff077e24 */ /* 0x000fc4000f8e00ff */
[----:B------:R-:W-:Y:S02]  /*31520*/  IMAD.U32 R10, RZ, RZ, UR4 ;  /* 0x00000004ff0a7e24 */ /* 0x000fe4000f8e00ff */
[----:B------:R-:W-:Y:S02]  /*31530*/  IMAD.U32 R11, RZ, RZ, UR5 ;  /* 0x00000005ff0b7e24 */ /* 0x000fe4000f8e00ff */
[----:B------:R-:W-:Y:S02]  /*31540*/  IMAD.MOV.U32 R8, RZ, RZ, 0x70 ;  /* 0x00000070ff087424 */ /* 0x000fe400078e00ff */
[----:B------:R-:W-:Y:S02]  /*31550*/  IMAD.MOV.U32 R12, RZ, RZ, 0x1 ;  /* 0x00000001ff0c7424 */ /* 0x000fe400078e00ff */
[----:B-1-3--:R-:W-:-:S07]  /*31560*/  IMAD.MOV.U32 R13, RZ, RZ, RZ ;  /* 0x000000ffff0d7224 */ /* 0x00afce00078e00ff */
[----:B------:R-:W-:-:S07]  /*31570*/  LEPC R20, `(.L_x_4105) ;  /* 0x000000001014794e */ /* 0x000fce0000000000 */
[----:B--2-4-:R-:W-:Y:S05]  /*31580*/  CALL.ABS.NOINC R2 ;  /* 0x0000000002007343 */ /* 0x014fea0003c00000 */
.L_x_4105:
        /* <DEDUP_REMOVED lines=15> */
.L_x_4104:
[----:B------:R-:W-:Y:S05]  /*31680*/  BSYNC B6 ;  /* 0x0000000000067941 */ /* 0x000fea0003800000 */
.L_x_4103:
[----:B------:R-:W-:Y:S01]  /*31690*/  ULDC.64 UR4, c[0x0][0xaf0] ;  /* 0x0002bc0000047ab9 */ /* 0x000fe20000000a00 */
[----:B------:R-:W-:Y:S01]  /*316a0*/  IMAD.MOV.U32 R30, RZ, RZ, R19 ;  /* 0x000000ffff1e7224 */ /* 0x000fe200078e0013 */
[----:B------:R-:W-:Y:S01]  /*316b0*/  ISETP.NE.U32.AND P0, PT, RZ, UR4, PT ;  /* 0x00000004ff007c0c */ /* 0x000fe2000bf05070 */
[----:B------:R-:W3:Y:S01]  /*316c0*/  S2R R20, SR_TID.X ;  /* 0x0000000000147919 */ /* 0x000ee20000002100 */
[----:B------:R-:W4:Y:S01]  /*316d0*/  LDC R10, c[0x0][0x430] ;  /* 0x00010c00ff0a7b82 */ /* 0x000f220000000800 */
[----:B------:R-:W-:Y:S01]  /*316e0*/  VIADD R0, R31, 0xffffffff ;  /* 0xffffffff1f007836 */ /* 0x000fe20000000000 */
[----:B------:R-:W-:Y:S01]  /*316f0*/  ISETP.NE.AND.EX P0, PT, RZ, UR5, PT, P0 ;  /* 0x00000005ff007c0c */ /* 0x000fe2000bf05300 */
[----:B------:R-:W-:Y:S01]  /*31700*/  IMAD.MOV.U32 R11, RZ, RZ, RZ ;  /* 0x000000ffff0b7224 */ /* 0x000fe200078e00ff */
[----:B------:R-:W-:Y:S01]  /*31710*/  LOP3.LUT R22, R22, 0xffffffdf, RZ, 0xc0, !PT ;  /* 0xffffffdf16167812 */ /* 0x000fe200078ec0ff */
[----:B------:R-:W-:-:S10]  /*31720*/  ULDC UR4, c[0x0][0x320] ;  /* 0x0000c80000047ab9 */ /* 0x000fd40000000800 */
[----:B------:R-:W5:Y:S01]  /*31730*/  @P0 LDC.64 R2, c[0x0][0xaf0] ;  /* 0x0002bc00ff020b82 */ /* 0x000f620000000a00 */
[----:B---3--:R-:W-:Y:S01]  /*31740*/  LOP3.LUT R21, R20, 0x7f, RZ, 0xc0, !PT ;  /* 0x0000007f14157812 */ /* 0x008fe200078ec0ff */
[----:B-----5:R-:W-:-:S05]  /*31750*/  @P0 IMAD.WIDE R2, R19, 0x4, R2 ;  /* 0x0000000413020825 */ /* 0x020fca00078e0202 */
[----:B------:R3:W5:Y:S01]  /*31760*/  @P0 LDG.E R30, desc[UR44][R2.64] ;  /* 0x0000002c021e0981 */ /* 0x000762000c1e1900 */
[----:B----4-:R-:W-:Y:S01]  /*31770*/  ISETP.NE.AND P1, PT, R10, 0x1, PT ;  /* 0x000000010a00780c */ /* 0x010fe20003f25270 */
[----:B------:R-:W-:Y:S01]  /*31780*/  IMAD.SHL.U32 R20, R20, 0x10, RZ ;  /* 0x0000001014147824 */ /* 0x000fe200078e00ff */
[----:B------:R-:W-:-:S04]  /*31790*/  SHF.R.U32.HI R21, RZ, 0x3, R21 ;  /* 0x00000003ff157819 */ /* 0x000fc80000011615 */
[----:B------:R-:W-:-:S05]  /*317a0*/  LOP3.LUT R20, R21, 0x70, R20, 0xf8, !PT ;  /* 0x0000007015147812 */ /* 0x000fca00078ef814 */
[----:B------:R-:W-:Y:S02]  /*317b0*/  IMAD R8, R0, 0x60, R20 ;  /* 0x0000006000087824 */ /* 0x000fe400078e0214 */
[----:B------:R-:W4:Y:S03]  /*317c0*/  @P1 LDC R5, c[0x0][0x434] ;  /* 0x00010d00ff051b82 */ /* 0x000f260000000800 */
[C---:B------:R-:W-:Y:S01]  /*317d0*/  ISETP.GE.AND P0, PT, R8.reuse, R17, PT ;  /* 0x000000110800720c */ /* 0x040fe20003f06270 */
[----:B------:R-:W-:-:S03]  /*317e0*/  IMAD.IADD R8, R8, 0x1, R33 ;  /* 0x0000000108087824 */ /* 0x000fc600078e0221 */
[----:B------:R-:W-:Y:S01]  /*317f0*/  ISETP.GT.U32.OR P0, PT, R20, 0x5f, P0 ;  /* 0x0000005f1400780c */ /* 0x000fe20000704470 */
[----:B------:R-:W0:Y:S01]  /*31800*/  @P1 LDC R7, c[0x0][0x438] ;  /* 0x00010e00ff071b82 */ /* 0x000e220000000800 */
[----:B------:R-:W-:-:S11]  /*31810*/  IMAD.MOV.U32 R9, RZ, RZ, R8 ;  /* 0x000000ffff097224 */ /* 0x000fd600078e0008 */
[----:B---3--:R-:W3:Y:S01]  /*31820*/  @!P0 LDC.64 R2, c[0x0][0x428] ;  /* 0x00010a00ff028b82 */ /* 0x008ee20000000a00 */
[----:B----4-:R-:W-:-:S05]  /*31830*/  @P1 IMAD.HI.U32 R4, R8, R5, RZ ;  /* 0x0000000508041227 */ /* 0x010fca00078e00ff */
[----:B0-----:R-:W-:Y:S02]  /*31840*/  @P1 SHF.R.U32.HI R9, RZ, R7, R4 ;  /* 0x00000007ff091219 */ /* 0x001fe40000011604 */
[----:B------:R-:W0:Y:S02]  /*31850*/  @!P0 LDC.64 R4, c[0x0][0x418] ;  /* 0x00010600ff048b82 */ /* 0x000e240000000a00 */
[--C-:B------:R-:W-:Y:S01]  /*31860*/  @!P0 SHF.R.S32.HI R7, RZ, 0x1f, R9.reuse ;  /* 0x0000001fff078819 */ /* 0x100fe20000011409 */
[----:B------:R-:W-:Y:S01]  /*31870*/  @!P0 IMAD.MOV.U32 R6, RZ, RZ, R9 ;  /* 0x000000ffff068224 */ /* 0x000fe200078e0009 */
[----:B-----5:R-:W-:-:S03]  /*31880*/  SHF.R.S32.HI R35, RZ, 0x1f, R30 ;  /* 0x0000001fff237819 */ /* 0x020fc6000001141e */
[----:B---3--:R-:W-:-:S04]  /*31890*/  @!P0 IMAD.WIDE.U32 R6, R30, R2, R6 ;  /* 0x000000021e068225 */ /* 0x008fc800078e0006 */
[----:B------:R-:W-:Y:S01]  /*318a0*/  @!P0 IMAD R2, R35, R2, RZ ;  /* 0x0000000223028224 */ /* 0x000fe200078e02ff */
[----:B0-----:R-:W-:-:S03]  /*318b0*/  @!P0 LEA R4, P1, R6, R4, 0x2 ;  /* 0x0000000406048211 */ /* 0x001fc600078210ff */
[----:B------:R-:W-:-:S04]  /*318c0*/  @!P0 IMAD R3, R30, R3, R2 ;  /* 0x000000031e038224 */ /* 0x000fc800078e0202 */
[----:B------:R-:W-:-:S05]  /*318d0*/  @!P0 IMAD.IADD R3, R7, 0x1, R3 ;  /* 0x0000000107038824 */ /* 0x000fca00078e0203 */
[----:B------:R-:W-:-:S05]  /*318e0*/  @!P0 LEA.HI.X R5, R6, R5, R3, 0x2, P1 ;  /* 0x0000000506058211 */ /* 0x000fca00008f1403 */
[----:B------:R-:W3:Y:S01]  /*318f0*/  @!P0 LDG.E R11, desc[UR44][R4.64] ;  /* 0x0000002c040b8981 */ /* 0x000ee2000c1e1900 */
[----:B------:R-:W-:Y:S01]  /*31900*/  ISETP.GT.U32.AND P0, PT, R20, 0x5f, PT ;  /* 0x0000005f1400780c */ /* 0x000fe20003f04070 */
[----:B------:R-:W-:Y:S01]  /*31910*/  IMAD.U32 R2, RZ, RZ, UR40 ;  /* 0x00000028ff027e24 */ /* 0x000fe2000f8e00ff */
[----:B------:R-:W-:Y:S01]  /*31920*/  UMOV UR5, 0xffffffff ;  /* 0xffffffff00057882 */ /* 0x000fe20000000000 */
[----:B------:R-:W0:Y:S01]  /*31930*/  S2R R20, SR_TID.X ;  /* 0x0000000000147919 */ /* 0x000e220000002100 */
[----:B------:R-:W-:Y:S02]  /*31940*/  IMAD.MOV R3, RZ, RZ, -R9 ;  /* 0x000000ffff037224 */ /* 0x000fe400078e0a09 */
[----:B------:R-:W-:Y:S02]  /*31950*/  ISETP.NE.AND P2, PT, R2, 0x3, PT ;  /* 0x000000030200780c */ /* 0x000fe40003f45270 */
[----:B------:R-:W-:-:S05]  /*31960*/  IMAD R3, R10, R3, R8 ;  /* 0x000000030a037224 */ /* 0x000fca00078e0208 */
[----:B------:R-:W-:Y:S01]  /*31970*/  @P0 LOP3.LUT R22, R22, 0x20, RZ, 0xfc, !PT ;  /* 0x0000002016160812 */ /* 0x000fe200078efcff */
[----:B------:R-:W-:Y:S03]  /*31980*/  STL [R1+0x44c], R3 ;  /* 0x00044c0301007387 */ /* 0x000fe60000100800 */
[----:B------:R-:W-:-:S04]  /*31990*/  LOP3.LUT R22, R22, 0xfffff7ff, RZ, 0xc0, !PT ;  /* 0xfffff7ff16167812 */ /* 0x000fc800078ec0ff */
[----:B------:R-:W-:-:S04]  /*319a0*/  @P2 LOP3.LUT R22, R22, 0x800, RZ, 0xfc, !PT ;  /* 0x0000080016162812 */ /* 0x000fc800078efcff */
[----:B------:R-:W-:Y:S01]  /*319b0*/  LOP3.LUT R22, R22, 0xffffffef, RZ, 0xc0, !PT ;  /* 0xffffffef16167812 */ /* 0x000fe200078ec0ff */
[----:B0-----:R-:W-:-:S05]  /*319c0*/  IMAD.SHL.U32 R20, R20, 0x8, RZ ;  /* 0x0000000814147824 */ /* 0x001fca00078e00ff */
[----:B------:R-:W-:-:S04]  /*319d0*/  LOP3.LUT R20, R20, 0x38, RZ, 0xc0, !PT ;  /* 0x0000003814147812 */ /* 0x000fc800078ec0ff */
[C---:B-1----:R-:W-:Y:S02]  /*319e0*/  LOP3.LUT R13, R20.reuse, 0x40, RZ, 0xfc, !PT ;  /* 0x00000040140d7812 */ /* 0x042fe400078efcff */
[----:B------:R-:W-:Y:S02]  /*319f0*/  LOP3.LUT R12, R20, 0x80, RZ, 0xfc, !PT ;  /* 0x00000080140c7812 */ /* 0x000fe400078efcff */
[----:B------:R-:W-:Y:S02]  /*31a00*/  ISETP.GE.AND P4, PT, R13, UR4, PT ;  /* 0x000000040d007c0c */ /* 0x000fe4000bf86270 */
[----:B------:R-:W-:Y:S02]  /*31a10*/  ISETP.GE.AND P3, PT, R12, UR4, PT ;  /* 0x000000040c007c0c */ /* 0x000fe4000bf66270 */
[----:B------:R-:W-:-:S09]  /*31a20*/  ISETP.GE.AND P0, PT, R20, UR4, PT ;  /* 0x0000000414007c0c */ /* 0x000fd2000bf06270 */
[----:B------:R-:W-:-:S04]  /*31a30*/  @P4 LOP3.LUT R22, R22, 0x10, RZ, 0xfc, !PT ;  /* 0x0000001016164812 */ /* 0x000fc800078efcff */
[----:B------:R-:W-:-:S04]  /*31a40*/  LOP3.LUT R22, R22, 0xfffffffe, RZ, 0xc0, !PT ;  /* 0xfffffffe16167812 */ /* 0x000fc800078ec0ff */
[----:B------:R-:W-:-:S04]  /*31a50*/  LOP3.LUT R22, R22, 0xfffffff7, RZ, 0xc0, !PT ;  /* 0xfffffff716167812 */ /* 0x000fc800078ec0ff */
[----:B------:R-:W-:-:S04]  /*31a60*/  @P3 LOP3.LUT R22, R22, 0x8, RZ, 0xfc, !PT ;  /* 0x0000000816163812 */ /* 0x000fc800078efcff */
[----:B------:R-:W-:-:S04]  /*31a70*/  @P0 LOP3.LUT R22, R22, 0x1, RZ, 0xfc, !PT ;  /* 0x0000000116160812 */ /* 0x000fc800078efcff */
[----:B------:R-:W-:Y:S01]  /*31a80*/  LOP3.LUT R22, R22, 0xfffffffb, RZ, 0xc0, !PT ;  /* 0xfffffffb16167812 */ /* 0x000fe200078ec0ff */
[----:B---3--:R0:W-:Y:S02]  /*31a90*/  STL [R1+0x448], R11 ;  /* 0x0004480b01007387 */ /* 0x0081e40000100800 */
[----:B0-----:R-:W-:-:S04]  /*31aa0*/  LOP3.LUT R11, R20, 0xc0, RZ, 0xfc, !PT ;  /* 0x000000c0140b7812 */ /* 0x001fc800078efcff */
[----:B------:R-:W-:-:S13]  /*31ab0*/  ISETP.GE.AND P1, PT, R11, UR4, PT ;  /* 0x000000040b007c0c */ /* 0x000fda000bf26270 */
[----:B------:R-:W-:Y:S01]  /*31ac0*/  @P1 LOP3.LUT R22, R22, 0x4, RZ, 0xfc, !PT ;  /* 0x0000000416161812 */ /* 0x000fe200078efcff */
[----:B------:R-:W-:Y:S06]  /*31ad0*/  BRA.DIV UR5, `(.L_x_4106) ;  /* 0x0000006205ec7947 */ /* 0x000fec000b800000 */
.L_x_4255:
[----:B------:R-:W-:Y:S02]  /*31ae0*/  SEL R2, RZ, 0x1, P0 ;  /* 0x00000001ff027807 */ /* 0x000fe40000000000 */
[----:B------:R-:W-:-:S03]  /*31af0*/  SHF.R.S32.HI R29, RZ, 0x1f, R18 ;  /* 0x0000001fff1d7819 */ /* 0x000fc60000011412 */
[----:B------:R0:W-:Y:S01]  /*31b00*/  STL [R1+0x490], R2 ;  /* 0x0004900201007387 */ /* 0x0001e20000100800 */
[----:B------:R-:W-:Y:S05]  /*31b10*/  @!P2 BRA `(.L_x_4107) ;  /* 0x000000000004a947 */ /* 0x000fea0003800000 */
[----:B------:R-:W-:Y:S01]  /*31b20*/  BPT.TRAP 0x1 ;  /* 0x000000040000795c */ /* 0x000fe20000300000 */
.L_x_4107:
[----:B--2---:R-:W-:Y:S01]  /*31b30*/  IMAD R31, R0, -0x60, R17 ;  /* 0xffffffa0001f7824 */ /* 0x004fe200078e0211 */
[----:B------:R-:W-:Y:S01]  /*31b40*/  SHF.L.U32 R0, R27, 0x1f, RZ ;  /* 0x0000001f1b007819 */ /* 0x000fe200000006ff */
[----:B------:R-:W-:Y:S01]  /*31b50*/  IMAD R17, R25, 0x8, R23 ;  /* 0x0000000819117824 */ /* 0x000fe200078e0217 */
[----:B------:R-:W-:Y:S03]  /*31b60*/  BSSY B0, `(.L_x_4108) ;  /* 0x0000003000007945 */ /* 0x000fe60003800000 */
[----:B------:R-:W1:Y:S02]  /*31b70*/  SYNCS.PHASECHK.TRANS64.TRYWAIT P0, [R17+URZ+0x32440], R0 ;  /* 0x03244000110075a7 */ /* 0x000e64000800017f */
[----:B-1----:R-:W-:Y:S05]  /*31b80*/  @!P0 BRA `(.L_x_4109) ;  /* 0x0000006000f48947 */ /* 0x002fea0003800000 */
.L_x_4256:
[----:B------:R-:W-:Y:S05]  /*31b90*/  BSYNC B0 ;  /* 0x0000000000007941 */ /* 0x000fea0003800000 */
.L_x_4108:
[----:B0-----:R-:W1:Y:S01]  /*31ba0*/  LDL R2, [R1+0x44c] ;  /* 0x00044c0001027983 */ /* 0x001e620000100800 */
[----:B------:R-:W-:-:S03]  /*31bb0*/  ULDC.64 UR4, c[0x0][0x300] ;  /* 0x0000c00000047ab9 */ /* 0x000fc60000000a00 */
[----:B------:R-:W2:Y:S01]  /*31bc0*/  LDL R4, [R1+0x448] ;  /* 0x0004480001047983 */ /* 0x000ea20000100800 */
[----:B------:R-:W-:Y:S02]  /*31bd0*/  LOP3.LUT R22, R22, 0xfffffffd, RZ, 0xc0, !PT ;  /* 0xfffffffd16167812 */ /* 0x000fe400078ec0ff */
[----:B-1----:R-:W-:Y:S02]  /*31be0*/  SHF.R.S32.HI R0, RZ, 0x1f, R2 ;  /* 0x0000001fff007819 */ /* 0x002fe40000011402 */
[----:B--2---:R-:W-:-:S03]  /*31bf0*/  SHF.R.S32.HI R5, RZ, 0x1f, R4 ;  /* 0x0000001fff057819 */ /* 0x004fc60000011404 */
        /* <DEDUP_REMOVED lines=85> */
.L_x_4270:
        /* <DEDUP_REMOVED lines=10> */
.L_x_4111:
        /* <DEDUP_REMOVED lines=11> */
.L_x_4112:
[----:B0-----:R0:W5:Y:S01]  /*322a0*/  LDL R2, [R1+0x440] ;  /* 0x0004400001027983 */ /* 0x0011620000100800 */
[----:B------:R0:W-:Y:S02]  /*322b0*/  SYNCS.ARRIVE.TRANS64.A1T0 RZ, [R17+URZ+0x32430], RZ ;  /* 0x032430ff11ff79a7 */ /* 0x0001e4000810003f */
[----:B------:R-:W-:Y:S05]  /*322c0*/  WARPSYNC.ALL ;  /* 0x0000000000007948 */ /* 0x000fea0003800000 */
[----:B------:R-:W-:Y:S01]  /*322d0*/  ULDC.64 UR4, c[0x0][0xaf8] ;  /* 0x0002be0000047ab9 */ /* 0x000fe20000000a00 */
[----:B------:R-:W-:Y:S01]  /*322e0*/  VIADD R0, R23, 0x18400 ;  /* 0x0001840017007836 */ /* 0x000fe20000000000 */
[----:B------:R-:W-:Y:S01]  /*322f0*/  BAR.SYNC.DEFER_BLOCKING 0x8, 0x180 ;  /* 0x0206000000007b1d */ /* 0x000fe20000010000 */
[----:B------:R-:W-:-:S03]  /*32300*/  ISETP.NE.U32.AND P0, PT, RZ, UR4, PT ;  /* 0x00000004ff007c0c */ /* 0x000fc6000bf05070 */
[----:B------:R-:W-:Y:S02]  /*32310*/  LOP3.LUT P1, RZ, R0, 0x3ff, RZ, 0xc0, !PT ;  /* 0x000003ff00ff7812 */ /* 0x000fe4000782c0ff */
[----:B------:R-:W-:Y:S01]  /*32320*/  ISETP.NE.AND.EX P0, PT, RZ, UR5, PT, P0 ;  /* 0x00000005ff007c0c */ /* 0x000fe2000bf05300 */
[----:B------:R-:W-:Y:S01]  /*32330*/  BSSY B6, `(.L_x_4113) ;  /* 0x0000019000067945 */ /* 0x000fe20003800000 */
[----:B------:R-:W-:Y:S02]  /*32340*/  SHF.R.S32.HI R0, RZ, 0x1f, R19 ;  /* 0x0000001fff007819 */ /* 0x000fe40000011413 */
[----:B------:R-:W-:Y:S02]  /*32350*/  SEL R3, R19, RZ, !P0 ;  /* 0x000000ff13037207 */ /* 0x000fe40004000000 */
[----:B------:R-:W-:-:S03]  /*32360*/  SEL R0, R0, RZ, !P0 ;  /* 0x000000ff00007207 */ /* 0x000fc60004000000 */
[----:B------:R-:W-:Y:S04]  /*32370*/  STL [R1+0x454], R3 ;  /* 0x0004540301007387 */ /* 0x000fe80000100800 */
[----:B------:R1:W-:Y:S02]  /*32380*/  STL [R1+0x478], R0 ;  /* 0x0004780001007387 */ /* 0x0003e40000100800 */
[----:B-1---5:R-:W-:-:S05]  /*32390*/  SHF.R.S32.HI R0, RZ, 0x1f, R2 ;  /* 0x0000001fff007819 */ /* 0x022fca0000011402 */
[----:B------:R1:W-:Y:S01]  /*323a0*/  STL [R1+0x46c], R0 ;  /* 0x00046c0001007387 */ /* 0x0003e20000100800 */
[----:B------:R-:W-:Y:S05]  /*323b0*/  @!P1 BRA `(.L_x_4114) ;  /* 0x0000000000409947 */ /* 0x000fea0003800000 */
[----:B------:R-:W-:Y:S01]  /*323c0*/  MOV R2, 0x0 ;  /* 0x0000000000027802 */ /* 0x000fe20000000f00 */
[----:B------:R-:W-:Y:S01]  /*323d0*/  ULDC.64 UR4, c[0x4][0x98] ;  /* 0x0100260000047ab9 */ /* 0x000fe20000000a00 */
[----:B------:R-:W-:Y:S01]  /*323e0*/  ULDC.64 UR6, c[0x4][0xa0] ;  /* 0x0100280000067ab9 */ /* 0x000fe20000000a00 */
[----:B------:R-:W-:Y:S01]  /*323f0*/  ULDC.64 UR8, c[0x4][0x20] ;  /* 0x0100080000087ab9 */ /* 0x000fe20000000a00 */
[----:B------:R-:W-:Y:S02]  /*32400*/  IMAD.U32 R4, RZ, RZ, UR4 ;  /* 0x00000004ff047e24 */ /* 0x000fe4000f8e00ff */
[----:B------:R-:W2:Y:S01]  /*32410*/  LDC.64 R2, c[0x4][R2] ;  /* 0x0100000002027b82 */ /* 0x000ea20000000a00 */
        /* <DEDUP_REMOVED lines=10> */
.L_x_4114:
[----:B------:R-:W-:Y:S05]  /*324c0*/  BSYNC B6 ;  /* 0x0000000000067941 */ /* 0x000fea0003800000 */
.L_x_4113:
[----:B------:R-:W2:Y:S01]  /*324d0*/  LDL R21, [R1+0x440] ;  /* 0x0004400001157983 */ /* 0x000ea20000100800 */
[----:B------:R-:W3:Y:S01]  /*324e0*/  LDC R6, c[0x0][0x448] ;  /* 0x00011200ff067b82 */ /* 0x000ee20000000800 */
[----:B------:R-:W-:Y:S02]  /*324f0*/  ULDC.64 UR4, c[0x0][0x298] ;  /* 0x0000a60000047ab9 */ /* 0x000fe40000000a00 */
[----:B------:R-:W4:Y:S04]  /*32500*/  LDL R20, [R1+0x478] ;  /* 0x0004780001147983 */ /* 0x000f280000100800 */
[----:B-1----:R-:W4:Y:S04]  /*32510*/  LDL R0, [R1+0x46c] ;  /* 0x00046c0001007983 */ /* 0x002f280000100800 */
[----:B------:R1:W5:Y:S01]  /*32520*/  LDL R9, [R1+0x444] ;  /* 0x0004440001097983 */ /* 0x0003620000100800 */
[----:B------:R-:W0:Y:S01]  /*32530*/  S2R R2, SR_TID.X ;  /* 0x0000000000027919 */ /* 0x000e220000002100 */
[----:B---3--:R-:W-:-:S13]  /*32540*/  ISETP.NE.AND P0, PT, R6, 0x1, PT ;  /* 0x000000010600780c */ /* 0x008fda0003f05270 */
[----:B------:R-:W3:Y:S01]  /*32550*/  @P0 LDC R3, c[0x0][0x450] ;  /* 0x00011400ff030b82 */ /* 0x000ee20000000800 */
[----:B0-----:R-:W-:-:S04]  /*32560*/  LOP3.LUT R2, R2, 0x7f, RZ, 0xc0, !PT ;  /* 0x0000007f02027812 */ /* 0x001fc800078ec0ff */
[----:B------:R-:W-:Y:S01]  /*32570*/  SHF.R.U32.HI R2, RZ, 0x3, R2 ;  /* 0x00000003ff027819 */ /* 0x000fe20000011602 */
[----:B--2---:R-:W-:Y:S02]  /*32580*/  IMAD.MOV.U32 R5, RZ, RZ, R21 ;  /* 0x000000ffff057224 */ /* 0x004fe400078e0015 */
[----:B----4-:R-:W-:Y:S02]  /*32590*/  IMAD.MOV.U32 R21, RZ, RZ, R20 ;  /* 0x000000ffff157224 */ /* 0x010fe400078e0014 */
[----:B------:R-:W2:Y:S01]  /*325a0*/  LDL R20, [R1+0x454] ;  /* 0x0004540001147983 */ /* 0x000ea20000100800 */
[----:B------:R-:W-:Y:S02]  /*325b0*/  IMAD.MOV.U32 R4, RZ, RZ, R0 ;  /* 0x000000ffff047224 */ /* 0x000fe400078e0000 */
[----:B------:R-:W0:Y:S02]  /*325c0*/  S2R R0, SR_TID.X ;  /* 0x0000000000007919 */ /* 0x000e240000002100 */
[----:B0-----:R-:W-:-:S05]  /*325d0*/  IMAD.SHL.U32 R0, R0, 0x10, RZ ;  /* 0x0000001000007824 */ /* 0x001fca00078e00ff */
[----:B------:R-:W-:Y:S02]  /*325e0*/  LOP3.LUT R0, R2, 0x70, R0, 0xf8, !PT ;  /* 0x0000007002007812 */ /* 0x000fe400078ef800 */
[----:B------:R-:W0:Y:S03]  /*325f0*/  @P0 LDC R2, c[0x0][0x44c] ;  /* 0x00011300ff020b82 */ /* 0x000e260000000800 */
[----:B------:R-:W-:Y:S02]  /*32600*/  IMAD.IADD R37, R0, 0x1, R36 ;  /* 0x0000000100257824 */ /* 0x000fe400078e0224 */
[----:B------:R-:W-:Y:S02]  /*32610*/  IMAD R4, R4, UR4, RZ ;  /* 0x0000000404047c24 */ /* 0x000fe4000f8e02ff */
[----:B------:R-:W-:Y:S02]  /*32620*/  IMAD.MOV.U32 R0, RZ, RZ, R37 ;  /* 0x000000ffff007224 */ /* 0x000fe400078e0025 */
[----:B------:R-:W-:-:S02]  /*32630*/  IMAD R4, R5, UR5, R4 ;  /* 0x0000000505047c24 */ /* 0x000fc4000f8e0204 */
[----:B0-----:R-:W-:-:S05]  /*32640*/  @P0 IMAD.HI.U32 R2, R37, R2, RZ ;  /* 0x0000000225020227 */ /* 0x001fca00078e00ff */
[----:B---3--:R-:W-:Y:S01]  /*32650*/  @P0 SHF.R.U32.HI R0, RZ, R3, R2 ;  /* 0x00000003ff000219 */ /* 0x008fe20000011602 */
        /* <DEDUP_REMOVED lines=9> */
[----:B------:R-:W0:Y:S02]  /*326f0*/  S2R R5, SR_TID.X ;  /* 0x0000000000057919 */ /* 0x000e240000002100 */
[----:B0-----:R-:W-:-:S05]  /*32700*/  IMAD.SHL.U32 R7, R5, 0x8, RZ ;  /* 0x0000000805077824 */ /* 0x001fca00078e00ff */
[----:B------:R-:W-:Y:S01]  /*32710*/  LOP3.LUT R7, R7, 0x38, RZ, 0xc0, !PT ;  /* 0x0000003807077812 */ /* 0x000fe200078ec0ff */
[C---:B--2---:R-:W-:Y:S02]  /*32720*/  IMAD R4, R20.reuse, UR5, R4 ;  /* 0x0000000514047c24 */ /* 0x044fe4000f8e0204 */
[----:B------:R-:W-:Y:S01]  /*32730*/  IMAD.WIDE.U32 R2, R20, UR4, R2 ;  /* 0x0000000414027c25 */ /* 0x000fe2000f8e0002 */
        /* <DEDUP_REMOVED lines=23> */
[----:B-1----:R-:W-:Y:S10]  /*328b0*/  BRA.DIV UR5, `(.L_x_4115) ;  /* 0x0000005e05bc7947 */ /* 0x002ff4000b800000 */
[----:B------:R-:W0:Y:S01]  /*328c0*/  SHFL.IDX PT, R5, R0, RZ, 0x181f ;  /* 0x00181fff00057589 */ /* 0x000e2200000e0000 */
[----:B-----5:R-:W-:Y:S02]  /*328d0*/  IMAD R2, R9, R6, RZ ;  /* 0x0000000609027224 */ /* 0x020fe400078e02ff */
[----:B------:R-:W-:Y:S01]  /*328e0*/  IMAD.IADD R36, R8, 0x1, R36 ;  /* 0x0000000108247824 */ /* 0x000fe200078e0224 */
[----:B------:R-:W1:Y:S03]  /*328f0*/  SHFL.IDX PT, R4, R3, RZ, 0x181f ;  /* 0x00181fff03047589 */ /* 0x000e6600000e0000 */
[C---:B------:R-:W-:Y:S01]  /*32900*/  VIADD R6, R36.reuse, 0x10 ;  /* 0x0000001024067836 */ /* 0x040fe20000000000 */
[C---:B------:R-:W-:Y:S01]  /*32910*/  ISETP.GE.AND P0, PT, R36.reuse, R2, PT ;  /* 0x000000022400720c */ /* 0x040fe20003f06270 */
[----:B------:R-:W-:-:S03]  /*32920*/  VIADD R8, R36, 0x30 ;  /* 0x0000003024087836 */ /* 0x000fc60000000000 */
[----:B------:R2:W-:Y:S04]  /*32930*/  STL [R1+0x45c], R6 ;  /* 0x00045c0601007387 */ /* 0x0005e80000100800 */
[----:B------:R-:W-:Y:S05]  /*32940*/  STL [R1+0x464], R8 ;  /* 0x0004640801007387 */ /* 0x000fea0000100800 */
        /* <DEDUP_REMOVED lines=71> */
.L_x_4287:
        /* <DEDUP_REMOVED lines=11> */
.L_x_4116:
        /* <DEDUP_REMOVED lines=28> */
.L_x_4118:
[----:B------:R-:W-:Y:S05]  /*33030*/  BSYNC B6 ;  /* 0x0000000000067941 */ /* 0x000fea0003800000 */
.L_x_4117:
[----:B------:R-:W2:Y:S01]  /*33040*/  LDL.LU R0, [R1+0x46c] ;  /* 0x00046c0001007983 */ /* 0x000ea20000300800 */
[----:B------:R-:W1:Y:S01]  /*33050*/  LDC R6, c[0x0][0x448] ;  /* 0x00011200ff067b82 */ /* 0x000e620000000800 */
[----:B------:R-:W-:Y:S02]  /*33060*/  ULDC.64 UR4, c[0x0][0x398] ;  /* 0x0000e60000047ab9 */ /* 0x000fe40000000a00 */
[----:B0-----:R-:W3:Y:S04]  /*33070*/  LDL.LU R2, [R1+0x440] ;  /* 0x0004400001027983 */ /* 0x001ee80000300800 */
[----:B------:R-:W4:Y:S04]  /*33080*/  LDL.LU R21, [R1+0x478] ;  /* 0x0004780001157983 */ /* 0x000f280000300800 */
[----:B------:R-:W5:Y:S01]  /*33090*/  LDL.LU R20, [R1+0x454] ;  /* 0x0004540001147983 */ /* 0x000f620000300800 */
[----:B------:R-:W-:Y:S01]  /*330a0*/  IMAD.MOV.U32 R4, RZ, RZ, R37 ;  /* 0x000000ffff047224 */ /* 0x000fe200078e0025 */
[----:B------:R-:W0:Y:S01]  /*330b0*/  S2R R8, SR_TID.X ;  /* 0x0000000000087919 */ /* 0x000e220000002100 */
[----:B-1----:R-:W-:-:S13]  /*330c0*/  ISETP.NE.AND P0, PT, R6, 0x1, PT ;  /* 0x000000010600780c */ /* 0x002fda0003f05270 */
[----:B------:R-:W1:Y:S01]  /*330d0*/  @P0 LDC R5, c[0x0][0x450] ;  /* 0x00011400ff050b82 */ /* 0x000e620000000800 */
[----:B0-----:R-:W-:-:S05]  /*330e0*/  IMAD.SHL.U32 R7, R8, 0x8, RZ ;  /* 0x0000000808077824 */ /* 0x001fca00078e00ff */
[----:B------:R-:W-:Y:S01]  /*330f0*/  LOP3.LUT R7, R7, 0x38, RZ, 0xc0, !PT ;  /* 0x0000003807077812 */ /* 0x000fe200078ec0ff */
[----:B--2---:R-:W-:-:S04]  /*33100*/  IMAD R0, R0, UR4, RZ ;  /* 0x0000000400007c24 */ /* 0x004fc8000f8e02ff */
[C---:B---3--:R-:W-:Y:S02]  /*33110*/  IMAD R0, R2.reuse, UR5, R0 ;  /* 0x0000000502007c24 */ /* 0x048fe4000f8e0200 */
        /* <DEDUP_REMOVED lines=8> */
[----:B----4-:R-:W-:Y:S02]  /*331a0*/  IMAD R0, R21, UR4, RZ ;  /* 0x0000000415007c24 */ /* 0x010fe4000f8e02ff */
[----:B-----5:R-:W-:-:S04]  /*331b0*/  IMAD.WIDE.U32 R2, R20, UR4, R2 ;  /* 0x0000000414027c25 */ /* 0x020fc8000f8e0002 */
[----:B------:R-:W-:Y:S01]  /*331c0*/  IMAD R0, R20, UR5, R0 ;  /* 0x0000000514007c24 */ /* 0x000fe2000f8e0200 */
[----:B------:R-:W-:Y:S01]  /*331d0*/  ULDC.64 UR4, c[0x0][0x3d0] ;  /* 0x0000f40000047ab9 */ /* 0x000fe20000000a00 */
[----:B------:R-:W-:Y:S02]  /*331e0*/  IMAD.SHL.U32 R20, R8, 0x8, RZ ;  /* 0x0000000808147824 */ /* 0x000fe400078e00ff */
[----:B------:R-:W-:Y:S02]  /*331f0*/  IMAD.IADD R3, R3, 0x1, R0 ;  /* 0x0000000103037824 */ /* 0x000fe400078e0200 */
[----:B------:R-:W0:Y:S01]  /*33200*/  @P0 LDC R0, c[0x0][0x44c] ;  /* 0x00011300ff000b82 */ /* 0x000e220000000800 */
[----:B------:R-:W-:-:S04]  /*33210*/  LOP3.LUT R20, R20, 0x38, RZ, 0xc0, !PT ;  /* 0x0000003814147812 */ /* 0x000fc800078ec0ff */
[C---:B------:R-:W-:Y:S02]  /*33220*/  LOP3.LUT R10, R20.reuse, 0x40, RZ, 0xfc, !PT ;  /* 0x00000040140a7812 */ /* 0x040fe400078efcff */
[C---:B------:R-:W-:Y:S02]  /*33230*/  LOP3.LUT R9, R20.reuse, 0x80, RZ, 0xfc, !PT ;  /* 0x0000008014097812 */ /* 0x040fe400078efcff */
[----:B------:R-:W-:Y:S01]  /*33240*/  LOP3.LUT R8, R20, 0xc0, RZ, 0xfc, !PT ;  /* 0x000000c014087812 */ /* 0x000fe200078efcff */
[----:B0-----:R-:W-:-:S05]  /*33250*/  @P0 IMAD.HI.U32 R0, R37, R0, RZ ;  /* 0x0000000025000227 */ /* 0x001fca00078e00ff */
[----:B-1----:R-:W-:-:S04]  /*33260*/  @P0 SHF.R.U32.HI R4, RZ, R5, R0 ;  /* 0x00000005ff040219 */ /* 0x002fc80000011600 */
        /* <DEDUP_REMOVED lines=27> */
[----:B------:R-:W-:Y:S01]  /*33420*/  SHFL.IDX PT, R2, R0, RZ, 0x181f ;  /* 0x00181fff00027589 */ /* 0x000fe200000e0000 */
[----:B--2---:R-:W-:-:S03]  /*33430*/  IMAD.MOV.U32 R11, RZ, RZ, R3 ;  /* 0x000000ffff0b7224 */ /* 0x004fc600078e0003 */
[----:B------:R-:W0:Y:S01]  /*33440*/  SHFL.IDX PT, R3, R4, RZ, 0x181f ;  /* 0x00181fff04037589 */ /* 0x000e2200000e0000 */
[----:B---3--:R-:W-:-:S03]  /*33450*/  IMAD R5, R10, R6, RZ ;  /* 0x000000060a057224 */ /* 0x008fc600078e02ff */
[----:B------:R-:W2:Y:S02]  /*33460*/  LDL.LU R10, [R1+0x468] ;  /* 0x00046800010a7983 */ /* 0x000ea40000300800 */
[----:B------:R-:W-:-:S13]  /*33470*/  ISETP.GE.AND P0, PT, R36, R5, PT ;  /* 0x000000052400720c */ /* 0x000fda0003f06270 */
[----:B0-----:R-:W-:-:S05]  /*33480*/  @!P0 LEA R3, P6, R7, R3, 0x1 ;  /* 0x0000000307038211 */ /* 0x001fca00078c08ff */
[----:B------:R-:W-:-:S05]  /*33490*/  @!P0 IMAD.X R2, RZ, RZ, R2, P6 ;  /* 0x000000ffff028224 */ /* 0x000fca00030e0602 */
[----:B------:R-:W-:-:S04]  /*334a0*/  @!P0 LOP3.LUT R3, R3, R2, RZ, 0x3c, !PT ;  /* 0x0000000203038212 */ /* 0x000fc800078e3cff */
[----:B------:R-:W-:-:S04]  /*334b0*/  @!P0 LOP3.LUT R2, R3, R2, RZ, 0x3c, !PT ;  /* 0x0000000203028212 */ /* 0x000fc800078e3cff */
[----:B------:R-:W-:-:S05]  /*334c0*/  @!P0 LOP3.LUT R3, R3, R2, RZ, 0x3c, !PT ;  /* 0x0000000203038212 */ /* 0x000fca00078e3cff */
[----:B------:R-:W-:Y:S01]  /*334d0*/  @!PT LDS RZ, [RZ] ;  /* 0x00000000fffff984 */ /* 0x000fe20000000800 */
[----:B------:R-:W-:Y:S04]  /*334e0*/  @!P0 LDGSTS.E.BYPASS.LTC128B.128 [R26+0x22400], desc[UR44][R2.64], !P4 ;  /* 0x22400000021a8fae */ /* 0x000fe8000e101d6c */
[----:B------:R-:W-:Y:S04]  /*334f0*/  @!P0 LDGSTS.E.BYPASS.LTC128B.128 [R26+0x26400], desc[UR44][R2.64+0x80], !P3 ;  /* 0x26400080021a8fae */ /* 0x000fe8000d901d6c */
[----:B------:R-:W-:Y:S04]  /*33500*/  @!P0 LDGSTS.E.BYPASS.LTC128B.128 [R26+0x2a400], desc[UR44][R2.64+0x100], !P2 ;  /* 0x2a400100021a8fae */ /* 0x000fe8000d101d6c */
[----:B------:R0:W-:Y:S01]  /*33510*/  @!P0 LDGSTS.E.BYPASS.LTC128B.128 [R26+0x2e400], desc[UR44][R2.64+0x180], !P1 ;  /* 0x2e400180021a8fae */ /* 0x0001e2000c901d6c */
[----:B----4-:R-:W-:-:S03]  /*33520*/  ISETP.GE.AND P0, PT, R9, R5, PT ;  /* 0x000000050900720c */ /* 0x010fc60003f06270 */
[----:B------:R-:W3:Y:S04]  /*33530*/  LDL.LU R9, [R1+0x470] ;  /* 0x0004700001097983 */ /* 0x000ee80000300800 */
[----:B0-----:R-:W0:Y:S04]  /*33540*/  SHFL.IDX PT, R2, R4, 0x1, 0x181f ;  /* 0x00381f0004027f89 */ /* 0x001e2800000e0000 */
[----:B------:R-:W1:Y:S02]  /*33550*/  SHFL.IDX PT, R6, R0, 0x1, 0x181f ;  /* 0x00381f0000067f89 */ /* 0x000e6400000e0000 */
[----:B0-----:R-:W-:-:S05]  /*33560*/  @!P0 LEA R2, P6, R7, R2, 0x1 ;  /* 0x0000000207028211 */ /* 0x001fca00078c08ff */
[----:B-1----:R-:W-:-:S05]  /*33570*/  @!P0 IMAD.X R3, RZ, RZ, R6, P6 ;  /* 0x000000ffff038224 */ /* 0x002fca00030e0606 */
[----:B------:R-:W-:Y:S04]  /*33580*/  @!P0 LDGSTS.E.BYPASS.LTC128B.128 [R26+0x22c00], desc[UR44][R2.64], !P4 ;  /* 0x22c00000021a8fae */ /* 0x000fe8000e101d6c */
[----:B------:R-:W-:Y:S04]  /*33590*/  @!P0 LDGSTS.E.BYPASS.LTC128B.128 [R26+0x26c00], desc[UR44][R2.64+0x80], !P3 ;  /* 0x26c00080021a8fae */ /* 0x000fe8000d901d6c */
[----:B------:R-:W-:Y:S04]  /*335a0*/  @!P0 LDGSTS.E.BYPASS.LTC128B.128 [R26+0x2ac00], desc[UR44][R2.64+0x100], !P2 ;  /* 0x2ac00100021a8fae */ /* 0x000fe8000d101d6c */
[----:B------:R0:W-:Y:S01]  /*335b0*/  @!P0 LDGSTS.E.BYPASS.LTC128B.128 [R26+0x2ec00], desc[UR44][R2.64+0x180], !P1 ;  /* 0x2ec00180021a8fae */ /* 0x0001e2000c901d6c */
[----:B-----5:R-:W-:-:S03]  /*335c0*/  ISETP.GE.AND P0, PT, R8, R5, PT ;  /* 0x000000050800720c */ /* 0x020fc60003f06270 */
[----:B------:R-:W4:Y:S04]  /*335d0*/  LDL.LU R8, [R1+0x474] ;  /* 0x0004740001087983 */ /* 0x000f280000300800 */
[----:B0-----:R-:W0:Y:S04]  /*335e0*/  SHFL.IDX PT, R2, R4, 0x2, 0x181f ;  /* 0x00581f0004027f89 */ /* 0x001e2800000e0000 */
[----:B------:R-:W1:Y:S02]  /*335f0*/  SHFL.IDX PT, R6, R0, 0x2, 0x181f ;  /* 0x00581f0000067f89 */ /* 0x000e6400000e0000 */
[----:B0-----:R-:W-:-:S05]  /*33600*/  @!P0 LEA R2, P6, R7, R2, 0x1 ;  /* 0x0000000207028211 */ /* 0x001fca00078c08ff */
[----:B-1----:R-:W-:-:S05]  /*33610*/  @!P0 IMAD.X R3, RZ, RZ, R6, P6 ;  /* 0x000000ffff038224 */ /* 0x002fca00030e0606 */
        /* <DEDUP_REMOVED lines=33> */
[----:B----4-:R-:W-:-:S13]  /*33830*/  ISETP.GE.AND P0, PT, R8, R5, PT ;  /* 0x000000050800720c */ /* 0x010fda0003f06270 */
        /* <DEDUP_REMOVED lines=8> */
.L_x_4305:
        /* <DEDUP_REMOVED lines=13> */
.L_x_4121:
[----:B------:R-:W-:Y:S05]  /*33990*/  BSYNC B0 ;  /* 0x0000000000007941 */ /* 0x000fea0003800000 */
.L_x_4120:
[----:B------:R-:W-:Y:S01]  /*339a0*/  NOP ;  /* 0x0000000000007918 */ /* 0x000fe20000000000 */
[----:B------:R-:W-:-:S13]  /*339b0*/  PLOP3.LUT P0, PT, PT, PT, PT, 0x80, 0x0 ;  /* 0x000000000000781c */ /* 0x000fda0003f0f070 */
.L_x_4122:
        /* <DEDUP_REMOVED lines=18> */
.L_x_4306:
[----:B------:R-:W-:Y:S05]  /*33ae0*/  BSYNC B0 ;  /* 0x0000000000007941 */ /* 0x000fea0003800000 */
.L_x_4123:
[----:B------:R-:W-:-:S05]  /*33af0*/  IMAD.U32 R2, RZ, RZ, UR40 ;  /* 0x00000028ff027e24 */ /* 0x000fca000f8e00ff */
[----:B------:R-:W-:-:S13]  /*33b00*/  ISETP.NE.AND P0, PT, R2, 0x3, PT ;  /* 0x000000030200780c */ /* 0x000fda0003f05270 */
[----:B------:R-:W-:Y:S05]  /*33b10*/  @!P0 BRA `(.L_x_4125) ;  /* 0x0000000000048947 */ /* 0x000fea0003800000 */
[----:B------:R-:W-:Y:S01]  /*33b20*/  BPT.TRAP 0x1 ;  /* 0x000000040000795c */ /* 0x000fe20000300000 */
.L_x_4125:
[----:B0-----:R-:W-:Y:S01]  /*33b30*/  SHF.L.U32 R0, R27, 0x1f, RZ ;  /* 0x0000001f1b007819 */ /* 0x001fe200000006ff */
[----:B------:R-:W-:Y:S03]  /*33b40*/  BSSY B0, `(.L_x_4126) ;  /* 0x0000003000007945 */ /* 0x000fe60003800000 */
[----:B------:R-:W0:Y:S02]  /*33b50*/  SYNCS.PHASECHK.TRANS64.TRYWAIT P0, [R17+URZ+0x32460], R0 ;  /* 0x03246000110075a7 */ /* 0x000e24000800017f */
[----:B0-----:R-:W-:Y:S05]  /*33b60*/  @!P0 BRA `(.L_x_4127) ;  /* 0x0000006400348947 */ /* 0x001fea0003800000 */
.L_x_4307:
[----:B------:R-:W-:Y:S05]  /*33b70*/  BSYNC B0 ;  /* 0x0000000000007941 */ /* 0x000fea0003800000 */
.L_x_4126:
[----:B------:R-:W0:Y:S01]  /*33b80*/  LDL.LU R3, [R1+0x488] ;  /* 0x0004880001037983 */ /* 0x000e220000300800 */
[----:B------:R-:W-:-:S03]  /*33b90*/  ULDC.64 UR4, c[0x0][0x328] ;  /* 0x0000ca0000047ab9 */ /* 0x000fc60000000a00 */
[----:B------:R-:W3:Y:S04]  /*33ba0*/  LDL.LU R2, [R1+0x44c] ;  /* 0x00044c0001027983 */ /* 0x000ee80000300800 */
[----:B------:R-:W4:Y:S04]  /*33bb0*/  LDL.LU R7, [R1+0x48c] ;  /* 0x00048c0001077983 */ /* 0x000f280000300800 */
[----:B--2---:R-:W2:Y:S04]  /*33bc0*/  LDL.LU R6, [R1+0x448] ;  /* 0x0004480001067983 */ /* 0x004ea80000300800 */
[----:B------:R-:W5:Y:S01]  /*33bd0*/  LDL.LU R4, [R1+0x490] ;  /* 0x0004900001047983 */ /* 0x000f620000300800 */
[----:B------:R-:W-:-:S02]  /*33be0*/  LOP3.LUT P3, RZ, R22, 0x10, RZ, 0xc0, !PT ;  /* 0x0000001016ff7812 */ /* 0x000fc4000786c0ff */
[C---:B------:R-:W-:Y:S02]  /*33bf0*/  LOP3.LUT P2, RZ, R22.reuse, 0x8, RZ, 0xc0, !PT ;  /* 0x0000000816ff7812 */ /* 0x040fe4000784c0ff */
[C---:B------:R-:W-:Y:S02]  /*33c00*/  LOP3.LUT P1, RZ, R22.reuse, 0x4, RZ, 0xc0, !PT ;  /* 0x0000000416ff7812 */ /* 0x040fe4000782c0ff */
[----:B------:R-:W-:Y:S01]  /*33c10*/  LOP3.LUT P4, RZ, R22, 0x1, RZ, 0xc0, !PT ;  /* 0x0000000116ff7812 */ /* 0x000fe2000788c0ff */
[----:B0-----:R-:W-:-:S04]  /*33c20*/  IMAD R0, R3, UR4, RZ ;  /* 0x0000000403007c24 */ /* 0x001fc8000f8e02ff */
[C---:B---3--:R-:W-:Y:S02]  /*33c30*/  IMAD R5, R2.reuse, UR5, R0 ;  /* 0x0000000502057c24 */ /* 0x048fe4000f8e0200 */
[----:B------:R-:W-:Y:S01]  /*33c40*/  IMAD.WIDE.U32 R2, R2, UR4, RZ ;  /* 0x0000000402027c25 */ /* 0x000fe2000f8e00ff */
[----:B------:R-:W-:-:S03]  /*33c50*/  ULDC.64 UR4, c[0x0][0x338] ;  /* 0x0000ce0000047ab9 */ /* 0x000fc60000000a00 */
[----:B------:R-:W-:Y:S02]  /*33c60*/  IMAD.IADD R3, R3, 0x1, R5 ;  /* 0x0000000103037824 */ /* 0x000fe400078e0205 */
[----:B----4-:R-:W-:Y:S01]  /*33c70*/  IMAD R0, R7, UR4, RZ ;  /* 0x0000000407007c24 */ /* 0x010fe2000f8e02ff */
[----:B------:R-:W-:Y:S01]  /*33c80*/  SEL R7, RZ, 0x8, P1 ;  /* 0x00000008ff077807 */ /* 0x000fe20000800000 */
[----:B--2---:R-:W-:-:S04]  /*33c90*/  IMAD.WIDE.U32 R2, R6, UR4, R2 ;  /* 0x0000000406027c25 */ /* 0x004fc8000f8e0002 */
[----:B------:R-:W-:Y:S01]  /*33ca0*/  IMAD R5, R6, UR5, R0 ;  /* 0x0000000506057c24 */ /* 0x000fe2000f8e0200 */
[----:B------:R-:W-:Y:S01]  /*33cb0*/  ULDC.64 UR4, c[0x0][0x330] ;  /* 0x0000cc0000047ab9 */ /* 0x000fe20000000a00 */
[----:B------:R-:W-:Y:S02]  /*33cc0*/  SEL R0, RZ, 0x2, P3 ;  /* 0x00000002ff007807 */ /* 0x000fe40001800000 */
        /* <DEDUP_REMOVED lines=84> */
.L_x_4321:
        /* <DEDUP_REMOVED lines=15> */
.L_x_4129:
        /* <DEDUP_REMOVED lines=11> */
.L_x_4130:
[----:B------:R-:W2:Y:S01]  /*343b0*/  LDL.LU R2, [R1+0x484] ;  /* 0x0004840001027983 */ /* 0x000ea20000300800 */
[----:B------:R0:W-:Y:S01]  /*343c0*/  SYNCS.ARRIVE.TRANS64.A1T0 RZ, [R17+URZ+0x32450], RZ ;  /* 0x032450ff11ff79a7 */ /* 0x0001e2000810003f */
[----:B------:R-:W-:Y:S01]  /*343d0*/  BSSY B0, `(.L_x_4131) ;  /* 0x00000e0000007945 */ /* 0x000fe20003800000 */
[----:B--2---:R-:W-:-:S05]  /*343e0*/  VIADD R10, R2, 0xfffffffe ;  /* 0xfffffffe020a7836 */ /* 0x004fca0000000000 */
[----:B------:R-:W-:-:S13]  /*343f0*/  ISETP.GE.AND P0, PT, R10, R34, PT ;  /* 0x000000220a00720c */ /* 0x000fda0003f06270 */
[----:B0-----:R-:W-:Y:S05]  /*34400*/  @!P0 BRA `(.L_x_4132) ;  /* 0x0000000c00708947 */ /* 0x001fea0003800000 */
.L_x_4145:
[----:B0-----:R-:W0:Y:S01]  /*34410*/  S2R R2, SR_TID.X ;  /* 0x0000000000027919 */ /* 0x001e220000002100 */
[----:B------:R-:W1:Y:S01]  /*34420*/  LDC R6, c[0x0][0x430] ;  /* 0x00010c00ff067b82 */ /* 0x000e620000000800 */
[----:B------:R-:W-:Y:S01]  /*34430*/  IMAD R7, R10, 0x60, R33 ;  /* 0x000000600a077824 */ /* 0x000fe200078e0221 */
[----:B--2---:R-:W2:Y:S01]  /*34440*/  S2R R3, SR_TID.X ;  /* 0x0000000000037919 */ /* 0x004ea20000002100 */
[----:B------:R-:W-:Y:S02]  /*34450*/  IMAD.U32 R12, RZ, RZ, UR40 ;  /* 0x00000028ff0c7e24 */ /* 0x000fe4000f8e00ff */
[----:B------:R-:W-:Y:S01]  /*34460*/  VIADD R25, R25, 0x1 ;  /* 0x0000000119197836 */ /* 0x000fe20000000000 */
[----:B-1----:R-:W-:Y:S02]  /*34470*/  ISETP.NE.AND P0, PT, R6, 0x1, PT ;  /* 0x000000010600780c */ /* 0x002fe40003f05270 */
[----:B0-----:R-:W-:Y:S01]  /*34480*/  LOP3.LUT R2, R2, 0x7f, RZ, 0xc0, !PT ;  /* 0x0000007f02027812 */ /* 0x001fe200078ec0ff */
[----:B--23--:R-:W-:-:S03]  /*34490*/  IMAD.SHL.U32 R4, R3, 0x10, RZ ;  /* 0x0000001003047824 */ /* 0x00cfc600078e00ff */
        /* <DEDUP_REMOVED lines=24> */
[----:B------:R-:W-:Y:S01]  /*34620*/  IMAD R6, R6, R3, R7 ;  /* 0x0000000306067224 */ /* 0x000fe200078e0207 */
[----:B------:R-:W-:Y:S01]  /*34630*/  SEL R2, RZ, 0x1, P0 ;  /* 0x00000001ff027807 */ /* 0x000fe20000000000 */
[----:B------:R-:W-:Y:S01]  /*34640*/  IMAD.MOV.U32 R3, RZ, RZ, R10 ;  /* 0x000000ffff037224 */ /* 0x000fe200078e000a */
[----:B------:R-:W-:Y:S05]  /*34650*/  YIELD ;  /* 0x0000000000007946 */ /* 0x000fea0003800000 */
[----:B------:R-:W-:Y:S01]  /*34660*/  SEL R25, R25, RZ, P0 ;  /* 0x000000ff19197207 */ /* 0x000fe20000000000 */
[----:B------:R-:W-:Y:S01]  /*34670*/  VIADD R10, R10, 0xffffffff ;  /* 0xffffffff0a0a7836 */ /* 0x000fe20000000000 */
[----:B------:R-:W-:-:S02]  /*34680*/  LOP3.LUT R27, R27, R2, RZ, 0x3c, !PT ;  /* 0x000000021b1b7212 */ /* 0x000fc400078e3cff */
[----:B------:R-:W-:Y:S01]  /*34690*/  ISETP.GT.AND P2, PT, R3, R34, PT ;  /* 0x000000220300720c */ /* 0x000fe20003f44270 */
[----:B0-----:R-:W-:-:S12]  /*346a0*/  @!P1 BRA `(.L_x_4133) ;  /* 0x0000000000049947 */ /* 0x001fd80003800000 */
[----:B------:R-:W-:Y:S01]  /*346b0*/  BPT.TRAP 0x1 ;  /* 0x000000040000795c */ /* 0x000fe20000300000 */
.L_x_4133:
[----:B------:R-:W-:Y:S01]  /*346c0*/  IMAD R4, R25, 0x8, R23 ;  /* 0x0000000819047824 */ /* 0x000fe200078e0217 */
[----:B------:R-:W-:Y:S01]  /*346d0*/  SHF.L.U32 R21, R27, 0x1f, RZ ;  /* 0x0000001f1b157819 */ /* 0x000fe200000006ff */
[----:B------:R-:W-:Y:S01]  /*346e0*/  BSSY B1, `(.L_x_4134) ;  /* 0x0000004000017945 */ /* 0x000fe20003800000 */
[----:B------:R-:W-:Y:S02]  /*346f0*/  SHF.R.S32.HI R17, RZ, 0x1f, R6 ;  /* 0x0000001fff117819 */ /* 0x000fe40000011406 */
[----:B------:R-:W0:Y:S02]  /*34700*/  SYNCS.PHASECHK.TRANS64.TRYWAIT P0, [R4+URZ+0x32440], R21 ;  /* 0x03244015040075a7 */ /* 0x000e24000800017f */
[----:B0-----:R-:W-:Y:S05]  /*34710*/  @!P0 BRA `(.L_x_4135) ;  /* 0x00000060009c8947 */ /* 0x001fea0003800000 */
.L_x_4322:
[----:B------:R-:W-:Y:S05]  /*34720*/  BSYNC B1 ;  /* 0x0000000000017941 */ /* 0x000fea0003800000 */
.L_x_4134:
        /* <DEDUP_REMOVED lines=52> */
.L_x_4336:
        /* <DEDUP_REMOVED lines=8> */
.L_x_4137:
        /* <DEDUP_REMOVED lines=11> */
.L_x_4138:
[----:B------:R2:W-:Y:S01]  /*34ba0*/  SYNCS.ARRIVE.TRANS64.A1T0 RZ, [R4+URZ+0x32430], RZ ;  /* 0x032430ff04ff79a7 */ /* 0x0005e2000810003f */
[----:B------:R-:W-:Y:S05]  /*34bb0*/  @!P3 BRA `(.L_x_4139) ;  /* 0x000000000004b947 */ /* 0x000fea0003800000 */
[----:B------:R-:W-:Y:S01]  /*34bc0*/  BPT.TRAP 0x1 ;  /* 0x000000040000795c */ /* 0x000fe20000300000 */
.L_x_4139:
[----:B------:R-:W3:Y:S01]  /*34bd0*/  SYNCS.PHASECHK.TRANS64.TRYWAIT P0, [R4+URZ+0x32460], R21 ;  /* 0x03246015040075a7 */ /* 0x000ee2000800017f */
[----:B------:R-:W-:Y:S04]  /*34be0*/  BSSY B1, `(.L_x_4140) ;  /* 0x0000002000017945 */ /* 0x000fe80003800000 */
[----:B---3--:R-:W-:Y:S05]  /*34bf0*/  @!P0 BRA `(.L_x_4141) ;  /* 0x00000064001c8947 */ /* 0x008fea0003800000 */
.L_x_4337:
[----:B------:R-:W-:Y:S05]  /*34c00*/  BSYNC B1 ;  /* 0x0000000000017941 */ /* 0x000fea0003800000 */
.L_x_4140:
        /* <DEDUP_REMOVED lines=68> */
.L_x_4351:
        /* <DEDUP_REMOVED lines=11> */
.L_x_4143:
        /* <DEDUP_REMOVED lines=11> */
.L_x_4144:
[----:B------:R0:W-:Y:S01]  /*351b0*/  SYNCS.ARRIVE.TRANS64.A1T0 RZ, [R4+URZ+0x32450], RZ ;  /* 0x032450ff04ff79a7 */ /* 0x0001e2000810003f */
[----:B------:R-:W-:Y:S05]  /*351c0*/  @P2 BRA `(.L_x_4145) ;  /* 0xfffffff000902947 */ /* 0x000fea000383ffff */
.L_x_4132:
[----:B------:R-:W-:Y:S05]  /*351d0*/  BSYNC B0 ;  /* 0x0000000000007941 */ /* 0x000fea0003800000 */
.L_x_4131:
        /* <DEDUP_REMOVED lines=11> */
[----:B0-23--:R-:W1:Y:S02]  /*35290*/  FLO.U32 R4, UR4 ;  /* 0x0000000400047d00 */ /* 0x00de6400080e0000 */
[----:B-1----:R-:W-:-:S06]  /*352a0*/  ISETP.EQ.U32.AND P1, PT, R4, R5, PT ;  /* 0x000000050400720c */ /* 0x002fcc0003f22070 */
[----:B------:R-:W4:Y:S07]  /*352b0*/  POPC R5, UR4 ;  /* 0x0000000400057d09 */ /* 0x000f2e0008000000 */
[----:B----4-:R-:W2:Y:S01]  /*352c0*/  @P1 ATOMG.E.ADD.STRONG.GPU PT, R3, desc[UR44][R2.64], R5 ;  /* 0x00000005020319a8 */ /* 0x010ea200081ee1ec */
[----:B------:R-:W0:Y:S02]  /*352d0*/  S2R R6, SR_LTMASK ;  /* 0x0000000000067919 */ /* 0x000e240000003900 */
[----:B0-----:R-:W-:-:S04]  /*352e0*/  LOP3.LUT R6, R6, UR4, RZ, 0xc0, !PT ;  /* 0x0000000406067c12 */ /* 0x001fc8000f8ec0ff */
[----:B------:R-:W0:Y:S01]  /*352f0*/  POPC R7, R6 ;  /* 0x0000000600077309 */ /* 0x000e220000000000 */
[----:B--2---:R-:W0:Y:S02]  /*35300*/  SHFL.IDX PT, R4, R3, R4, 0x1f ;  /* 0x00001f0403047589 */ /* 0x004e2400000e0000 */
[----:B0-----:R-:W-:-:S07]  /*35310*/  IADD3 R16, R4, UR39, R7 ;  /* 0x0000002704107c10 */ /* 0x001fce000fffe007 */
.L_x_4147:
[----:B------:R-:W-:Y:S05]  /*35320*/  BSYNC B0 ;  /* 0x0000000000007941 */ /* 0x000fea0003800000 */
.L_x_4146:
[----:B------:R-:W-:Y:S02]  /*35330*/  LOP3.LUT R27, R27, R0, RZ, 0x3c, !PT ;  /* 0x000000001b1b7212 */ /* 0x000fe400078e3cff */
[----:B------:R-:W-:-:S07]  /*35340*/  SEL R25, R25, RZ, P0 ;  /* 0x000000ff19197207 */ /* 0x000fce0000000000 */
.L_x_4100:
[----:B------:R-:W-:Y:S05]  /*35350*/  BSYNC B7 ;  /* 0x0000000000077941 */ /* 0x000fea0003800000 */
.L_x_4098:
[----:B------:R-:W-:-:S13]  /*35360*/  LOP3.LUT P0, RZ, R22, 0x1000, RZ, 0xc0, !PT ;  /* 0x0000100016ff7812 */ /* 0x000fda000780c0ff */
[----:B------:R-:W-:Y:S05]  /*35370*/  @!P0 BRA `(.L_x_4148) ;  /* 0x0000000000248947 */ /* 0x000fea0003800000 */
[----:B------:R-:W-:Y:S05]  /*35380*/  WARPSYNC.ALL ;  /* 0x0000000000007948 */ /* 0x000fea0003800000 */
[----:B------:R-:W4:Y:S08]  /*35390*/  S2UR UR5, SR_CgaCtaId ;  /* 0x00000000000579c3 */ /* 0x000f300000008800 */
[----:B------:R-:W-:Y:S06]  /*353a0*/  BAR.SYNC.DEFER_BLOCKING 0x5, 0x180 ;  /* 0x0146000000007b1d */ /* 0x000fec0000010000 */
[----:B------:R-:W-:-:S02]  /*353b0*/  UMOV UR4, 0x400 ;  /* 0x0000040000047882 */ /* 0x000fc40000000000 */
[----:B----4-:R-:W-:-:S06]  /*353c0*/  ULEA UR4, UR5, UR4, 0x18 ;  /* 0x0000000405047291 */ /* 0x010fcc000f8ec03f */
[----:B0-----:R-:W-:-:S05]  /*353d0*/  IMAD.U32 R23, RZ, RZ, UR4 ;  /* 0x00000004ff177e24 */ /* 0x001fca000f8e00ff */
[----:B------:R4:W0:Y:S01]  /*353e0*/  LDS.128 R16, [R23+0x324d0] ;  /* 0x0324d00017107984 */ /* 0x0008220000000c00 */
[----:B------:R-:W-:Y:S06]  /*353f0*/  BAR.ARV 0x4, 0x180 ;  /* 0x0106000000007b1d */ /* 0x000fec0000002000 */
[----:B------:R-:W-:Y:S05]  /*35400*/  BRA `(.L_x_4149) ;  /* 0x0000000800cc7947 */ /* 0x000fea0003800000 */
.L_x_4148:
        /* <DEDUP_REMOVED lines=36> */
.L_x_4361:
[----:B------:R-:W-:Y:S02]  /*35650*/  ULDC UR4, c[0x0][0xd38] ;  /* 0x00034e0000047ab9 */ /* 0x000fe40000000800 */
[----:B------:R-:W-:-:S04]  /*35660*/  IMAD.U32 R7, RZ, RZ, UR4 ;  /* 0x00000004ff077e24 */ /* 0x000fc8000f8e00ff */
[----:B--2---:R-:W-:-:S04]  /*35670*/  IMAD R14, R14, R7, RZ ;  /* 0x000000070e0e7224 */ /* 0x004fc800078e02ff */
[----:B------:R-:W-:-:S05]  /*35680*/  IMAD.IADD R9, R4, 0x1, R14 ;  /* 0x0000000104097824 */ /* 0x000fca00078e020e */
[----:B------:R-:W-:-:S13]  /*35690*/  ISETP.GT.AND P6, PT, R9, R0, PT ;  /* 0x000000000900720c */ /* 0x000fda0003fc4270 */
[----:B------:R-:W-:Y:S05]  /*356a0*/  @P6 BRA `(.L_x_4151) ;  /* 0x00000000009c6947 */ /* 0x000fea0003800000 */
.L_x_4156:
        /* <DEDUP_REMOVED lines=14> */
.L_x_4154:
[----:B------:R-:W-:Y:S05]  /*35790*/  BSYNC B0 ;  /* 0x0000000000007941 */ /* 0x000fea0003800000 */
.L_x_4153:
[----:B------:R-:W-:-:S03]  /*357a0*/  UMOV UR4, 0xffffffff ;  /* 0xffffffff00047882 */ /* 0x000fc60000000000 */
[----:B------:R-:W-:Y:S05]  /*357b0*/  BRA.DIV UR4, `(.L_x_4155) ;  /* 0x00000066042c7947 */ /* 0x000fea000b800000 */
[----:B-----5:R-:W2:Y:S02]  /*357c0*/  SHFL.UP PT, R14, R5, 0x1, RZ ;  /* 0x04200000050e7989 */ /* 0x020ea400000e00ff */
[----:B--2---:R-:W-:-:S05]  /*357d0*/  SEL R14, R14, RZ, P1 ;  /* 0x000000ff0e0e7207 */ /* 0x004fca0000800000 */
[----:B-1----:R-:W-:-:S05]  /*357e0*/  IMAD.IADD R13, R5, 0x1, R14 ;  /* 0x00000001050d7824 */ /* 0x002fca00078e020e */
        /* <DEDUP_REMOVED lines=13> */
.L_x_4369:
[----:B------:R-:W-:Y:S02]  /*358c0*/  ULDC UR4, c[0x0][0xd38] ;  /* 0x00034e0000047ab9 */ /* 0x000fe40000000800 */
[----:B------:R-:W-:-:S04]  /*358d0*/  IMAD.U32 R7, RZ, RZ, UR4 ;  /* 0x00000004ff077e24 */ /* 0x000fc8000f8e00ff */
[----:B-1----:R-:W-:-:S04]  /*358e0*/  IMAD R14, R14, R7, RZ ;  /* 0x000000070e0e7224 */ /* 0x002fc800078e02ff */
[----:B------:R-:W-:-:S05]  /*358f0*/  IMAD.IADD R9, R14, 0x1, R9 ;  /* 0x000000010e097824 */ /* 0x000fca00078e0209 */
[----:B------:R-:W-:-:S13]  /*35900*/  ISETP.GT.AND P6, PT, R9, R0, PT ;  /* 0x000000000900720c */ /* 0x000fda0003fc4270 */
[----:B------:R-:W-:Y:S05]  /*35910*/  @!P6 BRA `(.L_x_4156) ;  /* 0xfffffffc0064e947 */ /* 0x000fea000383ffff */
.L_x_4151:
        /* <DEDUP_REMOVED lines=8> */
.L_x_4373:
[----:B------:R-:W-:Y:S01]  /*359a0*/  ISETP.NE.AND P0, PT, R3, RZ, PT ;  /* 0x000000ff0300720c */ /* 0x000fe20003f05270 */
[----:B------:R-:W-:-:S12]  /*359b0*/  IMAD.MOV.U32 R14, RZ, RZ, RZ ;  /* 0x000000ffff0e7224 */ /* 0x000fd800078e00ff */
[----:B------:R-:W-:Y:S05]  /*359c0*/  @!P0 BRA `(.L_x_4158) ;  /* 0x0000000000108947 */ /* 0x000fea0003800000 */
[----:B------:R-:W-:Y:S01]  /*359d0*/  UMOV UR4, 0xffffffff ;  /* 0xffffffff00047882 */ /* 0x000fe20000000000 */
[----:B------:R-:W-:Y:S02]  /*359e0*/  VIADD R12, R4, 0xffffffff ;  /* 0xffffffff040c7836 */ /* 0x000fe40000000000 */
[----:B------:R-:W-:Y:S05]  /*359f0*/  BRA.DIV UR4, `(.L_x_4159) ;  /* 0x0000006604a07947 */ /* 0x000fea000b800000 */
[----:B------:R4:W0:Y:S02]  /*35a00*/  SHFL.IDX PT, R14, R2, R12, 0x1f ;  /* 0x00001f0c020e7589 */ /* 0x00082400000e0000 */
.L_x_4158:
[----:B0---4-:R-:W0:Y:S01]  /*35a10*/  LDC.64 R2, c[0x0][0xd90] ;  /* 0x00036400ff027b82 */ /* 0x011e220000000a00 */
[----:B------:R-:W-:-:S04]  /*35a20*/  IMAD.IADD R19, R4, 0x1, R19 ;  /* 0x0000000104137824 */ /* 0x000fc800078e0213 */
[----:B0-----:R-:W-:-:S05]  /*35a30*/  IMAD.WIDE R2, R19, 0x4, R2 ;  /* 0x0000000413027825 */ /* 0x001fca00078e0202 */
[----:B------:R0:W2:Y:S01]  /*35a40*/  LDG.E R6, desc[UR44][R2.64] ;  /* 0x0000002c02067981 */ /* 0x0000a2000c1e1900 */
        /* <DEDUP_REMOVED lines=62> */
.L_x_4152:
[----:B------:R-:W-:Y:S01]  /*35e30*/  UMOV UR4, URZ ;  /* 0x0000003f00047c82 */ /* 0x000fe20008000000 */
[----:B------:R-:W-:Y:S01]  /*35e40*/  UMOV UR5, URZ ;  /* 0x0000003f00057c82 */ /* 0x000fe20008000000 */
[----:B------:R-:W-:Y:S01]  /*35e50*/  ULDC UR6, c[0x0][0xd3c] ;  /* 0x00034f0000067ab9 */ /* 0x000fe20000000800 */
[----:B------:R-:W-:Y:S02]  /*35e60*/  IMAD.MOV.U32 R16, RZ, RZ, R0 ;  /* 0x000000ffff107224 */ /* 0x000fe400078e0000 */
[----:B------:R-:W-:Y:S02]  /*35e70*/  IMAD.U32 R17, RZ, RZ, UR4 ;  /* 0x00000004ff117e24 */ /* 0x000fe4000f8e00ff */
[----:B------:R-:W-:Y:S02]  /*35e80*/  IMAD.U32 R18, RZ, RZ, UR5 ;  /* 0x00000005ff127e24 */ /* 0x000fe4000f8e00ff */
[----:B------:R-:W-:-:S07]  /*35e90*/  IMAD.U32 R19, RZ, RZ, UR6 ;  /* 0x00000006ff137e24 */ /* 0x000fce000f8e00ff */
.L_x_4160:
        /* <DEDUP_REMOVED lines=10> */
.L_x_4149:
[----:B------:R-:W-:Y:S02]  /*35f40*/  ULDC UR4, c[0x0][0xd3c] ;  /* 0x00034f0000047ab9 */ /* 0x000fe40000000800 */
[----:B0-----:R-:W-:-:S13]  /*35f50*/  ISETP.GE.AND P0, PT, R19, UR4, PT ;  /* 0x0000000413007c0c */ /* 0x001fda000bf06270 */
[----:B------:R-:W-:Y:S05]  /*35f60*/  @!P0 BRA `(.L_x_4161) ;  /* 0xffffff9000848947 */ /* 0x000fea000383ffff */
[----:B------:R-:W-:Y:S05]  /*35f70*/  BSYNC B8 ;  /* 0x0000000000087941 */ /* 0x000fea0003800000 */
.L_x_4040:
[----:B0-----:R-:W5:Y:S01]  /*35f80*/  LDL.LU R0, [R1+0x480] ;  /* 0x0004800001007983 */ /* 0x001f620000300800 */
        /* <DEDUP_REMOVED lines=11> */
.L_x_4376:
[----:B------:R-:W-:Y:S05]  /*36040*/  BSYNC B0 ;  /* 0x0000000000007941 */ /* 0x000fea0003800000 */
.L_x_4162:
[----:B------:R-:W-:-:S03]  /*36050*/  UMOV UR4, 0xffffffff ;  /* 0xffffffff00047882 */ /* 0x000fc60000000000 */
[----:B------:R-:W-:Y:S05]  /*36060*/  BRA.DIV UR4, `(.L_x_4164) ;  /* 0x00000062043c7947 */ /* 0x000fea000b800000 */
[----:B------:R-:W0:Y:S02]  /*36070*/  S2R R0, SR_TID.X ;  /* 0x0000000000007919 */ /* 0x000e240000002100 */
[----:B0-----:R-:W-:-:S04]  /*36080*/  SHF.R.U32.HI R0, RZ, 0x5, R0 ;  /* 0x00000005ff007819 */ /* 0x001fc80000011600 */
[----:B------:R-:W-:-:S05]  /*36090*/  LOP3.LUT R0, R0, 0x3, RZ, 0xc0, !PT ;  /* 0x0000000300007812 */ /* 0x000fca00078ec0ff */
[----:B------:R0:W0:Y:S02]  /*360a0*/  SHFL.IDX PT, R14, R0, RZ, 0x1f ;  /* 0x00001fff000e7589 */ /* 0x00002400000e0000 */
.L_x_4379:
[----:B0-----:R-:W-:-:S13]  /*360b0*/  ISETP.NE.AND P0, PT, R14, RZ, PT ;  /* 0x000000ff0e00720c */ /* 0x001fda0003f05270 */
[----:B------:R-:W-:Y:S05]  /*360c0*/  @P0 BRA `(.L_x_3800) ;  /* 0x0000000000880947 */ /* 0x000fea0003800000 */
[----:B------:R-:W-:-:S03]  /*360d0*/  UMOV UR4, 0xffffffff ;  /* 0xffffffff00047882 */ /* 0x000fc60000000000 */
[----:B------:R-:W-:Y:S05]  /*360e0*/  BRA.DIV UR4, `(.L_x_4165) ;  /* 0x0000006204507947 */ /* 0x000fea000b800000 */
[----:B------:R-:W-:-:S13]  /*360f0*/  ELECT P6, URZ, PT ;  /* 0x00000000003f782f */ /* 0x000fda00038c0000 */
.L_x_4382:
[----:B------:R-:W-:Y:S05]  /*36100*/  @!P6 BRA `(.L_x_3800) ;  /* 0x000000000078e947 */ /* 0x000fea0003800000 */
[----:B------:R-:W-:-:S06]  /*36110*/  ULOP3.LUT UR4, UR38, 0x2, URZ, 0xfc, !UPT ;  /* 0x0000000226047892 */ /* 0x000fcc000f8efc3f */
[----:B------:R-:W-:-:S05]  /*36120*/  IMAD.U32 R0, RZ, RZ, UR4 ;  /* 0x00000004ff007e24 */ /* 0x000fca000f8e00ff */
[----:B------:R-:W-:-:S13]  /*36130*/  ISETP.NE.AND P0, PT, R0, 0x3, PT ;  /* 0x000000030000780c */ /* 0x000fda0003f05270 */
[----:B------:R-:W-:Y:S05]  /*36140*/  @!P0 BRA `(.L_x_4166) ;  /* 0x0000000000048947 */ /* 0x000fea0003800000 */
[----:B------:R-:W-:Y:S01]  /*36150*/  BPT.TRAP 0x1 ;  /* 0x000000040000795c */ /* 0x000fe20000300000 */
.L_x_4166:
[----:B------:R-:W-:Y:S01]  /*36160*/  IMAD R3, R25, 0x8, R5 ;  /* 0x0000000819037824 */ /* 0x000fe200078e0205 */
[----:B------:R-:W-:Y:S01]  /*36170*/  SHF.L.U32 R2, R27, 0x1f, RZ ;  /* 0x0000001f1b027819 */ /* 0x000fe200000006ff */
[----:B------:R-:W-:-:S03]  /*36180*/  VIADD R25, R25, 0x1 ;  /* 0x0000000119197836 */ /* 0x000fc60000000000 */
[----:B------:R-:W0:Y:S02]  /*36190*/  SYNCS.PHASECHK.TRANS64.TRYWAIT P1, [R3+URZ+0x32440], R2 ;  /* 0x03244002030075a7 */ /* 0x000e24000802017f */
[----:B------:R-:W-:-:S04]  /*361a0*/  ISETP.NE.AND P2, PT, R25, 0x2, PT ;  /* 0x000000021900780c */ /* 0x000fc80003f45270 */
[----:B------:R-:W-:Y:S01]  /*361b0*/  SEL R0, RZ, 0x1, P2 ;  /* 0x00000001ff007807 */ /* 0x000fe20001000000 */
[----:B0-----:R-:W-:Y:S08]  /*361c0*/  @!P1 BRA `(.L_x_4167) ;  /* 0x0000006000389947 */ /* 0x001ff00003800000 */
.L_x_4383:
[----:B------:R-:W-:Y:S02]  /*361d0*/  SEL R25, R25, RZ, P2 ;  /* 0x000000ff19197207 */ /* 0x000fe40001000000 */
[----:B------:R-:W-:Y:S01]  /*361e0*/  LOP3.LUT R0, R27, R0, RZ, 0x3c, !PT ;  /* 0x000000001b007212 */ /* 0x000fe200078e3cff */
[----:B------:R-:W-:Y:S06]  /*361f0*/  @!P0 BRA `(.L_x_4168) ;  /* 0x0000000000048947 */ /* 0x000fec0003800000 */
[----:B------:R-:W-:Y:S01]  /*36200*/  BPT.TRAP 0x1 ;  /* 0x000000040000795c */ /* 0x000fe20000300000 */
.L_x_4168:
[----:B------:R-:W-:Y:S01]  /*36210*/  IMAD R25, R25, 0x8, R5 ;  /* 0x0000000819197824 */ /* 0x000fe200078e0205 */
[----:B------:R-:W-:-:S04]  /*36220*/  SHF.L.U32 R0, R0, 0x1f, RZ ;  /* 0x0000001f00007819 */ /* 0x000fc800000006ff */
[----:B------:R-:W0:Y:S02]  /*36230*/  SYNCS.PHASECHK.TRANS64.TRYWAIT P1, [R25+URZ+0x32440], R0 ;  /* 0x03244000190075a7 */ /* 0x000e24000802017f */
[----:B0-----:R-:W-:Y:S05]  /*36240*/  @!P1 BRA `(.L_x_4169) ;  /* 0x00000060002c9947 */ /* 0x001fea0003800000 */
.L_x_4384:
[----:B------:R-:W-:Y:S05]  /*36250*/  @!P0 BRA `(.L_x_4170) ;  /* 0x0000000000048947 */ /* 0x000fea0003800000 */
[----:B------:R-:W-:Y:S01]  /*36260*/  BPT.TRAP 0x1 ;  /* 0x000000040000795c */ /* 0x000fe20000300000 */
.L_x_4170:
[----:B------:R-:W0:Y:S02]  /*36270*/  SYNCS.PHASECHK.TRANS64.TRYWAIT P1, [R3+URZ+0x32460], R2 ;  /* 0x03246002030075a7 */ /* 0x000e24000802017f */
[----:B0-----:R-:W-:Y:S05]  /*36280*/  @!P1 BRA `(.L_x_4171) ;  /* 0x0000006000309947 */ /* 0x001fea0003800000 */
.L_x_4385:
[----:B------:R-:W-:Y:S05]  /*36290*/  @!P0 BRA `(.L_x_4172) ;  /* 0x0000000000048947 */ /* 0x000fea0003800000 */
[----:B------:R-:W-:Y:S01]  /*362a0*/  BPT.TRAP 0x1 ;  /* 0x000000040000795c */ /* 0x000fe20000300000 */
.L_x_4172:
[----:B------:R0:W0:Y:S02]  /*362b0*/  SYNCS.PHASECHK.TRANS64.TRYWAIT P0, [R25+URZ+0x32460], R0 ;  /* 0x03246000190075a7 */ /* 0x000024000800017f */
[----:B0-----:R-:W-:Y:S05]  /*362c0*/  @!P0 NANOSLEEP.SYNCS 0x989680 ;  /* 0x009896800000895d */ /* 0x001fea0003900000 */
[----:B------:R-:W0:Y:S02]  /*362d0*/  @!P0 SYNCS.PHASECHK.TRANS64 P0, [R25+URZ+0x32460], R0 ;  /* 0x03246000190085a7 */ /* 0x000e24000800007f */
[----:B0-----:R-:W-:Y:S05]  /*362e0*/  @!P0 BRA `(.L_x_4172) ;  /* 0xfffffffc00f08947 */ /* 0x001fea000383ffff */
.L_x_3800:
[----:B------:R-:W-:Y:S05]  /*362f0*/  BSYNC B9 ;  /* 0x0000000000097941 */ /* 0x000fea0003800000 */
.L_x_3797:
[----:B------:R-:W-:Y:S05]  /*36300*/  EXIT ;  /* 0x000000000000794d */ /* 0x000fea0003800000 */
.L_x_3826:
[----:B0-----:R0:W1:Y:S02]  /*36310*/  SYNCS.PHASECHK.TRANS64.TRYWAIT P5, [R71+URZ+0x32490], R86 ;  /* 0x03249056470075a7 */ /* 0x00106400080a017f */
[----:B-1----:R-:W-:Y:S05]  /*36320*/  @!P5 NANOSLEEP.SYNCS 0x989680 ;  /* 0x009896800000d95d */ /* 0x002fea0003900000 */
[----:B------:R-:W1:Y:S02]  /*36330*/  @!P5 SYNCS.PHASECHK.TRANS64 P5, [R71+URZ+0x32490], R86 ;  /* 0x032490564700d5a7 */ /* 0x000e6400080a007f */
[----:B-1----:R-:W-:Y:S05]  /*36340*/  @!P5 BRA `(.L_x_3826) ;  /* 0xfffffffc00f0d947 */ /* 0x002fea000383ffff */
[----:B------:R-:W-:Y:S05]  /*36350*/  BRA `(.L_x_4173) ;  /* 0xfffffccc005c7947 */ /* 0x000fea000383ffff */
.L_x_3827:
        /* <DEDUP_REMOVED lines=8> */
.L_x_4175:
[----:B------:R-:W-:Y:S05]  /*363e0*/  BSYNC B1 ;  /* 0x0000000000017941 */ /* 0x000fea0003800000 */
.L_x_4174:
        /* <DEDUP_REMOVED lines=8> */
.L_x_4176:
[----:B------:R-:W-:Y:S05]  /*36470*/  BRA `(.L_x_4177) ;  /* 0xfffffccc00287947 */ /* 0x000fea000383ffff */
.L_x_3836:
[----:B------:R-:W-:Y:S01]  /*36480*/  BSSY B1, `(.L_x_4178) ;  /* 0x0000008000017945 */ /* 0x000fe20003800000 */
[----:B------:R-:W-:Y:S02]  /*36490*/  IMAD.MOV.U32 R13, RZ, RZ, R84 ;  /* 0x000000ffff0d7224 */ /* 0x000fe400078e0054 */
[----:B------:R-:W-:Y:S02]  /*364a0*/  IMAD.MOV.U32 R12, RZ, RZ, 0x1 ;  /* 0x00000001ff0c7424 */ /* 0x000fe400078e00ff */
[----:B0---4-:R-:W-:Y:S02]  /*364b0*/  IMAD.MOV.U32 R11, RZ, RZ, 0x1c1f ;  /* 0x00001c1fff0b7424 */ /* 0x011fe400078e00ff */
[----:B------:R-:W-:-:S07]  /*364c0*/  IMAD.MOV.U32 R15, RZ, RZ, -0x1 ;  /* 0xffffffffff0f7424 */ /* 0x000fce00078e00ff */
[----:B-123--:R-:W-:Y:S05]  /*364d0*/  WARPSYNC.COLLECTIVE R15, `(.L_x_4179) ;  /* 0x000000000f087348 */ /* 0x00efea0003c00000 */
[----:B---3--:R0:W3:Y:S02]  /*364e0*/  SHFL.IDX P6, R14, R13, R12, R11 ;  /* 0x0000000c0d0e7389 */ /* 0x0080e400000c000b */
[----:B0123--:R-:W-:Y:S01]  /*364f0*/  ENDCOLLECTIVE ;  /* 0x000000000000791b */ /* 0x00ffe20003800000 */
.L_x_4179:
[----:B------:R-:W-:Y:S05]  /*36500*/  BSYNC B1 ;  /* 0x0000000000017941 */ /* 0x000fea0003800000 */
.L_x_4178:
        /* <DEDUP_REMOVED lines=8> */
.L_x_4180:
[----:B------:R-:W-:Y:S05]  /*36590*/  BRA `(.L_x_4181) ;  /* 0xfffffcd000c07947 */ /* 0x000fea000383ffff */
.L_x_3850:
[----:B-1----:R1:W2:Y:S02]  /*365a0*/  SYNCS.PHASECHK.TRANS64.TRYWAIT P4, [R71+URZ+0x32490], R86 ;  /* 0x03249056470075a7 */ /* 0x0022a4000808017f */
[----:B--2---:R-:W-:Y:S05]  /*365b0*/  @!P4 NANOSLEEP.SYNCS 0x989680 ;  /* 0x009896800000c95d */ /* 0x004fea0003900000 */
[----:B------:R-:W2:Y:S02]  /*365c0*/  @!P4 SYNCS.PHASECHK.TRANS64 P4, [R71+URZ+0x32490], R86 ;  /* 0x032490564700c5a7 */ /* 0x000ea4000808007f */
[----:B--2---:R-:W-:Y:S05]  /*365d0*/  @!P4 BRA `(.L_x_3850) ;  /* 0xfffffffc00f0c947 */ /* 0x004fea000383ffff */
[----:B------:R-:W-:Y:S05]  /*365e0*/  BRA `(.L_x_4182) ;  /* 0xfffffce0004c7947 */ /* 0x000fea000383ffff */
.L_x_3851:
        /* <DEDUP_REMOVED lines=8> */
.L_x_4184:
[----:B------:R-:W-:Y:S05]  /*36670*/  BSYNC B1 ;  /* 0x0000000000017941 */ /* 0x000fea0003800000 */
.L_x_4183:
        /* <DEDUP_REMOVED lines=8> */
.L_x_4185:
[----:B------:R-:W-:Y:S01]  /*36700*/  IMAD.MOV.U32 R76, RZ, RZ, R14 ;  /* 0x000000ffff4c7224 */ /* 0x000fe200078e000e */
[----:B------:R-:W-:Y:S06]  /*36710*/  BRA `(.L_x_4186) ;  /* 0xfffffce000187947 */ /* 0x000fec000383ffff */
.L_x_3856:
        /* <DEDUP_REMOVED lines=8> */
.L_x_4188:
[----:B------:R-:W-:Y:S05]  /*367a0*/  BSYNC B1 ;  /* 0x0000000000017941 */ /* 0x000fea0003800000 */
.L_x_4187:
        /* <DEDUP_REMOVED lines=8> */
.L_x_4189:
[----:B------:R-:W-:Y:S05]  /*36830*/  BRA `(.L_x_4190) ;  /* 0xfffffce400bc7947 */ /* 0x000fea000383ffff */
.L_x_3861:
[----:B0-----:R0:W1:Y:S02]  /*36840*/  SYNCS.PHASECHK.TRANS64.TRYWAIT P2, [R71+URZ+0x32490], R86 ;  /* 0x03249056470075a7 */ /* 0x001064000804017f */
[----:B-1----:R-:W-:Y:S05]  /*36850*/  @!P2 NANOSLEEP.SYNCS 0x989680 ;  /* 0x009896800000a95d */ /* 0x002fea0003900000 */
[----:B------:R-:W1:Y:S02]  /*36860*/  @!P2 SYNCS.PHASECHK.TRANS64 P2, [R71+URZ+0x32490], R86 ;  /* 0x032490564700a5a7 */ /* 0x000e64000804007f */
[----:B-1----:R-:W-:Y:S05]  /*36870*/  @!P2 BRA `(.L_x_3861) ;  /* 0xfffffffc00f0a947 */ /* 0x002fea000383ffff */
[----:B------:R-:W-:Y:S05]  /*36880*/  BRA `(.L_x_4191) ;  /* 0xfffffcec00b47947 */ /* 0x000fea000383ffff */
.L_x_3862:
        /* <DEDUP_REMOVED lines=8> */
.L_x_4193:
[----:B------:R-:W-:Y:S05]  /*36910*/  BSYNC B1 ;  /* 0x0000000000017941 */ /* 0x000fea0003800000 */
.L_x_4192:
        /* <DEDUP_REMOVED lines=8> */
.L_x_4194:
[----:B------:R-:W-:Y:S05]  /*369a0*/  BRA `(.L_x_4195) ;  /* 0xfffffcec00dc7947 */ /* 0x000fea000383ffff */
.L_x_3865:
[----:B------:R-:W-:Y:S01]  /*369b0*/  BSSY B1, `(.L_x_4196) ;  /* 0x0000008000017945 */ /* 0x000fe20003800000 */
[----:B------:R-:W-:Y:S02]  /*369c0*/  IMAD.MOV.U32 R13, RZ, RZ, R9 ;  /* 0x000000ffff0d7224 */ /* 0x000fe400078e0009 */
[----:B------:R-:W-:Y:S02]  /*369d0*/  IMAD.MOV.U32 R12, RZ, RZ, 0x1 ;  /* 0x00000001ff0c7424 */ /* 0x000fe400078e00ff */
[----:B------:R-:W-:Y:S02]  /*369e0*/  IMAD.MOV.U32 R11, RZ, RZ, 0x1c1f ;  /* 0x00001c1fff0b7424 */ /* 0x000fe400078e00ff */
[----:B----4-:R-:W-:-:S07]  /*369f0*/  IMAD.MOV.U32 R15, RZ, RZ, -0x1 ;  /* 0xffffffffff0f7424 */ /* 0x010fce00078e00ff */
[----:B0123--:R-:W-:Y:S05]  /*36a00*/  WARPSYNC.COLLECTIVE R15, `(.L_x_4197) ;  /* 0x000000000f087348 */ /* 0x00ffea0003c00000 */
[----:B---3--:R3:W4:Y:S02]  /*36a10*/  SHFL.IDX P6, R14, R13, R12, R11 ;  /* 0x0000000c0d0e7389 */ /* 0x00872400000c000b */
[----:B01234-:R-:W-:Y:S01]  /*36a20*/  ENDCOLLECTIVE ;  /* 0x000000000000791b */ /* 0x01ffe20003800000 */
.L_x_4197:
[----:B------:R-:W-:Y:S05]  /*36a30*/  BSYNC B1 ;  /* 0x0000000000017941 */ /* 0x000fea0003800000 */
.L_x_4196:
        /* <DEDUP_REMOVED lines=8> */
.L_x_4198:
[----:B------:R-:W-:Y:S05]  /*36ac0*/  BRA `(.L_x_4199) ;  /* 0xfffffcec00dc7947 */ /* 0x000fea000383ffff */
.L_x_3869:
[----:B-1----:R1:W2:Y:S02]  /*36ad0*/  SYNCS.PHASECHK.TRANS64.TRYWAIT P3, [R71+URZ+0x324b0], R86 ;  /* 0x0324b056470075a7 */ /* 0x0022a4000806017f */
[----:B--2---:R-:W-:Y:S05]  /*36ae0*/  @!P3 NANOSLEEP.SYNCS 0x989680 ;  /* 0x009896800000b95d */ /* 0x004fea0003900000 */
[----:B------:R-:W2:Y:S02]  /*36af0*/  @!P3 SYNCS.PHASECHK.TRANS64 P3, [R71+URZ+0x324b0], R86 ;  /* 0x0324b0564700b5a7 */ /* 0x000ea4000806007f */
[----:B--2---:R-:W-:Y:S05]  /*36b00*/  @!P3 BRA `(.L_x_3869) ;  /* 0xfffffffc00f0b947 */ /* 0x004fea000383ffff */
[----:B------:R-:W-:Y:S05]  /*36b10*/  BRA `(.L_x_4200) ;  /* 0xfffffcf000587947 */ /* 0x000fea000383ffff */
.L_x_3885:
[----:B------:R0:W5:Y:S01]  /*36b20*/  LDL R13, [R1+0x464] ;  /* 0x00046400010d7983 */ /* 0x0001620000100800 */
[----:B------:R-:W-:Y:S01]  /*36b30*/  BSSY B0, `(.L_x_4201) ;  /* 0x0000007000007945 */ /* 0x000fe20003800000 */
[----:B------:R-:W-:Y:S02]  /*36b40*/  IMAD.MOV.U32 R12, RZ, RZ, RZ ;  /* 0x000000ffff0c7224 */ /* 0x000fe400078e00ff */
[----:B------:R-:W-:Y:S02]  /*36b50*/  IMAD.MOV.U32 R11, RZ, RZ, 0x1f ;  /* 0x0000001fff0b7424 */ /* 0x000fe400078e00ff */
[----:B------:R-:W-:-:S07]  /*36b60*/  IMAD.MOV.U32 R15, RZ, RZ, -0x1 ;  /* 0xffffffffff0f7424 */ /* 0x000fce00078e00ff */
[----:B0--345:R-:W-:Y:S05]  /*36b70*/  WARPSYNC.COLLECTIVE R15, `(.L_x_4202) ;  /* 0x000000000f087348 */ /* 0x039fea0003c00000 */
[----:B-----5:R1:W2:Y:S02]  /*36b80*/  SHFL.IDX P6, R14, R13, R12, R11 ;  /* 0x0000000c0d0e7389 */ /* 0x0202a400000c000b */
[----:B01234-:R-:W-:Y:S01]  /*36b90*/  ENDCOLLECTIVE ;  /* 0x000000000000791b */ /* 0x01ffe20003800000 */
.L_x_4202:
[----:B------:R-:W-:Y:S05]  /*36ba0*/  BSYNC B0 ;  /* 0x0000000000007941 */ /* 0x000fea0003800000 */
.L_x_4201:
[----:B------:R-:W-:Y:S05]  /*36bb0*/  BRA `(.L_x_4203) ;  /* 0xfffffd0000dc7947 */ /* 0x000fea000383ffff */
.L_x_3897:
        /* <DEDUP_REMOVED lines=8> */
.L_x_4205:
[----:B------:R-:W-:Y:S05]  /*36c40*/  BSYNC B1 ;  /* 0x0000000000017941 */ /* 0x000fea0003800000 */
.L_x_4204:
        /* <DEDUP_REMOVED lines=8> */
.L_x_4206:
[----:B------:R-:W-:Y:S02]  /*36cd0*/  IMAD.MOV.U32 R13, RZ, RZ, R7 ;  /* 0x000000ffff0d7224 */ /* 0x000fe400078e0007 */
[----:B------:R-:W-:-:S07]  /*36ce0*/  IMAD.MOV.U32 R2, RZ, RZ, R14 ;  /* 0x000000ffff027224 */ /* 0x000fce00078e000e */
[----:B------:R-:W-:Y:S05]  /*36cf0*/  WARPSYNC.COLLECTIVE R15, `(.L_x_4207) ;  /* 0x000000000f087348 */ /* 0x000fea0003c00000 */
[----:B------:R0:W1:Y:S02]  /*36d00*/  SHFL.IDX P6, R14, R13, R12, R11 ;  /* 0x0000000c0d0e7389 */ /* 0x00006400000c000b */
[----:B01----:R-:W-:Y:S01]  /*36d10*/  ENDCOLLECTIVE ;  /* 0x000000000000791b */ /* 0x003fe20003800000 */
.L_x_4207:
[----:B------:R-:W-:Y:S02]  /*36d20*/  IMAD.MOV.U32 R13, RZ, RZ, R8 ;  /* 0x000000ffff0d7224 */ /* 0x000fe400078e0008 */
[----:B------:R-:W-:-:S07]  /*36d30*/  IMAD.MOV.U32 R5, RZ, RZ, R14 ;  /* 0x000000ffff057224 */ /* 0x000fce00078e000e */
[----:B------:R-:W-:Y:S05]  /*36d40*/  WARPSYNC.COLLECTIVE R15, `(.L_x_4208) ;  /* 0x000000000f087348 */ /* 0x000fea0003c00000 */
[----:B------:R0:W1:Y:S02]  /*36d50*/  SHFL.IDX P6, R14, R13, R12, R11 ;  /* 0x0000000c0d0e7389 */ /* 0x00006400000c000b */
[----:B01----:R-:W-:Y:S01]  /*36d60*/  ENDCOLLECTIVE ;  /* 0x000000000000791b */ /* 0x003fe20003800000 */
.L_x_4208:
[----:B------:R-:W-:Y:S05]  /*36d70*/  BRA `(.L_x_4209) ;  /* 0xfffffd0c00b47947 */ /* 0x000fea000383ffff */
.L_x_3900:
[----:B------:R-:W-:Y:S01]  /*36d80*/  BSSY B1, `(.L_x_4210) ;  /* 0x0000008000017945 */ /* 0x000fe20003800000 */
[----:B------:R-:W-:Y:S02]  /*36d90*/  IMAD.MOV.U32 R13, RZ, RZ, R6 ;  /* 0x000000ffff0d7224 */ /* 0x000fe400078e0006 */
[----:B------:R-:W-:Y:S02]  /*36da0*/  IMAD.MOV.U32 R12, RZ, RZ, 0x1 ;  /* 0x00000001ff0c7424 */ /* 0x000fe400078e00ff */
[----:B------:R-:W-:Y:S02]  /*36db0*/  IMAD.MOV.U32 R11, RZ, RZ, 0x1c1f ;  /* 0x00001c1fff0b7424 */ /* 0x000fe400078e00ff */
[----:B------:R-:W-:-:S07]  /*36dc0*/  IMAD.MOV.U32 R15, RZ, RZ, -0x1 ;  /* 0xffffffffff0f7424 */ /* 0x000fce00078e00ff */
[----:B0---4-:R-:W-:Y:S05]  /*36dd0*/  WARPSYNC.COLLECTIVE R15, `(.L_x_4211) ;  /* 0x000000000f087348 */ /* 0x011fea0003c00000 */
[----:B----4-:R1:W2:Y:S02]  /*36de0*/  SHFL.IDX P6, R14, R13, R12, R11 ;  /* 0x0000000c0d0e7389 */ /* 0x0102a400000c000b */
[----:B012---:R-:W-:Y:S01]  /*36df0*/  ENDCOLLECTIVE ;  /* 0x000000000000791b */ /* 0x007fe20003800000 */
.L_x_4211:
[----:B------:R-:W-:Y:S05]  /*36e00*/  BSYNC B1 ;  /* 0x0000000000017941 */ /* 0x000fea0003800000 */
.L_x_4210:
        /* <DEDUP_REMOVED lines=8> */
.L_x_4212:
[----:B------:R-:W-:Y:S02]  /*36e90*/  IMAD.MOV.U32 R13, RZ, RZ, R7 ;  /* 0x000000ffff0d7224 */ /* 0x000fe400078e0007 */
[----:B------:R-:W-:-:S07]  /*36ea0*/  IMAD.MOV.U32 R4, RZ, RZ, R14 ;  /* 0x000000ffff047224 */ /* 0x000fce00078e000e */
[----:B------:R-:W-:Y:S05]  /*36eb0*/  WARPSYNC.COLLECTIVE R15, `(.L_x_4213) ;  /* 0x000000000f087348 */ /* 0x000fea0003c00000 */
[----:B------:R0:W1:Y:S02]  /*36ec0*/  SHFL.IDX P6, R14, R13, R12, R11 ;  /* 0x0000000c0d0e7389 */ /* 0x00006400000c000b */
[----:B01----:R-:W-:Y:S01]  /*36ed0*/  ENDCOLLECTIVE ;  /* 0x000000000000791b */ /* 0x003fe20003800000 */
.L_x_4213:
[----:B------:R-:W-:Y:S02]  /*36ee0*/  IMAD.MOV.U32 R13, RZ, RZ, R8 ;  /* 0x000000ffff0d7224 */ /* 0x000fe400078e0008 */
[----:B------:R-:W-:-:S07]  /*36ef0*/  IMAD.MOV.U32 R7, RZ, RZ, R14 ;  /* 0x000000ffff077224 */ /* 0x000fce00078e000e */
[----:B------:R-:W-:Y:S05]  /*36f00*/  WARPSYNC.COLLECTIVE R15, `(.L_x_4214) ;  /* 0x000000000f087348 */ /* 0x000fea0003c00000 */
[----:B------:R0:W1:Y:S02]  /*36f10*/  SHFL.IDX P6, R14, R13, R12, R11 ;  /* 0x0000000c0d0e7389 */ /* 0x00006400000c000b */
[----:B01----:R-:W-:Y:S01]  /*36f20*/  ENDCOLLECTIVE ;  /* 0x000000000000791b */ /* 0x003fe20003800000 */
.L_x_4214:
[----:B------:R-:W-:Y:S05]  /*36f30*/  BRA `(.L_x_4215) ;  /* 0xfffffd1000107947 */ /* 0x000fea000383ffff */
.L_x_3904:
[----:B------:R0:W0:Y:S02]  /*36f40*/  SYNCS.PHASECHK.TRANS64.TRYWAIT P0, [R148+URZ+0x32400], R13 ;  /* 0x0324000d940075a7 */ /* 0x000024000800017f */
[----:B0-----:R-:W-:Y:S05]  /*36f50*/  @!P0 NANOSLEEP.SYNCS 0x989680 ;  /* 0x009896800000895d */ /* 0x001fea0003900000 */
[----:B------:R-:W0:Y:S02]  /*36f60*/  @!P0 SYNCS.PHASECHK.TRANS64 P0, [R148+URZ+0x32400], R13 ;  /* 0x0324000d940085a7 */ /* 0x000e24000800007f */
[----:B0-----:R-:W-:Y:S05]  /*36f70*/  @!P0 BRA `(.L_x_3904) ;  /* 0xfffffffc00f08947 */ /* 0x001fea000383ffff */
[----:B------:R-:W-:Y:S05]  /*36f80*/  BRA `(.L_x_4216) ;  /* 0xfffffd1000907947 */ /* 0x000fea000383ffff */
.L_x_3912:
[----:B------:R-:W0:Y:S01]  /*36f90*/  LDC R61, c[0x0][0x3f4] ;  /* 0x0000fd00ff3d7b82 */ /* 0x000e220000000800 */
        /* <DEDUP_REMOVED lines=8> */
.L_x_4218:
[----:B------:R-:W-:Y:S05]  /*37020*/  BSYNC B1 ;  /* 0x0000000000017941 */ /* 0x000fea0003800000 */
.L_x_4217:
        /* <DEDUP_REMOVED lines=10> */
.L_x_4219:
        /* <DEDUP_REMOVED lines=8> */
.L_x_4220:
[----:B------:R-:W-:-:S05]  /*37150*/  @!P1 IADD3 R6, P2, R3, R5, RZ ;  /* 0x0000000503069210 */ /* 0x000fca0007f5e0ff */
[----:B------:R-:W-:Y:S02]  /*37160*/  @!P1 IMAD.X R7, R2, 0x1, R21, P2 ;  /* 0x0000000102079824 */ /* 0x000fe400010e0615 */
[----:B------:R-:W-:Y:S02]  /*37170*/  IMAD.MOV.U32 R13, RZ, RZ, R27 ;  /* 0x000000ffff0d7224 */ /* 0x000fe400078e001b */
[----:B------:R-:W-:-:S07]  /*37180*/  IMAD.MOV.U32 R4, RZ, RZ, R14 ;  /* 0x000000ffff047224 */ /* 0x000fce00078e000e */
[----:B------:R-:W-:Y:S05]  /*37190*/  WARPSYNC.COLLECTIVE R15, `(.L_x_4221) ;  /* 0x000000000f087348 */ /* 0x000fea0003c00000 */
[----:B------:R0:W1:Y:S02]  /*371a0*/  SHFL.IDX P6, R14, R13, R12, R11 ;  /* 0x0000000c0d0e7389 */ /* 0x00006400000c000b */
[----:B01----:R-:W-:Y:S01]  /*371b0*/  ENDCOLLECTIVE ;  /* 0x000000000000791b */ /* 0x003fe20003800000 */
.L_x_4221:
[----:B------:R-:W2:Y:S01]  /*371c0*/  @!P1 LD.E.128 R8, desc[UR44][R6.64] ;  /* 0x0000002c06089980 */ /* 0x000ea2000c101d00 */
[----:B------:R-:W-:-:S05]  /*371d0*/  @!P1 IADD3 R14, P2, R14, R5, RZ ;  /* 0x000000050e0e9210 */ /* 0x000fca0007f5e0ff */
[----:B------:R-:W-:-:S04]  /*371e0*/  @!P1 IMAD.X R3, R4, 0x1, R21, P2 ;  /* 0x0000000104039824 */ /* 0x000fc800010e0615 */
[----:B------:R-:W-:-:S05]  /*371f0*/  @!P1 IMAD.MOV.U32 R15, RZ, RZ, R3 ;  /* 0x000000ffff0f9224 */ /* 0x000fca00078e0003 */
[----:B------:R0:W5:Y:S01]  /*37200*/  @!P1 LD.E.128 R4, desc[UR44][R14.64] ;  /* 0x0000002c0e049980 */ /* 0x000162000c101d00 */
[----:B------:R-:W-:Y:S01]  /*37210*/  CS2R R58, SRZ ;  /* 0x00000000003a7805 */ /* 0x000fe2000001ff00 */
[----:B------:R-:W-:Y:S01]  /*37220*/  IMAD.MOV.U32 R13, RZ, RZ, R24 ;  /* 0x000000ffff0d7224 */ /* 0x000fe200078e0018 */
[----:B------:R-:W-:Y:S01]  /*37230*/  CS2R R56, SRZ ;  /* 0x0000000000387805 */ /* 0x000fe2000001ff00 */
[----:B------:R-:W-:Y:S01]  /*37240*/  IMAD.MOV.U32 R12, RZ, RZ, 0x1 ;  /* 0x00000001ff0c7424 */ /* 0x000fe200078e00ff */
[----:B------:R-:W-:Y:S01]  /*37250*/  CS2R R20, SRZ ;  /* 0x0000000000147805 */ /* 0x000fe2000001ff00 */
[----:B0-----:R-:W-:Y:S02]  /*37260*/  IMAD.MOV.U32 R15, RZ, RZ, -0x1 ;  /* 0xffffffffff0f7424 */ /* 0x001fe400078e00ff */
[----:B--2---:R-:W-:Y:S02]  /*37270*/  @!P1 IMAD.MOV.U32 R59, RZ, RZ, R11 ;  /* 0x000000ffff3b9224 */ /* 0x004fe400078e000b */
[----:B------:R-:W-:-:S02]  /*37280*/  IMAD.MOV.U32 R11, RZ, RZ, 0x1c1f ;  /* 0x00001c1fff0b7424 */ /* 0x000fc400078e00ff */
[----:B------:R-:W-:Y:S02]  /*37290*/  @!P1 IMAD.MOV.U32 R56, RZ, RZ, R8 ;  /* 0x000000ffff389224 */ /* 0x000fe400078e0008 */
[----:B------:R-:W-:-:S07]  /*372a0*/  @!P1 IMAD.MOV.U32 R57, RZ, RZ, R9 ;  /* 0x000000ffff399224 */ /* 0x000fce00078e0009 */
[----:B-----5:R-:W-:Y:S05]  /*372b0*/  WARPSYNC.COLLECTIVE R15, `(.L_x_4222) ;  /* 0x000000000f087348 */ /* 0x020fea0003c00000 */
[----:B------:R0:W1:Y:S02]  /*372c0*/  SHFL.IDX P6, R14, R13, R12, R11 ;  /* 0x0000000c0d0e7389 */ /* 0x00006400000c000b */
[----:B01---5:R-:W-:Y:S01]  /*372d0*/  ENDCOLLECTIVE ;  /* 0x000000000000791b */ /* 0x023fe20003800000 */
.L_x_4222:
[----:B------:R-:W-:Y:S02]  /*372e0*/  IMAD.MOV.U32 R2, RZ, RZ, R56 ;  /* 0x000000ffff027224 */ /* 0x000fe400078e0038 */
[----:B------:R-:W-:Y:S02]  /*372f0*/  IMAD.MOV.U32 R3, RZ, RZ, R57 ;  /* 0x000000ffff037224 */ /* 0x000fe400078e0039 */
[----:B------:R-:W-:Y:S01]  /*37300*/  @!P1 IMAD.MOV.U32 R58, RZ, RZ, R10 ;  /* 0x000000ffff3a9224 */ /* 0x000fe200078e000a */
[----:B------:R-:W-:Y:S01]  /*37310*/  PRMT R60, R60, 0x5410, R2 ;  /* 0x000054103c3c7816 */ /* 0x000fe20000000002 */
[----:B------:R-:W-:Y:S01]  /*37320*/  IMAD.MOV.U32 R9, RZ, RZ, R59 ;  /* 0x000000ffff097224 */ /* 0x000fe200078e003b */
[----:B------:R-:W-:Y:S02]  /*37330*/  PRMT R66, R66, 0x5410, R3 ;  /* 0x0000541042427816 */ /* 0x000fe40000000003 */
[----:B------:R-:W-:Y:S01]  /*37340*/  CS2R R2, SRZ ;  /* 0x0000000000027805 */ /* 0x000fe2000001ff00 */
[----:B------:R-:W-:Y:S01]  /*37350*/  IMAD.MOV.U32 R8, RZ, RZ, R58 ;  /* 0x000000ffff087224 */ /* 0x000fe200078e003a */
[----:B------:R-:W-:Y:S01]  /*37360*/  PRMT R60, R9, 0x7610, R60 ;  /* 0x00007610093c7816 */ /* 0x000fe2000000003c */
[----:B------:R-:W-:-:S03]  /*37370*/  IMAD.MOV.U32 R13, RZ, RZ, R25 ;  /* 0x000000ffff0d7224 */ /* 0x000fc600078e0019 */
[----:B------:R-:W-:Y:S01]  /*37380*/  PRMT R28, R8, 0x7610, R28 ;  /* 0x00007610081c7816 */ /* 0x000fe2000000001c */
[----:B------:R-:W-:Y:S02]  /*37390*/  @!P1 IMAD.MOV.U32 R20, RZ, RZ, R4 ;  /* 0x000000ffff149224 */ /* 0x000fe400078e0004 */
[----:B------:R-:W-:Y:S02]  /*373a0*/  @!P1 IMAD.MOV.U32 R21, RZ, RZ, R5 ;  /* 0x000000ffff159224 */ /* 0x000fe400078e0005 */
[----:B------:R-:W-:Y:S02]  /*373b0*/  @!P1 IMAD.MOV.U32 R2, RZ, RZ, R6 ;  /* 0x000000ffff029224 */ /* 0x000fe400078e0006 */
[----:B------:R-:W-:Y:S02]  /*373c0*/  @!P1 IMAD.MOV.U32 R3, RZ, RZ, R7 ;  /* 0x000000ffff039224 */ /* 0x000fe400078e0007 */
[----:B------:R-:W-:-:S07]  /*373d0*/  IMAD.MOV.U32 R24, RZ, RZ, R14 ;  /* 0x000000ffff187224 */ /* 0x000fce00078e000e */
[----:B------:R-:W-:Y:S05]  /*373e0*/  WARPSYNC.COLLECTIVE R15, `(.L_x_4223) ;  /* 0x000000000f087348 */ /* 0x000fea0003c00000 */
[----:B------:R0:W1:Y:S02]  /*373f0*/  SHFL.IDX P6, R14, R13, R12, R11 ;  /* 0x0000000c0d0e7389 */ /* 0x00006400000c000b */
[----:B01----:R-:W-:Y:S01]  /*37400*/  ENDCOLLECTIVE ;  /* 0x000000000000791b */ /* 0x003fe20003800000 */
.L_x_4223:
[----:B------:R-:W-:Y:S02]  /*37410*/  IMAD.MOV.U32 R6, RZ, RZ, R20 ;  /* 0x000000ffff067224 */ /* 0x000fe400078e0014 */
[----:B------:R-:W-:Y:S02]  /*37420*/  IMAD.MOV.U32 R7, RZ, RZ, R21 ;  /* 0x000000ffff077224 */ /* 0x000fe400078e0015 */
[----:B------:R-:W-:Y:S01]  /*37430*/  IMAD.MOV.U32 R4, RZ, RZ, R2 ;  /* 0x000000ffff047224 */ /* 0x000fe200078e0002 */
[----:B------:R-:W-:Y:S01]  /*37440*/  PRMT R75, R6, 0x7610, R75 ;  /* 0x00007610064b7816 */ /* 0x000fe2000000004b */
[----:B------:R-:W-:Y:S01]  /*37450*/  IMAD.MOV.U32 R5, RZ, RZ, R3 ;  /* 0x000000ffff057224 */ /* 0x000fe200078e0003 */
[----:B------:R-:W-:Y:S02]  /*37460*/  PRMT R63, R63, 0x5410, R7 ;  /* 0x000054103f3f7816 */ /* 0x000fe40000000007 */
[----:B------:R-:W-:Y:S02]  /*37470*/  CS2R R6, SRZ ;  /* 0x0000000000067805 */ /* 0x000fe4000001ff00 */
[----:B------:R-:W-:-:S02]  /*37480*/  PRMT R28, R28, 0x5410, R4 ;  /* 0x000054101c1c7816 */ /* 0x000fc40000000004 */
[----:B------:R-:W-:Y:S01]  /*37490*/  PRMT R62, R62, 0x5410, R5 ;  /* 0x000054103e3e7816 */ /* 0x000fe20000000005 */
[----:B------:R-:W-:Y:S02]  /*374a0*/  IMAD.MOV.U32 R13, RZ, RZ, R26 ;  /* 0x000000ffff0d7224 */ /* 0x000fe400078e001a */
[----:B------:R-:W-:-:S07]  /*374b0*/  IMAD.MOV.U32 R25, RZ, RZ, R14 ;  /* 0x000000ffff197224 */ /* 0x000fce00078e000e */
[----:B------:R-:W-:Y:S05]  /*374c0*/  WARPSYNC.COLLECTIVE R15, `(.L_x_4224) ;  /* 0x000000000f087348 */ /* 0x000fea0003c00000 */
[----:B------:R0:W1:Y:S02]  /*374d0*/  SHFL.IDX P6, R14, R13, R12, R11 ;  /* 0x0000000c0d0e7389 */ /* 0x00006400000c000b */
[----:B01----:R-:W-:Y:S01]  /*374e0*/  ENDCOLLECTIVE ;  /* 0x000000000000791b */ /* 0x003fe20003800000 */
.L_x_4224:
[----:B------:R-:W-:Y:S02]  /*374f0*/  IMAD.MOV.U32 R13, RZ, RZ, R27 ;  /* 0x000000ffff0d7224 */ /* 0x000fe400078e001b */
[----:B------:R-:W-:-:S07]  /*37500*/  IMAD.MOV.U32 R26, RZ, RZ, R14 ;  /* 0x000000ffff1a7224 */ /* 0x000fce00078e000e */
[----:B------:R-:W-:Y:S05]  /*37510*/  WARPSYNC.COLLECTIVE R15, `(.L_x_4225) ;  /* 0x000000000f087348 */ /* 0x000fea0003c00000 */
[----:B------:R0:W1:Y:S02]  /*37520*/  SHFL.IDX P6, R14, R13, R12, R11 ;  /* 0x0000000c0d0e7389 */ /* 0x00006400000c000b */
[----:B01----:R-:W-:Y:S01]  /*37530*/  ENDCOLLECTIVE ;  /* 0x000000000000791b */ /* 0x003fe20003800000 */
.L_x_4225:
[----:B------:R-:W-:Y:S05]  /*37540*/  BRA `(.L_x_4226) ;  /* 0xfffffd2000007947 */ /* 0x000fea000383ffff */
.L_x_3916:
[----:B0-----:R0:W1:Y:S02]  /*37550*/  SYNCS.PHASECHK.TRANS64.TRYWAIT P1, [R148+URZ+0x32400], R13 ;  /* 0x0324000d940075a7 */ /* 0x001064000802017f */
[----:B-1----:R-:W-:Y:S05]  /*37560*/  @!P1 NANOSLEEP.SYNCS 0x989680 ;  /* 0x009896800000995d */ /* 0x002fea0003900000 */
[----:B------:R-:W1:Y:S02]  /*37570*/  @!P1 SYNCS.PHASECHK.TRANS64 P1, [R148+URZ+0x32400], R13 ;  /* 0x0324000d940095a7 */ /* 0x000e64000802007f */
[----:B-1----:R-:W-:Y:S05]  /*37580*/  @!P1 BRA `(.L_x_3916) ;  /* 0xfffffffc00f09947 */ /* 0x002fea000383ffff */
[----:B------:R-:W-:Y:S05]  /*37590*/  BRA `(.L_x_4227) ;  /* 0xfffffd20005c7947 */ /* 0x000fea000383ffff */
.L_x_3930:
[----:B0-----:R0:W1:Y:S02]  /*375a0*/  SYNCS.PHASECHK.TRANS64.TRYWAIT P0, [R2+URZ], R7 ;  /* 0x00000007020075a7 */ /* 0x001064000800017f */
[----:B-1----:R-:W-:Y:S05]  /*375b0*/  @!P0 NANOSLEEP.SYNCS 0x989680 ;  /* 0x009896800000895d */ /* 0x002fea0003900000 */
[----:B------:R-:W1:Y:S02]  /*375c0*/  @!P0 SYNCS.PHASECHK.TRANS64 P0, [R2+URZ], R7 ;  /* 0x00000007020085a7 */ /* 0x000e64000800007f */
[----:B-1----:R-:W-:Y:S05]  /*375d0*/  @!P0 BRA `(.L_x_3930) ;  /* 0xfffffffc00f08947 */ /* 0x002fea000383ffff */
[----:B------:R-:W-:Y:S05]  /*375e0*/  BRA `(.L_x_3929) ;  /* 0xfffffd3800407947 */ /* 0x000fea000383ffff */
.L_x_3937:
[----:B0-----:R0:W1:Y:S02]  /*375f0*/  SYNCS.PHASECHK.TRANS64.TRYWAIT P0, [R14+URZ], R15 ;  /* 0x0000000f0e0075a7 */ /* 0x001064000800017f */
[----:B-1----:R-:W-:Y:S05]  /*37600*/  @!P0 NANOSLEEP.SYNCS 0x989680 ;  /* 0x009896800000895d */ /* 0x002fea0003900000 */
[----:B------:R-:W1:Y:S02]  /*37610*/  @!P0 SYNCS.PHASECHK.TRANS64 P0, [R14+URZ], R15 ;  /* 0x0000000f0e0085a7 */ /* 0x000e64000800007f */
[----:B-1----:R-:W-:Y:S05]  /*37620*/  @!P0 BRA `(.L_x_3937) ;  /* 0xfffffffc00f08947 */ /* 0x002fea000383ffff */
[----:B------:R-:W-:Y:S05]  /*37630*/  BRA `(.L_x_3936) ;  /* 0xfffffd3c00647947 */ /* 0x000fea000383ffff */
.L_x_3964:
[----:B-1----:R1:W2:Y:S02]  /*37640*/  SYNCS.PHASECHK.TRANS64.TRYWAIT P0, [R10+URZ], R11 ;  /* 0x0000000b0a0075a7 */ /* 0x0022a4000800017f */
[----:B--2---:R-:W-:Y:S05]  /*37650*/  @!P0 NANOSLEEP.SYNCS 0x989680 ;  /* 0x009896800000895d */ /* 0x004fea0003900000 */
[----:B------:R-:W2:Y:S02]  /*37660*/  @!P0 SYNCS.PHASECHK.TRANS64 P0, [R10+URZ], R11 ;  /* 0x0000000b0a0085a7 */ /* 0x000ea4000800007f */
[----:B--2---:R-:W-:Y:S05]  /*37670*/  @!P0 BRA `(.L_x_3964) ;  /* 0xfffffffc00f08947 */ /* 0x004fea000383ffff */
[----:B------:R-:W-:Y:S05]  /*37680*/  BRA `(.L_x_3963) ;  /* 0xfffffde400dc7947 */ /* 0x000fea000383ffff */
.L_x_3971:
[----:B-1----:R1:W2:Y:S02]  /*37690*/  SYNCS.PHASECHK.TRANS64.TRYWAIT P0, [R8+URZ], R9 ;  /* 0x00000009080075a7 */ /* 0x0022a4000800017f */
[----:B--2---:R-:W-:Y:S05]  /*376a0*/  @!P0 NANOSLEEP.SYNCS 0x989680 ;  /* 0x009896800000895d */ /* 0x004fea0003900000 */
[----:B------:R-:W2:Y:S02]  /*376b0*/  @!P0 SYNCS.PHASECHK.TRANS64 P0, [R8+URZ], R9 ;  /* 0x00000009080085a7 */ /* 0x000ea4000800007f */
[----:B--2---:R-:W-:Y:S05]  /*376c0*/  @!P0 BRA `(.L_x_3971) ;  /* 0xfffffffc00f08947 */ /* 0x004fea000383ffff */
[----:B------:R-:W-:Y:S05]  /*376d0*/  BRA `(.L_x_3970) ;  /* 0xfffffdec00187947 */ /* 0x000fea000383ffff */
.L_x_3984:
[----:B-1----:R1:W2:Y:S02]  /*376e0*/  SYNCS.PHASECHK.TRANS64.TRYWAIT P0, [R8+URZ], R9 ;  /* 0x00000009080075a7 */ /* 0x0022a4000800017f */
[----:B--2---:R-:W-:Y:S05]  /*376f0*/  @!P0 NANOSLEEP.SYNCS 0x989680 ;  /* 0x009896800000895d */ /* 0x004fea0003900000 */
[----:B------:R-:W2:Y:S02]  /*37700*/  @!P0 SYNCS.PHASECHK.TRANS64 P0, [R8+URZ], R9 ;  /* 0x00000009080085a7 */ /* 0x000ea4000800007f */
[----:B--2---:R-:W-:Y:S05]  /*37710*/  @!P0 BRA `(.L_x_3984) ;  /* 0xfffffffc00f08947 */ /* 0x004fea000383ffff */
[----:B------:R-:W-:Y:S05]  /*37720*/  BRA `(.L_x_3983) ;  /* 0xfffffe8000187947 */ /* 0x000fea000383ffff */
.L_x_3991:
[----:B-1----:R1:W2:Y:S02]  /*37730*/  SYNCS.PHASECHK.TRANS64.TRYWAIT P0, [R8+URZ], R9 ;  /* 0x00000009080075a7 */ /* 0x0022a4000800017f */
[----:B--2---:R-:W-:Y:S05]  /*37740*/  @!P0 NANOSLEEP.SYNCS 0x989680 ;  /* 0x009896800000895d */ /* 0x004fea0003900000 */
[----:B------:R-:W2:Y:S02]  /*37750*/  @!P0 SYNCS.PHASECHK.TRANS64 P0, [R8+URZ], R9 ;  /* 0x00000009080085a7 */ /* 0x000ea4000800007f */
[----:B--2---:R-:W-:Y:S05]  /*37760*/  @!P0 BRA `(.L_x_3991) ;  /* 0xfffffffc00f08947 */ /* 0x004fea000383ffff */
[----:B------:R-:W-:Y:S05]  /*37770*/  BRA `(.L_x_3990) ;  /* 0xfffffe8400547947 */ /* 0x000fea000383ffff */
.L_x_4020:
[----:B------:R-:W-:Y:S02]  /*37780*/  IMAD.MOV.U32 R13, RZ, RZ, R3 ;  /* 0x000000ffff0d7224 */ /* 0x000fe400078e0003 */
[----:B------:R-:W-:Y:S02]  /*37790*/  IMAD.MOV.U32 R12, RZ, RZ, RZ ;  /* 0x000000ffff0c7224 */ /* 0x000fe400078e00ff */
[----:B------:R-:W-:Y:S02]  /*377a0*/  IMAD.MOV.U32 R11, RZ, RZ, 0x181f ;  /* 0x0000181fff0b7424 */ /* 0x000fe400078e00ff */
[----:B------:R-:W-:-:S07]  /*377b0*/  IMAD.MOV.U32 R15, RZ, RZ, -0x1 ;  /* 0xffffffffff0f7424 */ /* 0x000fce00078e00ff */
[----:B-1--4-:R-:W-:Y:S05]  /*377c0*/  WARPSYNC.COLLECTIVE R15, `(.L_x_4228) ;  /* 0x000000000f087348 */ /* 0x012fea0003c00000 */
[----:B------:R0:W2:Y:S02]  /*377d0*/  SHFL.IDX P6, R14, R13, R12, R11 ;  /* 0x0000000c0d0e7389 */ /* 0x0000a400000c000b */
[----:B012-4-:R-:W-:Y:S01]  /*377e0*/  ENDCOLLECTIVE ;  /* 0x000000000000791b */ /* 0x017fe20003800000 */
.L_x_4228:
[----:B------:R-:W-:Y:S02]  /*377f0*/  IMAD.MOV.U32 R13, RZ, RZ, R2 ;  /* 0x000000ffff0d7224 */ /* 0x000fe400078e0002 */
[----:B------:R-:W-:-:S07]  /*37800*/  IMAD.MOV.U32 R0, RZ, RZ, R14 ;  /* 0x000000ffff007224 */ /* 0x000fce00078e000e */
[----:B------:R-:W-:Y:S05]  /*37810*/  WARPSYNC.COLLECTIVE R15, `(.L_x_4229) ;  /* 0x000000000f087348 */ /* 0x000fea0003c00000 */
[----:B------:R0:W1:Y:S02]  /*37820*/  SHFL.IDX P6, R14, R13, R12, R11 ;  /* 0x0000000c0d0e7389 */ /* 0x00006400000c000b */
[----:B01----:R-:W-:Y:S01]  /*37830*/  ENDCOLLECTIVE ;  /* 0x000000000000791b */ /* 0x003fe20003800000 */
.L_x_4229:
[----:B------:R-:W-:Y:S05]  /*37840*/  BRA `(.L_x_4230) ;  /* 0xffffff64005c7947 */ /* 0x000fea000383ffff */
.L_x_4023:
[----:B------:R-:W-:Y:S01]  /*37850*/  BSSY B1, `(.L_x_4231) ;  /* 0x0000008000017945 */ /* 0x000fe20003800000 */
[----:B------:R-:W-:Y:S02]  /*37860*/  IMAD.MOV.U32 R13, RZ, RZ, R3 ;  /* 0x000000ffff0d7224 */ /* 0x000fe400078e0003 */
[----:B------:R-:W-:Y:S02]  /*37870*/  IMAD.MOV.U32 R12, RZ, RZ, 0x1 ;  /* 0x00000001ff0c7424 */ /* 0x000fe400078e00ff */
[----:B------:R-:W-:Y:S02]  /*37880*/  IMAD.MOV.U32 R11, RZ, RZ, 0x181f ;  /* 0x0000181fff0b7424 */ /* 0x000fe400078e00ff */
[----:B--2---:R-:W-:-:S07]  /*37890*/  IMAD.MOV.U32 R15, RZ, RZ, -0x1 ;  /* 0xffffffffff0f7424 */ /* 0x004fce00078e00ff */
[----:B01-34-:R-:W-:Y:S05]  /*378a0*/  WARPSYNC.COLLECTIVE R15, `(.L_x_4232) ;  /* 0x000000000f087348 */ /* 0x01bfea0003c00000 */
[----:B---3--:R2:W3:Y:S02]  /*378b0*/  SHFL.IDX P6, R14, R13, R12, R11 ;  /* 0x0000000c0d0e7389 */ /* 0x0084e400000c000b */
[----:B01234-:R-:W-:Y:S01]  /*378c0*/  ENDCOLLECTIVE ;  /* 0x000000000000791b */ /* 0x01ffe20003800000 */
.L_x_4232:
[----:B------:R-:W-:Y:S05]  /*378d0*/  BSYNC B1 ;  /* 0x0000000000017941 */ /* 0x000fea0003800000 */
.L_x_4231:
        /* <DEDUP_REMOVED lines=8> */
.L_x_4233:
[----:B------:R-:W-:Y:S05]  /*37960*/  BRA `(.L_x_4234) ;  /* 0xffffff6400807947 */ /* 0x000fea000383ffff */
.L_x_4026:
[----:B------:R-:W-:Y:S01]  /*37970*/  BSSY B1, `(.L_x_4235) ;  /* 0x0000008000017945 */ /* 0x000fe20003800000 */
[----:B------:R-:W-:Y:S02]  /*37980*/  IMAD.MOV.U32 R13, RZ, RZ, R3 ;  /* 0x000000ffff0d7224 */ /* 0x000fe400078e0003 */
[----:B------:R-:W-:Y:S02]  /*37990*/  IMAD.MOV.U32 R12, RZ, RZ, 0x2 ;  /* 0x00000002ff0c7424 */ /* 0x000fe400078e00ff */
[----:B------:R-:W-:Y:S02]  /*379a0*/  IMAD.MOV.U32 R11, RZ, RZ, 0x181f ;  /* 0x0000181fff0b7424 */ /* 0x000fe400078e00ff */
[----:B0-----:R-:W-:-:S07]  /*379b0*/  IMAD.MOV.U32 R15, RZ, RZ, -0x1 ;  /* 0xffffffffff0f7424 */ /* 0x001fce00078e00ff */
[----:B-1234-:R-:W-:Y:S05]  /*379c0*/  WARPSYNC.COLLECTIVE R15, `(.L_x_4236) ;  /* 0x000000000f087348 */ /* 0x01efea0003c00000 */
[----:B---3--:R0:W3:Y:S02]  /*379d0*/  SHFL.IDX P6, R14, R13, R12, R11 ;  /* 0x0000000c0d0e7389 */ /* 0x0080e400000c000b */
[----:B01234-:R-:W-:Y:S01]  /*379e0*/  ENDCOLLECTIVE ;  /* 0x000000000000791b */ /* 0x01ffe20003800000 */
.L_x_4236:
[----:B------:R-:W-:Y:S05]  /*379f0*/  BSYNC B1 ;  /* 0x0000000000017941 */ /* 0x000fea0003800000 */
.L_x_4235:
        /* <DEDUP_REMOVED lines=8> */
.L_x_4237:
[----:B------:R-:W-:Y:S05]  /*37a80*/  BRA `(.L_x_4238) ;  /* 0xffffff6400a07947 */ /* 0x000fea000383ffff */
.L_x_4029:
[----:B------:R-:W-:Y:S01]  /*37a90*/  BSSY B1, `(.L_x_4239) ;  /* 0x0000008000017945 */ /* 0x000fe20003800000 */
[----:B------:R-:W-:Y:S02]  /*37aa0*/  IMAD.MOV.U32 R13, RZ, RZ, R3 ;  /* 0x000000ffff0d7224 */ /* 0x000fe400078e0003 */
[----:B------:R-:W-:Y:S02]  /*37ab0*/  IMAD.MOV.U32 R12, RZ, RZ, 0x3 ;  /* 0x00000003ff0c7424 */ /* 0x000fe400078e00ff */
[----:B------:R-:W-:Y:S02]  /*37ac0*/  IMAD.MOV.U32 R11, RZ, RZ, 0x181f ;  /* 0x0000181fff0b7424 */ /* 0x000fe400078e00ff */
[----:B0-----:R-:W-:-:S07]  /*37ad0*/  IMAD.MOV.U32 R15, RZ, RZ, -0x1 ;  /* 0xffffffffff0f7424 */ /* 0x001fce00078e00ff */
[----:B-1234-:R-:W-:Y:S05]  /*37ae0*/  WARPSYNC.COLLECTIVE R15, `(.L_x_4240) ;  /* 0x000000000f087348 */ /* 0x01efea0003c00000 */
[----:B------:R0:W0:Y:S02]  /*37af0*/  SHFL.IDX P6, R14, R13, R12, R11 ;  /* 0x0000000c0d0e7389 */ /* 0x00002400000c000b */
[----:B01234-:R-:W-:Y:S01]  /*37b00*/  ENDCOLLECTIVE ;  /* 0x000000000000791b */ /* 0x01ffe20003800000 */
.L_x_4240:
[----:B------:R-:W-:Y:S05]  /*37b10*/  BSYNC B1 ;  /* 0x0000000000017941 */ /* 0x000fea0003800000 */
.L_x_4239:
        /* <DEDUP_REMOVED lines=8> */
.L_x_4241:
[----:B------:R-:W-:Y:S05]  /*37ba0*/  BRA `(.L_x_4242) ;  /* 0xffffff6400c07947 */ /* 0x000fea000383ffff */
.L_x_4054:
[----:B------:R-:W0:Y:S01]  /*37bb0*/  S2R R12, SR_TID.X ;  /* 0x00000000000c7919 */ /* 0x000e220000002100 */
[----:B------:R-:W-:Y:S01]  /*37bc0*/  BSSY B1, `(.L_x_4243) ;  /* 0x000000a000017945 */ /* 0x000fe20003800000 */
[----:B------:R-:W-:Y:S02]  /*37bd0*/  IMAD.MOV.U32 R11, RZ, RZ, 0x1f ;  /* 0x0000001fff0b7424 */ /* 0x000fe400078e00ff */
[----:B------:R-:W-:Y:S01]  /*37be0*/  IMAD.MOV.U32 R15, RZ, RZ, -0x1 ;  /* 0xffffffffff0f7424 */ /* 0x000fe200078e00ff */
[----:B0-----:R-:W-:-:S04]  /*37bf0*/  SHF.R.U32.HI R12, RZ, 0x5, R12 ;  /* 0x00000005ff0c7819 */ /* 0x001fc8000001160c */
[----:B------:R-:W-:-:S05]  /*37c00*/  LOP3.LUT R12, R12, 0x3, RZ, 0xc0, !PT ;  /* 0x000000030c0c7812 */ /* 0x000fca00078ec0ff */
[----:B-1----:R-:W-:Y:S02]  /*37c10*/  IMAD.MOV.U32 R13, RZ, RZ, R12 ;  /* 0x000000ffff0d7224 */ /* 0x002fe400078e000c */
[----:B------:R-:W-:-:S07]  /*37c20*/  IMAD.MOV.U32 R12, RZ, RZ, RZ ;  /* 0x000000ffff0c7224 */ /* 0x000fce00078e00ff */
[----:B------:R-:W-:Y:S05]  /*37c30*/  WARPSYNC.COLLECTIVE R15, `(.L_x_4244) ;  /* 0x000000000f087348 */ /* 0x000fea0003c00000 */
[----:B------:R0:W1:Y:S02]  /*37c40*/  SHFL.IDX P6, R14, R13, R12, R11 ;  /* 0x0000000c0d0e7389 */ /* 0x00006400000c000b */
[----:B01----:R-:W-:Y:S01]  /*37c50*/  ENDCOLLECTIVE ;  /* 0x000000000000791b */ /* 0x003fe20003800000 */
.L_x_4244:
[----:B------:R-:W-:Y:S05]  /*37c60*/  BSYNC B1 ;  /* 0x0000000000017941 */ /* 0x000fea0003800000 */
.L_x_4243:
[----:B------:R-:W-:Y:S05]  /*37c70*/  BRA `(.L_x_4245) ;  /* 0xffffff7c00d87947 */ /* 0x000fea000383ffff */
.L_x_4056:
[----:B------:R-:W-:Y:S01]  /*37c80*/  BSSY B1, `(.L_x_4246) ;  /* 0x0000006000017945 */ /* 0x000fe20003800000 */
[----:B------:R-:W-:-:S07]  /*37c90*/  IMAD.MOV.U32 R15, RZ, RZ, -0x1 ;  /* 0xffffffffff0f7424 */ /* 0x000fce00078e00ff */
[----:B01----:R-:W-:Y:S05]  /*37ca0*/  WARPSYNC.COLLECTIVE R15, `(.L_x_4247) ;  /* 0x000000000f0c7348 */ /* 0x003fea0003c00000 */
[----:B------:R-:W-:Y:S02]  /*37cb0*/  ELECT P6, UR62, PT ;  /* 0x00000000003e782f */ /* 0x000fe400038c0000 */
[----:B------:R-:W-:Y:S01]  /*37cc0*/  MOV R14, UR62 ;  /* 0x0000003e000e7c02 */ /* 0x000fe20008000f00 */
[----:B01----:R-:W-:Y:S10]  /*37cd0*/  ENDCOLLECTIVE ;  /* 0x000000000000791b */ /* 0x003ff40003800000 */
.L_x_4247:
[----:B------:R-:W-:Y:S05]  /*37ce0*/  BSYNC B1 ;  /* 0x0000000000017941 */ /* 0x000fea0003800000 */
.L_x_4246:
[----:B------:R-:W-:Y:S05]  /*37cf0*/  BRA `(.L_x_4055) ;  /* 0xffffff7c00d07947 */ /* 0x000fea000383ffff */
.L_x_4058:
[----:B0-----:R0:W2:Y:S02]  /*37d00*/  SYNCS.PHASECHK.TRANS64.TRYWAIT P0, [R23+URZ+0x32420], R6 ;  /* 0x03242006170075a7 */ /* 0x0010a4000800017f */
[----:B--2---:R-:W-:Y:S05]  /*37d10*/  @!P0 NANOSLEEP.SYNCS 0x989680 ;  /* 0x009896800000895d */ /* 0x004fea0003900000 */
[----:B------:R-:W2:Y:S02]  /*37d20*/  @!P0 SYNCS.PHASECHK.TRANS64 P0, [R23+URZ+0x32420], R6 ;  /* 0x03242006170085a7 */ /* 0x000ea4000800007f */
[----:B--2---:R-:W-:Y:S05]  /*37d30*/  @!P0 BRA `(.L_x_4058) ;  /* 0xfffffffc00f08947 */ /* 0x004fea000383ffff */
[----:B------:R-:W-:Y:S05]  /*37d40*/  BRA `(.L_x_4248) ;  /* 0xffffff7c00e07947 */ /* 0x000fea000383ffff */
.L_x_4062:
[----:B0-----:R0:W2:Y:S02]  /*37d50*/  SYNCS.PHASECHK.TRANS64.TRYWAIT P0, [R3+URZ+0x324a0], R6 ;  /* 0x0324a006030075a7 */ /* 0x0010a4000800017f */
[----:B--2---:R-:W-:Y:S05]  /*37d60*/  @!P0 NANOSLEEP.SYNCS 0x989680 ;  /* 0x009896800000895d */ /* 0x004fea0003900000 */
[----:B------:R-:W2:Y:S02]  /*37d70*/  @!P0 SYNCS.PHASECHK.TRANS64 P0, [R3+URZ+0x324a0], R6 ;  /* 0x0324a006030085a7 */ /* 0x000ea4000800007f */
[----:B--2---:R-:W-:Y:S05]  /*37d80*/  @!P0 BRA `(.L_x_4062) ;  /* 0xfffffffc00f08947 */ /* 0x004fea000383ffff */
[----:B------:R-:W-:Y:S05]  /*37d90*/  BRA `(.L_x_4249) ;  /* 0xffffff7c00f87947 */ /* 0x000fea000383ffff */
.L_x_4067:
[----:B--2---:R2:W3:Y:S02]  /*37da0*/  SYNCS.PHASECHK.TRANS64.TRYWAIT P0, [R3+URZ+0x324c0], R6 ;  /* 0x0324c006030075a7 */ /* 0x0044e4000800017f */
[----:B---3--:R-:W-:Y:S05]  /*37db0*/  @!P0 NANOSLEEP.SYNCS 0x989680 ;  /* 0x009896800000895d */ /* 0x008fea0003900000 */
[----:B------:R-:W3:Y:S02]  /*37dc0*/  @!P0 SYNCS.PHASECHK.TRANS64 P0, [R3+URZ+0x324c0], R6 ;  /* 0x0324c006030085a7 */ /* 0x000ee4000800007f */
[----:B---3--:R-:W-:Y:S05]  /*37dd0*/  @!P0 BRA `(.L_x_4067) ;  /* 0xfffffffc00f08947 */ /* 0x008fea000383ffff */
[----:B------:R-:W-:Y:S05]  /*37de0*/  BRA `(.L_x_4250) ;  /* 0xffffff8000747947 */ /* 0x000fea000383ffff */
.L_x_4077:
[----:B--2---:R2:W3:Y:S02]  /*37df0*/  SYNCS.PHASECHK.TRANS64.TRYWAIT P1, [R10+URZ+0x324a0], R2 ;  /* 0x0324a0020a0075a7 */ /* 0x0044e4000802017f */
[----:B---3--:R-:W-:Y:S05]  /*37e00*/  @!P1 NANOSLEEP.SYNCS 0x989680 ;  /* 0x009896800000995d */ /* 0x008fea0003900000 */
[----:B------:R-:W3:Y:S02]  /*37e10*/  @!P1 SYNCS.PHASECHK.TRANS64 P1, [R10+URZ+0x324a0], R2 ;  /* 0x0324a0020a0095a7 */ /* 0x000ee4000802007f */
[----:B---3--:R-:W-:Y:S05]  /*37e20*/  @!P1 BRA `(.L_x_4077) ;  /* 0xfffffffc00f09947 */ /* 0x008fea000383ffff */
[----:B------:R-:W-:Y:S05]  /*37e30*/  BRA `(.L_x_4251) ;  /* 0xffffff8400e87947 */ /* 0x000fea000383ffff */
.L_x_4082:
[----:B0-----:R0:W1:Y:S02]  /*37e40*/  SYNCS.PHASECHK.TRANS64.TRYWAIT P1, [R10+URZ+0x324c0], R2 ;  /* 0x0324c0020a0075a7 */ /* 0x001064000802017f */
[----:B-1----:R-:W-:Y:S05]  /*37e50*/  @!P1 NANOSLEEP.SYNCS 0x989680 ;  /* 0x009896800000995d */ /* 0x002fea0003900000 */
[----:B------:R-:W1:Y:S02]  /*37e60*/  @!P1 SYNCS.PHASECHK.TRANS64 P1, [R10+URZ+0x324c0], R2 ;  /* 0x0324c0020a0095a7 */ /* 0x000e64000802007f */
[----:B-1----:R-:W-:Y:S05]  /*37e70*/  @!P1 BRA `(.L_x_4082) ;  /* 0xfffffffc00f09947 */ /* 0x002fea000383ffff */
[----:B------:R-:W-:Y:S05]  /*37e80*/  BRA `(.L_x_4252) ;  /* 0xffffff8800607947 */ /* 0x000fea000383ffff */
.L_x_4106:
        /* <DEDUP_REMOVED lines=8> */
[----:B--2---:R-:W-:Y:S05]  /*37f10*/  WARPSYNC.COLLECTIVE R15, `(.L_x_4254) ;  /* 0x000000000f087348 */ /* 0x004fea0003c00000 */
[----:B------:R0:W1:Y:S02]  /*37f20*/  SHFL.IDX P6, R14, R13, R12, R11 ;  /* 0x0000000c0d0e7389 */ /* 0x00006400000c000b */
[----:B012---:R-:W-:Y:S01]  /*37f30*/  ENDCOLLECTIVE ;  /* 0x000000000000791b */ /* 0x007fe20003800000 */
.L_x_4254:
[----:B------:R-:W-:Y:S05]  /*37f40*/  BSYNC B0 ;  /* 0x0000000000007941 */ /* 0x000fea0003800000 */
.L_x_4253:
[----:B------:R-:W-:Y:S05]  /*37f50*/  BRA `(.L_x_4255) ;  /* 0xffffff9800e07947 */ /* 0x000fea000383ffff */
.L_x_4109:
[----:B-1----:R1:W2:Y:S02]  /*37f60*/  SYNCS.PHASECHK.TRANS64.TRYWAIT P0, [R17+URZ+0x32440], R0 ;  /* 0x03244000110075a7 */ /* 0x0022a4000800017f */
[----:B--2---:R-:W-:Y:S05]  /*37f70*/  @!P0 NANOSLEEP.SYNCS 0x989680 ;  /* 0x009896800000895d */ /* 0x004fea0003900000 */
[----:B------:R-:W2:Y:S02]  /*37f80*/  @!P0 SYNCS.PHASECHK.TRANS64 P0, [R17+URZ+0x32440], R0 ;  /* 0x03244000110085a7 */ /* 0x000ea4000800007f */
[----:B--2---:R-:W-:Y:S05]  /*37f90*/  @!P0 BRA `(.L_x_4109) ;  /* 0xfffffffc00f08947 */ /* 0x004fea000383ffff */
[----:B------:R-:W-:Y:S05]  /*37fa0*/  BRA `(.L_x_4256) ;  /* 0xffffff9800f87947 */ /* 0x000fea000383ffff */
.L_x_4110:
        /* <DEDUP_REMOVED lines=8> */
.L_x_4258:
[----:B------:R-:W-:Y:S05]  /*38030*/  BSYNC B0 ;  /* 0x0000000000007941 */ /* 0x000fea0003800000 */
.L_x_4257:
        /* <DEDUP_REMOVED lines=9> */
.L_x_4259:
[----:B------:R-:W-:Y:S02]  /*380d0*/  IMAD.MOV.U32 R13, RZ, RZ, R4 ;  /* 0x000000ffff0d7224 */ /* 0x000fe400078e0004 */
[----:B------:R-:W-:Y:S02]  /*380e0*/  IMAD.MOV.U32 R12, RZ, RZ, 0x1 ;  /* 0x00000001ff0c7424 */ /* 0x000fe400078e00ff */
[----:B------:R-:W-:-:S07]  /*380f0*/  IMAD.MOV.U32 R3, RZ, RZ, R14 ;  /* 0x000000ffff037224 */ /* 0x000fce00078e000e */
[----:B------:R-:W-:Y:S05]  /*38100*/  WARPSYNC.COLLECTIVE R15, `(.L_x_4260) ;  /* 0x000000000f087348 */ /* 0x000fea0003c00000 */
[----:B------:R0:W1:Y:S02]  /*38110*/  SHFL.IDX P6, R14, R13, R12, R11 ;  /* 0x0000000c0d0e7389 */ /* 0x00006400000c000b */
[----:B01----:R-:W-:Y:S01]  /*38120*/  ENDCOLLECTIVE ;  /* 0x000000000000791b */ /* 0x003fe20003800000 */
.L_x_4260:
        /* <DEDUP_REMOVED lines=15> */
.L_x_4261:
[----:B------:R-:W-:Y:S02]  /*38220*/  @P0 IMAD R6, R5, 0x2, R23 ;  /* 0x0000000205060824 */ /* 0x000fe400078e0217 */
[----:B------:R-:W-:Y:S02]  /*38230*/  IMAD.MOV.U32 R13, RZ, RZ, R4 ;  /* 0x000000ffff0d7224 */ /* 0x000fe400078e0004 */
[----:B------:R-:W-:Y:S02]  /*38240*/  IMAD.MOV.U32 R12, RZ, RZ, 0x2 ;  /* 0x00000002ff0c7424 */ /* 0x000fe400078e00ff */
[----:B------:R-:W-:-:S07]  /*38250*/  IMAD.MOV.U32 R3, RZ, RZ, R14 ;  /* 0x000000ffff037224 */ /* 0x000fce00078e000e */
[----:B------:R-:W-:Y:S05]  /*38260*/  WARPSYNC.COLLECTIVE R15, `(.L_x_4262) ;  /* 0x000000000f087348 */ /* 0x000fea0003c00000 */
[----:B------:R0:W1:Y:S02]  /*38270*/  SHFL.IDX P6, R14, R13, R12, R11 ;  /* 0x0000000c0d0e7389 */ /* 0x00006400000c000b */
[----:B01----:R-:W-:Y:S01]  /*38280*/  ENDCOLLECTIVE ;  /* 0x000000000000791b */ /* 0x003fe20003800000 */
.L_x_4262:
        /* <DEDUP_REMOVED lines=15> */
.L_x_4263:
[----:B------:R-:W-:Y:S02]  /*38380*/  @P0 IMAD R6, R5, 0x2, R23 ;  /* 0x0000000205060824 */ /* 0x000fe400078e0217 */
[----:B------:R-:W-:Y:S02]  /*38390*/  IMAD.MOV.U32 R13, RZ, RZ, R4 ;  /* 0x000000ffff0d7224 */ /* 0x000fe400078e0004 */
[----:B------:R-:W-:Y:S02]  /*383a0*/  IMAD.MOV.U32 R12, RZ, RZ, 0x3 ;  /* 0x00000003ff0c7424 */ /* 0x000fe400078e00ff */
[----:B------:R-:W-:-:S07]  /*383b0*/  IMAD.MOV.U32 R3, RZ, RZ, R14 ;  /* 0x000000ffff037224 */ /* 0x000fce00078e000e */
[----:B------:R-:W-:Y:S05]  /*383c0*/  WARPSYNC.COLLECTIVE R15, `(.L_x_4264) ;  /* 0x000000000f087348 */ /* 0x000fea0003c00000 */
[----:B------:R0:W1:Y:S02]  /*383d0*/  SHFL.IDX P6, R14, R13, R12, R11 ;  /* 0x0000000c0d0e7389 */ /* 0x00006400000c000b */
[----:B01----:R-:W-:Y:S01]  /*383e0*/  ENDCOLLECTIVE ;  /* 0x000000000000791b */ /* 0x003fe20003800000 */
.L_x_4264:
        /* <DEDUP_REMOVED lines=15> */
.L_x_4265:
[----:B------:R-:W-:Y:S02]  /*384e0*/  @P0 IMAD R6, R5, 0x2, R23 ;  /* 0x0000000205060824 */ /* 0x000fe400078e0217 */
[----:B------:R-:W-:Y:S02]  /*384f0*/  IMAD.MOV.U32 R13, RZ, RZ, R4 ;  /* 0x000000ffff0d7224 */ /* 0x000fe400078e0004 */
[----:B------:R-:W-:Y:S02]  /*38500*/  IMAD.MOV.U32 R12, RZ, RZ, 0x4 ;  /* 0x00000004ff0c7424 */ /* 0x000fe400078e00ff */
[----:B------:R-:W-:-:S07]  /*38510*/  IMAD.MOV.U32 R3, RZ, RZ, R14 ;  /* 0x000000ffff037224 */ /* 0x000fce00078e000e */
[----:B------:R-:W-:Y:S05]  /*38520*/  WARPSYNC.COLLECTIVE R15, `(.L_x_4266) ;  /* 0x000000000f087348 */ /* 0x000fea0003c00000 */
[----:B------:R0:W1:Y:S02]  /*38530*/  SHFL.IDX P6, R14, R13, R12, R11 ;  /* 0x0000000c0d0e7389 */ /* 0x00006400000c000b */
[----:B01----:R-:W-:Y:S01]  /*38540*/  ENDCOLLECTIVE ;  /* 0x000000000000791b */ /* 0x003fe20003800000 */
.L_x_4266:
        /* <DEDUP_REMOVED lines=15> */
.L_x_4267:
[----:B------:R-:W-:Y:S02]  /*38640*/  @P0 IMAD R6, R5, 0x2, R23 ;  /* 0x0000000205060824 */ /* 0x000fe400078e0217 */
[----:B------:R-:W-:Y:S02]  /*38650*/  IMAD.MOV.U32 R13, RZ, RZ, R4 ;  /* 0x000000ffff0d7224 */ /* 0x000fe400078e0004 */
[----:B------:R-:W-:Y:S02]  /*38660*/  IMAD.MOV.U32 R12, RZ, RZ, 0x5 ;  /* 0x00000005ff0c7424 */ /* 0x000fe400078e00ff */
[----:B------:R-:W-:-:S07]  /*38670*/  IMAD.MOV.U32 R3, RZ, RZ, R14 ;  /* 0x000000ffff037224 */ /* 0x000fce00078e000e */
[----:B------:R-:W-:Y:S05]  /*38680*/  WARPSYNC.COLLECTIVE R15, `(.L_x_4268) ;  /* 0x000000000f087348 */ /* 0x000fea0003c00000 */
[----:B------:R0:W1:Y:S02]  /*38690*/  SHFL.IDX P6, R14, R13, R12, R11 ;  /* 0x0000000c0d0e7389 */ /* 0x00006400000c000b */
[----:B01----:R-:W-:Y:S01]  /*386a0*/  ENDCOLLECTIVE ;  /* 0x000000000000791b */ /* 0x003fe20003800000 */
.L_x_4268:
        /* <DEDUP_REMOVED lines=10> */
.L_x_4269:
[----:B------:R-:W-:Y:S01]  /*38750*/  @!PT LDS RZ, [RZ] ;  /* 0x00000000fffff984 */ /* 0x000fe20000000800 */
[----:B------:R-:W-:Y:S01]  /*38760*/  @!PT LDS RZ, [RZ] ;  /* 0x00000000fffff984 */ /* 0x000fe20000000800 */
[----:B------:R-:W-:Y:S01]  /*38770*/  @!PT LDS RZ, [RZ] ;  /* 0x00000000fffff984 */ /* 0x000fe20000000800 */
[----:B------:R0:W-:Y:S01]  /*38780*/  @P0 LDGSTS.E.BYPASS.LTC128B.128 [R6+0x1e400], desc[UR44][R2.64], !P2 ;  /* 0x1e40000002060fae */ /* 0x0001e2000d101d6c */
[----:B------:R-:W-:Y:S01]  /*38790*/  IMAD.MOV.U32 R0, RZ, RZ, R14 ;  /* 0x000000ffff007224 */ /* 0x000fe200078e000e */
[----:B------:R-:W-:Y:S06]  /*387a0*/  BRA `(.L_x_4270) ;  /* 0xffffff9800687947 */ /* 0x000fec000383ffff */
.L_x_4115:
        /* <DEDUP_REMOVED lines=9> */
.L_x_4271:
        /* <DEDUP_REMOVED lines=12> */
.L_x_4272:
[----:B------:R-:W-:Y:S02]  /*38900*/  IMAD.MOV.U32 R13, RZ, RZ, R3 ;  /* 0x000000ffff0d7224 */ /* 0x000fe400078e0003 */
[----:B------:R-:W-:Y:S02]  /*38910*/  IMAD.MOV.U32 R12, RZ, RZ, 0x1 ;  /* 0x00000001ff0c7424 */ /* 0x000fe400078e00ff */
[----:B------:R-:W-:-:S07]  /*38920*/  IMAD.MOV.U32 R5, RZ, RZ, R14 ;  /* 0x000000ffff057224 */ /* 0x000fce00078e000e */
[----:B------:R-:W-:Y:S05]  /*38930*/  WARPSYNC.COLLECTIVE R15, `(.L_x_4273) ;  /* 0x000000000f087348 */ /* 0x000fea0003c00000 */
[----:B------:R0:W1:Y:S02]  /*38940*/  SHFL.IDX P6, R14, R13, R12, R11 ;  /* 0x0000000c0d0e7389 */ /* 0x00006400000c000b */
[----:B01----:R-:W-:Y:S01]  /*38950*/  ENDCOLLECTIVE ;  /* 0x000000000000791b */ /* 0x003fe20003800000 */
.L_x_4273:
        /* <DEDUP_REMOVED lines=15> */
.L_x_4274:
[----:B------:R-:W-:Y:S02]  /*38a50*/  IMAD.MOV.U32 R13, RZ, RZ, R3 ;  /* 0x000000ffff0d7224 */ /* 0x000fe400078e0003 */
[----:B------:R-:W-:Y:S02]  /*38a60*/  IMAD.MOV.U32 R12, RZ, RZ, 0x2 ;  /* 0x00000002ff0c7424 */ /* 0x000fe400078e00ff */
[----:B------:R-:W-:-:S07]  /*38a70*/  IMAD.MOV.U32 R5, RZ, RZ, R14 ;  /* 0x000000ffff057224 */ /* 0x000fce00078e000e */
[----:B------:R-:W-:Y:S05]  /*38a80*/  WARPSYNC.COLLECTIVE R15, `(.L_x_4275) ;  /* 0x000000000f087348 */ /* 0x000fea0003c00000 */
[----:B------:R0:W1:Y:S02]  /*38a90*/  SHFL.IDX P6, R14, R13, R12, R11 ;  /* 0x0000000c0d0e7389 */ /* 0x00006400000c000b */
[----:B01----:R-:W-:Y:S01]  /*38aa0*/  ENDCOLLECTIVE ;  /* 0x000000000000791b */ /* 0x003fe20003800000 */
.L_x_4275:
        /* <DEDUP_REMOVED lines=15> */
.L_x_4276:
[----:B------:R-:W-:Y:S02]  /*38ba0*/  IMAD.MOV.U32 R13, RZ, RZ, R3 ;  /* 0x000000ffff0d7224 */ /* 0x000fe400078e0003 */
[----:B------:R-:W-:Y:S02]  /*38bb0*/  IMAD.MOV.U32 R12, RZ, RZ, 0x3 ;  /* 0x00000003ff0c7424 */ /* 0x000fe400078e00ff */
[----:B------:R-:W-:-:S07]  /*38bc0*/  IMAD.MOV.U32 R5, RZ, RZ, R14 ;  /* 0x000000ffff057224 */ /* 0x000fce00078e000e */
[----:B------:R-:W-:Y:S05]  /*38bd0*/  WARPSYNC.COLLECTIVE R15, `(.L_x_4277) ;  /* 0x000000000f087348 */ /* 0x000fea0003c00000 */
[----:B------:R0:W1:Y:S02]  /*38be0*/  SHFL.IDX P6, R14, R13, R12, R11 ;  /* 0x0000000c0d0e7389 */ /* 0x00006400000c000b */
[----:B01----:R-:W-:Y:S01]  /*38bf0*/  ENDCOLLECTIVE ;  /* 0x000000000000791b */ /* 0x003fe20003800000 */
.L_x_4277:
        /* <DEDUP_REMOVED lines=10> */
.L_x_4278:
        /* <DEDUP_REMOVED lines=13> */
.L_x_4279:
        /* <DEDUP_REMOVED lines=10> */
.L_x_4280:
        /* <DEDUP_REMOVED lines=13> */
.L_x_4281:
        /* <DEDUP_REMOVED lines=10> */
.L_x_4282:
        /* <DEDUP_REMOVED lines=13> */
.L_x_4283:
        /* <DEDUP_REMOVED lines=10> */
.L_x_4284:
        /* <DEDUP_REMOVED lines=11> */
.L_x_4285:
        /* <DEDUP_REMOVED lines=10> */
.L_x_4286:
[----:B------:R-:W-:Y:S01]  /*39240*/  @!PT LDS RZ, [RZ] ;  /* 0x00000000fffff984 */ /* 0x000fe20000000800 */
[----:B------:R-:W-:Y:S01]  /*39250*/  @!PT LDS RZ, [RZ] ;  /* 0x00000000fffff984 */ /* 0x000fe20000000800 */
[----:B------:R-:W-:Y:S01]  /*39260*/  @!PT LDS RZ, [RZ] ;  /* 0x00000000fffff984 */ /* 0x000fe20000000800 */
[----:B------:R0:W-:Y:S01]  /*39270*/  @!P0 LDGSTS.E.BYPASS.LTC128B.128 [R26+0x1b400], desc[UR44][R4.64], !P1 ;  /* 0x1b400000041a8fae */ /* 0x0001e2000c901d6c */
[----:B------:R-:W-:Y:S01]  /*39280*/  IMAD.MOV.U32 R0, RZ, RZ, R14 ;  /* 0x000000ffff007224 */ /* 0x000fe200078e000e */
[----:B------:R-:W-:Y:S06]  /*39290*/  BRA `(.L_x_4287) ;  /* 0xffffff9800c87947 */ /* 0x000fec000383ffff */
.L_x_4119:
        /* <DEDUP_REMOVED lines=9> */
[----:B------:R-:W-:-:S02]  /*39330*/  IMAD.MOV.U32 R15, RZ, RZ, -0x1 ;  /* 0xffffffffff0f7424 */ /* 0x000fc400078e00ff */
        /* <DEDUP_REMOVED lines=23> */
.L_x_4289:
[----:B------:R-:W-:Y:S05]  /*394b0*/  BSYNC B0 ;  /* 0x0000000000007941 */ /* 0x000fea0003800000 */
.L_x_4288:
        /* <DEDUP_REMOVED lines=11> */
.L_x_4290:
        /* <DEDUP_REMOVED lines=12> */
.L_x_4291:
        /* <DEDUP_REMOVED lines=15> */
.L_x_4292:
        /* <DEDUP_REMOVED lines=12> */
.L_x_4293:
        /* <DEDUP_REMOVED lines=12> */
.L_x_4294:
        /* <DEDUP_REMOVED lines=12> */
.L_x_4295:
        /* <DEDUP_REMOVED lines=12> */
.L_x_4296:
        /* <DEDUP_REMOVED lines=12> */
.L_x_4297:
        /* <DEDUP_REMOVED lines=12> */
.L_x_4298:
        /* <DEDUP_REMOVED lines=12> */
.L_x_4299:
        /* <DEDUP_REMOVED lines=12> */
.L_x_4300:
        /* <DEDUP_REMOVED lines=12> */
.L_x_4301:
        /* <DEDUP_REMOVED lines=11> */
.L_x_4302:
[----:B------:R-:W-:Y:S02]  /*39e90*/  IMAD.MOV.U32 R13, RZ, RZ, R0 ;  /* 0x000000ffff0d7224 */ /* 0x000fe400078e0000 */
[----:B------:R-:W-:Y:S02]  /*39ea0*/  IMAD.MOV.U32 R12, RZ, RZ, 0x7 ;  /* 0x00000007ff0c7424 */ /* 0x000fe400078e00ff */
[----:B------:R-:W-:-:S07]  /*39eb0*/  IMAD.MOV.U32 R2, RZ, RZ, R14 ;  /* 0x000000ffff027224 */ /* 0x000fce00078e000e */
[----:B------:R-:W-:Y:S05]  /*39ec0*/  WARPSYNC.COLLECTIVE R15, `(.L_x_4303) ;  /* 0x000000000f087348 */ /* 0x000fea0003c00000 */
[----:B------:R0:W1:Y:S02]  /*39ed0*/  SHFL.IDX P6, R14, R13, R12, R11 ;  /* 0x0000000c0d0e7389 */ /* 0x00006400000c000b */
[----:B01----:R-:W-:Y:S01]  /*39ee0*/  ENDCOLLECTIVE ;  /* 0x000000000000791b */ /* 0x003fe20003800000 */
.L_x_4303:
        /* <DEDUP_REMOVED lines=14> */
.L_x_4304:
[----:B------:R-:W-:Y:S01]  /*39fd0*/  IMAD.MOV.U32 R2, RZ, RZ, R14 ;  /* 0x000000ffff027224 */ /* 0x000fe200078e000e */
[----:B------:R-:W-:Y:S06]  /*39fe0*/  BRA `(.L_x_4305) ;  /* 0xffffff9800347947 */ /* 0x000fec000383ffff */
.L_x_4124:
[----:B0-----:R0:W1:Y:S02]  /*39ff0*/  SYNCS.PHASECHK.TRANS64.TRYWAIT P0, [R23+URZ+0x32420], R0 ;  /* 0x03242000170075a7 */ /* 0x001064000800017f */
[----:B-1----:R-:W-:Y:S05]  /*3a000*/  @!P0 NANOSLEEP.SYNCS 0x989680 ;  /* 0x009896800000895d */ /* 0x002fea0003900000 */
[----:B------:R-:W1:Y:S02]  /*3a010*/  @!P0 SYNCS.PHASECHK.TRANS64 P0, [R23+URZ+0x32420], R0 ;  /* 0x03242000170085a7 */ /* 0x000e64000800007f */
[----:B-1----:R-:W-:Y:S05]  /*3a020*/  @!P0 BRA `(.L_x_4124) ;  /* 0xfffffffc00f08947 */ /* 0x002fea000383ffff */
[----:B------:R-:W-:Y:S05]  /*3a030*/  BRA `(.L_x_4306) ;  /* 0xffffff9800a87947 */ /* 0x000fea000383ffff */
.L_x_4127:
[----:B0-----:R0:W1:Y:S02]  /*3a040*/  SYNCS.PHASECHK.TRANS64.TRYWAIT P0, [R17+URZ+0x32460], R0 ;  /* 0x03246000110075a7 */ /* 0x001064000800017f */
[----:B-1----:R-:W-:Y:S05]  /*3a050*/  @!P0 NANOSLEEP.SYNCS 0x989680 ;  /* 0x009896800000895d */ /* 0x002fea0003900000 */
[----:B------:R-:W1:Y:S02]  /*3a060*/  @!P0 SYNCS.PHASECHK.TRANS64 P0, [R17+URZ+0x32460], R0 ;  /* 0x03246000110085a7 */ /* 0x000e64000800007f */
[----:B-1----:R-:W-:Y:S05]  /*3a070*/  @!P0 BRA `(.L_x_4127) ;  /* 0xfffffffc00f08947 */ /* 0x002fea000383ffff */
[----:B------:R-:W-:Y:S05]  /*3a080*/  BRA `(.L_x_4307) ;  /* 0xffffff9800b87947 */ /* 0x000fea000383ffff */
.L_x_4128:
        /* <DEDUP_REMOVED lines=8> */
.L_x_4309:
[----:B------:R-:W-:Y:S05]  /*3a110*/  BSYNC B0 ;  /* 0x0000000000007941 */ /* 0x000fea0003800000 */
.L_x_4308:
        /* <DEDUP_REMOVED lines=13> */
.L_x_4310:
        /* <DEDUP_REMOVED lines=9> */
.L_x_4311:
        /* <DEDUP_REMOVED lines=17> */
.L_x_4312:
[----:B------:R-:W-:Y:S02]  /*3a390*/  IMAD.MOV.U32 R13, RZ, RZ, R6 ;  /* 0x000000ffff0d7224 */ /* 0x000fe400078e0006 */
[----:B------:R-:W-:Y:S01]  /*3a3a0*/  IMAD.MOV.U32 R12, RZ, RZ, 0x2 ;  /* 0x00000002ff0c7424 */ /* 0x000fe200078e00ff */
[----:B------:R-:W-:-:S13]  /*3a3b0*/  IADD3 R2, P3, R14, R0, RZ ;  /* 0x000000000e027210 */ /* 0x000fda0007f7e0ff */
[----:B------:R-:W-:Y:S05]  /*3a3c0*/  WARPSYNC.COLLECTIVE R15, `(.L_x_4313) ;  /* 0x000000000f087348 */ /* 0x000fea0003c00000 */
[----:B------:R0:W1:Y:S02]  /*3a3d0*/  SHFL.IDX P6, R14, R13, R12, R11 ;  /* 0x0000000c0d0e7389 */ /* 0x00006400000c000b */
[----:B01----:R-:W-:Y:S01]  /*3a3e0*/  ENDCOLLECTIVE ;  /* 0x000000000000791b */ /* 0x003fe20003800000 */
.L_x_4313:
        /* <DEDUP_REMOVED lines=17> */
.L_x_4314:
[----:B------:R-:W-:Y:S02]  /*3a500*/  IMAD.MOV.U32 R13, RZ, RZ, R6 ;  /* 0x000000ffff0d7224 */ /* 0x000fe400078e0006 */
[----:B------:R-:W-:Y:S01]  /*3a510*/  IMAD.MOV.U32 R12, RZ, RZ, 0x3 ;  /* 0x00000003ff0c7424 */ /* 0x000fe200078e00ff */
[----:B------:R-:W-:-:S13]  /*3a520*/  IADD3 R2, P3, R14, R0, RZ ;  /* 0x000000000e027210 */ /* 0x000fda0007f7e0ff */
[----:B------:R-:W-:Y:S05]  /*3a530*/  WARPSYNC.COLLECTIVE R15, `(.L_x_4315) ;  /* 0x000000000f087348 */ /* 0x000fea0003c00000 */
[----:B------:R0:W1:Y:S02]  /*3a540*/  SHFL.IDX P6, R14, R13, R12, R11 ;  /* 0x0000000c0d0e7389 */ /* 0x00006400000c000b */
[----:B01----:R-:W-:Y:S01]  /*3a550*/  ENDCOLLECTIVE ;  /* 0x000000000000791b */ /* 0x003fe20003800000 */
.L_x_4315:
        /* <DEDUP_REMOVED lines=17> */
.L_x_4316:
[----:B------:R-:W-:Y:S02]  /*3a670*/  IMAD.MOV.U32 R13, RZ, RZ, R6 ;  /* 0x000000ffff0d7224 */ /* 0x000fe400078e0006 */
[----:B------:R-:W-:Y:S01]  /*3a680*/  IMAD.MOV.U32 R12, RZ, RZ, 0x4 ;  /* 0x00000004ff0c7424 */ /* 0x000fe200078e00ff */
[----:B------:R-:W-:-:S13]  /*3a690*/  IADD3 R2, P3, R14, R0, RZ ;  /* 0x000000000e027210 */ /* 0x000fda0007f7e0ff */
[----:B------:R-:W-:Y:S05]  /*3a6a0*/  WARPSYNC.COLLECTIVE R15, `(.L_x_4317) ;  /* 0x000000000f087348 */ /* 0x000fea0003c00000 */
[----:B------:R0:W1:Y:S02]  /*3a6b0*/  SHFL.IDX P6, R14, R13, R12, R11 ;  /* 0x0000000c0d0e7389 */ /* 0x00006400000c000b */
[----:B01----:R-:W-:Y:S01]  /*3a6c0*/  ENDCOLLECTIVE ;  /* 0x000000000000791b */ /* 0x003fe20003800000 */
.L_x_4317:
        /* <DEDUP_REMOVED lines=17> */
.L_x_4318:
[----:B------:R-:W-:Y:S02]  /*3a7e0*/  IMAD.MOV.U32 R13, RZ, RZ, R6 ;  /* 0x000000ffff0d7224 */ /* 0x000fe400078e0006 */
[----:B------:R-:W-:Y:S01]  /*3a7f0*/  IMAD.MOV.U32 R12, RZ, RZ, 0x5 ;  /* 0x00000005ff0c7424 */ /* 0x000fe200078e00ff */
[----:B------:R-:W-:-:S13]  /*3a800*/  IADD3 R2, P3, R14, R0, RZ ;  /* 0x000000000e027210 */ /* 0x000fda0007f7e0ff */
[----:B------:R-:W-:Y:S05]  /*3a810*/  WARPSYNC.COLLECTIVE R15, `(.L_x_4319) ;  /* 0x000000000f087348 */ /* 0x000fea0003c00000 */
[----:B------:R0:W1:Y:S02]  /*3a820*/  SHFL.IDX P6, R14, R13, R12, R11 ;  /* 0x0000000c0d0e7389 */ /* 0x00006400000c000b */
[----:B01----:R-:W-:Y:S01]  /*3a830*/  ENDCOLLECTIVE ;  /* 0x000000000000791b */ /* 0x003fe20003800000 */
.L_x_4319:
        /* <DEDUP_REMOVED lines=12> */
.L_x_4320:
        /* <DEDUP_REMOVED lines=9> */
.L_x_4135:
[----:B0-----:R0:W1:Y:S02]  /*3a990*/  SYNCS.PHASECHK.TRANS64.TRYWAIT P0, [R4+URZ+0x32440], R21 ;  /* 0x03244015040075a7 */ /* 0x001064000800017f */
[----:B-1----:R-:W-:Y:S05]  /*3a9a0*/  @!P0 NANOSLEEP.SYNCS 0x989680 ;  /* 0x009896800000895d */ /* 0x002fea0003900000 */
[----:B------:R-:W1:Y:S02]  /*3a9b0*/  @!P0 SYNCS.PHASECHK.TRANS64 P0, [R4+URZ+0x32440], R21 ;  /* 0x03244015040085a7 */ /* 0x000e64000800007f */
[----:B-1----:R-:W-:Y:S05]  /*3a9c0*/  @!P0 BRA `(.L_x_4135) ;  /* 0xfffffffc00f08947 */ /* 0x002fea000383ffff */
[----:B------:R-:W-:Y:S05]  /*3a9d0*/  BRA `(.L_x_4322) ;  /* 0xffffff9c00507947 */ /* 0x000fea000383ffff */
.L_x_4136:
        /* <DEDUP_REMOVED lines=8> */
.L_x_4324:
[----:B------:R-:W-:Y:S05]  /*3aa60*/  BSYNC B1 ;  /* 0x0000000000017941 */ /* 0x000fea0003800000 */
.L_x_4323:
        /* <DEDUP_REMOVED lines=9> */
.L_x_4325:
[----:B------:R-:W-:Y:S02]  /*3ab00*/  IMAD.MOV.U32 R13, RZ, RZ, R9 ;  /* 0x000000ffff0d7224 */ /* 0x000fe400078e0009 */
[----:B------:R-:W-:Y:S02]  /*3ab10*/  IMAD.MOV.U32 R12, RZ, RZ, 0x1 ;  /* 0x00000001ff0c7424 */ /* 0x000fe400078e00ff */
[----:B------:R-:W-:-:S07]  /*3ab20*/  IMAD.MOV.U32 R2, RZ, RZ, R14 ;  /* 0x000000ffff027224 */ /* 0x000fce00078e000e */
[----:B------:R-:W-:Y:S05]  /*3ab30*/  WARPSYNC.COLLECTIVE R15, `(.L_x_4326) ;  /* 0x000000000f087348 */ /* 0x000fea0003c00000 */
[----:B------:R0:W1:Y:S02]  /*3ab40*/  SHFL.IDX P6, R14, R13, R12, R11 ;  /* 0x0000000c0d0e7389 */ /* 0x00006400000c000b */
[----:B01----:R-:W-:Y:S01]  /*3ab50*/  ENDCOLLECTIVE ;  /* 0x000000000000791b */ /* 0x003fe20003800000 */
.L_x_4326:
        /* <DEDUP_REMOVED lines=11> */
.L_x_4327:
[----:B------:R-:W-:Y:S02]  /*3ac10*/  IMAD.MOV.U32 R13, RZ, RZ, R9 ;  /* 0x000000ffff0d7224 */ /* 0x000fe400078e0009 */
[----:B------:R-:W-:Y:S02]  /*3ac20*/  IMAD.MOV.U32 R12, RZ, RZ, 0x2 ;  /* 0x00000002ff0c7424 */ /* 0x000fe400078e00ff */
[----:B------:R-:W-:-:S07]  /*3ac30*/  IMAD.MOV.U32 R2, RZ, RZ, R14 ;  /* 0x000000ffff027224 */ /* 0x000fce00078e000e */
[----:B------:R-:W-:Y:S05]  /*3ac40*/  WARPSYNC.COLLECTIVE R15, `(.L_x_4328) ;  /* 0x000000000f087348 */ /* 0x000fea0003c00000 */
[----:B------:R0:W1:Y:S02]  /*3ac50*/  SHFL.IDX P6, R14, R13, R12, R11 ;  /* 0x0000000c0d0e7389 */ /* 0x00006400000c000b */
[----:B01----:R-:W-:Y:S01]  /*3ac60*/  ENDCOLLECTIVE ;  /* 0x000000000000791b */ /* 0x003fe20003800000 */
.L_x_4328:
        /* <DEDUP_REMOVED lines=11> */
.L_x_4329:
[----:B------:R-:W-:Y:S02]  /*3ad20*/  IMAD.MOV.U32 R13, RZ, RZ, R9 ;  /* 0x000000ffff0d7224 */ /* 0x000fe400078e0009 */
[----:B------:R-:W-:Y:S02]  /*3ad30*/  IMAD.MOV.U32 R12, RZ, RZ, 0x3 ;  /* 0x00000003ff0c7424 */ /* 0x000fe400078e00ff */
[----:B------:R-:W-:-:S07]  /*3ad40*/  IMAD.MOV.U32 R2, RZ, RZ, R14 ;  /* 0x000000ffff027224 */ /* 0x000fce00078e000e */
[----:B------:R-:W-:Y:S05]  /*3ad50*/  WARPSYNC.COLLECTIVE R15, `(.L_x_4330) ;  /* 0x000000000f087348 */ /* 0x000fea0003c00000 */
[----:B------:R0:W1:Y:S02]  /*3ad60*/  SHFL.IDX P6, R14, R13, R12, R11 ;  /* 0x0000000c0d0e7389 */ /* 0x00006400000c000b */
[----:B01----:R-:W-:Y:S01]  /*3ad70*/  ENDCOLLECTIVE ;  /* 0x000000000000791b */ /* 0x003fe20003800000 */
.L_x_4330:
        /* <DEDUP_REMOVED lines=11> */
.L_x_4331:
[----:B------:R-:W-:Y:S02]  /*3ae30*/  IMAD.MOV.U32 R13, RZ, RZ, R9 ;  /* 0x000000ffff0d7224 */ /* 0x000fe400078e0009 */
[----:B------:R-:W-:Y:S02]  /*3ae40*/  IMAD.MOV.U32 R12, RZ, RZ, 0x4 ;  /* 0x00000004ff0c7424 */ /* 0x000fe400078e00ff */
[----:B------:R-:W-:-:S07]  /*3ae50*/  IMAD.MOV.U32 R2, RZ, RZ, R14 ;  /* 0x000000ffff027224 */ /* 0x000fce00078e000e */
[----:B------:R-:W-:Y:S05]  /*3ae60*/  WARPSYNC.COLLECTIVE R15, `(.L_x_4332) ;  /* 0x000000000f087348 */ /* 0x000fea0003c00000 */
[----:B------:R0:W1:Y:S02]  /*3ae70*/  SHFL.IDX P6, R14, R13, R12, R11 ;  /* 0x0000000c0d0e7389 */ /* 0x00006400000c000b */
[----:B01----:R-:W-:Y:S01]  /*3ae80*/  ENDCOLLECTIVE ;  /* 0x000000000000791b */ /* 0x003fe20003800000 */
.L_x_4332:
        /* <DEDUP_REMOVED lines=11> */
.L_x_4333:
[----:B------:R-:W-:Y:S02]  /*3af40*/  IMAD.MOV.U32 R13, RZ, RZ, R9 ;  /* 0x000000ffff0d7224 */ /* 0x000fe400078e0009 */
[----:B------:R-:W-:Y:S02]  /*3af50*/  IMAD.MOV.U32 R12, RZ, RZ, 0x5 ;  /* 0x00000005ff0c7424 */ /* 0x000fe400078e00ff */
[----:B------:R-:W-:-:S07]  /*3af60*/  IMAD.MOV.U32 R2, RZ, RZ, R14 ;  /* 0x000000ffff027224 */ /* 0x000fce00078e000e */
[----:B------:R-:W-:Y:S05]  /*3af70*/  WARPSYNC.COLLECTIVE R15, `(.L_x_4334) ;  /* 0x000000000f087348 */ /* 0x000fea0003c00000 */
[----:B------:R0:W1:Y:S02]  /*3af80*/  SHFL.IDX P6, R14, R13, R12, R11 ;  /* 0x0000000c0d0e7389 */ /* 0x00006400000c000b */
[----:B01----:R-:W-:Y:S01]  /*3af90*/  ENDCOLLECTIVE ;  /* 0x000000000000791b */ /* 0x003fe20003800000 */
.L_x_4334:
        /* <DEDUP_REMOVED lines=11> */
.L_x_4335:
[----:B------:R-:W-:Y:S01]  /*3b050*/  IMAD.MOV.U32 R2, RZ, RZ, R14 ;  /* 0x000000ffff027224 */ /* 0x000fe200078e000e */
[----:B------:R-:W-:Y:S06]  /*3b060*/  BRA `(.L_x_4336) ;  /* 0xffffff9800807947 */ /* 0x000fec000383ffff */
.L_x_4141:
[----:B---3--:R3:W4:Y:S02]  /*3b070*/  SYNCS.PHASECHK.TRANS64.TRYWAIT P0, [R4+URZ+0x32460], R21 ;  /* 0x03246015040075a7 */ /* 0x008724000800017f */
[----:B----4-:R-:W-:Y:S05]  /*3b080*/  @!P0 NANOSLEEP.SYNCS 0x989680 ;  /* 0x009896800000895d */ /* 0x010fea0003900000 */
[----:B------:R-:W4:Y:S02]  /*3b090*/  @!P0 SYNCS.PHASECHK.TRANS64 P0, [R4+URZ+0x32460], R21 ;  /* 0x03246015040085a7 */ /* 0x000f24000800007f */
[----:B----4-:R-:W-:Y:S05]  /*3b0a0*/  @!P0 BRA `(.L_x_4141) ;  /* 0xfffffffc00f08947 */ /* 0x010fea000383ffff */
[----:B------:R-:W-:Y:S05]  /*3b0b0*/  BRA `(.L_x_4337) ;  /* 0xffffff9800d07947 */ /* 0x000fea000383ffff */
.L_x_4142:
        /* <DEDUP_REMOVED lines=8> */
.L_x_4339:
[----:B------:R-:W-:Y:S05]  /*3b140*/  BSYNC B1 ;  /* 0x0000000000017941 */ /* 0x000fea0003800000 */
.L_x_4338:
        /* <DEDUP_REMOVED lines=9> */
.L_x_4340:
[----:B------:R-:W-:Y:S02]  /*3b1e0*/  IMAD.MOV.U32 R13, RZ, RZ, R7 ;  /* 0x000000ffff0d7224 */ /* 0x000fe400078e0007 */
[----:B------:R-:W-:Y:S01]  /*3b1f0*/  IMAD.MOV.U32 R12, RZ, RZ, 0x1 ;  /* 0x00000001ff0c7424 */ /* 0x000fe200078e00ff */
[----:B------:R-:W-:-:S13]  /*3b200*/  IADD3 R2, P0, R14, R0, RZ ;  /* 0x000000000e027210 */ /* 0x000fda0007f1e0ff */
[----:B------:R-:W-:Y:S05]  /*3b210*/  WARPSYNC.COLLECTIVE R15, `(.L_x_4341) ;  /* 0x000000000f087348 */ /* 0x000fea0003c00000 */
[----:B------:R0:W1:Y:S02]  /*3b220*/  SHFL.IDX P6, R14, R13, R12, R11 ;  /* 0x0000000c0d0e7389 */ /* 0x00006400000c000b */
[----:B01----:R-:W-:Y:S01]  /*3b230*/  ENDCOLLECTIVE ;  /* 0x000000000000791b */ /* 0x003fe20003800000 */
.L_x_4341:
        /* <DEDUP_REMOVED lines=13> */
.L_x_4342:
[----:B------:R-:W-:Y:S02]  /*3b310*/  IMAD.MOV.U32 R13, RZ, RZ, R7 ;  /* 0x000000ffff0d7224 */ /* 0x000fe400078e0007 */
[----:B------:R-:W-:Y:S01]  /*3b320*/  IMAD.MOV.U32 R12, RZ, RZ, 0x2 ;  /* 0x00000002ff0c7424 */ /* 0x000fe200078e00ff */
[----:B------:R-:W-:-:S13]  /*3b330*/  IADD3 R2, P0, R14, R0, RZ ;  /* 0x000000000e027210 */ /* 0x000fda0007f1e0ff */
[----:B------:R-:W-:Y:S05]  /*3b340*/  WARPSYNC.COLLECTIVE R15, `(.L_x_4343) ;  /* 0x000000000f087348 */ /* 0x000fea0003c00000 */
[----:B------:R0:W1:Y:S02]  /*3b350*/  SHFL.IDX P6, R14, R13, R12, R11 ;  /* 0x0000000c0d0e7389 */ /* 0x00006400000c000b */
[----:B01----:R-:W-:Y:S01]  /*3b360*/  ENDCOLLECTIVE ;  /* 0x000000000000791b */ /* 0x003fe20003800000 */
.L_x_4343:
        /* <DEDUP_REMOVED lines=13> */
.L_x_4344:
[----:B------:R-:W-:Y:S02]  /*3b440*/  IMAD.MOV.U32 R13, RZ, RZ, R7 ;  /* 0x000000ffff0d7224 */ /* 0x000fe400078e0007 */
[----:B------:R-:W-:Y:S01]  /*3b450*/  IMAD.MOV.U32 R12, RZ, RZ, 0x3 ;  /* 0x00000003ff0c7424 */ /* 0x000fe200078e00ff */
[----:B------:R-:W-:-:S13]  /*3b460*/  IADD3 R2, P0, R14, R0, RZ ;  /* 0x000000000e027210 */ /* 0x000fda0007f1e0ff */
[----:B------:R-:W-:Y:S05]  /*3b470*/  WARPSYNC.COLLECTIVE R15, `(.L_x_4345) ;  /* 0x000000000f087348 */ /* 0x000fea0003c00000 */
[----:B------:R0:W1:Y:S02]  /*3b480*/  SHFL.IDX P6, R14, R13, R12, R11 ;  /* 0x0000000c0d0e7389 */ /* 0x00006400000c000b */
[----:B01----:R-:W-:Y:S01]  /*3b490*/  ENDCOLLECTIVE ;  /* 0x000000000000791b */ /* 0x003fe20003800000 */
.L_x_4345:
        /* <DEDUP_REMOVED lines=13> */
.L_x_4346:
[----:B------:R-:W-:Y:S02]  /*3b570*/  IMAD.MOV.U32 R13, RZ, RZ, R7 ;  /* 0x000000ffff0d7224 */ /* 0x000fe400078e0007 */
[----:B------:R-:W-:Y:S01]  /*3b580*/  IMAD.MOV.U32 R12, RZ, RZ, 0x4 ;  /* 0x00000004ff0c7424 */ /* 0x000fe200078e00ff */
[----:B------:R-:W-:-:S13]  /*3b590*/  IADD3 R2, P0, R14, R0, RZ ;  /* 0x000000000e027210 */ /* 0x000fda0007f1e0ff */
[----:B------:R-:W-:Y:S05]  /*3b5a0*/  WARPSYNC.COLLECTIVE R15, `(.L_x_4347) ;  /* 0x000000000f087348 */ /* 0x000fea0003c00000 */
[----:B------:R0:W1:Y:S02]  /*3b5b0*/  SHFL.IDX P6, R14, R13, R12, R11 ;  /* 0x0000000c0d0e7389 */ /* 0x00006400000c000b */
[----:B01----:R-:W-:Y:S01]  /*3b5c0*/  ENDCOLLECTIVE ;  /* 0x000000000000791b */ /* 0x003fe20003800000 */
.L_x_4347:
        /* <DEDUP_REMOVED lines=13> */
.L_x_4348:
[----:B------:R-:W-:Y:S02]  /*3b6a0*/  IMAD.MOV.U32 R13, RZ, RZ, R7 ;  /* 0x000000ffff0d7224 */ /* 0x000fe400078e0007 */
[----:B------:R-:W-:Y:S01]  /*3b6b0*/  IMAD.MOV.U32 R12, RZ, RZ, 0x5 ;  /* 0x00000005ff0c7424 */ /* 0x000fe200078e00ff */
[----:B------:R-:W-:-:S13]  /*3b6c0*/  IADD3 R2, P0, R14, R0, RZ ;  /* 0x000000000e027210 */ /* 0x000fda0007f1e0ff */
[----:B------:R-:W-:Y:S05]  /*3b6d0*/  WARPSYNC.COLLECTIVE R15, `(.L_x_4349) ;  /* 0x000000000f087348 */ /* 0x000fea0003c00000 */
[----:B------:R0:W1:Y:S02]  /*3b6e0*/  SHFL.IDX P6, R14, R13, R12, R11 ;  /* 0x0000000c0d0e7389 */ /* 0x00006400000c000b */
[----:B01----:R-:W-:Y:S01]  /*3b6f0*/  ENDCOLLECTIVE ;  /* 0x000000000000791b */ /* 0x003fe20003800000 */
.L_x_4349:
        /* <DEDUP_REMOVED lines=13> */
.L_x_4350:
[----:B------:R-:W-:Y:S05]  /*3b7d0*/  BRA `(.L_x_4351) ;  /* 0xffffff98001c7947 */ /* 0x000fea000383ffff */
.L_x_4150:
[----:B------:R-:W-:Y:S01]  /*3b7e0*/  BSSY B0, `(.L_x_4352) ;  /* 0x0000008000007945 */ /* 0x000fe20003800000 */
[----:B-1----:R-:W-:Y:S02]  /*3b7f0*/  IMAD.MOV.U32 R13, RZ, RZ, R16 ;  /* 0x000000ffff0d7224 */ /* 0x002fe400078e0010 */
[----:B------:R-:W-:Y:S02]  /*3b800*/  IMAD.MOV.U32 R12, RZ, RZ, RZ ;  /* 0x000000ffff0c7224 */ /* 0x000fe400078e00ff */
[----:B------:R-:W-:Y:S02]  /*3b810*/  IMAD.MOV.U32 R11, RZ, RZ, 0x1f ;  /* 0x0000001fff0b7424 */ /* 0x000fe400078e00ff */
[----:B------:R-:W-:-:S07]  /*3b820*/  IMAD.MOV.U32 R15, RZ, RZ, -0x1 ;  /* 0xffffffffff0f7424 */ /* 0x000fce00078e00ff */
[----:B0-23--:R-:W-:Y:S05]  /*3b830*/  WARPSYNC.COLLECTIVE R15, `(.L_x_4353) ;  /* 0x000000000f087348 */ /* 0x00dfea0003c00000 */
[----:B------:R1:W4:Y:S02]  /*3b840*/  SHFL.IDX P6, R14, R13, R12, R11 ;  /* 0x0000000c0d0e7389 */ /* 0x00032400000c000b */
[----:B01234-:R-:W-:Y:S01]  /*3b850*/  ENDCOLLECTIVE ;  /* 0x000000000000791b */ /* 0x01ffe20003800000 */
.L_x_4353:
[----:B------:R-:W-:Y:S05]  /*3b860*/  BSYNC B0 ;  /* 0x0000000000007941 */ /* 0x000fea0003800000 */
.L_x_4352:
        /* <DEDUP_REMOVED lines=9> */
.L_x_4354:
        /* <DEDUP_REMOVED lines=18> */
.L_x_4355:
[----:B------:R-:W-:Y:S01]  /*3ba20*/  IMAD.MOV.U32 R12, RZ, RZ, 0x2 ;  /* 0x00000002ff0c7424 */ /* 0x000fe200078e00ff */
[----:B------:R-:W-:-:S05]  /*3ba30*/  SEL R6, R14, RZ, P1 ;  /* 0x000000ff0e067207 */ /* 0x000fca0000800000 */
[----:B------:R-:W-:-:S04]  /*3ba40*/  IMAD.IADD R6, R5, 0x1, R6 ;  /* 0x0000000105067824 */ /* 0x000fc800078e0206 */
[----:B------:R-:W-:-:S07]  /*3ba50*/  IMAD.MOV.U32 R13, RZ, RZ, R6 ;  /* 0x000000ffff0d7224 */ /* 0x000fce00078e0006 */
[----:B------:R-:W-:Y:S05]  /*3ba60*/  WARPSYNC.COLLECTIVE R15, `(.L_x_4356) ;  /* 0x000000000f087348 */ /* 0x000fea0003c00000 */
[----:B------:R0:W1:Y:S02]  /*3ba70*/  SHFL.UP P6, R14, R13, R12, R11 ;  /* 0x0400000c0d0e7389 */ /* 0x00006400000c000b */
[----:B01----:R-:W-:Y:S01]  /*3ba80*/  ENDCOLLECTIVE ;  /* 0x000000000000791b */ /* 0x003fe20003800000 */
.L_x_4356:
[----:B------:R-:W-:Y:S01]  /*3ba90*/  IMAD.MOV.U32 R12, RZ, RZ, 0x4 ;  /* 0x00000004ff0c7424 */ /* 0x000fe200078e00ff */
[----:B------:R-:W-:-:S05]  /*3baa0*/  SEL R7, R14, RZ, P2 ;  /* 0x000000ff0e077207 */ /* 0x000fca0001000000 */
[----:B------:R-:W-:-:S04]  /*3bab0*/  IMAD.IADD R7, R6, 0x1, R7 ;  /* 0x0000000106077824 */ /* 0x000fc800078e0207 */
[----:B------:R-:W-:-:S07]  /*3bac0*/  IMAD.MOV.U32 R13, RZ, RZ, R7 ;  /* 0x000000ffff0d7224 */ /* 0x000fce00078e0007 */
[----:B------:R-:W-:Y:S05]  /*3bad0*/  WARPSYNC.COLLECTIVE R15, `(.L_x_4357) ;  /* 0x000000000f087348 */ /* 0x000fea0003c00000 */
[----:B------:R0:W1:Y:S02]  /*3bae0*/  SHFL.UP P6, R14, R13, R12, R11 ;  /* 0x0400000c0d0e7389 */ /* 0x00006400000c000b */
[----:B01----:R-:W-:Y:S01]  /*3baf0*/  ENDCOLLECTIVE ;  /* 0x000000000000791b */ /* 0x003fe20003800000 */
.L_x_4357:
[----:B------:R-:W-:Y:S01]  /*3bb00*/  IMAD.MOV.U32 R12, RZ, RZ, 0x8 ;  /* 0x00000008ff0c7424 */ /* 0x000fe200078e00ff */
[----:B------:R-:W-:-:S05]  /*3bb10*/  SEL R2, R14, RZ, P3 ;  /* 0x000000ff0e027207 */ /* 0x000fca0001800000 */
[----:B------:R-:W-:-:S04]  /*3bb20*/  IMAD.IADD R2, R7, 0x1, R2 ;  /* 0x0000000107027824 */ /* 0x000fc800078e0202 */
[----:B------:R-:W-:-:S07]  /*3bb30*/  IMAD.MOV.U32 R13, RZ, RZ, R2 ;  /* 0x000000ffff0d7224 */ /* 0x000fce00078e0002 */
[----:B------:R-:W-:Y:S05]  /*3bb40*/  WARPSYNC.COLLECTIVE R15, `(.L_x_4358) ;  /* 0x000000000f087348 */ /* 0x000fea0003c00000 */
[----:B------:R0:W1:Y:S02]  /*3bb50*/  SHFL.UP P6, R14, R13, R12, R11 ;  /* 0x0400000c0d0e7389 */ /* 0x00006400000c000b */
[----:B01----:R-:W-:Y:S01]  /*3bb60*/  ENDCOLLECTIVE ;  /* 0x000000000000791b */ /* 0x003fe20003800000 */
.L_x_4358:
[----:B------:R-:W-:Y:S01]  /*3bb70*/  IMAD.MOV.U32 R12, RZ, RZ, 0x10 ;  /* 0x00000010ff0c7424 */ /* 0x000fe200078e00ff */
[----:B------:R-:W-:-:S05]  /*3bb80*/  SEL R3, R14, RZ, P4 ;  /* 0x000000ff0e037207 */ /* 0x000fca0002000000 */
[----:B------:R-:W-:-:S04]  /*3bb90*/  IMAD.IADD R3, R2, 0x1, R3 ;  /* 0x0000000102037824 */ /* 0x000fc800078e0203 */
[----:B------:R-:W-:-:S07]  /*3bba0*/  IMAD.MOV.U32 R13, RZ, RZ, R3 ;  /* 0x000000ffff0d7224 */ /* 0x000fce00078e0003 */
[----:B------:R-:W-:Y:S05]  /*3bbb0*/  WARPSYNC.COLLECTIVE R15, `(.L_x_4359) ;  /* 0x000000000f087348 */ /* 0x000fea0003c00000 */
[----:B------:R0:W1:Y:S02]  /*3bbc0*/  SHFL.UP P6, R14, R13, R12, R11 ;  /* 0x0400000c0d0e7389 */ /* 0x00006400000c000b */
[----:B01----:R-:W-:Y:S01]  /*3bbd0*/  ENDCOLLECTIVE ;  /* 0x000000000000791b */ /* 0x003fe20003800000 */
.L_x_4359:
        /* <DEDUP_REMOVED lines=8> */
.L_x_4360:
[----:B------:R-:W-:Y:S05]  /*3bc60*/  BRA `(.L_x_4361) ;  /* 0xffffff9800787947 */ /* 0x000fea000383ffff */
.L_x_4155:
[----:B------:R-:W-:Y:S01]  /*3bc70*/  BSSY B0, `(.L_x_4362) ;  /* 0x0000008000007945 */ /* 0x000fe20003800000 */
[----:B-1---5:R-:W-:Y:S02]  /*3bc80*/  IMAD.MOV.U32 R13, RZ, RZ, R5 ;  /* 0x000000ffff0d7224 */ /* 0x022fe400078e0005 */
[----:B------:R-:W-:Y:S02]  /*3bc90*/  IMAD.MOV.U32 R12, RZ, RZ, 0x1 ;  /* 0x00000001ff0c7424 */ /* 0x000fe400078e00ff */
[----:B------:R-:W-:Y:S02]  /*3bca0*/  IMAD.MOV.U32 R11, RZ, RZ, RZ ;  /* 0x000000ffff0b7224 */ /* 0x000fe400078e00ff */
[----:B------:R-:W-:-:S07]  /*3bcb0*/  IMAD.MOV.U32 R15, RZ, RZ, -0x1 ;  /* 0xffffffffff0f7424 */ /* 0x000fce00078e00ff */
[----:B0-----:R-:W-:Y:S05]  /*3bcc0*/  WARPSYNC.COLLECTIVE R15, `(.L_x_4363) ;  /* 0x000000000f087348 */ /* 0x001fea0003c00000 */
[----:B------:R1:W2:Y:S02]  /*3bcd0*/  SHFL.UP P6, R14, R13, R12, R11 ;  /* 0x0400000c0d0e7389 */ /* 0x0002a400000c000b */
[----:B012---:R-:W-:Y:S01]  /*3bce0*/  ENDCOLLECTIVE ;  /* 0x000000000000791b */ /* 0x007fe20003800000 */
.L_x_4363:
[----:B------:R-:W-:Y:S05]  /*3bcf0*/  BSYNC B0 ;  /* 0x0000000000007941 */ /* 0x000fea0003800000 */
.L_x_4362:
        /* <DEDUP_REMOVED lines=8> */
.L_x_4364:
[----:B------:R-:W-:Y:S01]  /*3bd80*/  IMAD.MOV.U32 R12, RZ, RZ, 0x4 ;  /* 0x00000004ff0c7424 */ /* 0x000fe200078e00ff */
[----:B------:R-:W-:-:S05]  /*3bd90*/  SEL R2, R14, RZ, P2 ;  /* 0x000000ff0e027207 */ /* 0x000fca0001000000 */
[----:B------:R-:W-:-:S04]  /*3bda0*/  IMAD.IADD R2, R13, 0x1, R2 ;  /* 0x000000010d027824 */ /* 0x000fc800078e0202 */
[----:B------:R-:W-:-:S07]  /*3bdb0*/  IMAD.MOV.U32 R13, RZ, RZ, R2 ;  /* 0x000000ffff0d7224 */ /* 0x000fce00078e0002 */
[----:B------:R-:W-:Y:S05]  /*3bdc0*/  WARPSYNC.COLLECTIVE R15, `(.L_x_4365) ;  /* 0x000000000f087348 */ /* 0x000fea0003c00000 */
[----:B------:R0:W1:Y:S02]  /*3bdd0*/  SHFL.UP P6, R14, R13, R12, R11 ;  /* 0x0400000c0d0e7389 */ /* 0x00006400000c000b */
[----:B01----:R-:W-:Y:S01]  /*3bde0*/  ENDCOLLECTIVE ;  /* 0x000000000000791b */ /* 0x003fe20003800000 */
.L_x_4365:
[----:B------:R-:W-:Y:S01]  /*3bdf0*/  IMAD.MOV.U32 R12, RZ, RZ, 0x8 ;  /* 0x00000008ff0c7424 */ /* 0x000fe200078e00ff */
[----:B------:R-:W-:-:S05]  /*3be00*/  SEL R3, R14, RZ, P3 ;  /* 0x000000ff0e037207 */ /* 0x000fca0001800000 */
[----:B------:R-:W-:-:S04]  /*3be10*/  IMAD.IADD R3, R2, 0x1, R3 ;  /* 0x0000000102037824 */ /* 0x000fc800078e0203 */
[----:B------:R-:W-:-:S07]  /*3be20*/  IMAD.MOV.U32 R13, RZ, RZ, R3 ;  /* 0x000000ffff0d7224 */ /* 0x000fce00078e0003 */
[----:B------:R-:W-:Y:S05]  /*3be30*/  WARPSYNC.COLLECTIVE R15, `(.L_x_4366) ;  /* 0x000000000f087348 */ /* 0x000fea0003c00000 */
[----:B------:R0:W1:Y:S02]  /*3be40*/  SHFL.UP P6, R14, R13, R12, R11 ;  /* 0x0400000c0d0e7389 */ /* 0x00006400000c000b */
[----:B01----:R-:W-:Y:S01]  /*3be50*/  ENDCOLLECTIVE ;  /* 0x000000000000791b */ /* 0x003fe20003800000 */
.L_x_4366:
[----:B------:R-:W-:Y:S01]  /*3be60*/  IMAD.MOV.U32 R12, RZ, RZ, 0x10 ;  /* 0x00000010ff0c7424 */ /* 0x000fe200078e00ff */
[----:B------:R-:W-:-:S05]  /*3be70*/  SEL R4, R14, RZ, P4 ;  /* 0x000000ff0e047207 */ /* 0x000fca0002000000 */
[----:B------:R-:W-:-:S04]  /*3be80*/  IMAD.IADD R4, R3, 0x1, R4 ;  /* 0x0000000103047824 */ /* 0x000fc800078e0204 */
[----:B------:R-:W-:-:S07]  /*3be90*/  IMAD.MOV.U32 R13, RZ, RZ, R4 ;  /* 0x000000ffff0d7224 */ /* 0x000fce00078e0004 */
[----:B------:R-:W-:Y:S05]  /*3bea0*/  WARPSYNC.COLLECTIVE R15, `(.L_x_4367) ;  /* 0x000000000f087348 */ /* 0x000fea0003c00000 */
[----:B------:R0:W1:Y:S02]  /*3beb0*/  SHFL.UP P6, R14, R13, R12, R11 ;  /* 0x0400000c0d0e7389 */ /* 0x00006400000c000b */
[----:B01----:R-:W-:Y:S01]  /*3bec0*/  ENDCOLLECTIVE ;  /* 0x000000000000791b */ /* 0x003fe20003800000 */
.L_x_4367:
        /* <DEDUP_REMOVED lines=8> */
.L_x_4368:
[----:B------:R-:W-:Y:S05]  /*3bf50*/  BRA `(.L_x_4369) ;  /* 0xffffff9800587947 */ /* 0x000fea000383ffff */
.L_x_4157:
[----:B------:R-:W-:Y:S01]  /*3bf60*/  BSSY B0, `(.L_x_4370) ;  /* 0x0000006000007945 */ /* 0x000fe20003800000 */
[----:B------:R-:W-:Y:S01]  /*3bf70*/  PLOP3.LUT P6, PT, P6, PT, PT, 0x8, 0x0 ;  /* 0x000000000000781c */ /* 0x000fe200037ce170 */
[----:B------:R-:W-:-:S12]  /*3bf80*/  IMAD.MOV.U32 R15, RZ, RZ, -0x1 ;  /* 0xffffffffff0f7424 */ /* 0x000fd800078e00ff */
[----:B01----:R-:W-:Y:S05]  /*3bf90*/  WARPSYNC.COLLECTIVE R15, `(.L_x_4371) ;  /* 0x000000000f087348 */ /* 0x003fea0003c00000 */
[----:B------:R-:W-:Y:S01]  /*3bfa0*/  VOTE.ANY R14, PT, P6 ;  /* 0x00000000000e7806 */ /* 0x000fe200030e0100 */
[----:B01----:R-:W-:Y:S06]  /*3bfb0*/  ENDCOLLECTIVE ;  /* 0x000000000000791b */ /* 0x003fec0003800000 */
.L_x_4371:
[----:B------:R-:W-:Y:S05]  /*3bfc0*/  BSYNC B0 ;  /* 0x0000000000007941 */ /* 0x000fea0003800000 */
.L_x_4370:
        /* <DEDUP_REMOVED lines=9> */
.L_x_4372:
[----:B------:R-:W-:Y:S01]  /*3c060*/  IMAD.MOV.U32 R5, RZ, RZ, R14 ;  /* 0x000000ffff057224 */ /* 0x000fe200078e000e */
[----:B------:R-:W-:Y:S06]  /*3c070*/  BRA `(.L_x_4373) ;  /* 0xffffff9800487947 */ /* 0x000fec000383ffff */
.L_x_4159:
[----:B------:R-:W-:Y:S01]  /*3c080*/  BSSY B0, `(.L_x_4374) ;  /* 0x0000007000007945 */ /* 0x000fe20003800000 */
[----:B-1----:R-:W-:Y:S02]  /*3c090*/  IMAD.MOV.U32 R13, RZ, RZ, R2 ;  /* 0x000000ffff0d7224 */ /* 0x002fe400078e0002 */
[----:B------:R-:W-:Y:S02]  /*3c0a0*/  IMAD.MOV.U32 R11, RZ, RZ, 0x1f ;  /* 0x0000001fff0b7424 */ /* 0x000fe400078e00ff */
[----:B------:R-:W-:-:S07]  /*3c0b0*/  IMAD.MOV.U32 R15, RZ, RZ, -0x1 ;  /* 0xffffffffff0f7424 */ /* 0x000fce00078e00ff */
[----:B0-23--:R-:W-:Y:S05]  /*3c0c0*/  WARPSYNC.COLLECTIVE R15, `(.L_x_4375) ;  /* 0x000000000f087348 */ /* 0x00dfea0003c00000 */
[----:B------:R1:W4:Y:S02]  /*3c0d0*/  SHFL.IDX P6, R14, R13, R12, R11 ;  /* 0x0000000c0d0e7389 */ /* 0x00032400000c000b */
[----:B01234-:R-:W-:Y:S01]  /*3c0e0*/  ENDCOLLECTIVE ;  /* 0x000000000000791b */ /* 0x01ffe20003800000 */
.L_x_4375:
[----:B------:R-:W-:Y:S05]  /*3c0f0*/  BSYNC B0 ;  /* 0x0000000000007941 */ /* 0x000fea0003800000 */
.L_x_4374:
[----:B------:R-:W-:Y:S05]  /*3c100*/  BRA `(.L_x_4158) ;  /* 0xffffff9800407947 */ /* 0x000fea000383ffff */
.L_x_4163:
[----:B------:R0:W0:Y:S02]  /*3c110*/  SYNCS.PHASECHK.TRANS64.TRYWAIT P0, [R5+URZ+0x32420], R0 ;  /* 0x03242000050075a7 */ /* 0x000024000800017f */
[----:B0-----:R-:W-:Y:S05]  /*3c120*/  @!P0 NANOSLEEP.SYNCS 0x989680 ;  /* 0x009896800000895d */ /* 0x001fea0003900000 */
[----:B------:R-:W0:Y:S02]  /*3c130*/  @!P0 SYNCS.PHASECHK.TRANS64 P0, [R5+URZ+0x32420], R0 ;  /* 0x03242000050085a7 */ /* 0x000e24000800007f */
[----:B0-----:R-:W-:Y:S05]  /*3c140*/  @!P0 BRA `(.L_x_4163) ;  /* 0xfffffffc00f08947 */ /* 0x001fea000383ffff */
[----:B------:R-:W-:Y:S05]  /*3c150*/  BRA `(.L_x_4376) ;  /* 0xffffff9c00b87947 */ /* 0x000fea000383ffff */
.L_x_4164:
[----:B------:R-:W0:Y:S01]  /*3c160*/  S2R R2, SR_TID.X ;  /* 0x0000000000027919 */ /* 0x000e220000002100 */
[----:B------:R-:W-:Y:S01]  /*3c170*/  BSSY B0, `(.L_x_4377) ;  /* 0x000000a000007945 */ /* 0x000fe20003800000 */
[----:B------:R-:W-:Y:S02]  /*3c180*/  IMAD.MOV.U32 R12, RZ, RZ, RZ ;  /* 0x000000ffff0c7224 */ /* 0x000fe400078e00ff */
[----:B------:R-:W-:Y:S02]  /*3c190*/  IMAD.MOV.U32 R11, RZ, RZ, 0x1f ;  /* 0x0000001fff0b7424 */ /* 0x000fe400078e00ff */
[----:B------:R-:W-:Y:S01]  /*3c1a0*/  IMAD.MOV.U32 R15, RZ, RZ, -0x1 ;  /* 0xffffffffff0f7424 */ /* 0x000fe200078e00ff */
[----:B0-----:R-:W-:-:S04]  /*3c1b0*/  SHF.R.U32.HI R2, RZ, 0x5, R2 ;  /* 0x00000005ff027819 */ /* 0x001fc80000011602 */
[----:B------:R-:W-:-:S05]  /*3c1c0*/  LOP3.LUT R2, R2, 0x3, RZ, 0xc0, !PT ;  /* 0x0000000302027812 */ /* 0x000fca00078ec0ff */
[----:B-1----:R-:W-:-:S07]  /*3c1d0*/  IMAD.MOV.U32 R13, RZ, RZ, R2 ;  /* 0x000000ffff0d7224 */ /* 0x002fce00078e0002 */
[----:B--234-:R-:W-:Y:S05]  /*3c1e0*/  WARPSYNC.COLLECTIVE R15, `(.L_x_4378) ;  /* 0x000000000f087348 */ /* 0x01cfea0003c00000 */
[----:B------:R0:W1:Y:S02]  /*3c1f0*/  SHFL.IDX P6, R14, R13, R12, R11 ;  /* 0x0000000c0d0e7389 */ /* 0x00006400000c000b */
[----:B01234-:R-:W-:Y:S01]  /*3c200*/  ENDCOLLECTIVE ;  /* 0x000000000000791b */ /* 0x01ffe20003800000 */
.L_x_4378:
[----:B------:R-:W-:Y:S05]  /*3c210*/  BSYNC B0 ;  /* 0x0000000000007941 */ /* 0x000fea0003800000 */
.L_x_4377:
[----:B------:R-:W-:Y:S05]  /*3c220*/  BRA `(.L_x_4379) ;  /* 0xffffff9c00a07947 */ /* 0x000fea000383ffff */
.L_x_4165:
[----:B------:R-:W-:Y:S01]  /*3c230*/  BSSY B0, `(.L_x_4380) ;  /* 0x0000006000007945 */ /* 0x000fe20003800000 */
[----:B------:R-:W-:-:S07]  /*3c240*/  IMAD.MOV.U32 R15, RZ, RZ, -0x1 ;  /* 0xffffffffff0f7424 */ /* 0x000fce00078e00ff */
[----:B-1234-:R-:W-:Y:S05]  /*3c250*/  WARPSYNC.COLLECTIVE R15, `(.L_x_4381) ;  /* 0x000000000f0c7348 */ /* 0x01efea0003c00000 */
[----:B------:R-:W-:Y:S02]  /*3c260*/  ELECT P6, UR62, PT ;  /* 0x00000000003e782f */ /* 0x000fe400038c0000 */
[----:B------:R-:W-:Y:S01]  /*3c270*/  MOV R14, UR62 ;  /* 0x0000003e000e7c02 */ /* 0x000fe20008000f00 */
[----:B-1234-:R-:W-:Y:S10]  /*3c280*/  ENDCOLLECTIVE ;  /* 0x000000000000791b */ /* 0x01eff40003800000 */
.L_x_4381:
[----:B------:R-:W-:Y:S05]  /*3c290*/  BSYNC B0 ;  /* 0x0000000000007941 */ /* 0x000fea0003800000 */
.L_x_4380:
[----:B------:R-:W-:Y:S05]  /*3c2a0*/  BRA `(.L_x_4382) ;  /* 0xffffff9c00947947 */ /* 0x000fea000383ffff */
.L_x_4167:
[----:B------:R0:W0:Y:S02]  /*3c2b0*/  SYNCS.PHASECHK.TRANS64.TRYWAIT P1, [R3+URZ+0x32440], R2 ;  /* 0x03244002030075a7 */ /* 0x000024000802017f */
[----:B0-----:R-:W-:Y:S05]  /*3c2c0*/  @!P1 NANOSLEEP.SYNCS 0x989680 ;  /* 0x009896800000995d */ /* 0x001fea0003900000 */
[----:B------:R-:W0:Y:S02]  /*3c2d0*/  @!P1 SYNCS.PHASECHK.TRANS64 P1, [R3+URZ+0x32440], R2 ;  /* 0x03244002030095a7 */ /* 0x000e24000802007f */
[----:B0-----:R-:W-:Y:S05]  /*3c2e0*/  @!P1 BRA `(.L_x_4167) ;  /* 0xfffffffc00f09947 */ /* 0x001fea000383ffff */
[----:B------:R-:W-:Y:S05]  /*3c2f0*/  BRA `(.L_x_4383) ;  /* 0xffffff9c00b47947 */ /* 0x000fea000383ffff */
.L_x_4169:
[----:B------:R0:W0:Y:S02]  /*3c300*/  SYNCS.PHASECHK.TRANS64.TRYWAIT P1, [R25+URZ+0x32440], R0 ;  /* 0x03244000190075a7 */ /* 0x000024000802017f */
[----:B0-----:R-:W-:Y:S05]  /*3c310*/  @!P1 NANOSLEEP.SYNCS 0x989680 ;  /* 0x009896800000995d */ /* 0x001fea0003900000 */
[----:B------:R-:W0:Y:S02]  /*3c320*/  @!P1 SYNCS.PHASECHK.TRANS64 P1, [R25+URZ+0x32440], R0 ;  /* 0x03244000190095a7 */ /* 0x000e24000802007f */
[----:B0-----:R-:W-:Y:S05]  /*3c330*/  @!P1 BRA `(.L_x_4169) ;  /* 0xfffffffc00f09947 */ /* 0x001fea000383ffff */
[----:B------:R-:W-:Y:S05]  /*3c340*/  BRA `(.L_x_4384) ;  /* 0xffffff9c00c07947 */ /* 0x000fea000383ffff */
.L_x_4171:
[----:B------:R0:W0:Y:S02]  /*3c350*/  SYNCS.PHASECHK.TRANS64.TRYWAIT P1, [R3+URZ+0x32460], R2 ;  /* 0x03246002030075a7 */ /* 0x000024000802017f */
[----:B0-----:R-:W-:Y:S05]  /*3c360*/  @!P1 NANOSLEEP.SYNCS 0x989680 ;  /* 0x009896800000995d */ /* 0x001fea0003900000 */
[----:B------:R-:W0:Y:S02]  /*3c370*/  @!P1 SYNCS.PHASECHK.TRANS64 P1, [R3+URZ+0x32460], R2 ;  /* 0x03246002030095a7 */ /* 0x000e24000802007f */
[----:B0-----:R-:W-:Y:S05]  /*3c380*/  @!P1 BRA `(.L_x_4171) ;  /* 0xfffffffc00f09947 */ /* 0x001fea000383ffff */
[----:B------:R-:W-:Y:S05]  /*3c390*/  BRA `(.L_x_4385) ;  /* 0xffffff9c00bc7947 */ /* 0x000fea000383ffff */
        .type           $_ZN7cutlass13device_kernelIN5flash11enable_sm90INS1_16FlashAttnFwdSm90INS1_25CollectiveMainloopFwdSm90ILi2EN4cute5tupleIJNS5_1CILi1EEES8_S8_EEENS6_IJNS7_ILi128EEENS7_ILi96EEENS7_ILi64EEEEEELi256ENS_10bfloat16_tEfNS_4arch4Sm90ELb0ELb1ELb0ELb1ELb1ELb1ELb1ELb1ELb0ELb1ELb0ELb0EEENS1_21CollectiveEpilogueFwdINS6_IJSA_NS7_ILi256EEESB_EEES9_SE_SG_Li256ELb1ELb1ELb0ELb0EEENS1_36VarlenDynamicPersistentTileSchedulerILi128ELi96ELi256ELi128ELb0ELb1ELb1ELb1ELb0ELb1EEEEEEEEEvNT_6ParamsE$_ZZN5flash25CollectiveMainloopFwdSm90ILi2EN4cute5tupleIJNS1_1CILi1EEES4_S4_EEENS2_IJNS3_ILi128EEENS3_ILi96EEENS3_ILi64EEEEEELi256EN7cutlass10bfloat16_tEfNSA_4arch4Sm90ELb0ELb1ELb0ELb1ELb1ELb1ELb1ELb1ELb0ELb1ELb0ELb0EE3mmaINS_16FlashAttnFwdSm90ISE_NS_21CollectiveEpilogueFwdINS2_IJS6_NS3_ILi256EEES7_EEES5_SB_SD_Li256ELb1ELb1ELb0ELb0EEENS_36VarlenDynamicPersistentTileSchedulerILi128ELi96ELi256ELi128ELb0ELb1ELb1ELb1ELb0ELb1EEEE13SharedStorageENS1_6TensorINS1_11ArrayEngineIfLm128EEENS1_6LayoutINS2_IJNS2_IJNS3_ILi2EEEST_NS3_ILi32EEEEEES4_S4_EEENS2_IJNS2_IJS4_ST_NS3_ILi4EEEEEENS3_ILi0EEESZ_EEEEEEENS_7SoftmaxILi2ELi0EEEEEbRKNSE_6ParamsENSA_13PipelineAsyncILi2EEES19_RNSA_13PipelineStateILj2EEERT0_RT1_iRiRKNS_16SeqlenInfoQKNewKILb1ELb1EEENS2_IJiiiiEEERT_ENKUliT_T0_T1_E_clIZSF_ISO_S12_S14_EbS17_S19_S19_S1C_S1E_S1G_iS1H_S1L_S1M_S1O_EUlRS1P_iE0_NS3_ILb1EEES1W_EEDaiS1P_S1Q_S1R_,@function
        .size           $_ZN7cutlass13device_kernelIN5flash11enable_sm90INS1_16FlashAttnFwdSm90INS1_25CollectiveMainloopFwdSm90ILi2EN4cute5tupleIJNS5_1CILi1EEES8_S8_EEENS6_IJNS7_ILi128EEENS7_ILi96EEENS7_ILi64EEEEEELi256ENS_10bfloat16_tEfNS_4arch4Sm90ELb0ELb1ELb0ELb1ELb1ELb1ELb1ELb1ELb0ELb1ELb0ELb0EEENS1_21CollectiveEpilogueFwdINS6_IJSA_NS7_ILi256EEESB_EEES9_SE_SG_Li256ELb1ELb1ELb0ELb0EEENS1_36VarlenDynamicPersistentTileSchedulerILi128ELi96ELi256ELi128ELb0ELb1ELb1ELb1ELb0ELb1EEEEEEEEEvNT_6ParamsE$_ZZN5flash25CollectiveMainloopFwdSm90ILi2EN4cute5tupleIJNS1_1CILi1EEES4_S4_EEENS2_IJNS3_ILi128EEENS3_ILi96EEENS3_ILi64EEEEEELi256EN7cutlass10bfloat16_tEfNSA_4arch4Sm90ELb0ELb1ELb0ELb1ELb1ELb1ELb1ELb1ELb0ELb1ELb0ELb0EE3mmaINS_16FlashAttnFwdSm90ISE_NS_21CollectiveEpilogueFwdINS2_IJS6_NS3_ILi256EEES7_EEES5_SB_SD_Li256ELb1ELb1ELb0ELb0EEENS_36VarlenDynamicPersistentTileSchedulerILi128ELi96ELi256ELi128ELb0ELb1ELb1ELb1ELb0ELb1EEEE13SharedStorageENS1_6TensorINS1_11ArrayEngineIfLm128EEENS1_6LayoutINS2_IJNS2_IJNS3_ILi2EEEST_NS3_ILi32EEEEEES4_S4_EEENS2_IJNS2_IJS4_ST_NS3_ILi4EEEEEENS3_ILi0EEESZ_EEEEEEENS_7SoftmaxILi2ELi0EEEEEbRKNSE_6ParamsENSA_13PipelineAsyncILi2EEES19_RNSA_13PipelineStateILj2EEERT0_RT1_iRiRKNS_16SeqlenInfoQKNewKILb1ELb1EEENS2_IJiiiiEEERT_ENKUliT_T0_T1_E_clIZSF_ISO_S12_S14_EbS17_S19_S19_S1C_S1E_S1G_iS1H_S1L_S1M_S1O_EUlRS1P_iE0_NS3_ILb1EEES1W_EEDaiS1P_S1Q_S1R_,(.L_x_6461 - $_ZN7cutlass13device_kernelIN5flash11enable_sm90INS1_16FlashAttnFwdSm90INS1_25CollectiveMainloopFwdSm90ILi2EN4cute5tupleIJNS5_1CILi1EEES8_S8_EEENS6_IJNS7_ILi128EEENS7_ILi96EEENS7_ILi64EEEEEELi256ENS_10bfloat16_tEfNS_4arch4Sm90ELb0ELb1ELb0ELb1ELb1ELb1ELb1ELb1ELb0ELb1ELb0ELb0EEENS1_21CollectiveEpilogueFwdINS6_IJSA_NS7_ILi256EEESB_EEES9_SE_SG_Li256ELb1ELb1ELb0ELb0EEENS1_36VarlenDynamicPersistentTileSchedulerILi128ELi96ELi256ELi128ELb0ELb1ELb1ELb1ELb0ELb1EEEEEEEEEvNT_6ParamsE$_ZZN5flash25CollectiveMainloopFwdSm90ILi2EN4cute5tupleIJNS1_1CILi1EEES4_S4_EEENS2_IJNS3_ILi128EEENS3_ILi96EEENS3_ILi64EEEEEELi256EN7cutlass10bfloat16_tEfNSA_4arch4Sm90ELb0ELb1ELb0ELb1ELb1ELb1ELb1ELb1ELb0ELb1ELb0ELb0EE3mmaINS_16FlashAttnFwdSm90ISE_NS_21CollectiveEpilogueFwdINS2_IJS6_NS3_ILi256EEES7_EEES5_SB_SD_Li256ELb1ELb1ELb0ELb0EEENS_36VarlenDynamicPersistentTileSchedulerILi128ELi96ELi256ELi128ELb0ELb1ELb1ELb1ELb0ELb1EEEE13SharedStorageENS1_6TensorINS1_11ArrayEngineIfLm128EEENS1_6LayoutINS2_IJNS2_IJNS3_ILi2EEEST_NS3_ILi32EEEEEES4_S4_EEENS2_IJNS2_IJS4_ST_NS3_ILi4EEEEEENS3_ILi0EEESZ_EEEEEEENS_7SoftmaxILi2ELi0EEEEEbRKNSE_6ParamsENSA_13PipelineAsyncILi2EEES19_RNSA_13PipelineStateILj2EEERT0_RT1_iRiRKNS_16SeqlenInfoQKNewKILb1ELb1EEENS2_IJiiiiEEERT_ENKUliT_T0_T1_E_clIZSF_ISO_S12_S14_EbS17_S19_S19_S1C_S1E_S1G_iS1H_S1L_S1M_S1O_EUlRS1P_iE0_NS3_ILb1EEES1W_EEDaiS1P_S1Q_S1R_)
$_ZN7cutlass13device_kernelIN5flash11enable_sm90INS1_16FlashAttnFwdSm90INS1_25CollectiveMainloopFwdSm90ILi2EN4cute5tupleIJNS5_1CILi1EEES8_S8_EEENS6_IJNS7_ILi128EEENS7_ILi96EEENS7_ILi64EEEEEELi256ENS_10bfloat16_tEfNS_4arch4Sm90ELb0ELb1ELb0ELb1ELb1ELb1ELb1ELb1ELb0ELb1ELb0ELb0EEENS1_21CollectiveEpilogueFwdINS6_IJSA_NS7_ILi256EEESB_EEES9_SE_SG_Li256ELb1ELb1ELb0ELb0EEENS1_36VarlenDynamicPersistentTileSchedulerILi128ELi96ELi256ELi128ELb0ELb1ELb1ELb1ELb0ELb1EEEEEEEEEvNT_6ParamsE$_ZZN5flash25CollectiveMainloopFwdSm90ILi2EN4cute5tupleIJNS1_1CILi1EEES4_S4_EEENS2_IJNS3_ILi128EEENS3_ILi96EEENS3_ILi64EEEEEELi256EN7cutlass10bfloat16_tEfNSA_4arch4Sm90ELb0ELb1ELb0ELb1ELb1ELb1ELb1ELb1ELb0ELb1ELb0ELb0EE3mmaINS_16FlashAttnFwdSm90ISE_NS_21CollectiveEpilogueFwdINS2_IJS6_NS3_ILi256EEES7_EEES5_SB_SD_Li256ELb1ELb1ELb0ELb0EEENS_36VarlenDynamicPersistentTileSchedulerILi128ELi96ELi256ELi128ELb0ELb1ELb1ELb1ELb0ELb1EEEE13SharedStorageENS1_6TensorINS1_11ArrayEngineIfLm128EEENS1_6LayoutINS2_IJNS2_IJNS3_ILi2EEEST_NS3_ILi32EEEEEES4_S4_EEENS2_IJNS2_IJS4_ST_NS3_ILi4EEEEEENS3_ILi0EEESZ_EEEEEEENS_7SoftmaxILi2ELi0EEEEEbRKNSE_6ParamsENSA_13PipelineAsyncILi2EEES19_RNSA_13PipelineStateILj2EEERT0_RT1_iRiRKNS_16SeqlenInfoQKNewKILb1ELb1EEENS2_IJiiiiEEERT_ENKUliT_T0_T1_E_clIZSF_ISO_S12_S14_EbS17_S19_S19_S1C_S1E_S1G_iS1H_S1L_S1M_S1O_EUlRS1P_iE0_NS3_ILb1EEES1W_EEDaiS1P_S1Q_S1R_:
[----:B------:R-:W-:Y:S02]  /*3c3a0*/  ULDC UR4, c[0x0][0x20] ;  /* 0x0000080000047ab9 */ /* 0x000fe40000000800 */
[----:B------:R-:W-:-:S09]  /*3c3b0*/  UIADD3 UR4, -UR4, UR5, URZ ;  /* 0x0000000504047290 */ /* 0x000fd2000fffe13f */
[----:B------:R-:W2:Y:S04]  /*3c3c0*/  LDL.64 R6, [UR4+0x18] ;  /* 0x00001804ff067983 */ /* 0x000ea80008100a00 */
[----:B------:R-:W3:Y:S01]  /*3c3d0*/  LDL.64 R4, [UR4] ;  /* 0x00000004ff047983 */ /* 0x000ee20008100a00 */
[----:B------:R-:W-:-:S03]  /*3c3e0*/  ULDC.64 UR6, c[0x0][0x208] ;  /* 0x0000820000067ab9 */ /* 0x000fc60000000a00 */
[----:B--2---:R-:W2:Y:S04]  /*3c3f0*/  LD.E R2, desc[UR6][R6.64] ;  /* 0x0000000606027980 */ /* 0x004ea8000c101900 */
[----:B---3--:R0:W5:Y:S04]  /*3c400*/  LD.E R10, desc[UR6][R4.64] ;  /* 0x00000006040a7980 */ /* 0x008168000c101900 */
[----:B------:R0:W5:Y:S01]  /*3c410*/  LD.E R11, desc[UR6][R4.64+0x4] ;  /* 0x00000406040b7980 */ /* 0x000162000c101900 */
[----:B------:R-:W-:Y:S01]  /*3c420*/  BSSY B0, `(.L_x_4386) ;  /* 0x0000007000007945 */ /* 0x000fe20003800000 */
[----:B------:R-:W-:Y:S01]  /*3c430*/  IMAD.MOV.U32 R3, RZ, RZ, R43 ;  /* 0x000000ffff037224 */ /* 0x000fe200078e002b */
[----:B--2---:R-:W-:-:S04]  /*3c440*/  LOP3.LUT R2, R2, 0x1, RZ, 0xfc, !PT ;  /* 0x0000000102027812 */ /* 0x004fc800078efcff */
[----:B------:R-:W-:Y:S01]  /*3c450*/  ISETP.NE.AND P0, PT, R2, 0x3, PT ;  /* 0x000000030200780c */ /* 0x000fe20003f05270 */
[----:B------:R-:W-:-:S12]  /*3c460*/  IMAD.MOV.U32 R2, RZ, RZ, R30 ;  /* 0x000000ffff027224 */ /* 0x000fd800078e001e */
[----:B0-----:R-:W-:Y:S05]  /*3c470*/  @!P0 BRA `(.L_x_4387) ;  /* 0x0000000000048947 */ /* 0x001fea0003800000 */
[----:B------:R-:W-:Y:S01]  /*3c480*/  BPT.TRAP 0x1 ;  /* 0x000000040000795c */ /* 0x000fe20000300000 */
.L_x_4387:
[----:B------:R-:W-:Y:S05]  /*3c490*/  BSYNC B0 ;  /* 0x0000000000007941 */ /* 0x000fea0003800000 */
.L_x_4386:
[----:B------:R-:W2:Y:S01]  /*3c4a0*/  LD.E.64 R8, desc[UR6][R6.64+0x18] ;  /* 0x0000180606087980 */ /* 0x000ea2000c101b00 */
[----:B-----5:R-:W-:Y:S02]  /*3c4b0*/  SHF.L.U32 R13, R11, 0x1f, RZ ;  /* 0x0000001f0b0d7819 */ /* 0x020fe400000006ff */
[----:B--2---:R-:W-:-:S05]  /*3c4c0*/  MOV R9, R8 ;  /* 0x0000000800097202 */ /* 0x004fca0000000f00 */
[----:B------:R-:W-:-:S04]  /*3c4d0*/  IMAD R10, R10, 0x8, R9 ;  /* 0x000000080a0a7824 */ /* 0x000fc800078e0209 */
[----:B------:R0:W1:Y:S01]  /*3c4e0*/  SYNCS.PHASECHK.TRANS64.TRYWAIT P0, [R10+URZ], R13 ;  /* 0x0000000d0a0075a7 */ /* 0x000062000800017f */
[----:B------:R-:W2:Y:S04]  /*3c4f0*/  LD.E R11, desc[UR6][R6.64] ;  /* 0x00000006060b7980 */ /* 0x000ea8000c101900 */
[----:B------:R0:W5:Y:S04]  /*3c500*/  LD.E R8, desc[UR6][R4.64] ;  /* 0x0000000604087980 */ /* 0x000168000c101900 */
[----:B------:R0:W5:Y:S01]  /*3c510*/  LD.E R9, desc[UR6][R4.64+0x4] ;  /* 0x0000040604097980 */ /* 0x000162000c101900 */
[----:B------:R-:W-:Y:S01]  /*3c520*/  BSSY B0, `(.L_x_4388) ;  /* 0x0000005000007945 */ /* 0x000fe20003800000 */
[----:B--2---:R-:W-:-:S04]  /*3c530*/  LOP3.LUT R11, R11, 0x1, RZ, 0xfc, !PT ;  /* 0x000000010b0b7812 */ /* 0x004fc800078efcff */
[----:B------:R-:W-:-:S13]  /*3c540*/  ISETP.NE.AND P1, PT, R11, 0x3, PT ;  /* 0x000000030b00780c */ /* 0x000fda0003f25270 */
[----:B01----:R-:W-:Y:S05]  /*3c550*/  @!P1 BRA `(.L_x_4389) ;  /* 0x0000000000049947 */ /* 0x003fea0003800000 */
[----:B------:R-:W-:Y:S01]  /*3c560*/  BPT.TRAP 0x1 ;  /* 0x000000040000795c */ /* 0x000fe20000300000 */
.L_x_4389:
[----:B------:R-:W-:Y:S05]  /*3c570*/  BSYNC B0 ;  /* 0x0000000000007941 */ /* 0x000fea0003800000 */
.L_x_4388:
        /* <DEDUP_REMOVED lines=8> */
.L_x_4391:
[----:B------:R-:W-:Y:S05]  /*3c600*/  BSYNC B0 ;  /* 0x0000000000007941 */ /* 0x000fea0003800000 */
.L_x_4390:
[----:B0----5:R-:W2:Y:S04]  /*3c610*/  LDL.64 R8, [UR4] ;  /* 0x00000004ff087983 */ /* 0x021ea80008100a00 */
[----:B------:R-:W3:Y:S04]  /*3c620*/  LDL.64 R6, [UR4+0x28] ;  /* 0x00002804ff067983 */ /* 0x000ee80008100a00 */
[----:B------:R-:W4:Y:S04]  /*3c630*/  LDL.64 R4, [UR4+0x20] ;  /* 0x00002004ff047983 */ /* 0x000f280008100a00 */
[----:B------:R-:W4:Y:S04]  /*3c640*/  LDL.64 R10, [UR4+0x8] ;  /* 0x00000804ff0a7983 */ /* 0x000f280008100a00 */
[----:B--2---:R-:W2:Y:S04]  /*3c650*/  LD.E R9, desc[UR6][R8.64] ;  /* 0x0000000608097980 */ /* 0x004ea8000c101900 */
[----:B---3--:R-:W2:Y:S01]  /*3c660*/  LD.E.64 R12, desc[UR6][R6.64] ;  /* 0x00000006060c7980 */ /* 0x008ea2000c101b00 */
[----:B------:R-:W-:Y:S05]  /*3c670*/  WARPSYNC.ALL ;  /* 0x0000000000007948 */ /* 0x000fea0003800000 */
[----:B----4-:R0:W-:Y:S04]  /*3c680*/  ST.E desc[UR6][R10.64], RZ ;  /* 0x000000ff0a007985 */ /* 0x0101e8000c101906 */
[----:B------:R-:W3:Y:S01]  /*3c690*/  LD.E.64 R6, desc[UR6][R4.64] ;  /* 0x0000000604067980 */ /* 0x000ee2000c101b00 */
[----:B--2---:R-:W-:Y:S01]  /*3c6a0*/  IMAD R8, R9, 0x300, R12 ;  /* 0x0000030009087824 */ /* 0x004fe200078e020c */
[----:B------:R-:W-:Y:S01]  /*3c6b0*/  WARPGROUP.ARRIVE ;  /* 0x00000000000079c5 */ /* 0x000fe20000000000 */
[----:B------:R-:W-:-:S02]  /*3c6c0*/  IMAD.MOV.U32 R9, RZ, RZ, R13 ;  /* 0x000000ffff097224 */ /* 0x000fc400078e000d */
[----:B------:R-:W-:Y:S01]  /*3c6d0*/  IMAD.MOV.U32 R14, RZ, RZ, 0x1 ;  /* 0x00000001ff0e7424 */ /* 0x000fe200078e00ff */
        /* <DEDUP_REMOVED lines=10> */
[----:B------:R-:W-:-:S03]  /*3c780*/  WARPGROUP.ARRIVE ;  /* 0x00000000000079c5 */ /* 0x000fc60000000000 */
        /* <DEDUP_REMOVED lines=21> */
[----:B------:R-:W-:-:S03]  /*3c8e0*/  IMAD.MOV.U32 R9, RZ, RZ, R13 ;  /* 0x000000ffff097224 */ /* 0x000fc600078e000d */
        /* <DEDUP_REMOVED lines=8> */
[----:B------:R-:W2:Y:S04]  /*3c970*/  LDL.64 R6, [UR4+0x38] ;  /* 0x00003804ff067983 */ /* 0x000ea80008100a00 */
[----:B------:R-:W3:Y:S04]  /*3c980*/  LDL.64 R4, [UR4+0x30] ;  /* 0x00003004ff047983 */ /* 0x000ee80008100a00 */
[----:B--2---:R-:W2:Y:S01]  /*3c990*/  LD.E R6, desc[UR6][R6.64] ;  /* 0x0000000606067980 */ /* 0x004ea2000c101900 */
[----:B---3--:R-:W-:Y:S01]  /*3c9a0*/  MOV R4, R4 ;  /* 0x0000000400047202 */ /* 0x008fe20000000f00 */
[----:B------:R-:W-:Y:S01]  /*3c9b0*/  BSSY B0, `(.L_x_4393) ;  /* 0x0000007000007945 */ /* 0x000fe20003800000 */
[----:B--2---:R-:W-:-:S04]  /*3c9c0*/  LEA.HI R8, R6, R6, RZ, 0x1 ;  /* 0x0000000606087211 */ /* 0x004fc800078f08ff */
[----:B------:R-:W-:-:S05]  /*3c9d0*/  LOP3.LUT R9, R8, 0xfffffffe, RZ, 0xc0, !PT ;  /* 0xfffffffe08097812 */ /* 0x000fca00078ec0ff */
[----:B------:R-:W-:-:S05]  /*3c9e0*/  IMAD.IADD R9, R6, 0x1, -R9 ;  /* 0x0000000106097824 */ /* 0x000fca00078e0a09 */
[----:B------:R-:W-:-:S04]  /*3c9f0*/  SHF.L.U32 R9, R9, 0x1f, RZ ;  /* 0x0000001f09097819 */ /* 0x000fc800000006ff */
[----:B------:R-:W1:Y:S02]  /*3ca00*/  SYNCS.PHASECHK.TRANS64.TRYWAIT P0, [R4+URZ+0x32410], R9 ;  /* 0x03241009040075a7 */ /* 0x000e64000800017f */
[----:B01----:R-:W-:Y:S05]  /*3ca10*/  @!P0 BRA `(.L_x_4394) ;  /* 0x000000b000188947 */ /* 0x003fea0003800000 */
.L_x_4420:
[----:B------:R-:W-:Y:S05]  /*3ca20*/  BSYNC B0 ;  /* 0x0000000000007941 */ /* 0x000fea0003800000 */
.L_x_4393:
[----:B------:R-:W2:Y:S04]  /*3ca30*/  LDL.64 R6, [UR4+0x40] ;  /* 0x00004004ff067983 */ /* 0x000ea80008100a00 */
[----:B0-----:R-:W3:Y:S04]  /*3ca40*/  LDL.64 R4, [UR4] ;  /* 0x00000004ff047983 */ /* 0x001ee80008100a00 */
[----:B--2---:R-:W2:Y:S04]  /*3ca50*/  LD.E R8, desc[UR6][R6.64] ;  /* 0x0000000606087980 */ /* 0x004ea8000c101900 */
[----:B---3--:R0:W5:Y:S04]  /*3ca60*/  LD.E R10, desc[UR6][R4.64] ;  /* 0x00000006040a7980 */ /* 0x008168000c101900 */
[----:B------:R0:W5:Y:S01]  /*3ca70*/  LD.E R11, desc[UR6][R4.64+0x4] ;  /* 0x00000406040b7980 */ /* 0x000162000c101900 */
[----:B------:R-:W-:Y:S01]  /*3ca80*/  BSSY B0, `(.L_x_4395) ;  /* 0x0000005000007945 */ /* 0x000fe20003800000 */
[----:B--2---:R-:W-:-:S04]  /*3ca90*/  LOP3.LUT R8, R8, 0x1, RZ, 0xfc, !PT ;  /* 0x0000000108087812 */ /* 0x004fc800078efcff */
[----:B------:R-:W-:-:S13]  /*3caa0*/  ISETP.NE.AND P0, PT, R8, 0x3, PT ;  /* 0x000000030800780c */ /* 0x000fda0003f05270 */
[----:B0-----:R-:W-:Y:S05]  /*3cab0*/  @!P0 BRA `(.L_x_4396) ;  /* 0x0000000000048947 */ /* 0x001fea0003800000 */
[----:B------:R-:W-:Y:S01]  /*3cac0*/  BPT.TRAP 0x1 ;  /* 0x000000040000795c */ /* 0x000fe20000300000 */
.L_x_4396:
[----:B------:R-:W-:Y:S05]  /*3cad0*/  BSYNC B0 ;  /* 0x0000000000007941 */ /* 0x000fea0003800000 */
.L_x_4395:
        /* <DEDUP_REMOVED lines=13> */
.L_x_4398:
[----:B------:R-:W-:Y:S05]  /*3cbb0*/  BSYNC B0 ;  /* 0x0000000000007941 */ /* 0x000fea0003800000 */
.L_x_4397:
        /* <DEDUP_REMOVED lines=8> */
.L_x_4400:
[----:B------:R-:W-:Y:S05]  /*3cc40*/  BSYNC B0 ;  /* 0x0000000000007941 */ /* 0x000fea0003800000 */
.L_x_4399:
[----:B------:R-:W2:Y:S04]  /*3cc50*/  LDL.64 R12, [UR4] ;  /* 0x00000004ff0c7983 */ /* 0x000ea80008100a00 */
[----:B------:R-:W0:Y:S04]  /*3cc60*/  LDL.64 R10, [UR4+0x58] ;  /* 0x00005804ff0a7983 */ /* 0x000e280008100a00 */
[----:B------:R-:W3:Y:S04]  /*3cc70*/  LDL.64 R4, [UR4+0x48] ;  /* 0x00004804ff047983 */ /* 0x000ee80008100a00 */
[----:B------:R-:W4:Y:S04]  /*3cc80*/  LDL.64 R6, [UR4+0x50] ;  /* 0x00005004ff067983 */ /* 0x000f280008100a00 */
[----:B--2---:R-:W2:Y:S04]  /*3cc90*/  LD.E R13, desc[UR6][R12.64] ;  /* 0x000000060c0d7980 */ /* 0x004ea8000c101900 */
[----:B0----5:R-:W2:Y:S04]  /*3cca0*/  LD.E.64 R8, desc[UR6][R10.64] ;  /* 0x000000060a087980 */ /* 0x021ea8000c101b00 */
[----:B---3--:R-:W3:Y:S04]  /*3ccb0*/  LD.E R16, desc[UR6][R4.64] ;  /* 0x0000000604107980 */ /* 0x008ee8000c101900 */
[----:B----4-:R-:W4:Y:S01]  /*3ccc0*/  LD.E.64 R14, desc[UR6][R6.64] ;  /* 0x00000006060e7980 */ /* 0x010f22000c101b00 */
[----:B------:R-:W-:Y:S05]  /*3ccd0*/  WARPSYNC.ALL ;  /* 0x0000000000007948 */ /* 0x000fea0003800000 */
[----:B------:R-:W-:Y:S01]  /*3cce0*/  WARPGROUP.ARRIVE ;  /* 0x00000000000079c5 */ /* 0x000fe20000000000 */
[----:B------:R-:W-:-:S02]  /*3ccf0*/  IMAD.MOV.U32 R17, RZ, RZ, 0x1 ;  /* 0x00000001ff117424 */ /* 0x000fc400078e00ff */
[----:B--2---:R-:W-:Y:S01]  /*3cd00*/  IMAD R8, R13, 0xc00, R8 ;  /* 0x00000c000d087824 */ /* 0x004fe200078e0208 */
[----:B------:R-:W-:Y:S02]  /*3cd10*/  R2UR UR11, R9 ;  /* 0x00000000090b72ca */ /* 0x000fe400000e0000 */
[----:B---3--:R-:W-:Y:S02]  /*3cd20*/  ISETP.NE.U32.AND P0, PT, R16, RZ, PT ;  /* 0x000000ff1000720c */ /* 0x008fe40003f05070 */
[----:B------:R-:W-:Y:S02]  /*3cd30*/  R2UR UR10, R8 ;  /* 0x00000000080a72ca */ /* 0x000fe400000e0000 */
[----:B----4-:R-:W-:Y:S02]  /*3cd40*/  R2UR UR8, R14 ;  /* 0x000000000e0872ca */ /* 0x010fe400000e0000 */
[----:B------:R-:W-:-:S07]  /*3cd50*/  R2UR UR9, R15 ;  /* 0x000000000f0972ca */ /* 0x000fce00000e0000 */
[----:B------:R-:W-:-:S06]  /*3cd60*/  VOTEU.ANY UP0, P0 ;  /* 0x00000000003f7886 */ /* 0x000fcc0000000100 */
[----:B------:R-:W-:Y:S03]  /*3cd70*/  HGMMA.64x96x16.F32.BF16 R24, gdesc[UR8], R24, UP0, gsb0 ;  /* 0x01600000081879f0 */ /* 0x000fe6000b801818 */
        /* <DEDUP_REMOVED lines=183> */
[----:B------:R-:W2:Y:S04]  /*3d8f0*/  LDL.64 R10, [UR4+0x18] ;  /* 0x00001804ff0a7983 */ /* 0x000ea80008100a00 */
[----:B------:R-:W3:Y:S01]  /*3d900*/  LDL.64 R8, [UR4] ;  /* 0x00000004ff087983 */ /* 0x000ee20008100a00 */
[----:B------:R-:W1:Y:S02]  /*3d910*/  S2R R74, SR_TID.X ;  /* 0x00000000004a7919 */ /* 0x000e640000002100 */
[----:B-1----:R-:W-:-:S04]  /*3d920*/  SHF.R.U32.HI R6, RZ, 0x7, R74 ;  /* 0x00000007ff067819 */ /* 0x002fc8000001164a */
[----:B------:R-:W-:-:S05]  /*3d930*/  IADD3 R6, -R6, 0xb, RZ ;  /* 0x0000000b06067810 */ /* 0x000fca0007ffe1ff */
[----:B------:R0:W-:Y:S06]  /*3d940*/  BAR.ARV R6, 0x100 ;  /* 0x000400060000751d */ /* 0x0001ec0000002000 */
[----:B--2---:R-:W2:Y:S04]  /*3d950*/  LD.E R7, desc[UR6][R10.64] ;  /* 0x000000060a077980 */ /* 0x004ea8000c101900 */
[----:B---3--:R0:W5:Y:S01]  /*3d960*/  LD.E R8, desc[UR6][R8.64] ;  /* 0x0000000608087980 */ /* 0x008162000c101900 */
[----:B------:R-:W-:Y:S01]  /*3d970*/  BSSY B0, `(.L_x_4402) ;  /* 0x0000005000007945 */ /* 0x000fe20003800000 */
[----:B--2---:R-:W-:-:S04]  /*3d980*/  LOP3.LUT R7, R7, 0x1, RZ, 0xfc, !PT ;  /* 0x0000000107077812 */ /* 0x004fc800078efcff */
[----:B------:R-:W-:-:S13]  /*3d990*/  ISETP.NE.AND P0, PT, R7, 0x3, PT ;  /* 0x000000030700780c */ /* 0x000fda0003f05270 */
[----:B0-----:R-:W-:Y:S05]  /*3d9a0*/  @!P0 BRA `(.L_x_4403) ;  /* 0x0000000000048947 */ /* 0x001fea0003800000 */
[----:B------:R-:W-:Y:S01]  /*3d9b0*/  BPT.TRAP 0x1 ;  /* 0x000000040000795c */ /* 0x000fe20000300000 */
.L_x_4403:
[----:B------:R-:W-:Y:S05]  /*3d9c0*/  BSYNC B0 ;  /* 0x0000000000007941 */ /* 0x000fea0003800000 */
.L_x_4402:
[----:B------:R-:W2:Y:S04]  /*3d9d0*/  LD.E.64 R4, desc[UR6][R10.64+0x20] ;  /* 0x000020060a047980 */ /* 0x000ea8000c101b00 */
[----:B------:R-:W3:Y:S01]  /*3d9e0*/  LD.E R6, desc[UR6][R10.64+0xc] ;  /* 0x00000c060a067980 */ /* 0x000ee2000c101900 */
[----:B--2---:R-:W-:-:S05]  /*3d9f0*/  MOV R5, R4 ;  /* 0x0000000400057202 */ /* 0x004fca0000000f00 */
[----:B-----5:R-:W-:-:S05]  /*3da00*/  IMAD R5, R8, 0x8, R5 ;  /* 0x0000000808057824 */ /* 0x020fca00078e0205 */
[----:B---3--:R-:W-:-:S04]  /*3da10*/  PRMT R5, R6, 0x654, R5 ;  /* 0x0000065406057816 */ /* 0x008fc80000000005 */
[----:B------:R0:W-:Y:S01]  /*3da20*/  SYNCS.ARRIVE.TRANS64.RED.A1T0 RZ, [R5+URZ], RZ ;  /* 0x000000ff05ff79a7 */ /* 0x0001e2000810043f */
[----:B------:R-:W2:Y:S04]  /*3da30*/  LD.E R4, desc[UR6][R2.64+0x24] ;  /* 0x0000240602047980 */ /* 0x000ea8000c101900 */
[----:B------:R-:W3:Y:S04]  /*3da40*/  LD.E R72, desc[UR6][R72.64] ;  /* 0x0000000648487980 */ /* 0x000ee8000c101900 */
[----:B0-----:R-:W4:Y:S04]  /*3da50*/  LD.E R5, desc[UR6][R2.64] ;  /* 0x0000000602057980 */ /* 0x001f28000c101900 */
[----:B------:R-:W3:Y:S04]  /*3da60*/  LD.E R13, desc[UR6][R2.64+0x8] ;  /* 0x00000806020d7980 */ /* 0x000ee8000c101900 */
[----:B------:R-:W3:Y:S04]  /*3da70*/  LD.E R20, desc[UR6][R2.64+0x4] ;  /* 0x0000040602147980 */ /* 0x000ee8000c101900 */
[----:B------:R-:W3:Y:S04]  /*3da80*/  LD.E R17, desc[UR6][R2.64+0xc] ;  /* 0x00000c0602117980 */ /* 0x000ee8000c101900 */
[----:B------:R-:W3:Y:S04]  /*3da90*/  LD.E R76, desc[UR6][R2.64+0x10] ;  /* 0x00001006024c7980 */ /* 0x000ee8000c101900 */
[----:B------:R-:W3:Y:S01]  /*3daa0*/  LD.E R21, desc[UR6][R2.64+0x14] ;  /* 0x0000140602157980 */ /* 0x000ee2000c101900 */
[----:B--2---:R-:W-:-:S03]  /*3dab0*/  ISETP.NE.AND P0, PT, R4, 0x1, PT ;  /* 0x000000010400780c */ /* 0x004fc60003f05270 */
[----:B------:R-:W2:Y:S10]  /*3dac0*/  LD.E R4, desc[UR6][R2.64+0x18] ;  /* 0x0000180602047980 */ /* 0x000eb4000c101900 */
[----:B------:R-:W2:Y:S04]  /*3dad0*/  @P0 LD.E R15, desc[UR6][R2.64+0x28] ;  /* 0x00002806020f0980 */ /* 0x000ea8000c101900 */
[----:B------:R-:W2:Y:S01]  /*3dae0*/  @P0 LD.E R16, desc[UR6][R2.64+0x2c] ;  /* 0x00002c0602100980 */ /* 0x000ea2000c101900 */
[----:B----4-:R-:W-:-:S04]  /*3daf0*/  SHF.R.S32.HI R6, RZ, 0x1f, R5 ;  /* 0x0000001fff067819 */ /* 0x010fc80000011405 */
        /* <DEDUP_REMOVED lines=16> */
[----:B---3--:R-:W-:Y:S01]  /*3dc00*/  IMAD R9, R72, 0x8, R9 ;  /* 0x0000000848097824 */ /* 0x008fe200078e0209 */
        /* <DEDUP_REMOVED lines=8> */
[----:B------:R-:W-:Y:S01]  /*3dc90*/  IMAD R12, R5, 0x8, R12 ;  /* 0x00000008050c7824 */ /* 0x000fe200078e020c */
[----:B------:R-:W-:Y:S01]  /*3dca0*/  LOP3.LUT R5, R10, 0x7ffffffc, RZ, 0xc0, !PT ;  /* 0x7ffffffc0a057812 */ /* 0x000fe200078ec0ff */
[----:B------:R-:W-:-:S04]  /*3dcb0*/  IMAD R6, R0, -0x60, RZ ;  /* 0xffffffa000067824 */ /* 0x000fc800078e02ff */
[----:B------:R-:W-:Y:S02]  /*3dcc0*/  IMAD.IADD R5, R8, 0x1, -R5 ;  /* 0x0000000108057824 */ /* 0x000fe400078e0a05 */
[----:B------:R-:W-:-:S04]  /*3dcd0*/  VIADD R6, R6, 0x1 ;  /* 0x0000000106067836 */ /* 0x000fc80000000000 */
[----:B------:R-:W-:Y:S01]  /*3dce0*/  IMAD R8, R5, -0x2, R6 ;  /* 0xfffffffe05087824 */ /* 0x000fe200078e0206 */
[----:B------:R-:W-:Y:S01]  /*3dcf0*/  LOP3.LUT R10, RZ, R17, RZ, 0x33, !PT ;  /* 0x00000011ff0a7212 */ /* 0x000fe200078e33ff */
[----:B------:R-:W-:-:S03]  /*3dd00*/  IMAD R6, R0, -0x60, R13 ;  /* 0xffffffa000067824 */ /* 0x000fc600078e020d */
[----:B------:R-:W-:Y:S01]  /*3dd10*/  IADD3 R7, -R20, R8, R13 ;  /* 0x0000000814077210 */ /* 0x000fe20007ffe10d */
[----:B------:R-:W-:Y:S01]  /*3dd20*/  IMAD R11, R5, -0x2, R6 ;  /* 0xfffffffe050b7824 */ /* 0x000fe200078e0206 */
[----:B------:R-:W-:Y:S03]  /*3dd30*/  BSSY B0, `(.L_x_4404) ;  /* 0x0000025000007945 */ /* 0x000fe60003800000 */
[C---:B------:R-:W-:Y:S02]  /*3dd40*/  IMAD.IADD R76, R7.reuse, 0x1, R76 ;  /* 0x00000001074c7824 */ /* 0x040fe400078e024c */
[----:B------:R-:W-:Y:S02]  /*3dd50*/  IMAD.IADD R10, R7, 0x1, R10 ;  /* 0x00000001070a7824 */ /* 0x000fe400078e020a */
[----:B------:R-:W-:Y:S02]  /*3dd60*/  IMAD R21, R0, -0x60, R21 ;  /* 0xffffffa000157824 */ /* 0x000fe400078e0215 */
[----:B------:R-:W-:-:S02]  /*3dd70*/  VIADD R8, R8, 0xffffffff ;  /* 0xffffffff08087836 */ /* 0x000fc40000000000 */
[----:B--2---:R-:W-:-:S05]  /*3dd80*/  @P0 IMAD.HI.U32 R15, R12, R15, RZ ;  /* 0x0000000f0c0f0227 */ /* 0x004fca00078e00ff */
[----:B------:R-:W-:-:S05]  /*3dd90*/  @P0 SHF.R.U32.HI R12, RZ, R16, R15 ;  /* 0x00000010ff0c0219 */ /* 0x000fca000001160f */
[----:B------:R-:W0:Y:S01]  /*3dda0*/  SHFL.IDX PT, R9, R12, RZ, 0x1c1f ;  /* 0x001c1fff0c097589 */ /* 0x000e2200000e0000 */
[----:B------:R-:W-:Y:S02]  /*3ddb0*/  ISETP.GE.AND P1, PT, R4, 0x1, PT ;  /* 0x000000010400780c */ /* 0x000fe40003f26270 */
[----:B0-----:R-:W-:Y:S01]  /*3ddc0*/  VIADDMNMX R5, R9, R76, R11, PT ;  /* 0x0000004c09057246 */ /* 0x001fe2000380010b */
        /* <DEDUP_REMOVED lines=10> */
[----:B------:R-:W2:Y:S04]  /*3de70*/  LD.E R6, desc[UR6][R2.64+0x1c] ;  /* 0x00001c0602067980 */ /* 0x000ea8000c101900 */
[----:B------:R-:W3:Y:S01]  /*3de80*/  LD.E R9, desc[UR6][R2.64+0x20] ;  /* 0x0000200602097980 */ /* 0x000ee2000c101900 */
[----:B--2---:R-:W-:-:S05]  /*3de90*/  IMAD.HI.U32 R6, R7, R6, RZ ;  /* 0x0000000607067227 */ /* 0x004fca00078e00ff */
[----:B---3--:R-:W-:-:S07]  /*3dea0*/  SHF.R.U32.HI R7, RZ, R9, R6 ;  /* 0x00000009ff077219 */ /* 0x008fce0000011606 */
.L_x_4409:
[----:B------:R-:W-:Y:S05]  /*3deb0*/  BSYNC B2 ;  /* 0x0000000000027941 */ /* 0x000fea0003800000 */
.L_x_4408:
[----:B------:R-:W-:Y:S01]  /*3dec0*/  LOP3.LUT R7, RZ, R7, RZ, 0x33, !PT ;  /* 0x00000007ff077212 */ /* 0x000fe200078e33ff */
[----:B------:R-:W-:Y:S06]  /*3ded0*/  BRA `(.L_x_4410) ;  /* 0x0000000000187947 */ /* 0x000fec0003800000 */
.L_x_4407:
[----:B------:R-:W-:-:S13]  /*3dee0*/  ISETP.NE.AND P0, PT, R4, 0x1, PT ;  /* 0x000000010400780c */ /* 0x000fda0003f05270 */
[----:B------:R-:W-:Y:S05]  /*3def0*/  @!P0 BRA `(.L_x_4410) ;  /* 0x0000000000108947 */ /* 0x000fea0003800000 */
[----:B------:R-:W2:Y:S04]  /*3df00*/  LD.E R6, desc[UR6][R2.64+0x1c] ;  /* 0x00001c0602067980 */ /* 0x000ea8000c101900 */
[----:B------:R-:W3:Y:S01]  /*3df10*/  LD.E R14, desc[UR6][R2.64+0x20] ;  /* 0x00002006020e7980 */ /* 0x000ee2000c101900 */
[----:B--2---:R-:W-:-:S05]  /*3df20*/  IMAD.HI.U32 R7, R7, R6, RZ ;  /* 0x0000000607077227 */ /* 0x004fca00078e00ff */
[----:B---3--:R-:W-:-:S07]  /*3df30*/  SHF.R.U32.HI R7, RZ, R14, R7 ;  /* 0x0000000eff077219 */ /* 0x008fce0000011607 */
.L_x_4410:
[----:B------:R-:W-:Y:S05]  /*3df40*/  BSYNC B1 ;  /* 0x0000000000017941 */ /* 0x000fea0003800000 */
.L_x_4406:
[----:B------:R-:W-:-:S05]  /*3df50*/  IMAD R7, R4, R7, R8 ;  /* 0x0000000704077224 */ /* 0x000fca00078e0208 */
[----:B------:R-:W-:Y:S02]  /*3df60*/  VIMNMX R0, R0, R7, !PT ;  /* 0x0000000700007248 */ /* 0x000fe40007fe0100 */
[----:B------:R-:W-:-:S07]  /*3df70*/  VIADDMNMX R5, R7, R4, R5, PT ;  /* 0x0000000407057246 */ /* 0x000fce0003800105 */
.L_x_4405:
[----:B------:R-:W-:Y:S05]  /*3df80*/  BSYNC B0 ;  /* 0x0000000000007941 */ /* 0x000fea0003800000 */
.L_x_4404:
[C---:B------:R-:W-:Y:S01]  /*3df90*/  ISETP.GE.AND P0, PT, R21.reuse, 0x2, PT ;  /* 0x000000021500780c */ /* 0x040fe20003f06270 */
[----:B------:R-:W-:Y:S01]  /*3dfa0*/  BSSY B0, `(.L_x_4411) ;  /* 0x0000090000007945 */ /* 0x000fe20003800000 */
[C---:B------:R-:W-:Y:S02]  /*3dfb0*/  ISETP.GE.AND P4, PT, R21.reuse, 0xa, PT ;  /* 0x0000000a1500780c */ /* 0x040fe40003f86270 */
[----:B------:R-:W-:Y:S02]  /*3dfc0*/  ISETP.GT.AND P2, PT, R0, 0x1, !P0 ;  /* 0x000000010000780c */ /* 0x000fe40004744270 */
[----:B------:R-:W-:Y:S02]  /*3dfd0*/  ISETP.GE.AND P1, PT, R21, 0x9, PT ;  /* 0x000000091500780c */ /* 0x000fe40003f26270 */
[----:B------:R-:W-:Y:S02]  /*3dfe0*/  ISETP.LT.OR P2, PT, R5, 0x2, P2 ;  /* 0x000000020500780c */ /* 0x000fe40001741670 */
[----:B------:R-:W-:-:S02]  /*3dff0*/  P2R R14, PR, RZ, 0x10 ;  /* 0x00000010ff0e7803 */ /* 0x000fc40000000000 */
[----:B------:R-:W-:Y:S02]  /*3e000*/  FSEL R25, R25, -INF , !P2 ;  /* 0xff80000019197808 */ /* 0x000fe40005000000 */
[C---:B------:R-:W-:Y:S02]  /*3e010*/  ISETP.GT.AND P2, PT, R0.reuse, 0x9, !P4 ;  /* 0x000000090000780c */ /* 0x040fe40006744270 */
[----:B------:R-:W-:Y:S02]  /*3e020*/  ISETP.GT.AND P3, PT, R0, 0x8, !P1 ;  /* 0x000000080000780c */ /* 0x000fe40004f64270 */
[----:B------:R-:W-:Y:S02]  /*3e030*/  ISETP.LT.OR P2, PT, R5, 0xa, P2 ;  /* 0x0000000a0500780c */ /* 0x000fe40001741670 */
[----:B------:R-:W-:Y:S02]  /*3e040*/  ISETP.GE.AND P4, PT, R21, 0x11, PT ;  /* 0x000000111500780c */ /* 0x000fe40003f86270 */
[----:B------:R-:W-:-:S02]  /*3e050*/  FSEL R29, R29, -INF , !P2 ;  /* 0xff8000001d1d7808 */ /* 0x000fc40005000000 */
[C---:B------:R-:W-:Y:S02]  /*3e060*/  ISETP.LT.OR P3, PT, R5.reuse, 0x9, P3 ;  /* 0x000000090500780c */ /* 0x040fe40001f61670 */
[----:B------:R-:W-:Y:S02]  /*3e070*/  ISETP.GT.AND P2, PT, R0, 0x10, !P4 ;  /* 0x000000100000780c */ /* 0x000fe40006744270 */
[----:B------:R-:W-:Y:S02]  /*3e080*/  FSEL R28, R28, -INF , !P3 ;  /* 0xff8000001c1c7808 */ /* 0x000fe40005800000 */
        /* <DEDUP_REMOVED lines=97> */
[----:B------:R-:W-:Y:S02]  /*3e6a0*/  ISETP.LT.OR P6, PT, R5, 0x5a, P6 ;  /* 0x0000005a0500780c */ /* 0x000fe400037c1670 */
[----:B------:R-:W0:Y:S02]  /*3e6b0*/  SHFL.IDX PT, R5, R12, 0x1, 0x1c1f ;  /* 0x003c1f000c057f89 */ /* 0x000e2400000e0000 */
[----:B------:R-:W-:Y:S02]  /*3e6c0*/  FSEL R69, R69, -INF , !P6 ;  /* 0xff80000045457808 */ /* 0x000fe40007000000 */
        /* <DEDUP_REMOVED lines=16> */
.L_x_4416:
[----:B------:R-:W-:Y:S05]  /*3e7d0*/  BSYNC B2 ;  /* 0x0000000000027941 */ /* 0x000fea0003800000 */
.L_x_4415:
[----:B------:R-:W-:Y:S01]  /*3e7e0*/  LOP3.LUT R13, RZ, R13, RZ, 0x33, !PT ;  /* 0x0000000dff0d7212 */ /* 0x000fe200078e33ff */
[----:B------:R-:W-:Y:S06]  /*3e7f0*/  BRA `(.L_x_4417) ;  /* 0x0000000000187947 */ /* 0x000fec0003800000 */
.L_x_4414:
[----:B------:R-:W-:-:S13]  /*3e800*/  ISETP.NE.AND P6, PT, R4, 0x1, PT ;  /* 0x000000010400780c */ /* 0x000fda0003fc5270 */
[----:B------:R-:W-:Y:S05]  /*3e810*/  @!P6 BRA `(.L_x_4417) ;  /* 0x000000000010e947 */ /* 0x000fea0003800000 */
[----:B------:R-:W2:Y:S04]  /*3e820*/  LD.E R0, desc[UR6][R2.64+0x1c] ;  /* 0x00001c0602007980 */ /* 0x000ea8000c101900 */
[----:B------:R-:W3:Y:S01]  /*3e830*/  LD.E R10, desc[UR6][R2.64+0x20] ;  /* 0x00002006020a7980 */ /* 0x000ee2000c101900 */
[----:B--2---:R-:W-:-:S05]  /*3e840*/  IMAD.HI.U32 R13, R13, R0, RZ ;  /* 0x000000000d0d7227 */ /* 0x004fca00078e00ff */
[----:B---3--:R-:W-:-:S07]  /*3e850*/  SHF.R.U32.HI R13, RZ, R10, R13 ;  /* 0x0000000aff0d7219 */ /* 0x008fce000001160d */
.L_x_4417:
[----:B------:R-:W-:Y:S05]  /*3e860*/  BSYNC B1 ;  /* 0x0000000000017941 */ /* 0x000fea0003800000 */
.L_x_4413:
[----:B------:R-:W-:-:S05]  /*3e870*/  IMAD R13, R4, R13, R8 ;  /* 0x0000000d040d7224 */ /* 0x000fca00078e0208 */
[----:B------:R-:W-:Y:S02]  /*3e880*/  VIADDMNMX R7, R13, R4, R7, PT ;  /* 0x000000040d077246 */ /* 0x000fe40003800107 */
[----:B------:R-:W-:-:S07]  /*3e890*/  VIMNMX R6, R6, R13, !PT ;  /* 0x0000000d06067248 */ /* 0x000fce0007fe0100 */
.L_x_4412:
[----:B------:R-:W-:Y:S05]  /*3e8a0*/  BSYNC B0 ;  /* 0x0000000000007941 */ /* 0x000fea0003800000 */
.L_x_4411:
[----:B------:R-:W2:Y:S01]  /*3e8b0*/  LDL.64 R2, [UR4+0x70] ;  /* 0x00007004ff027983 */ /* 0x000ea20008100a00 */
[C---:B------:R-:W-:Y:S02]  /*3e8c0*/  ISETP.GT.AND P0, PT, R6.reuse, 0x1, !P0 ;  /* 0x000000010600780c */ /* 0x040fe40004704270 */
[----:B------:R-:W-:Y:S01]  /*3e8d0*/  ISETP.GT.AND P1, PT, R6, 0x8, !P1 ;  /* 0x000000080600780c */ /* 0x000fe20004f24270 */
[----:B------:R-:W-:Y:S01]  /*3e8e0*/  STL [R1+0x494], R18 ;  /* 0x0004941201007387 */ /* 0x000fe20000100800 */
        /* <DEDUP_REMOVED lines=66> */
[C---:B------:R-:W-:Y:S02]  /*3ed10*/  ISETP.GT.AND P0, PT, R6.reuse, RZ, !P6 ;  /* 0x000000ff0600720c */ /* 0x040fe40007704270 */
[C---:B------:R-:W-:Y:S02]  /*3ed20*/  ISETP.GT.AND P2, PT, R6.reuse, 0x49, !P2 ;  /* 0x000000490600780c */ /* 0x040fe40005744270 */
[----:B------:R-:W-:Y:S02]  /*3ed30*/  ISETP.LT.OR P0, PT, R7, 0x1, P0 ;  /* 0x000000010700780c */ /* 0x000fe40000701670 */
[----:B------:R-:W-:Y:S02]  /*3ed40*/  ISETP.GT.AND P3, PT, R6, 0x50, !P3 ;  /* 0x000000500600780c */ /* 0x000fe40005f64270 */
[----:B------:R-:W-:-:S02]  /*3ed50*/  FSEL R5, R26, -INF , !P0 ;  /* 0xff8000001a057808 */ /* 0x000fc40004000000 */
        /* <DEDUP_REMOVED lines=16> */
[----:B------:R-:W-:Y:S02]  /*3ee60*/  ISETP.GT.AND P0, PT, R6, 0x48, !P1 ;  /* 0x000000480600780c */ /* 0x000fe40004f04270 */
[----:B------:R-:W-:Y:S02]  /*3ee70*/  FMNMX.FTZ R9, R55, R4, !PT ;  /* 0x0000000437097209 */ /* 0x000fe40007810000 */
[C---:B------:R-:W-:Y:S02]  /*3ee80*/  ISETP.LT.OR P0, PT, R7.reuse, 0x49, P0 ;  /* 0x000000490700780c */ /* 0x040fe40000701670 */
[----:B------:R-:W-:Y:S02]  /*3ee90*/  FMNMX.FTZ R4, R58, R9, !PT ;  /* 0x000000093a047209 */ /* 0x000fe40007810000 */
[----:B------:R-:W-:-:S02]  /*3eea0*/  ISETP.LT.OR P2, PT, R7, 0x4a, P2 ;  /* 0x0000004a0700780c */ /* 0x000fc40001741670 */
[----:B------:R-:W-:Y:S02]  /*3eeb0*/  FSEL R62, R62, -INF , !P0 ;  /* 0xff8000003e3e7808 */ /* 0x000fe40004000000 */
[----:B------:R-:W-:Y:S02]  /*3eec0*/  FMNMX.FTZ R9, R59, R4, !PT ;  /* 0x000000043b097209 */ /* 0x000fe40007810000 */
[----:B------:R-:W-:Y:S02]  /*3eed0*/  ISETP.LT.OR P3, PT, R7, 0x51, P3 ;  /* 0x000000510700780c */ /* 0x000fe40001f61670 */
[----:B------:R-:W-:Y:S02]  /*3eee0*/  FSEL R63, R63, -INF , !P2 ;  /* 0xff8000003f3f7808 */ /* 0x000fe40005000000 */
[----:B------:R-:W-:Y:S02]  /*3eef0*/  FMNMX.FTZ R4, R62, R9, !PT ;  /* 0x000000093e047209 */ /* 0x000fe40007810000 */
[----:B------:R-:W-:-:S02]  /*3ef00*/  ISETP.GT.AND P5, PT, R6, 0x58, !P5 ;  /* 0x000000580600780c */ /* 0x000fc40006fa4270 */
[----:B------:R-:W-:Y:S02]  /*3ef10*/  ISETP.LT.OR P4, PT, R7, 0x52, P4 ;  /* 0x000000520700780c */ /* 0x000fe40002781670 */
[----:B------:R-:W-:Y:S02]  /*3ef20*/  FSEL R66, R66, -INF , !P3 ;  /* 0xff80000042427808 */ /* 0x000fe40005800000 */
[----:B------:R-:W-:Y:S02]  /*3ef30*/  FMNMX.FTZ R9, R63, R4, !PT ;  /* 0x000000043f097209 */ /* 0x000fe40007810000 */
[----:B------:R-:W-:Y:S02]  /*3ef40*/  ISETP.GT.AND P0, PT, R6, 0x59, !P6 ;  /* 0x000000590600780c */ /* 0x000fe40007704270 */
[----:B------:R-:W-:Y:S02]  /*3ef50*/  ISETP.LT.OR P5, PT, R7, 0x59, P5 ;  /* 0x000000590700780c */ /* 0x000fe40002fa1670 */
[----:B------:R-:W-:-:S02]  /*3ef60*/  FSEL R67, R67, -INF , !P4 ;  /* 0xff80000043437808 */ /* 0x000fc40006000000 */
[----:B------:R-:W-:Y:S02]  /*3ef70*/  FMNMX.FTZ R4, R66, R9, !PT ;  /* 0x0000000942047209 */ /* 0x000fe40007810000 */
[----:B------:R-:W-:Y:S02]  /*3ef80*/  ISETP.LT.OR P0, PT, R7, 0x5a, P0 ;  /* 0x0000005a0700780c */ /* 0x000fe40000701670 */
[----:B------:R-:W-:Y:S02]  /*3ef90*/  FSEL R70, R70, -INF , !P5 ;  /* 0xff80000046467808 */ /* 0x000fe40006800000 */
[----:B------:R-:W-:Y:S02]  /*3efa0*/  FMNMX.FTZ R7, R67, R4, !PT ;  /* 0x0000000443077209 */ /* 0x000fe40007810000 */
[----:B------:R-:W-:Y:S02]  /*3efb0*/  FSEL R71, R71, -INF , !P0 ;  /* 0xff80000047477808 */ /* 0x000fe40004000000 */
[----:B------:R-:W-:-:S04]  /*3efc0*/  FMNMX.FTZ R4, R70, R7, !PT ;  /* 0x0000000746047209 */ /* 0x000fc80007810000 */
[----:B------:R-:W-:-:S05]  /*3efd0*/  FMNMX.FTZ R9, R71, R4, !PT ;  /* 0x0000000447097209 */ /* 0x000fca0007810000 */
[----:B--2---:R0:W-:Y:S04]  /*3efe0*/  ST.E desc[UR6][R2.64+0x4], R9 ;  /* 0x0000040902007985 */ /* 0x0041e8000c101906 */
[----:B------:R-:W2:Y:S01]  /*3eff0*/  LD.E R10, desc[UR6][R2.64+0x4] ;  /* 0x00000406020a7980 */ /* 0x000ea2000c101900 */
        /* <DEDUP_REMOVED lines=22> */
[----:B0-----:R-:W-:-:S05]  /*3f160*/  FMNMX.FTZ R9, R69, R4, !PT ;  /* 0x0000000445097209 */ /* 0x001fca0007810000 */
[----:B------:R-:W0:Y:S02]  /*3f170*/  SHFL.BFLY PT, R4, R9, 0x2, 0x1f ;  /* 0x0c401f0009047f89 */ /* 0x000e2400000e0000 */
[----:B0-----:R-:W-:Y:S02]  /*3f180*/  FMNMX.FTZ R8, R9, R4, !PT ;  /* 0x0000000409087209 */ /* 0x001fe40007810000 */
[----:B------:R-:W-:Y:S04]  /*3f190*/  ST.E desc[UR6][R2.64], R9 ;  /* 0x0000000902007985 */ /* 0x000fe8000c101906 */
[----:B--2---:R-:W0:Y:S02]  /*3f1a0*/  SHFL.BFLY PT, R7, R10, 0x2, 0x1f ;  /* 0x0c401f000a077f89 */ /* 0x004e2400000e0000 */
[----:B0-----:R-:W-:-:S02]  /*3f1b0*/  FMNMX.FTZ R12, R10, R7, !PT ;  /* 0x000000070a0c7209 */ /* 0x001fc40007810000 */
[----:B------:R-:W0:Y:S04]  /*3f1c0*/  SHFL.BFLY PT, R7, R8, 0x1, 0x1f ;  /* 0x0c201f0008077f89 */ /* 0x000e2800000e0000 */
[----:B------:R-:W1:Y:S01]  /*3f1d0*/  SHFL.BFLY PT, R13, R12, 0x1, 0x1f ;  /* 0x0c201f000c0d7f89 */ /* 0x000e6200000e0000 */
[----:B0-----:R-:W-:Y:S02]  /*3f1e0*/  FMNMX.FTZ R11, R8, R7, !PT ;  /* 0x00000007080b7209 */ /* 0x001fe40007810000 */
[----:B-1----:R-:W-:-:S03]  /*3f1f0*/  FMNMX.FTZ R13, R12, R13, !PT ;  /* 0x0000000d0c0d7209 */ /* 0x002fc60007810000 */
[----:B------:R-:W-:Y:S04]  /*3f200*/  ST.E desc[UR6][R2.64], R11 ;  /* 0x0000000b02007985 */ /* 0x000fe8000c101906 */
[----:B------:R0:W-:Y:S04]  /*3f210*/  ST.E desc[UR6][R2.64+0x4], R13 ;  /* 0x0000040d02007985 */ /* 0x0001e8000c101906 */
[----:B------:R-:W2:Y:S04]  /*3f220*/  LDL.64 R6, [UR4+0x70] ;  /* 0x00007004ff067983 */ /* 0x000ea80008100a00 */
[----:B--2---:R-:W2:Y:S04]  /*3f230*/  LD.E R4, desc[UR6][R6.64+0x20] ;  /* 0x0000200606047980 */ /* 0x004ea8000c101900 */
[----:B------:R-:W2:Y:S04]  /*3f240*/  LD.E R15, desc[UR6][R6.64] ;  /* 0x00000006060f7980 */ /* 0x000ea8000c101900 */
[----:B------:R-:W0:Y:S01]  /*3f250*/  LD.E R21, desc[UR6][R6.64+0x4] ;  /* 0x0000040606157980 */ /* 0x000e22000c101900 */
[C---:B--2---:R-:W-:Y:S01]  /*3f260*/  FMUL.FTZ R8, R15.reuse, R4 ;  /* 0x000000040f087220 */ /* 0x044fe20000410000 */
[----:B------:R-:W-:Y:S01]  /*3f270*/  FSETP.NEU.FTZ.AND P0, PT, R15, -INF , PT ;  /* 0xff8000000f00780b */ /* 0x000fe20003f1d000 */
[----:B0-----:R-:W-:-:S03]  /*3f280*/  FMUL.FTZ R2, R4, R21 ;  /* 0x0000001504027220 */ /* 0x001fc60000410000 */
[----:B------:R-:W-:Y:S02]  /*3f290*/  FSEL R17, R8, RZ, P0 ;  /* 0x000000ff08117208 */ /* 0x000fe40000000000 */
[----:B------:R-:W-:-:S04]  /*3f2a0*/  FSETP.NEU.FTZ.AND P0, PT, R21, -INF , PT ;  /* 0xff8000001500780b */ /* 0x000fc80003f1d000 */
[----:B------:R-:W-:Y:S01]  /*3f2b0*/  FSEL R3, R2, RZ, P0 ;  /* 0x000000ff02037208 */ /* 0x000fe20000000000 */
[-CC-:B------:R-:W-:Y:S01]  /*3f2c0*/  FFMA.FTZ R168, R24, R4.reuse, -R17.reuse ;  /* 0x0000000418a87223 */ /* 0x180fe20000010811 */
[----:B------:R-:W-:-:S03]  /*3f2d0*/  FFMA.FTZ R27, R25, R4, -R17 ;  /* 0x00000004191b7223 */ /* 0x000fc60000010811 */
[-CC-:B------:R-:W-:Y:S01]  /*3f2e0*/  FFMA.FTZ R25, R5, R4.reuse, -R3.reuse ;  /* 0x0000000405197223 */ /* 0x180fe20000010803 */
[-C--:B------:R-:W-:Y:S01]  /*3f2f0*/  FFMA.FTZ R169, R0, R4.reuse, -R3 ;  /* 0x0000000400a97223 */ /* 0x080fe20000010803 */
[-C--:B------:R-:W-:Y:S01]  /*3f300*/  FFMA.FTZ R26, R28, R4.reuse, -R17 ;  /* 0x000000041c1a7223 */ /* 0x080fe20000010811 */
[-C--:B------:R-:W-:Y:S01]  /*3f310*/  FFMA.FTZ R24, R30, R4.reuse, -R3 ;  /* 0x000000041e187223 */ /* 0x080fe20000010803 */
[----:B------:R-:W-:Y:S01]  /*3f320*/  MUFU.EX2 R168, R168 ;  /* 0x000000a800a87308 */ /* 0x000fe20000000800 */
[-C--:B------:R-:W-:Y:S01]  /*3f330*/  FFMA.FTZ R170, R29, R4.reuse, -R17 ;  /* 0x000000041daa7223 */ /* 0x080fe20000010811 */
[----:B------:R-:W-:-:S06]  /*3f340*/  FFMA.FTZ R171, R31, R4, -R3 ;  /* 0x000000041fab7223 */ /* 0x000fcc0000010803 */
[----:B------:R-:W0:Y:S01]  /*3f350*/  MUFU.EX2 R27, R27 ;  /* 0x0000001b001b7308 */ /* 0x000e220000000800 */
[-C--:B------:R-:W-:Y:S01]  /*3f360*/  FFMA.FTZ R213, R32, R4.reuse, -R17 ;  /* 0x0000000420d57223 */ /* 0x080fe20000010811 */
[----:B------:R-:W-:-:S06]  /*3f370*/  FFMA.FTZ R209, R34, R4, -R3 ;  /* 0x0000000422d17223 */ /* 0x000fcc0000010803 */
[----:B------:R-:W-:Y:S08]  /*3f380*/  MUFU.EX2 R25, R25 ;  /* 0x0000001900197308 */ /* 0x000ff00000000800 */
[----:B------:R-:W1:Y:S01]  /*3f390*/  MUFU.EX2 R169, R169 ;  /* 0x000000a900a97308 */ /* 0x000e620000000800 */
[----:B------:R-:W-:-:S07]  /*3f3a0*/  FFMA.FTZ R214, R33, R4, -R17 ;  /* 0x0000000421d67223 */ /* 0x000fce0000010811 */
[----:B------:R-:W2:Y:S01]  /*3f3b0*/  MUFU.EX2 R26, R26 ;  /* 0x0000001a001a7308 */ /* 0x000ea20000000800 */
[----:B------:R-:W-:-:S07]  /*3f3c0*/  FFMA.FTZ R210, R35, R4, -R3 ;  /* 0x0000000423d27223 */ /* 0x000fce0000010803 */
[----:B------:R-:W3:Y:S01]  /*3f3d0*/  MUFU.EX2 R24, R24 ;  /* 0x0000001800187308 */ /* 0x000ee20000000800 */
[----:B------:R-:W-:-:S07]  /*3f3e0*/  FFMA.FTZ R211, R36, R4, -R17 ;  /* 0x0000000424d37223 */ /* 0x000fce0000010811 */
[----:B------:R-:W4:Y:S01]  /*3f3f0*/  MUFU.EX2 R170, R170 ;  /* 0x000000aa00aa7308 */ /* 0x000f220000000800 */
[----:B------:R-:W-:-:S07]  /*3f400*/  FFMA.FTZ R204, R38, R4, -R3 ;  /* 0x0000000426cc7223 */ /* 0x000fce0000010803 */
[----:B------:R-:W4:Y:S01]  /*3f410*/  MUFU.EX2 R171, R171 ;  /* 0x000000ab00ab7308 */ /* 0x000f220000000800 */
[----:B0-----:R-:W-:Y:S01]  /*3f420*/  FADD.FTZ R5, R168, R27 ;  /* 0x0000001ba8057221 */ /* 0x001fe20000010000 */
[----:B------:R-:W-:-:S06]  /*3f430*/  FFMA.FTZ R212, R37, R4, -R17 ;  /* 0x0000000425d47223 */ /* 0x000fcc0000010811 */
[----:B------:R-:W0:Y:S01]  /*3f440*/  MUFU.EX2 R213, R213 ;  /* 0x000000d500d57308 */ /* 0x000e220000000800 */
[----:B-1----:R-:W-:Y:S01]  /*3f450*/  FADD.FTZ R9, R25, R169 ;  /* 0x000000a919097221 */ /* 0x002fe20000010000 */
[----:B------:R-:W-:-:S06]  /*3f460*/  FFMA.FTZ R205, R39, R4, -R3 ;  /* 0x0000000427cd7223 */ /* 0x000fcc0000010803 */
[----:B------:R-:W1:Y:S01]  /*3f470*/  MUFU.EX2 R209, R209 ;  /* 0x000000d100d17308 */ /* 0x000e620000000800 */
[----:B--2---:R-:W-:Y:S01]  /*3f480*/  FADD.FTZ R5, R26, R5 ;  /* 0x000000051a057221 */ /* 0x004fe20000010000 */
[----:B------:R-:W-:-:S06]  /*3f490*/  FFMA.FTZ R11, R40, R4, -R17 ;  /* 0x00000004280b7223 */ /* 0x000fcc0000010811 */
[----:B------:R-:W2:Y:S01]  /*3f4a0*/  MUFU.EX2 R214, R214 ;  /* 0x000000d600d67308 */ /* 0x000ea20000000800 */
        /* <DEDUP_REMOVED lines=16> */
[----:B---3--:R-:W-:-:S06]  /*3f5b0*/  FADD.FTZ R5, R210, R9 ;  /* 0x00000009d2057221 */ /* 0x008fcc0000010000 */
[----:B------:R-:W2:Y:S01]  /*3f5c0*/  MUFU.EX2 R11, R11 ;  /* 0x0000000b000b7308 */ /* 0x000ea20000000800 */
        /* <DEDUP_REMOVED lines=10> */
[----:B-1----:R-:W-:-:S06]  /*3f670*/  FADD.FTZ R5, R205, R2 ;  /* 0x00000002cd057221 */ /* 0x002fcc0000010000 */
[----:B------:R-:W0:Y:S01]  /*3f680*/  MUFU.EX2 R15, R15 ;  /* 0x0000000f000f7308 */ /* 0x000e220000000800 */
[-C--:B------:R-:W-:Y:S01]  /*3f690*/  FFMA.FTZ R177, R49, R4.reuse, -R17 ;  /* 0x0000000431b17223 */ /* 0x080fe20000010811 */
[----:B------:R-:W-:-:S06]  /*3f6a0*/  FFMA.FTZ R190, R51, R4, -R3 ;  /* 0x0000000433be7223 */ /* 0x000fcc0000010803 */
[----:B------:R-:W1:Y:S01]  /*3f6b0*/  MUFU.EX2 R176, R176 ;  /* 0x000000b000b07308 */ /* 0x000e620000000800 */
[-CC-:B------:R-:W-:Y:S01]  /*3f6c0*/  FFMA.FTZ R189, R52, R4.reuse, -R17.reuse ;  /* 0x0000000434bd7223 */ /* 0x180fe20000010811 */
[-CC-:B------:R-:W-:Y:S01]  /*3f6d0*/  FFMA.FTZ R179, R53, R4.reuse, -R17.reuse ;  /* 0x0000000435b37223 */ /* 0x180fe20000010811 */
[-CC-:B------:R-:W-:Y:S01]  /*3f6e0*/  FFMA.FTZ R200, R56, R4.reuse, -R17.reuse ;  /* 0x0000000438c87223 */ /* 0x180fe20000010811 */
[-CC-:B------:R-:W-:Y:S01]  /*3f6f0*/  FFMA.FTZ R193, R57, R4.reuse, -R17.reuse ;  /* 0x0000000439c17223 */ /* 0x180fe20000010811 */
[----:B------:R-:W-:-:S03]  /*3f700*/  FFMA.FTZ R202, R60, R4, -R17 ;  /* 0x000000043cca7223 */ /* 0x000fc60000010811 */
[----:B------:R-:W1:Y:S01]  /*3f710*/  MUFU.EX2 R14, R14 ;  /* 0x0000000e000e7308 */ /* 0x000e620000000800 */
[-CC-:B------:R-:W-:Y:S01]  /*3f720*/  FFMA.FTZ R201, R61, R4.reuse, -R17.reuse ;  /* 0x000000043dc97223 */ /* 0x180fe20000010811 */
[-CC-:B------:R-:W-:Y:S01]  /*3f730*/  FFMA.FTZ R228, R64, R4.reuse, -R17.reuse ;  /* 0x0000000440e47223 */ /* 0x180fe20000010811 */
[-CC-:B------:R-:W-:Y:S01]  /*3f740*/  FFMA.FTZ R215, R65, R4.reuse, -R17.reuse ;  /* 0x0000000441d77223 */ /* 0x180fe20000010811 */
[-CC-:B------:R-:W-:Y:S01]  /*3f750*/  FFMA.FTZ R68, R68, R4.reuse, -R17.reuse ;  /* 0x0000000444447223 */ /* 0x180fe20000010811 */
[----:B------:R-:W-:-:S03]  /*3f760*/  FFMA.FTZ R229, R69, R4, -R17 ;  /* 0x0000000445e57223 */ /* 0x000fc60000010811 */
[----:B------:R-:W1:Y:S01]  /*3f770*/  MUFU.EX2 R175, R175 ;  /* 0x000000af00af7308 */ /* 0x000e620000000800 */
[----:B--2---:R-:W-:Y:S01]  /*3f780*/  FADD.FTZ R17, R11, R12 ;  /* 0x0000000c0b117221 */ /* 0x004fe20000010000 */
[----:B---3--:R-:W-:Y:S01]  /*3f790*/  FADD.FTZ R5, R0, R5 ;  /* 0x0000000500057221 */ /* 0x008fe20000010000 */
[----:B------:R-:W-:-:S05]  /*3f7a0*/  FFMA.FTZ R8, R54, R4, -R3 ;  /* 0x0000000436087223 */ /* 0x000fca0000010803 */
[----:B------:R-:W2:Y:S01]  /*3f7b0*/  MUFU.EX2 R178, R178 ;  /* 0x000000b200b27308 */ /* 0x000ea20000000800 */
[----:B----4-:R-:W-:Y:S01]  /*3f7c0*/  FADD.FTZ R2, R10, R17 ;  /* 0x000000110a027221 */ /* 0x010fe20000010000 */
[----:B------:R-:W-:-:S06]  /*3f7d0*/  FADD.FTZ R5, R16, R5 ;  /* 0x0000000510057221 */ /* 0x000fcc0000010000 */
[----:B------:R-:W3:Y:S01]  /*3f7e0*/  MUFU.EX2 R191, R191 ;  /* 0x000000bf00bf7308 */ /* 0x000ee20000000800 */
[----:B------:R-:W-:Y:S01]  /*3f7f0*/  FFMA.FTZ R192, R55, R4, -R3 ;  /* 0x0000000437c07223 */ /* 0x000fe20000010803 */
[----:B0-----:R-:W-:Y:S01]  /*3f800*/  FADD.FTZ R17, R15, R2 ;  /* 0x000000020f117221 */ /* 0x001fe20000010000 */
[----:B-1----:R-:W-:-:S05]  /*3f810*/  FADD.FTZ R2, R176, R5 ;  /* 0x00000005b0027221 */ /* 0x002fca0000010000 */
[----:B------:R-:W0:Y:S01]  /*3f820*/  MUFU.EX2 R177, R177 ;  /* 0x000000b100b17308 */ /* 0x000e220000000800 */
[----:B------:R-:W-:-:S07]  /*3f830*/  FFMA.FTZ R203, R58, R4, -R3 ;  /* 0x000000043acb7223 */ /* 0x000fce0000010803 */
[----:B------:R-:W1:Y:S01]  /*3f840*/  MUFU.EX2 R190, R190 ;  /* 0x000000be00be7308 */ /* 0x000e620000000800 */
[----:B------:R-:W-:Y:S01]  /*3f850*/  FADD.FTZ R17, R14, R17 ;  /* 0x000000110e117221 */ /* 0x000fe20000010000 */
[----:B------:R-:W-:-:S06]  /*3f860*/  FADD.FTZ R2, R175, R2 ;  /* 0x00000002af027221 */ /* 0x000fcc0000010000 */
[----:B------:R-:W4:Y:S01]  /*3f870*/  MUFU.EX2 R189, R189 ;  /* 0x000000bd00bd7308 */ /* 0x000f220000000800 */
[----:B------:R-:W-:-:S07]  /*3f880*/  FFMA.FTZ R9, R59, R4, -R3 ;  /* 0x000000043b097223 */ /* 0x000fce0000010803 */
[----:B------:R-:W4:Y:S01]  /*3f890*/  MUFU.EX2 R8, R8 ;  /* 0x0000000800087308 */ /* 0x000f220000000800 */
[----:B--2---:R-:W-:Y:S01]  /*3f8a0*/  FADD.FTZ R28, R178, R17 ;  /* 0x00000011b21c7221 */ /* 0x004fe20000010000 */
[----:B---3--:R-:W-:-:S06]  /*3f8b0*/  FADD.FTZ R5, R191, R2 ;  /* 0x00000002bf057221 */ /* 0x008fcc0000010000 */
[----:B------:R-:W2:Y:S01]  /*3f8c0*/  MUFU.EX2 R179, R179 ;  /* 0x000000b300b37308 */ /* 0x000ea20000000800 */
[----:B------:R-:W-:-:S07]  /*3f8d0*/  FFMA.FTZ R13, R62, R4, -R3 ;  /* 0x000000043e0d7223 */ /* 0x000fce0000010803 */
[----:B------:R-:W3:Y:S01]  /*3f8e0*/  MUFU.EX2 R192, R192 ;  /* 0x000000c000c07308 */ /* 0x000ee20000000800 */
[----:B0-----:R-:W-:Y:S01]  /*3f8f0*/  FADD.FTZ R28, R177, R28 ;  /* 0x0000001cb11c7221 */ /* 0x001fe20000010000 */
[----:B-1----:R-:W-:-:S06]  /*3f900*/  FADD.FTZ R5, R190, R5 ;  /* 0x00000005be057221 */ /* 0x002fcc0000010000 */
[----:B------:R-:W0:Y:S01]  /*3f910*/  MUFU.EX2 R200, R200 ;  /* 0x000000c800c87308 */ /* 0x000e220000000800 */
[----:B------:R-:W-:-:S07]  /*3f920*/  FFMA.FTZ R12, R63, R4, -R3 ;  /* 0x000000043f0c7223 */ /* 0x000fce0000010803 */
[----:B------:R-:W1:Y:S01]  /*3f930*/  MUFU.EX2 R203, R203 ;  /* 0x000000cb00cb7308 */ /* 0x000e620000000800 */
[----:B----4-:R-:W-:Y:S01]  /*3f940*/  FADD.FTZ R28, R189, R28 ;  /* 0x0000001cbd1c7221 */ /* 0x010fe20000010000 */
        /* <DEDUP_REMOVED lines=21> */
[----:B------:R-:W2:Y:S08]  /*3faa0*/  MUFU.EX2 R215, R215 ;  /* 0x000000d700d77308 */ /* 0x000eb00000000800 */
[----:B------:R-:W3:Y:S01]  /*3fab0*/  MUFU.EX2 R17, R17 ;  /* 0x0000001100117308 */ /* 0x000ee20000000800 */
[----:B0-----:R-:W-:Y:S01]  /*3fac0*/  FADD.FTZ R5, R201, R4 ;  /* 0x00000004c9057221 */ /* 0x001fe20000010000 */
[----:B-1----:R-:W-:-:S06]  /*3fad0*/  FADD.FTZ R3, R12, R3 ;  /* 0x000000030c037221 */ /* 0x002fcc0000010000 */
[----:B------:R-:W0:Y:S08]  /*3fae0*/  MUFU.EX2 R18, R68 ;  /* 0x0000004400127308 */ /* 0x000e300000000800 */
[----:B------:R-:W1:Y:S01]  /*3faf0*/  MUFU.EX2 R174, R174 ;  /* 0x000000ae00ae7308 */ /* 0x000e620000000800 */
[----:B----4-:R-:W-:Y:S01]  /*3fb00*/  FADD.FTZ R2, R228, R5 ;  /* 0x00000005e4027221 */ /* 0x010fe20000010000 */
[----:B------:R-:W-:-:S06]  /*3fb10*/  FADD.FTZ R4, R20, R3 ;  /* 0x0000000314047221 */ /* 0x000fcc0000010000 */
[----:B------:R-:W4:Y:S08]  /*3fb20*/  MUFU.EX2 R229, R229 ;  /* 0x000000e500e57308 */ /* 0x000f300000000800 */
[----:B------:R-:W4:Y:S01]  /*3fb30*/  MUFU.EX2 R21, R21 ;  /* 0x0000001500157308 */ /* 0x000f220000000800 */
[----:B--2---:R-:W-:Y:S01]  /*3fb40*/  FADD.FTZ R2, R215, R2 ;  /* 0x00000002d7027221 */ /* 0x004fe20000010000 */
[----:B---3--:R-:W-:-:S03]  /*3fb50*/  FADD.FTZ R3, R17, R4 ;  /* 0x0000000411037221 */ /* 0x008fc60000010000 */
[----:B0-----:R-:W-:Y:S01]  /*3fb60*/  FADD.FTZ R2, R18, R2 ;  /* 0x0000000212027221 */ /* 0x001fe20000010000 */
[----:B-1----:R-:W-:-:S03]  /*3fb70*/  FADD.FTZ R4, R174, R3 ;  /* 0x00000003ae047221 */ /* 0x002fc60000010000 */
[----:B----4-:R-:W-:Y:S01]  /*3fb80*/  FADD.FTZ R31, R229, R2 ;  /* 0x00000002e51f7221 */ /* 0x010fe20000010000 */
[----:B------:R-:W-:-:S04]  /*3fb90*/  FADD.FTZ R33, R21, R4 ;  /* 0x0000000415217221 */ /* 0x000fc80000010000 */
[----:B------:R-:W-:Y:S04]  /*3fba0*/  ST.E desc[UR6][R6.64+0x10], R31 ;  /* 0x0000101f06007985 */ /* 0x000fe8000c101906 */
[----:B------:R0:W-:Y:S04]  /*3fbb0*/  ST.E desc[UR6][R6.64+0x14], R33 ;  /* 0x0000142106007985 */ /* 0x0001e8000c101906 */
[----:B------:R-:W2:Y:S04]  /*3fbc0*/  LDL.64 R28, [UR4] ;  /* 0x00000004ff1c7983 */ /* 0x000ea80008100a00 */
[----:B------:R-:W3:Y:S04]  /*3fbd0*/  LDL.64 R4, [UR4+0x98] ;  /* 0x00009804ff047983 */ /* 0x000ee80008100a00 */
[----:B------:R-:W4:Y:S01]  /*3fbe0*/  LDL.64 R2, [UR4+0x80] ;  /* 0x00008004ff027983 */ /* 0x000f220008100a00 */
[----:B------:R-:W-:-:S03]  /*3fbf0*/  LEA.HI R74, R74, 0x8, RZ, 0x19 ;  /* 0x000000084a4a7811 */ /* 0x000fc600078fc8ff */
[----:B0-----:R-:W4:Y:S02]  /*3fc00*/  LDL.64 R6, [UR4+0x88] ;  /* 0x00008804ff067983 */ /* 0x001f240008100a00 */
[----:B------:R0:W-:Y:S06]  /*3fc10*/  BAR.SYNC.DEFER_BLOCKING R74, 0x100 ;  /* 0x0004004a0000751d */ /* 0x0001ec0000010000 */
[----:B--2---:R-:W2:Y:S04]  /*3fc20*/  LD.E R29, desc[UR6][R28.64] ;  /* 0x000000061c1d7980 */ /* 0x004ea8000c101900 */
[----:B---3--:R-:W2:Y:S04]  /*3fc30*/  LD.E.64 R4, desc[UR6][R4.64] ;  /* 0x0000000604047980 */ /* 0x008ea8000c101b00 */
[----:B----4-:R-:W3:Y:S04]  /*3fc40*/  LD.E R35, desc[UR6][R2.64] ;  /* 0x0000000602237980 */ /* 0x010ee8000c101900 */
        /* <DEDUP_REMOVED lines=73> */
[----:B--2---:R-:W-:-:S03]  /*400e0*/  IMAD R4, R29, 0xc00, R4 ;  /* 0x00000c001d047824 */ /* 0x004fc600078e0204 */
[----:B------:R-:W2:Y:S04]  /*400f0*/  LD.E R103, desc[UR6][R2.64+0x16c] ;  /* 0x00016c0602677980 */ /* 0x000ea8000c101900 */
[----:B---3--:R-:W-:Y:S04]  /*40100*/  ST.E desc[UR6][R2.64], R35 ;  /* 0x0000002302007985 */ /* 0x008fe8000c101906 */
[----:B----4-:R-:W-:Y:S04]  /*40110*/  ST.E desc[UR6][R2.64+0x4], R37 ;  /* 0x0000042502007985 */ /* 0x010fe8000c101906 */
        /* <DEDUP_REMOVED lines=14> */
[----:B------:R-:W2:Y:S04]  /*40200*/  LD.E R29, desc[UR6][R2.64+0x44] ;  /* 0x00004406021d7980 */ /* 0x000ea8000c101900 */
[----:B0-----:R-:W2:Y:S04]  /*40210*/  LD.E R31, desc[UR6][R2.64+0x4c] ;  /* 0x00004c06021f7980 */ /* 0x001ea8000c101900 */
[----:B-1----:R-:W2:Y:S04]  /*40220*/  LD.E R33, desc[UR6][R2.64+0x54] ;  /* 0x0000540602217980 */ /* 0x002ea8000c101900 */
[----:B------:R-:W2:Y:S04]  /*40230*/  LD.E R35, desc[UR6][R2.64+0x5c] ;  /* 0x00005c0602237980 */ /* 0x000ea8000c101900 */
[----:B------:R-:W2:Y:S04]  /*40240*/  LD.E R37, desc[UR6][R2.64+0x64] ;  /* 0x0000640602257980 */ /* 0x000ea8000c101900 */
        /* <DEDUP_REMOVED lines=76> */
[----:B------:R-:W-:Y:S04]  /*40710*/  ST.E desc[UR6][R2.64+0x54], R33 ;  /* 0x0000542102007985 */ /* 0x000fe8000c101906 */
[----:B------:R-:W-:Y:S04]  /*40720*/  ST.E desc[UR6][R2.64+0x5c], R35 ;  /* 0x00005c2302007985 */ /* 0x000fe8000c101906 */
[----:B------:R-:W-:Y:S04]  /*40730*/  ST.E desc[UR6][R2.64+0x64], R37 ;  /* 0x0000642502007985 */ /* 0x000fe8000c101906 */
        /* <DEDUP_REMOVED lines=87> */
[----:B------:R-:W-:Y:S01]  /*40cb0*/  ST.E desc[UR6][R6.64], RZ ;  /* 0x000000ff06007985 */ /* 0x000fe2000c101906 */
[----:B0-----:R-:W-:-:S06]  /*40cc0*/  WARPGROUP.ARRIVE ;  /* 0x00000000000079c5 */ /* 0x001fcc0000000000 */
[----:B------:R-:W-:Y:S03]  /*40cd0*/  HGMMA.64x256x16.F32.BF16 R24, R168, gdesc[UR8].tnspB, RZ, !UPT, gsb0 ;  /* 0x43e00008a8187df0 */ /* 0x000fe6000c0018ff */
[----:B------:R-:W-:Y:S02]  /*40ce0*/  WARPGROUP.DEPBAR.LE gsb0, 0x0 ;  /* 0x00008000000079c5 */ /* 0x000fe40000010000 */
[----:B------:R0:W-:Y:S01]  /*40cf0*/  ST.E desc[UR6][R2.64], R24 ;  /* 0x0000001802007985 */ /* 0x0001e2000c101906 */
[----:B------:R-:W-:Y:S01]  /*40d00*/  F2FP.BF16.F32.PACK_AB R168, R214, R213 ;  /* 0x000000d5d6a8723e */ /* 0x000fe200000010ff */
[----:B------:R-:W-:Y:S02]  /*40d10*/  IMAD.MOV.U32 R214, RZ, RZ, 0x1 ;  /* 0x00000001ffd67424 */ /* 0x000fe400078e00ff */
[----:B------:R1:W-:Y:S04]  /*40d20*/  ST.E desc[UR6][R2.64+0x4], R25 ;  /* 0x0000041902007985 */ /* 0x0003e8000c101906 */
[----:B------:R2:W-:Y:S01]  /*40d30*/  ST.E desc[UR6][R2.64+0x8], R26 ;  /* 0x0000081a02007985 */ /* 0x0005e2000c101906 */
[----:B0-----:R-:W-:-:S02]  /*40d40*/  VIADD R24, R4, 0x80 ;  /* 0x0000008004187836 */ /* 0x001fc40000000000 */
[----:B-1----:R-:W-:Y:S01]  /*40d50*/  IMAD.MOV.U32 R25, RZ, RZ, R5 ;  /* 0x000000ffff197224 */ /* 0x002fe200078e0005 */
[----:B------:R0:W-:Y:S02]  /*40d60*/  ST.E desc[UR6][R2.64+0xc], R27 ;  /* 0x00000c1b02007985 */ /* 0x0001e4000c101906 */
[----:B------:R-:W-:Y:S02]  /*40d70*/  R2UR UR10, R24 ;  /* 0x00000000180a72ca */ /* 0x000fe400000e0000 */
[----:B------:R1:W-:Y:S01]  /*40d80*/  ST.E desc[UR6][R2.64+0x10], R28 ;  /* 0x0000101c02007985 */ /* 0x0003e2000c101906 */
[----:B------:R-:W-:-:S03]  /*40d90*/  R2UR UR11, R25 ;  /* 0x00000000190b72ca */ /* 0x000fc600000e0000 */
        /* <DEDUP_REMOVED lines=124> */
[----:B------:R-:W4:Y:S04]  /*41560*/  LD.E R24, desc[UR6][R2.64] ;  /* 0x0000000602187980 */ /* 0x000f28000c101900 */
[----:B------:R-:W4:Y:S04]  /*41570*/  LD.E R25, desc[UR6][R2.64+0x4] ;  /* 0x0000040602197980 */ /* 0x000f28000c101900 */
[----:B--2---:R-:W2:Y:S04]  /*41580*/  LD.E R26, desc[UR6][R2.64+0x8] ;  /* 0x00000806021a7980 */ /* 0x004ea8000c101900 */
[----:B0-----:R-:W2:Y:S04]  /*41590*/  LD.E R27, desc[UR6][R2.64+0xc] ;  /* 0x00000c06021b7980 */ /* 0x001ea8000c101900 */
[----:B-1----:R-:W2:Y:S04]  /*415a0*/  LD.E R28, desc[UR6][R2.64+0x10] ;  /* 0x00001006021c7980 */ /* 0x002ea8000c101900 */
[----:B---3--:R-:W2:Y:S04]  /*415b0*/  LD.E R29, desc[UR6][R2.64+0x14] ;  /* 0x00001406021d7980 */ /* 0x008ea8000c101900 */
        /* <DEDUP_REMOVED lines=122> */
[----:B------:R-:W-:Y:S01]  /*41d60*/  IMAD.MOV.U32 R171, RZ, RZ, R18 ;  /* 0x000000ffffab7224 */ /* 0x000fe200078e0012 */
[----:B------:R-:W-:-:S02]  /*41d70*/  F2FP.BF16.F32.PACK_AB R170, R212, R211 ;  /* 0x000000d3d4aa723e */ /* 0x000fc400000010ff */
[----:B------:R-:W-:Y:S01]  /*41d80*/  F2FP.BF16.F32.PACK_AB R169, R210, R209 ;  /* 0x000000d1d2a9723e */ /* 0x000fe200000010ff */
[----:B------:R-:W-:Y:S01]  /*41d90*/  IMAD.MOV.U32 R213, RZ, RZ, R171 ;  /* 0x000000ffffd57224 */ /* 0x000fe200078e00ab */
[----:B------:R-:W-:Y:S01]  /*41da0*/  F2FP.BF16.F32.PACK_AB R171, R205, R204 ;  /* 0x000000cccdab723e */ /* 0x000fe200000010ff */
[----:B------:R0:W5:Y:S03]  /*41db0*/  LDL.LU R18, [R1+0x494] ;  /* 0x0004940001127983 */ /* 0x0001660000300800 */
[----:B--2---:R-:W-:-:S06]  /*41dc0*/  WARPGROUP.ARRIVE ;  /* 0x00000000000079c5 */ /* 0x004fcc0000000000 */
[----:B------:R-:W-:Y:S03]  /*41dd0*/  HGMMA.64x256x16.F32.BF16 R24, R168, gdesc[UR8].tnspB, R24, gsb0 ;  /* 0x43e00008a8187df0 */ /* 0x000fe60008001818 */
[----:B------:R-:W-:Y:S02]  /*41de0*/  WARPGROUP.DEPBAR.LE gsb0, 0x0 ;  /* 0x00008000000079c5 */ /* 0x000fe40000010000 */
[----:B------:R1:W-:Y:S04]  /*41df0*/  ST.E desc[UR6][R2.64], R24 ;  /* 0x0000001802007985 */ /* 0x0003e8000c101906 */
[----:B------:R2:W-:Y:S04]  /*41e00*/  ST.E desc[UR6][R2.64+0x4], R25 ;  /* 0x0000041902007985 */ /* 0x0005e8000c101906 */
[----:B------:R3:W-:Y:S01]  /*41e10*/  ST.E desc[UR6][R2.64+0x8], R26 ;  /* 0x0000081a02007985 */ /* 0x0007e2000c101906 */
[----:B-1----:R-:W-:-:S02]  /*41e20*/  VIADD R24, R4, 0x100 ;  /* 0x0000010004187836 */ /* 0x002fc40000000000 */
[----:B--2---:R-:W-:Y:S01]  /*41e30*/  IMAD.MOV.U32 R25, RZ, RZ, R5 ;  /* 0x000000ffff197224 */ /* 0x004fe200078e0005 */
        /* <DEDUP_REMOVED lines=130> */
[----:B---3--:R-:W3:Y:S04]  /*42660*/  LD.E R26, desc[UR6][R2.64+0x8] ;  /* 0x00000806021a7980 */ /* 0x008ee8000c101900 */
[----:B-1----:R-:W3:Y:S04]  /*42670*/  LD.E R27, desc[UR6][R2.64+0xc] ;  /* 0x00000c06021b7980 */ /* 0x002ee8000c101900 */
[----:B--2---:R-:W3:Y:S04]  /*42680*/  LD.E R28, desc[UR6][R2.64+0x10] ;  /* 0x00001006021c7980 */ /* 0x004ee8000c101900 */
[----:B----4-:R-:W3:Y:S04]  /*42690*/  LD.E R29, desc[UR6][R2.64+0x14] ;  /* 0x00001406021d7980 */ /* 0x010ee8000c101900 */
[----:B0-----:R-:W3:Y:S04]  /*426a0*/  LD.E R30, desc[UR6][R2.64+0x18] ;  /* 0x00001806021e7980 */ /* 0x001ee8000c101900 */
        /* <DEDUP_REMOVED lines=121> */
[----:B------:R-:W-:-:S02]  /*42e40*/  F2FP.BF16.F32.PACK_AB R168, R10, R11 ;  /* 0x0000000b0aa8723e */ /* 0x000fc400000010ff */
[----:B------:R-:W-:Y:S02]  /*42e50*/  F2FP.BF16.F32.PACK_AB R170, R14, R15 ;  /* 0x0000000f0eaa723e */ /* 0x000fe400000010ff */
[----:B------:R-:W-:Y:S02]  /*42e60*/  F2FP.BF16.F32.PACK_AB R169, R16, R0 ;  /* 0x0000000010a9723e */ /* 0x000fe400000010ff */
[----:B------:R-:W-:-:S04]  /*42e70*/  F2FP.BF16.F32.PACK_AB R171, R175, R176 ;  /* 0x000000b0afab723e */ /* 0x000fc800000010ff */
[----:B---3--:R-:W-:-:S06]  /*42e80*/  WARPGROUP.ARRIVE ;  /* 0x00000000000079c5 */ /* 0x008fcc0000000000 */
[----:B------:R-:W-:Y:S03]  /*42e90*/  HGMMA.64x256x16.F32.BF16 R24, R168, gdesc[UR8].tnspB, R24, gsb0 ;  /* 0x43e00008a8187df0 */ /* 0x000fe60008001818 */
[----:B------:R-:W-:Y:S02]  /*42ea0*/  WARPGROUP.DEPBAR.LE gsb0, 0x0 ;  /* 0x00008000000079c5 */ /* 0x000fe40000010000 */
        /* <DEDUP_REMOVED lines=129> */
[----:B0-----:R-:W4:Y:S04]  /*436c0*/  LD.E R24, desc[UR6][R2.64] ;  /* 0x0000000602187980 */ /* 0x001f28000c101900 */
[----:B-1----:R-:W4:Y:S04]  /*436d0*/  LD.E R25, desc[UR6][R2.64+0x4] ;  /* 0x0000040602197980 */ /* 0x002f28000c101900 */
[----:B--2---:R-:W2:Y:S04]  /*436e0*/  LD.E R26, desc[UR6][R2.64+0x8] ;  /* 0x00000806021a7980 */ /* 0x004ea8000c101900 */
        /* <DEDUP_REMOVED lines=132> */
[----:B------:R-:W-:-:S04]  /*43f30*/  F2FP.BF16.F32.PACK_AB R171, R192, R8 ;  /* 0x00000008c0ab723e */ /* 0x000fc800000010ff */
[----:B--2---:R-:W-:-:S06]  /*43f40*/  WARPGROUP.ARRIVE ;  /* 0x00000000000079c5 */ /* 0x004fcc0000000000 */
        /* <DEDUP_REMOVED lines=666> */
[----:B0-----:R-:W2:Y:S04]  /*468f0*/  LD.E R84, desc[UR6][R2.64+0x1fc] ;  /* 0x0001fc0602547980 */ /* 0x001ea8000c101900 */
        /* <DEDUP_REMOVED lines=255> */
[----:B0-----:R-:W2:Y:S04]  /*478f0*/  LDL.64 R6, [UR4+0x40] ;  /* 0x00004004ff067983 */ /* 0x001ea80008100a00 */
[----:B------:R-:W3:Y:S04]  /*47900*/  LDL.64 R4, [UR4] ;  /* 0x00000004ff047983 */ /* 0x000ee80008100a00 */
[----:B--2---:R-:W2:Y:S04]  /*47910*/  LD.E R0, desc[UR6][R6.64] ;  /* 0x0000000606007980 */ /* 0x004ea8000c101900 */
[----:B---3--:R1:W5:Y:S01]  /*47920*/  LD.E R4, desc[UR6][R4.64] ;  /* 0x0000000604047980 */ /* 0x008362000c101900 */
[----:B------:R-:W-:Y:S01]  /*47930*/  BSSY B0, `(.L_x_4418) ;  /* 0x0000005000007945 */ /* 0x000fe20003800000 */
[----:B--2---:R-:W-:-:S04]  /*47940*/  LOP3.LUT R0, R0, 0x1, RZ, 0xfc, !PT ;  /* 0x0000000100007812 */ /* 0x004fc800078efcff */
[----:B------:R-:W-:-:S13]  /*47950*/  ISETP.NE.AND P0, PT, R0, 0x3, PT ;  /* 0x000000030000780c */ /* 0x000fda0003f05270 */
[----:B-1----:R-:W-:Y:S05]  /*47960*/  @!P0 BRA `(.L_x_4419) ;  /* 0x0000000000048947 */ /* 0x002fea0003800000 */
[----:B------:R-:W-:Y:S01]  /*47970*/  BPT.TRAP 0x1 ;  /* 0x000000040000795c */ /* 0x000fe20000300000 */
.L_x_4419:
[----:B------:R-:W-:Y:S05]  /*47980*/  BSYNC B0 ;  /* 0x0000000000007941 */ /* 0x000fea0003800000 */
.L_x_4418:
[----:B------:R-:W2:Y:S04]  /*47990*/  LD.E.64 R2, desc[UR6][R6.64+0x20] ;  /* 0x0000200606027980 */ /* 0x000ea8000c101b00 */
[----:B------:R-:W3:Y:S01]  /*479a0*/  LD.E R0, desc[UR6][R6.64+0xc] ;  /* 0x00000c0606007980 */ /* 0x000ee2000c101900 */
[----:B------:R-:W-:Y:S02]  /*479b0*/  MOV R5, 0xa9e0 ;  /* 0x0000a9e000057802 */ /* 0x000fe40000000f00 */
[----:B--2---:R-:W-:-:S03]  /*479c0*/  MOV R3, R2 ;  /* 0x0000000200037202 */ /* 0x004fc60000000f00 */
[----:B------:R-:W-:Y:S02]  /*479d0*/  IMAD.MOV.U32 R2, RZ, RZ, R5 ;  /* 0x000000ffff027224 */ /* 0x000fe400078e0005 */
[----:B-----5:R-:W-:-:S05]  /*479e0*/  IMAD R3, R4, 0x8, R3 ;  /* 0x0000000804037824 */ /* 0x020fca00078e0203 */
[----:B---3--:R-:W-:Y:S01]  /*479f0*/  PRMT R0, R0, 0x654, R3 ;  /* 0x0000065400007816 */ /* 0x008fe20000000003 */
[----:B------:R-:W-:-:S03]  /*47a00*/  IMAD.MOV.U32 R3, RZ, RZ, 0x0 ;  /* 0x00000000ff037424 */ /* 0x000fc600078e00ff */
[----:B------:R0:W-:Y:S02]  /*47a10*/  SYNCS.ARRIVE.TRANS64.RED.A1T0 RZ, [R0+URZ], RZ ;  /* 0x000000ff00ff79a7 */ /* 0x0001e4000810043f */
[----:B0-----:R-:W-:Y:S05]  /*47a20*/  RET.REL.NODEC R2 `(_ZN7cutlass13device_kernelIN5flash11enable_sm90INS1_16FlashAttnFwdSm90INS1_25CollectiveMainloopFwdSm90ILi2EN4cute5tupleIJNS5_1CILi1EEES8_S8_EEENS6_IJNS7_ILi128EEENS7_ILi96EEENS7_ILi64EEEEEELi256ENS_10bfloat16_tEfNS_4arch4Sm90ELb0ELb1ELb0ELb1ELb1ELb1ELb1ELb1ELb0ELb1ELb0ELb0EEENS1_21CollectiveEpilogueFwdINS6_IJSA_NS7_ILi256EEESB_EEES9_SE_SG_Li256ELb1ELb1ELb0ELb0EEENS1_36VarlenDynamicPersistentTileSchedulerILi128ELi96ELi256ELi128ELb0ELb1ELb1ELb1ELb0ELb1EEEEEEEEEvNT_6ParamsE) ;  /* 0xfffffb8402747950 */ /* 0x001fea0003c3ffff */
.L_x_4392:
[----:B0-----:R0:W1:Y:S02]  /*47a30*/  SYNCS.PHASECHK.TRANS64.TRYWAIT P0, [R8+URZ], R9 ;  /* 0x00000009080075a7 */ /* 0x001064000800017f */
[----:B-1----:R-:W-:Y:S05]  /*47a40*/  @!P0 NANOSLEEP.SYNCS 0x989680 ;  /* 0x009896800000895d */ /* 0x002fea0003900000 */
[----:B------:R-:W1:Y:S02]  /*47a50*/  @!P0 SYNCS.PHASECHK.TRANS64 P0, [R8+URZ], R9 ;  /* 0x00000009080085a7 */ /* 0x000e64000800007f */
[----:B-1----:R-:W-:Y:S05]  /*47a60*/  @!P0 BRA `(.L_x_4392) ;  /* 0xfffffffc00f08947 */ /* 0x002fea000383ffff */
[----:B------:R-:W-:Y:S05]  /*47a70*/  BRA `(.L_x_4391) ;  /* 0xffffff4800e07947 */ /* 0x000fea000383ffff */
.L_x_4394:
[----:B0-----:R0:W1:Y:S02]  /*47a80*/  SYNCS.PHASECHK.TRANS64.TRYWAIT P0, [R4+URZ+0x32410], R9 ;  /* 0x03241009040075a7 */ /* 0x001064000800017f */
[----:B-1----:R-:W-:Y:S05]  /*47a90*/  @!P0 NANOSLEEP.SYNCS 0x989680 ;  /* 0x009896800000895d */ /* 0x002fea0003900000 */
[----:B------:R-:W1:Y:S02]  /*47aa0*/  @!P0 SYNCS.PHASECHK.TRANS64 P0, [R4+URZ+0x32410], R9 ;  /* 0x03241009040085a7 */ /* 0x000e64000800007f */
[----:B-1----:R-:W-:Y:S05]  /*47ab0*/  @!P0 BRA `(.L_x_4394) ;  /* 0xfffffffc00f08947 */ /* 0x002fea000383ffff */
[----:B------:R-:W-:Y:S05]  /*47ac0*/  BRA `(.L_x_4420) ;  /* 0xffffff4c00d47947 */ /* 0x000fea000383ffff */
.L_x_4401:
[----:B0-----:R0:W1:Y:S02]  /*47ad0*/  SYNCS.PHASECHK.TRANS64.TRYWAIT P0, [R8+URZ], R9 ;  /* 0x00000009080075a7 */ /* 0x001064000800017f */
[----:B-1----:R-:W-:Y:S05]  /*47ae0*/  @!P0 NANOSLEEP.SYNCS 0x989680 ;  /* 0x009896800000895d */ /* 0x002fea0003900000 */
[----:B------:R-:W1:Y:S02]  /*47af0*/  @!P0 SYNCS.PHASECHK.TRANS64 P0, [R8+URZ], R9 ;  /* 0x00000009080085a7 */ /* 0x000e64000800007f */
[----:B-1----:R-:W-:Y:S05]  /*47b00*/  @!P0 BRA `(.L_x_4401) ;  /* 0xfffffffc00f08947 */ /* 0x002fea000383ffff */
[----:B------:R-:W-:Y:S05]  /*47b10*/  BRA `(.L_x_4400) ;  /* 0xffffff5000487947 */ /* 0x000fea000383ffff */
.L_x_4421:
        /* <DEDUP_REMOVED lines=14> */
.L_x_6461:


//--------------------- .text._ZN7cutlass13device_kernelIN5flash11enable_sm90INS1_16FlashAttnFwdSm90INS1_25CollectiveMainloopFwdSm90ILi2EN4cute5tupleIJNS5_1CILi1EEES8_S8_EEENS6_IJNS7_ILi128EEENS7_ILi96EEENS7_ILi64EEEEEELi256ENS_10bfloat16_tEfNS_4arch4Sm90ELb1ELb0ELb0ELb0ELb1ELb0ELb0ELb1ELb0ELb1ELb0ELb0EEENS1_21CollectiveEpilogueFwdINS6_IJSA_NS7_ILi256EEESB_EEES9_SE_SG_Li256ELb0ELb1ELb0ELb0EEENS1_30DynamicPersistentTileSchedulerILi256ELi128ELb0ELb1ELb1EEEEEEEEEvNT_6ParamsE --------------------------
	.section	.text._ZN7cutlass13device_kernelIN5flash11enable_sm90INS1_16FlashAttnFwdSm90INS1_25CollectiveMainloopFwdSm90ILi2EN4cute5tupleIJNS5_1CILi1EEES8_S8_EEENS6_IJNS7_ILi128EEENS7_ILi96EEENS7_ILi64EEEEEELi256ENS_10bfloat16_tEfNS_4arch4Sm90ELb1ELb0ELb0ELb0ELb1ELb0ELb0ELb1ELb0ELb1ELb0ELb0EEENS1_21CollectiveEpilogueFwdINS6_IJSA_NS7_ILi256EEESB_EEES9_SE_SG_Li256ELb0ELb1ELb0ELb0EEENS1_30DynamicPersistentTileSchedulerILi256ELi128ELb0ELb1ELb1EEEEEEEEEvNT_6ParamsE,"ax",@progbits
	.align	128
.text._ZN7cutlass13device_kernelIN5flash11enable_sm90INS1_16FlashAttnFwdSm90INS1_25CollectiveMainloopFwdSm90ILi2EN4cute5tupleIJNS5_1CILi1EEES8_S8_EEENS6_IJNS7_ILi128EEENS7_ILi96EEENS7_ILi64EEEEEELi256ENS_10bfloat16_tEfNS_4arch4Sm90ELb1ELb0ELb0ELb0ELb1ELb0ELb0ELb1ELb0ELb1ELb0ELb0EEENS1_21CollectiveEpilogueFwdINS6_IJSA_NS7_ILi256EEESB_EEES9_SE_SG_Li256ELb0ELb1ELb0ELb0EEENS1_30DynamicPersistentTileSchedulerILi256ELi128ELb0ELb1ELb1EEEEEEEEEvNT_6ParamsE:
        .type           _ZN7cutlass13device_kernelIN5flash11enable_sm90INS1_16FlashAttnFwdSm90INS1_25CollectiveMainloopFwdSm90ILi2EN4cute5tupleIJNS5_1CILi1EEES8_S8_EEENS6_IJNS7_ILi128EEENS7_ILi96EEENS7_ILi64EEEEEELi256ENS_10bfloat16_tEfNS_4arch4Sm90ELb1ELb0ELb0ELb0ELb1ELb0ELb0ELb1ELb0ELb1ELb0ELb0EEENS1_21CollectiveEpilogueFwdINS6_IJSA_NS7_ILi256EEESB_EEES9_SE_SG_Li256ELb0ELb1ELb0ELb0EEENS1_30DynamicPersistentTileSchedulerILi256ELi128ELb0ELb1ELb1EEEEEEEEEvNT_6ParamsE,@function
        .size           _ZN7cutlass13device_kernelIN5flash11enable_sm90INS1_16FlashAttnFwdSm90INS1_25CollectiveMainloopFwdSm90ILi2EN4cute5tupleIJNS5_1CILi1EEES8_S8_EEENS6_IJNS7_ILi128EEENS7_ILi96EEENS7_ILi64EEEEEELi256ENS_10bfloat16_tEfNS_4arch4Sm90ELb1ELb0ELb0ELb0ELb1ELb0ELb0ELb1ELb0ELb1ELb0ELb0EEENS1_21CollectiveEpilogueFwdINS6_IJSA_NS7_ILi256EEESB_EEES9_SE_SG_Li256ELb0ELb1ELb0ELb0EEENS1_30DynamicPersistentTileSchedulerILi256ELi128ELb0ELb1ELb1EEEEEEEEEvNT_6ParamsE,(.L_x_6463 - _ZN7cutlass13device_kernelIN5flash11enable_sm90INS1_16FlashAttnFwdSm90INS1_25CollectiveMainloopFwdSm90ILi2EN4cute5tupleIJNS5_1CILi1EEES8_S8_EEENS6_IJNS7_ILi128EEENS7_ILi96EEENS7_ILi64EEEEEELi256ENS_10bfloat16_tEfNS_4arch4Sm90ELb1ELb0ELb0ELb0ELb1ELb0ELb0ELb1ELb0ELb1ELb0ELb0EEENS1_21CollectiveEpilogueFwdINS6_IJSA_NS7_ILi256EEESB_EEES9_SE_SG_Li256ELb0ELb1ELb0ELb0EEENS1_30DynamicPersistentTileSchedulerILi256ELi128ELb0ELb1ELb1EEEEEEEEEvNT_6ParamsE)
        .other          _ZN7cutlass13device_kernelIN5flash11enable_sm90INS1_16FlashAttnFwdSm90INS1_25CollectiveMainloopFwdSm90ILi2EN4cute5tupleIJNS5_1CILi1EEES8_S8_EEENS6_IJNS7_ILi128EEENS7_ILi96EEENS7_ILi64EEEEEELi256ENS_10bfloat16_tEfNS_4arch4Sm90ELb1ELb0ELb0ELb0ELb1ELb0ELb0ELb1ELb0ELb1ELb0ELb0EEENS1_21CollectiveEpilogueFwdINS6_IJSA_NS7_ILi256EEESB_EEES9_SE_SG_Li256ELb0ELb1ELb0ELb0EEENS1_30DynamicPersistentTileSchedulerILi256ELi128ELb0ELb1ELb1EEEEEEEEEvNT_6ParamsE,@"STO_CUDA_ENTRY STV_DEFAULT"
_ZN7cutlass13device_kernelIN5flash11enable_sm90INS1_16FlashAttnFwdSm90INS1_25CollectiveMainloopFwdSm90ILi2EN4cute5tupleIJNS5_1CILi1EEES8_S8_EEENS6_IJNS7_ILi128EEENS7_ILi96EEENS7_ILi64EEEEEELi256ENS_10bfloat16_tEfNS_4arch4Sm90ELb1ELb0ELb0ELb0ELb1ELb0ELb0ELb1ELb0ELb1ELb0ELb0EEENS1_21CollectiveEpilogueFwdINS6_IJSA_NS7_ILi256EEESB_EEES9_SE_SG_Li256ELb0ELb1ELb0ELb0EEENS1_30DynamicPersistentTileSchedulerILi256ELi128ELb0ELb1ELb1EEEEEEEEEvNT_6ParamsE:
        /* <DEDUP_REMOVED lines=45> */
.L_x_4422:
        /* <DEDUP_REMOVED lines=22> */
.L_x_4423:
        /* <DEDUP_REMOVED lines=18> */
.L_x_4424:
        /* <DEDUP_REMOVED lines=22> */
.L_x_4425:
        /* <DEDUP_REMOVED lines=23> */
.L_x_4426:
        /* <DEDUP_REMOVED lines=8> */
.L_x_4428:
[----:B------:R-:W-:-:S08]  /*08a0*/  NOP ;  /* 0x0000000000007918 */ /* 0x000fd00000000000 */
[----:B------:R-:W0:Y:S02]  /*08b0*/  USETMAXREG.TRY_ALLOC.CTAPOOL UP0, 0xe8 ;  /* 0x000000e8000079c8 */ /* 0x000e240008000600 */
[----:B0-----:R-:W-:-:S13]  /*08c0*/  PLOP3.LUT P0, PT, PT, PT, UP0, 0x80, 0x0 ;  /* 0x000000000000781c */ /* 0x001fda0003f0f008 */
[----:B------:R-:W-:Y:S05]  /*08d0*/  @!P0 BRA `(.L_x_4428) ;  /* 0xfffffffc00f08947 */ /* 0x000fea000383ffff */
[----:B------:R-:W0:Y:S01]  /*08e0*/  S2R R0, SR_TID.X ;  /* 0x0000000000007919 */ /* 0x000e220000002100 */
[----:B------:R-:W1:Y:S08]  /*08f0*/  S2UR UR4, SR_CTAID.X ;  /* 0x00000000000479c3 */ /* 0x000e700000002500 */
[----:B------:R-:W-:Y:S08]  /*0900*/  BAR.ARV 0x4, 0x180 ;  /* 0x0106000000007b1d */ /* 0x000ff00000002000 */
[----:B------:R-:W-:Y:S06]  /*0910*/  BAR.ARV 0x8, 0x180 ;  /* 0x0206000000007b1d */ /* 0x000fec0000002000 */
[----:B0-----:R-:W-:-:S04]  /*0920*/  SHF.R.U32.HI R0, RZ, 0x7, R0 ;  /* 0x00000007ff007819 */ /* 0x001fc80000011600 */
[----:B------:R-:W-:Y:S02]  /*0930*/  ISETP.NE.AND P0, PT, R0, 0x1, PT ;  /* 0x000000010000780c */ /* 0x000fe40003f05270 */
[----:B------:R-:W1:Y:S11]  /*0940*/  LDC R0, c[0x0][0xc38] ;  /* 0x00030e00ff007b82 */ /* 0x000e760000000800 */
[----:B------:R-:W-:Y:S06]  /*0950*/  @!P0 BAR.ARV 0x9, 0x100 ;  /* 0x0244000000008b1d */ /* 0x000fec0000002000 */
[----:B-1----:R-:W-:-:S13]  /*0960*/  ISETP.LE.AND P0, PT, R0, UR4, PT ;  /* 0x0000000400007c0c */ /* 0x002fda000bf03270 */
[----:B------:R-:W-:Y:S05]  /*0970*/  @P0 EXIT ;  /* 0x000000000000094d */ /* 0x000fea0003800000 */
[----:B------:R-:W0:Y:S01]  /*0980*/  S2R R2, SR_TID.X ;  /* 0x0000000000027919 */ /* 0x000e220000002100 */
[----:B------:R-:W-:Y:S01]  /*0990*/  ULOP3.LUT UR44, UR45, 0x1, URZ, 0xfc, !UPT ;  /* 0x000000012d2c7892 */ /* 0x000fe2000f8efc3f */
[----:B------:R-:W-:Y:S01]  /*09a0*/  UMOV UR38, URZ ;  /* 0x0000003f00267c82 */ /* 0x000fe20008000000 */
[----:B------:R-:W-:Y:S01]  /*09b0*/  UMOV UR37, URZ ;  /* 0x0000003f00257c82 */ /* 0x000fe20008000000 */
[----:B------:R-:W-:Y:S01]  /*09c0*/  UMOV UR36, URZ ;  /* 0x0000003f00247c82 */ /* 0x000fe20008000000 */
        /* <DEDUP_REMOVED lines=8> */
[----:B------:R-:W-:-:S02]  /*0a50*/  LOP3.LUT R5, R2, 0x3fffff0, RZ, 0xc0, !PT ;  /* 0x03fffff002057812 */ /* 0x000fc400078ec0ff */
[----:B------:R-:W-:Y:S01]  /*0a60*/  LEA.HI R2, R2, R7, RZ, 0x1 ;  /* 0x0000000702027211 */ /* 0x000fe200078f08ff */
[----:B------:R-:W-:Y:S01]  /*0a70*/  IMAD.SHL.U32 R4, R4, 0x20, RZ ;  /* 0x0000002004047824 */ /* 0x000fe200078e00ff */
[----:B------:R-:W-:Y:S01]  /*0a80*/  SHF.R.S32.HI R9, RZ, 0x1f, R206 ;  /* 0x0000001fff097819 */ /* 0x000fe200000114ce */
[----:B------:R-:W-:Y:S01]  /*0a90*/  IMAD.IADD R5, R214, 0x1, -R5 ;  /* 0x00000001d6057824 */ /* 0x000fe200078e0a05 */
[----:B------:R-:W-:Y:S02]  /*0aa0*/  LOP3.LUT R2, R2, 0x1ffffffe, RZ, 0xc0, !PT ;  /* 0x1ffffffe02027812 */ /* 0x000fe400078ec0ff */
[----:B------:R-:W-:Y:S02]  /*0ab0*/  LEA.HI R6, R9, R206, RZ, 0x2 ;  /* 0x000000ce09067211 */ /* 0x000fe400078f10ff */
[----:B------:R-:W-:Y:S01]  /*0ac0*/  LEA.HI R10, R3, R214, RZ, 0x2 ;  /* 0x000000d6030a7211 */ /* 0x000fe200078f10ff */
[----:B------:R-:W-:Y:S01]  /*0ad0*/  IMAD.IADD R2, R7, 0x1, -R2 ;  /* 0x0000000107027824 */ /* 0x000fe200078e0a02 */
[----:B------:R-:W-:-:S02]  /*0ae0*/  SHF.R.S32.HI R8, RZ, 0x2, R6 ;  /* 0x00000002ff087819 */ /* 0x000fc40000011406 */
[----:B------:R-:W-:Y:S02]  /*0af0*/  SHF.R.S32.HI R11, RZ, 0x1f, R6 ;  /* 0x0000001fff0b7819 */ /* 0x000fe40000011406 */
[----:B------:R-:W-:Y:S02]  /*0b00*/  LOP3.LUT R7, R10, 0xfffffffc, RZ, 0xc0, !PT ;  /* 0xfffffffc0a077812 */ /* 0x000fe400078ec0ff */
[----:B------:R-:W-:Y:S02]  /*0b10*/  LEA.HI R3, R3, R214, RZ, 0x3 ;  /* 0x000000d603037211 */ /* 0x000fe400078f18ff */
[----:B------:R-:W-:Y:S01]  /*0b20*/  LEA.HI R11, R11, R8, RZ, 0x3 ;  /* 0x000000080b0b7211 */ /* 0x000fe200078f18ff */
[----:B------:R-:W-:Y:S01]  /*0b30*/  IMAD.IADD R7, R214, 0x1, -R7 ;  /* 0x00000001d6077824 */ /* 0x000fe200078e0a07 */
[----:B------:R-:W-:Y:S02]  /*0b40*/  SHF.R.S32.HI R207, RZ, 0x7, R0 ;  /* 0x00000007ffcf7819 */ /* 0x000fe40000011400 */
[----:B------:R-:W-:-:S02]  /*0b50*/  LOP3.LUT R4, R4, 0xfffffc00, RZ, 0xc0, !PT ;  /* 0xfffffc0004047812 */ /* 0x000fc400078ec0ff */
[----:B------:R-:W-:Y:S02]  /*0b60*/  LOP3.LUT R23, R3, 0xfffffff8, RZ, 0xc0, !PT ;  /* 0xfffffff803177812 */ /* 0x000fe400078ec0ff */
[----:B------:R-:W-:Y:S01]  /*0b70*/  LOP3.LUT R11, R11, 0xfffffff8, RZ, 0xc0, !PT ;  /* 0xfffffff80b0b7812 */ /* 0x000fe200078ec0ff */
[----:B------:R-:W-:Y:S01]  /*0b80*/  IMAD R5, R5, 0x40, R4 ;  /* 0x0000004005057824 */ /* 0x000fe200078e0204 */
        /* <DEDUP_REMOVED lines=14> */
[----:B------:R-:W-:Y:S01]  /*0c70*/  IADD3 R7, R7, -R4, RZ ;  /* 0x8000000407077210 */ /* 0x000fe20007ffe0ff */
[C---:B------:R-:W-:Y:S01]  /*0c80*/  VIADD R18, R2.reuse, 0x80 ;  /* 0x0000008002127836 */ /* 0x040fe20000000000 */
[----:B------:R-:W-:Y:S01]  /*0c90*/  SHF.R.S32.HI R205, RZ, 0x3, R3 ;  /* 0x00000003ffcd7819 */ /* 0x000fe20000011403 */
[----:B------:R-:W-:Y:S01]  /*0ca0*/  VIADD R22, R2, 0xc0 ;  /* 0x000000c002167836 */ /* 0x000fe20000000000 */
[----:B------:R-:W-:Y:S01]  /*0cb0*/  SHF.R.S32.HI R213, RZ, 0x1f, R2 ;  /* 0x0000001fffd57819 */ /* 0x000fe20000011402 */
[----:B------:R-:W-:Y:S01]  /*0cc0*/  IMAD R208, R0, 0x40, R9 ;  /* 0x0000004000d07824 */ /* 0x000fe200078e0209 */
[----:B------:R-:W-:Y:S01]  /*0cd0*/  SHF.R.S32.HI R212, RZ, 0x1f, R19 ;  /* 0x0000001fffd47819 */ /* 0x000fe20000011413 */
[----:B------:R-:W-:Y:S01]  /*0ce0*/  IMAD.IADD R17, R206, 0x1, -R17 ;  /* 0x00000001ce117824 */ /* 0x000fe200078e0a11 */
[----:B------:R-:W-:Y:S01]  /*0cf0*/  SHF.R.S32.HI R211, RZ, 0x1f, R18 ;  /* 0x0000001fffd37819 */ /* 0x000fe20000011412 */
[----:B------:R-:W-:Y:S01]  /*0d00*/  IMAD R16, R7, 0x8, R208 ;  /* 0x0000000807107824 */ /* 0x000fe200078e02d0 */
[----:B------:R-:W-:-:S07]  /*0d10*/  SHF.R.S32.HI R210, RZ, 0x1f, R22 ;  /* 0x0000001fffd27819 */ /* 0x000fce0000011416 */
.L_x_4485:
        /* <DEDUP_REMOVED lines=21> */
.L_x_4429:
[----:B------:R-:W-:Y:S01]  /*0e70*/  ULDC UR8, c[0x0][0xc54] ;  /* 0x0003150000087ab9 */ /* 0x000fe20000000800 */
[----:B------:R-:W-:Y:S01]  /*0e80*/  UMOV UR4, UR9 ;  /* 0x0000000900047c82 */ /* 0x000fe20008000000 */
[----:B------:R-:W-:-:S11]  /*0e90*/  UISETP.NE.AND UP0, UPT, UR8, 0x1, UPT ;  /* 0x000000010800788c */ /* 0x000fd6000bf05270 */
[----:B------:R-:W-:Y:S02]  /*0ea0*/  @UP0 ULDC.64 UR10, c[0x0][0xc58] ;  /* 0x00031600000a0ab9 */ /* 0x000fe40000000a00 */
[----:B------:R-:W-:-:S04]  /*0eb0*/  UIMAD.WIDE.U32 UR6, UR9, UR10, URZ ;  /* 0x0000000a090672a5 */ /* 0x000fc8000f8e003f */
[----:B------:R-:W-:-:S04]  /*0ec0*/  @UP0 USHF.R.U32.HI UR4, URZ, UR11, UR7 ;  /* 0x0000000b3f040299 */ /* 0x000fc80008011607 */
[----:B------:R-:W-:-:S12]  /*0ed0*/  UIMAD UR6, UR4, UR8, URZ ;  /* 0x00000008040672a4 */ /* 0x000fd8000f8e023f */
.L_x_4430:
[----:B------:R-:W-:Y:S01]  /*0ee0*/  ULOP3.LUT UR4, URZ, UR4, URZ, 0x33, !UPT ;  /* 0x000000043f047292 */ /* 0x000fe2000f8e333f */
[----:B------:R-:W-:Y:S01]  /*0ef0*/  PLOP3.LUT P0, PT, PT, PT, PT, 0x80, 0x0 ;  /* 0x000000000000781c */ /* 0x000fe20003f0f070 */
[----:B------:R-:W-:Y:S01]  /*0f00*/  UIADD3 UR10, UR9, -UR6, URZ ;  /* 0x80000006090a7290 */ /* 0x000fe2000fffe03f */
[----:B------:R-:W-:Y:S01]  /*0f10*/  IMAD.MOV.U32 R3, RZ, RZ, RZ ;  /* 0x000000ffff037224 */ /* 0x000fe200078e00ff */
[----:B------:R-:W-:Y:S01]  /*0f20*/  ULDC UR7, c[0x0][0x448] ;  /* 0x0001120000077ab9 */ /* 0x000fe20000000800 */
[----:B------:R-:W-:Y:S01]  /*0f30*/  ULDC UR6, c[0x0][0xc3c] ;  /* 0x00030f0000067ab9 */ /* 0x000fe20000000800 */
[----:B------:R-:W-:Y:S01]  /*0f40*/  UISETP.NE.AND UP2, UPT, UR7, 0x1, UPT ;  /* 0x000000010700788c */ /* 0x000fe2000bf45270 */
[----:B------:R-:W-:Y:S01]  /*0f50*/  IMAD.MOV.U32 R4, RZ, RZ, RZ ;  /* 0x000000ffff047224 */ /* 0x000fe200078e00ff */
[----:B------:R-:W-:Y:S01]  /*0f60*/  UIADD3 UR4, UR4, UR6, URZ ;  /* 0x0000000604047290 */ /* 0x000fe2000fffe03f */
[----:B------:R-:W-:Y:S01]  /*0f70*/  IMAD.MOV.U32 R0, RZ, RZ, RZ ;  /* 0x000000ffff007224 */ /* 0x000fe200078e00ff */
[----:B------:R-:W-:Y:S01]  /*0f80*/  ULDC.64 UR12, c[0x0][0x418] ;  /* 0x00010600000c7ab9 */ /* 0x000fe20000000a00 */
[----:B------:R-:W-:Y:S01]  /*0f90*/  ULDC UR42, c[0x0][0x424] ;  /* 0x00010900002a7ab9 */ /* 0x000fe20000000800 */
[----:B------:R-:W-:Y:S01]  /*0fa0*/  UISETP.NE.U32.AND UP0, UPT, UR12, URZ, UPT ;  /* 0x0000003f0c00728c */ /* 0x000fe2000bf05070 */
[----:B------:R-:W-:Y:S01]  /*0fb0*/  CS2R R174, SRZ ;  /* 0x0000000000ae7805 */ /* 0x000fe2000001ff00 */
[----:B------:R-:W-:Y:S01]  /*0fc0*/  USHF.L.U32 UR43, UR4, 0x7, URZ ;  /* 0x00000007042b7899 */ /* 0x000fe2000800063f */
[----:B------:R-:W-:Y:S01]  /*0fd0*/  CS2R R148, SRZ ;  /* 0x0000000000947805 */ /* 0x000fe2000001ff00 */
[----:B------:R-:W-:Y:S01]  /*0fe0*/  UISETP.NE.AND.EX UP0, UPT, UR13, URZ, UPT, UP0 ;  /* 0x0000003f0d00728c */ /* 0x000fe2000bf05300 */
[----:B------:R-:W-:Y:S01]  /*0ff0*/  CS2R R172, SRZ ;  /* 0x0000000000ac7805 */ /* 0x000fe2000001ff00 */
[----:B------:R-:W-:Y:S01]  /*1000*/  UIADD3 UR4, UR43, 0x7f, URZ ;  /* 0x0000007f2b047890 */ /* 0x000fe2000fffe03f */
[----:B------:R-:W-:Y:S01]  /*1010*/  CS2R R144, SRZ ;  /* 0x0000000000907805 */ /* 0x000fe2000001ff00 */
[----:B------:R-:W-:Y:S01]  /*1020*/  ULDC UR8, c[0x0][0x288] ;  /* 0x0000a20000087ab9 */ /* 0x000fe20000000800 */
[----:B------:R-:W-:Y:S01]  /*1030*/  @UP2 ULDC UR6, c[0x0][0x44c] ;  /* 0x0001130000062ab9 */ /* 0x000fe20000000800 */
[----:B------:R-:W-:Y:S01]  /*1040*/  UIADD3 UR8, -UR8, 0x60, URZ ;  /* 0x0000006008087890 */ /* 0x000fe2000fffe13f */
[----:B------:R-:W-:Y:S01]  /*1050*/  CS2R R170, SRZ ;  /* 0x0000000000aa7805 */ /* 0x000fe2000001ff00 */
[----:B------:R-:W-:Y:S01]  /*1060*/  UIMAD.WIDE.U32 UR6, UR4, UR6, URZ ;  /* 0x00000006040672a5 */ /* 0x000fe2000f8e003f */
[----:B------:R-:W-:Y:S01]  /*1070*/  CS2R R140, SRZ ;  /* 0x00000000008c7805 */ /* 0x000fe2000001ff00 */
[----:B------:R-:W-:Y:S01]  /*1080*/  USEL UR42, UR42, 0x1, UP0 ;  /* 0x000000012a2a7887 */ /* 0x000fe20008000000 */
[----:B------:R-:W-:Y:S01]  /*1090*/  CS2R R128, SRZ ;  /* 0x0000000000807805 */ /* 0x000fe2000001ff00 */
[----:B------:R-:W-:Y:S01]  /*10a0*/  ULDC UR9, c[0x0][0x2f0] ;  /* 0x0000bc0000097ab9 */ /* 0x000fe20000000800 */
[----:B------:R-:W-:Y:S01]  /*10b0*/  @UP2 ULDC UR12, c[0x0][0x450] ;  /* 0x00011400000c2ab9 */ /* 0x000fe20000000800 */
[----:B------:R-:W-:Y:S01]  /*10c0*/  UIMAD UR8, UR42, UR9, UR8 ;  /* 0x000000092a0872a4 */ /* 0x000fe2000f8e0208 */
[----:B------:R-:W-:Y:S01]  /*10d0*/  CS2R R108, SRZ ;  /* 0x00000000006c7805 */ /* 0x000fe2000001ff00 */
[----:B------:R-:W-:Y:S01]  /*10e0*/  @UP2 USHF.R.U32.HI UR4, URZ, UR12, UR7 ;  /* 0x0000000c3f042299 */ /* 0x000fe20008011607 */
[----:B------:R-:W-:Y:S01]  /*10f0*/  CS2R R136, SRZ ;  /* 0x0000000000887805 */ /* 0x000fe2000001ff00 */
[----:B------:R-:W-:Y:S01]  /*1100*/  UIMAD UR6, UR42, UR9, 0x5f ;  /* 0x0000005f2a0674a4 */ /* 0x000fe2000f8e0209 */
[----:B------:R-:W-:Y:S01]  /*1110*/  CS2R R104, SRZ ;  /* 0x0000000000687805 */ /* 0x000fe2000001ff00 */
[----:B------:R-:W-:Y:S01]  /*1120*/  UIADD3 UR8, UR8, UR4, URZ ;  /* 0x0000000408087290 */ /* 0x000fe2000fffe03f */
[----:B------:R-:W-:Y:S01]  /*1130*/  CS2R R100, SRZ ;  /* 0x0000000000647805 */ /* 0x000fe2000001ff00 */
[----:B------:R-:W-:Y:S01]  /*1140*/  UIMAD.WIDE UR6, UR6, 0x2aaaaaab, URZ ;  /* 0x2aaaaaab060678a5 */ /* 0x000fe2000f8e023f */
[----:B------:R-:W-:Y:S01]  /*1150*/  CS2R R132, SRZ ;  /* 0x0000000000847805 */ /* 0x000fe2000001ff00 */
[----:B------:R-:W-:Y:S01]  /*1160*/  UIMAD.WIDE UR8, UR8, 0x2aaaaaab, URZ ;  /* 0x2aaaaaab080878a5 */ /* 0x000fe2000f8e023f */
[----:B------:R-:W-:Y:S01]  /*1170*/  CS2R R96, SRZ ;  /* 0x0000000000607805 */ /* 0x000fe2000001ff00 */
[----:B------:R-:W-:Y:S01]  /*1180*/  ULDC UR11, c[0x0][0xc54] ;  /* 0x00031500000b7ab9 */ /* 0x000fe20000000800 */
[----:B------:R-:W-:Y:S01]  /*1190*/  USHF.R.U32.HI UR4, URZ, 0x1f, UR7 ;  /* 0x0000001f3f047899 */ /* 0x000fe20008011607 */
[----:B------:R-:W-:Y:S01]  /*11a0*/  CS2R R92, SRZ ;  /* 0x00000000005c7805 */ /* 0x000fe2000001ff00 */
[----:B------:R-:W-:Y:S01]  /*11b0*/  UIMAD UR11, UR5, UR11, UR10 ;  /* 0x0000000b050b72a4 */ /* 0x000fe2000f8e020a */
[----:B------:R-:W-:Y:S01]  /*11c0*/  IMAD.MOV.U32 R204, RZ, RZ, RZ ;  /* 0x000000ffffcc7224 */ /* 0x000fe200078e00ff */
[----:B------:R-:W-:Y:S01]  /*11d0*/  USHF.R.U32.HI UR5, URZ, 0x1f, UR9 ;  /* 0x0000001f3f057899 */ /* 0x000fe20008011609 */
[----:B------:R-:W-:Y:S01]  /*11e0*/  CS2R R88, SRZ ;  /* 0x0000000000587805 */ /* 0x000fe2000001ff00 */
[----:B------:R-:W-:Y:S01]  /*11f0*/  ULEA.HI.SX32 UR7, UR7, UR4, 0x1c ;  /* 0x0000000407077291 */ /* 0x000fe2000f8fe23f */
[----:B------:R-:W-:Y:S01]  /*1200*/  CS2R R84, SRZ ;  /* 0x0000000000547805 */ /* 0x000fe2000001ff00 */
[----:B------:R-:W-:Y:S01]  /*1210*/  ULEA.HI.SX32 UR9, UR9, UR5, 0x1c ;  /* 0x0000000509097291 */ /* 0x000fe2000f8fe23f */
[----:B------:R-:W-:Y:S01]  /*1220*/  CS2R R124, SRZ ;  /* 0x00000000007c7805 */ /* 0x000fe2000001ff00 */
[----:B------:R-:W-:Y:S01]  /*1230*/  ULDC UR39, c[0x0][0xc48] ;  /* 0x0003120000277ab9 */ /* 0x000fe20000000800 */
[----:B------:R-:W-:Y:S01]  /*1240*/  UMOV UR41, UR11 ;  /* 0x0000000b00297c82 */ /* 0x000fe20008000000 */
[----:B------:R-:W-:Y:S01]  /*1250*/  UISETP.LT.AND UP0, UPT, UR7, UR9, UPT ;  /* 0x000000090700728c */ /* 0x000fe2000bf01270 */
[----:B------:R-:W-:Y:S01]  /*1260*/  CS2R R80, SRZ ;  /* 0x0000000000507805 */ /* 0x000fe2000001ff00 */
[----:B------:R-:W-:Y:S01]  /*1270*/  UISETP.NE.AND UP1, UPT, UR39, 0x1, UPT ;  /* 0x000000012700788c */ /* 0x000fe2000bf25270 */
[----:B------:R-:W-:Y:S01]  /*1280*/  CS2R R76, SRZ ;  /* 0x00000000004c7805 */ /* 0x000fe2000001ff00 */
[----:B------:R-:W-:Y:S01]  /*1290*/  USEL UR40, UR7, UR9, UP0 ;  /* 0x0000000907287287 */ /* 0x000fe20008000000 */
[----:B------:R-:W-:Y:S01]  /*12a0*/  CS2R R176, SRZ ;  /* 0x0000000000b07805 */ /* 0x000fe2000001ff00 */
[----:B------:R-:W-:Y:S01]  /*12b0*/  UP2UR UR46, UPR, URZ, 0x4 ;  /* 0x000000043f2e7883 */ /* 0x000fe20008000000 */
[----:B------:R-:W-:Y:S01]  /*12c0*/  IMAD.MOV.U32 R200, RZ, RZ, RZ ;  /* 0x000000ffffc87224 */ /* 0x000fe200078e00ff */
[----:B------:R-:W-:Y:S01]  /*12d0*/  UISETP.GE.AND UP0, UPT, UR40, 0x1, UPT ;  /* 0x000000012800788c */ /* 0x000fe2000bf06270 */
[----:B------:R-:W-:-:S02]  /*12e0*/  CS2R R72, SRZ ;  /* 0x0000000000487805 */ /* 0x000fc4000001ff00 */
[----:B------:R-:W-:Y:S02]  /*12f0*/  CS2R R68, SRZ ;  /* 0x0000000000447805 */ /* 0x000fe4000001ff00 */
[----:B------:R-:W-:Y:S02]  /*1300*/  CS2R R198, SRZ ;  /* 0x0000000000c67805 */ /* 0x000fe4000001ff00 */
[----:B------:R-:W-:Y:S01]  /*1310*/  CS2R R64, SRZ ;  /* 0x0000000000407805 */ /* 0x000fe2000001ff00 */
[----:B------:R-:W-:Y:S01]  /*1320*/  @UP1 ULDC UR10, c[0x0][0xc4c] ;  /* 0x00031300000a1ab9 */ /* 0x000fe20000000800 */
[----:B------:R-:W-:Y:S01]  /*1330*/  PLOP3.LUT P1, PT, PT, PT, UP0, 0x80, 0x0 ;  /* 0x000000000000781c */ /* 0x000fe20003f2f008 */
[----:B------:R-:W-:Y:S01]  /*1340*/  UIMAD.WIDE.U32 UR4, UR11, UR10, URZ ;  /* 0x0000000a0b0472a5 */ /* 0x000fe2000f8e003f */
[----:B------:R-:W-:Y:S01]  /*1350*/  CS2R R60, SRZ ;  /* 0x00000000003c7805 */ /* 0x000fe2000001ff00 */
[----:B------:R-:W-:Y:S01]  /*1360*/  @UP1 ULDC UR6, c[0x0][0xc50] ;  /* 0x0003140000061ab9 */ /* 0x000fe20000000800 */
[----:B------:R-:W-:Y:S01]  /*1370*/  CS2R R56, SRZ ;  /* 0x0000000000387805 */ /* 0x000fe2000001ff00 */
[----:B------:R-:W-:Y:S01]  /*1380*/  @UP1 USHF.R.U32.HI UR41, URZ, UR6, UR5 ;  /* 0x000000063f291299 */ /* 0x000fe20008011605 */
[----:B------:R-:W-:-:S02]  /*1390*/  CS2R R52, SRZ ;  /* 0x0000000000347805 */ /* 0x000fc4000001ff00 */
[----:B------:R-:W-:Y:S02]  /*13a0*/  CS2R R196, SRZ ;  /* 0x0000000000c47805 */ /* 0x000fe4000001ff00 */
[----:B------:R-:W-:Y:S01]  /*13b0*/  CS2R R48, SRZ ;  /* 0x0000000000307805 */ /* 0x000fe2000001ff00 */
[----:B------:R-:W-:Y:S01]  /*13c0*/  UIADD3 UR4, -UR41, URZ, URZ ;  /* 0x0000003f29047290 */ /* 0x000fe2000fffe13f */
[----:B------:R-:W-:Y:S02]  /*13d0*/  CS2R R44, SRZ ;  /* 0x00000000002c7805 */ /* 0x000fe4000001ff00 */
[----:B------:R-:W-:Y:S02]  /*13e0*/  CS2R R40, SRZ ;  /* 0x0000000000287805 */ /* 0x000fe4000001ff00 */
[----:B------:R-:W-:Y:S01]  /*13f0*/  CS2R R36, SRZ ;  /* 0x0000000000247805 */ /* 0x000fe2000001ff00 */
[----:B------:R-:W-:Y:S01]  /*1400*/  UIMAD UR39, UR39, UR4, UR11 ;  /* 0x00000004272772a4 */ /* 0x000fe2000f8e020b */
        /* <DEDUP_REMOVED lines=63> */
.L_x_4432:
        /* <DEDUP_REMOVED lines=10> */
.L_x_4549:
[----:B0-----:R-:W-:Y:S01]  /*18a0*/  IMAD.U32 R0, RZ, RZ, UR44 ;  /* 0x0000002cff007e24 */ /* 0x001fe2000f8e00ff */
[----:B------:R-:W-:Y:S05]  /*18b0*/  WARPSYNC.ALL ;  /* 0x0000000000007948 */ /* 0x000fea0003800000 */
[----:B------:R0:W-:Y:S01]  /*18c0*/  BAR.SYNC.DEFER_BLOCKING R7, 0x100 ;  /* 0x000400070000751d */ /* 0x0001e20000010000 */
[----:B------:R-:W-:-:S13]  /*18d0*/  ISETP.NE.AND P0, PT, R0, 0x3, PT ;  /* 0x000000030000780c */ /* 0x000fda0003f05270 */
[----:B0-----:R-:W-:Y:S05]  /*18e0*/  @!P0 BRA `(.L_x_4434) ;  /* 0x0000000000048947 */ /* 0x001fea0003800000 */
[----:B------:R-:W-:Y:S01]  /*18f0*/  BPT.TRAP 0x1 ;  /* 0x000000040000795c */ /* 0x000fe20000300000 */
.L_x_4434:
[----:B------:R-:W-:Y:S01]  /*1900*/  ULEA UR22, UR36, UR47, 0x3 ;  /* 0x0000002f24167291 */ /* 0x000fe2000f8e183f */
[----:B------:R-:W-:-:S05]  /*1910*/  IMAD.U32 R8, RZ, RZ, UR37 ;  /* 0x00000025ff087e24 */ /* 0x000fca000f8e00ff */
[----:B------:R-:W-:-:S04]  /*1920*/  SHF.L.U32 R8, R8, 0x1f, RZ ;  /* 0x0000001f08087819 */ /* 0x000fc800000006ff */
[----:B------:R0:W1:Y:S01]  /*1930*/  SYNCS.PHASECHK.TRANS64.TRYWAIT P1, [UR22+0x22830], R8 ;  /* 0x02283008ff0075a7 */ /* 0x0000620008020156 */
[----:B------:R-:W-:Y:S05]  /*1940*/  @!P0 BRA `(.L_x_4435) ;  /* 0x0000000000048947 */ /* 0x000fea0003800000 */
[----:B------:R-:W-:Y:S01]  /*1950*/  BPT.TRAP 0x1 ;  /* 0x000000040000795c */ /* 0x000fe20000300000 */
.L_x_4435:
[----:B-1----:R-:W-:Y:S05]  /*1960*/  @P1 BRA `(.L_x_4436) ;  /* 0x0000000000081947 */ /* 0x002fea0003800000 */
[----:B------:R-:W1:Y:S02]  /*1970*/  SYNCS.PHASECHK.TRANS64.TRYWAIT P1, [UR22+0x22830], R8 ;  /* 0x02283008ff0075a7 */ /* 0x000e640008020156 */
[----:B-1----:R-:W-:Y:S05]  /*1980*/  @!P1 BRA `(.L_x_4437) ;  /* 0x000000d000589947 */ /* 0x002fea0003800000 */
.L_x_4436:
        /* <DEDUP_REMOVED lines=38> */
.L_x_4438:
[----:B------:R-:W-:Y:S01]  /*1bf0*/  UISETP.NE.AND UP0, UPT, UR46, URZ, UPT ;  /* 0x0000003f2e00728c */ /* 0x000fe2000bf05270 */
[----:B-1----:R-:W-:Y:S01]  /*1c00*/  VIADD R3, R16, UR43 ;  /* 0x0000002b10037c36 */ /* 0x002fe20008000000 */
[----:B------:R-:W-:Y:S01]  /*1c10*/  ULDC UR11, c[0x0][0x2f0] ;  /* 0x0000bc00000b7ab9 */ /* 0x000fe20000000800 */
[----:B------:R-:W-:Y:S01]  /*1c20*/  ULDC UR15, c[0x0][0x288] ;  /* 0x0000a200000f7ab9 */ /* 0x000fe20000000800 */
[----:B------:R-:W-:Y:S01]  /*1c30*/  ULDC UR10, c[0x0][0x988] ;  /* 0x00026200000a7ab9 */ /* 0x000fe20000000800 */
[----:B------:R-:W-:Y:S01]  /*1c40*/  IMAD.U32 R5, RZ, RZ, UR15 ;  /* 0x0000000fff057e24 */ /* 0x000fe2000f8e00ff */
[----:B------:R-:W-:Y:S02]  /*1c50*/  PLOP3.LUT P1, PT, PT, PT, UP0, 0x80, 0x0 ;  /* 0x000000000000781c */ /* 0x000fe40003f2f008 */
[----:B------:R-:W-:-:S03]  /*1c60*/  PLOP3.LUT P2, PT, PT, PT, UP0, 0x80, 0x0 ;  /* 0x000000000000781c */ /* 0x000fc60003f4f008 */
[----:B------:R-:W-:-:S08]  /*1c70*/  @UP0 ULDC UR6, c[0x0][0x44c] ;  /* 0x0001130000060ab9 */ /* 0x000fd00000000800 */
[----:B------:R-:W-:Y:S01]  /*1c80*/  @P1 IMAD.HI.U32 R4, R3, UR6, RZ ;  /* 0x0000000603041c27 */ /* 0x000fe2000f8e00ff */
[----:B------:R-:W-:-:S04]  /*1c90*/  @UP0 ULDC UR6, c[0x0][0x450] ;  /* 0x0001140000060ab9 */ /* 0x000fc80000000800 */
[----:B------:R-:W-:Y:S01]  /*1ca0*/  @P2 SHF.R.U32.HI R3, RZ, UR6, R4 ;  /* 0x00000006ff032c19 */ /* 0x000fe20008011604 */
[----:B------:R-:W-:Y:S02]  /*1cb0*/  UMOV UR6, 0xffffffa0 ;  /* 0xffffffa000067882 */ /* 0x000fe40000000000 */
[----:B------:R-:W-:Y:S02]  /*1cc0*/  UIMAD UR6, UR40, UR6, 0x60 ;  /* 0x00000060280674a4 */ /* 0x000fe4000f8e0206 */
[----:B------:R-:W1:Y:S02]  /*1cd0*/  SHFL.IDX PT, R6, R3, 0x1, 0x1c1f ;  /* 0x003c1f0003067f89 */ /* 0x000e6400000e0000 */
[----:B------:R-:W-:Y:S02]  /*1ce0*/  UIMAD UR6, UR42, UR11, UR6 ;  /* 0x0000000b2a0672a4 */ /* 0x000fe4000f8e0206 */
[----:B------:R-:W3:Y:S04]  /*1cf0*/  SHFL.IDX PT, R3, R3, RZ, 0x1c1f ;  /* 0x001c1fff03037589 */ /* 0x000ee800000e0000 */
[----:B------:R-:W-:Y:S01]  /*1d00*/  MOV R4, UR6 ;  /* 0x0000000600047c02 */ /* 0x000fe20008000f00 */
[----:B------:R-:W-:-:S04]  /*1d10*/  UIADD3 UR6, UR22, 0x22840, URZ ;  /* 0x0002284016067890 */ /* 0x000fc8000fffe03f */
[----:B------:R-:W-:Y:S01]  /*1d20*/  IMAD R4, R17, -0x2, R4 ;  /* 0xfffffffe11047824 */ /* 0x000fe200078e0204 */
[----:B------:R-:W-:-:S04]  /*1d30*/  UPRMT UR6, UR50, 0x654, UR6 ;  /* 0x0000065432067896 */ /* 0x000fc80008000006 */
[----:B------:R-:W-:-:S05]  /*1d40*/  IADD3 R5, R4, 0x1, -R5 ;  /* 0x0000000104057810 */ /* 0x000fca0007ffe805 */
[----:B------:R-:W-:Y:S01]  /*1d50*/  SYNCS.ARRIVE.TRANS64.RED.A1T0 RZ, [UR6], RZ ;  /* 0x000000ffffff79a7 */ /* 0x000fe20008100406 */
[----:B-1----:R-:W-:-:S04]  /*1d60*/  VIADDMNMX R6, R6, R5, R4, PT ;  /* 0x0000000506067246 */ /* 0x002fc80003800104 */
        /* <DEDUP_REMOVED lines=69> */
[----:B------:R-:W-:Y:S02]  /*21c0*/  FMNMX.FTZ R6, R70, R9, !PT ;  /* 0x0000000946067209 */ /* 0x000fe40007810000 */
[----:B---3--:R-:W-:Y:S02]  /*21d0*/  VIADDMNMX R4, R3, R5, R4, PT ;  /* 0x0000000503047246 */ /* 0x008fe40003800104 */
[----:B------:R-:W-:-:S02]  /*21e0*/  FMNMX.FTZ R6, R71, R6, !PT ;  /* 0x0000000647067209 */ /* 0x000fc40007810000 */
[C---:B------:R-:W-:Y:S02]  /*21f0*/  ISETP.GT.AND P1, PT, R4.reuse, RZ, PT ;  /* 0x000000ff0400720c */ /* 0x040fe40003f24270 */
[C---:B------:R-:W-:Y:S01]  /*2200*/  ISETP.GT.AND P2, PT, R4.reuse, 0x1, PT ;  /* 0x000000010400780c */ /* 0x040fe20003f44270 */
[----:B------:R-:W1:Y:S01]  /*2210*/  SHFL.BFLY PT, R9, R6, 0x2, 0x1f ;  /* 0x0c401f0006097f89 */ /* 0x000e6200000e0000 */
        /* <DEDUP_REMOVED lines=8> */
[----:B------:R-:W-:Y:S02]  /*22a0*/  ISETP.GT.AND P1, PT, R4, 0x11, PT ;  /* 0x000000110400780c */ /* 0x000fe40003f24270 */
[----:B------:R-:W-:-:S02]  /*22b0*/  FSEL R32, R32, -INF , P2 ;  /* 0xff80000020207808 */ /* 0x000fc40001000000 */
[----:B------:R-:W-:Y:S02]  /*22c0*/  ISETP.GT.AND P3, PT, R4, 0x18, PT ;  /* 0x000000180400780c */ /* 0x000fe40003f64270 */
[----:B------:R-:W-:Y:S02]  /*22d0*/  FSEL R33, R33, -INF , P1 ;  /* 0xff80000021217808 */ /* 0x000fe40000800000 */
[----:B-1----:R-:W-:Y:S02]  /*22e0*/  FMNMX.FTZ R9, R6, R9, !PT ;  /* 0x0000000906097209 */ /* 0x002fe40007810000 */
[----:B------:R-:W-:Y:S02]  /*22f0*/  FMNMX.FTZ R6, R28, R3, !PT ;  /* 0x000000031c067209 */ /* 0x000fe40007810000 */
[----:B------:R-:W-:Y:S01]  /*2300*/  ISETP.GT.AND P1, PT, R4, 0x19, PT ;  /* 0x000000190400780c */ /* 0x000fe20003f24270 */
[----:B------:R-:W1:Y:S01]  /*2310*/  SHFL.BFLY PT, R10, R9, 0x1, 0x1f ;  /* 0x0c201f00090a7f89 */ /* 0x000e6200000e0000 */
[----:B------:R-:W-:-:S02]  /*2320*/  FMNMX.FTZ R3, R29, R6, !PT ;  /* 0x000000061d037209 */ /* 0x000fc40007810000 */
[----:B------:R-:W-:Y:S02]  /*2330*/  FSEL R36, R36, -INF , P3 ;  /* 0xff80000024247808 */ /* 0x000fe40001800000 */
[----:B------:R-:W-:Y:S02]  /*2340*/  FMNMX.FTZ R6, R32, R3, !PT ;  /* 0x0000000320067209 */ /* 0x000fe40007810000 */
[----:B------:R-:W-:Y:S02]  /*2350*/  FSEL R37, R37, -INF , P1 ;  /* 0xff80000025257808 */ /* 0x000fe40000800000 */
[----:B------:R-:W-:Y:S02]  /*2360*/  FMNMX.FTZ R3, R33, R6, !PT ;  /* 0x0000000621037209 */ /* 0x000fe40007810000 */
[----:B------:R-:W-:Y:S02]  /*2370*/  ISETP.GT.AND P1, PT, R4, 0x21, PT ;  /* 0x000000210400780c */ /* 0x000fe40003f24270 */
[----:B------:R-:W-:-:S02]  /*2380*/  FMNMX.FTZ R6, R36, R3, !PT ;  /* 0x0000000324067209 */ /* 0x000fc40007810000 */
[----:B------:R-:W-:Y:S02]  /*2390*/  FSEL R41, R41, -INF , P1 ;  /* 0xff80000029297808 */ /* 0x000fe40000800000 */
[----:B------:R-:W-:Y:S02]  /*23a0*/  FMNMX.FTZ R3, R37, R6, !PT ;  /* 0x0000000625037209 */ /* 0x000fe40007810000 */
[----:B------:R-:W-:-:S04]  /*23b0*/  ISETP.GT.AND P1, PT, R4, 0x29, PT ;  /* 0x000000290400780c */ /* 0x000fc80003f24270 */
[----:B------:R-:W-:Y:S02]  /*23c0*/  FSEL R45, R45, -INF , P1 ;  /* 0xff8000002d2d7808 */ /* 0x000fe40000800000 */
[----:B-1----:R-:W-:Y:S02]  /*23d0*/  FMNMX.FTZ R5, R9, R10, !PT ;  /* 0x0000000a09057209 */ /* 0x002fe40007810000 */
[C---:B------:R-:W-:Y:S02]  /*23e0*/  ISETP.GT.AND P1, PT, R4.reuse, 0x31, PT ;  /* 0x000000310400780c */ /* 0x040fe40003f24270 */
[C---:B------:R-:W-:Y:S01]  /*23f0*/  FSETP.NEU.FTZ.AND P2, PT, R5.reuse, -INF , PT ;  /* 0xff8000000500780b */ /* 0x040fe20003f5d000 */
[----:B------:R-:W-:Y:S01]  /*2400*/  FMUL.FTZ R9, R5, UR10 ;  /* 0x0000000a05097c20 */ /* 0x000fe20008410000 */
[----:B------:R-:W-:Y:S02]  /*2410*/  FSEL R49, R49, -INF , P1 ;  /* 0xff80000031317808 */ /* 0x000fe40000800000 */
[----:B------:R-:W-:-:S02]  /*2420*/  ISETP.GT.AND P1, PT, R4, 0x39, PT ;  /* 0x000000390400780c */ /* 0x000fc40003f24270 */
[----:B------:R-:W-:Y:S02]  /*2430*/  FSEL R9, R9, RZ, P2 ;  /* 0x000000ff09097208 */ /* 0x000fe40001000000 */
[----:B------:R-:W-:Y:S02]  /*2440*/  ISETP.GT.AND P2, PT, R4, 0x20, PT ;  /* 0x000000200400780c */ /* 0x000fe40003f44270 */
[----:B------:R-:W-:Y:S01]  /*2450*/  FSEL R53, R53, -INF , P1 ;  /* 0xff80000035357808 */ /* 0x000fe20000800000 */
[--C-:B------:R-:W-:Y:S01]  /*2460*/  FFMA.FTZ R26, R26, UR10, -R9.reuse ;  /* 0x0000000a1a1a7c23 */ /* 0x100fe20008010809 */
[----:B------:R-:W-:Y:S01]  /*2470*/  FSEL R40, R40, -INF , P2 ;  /* 0xff80000028287808 */ /* 0x000fe20001000000 */
[--C-:B------:R-:W-:Y:S01]  /*2480*/  FFMA.FTZ R27, R27, UR10, -R9.reuse ;  /* 0x0000000a1b1b7c23 */ /* 0x100fe20008010809 */
[----:B------:R-:W-:Y:S01]  /*2490*/  ISETP.GT.AND P2, PT, R4, 0x28, PT ;  /* 0x000000280400780c */ /* 0x000fe20003f44270 */
[--C-:B------:R-:W-:Y:S01]  /*24a0*/  FFMA.FTZ R30, R30, UR10, -R9.reuse ;  /* 0x0000000a1e1e7c23 */ /* 0x100fe20008010809 */
[----:B------:R-:W-:Y:S01]  /*24b0*/  FMNMX.FTZ R6, R40, R3, !PT ;  /* 0x0000000328067209 */ /* 0x000fe20007810000 */
[----:B------:R-:W-:Y:S01]  /*24c0*/  MUFU.EX2 R26, R26 ;  /* 0x0000001a001a7308 */ /* 0x000fe20000000800 */
[----:B------:R-:W-:Y:S01]  /*24d0*/  FSEL R44, R44, -INF , P2 ;  /* 0xff8000002c2c7808 */ /* 0x000fe20001000000 */
[--C-:B------:R-:W-:Y:S01]  /*24e0*/  FFMA.FTZ R31, R31, UR10, -R9.reuse ;  /* 0x0000000a1f1f7c23 */ /* 0x100fe20008010809 */
[----:B------:R-:W-:Y:S01]  /*24f0*/  FMNMX.FTZ R3, R41, R6, !PT ;  /* 0x0000000629037209 */ /* 0x000fe20007810000 */
[--C-:B------:R-:W-:Y:S01]  /*2500*/  FFMA.FTZ R34, R34, UR10, -R9.reuse ;  /* 0x0000000a22227c23 */ /* 0x100fe20008010809 */
[----:B------:R-:W-:Y:S01]  /*2510*/  ISETP.GT.AND P2, PT, R4, 0x30, PT ;  /* 0x000000300400780c */ /* 0x000fe20003f44270 */
[--C-:B------:R-:W-:Y:S01]  /*2520*/  FFMA.FTZ R35, R35, UR10, -R9.reuse ;  /* 0x0000000a23237c23 */ /* 0x100fe20008010809 */
[----:B------:R-:W-:Y:S01]  /*2530*/  FMNMX.FTZ R6, R44, R3, !PT ;  /* 0x000000032c067209 */ /* 0x000fe20007810000 */
[----:B------:R-:W1:Y:S01]  /*2540*/  MUFU.EX2 R27, R27 ;  /* 0x0000001b001b7308 */ /* 0x000e620000000800 */
[----:B------:R-:W-:Y:S01]  /*2550*/  FSEL R48, R48, -INF , P2 ;  /* 0xff80000030307808 */ /* 0x000fe20001000000 */
[--C-:B------:R-:W-:Y:S01]  /*2560*/  FFMA.FTZ R38, R38, UR10, -R9.reuse ;  /* 0x0000000a26267c23 */ /* 0x100fe20008010809 */
[----:B------:R-:W-:Y:S01]  /*2570*/  FMNMX.FTZ R3, R45, R6, !PT ;  /* 0x000000062d037209 */ /* 0x000fe20007810000 */
[--C-:B------:R-:W-:Y:S01]  /*2580*/  FFMA.FTZ R39, R39, UR10, -R9.reuse ;  /* 0x0000000a27277c23 */ /* 0x100fe20008010809 */
[----:B------:R-:W-:Y:S01]  /*2590*/  ISETP.GT.AND P2, PT, R4, 0x38, PT ;  /* 0x000000380400780c */ /* 0x000fe20003f44270 */
[--C-:B------:R-:W-:Y:S01]  /*25a0*/  FFMA.FTZ R42, R42, UR10, -R9.reuse ;  /* 0x0000000a2a2a7c23 */ /* 0x100fe20008010809 */
[----:B------:R-:W-:Y:S01]  /*25b0*/  FMNMX.FTZ R6, R48, R3, !PT ;  /* 0x0000000330067209 */ /* 0x000fe20007810000 */
[----:B------:R-:W3:Y:S01]  /*25c0*/  MUFU.EX2 R30, R30 ;  /* 0x0000001e001e7308 */ /* 0x000ee20000000800 */
[----:B------:R-:W-:Y:S01]  /*25d0*/  FSEL R52, R52, -INF , P2 ;  /* 0xff80000034347808 */ /* 0x000fe20001000000 */
[--C-:B------:R-:W-:Y:S01]  /*25e0*/  FFMA.FTZ R43, R43, UR10, -R9.reuse ;  /* 0x0000000a2b2b7c23 */ /* 0x100fe20008010809 */
[----:B------:R-:W-:Y:S01]  /*25f0*/  FMNMX.FTZ R3, R49, R6, !PT ;  /* 0x0000000631037209 */ /* 0x000fe20007810000 */
[--C-:B------:R-:W-:Y:S01]  /*2600*/  FFMA.FTZ R46, R46, UR10, -R9.reuse ;  /* 0x0000000a2e2e7c23 */ /* 0x100fe20008010809 */
[----:B------:R-:W-:Y:S01]  /*2610*/  ISETP.GT.AND P2, PT, R4, 0x40, PT ;  /* 0x000000400400780c */ /* 0x000fe20003f44270 */
[----:B------:R-:W-:Y:S01]  /*2620*/  FFMA.FTZ R47, R47, UR10, -R9 ;  /* 0x0000000a2f2f7c23 */ /* 0x000fe20008010809 */
[----:B------:R-:W-:Y:S01]  /*2630*/  FMNMX.FTZ R6, R52, R3, !PT ;  /* 0x0000000334067209 */ /* 0x000fe20007810000 */
[----:B------:R-:W4:Y:S01]  /*2640*/  MUFU.EX2 R31, R31 ;  /* 0x0000001f001f7308 */ /* 0x000f220000000800 */
[----:B------:R-:W-:Y:S01]  /*2650*/  ISETP.GT.AND P1, PT, R4, 0x41, PT ;  /* 0x000000410400780c */ /* 0x000fe20003f24270 */
[----:B-1----:R-:W-:Y:S01]  /*2660*/  FADD.FTZ R13, R26, R27 ;  /* 0x0000001b1a0d7221 */ /* 0x002fe20000010000 */
[----:B------:R-:W-:Y:S01]  /*2670*/  FSEL R56, R56, -INF , P2 ;  /* 0xff80000038387808 */ /* 0x000fe20001000000 */
[--C-:B------:R-:W-:Y:S01]  /*2680*/  FFMA.FTZ R50, R50, UR10, -R9.reuse ;  /* 0x0000000a32327c23 */ /* 0x100fe20008010809 */
[----:B------:R-:W-:Y:S01]  /*2690*/  FMNMX.FTZ R3, R53, R6, !PT ;  /* 0x0000000635037209 */ /* 0x000fe20007810000 */
[----:B------:R-:W-:Y:S01]  /*26a0*/  FFMA.FTZ R51, R51, UR10, -R9 ;  /* 0x0000000a33337c23 */ /* 0x000fe20008010809 */
[----:B------:R-:W-:Y:S01]  /*26b0*/  ISETP.GT.AND P2, PT, R4, 0x48, PT ;  /* 0x000000480400780c */ /* 0x000fe20003f44270 */
[----:B------:R-:W-:Y:S01]  /*26c0*/  MUFU.EX2 R34, R34 ;  /* 0x0000002200227308 */ /* 0x000fe20000000800 */
[----:B------:R-:W-:Y:S01]  /*26d0*/  FSEL R57, R57, -INF , P1 ;  /* 0xff80000039397808 */ /* 0x000fe20000800000 */
[----:B---3--:R-:W-:Y:S01]  /*26e0*/  FADD.FTZ R10, R30, R13 ;  /* 0x0000000d1e0a7221 */ /* 0x008fe20000010000 */
[----:B------:R-:W-:Y:S01]  /*26f0*/  FMNMX.FTZ R6, R56, R3, !PT ;  /* 0x0000000338067209 */ /* 0x000fe20007810000 */
[--C-:B------:R-:W-:Y:S01]  /*2700*/  FFMA.FTZ R54, R54, UR10, -R9.reuse ;  /* 0x0000000a36367c23 */ /* 0x100fe20008010809 */
[----:B------:R-:W-:Y:S01]  /*2710*/  ISETP.GT.AND P1, PT, R4, 0x49, PT ;  /* 0x000000490400780c */ /* 0x000fe20003f24270 */
[--C-:B------:R-:W-:Y:S01]  /*2720*/  FFMA.FTZ R55, R55, UR10, -R9.reuse ;  /* 0x0000000a37377c23 */ /* 0x100fe20008010809 */
[----:B------:R-:W-:Y:S01]  /*2730*/  FSEL R60, R60, -INF , P2 ;  /* 0xff8000003c3c7808 */ /* 0x000fe20001000000 */
[----:B------:R-:W1:Y:S01]  /*2740*/  MUFU.EX2 R35, R35 ;  /* 0x0000002300237308 */ /* 0x000e620000000800 */
[----:B------:R-:W-:Y:S01]  /*2750*/  FMNMX.FTZ R3, R57, R6, !PT ;  /* 0x0000000639037209 */ /* 0x000fe20007810000 */
[--C-:B------:R-:W-:Y:S01]  /*2760*/  FFMA.FTZ R58, R58, UR10, -R9.reuse ;  /* 0x0000000a3a3a7c23 */ /* 0x100fe20008010809 */
[----:B------:R-:W-:Y:S01]  /*2770*/  ISETP.GT.AND P2, PT, R4, 0x50, PT ;  /* 0x000000500400780c */ /* 0x000fe20003f44270 */
[--C-:B------:R-:W-:Y:S01]  /*2780*/  FFMA.FTZ R59, R59, UR10, -R9.reuse ;  /* 0x0000000a3b3b7c23 */ /* 0x100fe20008010809 */
[----:B------:R-:W-:Y:S01]  /*2790*/  FSEL R61, R61, -INF , P1 ;  /* 0xff8000003d3d7808 */ /* 0x000fe20000800000 */
[--C-:B------:R-:W-:Y:S01]  /*27a0*/  FFMA.FTZ R62, R62, UR10, -R9.reuse ;  /* 0x0000000a3e3e7c23 */ /* 0x100fe20008010809 */
[----:B------:R-:W-:Y:S01]  /*27b0*/  FMNMX.FTZ R6, R60, R3, !PT ;  /* 0x000000033c067209 */ /* 0x000fe20007810000 */
[----:B------:R-:W-:Y:S01]  /*27c0*/  MUFU.EX2 R38, R38 ;  /* 0x0000002600267308 */ /* 0x000fe20000000800 */
[----:B------:R-:W-:Y:S01]  /*27d0*/  ISETP.GT.AND P1, PT, R4, 0x51, PT ;  /* 0x000000510400780c */ /* 0x000fe20003f24270 */
[--C-:B------:R-:W-:Y:S01]  /*27e0*/  FFMA.FTZ R63, R63, UR10, -R9.reuse ;  /* 0x0000000a3f3f7c23 */ /* 0x100fe20008010809 */
[----:B------:R-:W-:Y:S01]  /*27f0*/  FSEL R64, R64, -INF , P2 ;  /* 0xff80000040407808 */ /* 0x000fe20001000000 */
[--C-:B------:R-:W-:Y:S01]  /*2800*/  FFMA.FTZ R66, R66, UR10, -R9.reuse ;  /* 0x0000000a42427c23 */ /* 0x100fe20008010809 */
[----:B------:R-:W-:Y:S01]  /*2810*/  FMNMX.FTZ R3, R61, R6, !PT ;  /* 0x000000063d037209 */ /* 0x000fe20007810000 */
[--C-:B------:R-:W-:Y:S01]  /*2820*/  FFMA.FTZ R67, R67, UR10, -R9.reuse ;  /* 0x0000000a43437c23 */ /* 0x100fe20008010809 */
[----:B------:R-:W-:Y:S01]  /*2830*/  ISETP.GT.AND P2, PT, R4, 0x58, PT ;  /* 0x000000580400780c */ /* 0x000fe20003f44270 */
[--C-:B------:R-:W-:Y:S01]  /*2840*/  FFMA.FTZ R70, R70, UR10, -R9.reuse ;  /* 0x0000000a46467c23 */ /* 0x100fe20008010809 */
[----:B------:R-:W-:Y:S01]  /*2850*/  FSEL R65, R65, -INF , P1 ;  /* 0xff80000041417808 */ /* 0x000fe20000800000 */
[----:B------:R-:W-:Y:S01]  /*2860*/  FFMA.FTZ R71, R71, UR10, -R9 ;  /* 0x0000000a47477c23 */ /* 0x000fe20008010809 */
[----:B------:R-:W-:Y:S01]  /*2870*/  FMNMX.FTZ R6, R64, R3, !PT ;  /* 0x0000000340067209 */ /* 0x000fe20007810000 */
[----:B------:R-:W3:Y:S01]  /*2880*/  MUFU.EX2 R39, R39 ;  /* 0x0000002700277308 */ /* 0x000ee20000000800 */
[----:B------:R-:W-:-:S02]  /*2890*/  ISETP.GT.AND P1, PT, R4, 0x59, PT ;  /* 0x000000590400780c */ /* 0x000fc40003f24270 */
[----:B------:R-:W-:Y:S02]  /*28a0*/  FSEL R68, R68, -INF , P2 ;  /* 0xff80000044447808 */ /* 0x000fe40001000000 */
[----:B------:R-:W-:Y:S02]  /*28b0*/  FMNMX.FTZ R3, R65, R6, !PT ;  /* 0x0000000641037209 */ /* 0x000fe40007810000 */
[----:B------:R-:W-:Y:S01]  /*28c0*/  FSEL R69, R69, -INF , P1 ;  /* 0xff80000045457808 */ /* 0x000fe20000800000 */
[----:B------:R-:W-:Y:S01]  /*28d0*/  MUFU.EX2 R42, R42 ;  /* 0x0000002a002a7308 */ /* 0x000fe20000000800 */
[----:B------:R-:W-:Y:S02]  /*28e0*/  FMNMX.FTZ R4, R68, R3, !PT ;  /* 0x0000000344047209 */ /* 0x000fe40007810000 */
[----:B------:R-:W-:Y:S02]  /*28f0*/  F2FP.BF16.F32.PACK_AB R153, R27, R26 ;  /* 0x0000001a1b99723e */ /* 0x000fe400000010ff */
[----:B------:R-:W-:-:S02]  /*2900*/  FMNMX.FTZ R4, R69, R4, !PT ;  /* 0x0000000445047209 */ /* 0x000fc40007810000 */
[----:B----4-:R-:W-:Y:S01]  /*2910*/  F2FP.BF16.F32.PACK_AB R155, R31, R30 ;  /* 0x0000001e1f9b723e */ /* 0x010fe200000010ff */
[----:B------:R-:W4:Y:S01]  /*2920*/  MUFU.EX2 R43, R43 ;  /* 0x0000002b002b7308 */ /* 0x000f220000000800 */
[----:B-1----:R-:W-:Y:S01]  /*2930*/  F2FP.BF16.F32.PACK_AB R157, R35, R34 ;  /* 0x00000022239d723e */ /* 0x002fe200000010ff */
[----:B------:R-:W1:Y:S01]  /*2940*/  SHFL.BFLY PT, R3, R4, 0x2, 0x1f ;  /* 0x0c401f0004037f89 */ /* 0x000e6200000e0000 */
[----:B---3--:R-:W-:-:S05]  /*2950*/  F2FP.BF16.F32.PACK_AB R159, R39, R38 ;  /* 0x00000026279f723e */ /* 0x008fca00000010ff */
[----:B------:R-:W-:Y:S08]  /*2960*/  MUFU.EX2 R46, R46 ;  /* 0x0000002e002e7308 */ /* 0x000ff00000000800 */
[----:B------:R-:W3:Y:S01]  /*2970*/  MUFU.EX2 R47, R47 ;  /* 0x0000002f002f7308 */ /* 0x000ee20000000800 */
[----:B----4-:R-:W-:-:S07]  /*2980*/  F2FP.BF16.F32.PACK_AB R161, R43, R42 ;  /* 0x0000002a2ba1723e */ /* 0x010fce00000010ff */
[----:B------:R-:W-:Y:S01]  /*2990*/  MUFU.EX2 R50, R50 ;  /* 0x0000003200327308 */ /* 0x000fe20000000800 */
[----:B-1----:R-:W-:-:S05]  /*29a0*/  FMNMX.FTZ R3, R4, R3, !PT ;  /* 0x0000000304037209 */ /* 0x002fca0007810000 */
[----:B------:R-:W1:Y:S02]  /*29b0*/  SHFL.BFLY PT, R6, R3, 0x1, 0x1f ;  /* 0x0c201f0003067f89 */ /* 0x000e6400000e0000 */
[----:B------:R-:W4:Y:S01]  /*29c0*/  MUFU.EX2 R51, R51 ;  /* 0x0000003300337308 */ /* 0x000f220000000800 */
[----:B---3--:R-:W-:-:S07]  /*29d0*/  F2FP.BF16.F32.PACK_AB R163, R47, R46 ;  /* 0x0000002e2fa3723e */ /* 0x008fce00000010ff */
[----:B------:R-:W-:Y:S08]  /*29e0*/  MUFU.EX2 R54, R54 ;  /* 0x0000003600367308 */ /* 0x000ff00000000800 */
[----:B------:R-:W3:Y:S01]  /*29f0*/  MUFU.EX2 R55, R55 ;  /* 0x0000003700377308 */ /* 0x000ee20000000800 */
[----:B----4-:R-:W-:Y:S02]  /*2a00*/  F2FP.BF16.F32.PACK_AB R165, R51, R50 ;  /* 0x0000003233a5723e */ /* 0x010fe400000010ff */
[----:B-1----:R-:W-:-:S05]  /*2a10*/  FMNMX.FTZ R6, R3, R6, !PT ;  /* 0x0000000603067209 */ /* 0x002fca0007810000 */
[----:B------:R-:W-:Y:S01]  /*2a20*/  MUFU.EX2 R58, R58 ;  /* 0x0000003a003a7308 */ /* 0x000fe20000000800 */
[C---:B------:R-:W-:Y:S01]  /*2a30*/  FSETP.NEU.FTZ.AND P1, PT, R6.reuse, -INF , PT ;  /* 0xff8000000600780b */ /* 0x040fe20003f3d000 */
[----:B------:R-:W-:-:S06]  /*2a40*/  FMUL.FTZ R3, R6, UR10 ;  /* 0x0000000a06037c20 */ /* 0x000fcc0008410000 */
[----:B------:R-:W1:Y:S01]  /*2a50*/  MUFU.EX2 R59, R59 ;  /* 0x0000003b003b7308 */ /* 0x000e620000000800 */
[----:B------:R-:W-:Y:S02]  /*2a60*/  FSEL R3, R3, RZ, P1 ;  /* 0x000000ff03037208 */ /* 0x000fe40000800000 */
[----:B---3--:R-:W-:-:S03]  /*2a70*/  F2FP.BF16.F32.PACK_AB R167, R55, R54 ;  /* 0x0000003637a7723e */ /* 0x008fc600000010ff */
        /* <DEDUP_REMOVED lines=26> */
[----:B------:R-:W-:Y:S01]  /*2c20*/  FFMA.FTZ R3, R69, UR10, -R3 ;  /* 0x0000000a45037c23 */ /* 0x000fe20008010803 */
[----:B-1----:R-:W-:-:S03]  /*2c30*/  F2FP.BF16.F32.PACK_AB R169, R59, R58 ;  /* 0x0000003a3ba9723e */ /* 0x002fc600000010ff */
[----:B------:R-:W1:Y:S01]  /*2c40*/  MUFU.EX2 R29, R29 ;  /* 0x0000001d001d7308 */ /* 0x000e620000000800 */
[----:B---3--:R-:W-:Y:S01]  /*2c50*/  FADD.FTZ R11, R24, R25 ;  /* 0x00000019180b7221 */ /* 0x008fe20000010000 */
[----:B------:R-:W-:-:S06]  /*2c60*/  F2FP.BF16.F32.PACK_AB R152, R25, R24 ;  /* 0x000000181998723e */ /* 0x000fcc00000010ff */
[----:B------:R-:W3:Y:S01]  /*2c70*/  MUFU.EX2 R32, R32 ;  /* 0x0000002000207308 */ /* 0x000ee20000000800 */
[----:B----4-:R-:W-:Y:S01]  /*2c80*/  FADD.FTZ R4, R28, R11 ;  /* 0x0000000b1c047221 */ /* 0x010fe20000010000 */
[----:B------:R-:W-:-:S04]  /*2c90*/  FADD.FTZ R11, R31, R10 ;  /* 0x0000000a1f0b7221 */ /* 0x000fc80000010000 */
[----:B------:R-:W-:Y:S02]  /*2ca0*/  FADD.FTZ R10, R34, R11 ;  /* 0x0000000b220a7221 */ /* 0x000fe40000010000 */
[----:B------:R-:W4:Y:S01]  /*2cb0*/  MUFU.EX2 R33, R33 ;  /* 0x0000002100217308 */ /* 0x000f220000000800 */
[----:B-1----:R-:W-:Y:S01]  /*2cc0*/  FADD.FTZ R9, R29, R4 ;  /* 0x000000041d097221 */ /* 0x002fe20000010000 */
[----:B------:R-:W-:Y:S01]  /*2cd0*/  FADD.FTZ R11, R35, R10 ;  /* 0x0000000a230b7221 */ /* 0x000fe20000010000 */
[----:B------:R-:W-:-:S03]  /*2ce0*/  F2FP.BF16.F32.PACK_AB R154, R29, R28 ;  /* 0x0000001c1d9a723e */ /* 0x000fc600000010ff */
[----:B------:R-:W-:Y:S02]  /*2cf0*/  FADD.FTZ R10, R38, R11 ;  /* 0x0000000b260a7221 */ /* 0x000fe40000010000 */
[----:B------:R-:W1:Y:S01]  /*2d00*/  MUFU.EX2 R36, R36 ;  /* 0x0000002400247308 */ /* 0x000e620000000800 */
[----:B---3--:R-:W-:Y:S01]  /*2d10*/  FADD.FTZ R4, R32, R9 ;  /* 0x0000000920047221 */ /* 0x008fe20000010000 */
[----:B------:R-:W-:-:S04]  /*2d20*/  FADD.FTZ R11, R39, R10 ;  /* 0x0000000a270b7221 */ /* 0x000fc80000010000 */
[----:B------:R-:W-:Y:S02]  /*2d30*/  FADD.FTZ R10, R42, R11 ;  /* 0x0000000b2a0a7221 */ /* 0x000fe40000010000 */
[----:B------:R-:W3:Y:S01]  /*2d40*/  MUFU.EX2 R37, R37 ;  /* 0x0000002500257308 */ /* 0x000ee20000000800 */
[----:B----4-:R-:W-:Y:S01]  /*2d50*/  FADD.FTZ R9, R33, R4 ;  /* 0x0000000421097221 */ /* 0x010fe20000010000 */
        /* <DEDUP_REMOVED lines=8> */
[----:B---3--:R-:W-:Y:S01]  /*2de0*/  FADD.FTZ R9, R37, R4 ;  /* 0x0000000425097221 */ /* 0x008fe20000010000 */
[----:B------:R-:W-:Y:S01]  /*2df0*/  FADD.FTZ R11, R51, R10 ;  /* 0x0000000a330b7221 */ /* 0x000fe20000010000 */
[----:B------:R-:W-:-:S03]  /*2e00*/  F2FP.BF16.F32.PACK_AB R158, R37, R36 ;  /* 0x00000024259e723e */ /* 0x000fc600000010ff */
[----:B------:R-:W-:Y:S02]  /*2e10*/  FADD.FTZ R10, R54, R11 ;  /* 0x0000000b360a7221 */ /* 0x000fe40000010000 */
[----:B------:R-:W3:Y:S01]  /*2e20*/  MUFU.EX2 R44, R44 ;  /* 0x0000002c002c7308 */ /* 0x000ee20000000800 */
[----:B----4-:R-:W-:Y:S01]  /*2e30*/  FADD.FTZ R4, R40, R9 ;  /* 0x0000000928047221 */ /* 0x010fe20000010000 */
[----:B------:R-:W-:-:S04]  /*2e40*/  FADD.FTZ R11, R55, R10 ;  /* 0x0000000a370b7221 */ /* 0x000fc80000010000 */
[----:B------:R-:W-:Y:S02]  /*2e50*/  FADD.FTZ R10, R58, R11 ;  /* 0x0000000b3a0a7221 */ /* 0x000fe40000010000 */
[----:B------:R-:W4:Y:S01]  /*2e60*/  MUFU.EX2 R45, R45 ;  /* 0x0000002d002d7308 */ /* 0x000f220000000800 */
[----:B-1----:R-:W-:Y:S01]  /*2e70*/  FADD.FTZ R9, R41, R4 ;  /* 0x0000000429097221 */ /* 0x002fe20000010000 */
[----:B------:R-:W-:Y:S01]  /*2e80*/  FADD.FTZ R13, R59, R10 ;  /* 0x0000000a3b0d7221 */ /* 0x000fe20000010000 */
[----:B------:R-:W-:-:S05]  /*2e90*/  F2FP.BF16.F32.PACK_AB R160, R41, R40 ;  /* 0x0000002829a0723e */ /* 0x000fca00000010ff */
[----:B------:R-:W1:Y:S01]  /*2ea0*/  MUFU.EX2 R48, R48 ;  /* 0x0000003000307308 */ /* 0x000e620000000800 */
[----:B---3--:R-:W-:-:S07]  /*2eb0*/  FADD.FTZ R4, R44, R9 ;  /* 0x000000092c047221 */ /* 0x008fce0000010000 */
[----:B------:R-:W3:Y:S01]  /*2ec0*/  MUFU.EX2 R49, R49 ;  /* 0x0000003100317308 */ /* 0x000ee20000000800 */
[C---:B----4-:R-:W-:Y:S01]  /*2ed0*/  FADD.FTZ R9, R45.reuse, R4 ;  /* 0x000000042d097221 */ /* 0x050fe20000010000 */
[----:B------:R-:W-:-:S06]  /*2ee0*/  F2FP.BF16.F32.PACK_AB R162, R45, R44 ;  /* 0x0000002c2da2723e */ /* 0x000fcc00000010ff */
        /* <DEDUP_REMOVED lines=18> */
[----:B---3--:R-:W-:-:S07]  /*3010*/  FADD.FTZ R10, R62, R13 ;  /* 0x0000000d3e0a7221 */ /* 0x008fce0000010000 */
[----:B------:R-:W3:Y:S01]  /*3020*/  MUFU.EX2 R64, R64 ;  /* 0x0000004000407308 */ /* 0x000ee20000000800 */
[C---:B----4-:R-:W-:Y:S01]  /*3030*/  FADD.FTZ R11, R61.reuse, R4 ;  /* 0x000000043d0b7221 */ /* 0x050fe20000010000 */
[----:B------:R-:W-:-:S06]  /*3040*/  F2FP.BF16.F32.PACK_AB R170, R61, R60 ;  /* 0x0000003c3daa723e */ /* 0x000fcc00000010ff */
[----:B------:R-:W4:Y:S01]  /*3050*/  MUFU.EX2 R66, R66 ;  /* 0x0000004200427308 */ /* 0x000f220000000800 */
[C---:B-1----:R-:W-:Y:S01]  /*3060*/  FADD.FTZ R13, R63.reuse, R10 ;  /* 0x0000000a3f0d7221 */ /* 0x042fe20000010000 */
[----:B------:R-:W-:-:S06]  /*3070*/  F2FP.BF16.F32.PACK_AB R171, R63, R62 ;  /* 0x0000003e3fab723e */ /* 0x000fcc00000010ff */
[----:B------:R-:W1:Y:S01]  /*3080*/  MUFU.EX2 R65, R65 ;  /* 0x0000004100417308 */ /* 0x000e620000000800 */
[----:B---3--:R-:W-:-:S07]  /*3090*/  FADD.FTZ R4, R64, R11 ;  /* 0x0000000b40047221 */ /* 0x008fce0000010000 */
[----:B------:R-:W3:Y:S01]  /*30a0*/  MUFU.EX2 R67, R67 ;  /* 0x0000004300437308 */ /* 0x000ee20000000800 */
[----:B----4-:R-:W-:-:S07]  /*30b0*/  FADD.FTZ R10, R66, R13 ;  /* 0x0000000d420a7221 */ /* 0x010fce0000010000 */
[----:B------:R-:W-:Y:S01]  /*30c0*/  MUFU.EX2 R68, R68 ;  /* 0x0000004400447308 */ /* 0x000fe20000000800 */
[----:B-1----:R-:W-:-:S07]  /*30d0*/  F2FP.BF16.F32.PACK_AB R172, R65, R64 ;  /* 0x0000004041ac723e */ /* 0x002fce00000010ff */
[----:B------:R-:W1:Y:S01]  /*30e0*/  MUFU.EX2 R70, R70 ;  /* 0x0000004600467308 */ /* 0x000e620000000800 */
[C---:B---3--:R-:W-:Y:S01]  /*30f0*/  FADD.FTZ R11, R67.reuse, R10 ;  /* 0x0000000a430b7221 */ /* 0x048fe20000010000 */
[----:B------:R-:W-:-:S06]  /*3100*/  F2FP.BF16.F32.PACK_AB R173, R67, R66 ;  /* 0x0000004243ad723e */ /* 0x000fcc00000010ff */
[----:B------:R3:W4:Y:S08]  /*3110*/  MUFU.EX2 R9, R3 ;  /* 0x0000000300097308 */ /* 0x0007300000000800 */
[----:B------:R-:W5:Y:S01]  /*3120*/  MUFU.EX2 R71, R71 ;  /* 0x0000004700477308 */ /* 0x000f620000000800 */
[----:B---3--:R-:W-:Y:S01]  /*3130*/  FADD.FTZ R3, R65, R4 ;  /* 0x0000000441037221 */ /* 0x008fe20000010000 */
[----:B-1----:R-:W-:-:S03]  /*3140*/  FADD.FTZ R10, R70, R11 ;  /* 0x0000000b460a7221 */ /* 0x002fc60000010000 */
[----:B------:R-:W-:-:S04]  /*3150*/  FADD.FTZ R4, R68, R3 ;  /* 0x0000000344047221 */ /* 0x000fc80000010000 */
[C---:B----4-:R-:W-:Y:S01]  /*3160*/  FADD.FTZ R3, R9.reuse, R4 ;  /* 0x0000000409037221 */ /* 0x050fe20000010000 */
[----:B------:R-:W-:Y:S01]  /*3170*/  F2FP.BF16.F32.PACK_AB R174, R9, R68 ;  /* 0x0000004409ae723e */ /* 0x000fe200000010ff */
[C---:B-----5:R-:W-:Y:S01]  /*3180*/  FADD.FTZ R4, R71.reuse, R10 ;  /* 0x0000000a47047221 */ /* 0x060fe20000010000 */
[----:B------:R-:W-:Y:S01]  /*3190*/  F2FP.BF16.F32.PACK_AB R175, R71, R70 ;  /* 0x0000004647af723e */ /* 0x000fe200000010ff */
[----:B------:R-:W-:Y:S06]  /*31a0*/  @!P0 BRA `(.L_x_4439) ;  /* 0x0000000000048947 */ /* 0x000fec0003800000 */
[----:B------:R-:W-:Y:S01]  /*31b0*/  BPT.TRAP 0x1 ;  /* 0x000000040000795c */ /* 0x000fe20000300000 */
.L_x_4439:
[----:B------:R1:W3:Y:S01]  /*31c0*/  SYNCS.PHASECHK.TRANS64.TRYWAIT P1, [UR22+0x22850], R8 ;  /* 0x02285008ff0075a7 */ /* 0x0002e20008020156 */
[----:B------:R-:W-:Y:S05]  /*31d0*/  @!P0 BRA `(.L_x_4440) ;  /* 0x0000000000048947 */ /* 0x000fea0003800000 */
[----:B------:R-:W-:Y:S01]  /*31e0*/  BPT.TRAP 0x1 ;  /* 0x000000040000795c */ /* 0x000fe20000300000 */
.L_x_4440:
[----:B---3--:R-:W-:Y:S05]  /*31f0*/  @P1 BRA `(.L_x_4441) ;  /* 0x0000000000081947 */ /* 0x008fea0003800000 */
[----:B------:R-:W3:Y:S02]  /*3200*/  SYNCS.PHASECHK.TRANS64.TRYWAIT P1, [UR22+0x22850], R8 ;  /* 0x02285008ff0075a7 */ /* 0x000ee40008020156 */
[----:B---3--:R-:W-:Y:S05]  /*3210*/  @!P1 BRA `(.L_x_4442) ;  /* 0x000000b8004c9947 */ /* 0x008fea0003800000 */
.L_x_4441:
        /* <DEDUP_REMOVED lines=43> */
.L_x_4443:
[----:B------:R-:W-:Y:S01]  /*34d0*/  UISETP.NE.AND UP0, UPT, UR46, URZ, UPT ;  /* 0x0000003f2e00728c */ /* 0x000fe2000bf05270 */
[----:B------:R-:W4:Y:S01]  /*34e0*/  S2UR UR18, SR_CgaCtaId ;  /* 0x00000000001279c3 */ /* 0x000f220000008800 */
[----:B------:R-:W-:Y:S01]  /*34f0*/  UMOV UR14, UR43 ;  /* 0x0000002b000e7c82 */ /* 0x000fe20008000000 */
[----:B------:R-:W-:Y:S02]  /*3500*/  UIMAD UR11, UR42, UR11, -UR15 ;  /* 0x0000000b2a0b72a4 */ /* 0x000fe4000f8e0a0f */
[----:B------:R-:W-:Y:S02]  /*3510*/  UIADD3 UR22, UR22, 0x22860, URZ ;  /* 0x0002286016167890 */ /* 0x000fe4000fffe03f */
[----:B------:R-:W-:-:S04]  /*3520*/  UIADD3 UR23, UR40, -0x2, URZ ;  /* 0xfffffffe28177890 */ /* 0x000fc8000fffe03f */
[----:B------:R-:W-:Y:S01]  /*3530*/  @UP0 ULDC UR6, c[0x0][0x44c] ;  /* 0x0001130000060ab9 */ /* 0x000fe20000000800 */
[----:B------:R-:W-:Y:S01]  /*3540*/  @UP0 ULDC UR19, c[0x0][0x450] ;  /* 0x0001140000130ab9 */ /* 0x000fe20000000800 */
[----:B------:R-:W-:-:S04]  /*3550*/  UIMAD.WIDE.U32 UR6, UR43, UR6, URZ ;  /* 0x000000062b0672a5 */ /* 0x000fc8000f8e003f */
[----:B------:R-:W-:-:S04]  /*3560*/  @UP0 USHF.R.U32.HI UR14, URZ, UR19, UR7 ;  /* 0x000000133f0e0299 */ /* 0x000fc80008011607 */
[----:B------:R-:W-:-:S04]  /*3570*/  UIADD3 UR6, UR11, UR14, URZ ;  /* 0x0000000e0b067290 */ /* 0x000fc8000fffe03f */
[----:B------:R-:W-:Y:S02]  /*3580*/  UIMAD.WIDE UR6, UR6, 0x2aaaaaab, URZ ;  /* 0x2aaaaaab060678a5 */ /* 0x000fe4000f8e023f */
[----:B----4-:R-:W-:Y:S02]  /*3590*/  UPRMT UR22, UR18, 0x654, UR22 ;  /* 0x0000065412167896 */ /* 0x010fe40008000016 */
[----:B------:R-:W-:-:S04]  /*35a0*/  USHF.R.U32.HI UR6, URZ, 0x1f, UR7 ;  /* 0x0000001f3f067899 */ /* 0x000fc80008011607 */
[----:B------:R-:W-:-:S03]  /*35b0*/  ULEA.HI.SX32 UR6, UR7, UR6, 0x1c ;  /* 0x0000000607067291 */ /* 0x000fc6000f8fe23f */
[----:B------:R-:W-:Y:S01]  /*35c0*/  SYNCS.ARRIVE.TRANS64.RED.A1T0 RZ, [UR22], RZ ;  /* 0x000000ffffff79a7 */ /* 0x000fe20008100416 */
[----:B------:R-:W-:-:S04]  /*35d0*/  UISETP.LT.AND UP0, UPT, URZ, UR6, UPT ;  /* 0x000000063f00728c */ /* 0x000fc8000bf01270 */
[----:B------:R-:W-:-:S04]  /*35e0*/  USEL UR22, URZ, UR6, !UP0 ;  /* 0x000000063f167287 */ /* 0x000fc8000c000000 */
[----:B------:R-:W-:-:S06]  /*35f0*/  UISETP.GE.AND UP0, UPT, UR23, UR22, UPT ;  /* 0x000000161700728c */ /* 0x000fcc000bf06270 */
[----:B------:R-:W-:-:S13]  /*3600*/  PLOP3.LUT P1, PT, PT, PT, UP0, 0x80, 0x0 ;  /* 0x000000000000781c */ /* 0x000fda0003f2f008 */
[----:B------:R-:W-:Y:S05]  /*3610*/  @!P1 BRA `(.L_x_4444) ;  /* 0x0000002400389947 */ /* 0x000fea0003800000 */
[----:B---3--:R-:W-:Y:S01]  /*3620*/  IMAD.MOV.U32 R9, RZ, RZ, R5 ;  /* 0x000000ffff097224 */ /* 0x008fe200078e0005 */
[----:B------:R-:W-:Y:S01]  /*3630*/  ULDC UR27, c[0x0][0x288] ;  /* 0x0000a200001b7ab9 */ /* 0x000fe20000000800 */
[----:B01----:R-:W-:Y:S01]  /*3640*/  IMAD.MOV.U32 R8, RZ, RZ, R6 ;  /* 0x000000ffff087224 */ /* 0x003fe200078e0006 */
[----:B------:R-:W-:-:S06]  /*3650*/  ULDC UR24, c[0x0][0x988] ;  /* 0x0002620000187ab9 */ /* 0x000fcc0000000800 */
.L_x_4455:
[----:B------:R-:W-:-:S04]  /*3660*/  UIADD3 UR36, UR36, 0x1, URZ ;  /* 0x0000000124247890 */ /* 0x000fc8000fffe03f */
[----:B------:R-:W-:-:S04]  /*3670*/  UISETP.NE.AND UP0, UPT, UR36, 0x2, UPT ;  /* 0x000000022400788c */ /* 0x000fc8000bf05270 */
[----:B------:R-:W-:Y:S02]  /*3680*/  USEL UR6, URZ, 0x1, UP0 ;  /* 0x000000013f067887 */ /* 0x000fe40008000000 */
[----:B------:R-:W-:Y:S02]  /*3690*/  USEL UR36, UR36, URZ, UP0 ;  /* 0x0000003f24247287 */ /* 0x000fe40008000000 */
[----:B------:R-:W-:Y:S01]  /*36a0*/  ULOP3.LUT UR37, UR37, UR6, URZ, 0x3c, !UPT ;  /* 0x0000000625257292 */ /* 0x000fe2000f8e3c3f */
[----:B012---:R-:W-:Y:S11]  /*36b0*/  @!P0 BRA `(.L_x_4445) ;  /* 0x0000000000048947 */ /* 0x007ff60003800000 */
[----:B------:R-:W-:Y:S01]  /*36c0*/  BPT.TRAP 0x1 ;  /* 0x000000040000795c */ /* 0x000fe20000300000 */
.L_x_4445:
        /* <DEDUP_REMOVED lines=9> */
.L_x_4446:
[----:B-1----:R-:W-:Y:S05]  /*3760*/  @P1 BRA `(.L_x_4447) ;  /* 0x0000000000081947 */ /* 0x002fea0003800000 */
[----:B------:R-:W1:Y:S02]  /*3770*/  SYNCS.PHASECHK.TRANS64.TRYWAIT P1, [UR26+0x22830], R7 ;  /* 0x02283007ff0075a7 */ /* 0x000e64000802015a */
[----:B-1----:R-:W-:Y:S05]  /*3780*/  @!P1 BRA `(.L_x_4448) ;  /* 0x000000b400089947 */ /* 0x002fea0003800000 */
.L_x_4447:
[----:B------:R-:W-:Y:S01]  /*3790*/  UIMAD UR6, UR36, 0x300, UR20 ;  /* 0x00000300240678a4 */ /* 0x000fe2000f8e0214 */
[----:B------:R-:W-:Y:S01]  /*37a0*/  WARPGROUP.ARRIVE ;  /* 0x00000000000079c5 */ /* 0x000fe20000000000 */
[----:B------:R-:W-:Y:S01]  /*37b0*/  UMOV UR7, 0x40000040 ;  /* 0x4000004000077882 */ /* 0x000fe20000000000 */
[----:B------:R-:W-:Y:S01]  /*37c0*/  UMOV UR11, 0x40000040 ;  /* 0x40000040000b7882 */ /* 0x000fe20000000000 */
[----:B------:R-:W-:-:S03]  /*37d0*/  UIADD3 UR10, UR6, 0x2, URZ ;  /* 0x00000002060a7890 */ /* 0x000fc6000fffe03f */
[----:B-12---:R-:W1:Y:S01]  /*37e0*/  S2R R0, SR_TID.X ;  /* 0x0000000000007919 */ /* 0x006e620000002100 */
[----:B------:R-:W-:Y:S01]  /*37f0*/  UIADD3 UR14, UR6, 0x4, URZ ;  /* 0x00000004060e7890 */ /* 0x000fe2000fffe03f */
[----:B------:R-:W-:Y:S01]  /*3800*/  UMOV UR15, 0x40000040 ;  /* 0x40000040000f7882 */ /* 0x000fe20000000000 */
[----:B------:R-:W-:Y:S01]  /*3810*/  HGMMA.64x96x16.F32.BF16 R152, gdesc[UR4], RZ, !UPT, gsb0 ;  /* 0x01600000049879f0 */ /* 0x000fe2000c0018ff */
[----:B------:R-:W-:Y:S01]  /*3820*/  UIADD3 UR18, UR6, 0x6, URZ ;  /* 0x0000000606127890 */ /* 0x000fe2000fffe03f */
[----:B------:R-:W-:Y:S01]  /*3830*/  UMOV UR19, 0x40000040 ;  /* 0x4000004000137882 */ /* 0x000fe20000000000 */
        /* <DEDUP_REMOVED lines=15> */
.L_x_4449:
[----:B------:R-:W-:Y:S01]  /*3930*/  UISETP.NE.AND UP0, UPT, UR46, URZ, UPT ;  /* 0x0000003f2e00728c */ /* 0x000fe2000bf05270 */
[----:B------:R-:W-:Y:S01]  /*3940*/  VIADD R10, R16, UR43 ;  /* 0x0000002b100a7c36 */ /* 0x000fe20008000000 */
[----:B------:R-:W2:Y:S01]  /*3950*/  LDC R11, c[0x0][0x2f0] ;  /* 0x0000bc00ff0b7b82 */ /* 0x000ea20000000800 */
[----:B------:R-:W-:Y:S01]  /*3960*/  IMAD.MOV.U32 R6, RZ, RZ, -0x2 ;  /* 0xfffffffeff067424 */ /* 0x000fe200078e00ff */
[----:B------:R-:W-:Y:S02]  /*3970*/  UMOV UR10, UR24 ;  /* 0x00000018000a7c82 */ /* 0x000fe40008000000 */
[----:B------:R-:W-:Y:S02]  /*3980*/  PLOP3.LUT P1, PT, PT, PT, UP0, 0x80, 0x0 ;  /* 0x000000000000781c */ /* 0x000fe40003f2f008 */
[----:B------:R-:W-:-:S03]  /*3990*/  PLOP3.LUT P2, PT, PT, PT, UP0, 0x80, 0x0 ;  /* 0x000000000000781c */ /* 0x000fc60003f4f008 */
[----:B------:R-:W-:-:S08]  /*39a0*/  @UP0 ULDC UR6, c[0x0][0x44c] ;  /* 0x0001130000060ab9 */ /* 0x000fd00000000800 */
[----:B------:R-:W-:Y:S01]  /*39b0*/  @P1 IMAD.HI.U32 R5, R10, UR6, RZ ;  /* 0x000000060a051c27 */ /* 0x000fe2000f8e00ff */
[----:B------:R-:W-:-:S04]  /*39c0*/  @UP0 ULDC UR6, c[0x0][0x450] ;  /* 0x0001140000060ab9 */ /* 0x000fc80000000800 */
[----:B------:R-:W-:Y:S01]  /*39d0*/  @P2 SHF.R.U32.HI R10, RZ, UR6, R5 ;  /* 0x00000006ff0a2c19 */ /* 0x000fe20008011605 */
[----:B------:R-:W-:Y:S02]  /*39e0*/  UMOV UR6, 0x1 ;  /* 0x0000000100067882 */ /* 0x000fe40000000000 */
[----:B------:R-:W-:Y:S02]  /*39f0*/  UIMAD UR6, UR23, -0x60, UR6 ;  /* 0xffffffa0170678a4 */ /* 0x000fe4000f8e0206 */
[----:B------:R-:W3:Y:S04]  /*3a00*/  SHFL.IDX PT, R5, R10, 0x1, 0x1c1f ;  /* 0x003c1f000a057f89 */ /* 0x000ee800000e0000 */
[----:B------:R-:W-:Y:S01]  /*3a10*/  IMAD R6, R17, R6, UR6 ;  /* 0x0000000611067e24 */ /* 0x000fe2000f8e0206 */
[----:B------:R-:W-:-:S03]  /*3a20*/  UIADD3 UR6, UR26, 0x22840, URZ ;  /* 0x000228401a067890 */ /* 0x000fc6000fffe03f */
[----:B--2---:R-:W-:Y:S01]  /*3a30*/  IMAD R6, R11, UR42, R6 ;  /* 0x0000002a0b067c24 */ /* 0x004fe2000f8e0206 */
[----:B------:R-:W-:-:S09]  /*3a40*/  UPRMT UR6, UR25, 0x654, UR6 ;  /* 0x0000065419067896 */ /* 0x000fd20008000006 */
[----:B------:R-:W-:Y:S01]  /*3a50*/  SYNCS.ARRIVE.TRANS64.RED.A1T0 RZ, [UR6], RZ ;  /* 0x000000ffffff79a7 */ /* 0x000fe20008100406 */
[----:B---3--:R-:W-:-:S04]  /*3a60*/  IADD3 R5, R5, -UR27, R6 ;  /* 0x8000001b05057c10 */ /* 0x008fc8000fffe006 */
[C---:B------:R-:W-:Y:S02]  /*3a70*/  ISETP.GT.AND P1, PT, R5.reuse, RZ, PT ;  /* 0x000000ff0500720c */ /* 0x040fe40003f24270 */
[C---:B------:R-:W-:Y:S02]  /*3a80*/  ISETP.GT.AND P2, PT, R5.reuse, 0x1, PT ;  /* 0x000000010500780c */ /* 0x040fe40003f44270 */
[----:B------:R-:W-:Y:S02]  /*3a90*/  FSEL R154, R154, -INF , P1 ;  /* 0xff8000009a9a7808 */ /* 0x000fe40000800000 */
[----:B------:R-:W-:Y:S02]  /*3aa0*/  ISETP.GT.AND P1, PT, R5, 0x8, PT ;  /* 0x000000080500780c */ /* 0x000fe40003f24270 */
[----:B------:R-:W-:Y:S02]  /*3ab0*/  FSEL R155, R155, -INF , P2 ;  /* 0xff8000009b9b7808 */ /* 0x000fe40001000000 */
[----:B------:R-:W-:-:S02]  /*3ac0*/  FMNMX.FTZ R12, R154, R9, !PT ;  /* 0x000000099a0c7209 */ /* 0x000fc40007810000 */
[----:B------:R-:W-:Y:S02]  /*3ad0*/  ISETP.GT.AND P2, PT, R5, 0x9, PT ;  /* 0x000000090500780c */ /* 0x000fe40003f44270 */
[----:B------:R-:W-:Y:S02]  /*3ae0*/  FSEL R158, R158, -INF , P1 ;  /* 0xff8000009e9e7808 */ /* 0x000fe40000800000 */
[----:B------:R-:W-:Y:S02]  /*3af0*/  FMNMX.FTZ R11, R155, R12, !PT ;  /* 0x0000000c9b0b7209 */ /* 0x000fe40007810000 */
        /* <DEDUP_REMOVED lines=58> */
[----:B------:R-:W-:Y:S02]  /*3ea0*/  FMNMX.FTZ R5, R195, R12, !PT ;  /* 0x0000000cc3057209 */ /* 0x000fe40007810000 */
[----:B------:R-:W-:Y:S02]  /*3eb0*/  FSEL R198, R198, -INF , P1 ;  /* 0xff800000c6c67808 */ /* 0x000fe40000800000 */
[----:B------:R-:W-:Y:S02]  /*3ec0*/  FSEL R199, R199, -INF , P2 ;  /* 0xff800000c7c77808 */ /* 0x000fe40001000000 */
[----:B------:R-:W-:Y:S02]  /*3ed0*/  FMNMX.FTZ R12, R198, R5, !PT ;  /* 0x00000005c60c7209 */ /* 0x000fe40007810000 */
[----:B------:R-:W2:Y:S02]  /*3ee0*/  SHFL.IDX PT, R5, R10, RZ, 0x1c1f ;  /* 0x001c1fff0a057589 */ /* 0x000ea400000e0000 */
[----:B------:R-:W-:-:S05]  /*3ef0*/  FMNMX.FTZ R13, R199, R12, !PT ;  /* 0x0000000cc70d7209 */ /* 0x000fca0007810000 */
[----:B------:R-:W3:Y:S01]  /*3f00*/  SHFL.BFLY PT, R12, R13, 0x2, 0x1f ;  /* 0x0c401f000d0c7f89 */ /* 0x000ee200000e0000 */
[----:B--2---:R-:W-:-:S04]  /*3f10*/  IADD3 R6, R5, -UR27, R6 ;  /* 0x8000001b05067c10 */ /* 0x004fc8000fffe006 */
[C---:B------:R-:W-:Y:S02]  /*3f20*/  ISETP.GT.AND P1, PT, R6.reuse, RZ, PT ;  /* 0x000000ff0600720c */ /* 0x040fe40003f24270 */
[----:B------:R-:W-:Y:S02]  /*3f30*/  ISETP.GT.AND P2, PT, R6, 0x1, PT ;  /* 0x000000010600780c */ /* 0x000fe40003f44270 */
[----:B------:R-:W-:Y:S02]  /*3f40*/  FSEL R11, R152, -INF , P1 ;  /* 0xff800000980b7808 */ /* 0x000fe40000800000 */
[----:B---3--:R-:W-:Y:S02]  /*3f50*/  FMNMX.FTZ R14, R13, R12, !PT ;  /* 0x0000000c0d0e7209 */ /* 0x008fe40007810000 */
[----:B------:R-:W-:Y:S02]  /*3f60*/  ISETP.GT.AND P1, PT, R6, 0x8, PT ;  /* 0x000000080600780c */ /* 0x000fe40003f24270 */
[----:B------:R-:W-:Y:S01]  /*3f70*/  FSEL R153, R153, -INF , P2 ;  /* 0xff80000099997808 */ /* 0x000fe20001000000 */
[----:B------:R-:W2:Y:S01]  /*3f80*/  SHFL.BFLY PT, R15, R14, 0x1, 0x1f ;  /* 0x0c201f000e0f7f89 */ /* 0x000ea200000e0000 */
        /* <DEDUP_REMOVED lines=19> */
[----:B--2---:R-:W-:Y:S02]  /*40c0*/  FMNMX.FTZ R5, R14, R15, !PT ;  /* 0x0000000f0e057209 */ /* 0x004fe40007810000 */
[----:B------:R-:W-:Y:S02]  /*40d0*/  ISETP.GT.AND P2, PT, R6, 0x21, PT ;  /* 0x000000210600780c */ /* 0x000fe40003f44270 */
[----:B------:R-:W-:Y:S01]  /*40e0*/  FSEL R168, R168, -INF , P3 ;  /* 0xff800000a8a87808 */ /* 0x000fe20001800000 */
[----:B------:R-:W-:Y:S01]  /*40f0*/  FMUL.FTZ R10, R5, UR10 ;  /* 0x0000000a050a7c20 */ /* 0x000fe20008410000 */
[----:B------:R-:W-:Y:S02]  /*4100*/  FMNMX.FTZ R15, R165, R12, !PT ;  /* 0x0000000ca50f7209 */ /* 0x000fe40007810000 */
[----:B------:R-:W-:Y:S02]  /*4110*/  ISETP.GT.AND P3, PT, R6, 0x28, PT ;  /* 0x000000280600780c */ /* 0x000fe40003f64270 */
[----:B------:R-:W-:-:S02]  /*4120*/  FSEL R169, R169, -INF , P2 ;  /* 0xff800000a9a97808 */ /* 0x000fc40001000000 */
[----:B------:R-:W-:Y:S02]  /*4130*/  FMNMX.FTZ R14, R168, R15, !PT ;  /* 0x0000000fa80e7209 */ /* 0x000fe40007810000 */
[----:B------:R-:W-:Y:S02]  /*4140*/  ISETP.GT.AND P2, PT, R6, 0x29, PT ;  /* 0x000000290600780c */ /* 0x000fe40003f44270 */
[----:B------:R-:W-:Y:S02]  /*4150*/  FSEL R172, R172, -INF , P3 ;  /* 0xff800000acac7808 */ /* 0x000fe40001800000 */
        /* <DEDUP_REMOVED lines=19> */
[----:B------:R-:W-:Y:S02]  /*4290*/  FSETP.NEU.FTZ.AND P1, PT, R5, -INF , PT ;  /* 0xff8000000500780b */ /* 0x000fe40003f3d000 */
[----:B------:R-:W-:-:S02]  /*42a0*/  ISETP.GT.AND P3, PT, R6, 0x48, PT ;  /* 0x000000480600780c */ /* 0x000fc40003f64270 */
[----:B------:R-:W-:Y:S02]  /*42b0*/  FSEL R185, R185, -INF , P2 ;  /* 0xff800000b9b97808 */ /* 0x000fe40001000000 */
[----:B------:R-:W-:Y:S02]  /*42c0*/  FMNMX.FTZ R152, R184, R21, !PT ;  /* 0x00000015b8987209 */ /* 0x000fe40007810000 */
[----:B------:R-:W-:Y:S02]  /*42d0*/  FSEL R10, R10, RZ, P1 ;  /* 0x000000ff0a0a7208 */ /* 0x000fe40000800000 */
[----:B------:R-:W-:Y:S02]  /*42e0*/  ISETP.GT.AND P2, PT, R6, 0x49, PT ;  /* 0x000000490600780c */ /* 0x000fe40003f44270 */
[----:B------:R-:W-:Y:S01]  /*42f0*/  FSEL R188, R188, -INF , P3 ;  /* 0xff800000bcbc7808 */ /* 0x000fe20001800000 */
[--C-:B------:R-:W-:Y:S01]  /*4300*/  FFMA.FTZ R154, R154, UR10, -R10.reuse ;  /* 0x0000000a9a9a7c23 */ /* 0x100fe2000801080a */
[----:B------:R-:W-:Y:S01]  /*4310*/  FMNMX.FTZ R21, R185, R152, !PT ;  /* 0x00000098b9157209 */ /* 0x000fe20007810000 */
[--C-:B------:R-:W-:Y:S01]  /*4320*/  FFMA.FTZ R14, R159, UR10, -R10.reuse ;  /* 0x0000000a9f0e7c23 */ /* 0x100fe2000801080a */
[----:B------:R-:W-:Y:S01]  /*4330*/  ISETP.GT.AND P3, PT, R6, 0x50, PT ;  /* 0x000000500600780c */ /* 0x000fe20003f64270 */
[----:B------:R2:W-:Y:S01]  /*4340*/  MUFU.EX2 R13, R154 ;  /* 0x0000009a000d7308 */ /* 0x0005e20000000800 */
[----:B------:R-:W-:Y:S01]  /*4350*/  FSEL R152, R189, -INF , P2 ;  /* 0xff800000bd987808 */ /* 0x000fe20001000000 */
[--C-:B------:R-:W-:Y:S01]  /*4360*/  FFMA.FTZ R159, R166, UR10, -R10.reuse ;  /* 0x0000000aa69f7c23 */ /* 0x100fe2000801080a */
[----:B------:R-:W-:Y:S01]  /*4370*/  FMNMX.FTZ R21, R188, R21, !PT ;  /* 0x00000015bc157209 */ /* 0x000fe20007810000 */
[--C-:B------:R-:W-:Y:S01]  /*4380*/  FFMA.FTZ R12, R155, UR10, -R10.reuse ;  /* 0x0000000a9b0c7c23 */ /* 0x100fe2000801080a */
[----:B------:R-:W-:Y:S01]  /*4390*/  ISETP.GT.AND P2, PT, R6, 0x51, PT ;  /* 0x000000510600780c */ /* 0x000fe20003f44270 */
[--C-:B------:R-:W-:Y:S01]  /*43a0*/  FFMA.FTZ R155, R158, UR10, -R10.reuse ;  /* 0x0000000a9e9b7c23 */ /* 0x100fe2000801080a */
[----:B------:R-:W-:Y:S01]  /*43b0*/  FMNMX.FTZ R21, R152, R21, !PT ;  /* 0x0000001598157209 */ /* 0x000fe20007810000 */
[--C-:B------:R-:W-:Y:S01]  /*43c0*/  FFMA.FTZ R189, R170, UR10, -R10.reuse ;  /* 0x0000000aaabd7c23 */ /* 0x100fe2000801080a */
[----:B--2---:R-:W-:Y:S01]  /*43d0*/  FSEL R154, R192, -INF , P3 ;  /* 0xff800000c09a7808 */ /* 0x004fe20001800000 */
[--C-:B------:R-:W-:Y:S01]  /*43e0*/  FFMA.FTZ R170, R186, UR10, -R10.reuse ;  /* 0x0000000abaaa7c23 */ /* 0x100fe2000801080a */
[----:B------:R-:W-:Y:S01]  /*43f0*/  ISETP.GT.AND P3, PT, R6, 0x58, PT ;  /* 0x000000580600780c */ /* 0x000fe20003f64270 */
[--C-:B------:R-:W-:Y:S01]  /*4400*/  FFMA.FTZ R20, R163, UR10, -R10.reuse ;  /* 0x0000000aa3147c23 */ /* 0x100fe2000801080a */
[----:B------:R-:W-:Y:S01]  /*4410*/  FSEL R193, R193, -INF , P2 ;  /* 0xff800000c1c17808 */ /* 0x000fe20001000000 */
[--C-:B------:R-:W-:Y:S01]  /*4420*/  FFMA.FTZ R163, R174, UR10, -R10.reuse ;  /* 0x0000000aaea37c23 */ /* 0x100fe2000801080a */
[----:B------:R-:W-:Y:S01]  /*4430*/  FMNMX.FTZ R166, R154, R21, !PT ;  /* 0x000000159aa67209 */ /* 0x000fe20007810000 */
[--C-:B------:R-:W-:Y:S01]  /*4440*/  FFMA.FTZ R174, R183, UR10, -R10.reuse ;  /* 0x0000000ab7ae7c23 */ /* 0x100fe2000801080a */
[----:B------:R-:W-:Y:S01]  /*4450*/  ISETP.GT.AND P2, PT, R6, 0x59, PT ;  /* 0x000000590600780c */ /* 0x000fe20003f44270 */
[----:B------:R-:W-:Y:S01]  /*4460*/  MUFU.EX2 R12, R12 ;  /* 0x0000000c000c7308 */ /* 0x000fe20000000800 */
[----:B------:R-:W-:Y:S01]  /*4470*/  FSEL R158, R196, -INF , P3 ;  /* 0xff800000c49e7808 */ /* 0x000fe20001800000 */
[--C-:B------:R-:W-:Y:S01]  /*4480*/  FFMA.FTZ R196, R171, UR10, -R10.reuse ;  /* 0x0000000aabc47c23 */ /* 0x100fe2000801080a */
[----:B------:R-:W-:Y:S01]  /*4490*/  FMNMX.FTZ R21, R193, R166, !PT ;  /* 0x000000a6c1157209 */ /* 0x000fe20007810000 */
[--C-:B------:R-:W-:Y:S01]  /*44a0*/  FFMA.FTZ R171, R190, UR10, -R10.reuse ;  /* 0x0000000abeab7c23 */ /* 0x100fe2000801080a */
[----:B------:R-:W-:Y:S01]  /*44b0*/  FSEL R197, R197, -INF , P2 ;  /* 0xff800000c5c57808 */ /* 0x000fe20001000000 */
[--C-:B------:R-:W-:Y:S01]  /*44c0*/  FFMA.FTZ R183, R187, UR10, -R10.reuse ;  /* 0x0000000abbb77c23 */ /* 0x100fe2000801080a */
[----:B------:R-:W-:Y:S01]  /*44d0*/  FMNMX.FTZ R6, R158, R21, !PT ;  /* 0x000000159e067209 */ /* 0x000fe20007810000 */
[----:B------:R-:W-:Y:S01]  /*44e0*/  MUFU.EX2 R155, R155 ;  /* 0x0000009b009b7308 */ /* 0x000fe20000000800 */
[----:B------:R-:W-:Y:S01]  /*44f0*/  FSEL R186, R5, RZ, P1 ;  /* 0x000000ff05ba7208 */ /* 0x000fe20000800000 */
[--C-:B------:R-:W-:Y:S01]  /*4500*/  FFMA.FTZ R162, R162, UR10, -R10.reuse ;  /* 0x0000000aa2a27c23 */ /* 0x100fe2000801080a */
[----:B------:R-:W-:Y:S01]  /*4510*/  FMNMX.FTZ R6, R197, R6, !PT ;  /* 0x00000006c5067209 */ /* 0x000fe20007810000 */
[--C-:B------:R-:W-:Y:S01]  /*4520*/  FFMA.FTZ R192, R175, UR10, -R10.reuse ;  /* 0x0000000aafc07c23 */ /* 0x100fe2000801080a */
[--C-:B------:R-:W-:Y:S01]  /*4530*/  FFMA.FTZ R166, R178, UR10, -R10.reuse ;  /* 0x0000000ab2a67c23 */ /* 0x100fe2000801080a */
[----:B------:R-:W-:Y:S01]  /*4540*/  FADD.FTZ R186, -R186, R9 ;  /* 0x00000009baba7221 */ /* 0x000fe20000010100 */
[--C-:B------:R-:W-:Y:S01]  /*4550*/  FFMA.FTZ R178, R191, UR10, -R10.reuse ;  /* 0x0000000abfb27c23 */ /* 0x100fe2000801080a */
[----:B------:R-:W2:Y:S01]  /*4560*/  SHFL.BFLY PT, R21, R6, 0x2, 0x1f ;  /* 0x0c401f0006157f89 */ /* 0x000ea200000e0000 */
[----:B------:R-:W-:Y:S01]  /*4570*/  MUFU.EX2 R14, R14 ;  /* 0x0000000e000e7308 */ /* 0x000fe20000000800 */
[----:B------:R-:W-:Y:S01]  /*4580*/  FMUL.FTZ R186, R186, UR10 ;  /* 0x0000000ababa7c20 */ /* 0x000fe20008410000 */
[--C-:B------:R-:W-:Y:S01]  /*4590*/  FFMA.FTZ R175, R198, UR10, -R10.reuse ;  /* 0x0000000ac6af7c23 */ /* 0x100fe2000801080a */
[----:B------:R-:W-:-:S05]  /*45a0*/  FFMA.FTZ R179, R179, UR10, -R10 ;  /* 0x0000000ab3b37c23 */ /* 0x000fca000801080a */
[----:B------:R-:W3:Y:S08]  /*45b0*/  MUFU.EX2 R186, R186 ;  /* 0x000000ba00ba7308 */ /* 0x000ef00000000800 */
[----:B------:R4:W-:Y:S01]  /*45c0*/  MUFU.EX2 R15, R162 ;  /* 0x000000a2000f7308 */ /* 0x0009e20000000800 */
[----:B--2---:R-:W-:-:S07]  /*45d0*/  FMNMX.FTZ R21, R6, R21, !PT ;  /* 0x0000001506157209 */ /* 0x004fce0007810000 */
[----:B------:R-:W-:Y:S01]  /*45e0*/  MUFU.EX2 R20, R20 ;  /* 0x0000001400147308 */ /* 0x000fe20000000800 */
[--C-:B----4-:R-:W-:Y:S01]  /*45f0*/  FFMA.FTZ R162, R167, UR10, -R10.reuse ;  /* 0x0000000aa7a27c23 */ /* 0x110fe2000801080a */
[--C-:B------:R-:W-:Y:S01]  /*4600*/  FFMA.FTZ R167, R182, UR10, -R10.reuse ;  /* 0x0000000ab6a77c23 */ /* 0x100fe2000801080a */
[--C-:B------:R-:W-:Y:S01]  /*4610*/  FFMA.FTZ R182, R195, UR10, -R10.reuse ;  /* 0x0000000ac3b67c23 */ /* 0x100fe2000801080a */
[----:B------:R-:W2:Y:S01]  /*4620*/  SHFL.BFLY PT, R6, R21, 0x1, 0x1f ;  /* 0x0c201f0015067f89 */ /* 0x000ea200000e0000 */
[-C--:B---3--:R-:W-:Y:S01]  /*4630*/  FMUL.FTZ R26, R26, R186.reuse ;  /* 0x000000ba1a1a7220 */ /* 0x088fe20000410000 */
        /* <DEDUP_REMOVED lines=21> */
[----:B------:R-:W-:Y:S01]  /*4790*/  FMUL.FTZ R63, R63, R186 ;  /* 0x000000ba3f3f7220 */ /* 0x000fe20000410000 */
[----:B--2---:R-:W-:Y:S01]  /*47a0*/  FMNMX.FTZ R6, R21, R6, !PT ;  /* 0x0000000615067209 */ /* 0x004fe20007810000 */
[--C-:B------:R-:W-:Y:S01]  /*47b0*/  FFMA.FTZ R21, R194, UR10, -R10.reuse ;  /* 0x0000000ac2157c23 */ /* 0x100fe2000801080a */
[----:B------:R-:W-:Y:S01]  /*47c0*/  FFMA.FTZ R10, R199, UR10, -R10 ;  /* 0x0000000ac70a7c23 */ /* 0x000fe2000801080a */
[-C--:B------:R-:W-:Y:S01]  /*47d0*/  FMUL.FTZ R66, R66, R186.reuse ;  /* 0x000000ba42427220 */ /* 0x080fe20000410000 */
[C---:B------:R-:W-:Y:S01]  /*47e0*/  FSETP.NEU.FTZ.AND P2, PT, R6.reuse, -INF , PT ;  /* 0xff8000000600780b */ /* 0x040fe20003f5d000 */
[----:B------:R-:W-:Y:S01]  /*47f0*/  FMUL.FTZ R194, R6, UR10 ;  /* 0x0000000a06c27c20 */ /* 0x000fe20008410000 */
[----:B------:R-:W-:Y:S01]  /*4800*/  MUFU.EX2 R196, R196 ;  /* 0x000000c400c47308 */ /* 0x000fe20000000800 */
[-C--:B------:R-:W-:Y:S01]  /*4810*/  FMUL.FTZ R67, R67, R186.reuse ;  /* 0x000000ba43437220 */ /* 0x080fe20000410000 */
[-C--:B------:R-:W-:Y:S01]  /*4820*/  FMUL.FTZ R70, R70, R186.reuse ;  /* 0x000000ba46467220 */ /* 0x080fe20000410000 */
[-C--:B------:R-:W-:Y:S01]  /*4830*/  FMUL.FTZ R71, R71, R186.reuse ;  /* 0x000000ba47477220 */ /* 0x080fe20000410000 */
[----:B------:R-:W-:Y:S01]  /*4840*/  FSEL R194, R194, RZ, P2 ;  /* 0x000000ffc2c27208 */ /* 0x000fe20001000000 */
[-C--:B------:R-:W-:Y:S01]  /*4850*/  FMUL.FTZ R74, R74, R186.reuse ;  /* 0x000000ba4a4a7220 */ /* 0x080fe20000410000 */
[-C--:B------:R-:W-:Y:S01]  /*4860*/  FMUL.FTZ R75, R75, R186.reuse ;  /* 0x000000ba4b4b7220 */ /* 0x080fe20000410000 */
[----:B------:R-:W-:Y:S01]  /*4870*/  FMUL.FTZ R78, R78, R186 ;  /* 0x000000ba4e4e7220 */ /* 0x000fe20000410000 */
[----:B------:R-:W-:Y:S01]  /*4880*/  MUFU.EX2 R163, R163 ;  /* 0x000000a300a37308 */ /* 0x000fe20000000800 */
        /* <DEDUP_REMOVED lines=9> */
[--C-:B------:R-:W-:Y:S01]  /*4920*/  FFMA.FTZ R191, R164, UR10, -R194.reuse ;  /* 0x0000000aa4bf7c23 */ /* 0x100fe200080108c2 */
[----:B------:R-:W-:Y:S01]  /*4930*/  FMUL.FTZ R8, R153, UR10 ;  /* 0x0000000a99087c20 */ /* 0x000fe20008410000 */
[--C-:B------:R-:W-:Y:S01]  /*4940*/  FFMA.FTZ R198, R165, UR10, -R194.reuse ;  /* 0x0000000aa5c67c23 */ /* 0x100fe200080108c2 */
[----:B------:R-:W-:Y:S01]  /*4950*/  FFMA.FTZ R153, R186, R4, R13 ;  /* 0x00000004ba997223 */ /* 0x000fe2000001000d */
[--C-:B------:R-:W-:Y:S01]  /*4960*/  FFMA.FTZ R165, R168, UR10, -R194.reuse ;  /* 0x0000000aa8a57c23 */ /* 0x100fe200080108c2 */
[--C-:B------:R-:W-:Y:S01]  /*4970*/  FFMA.FTZ R168, R169, UR10, -R194.reuse ;  /* 0x0000000aa9a87c23 */ /* 0x100fe200080108c2 */
[----:B------:R-:W-:Y:S01]  /*4980*/  MUFU.EX2 R11, R11 ;  /* 0x0000000b000b7308 */ /* 0x000fe20000000800 */
[--C-:B------:R-:W-:Y:S01]  /*4990*/  FFMA.FTZ R169, R176, UR10, -R194.reuse ;  /* 0x0000000ab0a97c23 */ /* 0x100fe200080108c2 */
[----:B------:R-:W-:Y:S01]  /*49a0*/  FADD.FTZ R176, R12, R153 ;  /* 0x000000990cb07221 */ /* 0x000fe20000010000 */
[--C-:B------:R-:W-:Y:S01]  /*49b0*/  FFMA.FTZ R9, R173, UR10, -R194.reuse ;  /* 0x0000000aad097c23 */ /* 0x100fe200080108c2 */
[--C-:B------:R-:W-:Y:S01]  /*49c0*/  FFMA.FTZ R173, R180, UR10, -R194.reuse ;  /* 0x0000000ab4ad7c23 */ /* 0x100fe200080108c2 */
[----:B------:R-:W-:Y:S01]  /*49d0*/  FFMA.FTZ R164, R172, UR10, -R194 ;  /* 0x0000000aaca47c23 */ /* 0x000fe200080108c2 */
[----:B------:R-:W-:Y:S01]  /*49e0*/  FADD.FTZ R153, R155, R176 ;  /* 0x000000b09b997221 */ /* 0x000fe20000010000 */
[--C-:B------:R-:W-:Y:S01]  /*49f0*/  FFMA.FTZ R181, R181, UR10, -R194.reuse ;  /* 0x0000000ab5b57c23 */ /* 0x100fe200080108c2 */
[----:B------:R-:W2:Y:S01]  /*4a00*/  MUFU.EX2 R8, R8 ;  /* 0x0000000800087308 */ /* 0x000ea20000000800 */
[--C-:B------:R-:W-:Y:S01]  /*4a10*/  FFMA.FTZ R172, R177, UR10, -R194.reuse ;  /* 0x0000000ab1ac7c23 */ /* 0x100fe200080108c2 */
[--C-:B------:R-:W-:Y:S01]  /*4a20*/  FFMA.FTZ R176, R185, UR10, -R194.reuse ;  /* 0x0000000ab9b07c23 */ /* 0x100fe200080108c2 */
[----:B------:R-:W-:Y:S01]  /*4a30*/  F2FP.BF16.F32.PACK_AB R155, R14, R155 ;  /* 0x0000009b0e9b723e */ /* 0x000fe200000010ff */
[--C-:B------:R-:W-:Y:S01]  /*4a40*/  FFMA.FTZ R177, R188, UR10, -R194.reuse ;  /* 0x0000000abcb17c23 */ /* 0x100fe200080108c2 */
[--C-:B------:R-:W-:Y:S01]  /*4a50*/  FFMA.FTZ R193, R193, UR10, -R194.reuse ;  /* 0x0000000ac1c17c23 */ /* 0x100fe200080108c2 */
        /* <DEDUP_REMOVED lines=11> */
[----:B--2---:R-:W-:Y:S01]  /*4b10*/  FFMA.FTZ R3, R8, R3, R11 ;  /* 0x0000000308037223 */ /* 0x004fe2000001000b */
[-C--:B------:R-:W-:Y:S01]  /*4b20*/  FMUL.FTZ R24, R24, R8.reuse ;  /* 0x0000000818187220 */ /* 0x080fe20000410000 */
[-C--:B------:R-:W-:Y:S01]  /*4b30*/  FMUL.FTZ R25, R25, R8.reuse ;  /* 0x0000000819197220 */ /* 0x080fe20000410000 */
[-C--:B------:R-:W-:Y:S01]  /*4b40*/  FMUL.FTZ R28, R28, R8.reuse ;  /* 0x000000081c1c7220 */ /* 0x080fe20000410000 */
[----:B------:R-:W-:Y:S01]  /*4b50*/  FADD.FTZ R3, R190, R3 ;  /* 0x00000003be037221 */ /* 0x000fe20000010000 */
[-C--:B------:R-:W-:Y:S01]  /*4b60*/  FMUL.FTZ R29, R29, R8.reuse ;  /* 0x000000081d1d7220 */ /* 0x080fe20000410000 */
[-C--:B------:R-:W-:Y:S01]  /*4b70*/  FMUL.FTZ R32, R32, R8.reuse ;  /* 0x0000000820207220 */ /* 0x080fe20000410000 */
[----:B------:R-:W2:Y:S01]  /*4b80*/  MUFU.EX2 R160, R160 ;  /* 0x000000a000a07308 */ /* 0x000ea20000000800 */
[----:B---3--:R-:W-:Y:S01]  /*4b90*/  FADD.FTZ R180, R156, R3 ;  /* 0x000000039cb47221 */ /* 0x008fe20000010000 */
[----:B------:R-:W-:Y:S01]  /*4ba0*/  FFMA.FTZ R3, R184, UR10, -R194 ;  /* 0x0000000ab8037c23 */ /* 0x000fe200080108c2 */
        /* <DEDUP_REMOVED lines=11> */
[----:B------:R-:W-:Y:S01]  /*4c60*/  FADD.FTZ R153, R15, R180 ;  /* 0x000000b40f997221 */ /* 0x000fe20000010000 */
[-C--:B------:R-:W-:Y:S01]  /*4c70*/  FMUL.FTZ R49, R49, R8.reuse ;  /* 0x0000000831317220 */ /* 0x080fe20000410000 */
[----:B------:R-:W4:Y:S01]  /*4c80*/  MUFU.EX2 R191, R191 ;  /* 0x000000bf00bf7308 */ /* 0x000f220000000800 */
[----:B--2---:R-:W-:Y:S01]  /*4c90*/  FADD.FTZ R184, R160, R157 ;  /* 0x0000009da0b87221 */ /* 0x004fe20000010000 */
[----:B------:R-:W-:Y:S01]  /*4ca0*/  FADD.FTZ R180, R20, R153 ;  /* 0x0000009914b47221 */ /* 0x000fe20000010000 */
[-C--:B------:R-:W-:Y:S01]  /*4cb0*/  FMUL.FTZ R52, R52, R8.reuse ;  /* 0x0000000834347220 */ /* 0x080fe20000410000 */
[-C--:B------:R-:W-:Y:S01]  /*4cc0*/  FMUL.FTZ R53, R53, R8.reuse ;  /* 0x0000000835357220 */ /* 0x080fe20000410000 */
[-C--:B------:R-:W-:Y:S01]  /*4cd0*/  FMUL.FTZ R56, R56, R8.reuse ;  /* 0x0000000838387220 */ /* 0x080fe20000410000 */
[----:B------:R-:W-:Y:S01]  /*4ce0*/  FADD.FTZ R157, R159, R180 ;  /* 0x000000b49f9d7221 */ /* 0x000fe20000010000 */
[----:B------:R-:W-:Y:S01]  /*4cf0*/  F2FP.BF16.F32.PACK_AB R159, R162, R159 ;  /* 0x0000009fa29f723e */ /* 0x000fe200000010ff */
        /* <DEDUP_REMOVED lines=10> */
[----:B------:R-:W-:Y:S01]  /*4da0*/  FFMA.FTZ R184, R154, UR10, -R194 ;  /* 0x0000000a9ab87c23 */ /* 0x000fe200080108c2 */
[----:B------:R-:W-:Y:S01]  /*4db0*/  FADD.FTZ R154, R162, R157 ;  /* 0x0000009da29a7221 */ /* 0x000fe20000010000 */
[-C--:B------:R-:W-:Y:S01]  /*4dc0*/  FMUL.FTZ R68, R68, R8.reuse ;  /* 0x0000000844447220 */ /* 0x080fe20000410000 */
[-C--:B------:R-:W-:Y:S01]  /*4dd0*/  FMUL.FTZ R69, R69, R8.reuse ;  /* 0x0000000845457220 */ /* 0x080fe20000410000 */
[----:B------:R-:W-:Y:S01]  /*4de0*/  FMUL.FTZ R72, R72, R8 ;  /* 0x0000000848487220 */ /* 0x000fe20000410000 */
[----:B------:R-:W-:Y:S01]  /*4df0*/  FADD.FTZ R185, R189, R154 ;  /* 0x0000009abdb97221 */ /* 0x000fe20000010000 */
[----:B------:R-:W4:Y:S01]  /*4e00*/  MUFU.EX2 R168, R168 ;  /* 0x000000a800a87308 */ /* 0x000f220000000800 */
[----:B------:R-:W-:Y:S01]  /*4e10*/  F2FP.BF16.F32.PACK_AB R154, R187, R156 ;  /* 0x0000009cbb9a723e */ /* 0x000fe200000010ff */
[----:B------:R-:W-:Y:S01]  /*4e20*/  FMUL.FTZ R73, R73, R8 ;  /* 0x0000000849497220 */ /* 0x000fe20000410000 */
[----:B------:R-:W-:Y:S01]  /*4e30*/  F2FP.BF16.F32.PACK_AB R156, R161, R160 ;  /* 0x000000a0a19c723e */ /* 0x000fe200000010ff */
[-C--:B------:R-:W-:Y:S01]  /*4e40*/  FMUL.FTZ R76, R76, R8.reuse ;  /* 0x000000084c4c7220 */ /* 0x080fe20000410000 */
[----:B--2---:R-:W-:Y:S01]  /*4e50*/  F2FP.BF16.F32.PACK_AB R158, R198, R191 ;  /* 0x000000bfc69e723e */ /* 0x004fe200000010ff */
[-C--:B------:R-:W-:Y:S01]  /*4e60*/  FMUL.FTZ R77, R77, R8.reuse ;  /* 0x000000084d4d7220 */ /* 0x080fe20000410000 */
[----:B------:R-:W-:Y:S01]  /*4e70*/  F2FP.BF16.F32.PACK_AB R161, R196, R189 ;  /* 0x000000bdc4a1723e */ /* 0x000fe200000010ff */
        /* <DEDUP_REMOVED lines=17> */
[--C-:B-----5:R-:W-:Y:S01]  /*4f90*/  FFMA.FTZ R181, R152, UR10, -R194.reuse ;  /* 0x0000000a98b57c23 */ /* 0x120fe200080108c2 */
[----:B------:R-:W-:Y:S01]  /*4fa0*/  FADD.FTZ R152, R198, R153 ;  /* 0x00000099c6987221 */ /* 0x000fe20000010000 */
[----:B------:R-:W-:Y:S01]  /*4fb0*/  F2FP.BF16.F32.PACK_AB R153, R12, R13 ;  /* 0x0000000d0c99723e */ /* 0x000fe200000010ff */
[----:B------:R-:W-:Y:S01]  /*4fc0*/  FFMA.FTZ R194, R197, UR10, -R194 ;  /* 0x0000000ac5c27c23 */ /* 0x000fe200080108c2 */
[-C--:B------:R-:W-:Y:S01]  /*4fd0*/  FMUL.FTZ R108, R108, R8.reuse ;  /* 0x000000086c6c7220 */ /* 0x080fe20000410000 */
[----:B---3--:R-:W-:Y:S01]  /*4fe0*/  FADD.FTZ R157, R165, R152 ;  /* 0x00000098a59d7221 */ /* 0x008fe20000010000 */
[----:B------:R-:W-:Y:S01]  /*4ff0*/  FADD.FTZ R152, R196, R185 ;  /* 0x000000b9c4987221 */ /* 0x000fe20000010000 */
[----:B------:R-:W3:Y:S01]  /*5000*/  MUFU.EX2 R192, R192 ;  /* 0x000000c000c07308 */ /* 0x000ee20000000800 */
[-C--:B------:R-:W-:Y:S01]  /*5010*/  FMUL.FTZ R109, R109, R8.reuse ;  /* 0x000000086d6d7220 */ /* 0x080fe20000410000 */
[----:B----4-:R-:W-:Y:S01]  /*5020*/  FADD.FTZ R157, R168, R157 ;  /* 0x0000009da89d7221 */ /* 0x010fe20000010000 */
[----:B------:R-:W-:Y:S01]  /*5030*/  FADD.FTZ R13, R163, R152 ;  /* 0x00000098a30d7221 */ /* 0x000fe20000010000 */
[----:B------:R-:W-:Y:S01]  /*5040*/  F2FP.BF16.F32.PACK_AB R152, R190, R11 ;  /* 0x0000000bbe98723e */ /* 0x000fe200000010ff */
[----:B------:R-:W-:Y:S01]  /*5050*/  FMUL.FTZ R112, R112, R8 ;  /* 0x0000000870707220 */ /* 0x000fe20000410000 */
[----:B--2---:R-:W-:Y:S01]  /*5060*/  FADD.FTZ R14, R164, R157 ;  /* 0x0000009da40e7221 */ /* 0x004fe20000010000 */
[----:B------:R-:W-:Y:S01]  /*5070*/  F2FP.BF16.F32.PACK_AB R157, R20, R15 ;  /* 0x0000000f149d723e */ /* 0x000fe200000010ff */
[----:B------:R-:W2:Y:S01]  /*5080*/  MUFU.EX2 R169, R169 ;  /* 0x000000a900a97308 */ /* 0x000ea20000000800 */
[C---:B0-----:R-:W-:Y:S01]  /*5090*/  F2FP.BF16.F32.PACK_AB R162, R9.reuse, R164 ;  /* 0x000000a409a2723e */ /* 0x041fe200000010ff */
[----:B------:R-:W-:Y:S01]  /*50a0*/  FADD.FTZ R14, R9, R14 ;  /* 0x0000000e090e7221 */ /* 0x000fe20000010000 */
        /* <DEDUP_REMOVED lines=25> */
[----:B------:R-:W-:Y:S01]  /*5240*/  FMUL.FTZ R149, R149, R8 ;  /* 0x0000000895957220 */ /* 0x000fe20000410000 */
        /* <DEDUP_REMOVED lines=21> */
[----:B------:R-:W-:Y:S01]  /*53a0*/  F2FP.BF16.F32.PACK_AB R160, R168, R165 ;  /* 0x000000a5a8a0723e */ /* 0x000fe200000010ff */
[----:B------:R-:W-:Y:S01]  /*53b0*/  FMUL.FTZ R126, R126, R186 ;  /* 0x000000ba7e7e7220 */ /* 0x000fe20000410000 */
[----:B------:R-:W-:Y:S01]  /*53c0*/  F2FP.BF16.F32.PACK_AB R165, R179, R166 ;  /* 0x000000a6b3a5723e */ /* 0x000fe200000010ff */
[-C--:B------:R-:W-:Y:S01]  /*53d0*/  FMUL.FTZ R127, R127, R186.reuse ;  /* 0x000000ba7f7f7220 */ /* 0x080fe20000410000 */
[----:B------:R-:W-:Y:S01]  /*53e0*/  F2FP.BF16.F32.PACK_AB R166, R4, R173 ;  /* 0x000000ad04a6723e */ /* 0x000fe200000010ff */
[-C--:B------:R-:W-:Y:S01]  /*53f0*/  FMUL.FTZ R130, R130, R186.reuse ;  /* 0x000000ba82827220 */ /* 0x080fe20000410000 */
[----:B------:R-:W0:Y:S01]  /*5400*/  MUFU.EX2 R3, R3 ;  /* 0x0000000300037308 */ /* 0x000e220000000800 */
[----:B---3--:R-:W-:Y:S01]  /*5410*/  FADD.FTZ R15, R167, R20 ;  /* 0x00000014a70f7221 */ /* 0x008fe20000010000 */
[----:B------:R-:W-:Y:S01]  /*5420*/  FADD.FTZ R20, R4, R13 ;  /* 0x0000000d04147221 */ /* 0x000fe20000010000 */
        /* <DEDUP_REMOVED lines=15> */
[----:B------:R-:W-:-:S06]  /*5520*/  FMUL.FTZ R151, R151, R186 ;  /* 0x000000ba97977220 */ /* 0x000fcc0000410000 */
[----:B------:R-:W0:Y:S01]  /*5530*/  MUFU.EX2 R176, R176 ;  /* 0x000000b000b07308 */ /* 0x000e220000000800 */
[----:B---3--:R-:W-:-:S07]  /*5540*/  FADD.FTZ R20, R170, R15 ;  /* 0x0000000faa147221 */ /* 0x008fce0000010000 */
[----:B------:R-:W3:Y:S01]  /*5550*/  MUFU.EX2 R171, R171 ;  /* 0x000000ab00ab7308 */ /* 0x000ee20000000800 */
[C---:B--2---:R-:W-:Y:S01]  /*5560*/  FADD.FTZ R20, R183.reuse, R20 ;  /* 0x00000014b7147221 */ /* 0x044fe20000010000 */
[----:B------:R-:W-:-:S06]  /*5570*/  F2FP.BF16.F32.PACK_AB R169, R183, R170 ;  /* 0x000000aab7a9723e */ /* 0x000fcc00000010ff */
[----:B------:R-:W2:Y:S01]  /*5580*/  MUFU.EX2 R177, R177 ;  /* 0x000000b100b17308 */ /* 0x000ea20000000800 */
[----:B0-----:R-:W-:-:S07]  /*5590*/  FADD.FTZ R168, R176, R9 ;  /* 0x00000009b0a87221 */ /* 0x001fce0000010000 */
[----:B------:R-:W0:Y:S01]  /*55a0*/  MUFU.EX2 R178, R178 ;  /* 0x000000b200b27308 */ /* 0x000e220000000800 */
[----:B---3--:R-:W-:-:S07]  /*55b0*/  FADD.FTZ R15, R171, R20 ;  /* 0x00000014ab0f7221 */ /* 0x008fce0000010000 */
[----:B------:R-:W3:Y:S01]  /*55c0*/  MUFU.EX2 R12, R181 ;  /* 0x000000b5000c7308 */ /* 0x000ee20000000800 */
[----:B--2---:R-:W-:Y:S01]  /*55d0*/  FADD.FTZ R13, R177, R168 ;  /* 0x000000a8b10d7221 */ /* 0x004fe20000010000 */
[----:B------:R-:W-:-:S06]  /*55e0*/  F2FP.BF16.F32.PACK_AB R168, R176, R3 ;  /* 0x00000003b0a8723e */ /* 0x000fcc00000010ff */
[----:B------:R-:W2:Y:S01]  /*55f0*/  MUFU.EX2 R21, R21 ;  /* 0x0000001500157308 */ /* 0x000ea20000000800 */
[C---:B0-----:R-:W-:Y:S01]  /*5600*/  FADD.FTZ R20, R178.reuse, R15 ;  /* 0x0000000fb2147221 */ /* 0x041fe20000010000 */
[----:B------:R-:W-:-:S06]  /*5610*/  F2FP.BF16.F32.PACK_AB R171, R178, R171 ;  /* 0x000000abb2ab723e */ /* 0x000fcc00000010ff */
[----:B------:R-:W0:Y:S01]  /*5620*/  MUFU.EX2 R11, R184 ;  /* 0x000000b8000b7308 */ /* 0x000e220000000800 */
[C---:B---3--:R-:W-:Y:S01]  /*5630*/  FADD.FTZ R4, R12.reuse, R13 ;  /* 0x0000000d0c047221 */ /* 0x048fe20000010000 */
[----:B------:R-:W-:-:S06]  /*5640*/  F2FP.BF16.F32.PACK_AB R170, R12, R177 ;  /* 0x000000b10caa723e */ /* 0x000fcc00000010ff */
[----:B------:R-:W3:Y:S01]  /*5650*/  MUFU.EX2 R182, R182 ;  /* 0x000000b600b67308 */ /* 0x000ee20000000800 */
[----:B--2---:R-:W-:-:S07]  /*5660*/  FADD.FTZ R13, R21, R20 ;  /* 0x00000014150d7221 */ /* 0x004fce0000010000 */
[----:B------:R-:W2:Y:S01]  /*5670*/  MUFU.EX2 R14, R193 ;  /* 0x000000c1000e7308 */ /* 0x000ea20000000800 */
[----:B0-----:R-:W-:-:S07]  /*5680*/  FADD.FTZ R3, R11, R4 ;  /* 0x000000040b037221 */ /* 0x001fce0000010000 */
[----:B------:R-:W0:Y:S01]  /*5690*/  MUFU.EX2 R175, R175 ;  /* 0x000000af00af7308 */ /* 0x000e220000000800 */
[C---:B---3--:R-:W-:Y:S01]  /*56a0*/  FADD.FTZ R4, R182.reuse, R13 ;  /* 0x0000000db6047221 */ /* 0x048fe20000010000 */
[----:B------:R-:W-:-:S06]  /*56b0*/  F2FP.BF16.F32.PACK_AB R173, R182, R21 ;  /* 0x00000015b6ad723e */ /* 0x000fcc00000010ff */
[----:B------:R-:W3:Y:S01]  /*56c0*/  MUFU.EX2 R180, R180 ;  /* 0x000000b400b47308 */ /* 0x000ee20000000800 */
[C---:B--2---:R-:W-:Y:S01]  /*56d0*/  FADD.FTZ R3, R14.reuse, R3 ;  /* 0x000000030e037221 */ /* 0x044fe20000010000 */
[----:B------:R-:W-:-:S06]  /*56e0*/  F2FP.BF16.F32.PACK_AB R172, R14, R11 ;  /* 0x0000000b0eac723e */ /* 0x000fcc00000010ff */
[----:B------:R-:W2:Y:S01]  /*56f0*/  MUFU.EX2 R9, R194 ;  /* 0x000000c200097308 */ /* 0x000ea20000000800 */
[----:B0-----:R-:W-:-:S07]  /*5700*/  FADD.FTZ R11, R175, R4 ;  /* 0x00000004af0b7221 */ /* 0x001fce0000010000 */
[----:B------:R-:W0:Y:S01]  /*5710*/  MUFU.EX2 R10, R10 ;  /* 0x0000000a000a7308 */ /* 0x000e220000000800 */
[----:B---3--:R-:W-:-:S04]  /*5720*/  FADD.FTZ R12, R180, R3 ;  /* 0x00000003b40c7221 */ /* 0x008fc80000010000 */
[C---:B--2---:R-:W-:Y:S01]  /*5730*/  FADD.FTZ R3, R9.reuse, R12 ;  /* 0x0000000c09037221 */ /* 0x044fe20000010000 */
[----:B------:R-:W-:Y:S01]  /*5740*/  F2FP.BF16.F32.PACK_AB R174, R9, R180 ;  /* 0x000000b409ae723e */ /* 0x000fe200000010ff */
[C---:B0-----:R-:W-:Y:S01]  /*5750*/  FADD.FTZ R4, R10.reuse, R11 ;  /* 0x0000000b0a047221 */ /* 0x041fe20000010000 */
[----:B------:R-:W-:Y:S01]  /*5760*/  F2FP.BF16.F32.PACK_AB R175, R10, R175 ;  /* 0x000000af0aaf723e */ /* 0x000fe200000010ff */
[----:B------:R-:W-:Y:S06]  /*5770*/  @!P0 BRA `(.L_x_4450) ;  /* 0x0000000000048947 */ /* 0x000fec0003800000 */
[----:B------:R-:W-:Y:S01]  /*5780*/  BPT.TRAP 0x1 ;  /* 0x000000040000795c */ /* 0x000fe20000300000 */
.L_x_4450:
[----:B------:R0:W2:Y:S01]  /*5790*/  SYNCS.PHASECHK.TRANS64.TRYWAIT P1, [UR26+0x22850], R7 ;  /* 0x02285007ff0075a7 */ /* 0x0000a2000802015a */
[----:B------:R-:W-:Y:S05]  /*57a0*/  @!P0 BRA `(.L_x_4451) ;  /* 0x0000000000048947 */ /* 0x000fea0003800000 */
[----:B------:R-:W-:Y:S01]  /*57b0*/  BPT.TRAP 0x1 ;  /* 0x000000040000795c */ /* 0x000fe20000300000 */
.L_x_4451:
[----:B------:R-:W-:Y:S01]  /*57c0*/  VIADD R8, R200, 0x8 ;  /* 0x00000008c8087836 */ /* 0x000fe20000000000 */
[----:B--2---:R-:W-:Y:S06]  /*57d0*/  @P1 BRA `(.L_x_4452) ;  /* 0x0000000000081947 */ /* 0x004fec0003800000 */
[----:B------:R-:W2:Y:S02]  /*57e0*/  SYNCS.PHASECHK.TRANS64.TRYWAIT P1, [UR26+0x22850], R7 ;  /* 0x02285007ff0075a7 */ /* 0x000ea4000802015a */
[----:B--2---:R-:W-:Y:S05]  /*57f0*/  @!P1 BRA `(.L_x_4453) ;  /* 0x0000009400049947 */ /* 0x004fea0003800000 */
.L_x_4452:
        /* <DEDUP_REMOVED lines=39> */
.L_x_4454:
[----:B------:R-:W-:Y:S01]  /*5a70*/  UISETP.GT.AND UP0, UPT, UR23, UR22, UPT ;  /* 0x000000161700728c */ /* 0x000fe2000bf04270 */
[----:B------:R-:W-:Y:S01]  /*5a80*/  IMAD.MOV.U32 R9, RZ, RZ, R5 ;  /* 0x000000ffff097224 */ /* 0x000fe200078e0005 */
[----:B------:R-:W-:Y:S01]  /*5a90*/  UIADD3 UR26, UR26, 0x22860, URZ ;  /* 0x000228601a1a7890 */ /* 0x000fe2000fffe03f */
[----:B------:R-:W-:Y:S01]  /*5aa0*/  IMAD.MOV.U32 R8, RZ, RZ, R6 ;  /* 0x000000ffff087224 */ /* 0x000fe200078e0006 */
[----:B------:R-:W-:Y:S02]  /*5ab0*/  UIADD3 UR23, UR23, -0x1, URZ ;  /* 0xffffffff17177890 */ /* 0x000fe4000fffe03f */
[----:B------:R-:W-:Y:S01]  /*5ac0*/  PLOP3.LUT P1, PT, PT, PT, UP0, 0x80, 0x0 ;  /* 0x000000000000781c */ /* 0x000fe20003f2f008 */
[----:B------:R-:W-:-:S09]  /*5ad0*/  UPRMT UR26, UR25, 0x654, UR26 ;  /* 0x00000654191a7896 */ /* 0x000fd2000800001a */
[----:B------:R-:W-:Y:S03]  /*5ae0*/  SYNCS.ARRIVE.TRANS64.RED.A1T0 RZ, [UR26], RZ ;  /* 0x000000ffffff79a7 */ /* 0x000fe6000810041a */
[----:B------:R-:W-:Y:S05]  /*5af0*/  @P1 BRA `(.L_x_4455) ;  /* 0xffffffd800d81947 */ /* 0x000fea000383ffff */
.L_x_4444:
[----:B------:R-:W-:-:S13]  /*5b00*/  ISETP.LE.AND P1, PT, RZ, UR23, PT ;  /* 0x00000017ff007c0c */ /* 0x000fda000bf23270 */
[----:B------:R-:W-:Y:S05]  /*5b10*/  @!P1 BRA `(.L_x_4456) ;  /* 0x0000001c00509947 */ /* 0x000fea0003800000 */
[----:B------:R-:W-:Y:S01]  /*5b20*/  IMAD.MOV.U32 R202, RZ, RZ, R5 ;  /* 0x000000ffffca7224 */ /* 0x000fe200078e0005 */
[----:B------:R-:W-:Y:S01]  /*5b30*/  ULDC UR22, c[0x0][0x988] ;  /* 0x0002620000167ab9 */ /* 0x000fe20000000800 */
[----:B---3--:R-:W-:-:S07]  /*5b40*/  IMAD.MOV.U32 R9, RZ, RZ, R6 ;  /* 0x000000ffff097224 */ /* 0x008fce00078e0006 */
.L_x_4467:
[----:B------:R-:W-:-:S04]  /*5b50*/  UIADD3 UR36, UR36, 0x1, URZ ;  /* 0x0000000124247890 */ /* 0x000fc8000fffe03f */
[----:B------:R-:W-:-:S04]  /*5b60*/  UISETP.NE.AND UP0, UPT, UR36, 0x2, UPT ;  /* 0x000000022400788c */ /* 0x000fc8000bf05270 */
[----:B------:R-:W-:Y:S02]  /*5b70*/  USEL UR6, URZ, 0x1, UP0 ;  /* 0x000000013f067887 */ /* 0x000fe40008000000 */
[----:B------:R-:W-:Y:S02]  /*5b80*/  USEL UR36, UR36, URZ, UP0 ;  /* 0x0000003f24247287 */ /* 0x000fe40008000000 */
[----:B------:R-:W-:Y:S01]  /*5b90*/  ULOP3.LUT UR37, UR37, UR6, URZ, 0x3c, !UPT ;  /* 0x0000000625257292 */ /* 0x000fe2000f8e3c3f */
[----:B-1----:R-:W-:Y:S11]  /*5ba0*/  @!P0 BRA `(.L_x_4457) ;  /* 0x0000000000048947 */ /* 0x002ff60003800000 */
[----:B------:R-:W-:Y:S01]  /*5bb0*/  BPT.TRAP 0x1 ;  /* 0x000000040000795c */ /* 0x000fe20000300000 */
.L_x_4457:
        /* <DEDUP_REMOVED lines=9> */
.L_x_4458:
[----:B--2---:R-:W-:Y:S05]  /*5c50*/  @P1 BRA `(.L_x_4459) ;  /* 0x0000000000081947 */ /* 0x004fea0003800000 */
[----:B------:R-:W2:Y:S02]  /*5c60*/  SYNCS.PHASECHK.TRANS64.TRYWAIT P1, [UR25+0x22830], R7 ;  /* 0x02283007ff0075a7 */ /* 0x000ea40008020159 */
[----:B--2---:R-:W-:Y:S05]  /*5c70*/  @!P1 BRA `(.L_x_4460) ;  /* 0x0000008c00fc9947 */ /* 0x004fea0003800000 */
.L_x_4459:
[----:B------:R-:W-:Y:S01]  /*5c80*/  UIMAD UR6, UR36, 0x300, UR20 ;  /* 0x00000300240678a4 */ /* 0x000fe2000f8e0214 */
[----:B------:R-:W-:Y:S01]  /*5c90*/  WARPGROUP.ARRIVE ;  /* 0x00000000000079c5 */ /* 0x000fe20000000000 */
[----:B------:R-:W-:Y:S01]  /*5ca0*/  UMOV UR7, 0x40000040 ;  /* 0x4000004000077882 */ /* 0x000fe20000000000 */
[----:B------:R-:W-:Y:S01]  /*5cb0*/  UMOV UR11, 0x40000040 ;  /* 0x40000040000b7882 */ /* 0x000fe20000000000 */
[----:B------:R-:W-:-:S03]  /*5cc0*/  UIADD3 UR10, UR6, 0x2, URZ ;  /* 0x00000002060a7890 */ /* 0x000fc6000fffe03f */
[----:B-1----:R-:W1:Y:S01]  /*5cd0*/  S2R R0, SR_TID.X ;  /* 0x0000000000007919 */ /* 0x002e620000002100 */
        /* <DEDUP_REMOVED lines=20> */
.L_x_4461:
[----:B------:R-:W-:Y:S01]  /*5e20*/  FMNMX.FTZ R6, R152, R9, !PT ;  /* 0x0000000998067209 */ /* 0x000fe20007810000 */
[----:B------:R-:W-:Y:S01]  /*5e30*/  UMOV UR10, UR22 ;  /* 0x00000016000a7c82 */ /* 0x000fe20008000000 */
[----:B------:R-:W-:Y:S01]  /*5e40*/  FMNMX.FTZ R10, R154, R202, !PT ;  /* 0x000000ca9a0a7209 */ /* 0x000fe20007810000 */
[----:B------:R-:W-:Y:S01]  /*5e50*/  UIADD3 UR6, UR25, 0x22840, URZ ;  /* 0x0002284019067890 */ /* 0x000fe2000fffe03f */
[----:B------:R-:W-:-:S03]  /*5e60*/  FMNMX.FTZ R5, R153, R6, !PT ;  /* 0x0000000699057209 */ /* 0x000fc60007810000 */
[----:B------:R-:W-:Y:S01]  /*5e70*/  UPRMT UR6, UR24, 0x654, UR6 ;  /* 0x0000065418067896 */ /* 0x000fe20008000006 */
[----:B------:R-:W-:-:S04]  /*5e80*/  FMNMX.FTZ R6, R156, R5, !PT ;  /* 0x000000059c067209 */ /* 0x000fc80007810000 */
[----:B------:R-:W-:-:S04]  /*5e90*/  FMNMX.FTZ R5, R157, R6, !PT ;  /* 0x000000069d057209 */ /* 0x000fc80007810000 */
[----:B------:R-:W-:Y:S01]  /*5ea0*/  FMNMX.FTZ R6, R160, R5, !PT ;  /* 0x00000005a0067209 */ /* 0x000fe20007810000 */
[----:B------:R-:W-:Y:S03]  /*5eb0*/  SYNCS.ARRIVE.TRANS64.RED.A1T0 RZ, [UR6], RZ ;  /* 0x000000ffffff79a7 */ /* 0x000fe60008100406 */
        /* <DEDUP_REMOVED lines=45> */
[----:B------:R-:W2:Y:S01]  /*6190*/  MUFU.EX2 R8, R8 ;  /* 0x0000000800087308 */ /* 0x000ea20000000800 */
[--C-:B------:R-:W-:Y:S01]  /*61a0*/  FFMA.FTZ R153, R156, UR10, -R203.reuse ;  /* 0x0000000a9c997c23 */ /* 0x100fe200080108cb */
[----:B------:R-:W-:Y:S01]  /*61b0*/  FMNMX.FTZ R5, R179, R10, !PT ;  /* 0x0000000ab3057209 */ /* 0x000fe20007810000 */
[--C-:B------:R-:W-:Y:S01]  /*61c0*/  FFMA.FTZ R21, R161, UR10, -R203.reuse ;  /* 0x0000000aa1157c23 */ /* 0x100fe200080108cb */
[--C-:B------:R-:W-:Y:S01]  /*61d0*/  FFMA.FTZ R161, R169, UR10, -R203.reuse ;  /* 0x0000000aa9a17c23 */ /* 0x100fe200080108cb */
[--C-:B------:R-:W-:Y:S01]  /*61e0*/  FFMA.FTZ R169, R185, UR10, -R203.reuse ;  /* 0x0000000ab9a97c23 */ /* 0x100fe200080108cb */
[----:B------:R-:W-:Y:S01]  /*61f0*/  FMNMX.FTZ R10, R182, R5, !PT ;  /* 0x00000005b60a7209 */ /* 0x000fe20007810000 */
[--C-:B------:R-:W-:Y:S01]  /*6200*/  FFMA.FTZ R156, R160, UR10, -R203.reuse ;  /* 0x0000000aa09c7c23 */ /* 0x100fe200080108cb */
[----:B------:R-:W3:Y:S01]  /*6210*/  MUFU.EX2 R15, R15 ;  /* 0x0000000f000f7308 */ /* 0x000ee20000000800 */
[--C-:B------:R-:W-:Y:S01]  /*6220*/  FFMA.FTZ R160, R168, UR10, -R203.reuse ;  /* 0x0000000aa8a07c23 */ /* 0x100fe200080108cb */
[----:B------:R-:W-:Y:S01]  /*6230*/  FMNMX.FTZ R5, R183, R10, !PT ;  /* 0x0000000ab7057209 */ /* 0x000fe20007810000 */
[--C-:B------:R-:W-:Y:S01]  /*6240*/  FFMA.FTZ R168, R184, UR10, -R203.reuse ;  /* 0x0000000ab8a87c23 */ /* 0x100fe200080108cb */
[--C-:B------:R-:W-:Y:S01]  /*6250*/  FFMA.FTZ R20, R165, UR10, -R203.reuse ;  /* 0x0000000aa5147c23 */ /* 0x100fe200080108cb */
[--C-:B------:R-:W-:Y:S01]  /*6260*/  FFMA.FTZ R165, R173, UR10, -R203.reuse ;  /* 0x0000000aada57c23 */ /* 0x100fe200080108cb */
[----:B------:R-:W-:Y:S01]  /*6270*/  FMNMX.FTZ R10, R186, R5, !PT ;  /* 0x00000005ba0a7209 */ /* 0x000fe20007810000 */
[--C-:B------:R-:W-:Y:S01]  /*6280*/  FFMA.FTZ R173, R189, UR10, -R203.reuse ;  /* 0x0000000abdad7c23 */ /* 0x100fe200080108cb */
[----:B------:R-:W4:Y:S01]  /*6290*/  MUFU.EX2 R152, R152 ;  /* 0x0000009800987308 */ /* 0x000f220000000800 */
[--C-:B------:R-:W-:Y:S01]  /*62a0*/  FFMA.FTZ R12, R172, UR10, -R203.reuse ;  /* 0x0000000aac0c7c23 */ /* 0x100fe200080108cb */
[----:B------:R-:W-:Y:S01]  /*62b0*/  FMNMX.FTZ R5, R187, R10, !PT ;  /* 0x0000000abb057209 */ /* 0x000fe20007810000 */
[--C-:B------:R-:W-:Y:S01]  /*62c0*/  FFMA.FTZ R201, R177, UR10, -R203.reuse ;  /* 0x0000000ab1c97c23 */ /* 0x100fe200080108cb */
[--C-:B------:R-:W-:Y:S01]  /*62d0*/  FFMA.FTZ R172, R192, UR10, -R203.reuse ;  /* 0x0000000ac0ac7c23 */ /* 0x100fe200080108cb */
[--C-:B------:R-:W-:Y:S01]  /*62e0*/  FFMA.FTZ R177, R193, UR10, -R203.reuse ;  /* 0x0000000ac1b17c23 */ /* 0x100fe200080108cb */
[----:B------:R-:W-:Y:S01]  /*62f0*/  FMNMX.FTZ R10, R190, R5, !PT ;  /* 0x00000005be0a7209 */ /* 0x000fe20007810000 */
[--C-:B------:R-:W-:Y:S01]  /*6300*/  FFMA.FTZ R196, R196, UR10, -R203.reuse ;  /* 0x0000000ac4c47c23 */ /* 0x100fe200080108cb */
[----:B------:R-:W5:Y:S01]  /*6310*/  MUFU.EX2 R153, R153 ;  /* 0x0000009900997308 */ /* 0x000f620000000800 */
[----:B--2---:R-:W-:Y:S01]  /*6320*/  FMUL.FTZ R24, R24, R8 ;  /* 0x0000000818187220 */ /* 0x004fe20000410000 */
[----:B------:R-:W-:Y:S01]  /*6330*/  FMNMX.FTZ R5, R191, R10, !PT ;  /* 0x0000000abf057209 */ /* 0x000fe20007810000 */
[-C--:B------:R-:W-:Y:S01]  /*6340*/  FMUL.FTZ R25, R25, R8.reuse ;  /* 0x0000000819197220 */ /* 0x080fe20000410000 */
[-C--:B------:R-:W-:Y:S01]  /*6350*/  FMUL.FTZ R28, R28, R8.reuse ;  /* 0x000000081c1c7220 */ /* 0x080fe20000410000 */
[-C--:B------:R-:W-:Y:S01]  /*6360*/  FMUL.FTZ R29, R29, R8.reuse ;  /* 0x000000081d1d7220 */ /* 0x080fe20000410000 */
[----:B------:R-:W-:Y:S01]  /*6370*/  FMNMX.FTZ R10, R194, R5, !PT ;  /* 0x00000005c20a7209 */ /* 0x000fe20007810000 */
[-C--:B------:R-:W-:Y:S01]  /*6380*/  FMUL.FTZ R32, R32, R8.reuse ;  /* 0x0000000820207220 */ /* 0x080fe20000410000 */
[----:B------:R-:W2:Y:S01]  /*6390*/  MUFU.EX2 R200, R200 ;  /* 0x000000c800c87308 */ /* 0x000ea20000000800 */
[----:B------:R-:W-:Y:S01]  /*63a0*/  FMUL.FTZ R33, R33, R8 ;  /* 0x0000000821217220 */ /* 0x000fe20000410000 */
[----:B------:R-:W-:Y:S01]  /*63b0*/  FMNMX.FTZ R5, R195, R10, !PT ;  /* 0x0000000ac3057209 */ /* 0x000fe20007810000 */
[-C--:B------:R-:W-:Y:S01]  /*63c0*/  FMUL.FTZ R36, R36, R8.reuse ;  /* 0x0000000824247220 */ /* 0x080fe20000410000 */
[-C--:B------:R-:W-:Y:S01]  /*63d0*/  FMUL.FTZ R37, R37, R8.reuse ;  /* 0x0000000825257220 */ /* 0x080fe20000410000 */
[-C--:B------:R-:W-:Y:S01]  /*63e0*/  FMUL.FTZ R40, R40, R8.reuse ;  /* 0x0000000828287220 */ /* 0x080fe20000410000 */
[----:B------:R-:W-:Y:S01]  /*63f0*/  FMNMX.FTZ R10, R198, R5, !PT ;  /* 0x00000005c60a7209 */ /* 0x000fe20007810000 */
[-C--:B------:R-:W-:Y:S01]  /*6400*/  FMUL.FTZ R41, R41, R8.reuse ;  /* 0x0000000829297220 */ /* 0x080fe20000410000 */
[----:B------:R-:W0:Y:S01]  /*6410*/  MUFU.EX2 R156, R156 ;  /* 0x0000009c009c7308 */ /* 0x000e220000000800 */
[----:B------:R-:W-:Y:S01]  /*6420*/  FMUL.FTZ R44, R44, R8 ;  /* 0x000000082c2c7220 */ /* 0x000fe20000410000 */
[----:B------:R-:W-:Y:S01]  /*6430*/  FMNMX.FTZ R10, R199, R10, !PT ;  /* 0x0000000ac70a7209 */ /* 0x000fe20007810000 */
[-C--:B------:R-:W-:Y:S01]  /*6440*/  FMUL.FTZ R45, R45, R8.reuse ;  /* 0x000000082d2d7220 */ /* 0x080fe20000410000 */
[-C--:B------:R-:W-:Y:S01]  /*6450*/  FMUL.FTZ R48, R48, R8.reuse ;  /* 0x0000000830307220 */ /* 0x080fe20000410000 */
        /* <DEDUP_REMOVED lines=28> */
[--C-:B------:R-:W-:Y:S01]  /*6620*/  FFMA.FTZ R10, R188, UR10, -R203.reuse ;  /* 0x0000000abc0a7c23 */ /* 0x100fe200080108cb */
[-C--:B------:R-:W-:Y:S01]  /*6630*/  FMUL.FTZ R93, R93, R8.reuse ;  /* 0x000000085d5d7220 */ /* 0x080fe20000410000 */
[-C--:B------:R-:W-:Y:S01]  /*6640*/  FMUL.FTZ R96, R96, R8.reuse ;  /* 0x0000000860607220 */ /* 0x080fe20000410000 */
[----:B------:R-:W1:Y:S01]  /*6650*/  SHFL.BFLY PT, R176, R9, 0x1, 0x1f ;  /* 0x0c201f0009b07f89 */ /* 0x000e6200000e0000 */
        /* <DEDUP_REMOVED lines=23> */
[----:B-1----:R-:W-:Y:S01]  /*67d0*/  FMNMX.FTZ R5, R9, R176, !PT ;  /* 0x000000b009057209 */ /* 0x002fe20007810000 */
[----:B------:R-:W-:Y:S01]  /*67e0*/  FFMA.FTZ R176, R197, UR10, -R203 ;  /* 0x0000000ac5b07c23 */ /* 0x000fe200080108cb */
[-C--:B------:R-:W-:Y:S01]  /*67f0*/  FMUL.FTZ R137, R137, R8.reuse ;  /* 0x0000000889897220 */ /* 0x080fe20000410000 */
[-C--:B------:R-:W-:Y:S01]  /*6800*/  FMUL.FTZ R140, R140, R8.reuse ;  /* 0x000000088c8c7220 */ /* 0x080fe20000410000 */
[----:B------:R-:W-:Y:S01]  /*6810*/  MUFU.EX2 R164, R164 ;  /* 0x000000a400a47308 */ /* 0x000fe20000000800 */
[----:B------:R-:W-:Y:S01]  /*6820*/  FADD.FTZ R157, -R5, R202 ;  /* 0x000000ca059d7221 */ /* 0x000fe20000010100 */
[-C--:B------:R-:W-:Y:S01]  /*6830*/  FMUL.FTZ R141, R141, R8.reuse ;  /* 0x000000088d8d7220 */ /* 0x080fe20000410000 */
[-C--:B------:R-:W-:Y:S01]  /*6840*/  FMUL.FTZ R144, R144, R8.reuse ;  /* 0x0000000890907220 */ /* 0x080fe20000410000 */
[-C--:B------:R-:W-:Y:S01]  /*6850*/  FMUL.FTZ R145, R145, R8.reuse ;  /* 0x0000000891917220 */ /* 0x080fe20000410000 */
[----:B------:R-:W-:Y:S01]  /*6860*/  FMUL.FTZ R181, R157, UR10 ;  /* 0x0000000a9db57c20 */ /* 0x000fe20008410000 */
[----:B------:R-:W-:Y:S01]  /*6870*/  FMUL.FTZ R157, R5, UR10 ;  /* 0x0000000a059d7c20 */ /* 0x000fe20008410000 */
[-C--:B------:R-:W-:Y:S01]  /*6880*/  FMUL.FTZ R148, R148, R8.reuse ;  /* 0x0000000894947220 */ /* 0x080fe20000410000 */
[----:B------:R-:W-:Y:S01]  /*6890*/  MUFU.EX2 R201, R201 ;  /* 0x000000c900c97308 */ /* 0x000fe20000000800 */
[----:B------:R-:W-:Y:S01]  /*68a0*/  FMUL.FTZ R149, R149, R8 ;  /* 0x0000000895957220 */ /* 0x000fe20000410000 */
        /* <DEDUP_REMOVED lines=10> */
[----:B------:R-:W-:Y:S01]  /*6950*/  FFMA.FTZ R175, R179, UR10, -R157 ;  /* 0x0000000ab3af7c23 */ /* 0x000fe2000801089d */
[----:B---3--:R-:W-:Y:S01]  /*6960*/  FFMA.FTZ R179, R8, R3, R15 ;  /* 0x0000000308b37223 */ /* 0x008fe2000001000f */
[--C-:B------:R-:W-:Y:S01]  /*6970*/  FFMA.FTZ R162, R166, UR10, -R157.reuse ;  /* 0x0000000aa6a27c23 */ /* 0x100fe2000801089d */
[----:B------:R-:W-:Y:S01]  /*6980*/  FFMA.FTZ R166, R170, UR10, -R157 ;  /* 0x0000000aaaa67c23 */ /* 0x000fe2000801089d */
[----:B------:R-:W1:Y:S01]  /*6990*/  MUFU.EX2 R180, R180 ;  /* 0x000000b400b47308 */ /* 0x000e620000000800 */
[----:B----4-:R-:W-:Y:S01]  /*69a0*/  FADD.FTZ R154, R152, R179 ;  /* 0x000000b3989a7221 */ /* 0x010fe20000010000 */
[--C-:B------:R-:W-:Y:S01]  /*69b0*/  FFMA.FTZ R3, R182, UR10, -R157.reuse ;  /* 0x0000000ab6037c23 */ /* 0x100fe2000801089d */
[--C-:B------:R-:W-:Y:S01]  /*69c0*/  FFMA.FTZ R170, R174, UR10, -R157.reuse ;  /* 0x0000000aaeaa7c23 */ /* 0x100fe2000801089d */
[--C-:B------:R-:W-:Y:S01]  /*69d0*/  FFMA.FTZ R174, R178, UR10, -R157.reuse ;  /* 0x0000000ab2ae7c23 */ /* 0x100fe2000801089d */
[----:B-----5:R-:W-:Y:S01]  /*69e0*/  FADD.FTZ R189, R153, R154 ;  /* 0x0000009a99bd7221 */ /* 0x020fe20000010000 */
[--C-:B------:R-:W-:Y:S01]  /*69f0*/  FFMA.FTZ R178, R186, UR10, -R157.reuse ;  /* 0x0000000abab27c23 */ /* 0x100fe2000801089d */
[----:B------:R-:W-:Y:S01]  /*6a00*/  FFMA.FTZ R190, R190, UR10, -R157 ;  /* 0x0000000abebe7c23 */ /* 0x000fe2000801089d */
[----:B------:R-:W3:Y:S01]  /*6a10*/  MUFU.EX2 R155, R155 ;  /* 0x0000009b009b7308 */ /* 0x000ee20000000800 */
[----:B--2---:R-:W-:Y:S01]  /*6a20*/  FADD.FTZ R189, R200, R189 ;  /* 0x000000bdc8bd7221 */ /* 0x004fe20000010000 */
[--C-:B------:R-:W-:Y:S01]  /*6a30*/  FFMA.FTZ R191, R191, UR10, -R157.reuse ;  /* 0x0000000abfbf7c23 */ /* 0x100fe2000801089d */
[--C-:B------:R-:W-:Y:S01]  /*6a40*/  FFMA.FTZ R194, R194, UR10, -R157.reuse ;  /* 0x0000000ac2c27c23 */ /* 0x100fe2000801089d */
[----:B------:R-:W-:Y:S01]  /*6a50*/  FFMA.FTZ R195, R195, UR10, -R157 ;  /* 0x0000000ac3c37c23 */ /* 0x000fe2000801089d */
[----:B0-----:R-:W-:Y:S01]  /*6a60*/  FADD.FTZ R182, R156, R189 ;  /* 0x000000bd9cb67221 */ /* 0x001fe20000010000 */
[--C-:B------:R-:W-:Y:S01]  /*6a70*/  FFMA.FTZ R198, R198, UR10, -R157.reuse ;  /* 0x0000000ac6c67c23 */ /* 0x100fe2000801089d */
[--C-:B------:R-:W-:Y:S01]  /*6a80*/  FFMA.FTZ R199, R199, UR10, -R157.reuse ;  /* 0x0000000ac7c77c23 */ /* 0x100fe2000801089d */
[----:B------:R-:W0:Y:S01]  /*6a90*/  MUFU.EX2 R158, R158 ;  /* 0x0000009e009e7308 */ /* 0x000e220000000800 */
[----:B-1----:R-:W-:Y:S01]  /*6aa0*/  FFMA.FTZ R4, R181, R4, R180 ;  /* 0x00000004b5047223 */ /* 0x002fe200000100b4 */
[C---:B------:R-:W-:Y:S01]  /*6ab0*/  FADD.FTZ R182, R21.reuse, R182 ;  /* 0x000000b615b67221 */ /* 0x040fe20000010000 */
[----:B------:R-:W-:Y:S01]  /*6ac0*/  F2FP.BF16.F32.PACK_AB R152, R152, R15 ;  /* 0x0000000f9898723e */ /* 0x000fe200000010ff */
[-C--:B------:R-:W-:Y:S01]  /*6ad0*/  FMUL.FTZ R26, R26, R181.reuse ;  /* 0x000000b51a1a7220 */ /* 0x080fe20000410000 */
[----:B------:R-:W-:Y:S01]  /*6ae0*/  F2FP.BF16.F32.PACK_AB R156, R21, R156 ;  /* 0x0000009c159c723e */ /* 0x000fe200000010ff */
[-C--:B------:R-:W-:Y:S01]  /*6af0*/  FMUL.FTZ R27, R27, R181.reuse ;  /* 0x000000b51b1b7220 */ /* 0x080fe20000410000 */
[-C--:B------:R-:W-:Y:S01]  /*6b00*/  FMUL.FTZ R30, R30, R181.reuse ;  /* 0x000000b51e1e7220 */ /* 0x080fe20000410000 */
[----:B------:R-:W1:Y:S01]  /*6b10*/  MUFU.EX2 R185, R185 ;  /* 0x000000b900b97308 */ /* 0x000e620000000800 */
[----:B---3--:R-:W-:Y:S01]  /*6b20*/  FADD.FTZ R179, R155, R4 ;  /* 0x000000049bb37221 */ /* 0x008fe20000010000 */
[----:B------:R-:W-:Y:S01]  /*6b30*/  FFMA.FTZ R4, R183, UR10, -R157 ;  /* 0x0000000ab7047c23 */ /* 0x000fe2000801089d */
[-C--:B------:R-:W-:Y:S01]  /*6b40*/  FMUL.FTZ R31, R31, R181.reuse ;  /* 0x000000b51f1f7220 */ /* 0x080fe20000410000 */
[-C--:B------:R-:W-:Y:S01]  /*6b50*/  FMUL.FTZ R34, R34, R181.reuse ;  /* 0x000000b522227220 */ /* 0x080fe20000410000 */
[-C--:B------:R-:W-:Y:S01]  /*6b60*/  FMUL.FTZ R35, R35, R181.reuse ;  /* 0x000000b523237220 */ /* 0x080fe20000410000 */
[-C--:B------:R-:W-:Y:S01]  /*6b70*/  FMUL.FTZ R38, R38, R181.reuse ;  /* 0x000000b526267220 */ /* 0x080fe20000410000 */
[-C--:B------:R-:W-:Y:S01]  /*6b80*/  FMUL.FTZ R39, R39, R181.reuse ;  /* 0x000000b527277220 */ /* 0x080fe20000410000 */
[----:B------:R-:W2:Y:S01]  /*6b90*/  MUFU.EX2 R159, R159 ;  /* 0x0000009f009f7308 */ /* 0x000ea20000000800 */
[----:B0-----:R-:W-:Y:S01]  /*6ba0*/  FADD.FTZ R154, R158, R179 ;  /* 0x000000b39e9a7221 */ /* 0x001fe20000010000 */
[----:B------:R-:W-:Y:S01]  /*6bb0*/  FFMA.FTZ R179, R187, UR10, -R157 ;  /* 0x0000000abbb37c23 */ /* 0x000fe2000801089d */
[----:B------:R-:W-:Y:S01]  /*6bc0*/  FADD.FTZ R187, R13, R182 ;  /* 0x000000b60dbb7221 */ /* 0x000fe20000010000 */
[-C--:B------:R-:W-:Y:S01]  /*6bd0*/  FMUL.FTZ R42, R42, R181.reuse ;  /* 0x000000b52a2a7220 */ /* 0x080fe20000410000 */
[-C--:B------:R-:W-:Y:S01]  /*6be0*/  FMUL.FTZ R43, R43, R181.reuse ;  /* 0x000000b52b2b7220 */ /* 0x080fe20000410000 */
[-C--:B------:R-:W-:Y:S01]  /*6bf0*/  FMUL.FTZ R46, R46, R181.reuse ;  /* 0x000000b52e2e7220 */ /* 0x080fe20000410000 */
[----:B------:R-:W-:Y:S01]  /*6c00*/  FADD.FTZ R187, R20, R187 ;  /* 0x000000bb14bb7221 */ /* 0x000fe20000010000 */
        /* <DEDUP_REMOVED lines=34> */
[----:B------:R-:W-:Y:S01]  /*6e30*/  FADD.FTZ R154, R160, R187 ;  /* 0x000000bba09a7221 */ /* 0x000fe20000010000 */
[----:B------:R-:W-:Y:S01]  /*6e40*/  F2FP.BF16.F32.PACK_AB R160, R161, R160 ;  /* 0x000000a0a1a0723e */ /* 0x000fe200000010ff */
[-C--:B------:R-:W-:Y:S01]  /*6e50*/  FMUL.FTZ R95, R95, R181.reuse ;  /* 0x000000b55f5f7220 */ /* 0x080fe20000410000 */
[----:B------:R-:W-:Y:S01]  /*6e60*/  FMUL.FTZ R98, R98, R181 ;  /* 0x000000b562627220 */ /* 0x000fe20000410000 */
[----:B------:R-:W-:Y:S01]  /*6e70*/  FADD.FTZ R157, R161, R154 ;  /* 0x0000009aa19d7221 */ /* 0x000fe20000010000 */
[----:B------:R-:W-:Y:S01]  /*6e80*/  F2FP.BF16.F32.PACK_AB R154, R200, R153 ;  /* 0x00000099c89a723e */ /* 0x000fe200000010ff */
[----:B------:R-:W2:Y:S01]  /*6e90*/  MUFU.EX2 R170, R170 ;  /* 0x000000aa00aa7308 */ /* 0x000ea20000000800 */
[----:B0-----:R-:W-:Y:S01]  /*6ea0*/  FADD.FTZ R182, R166, R183 ;  /* 0x000000b7a6b67221 */ /* 0x001fe20000010000 */
[----:B------:R-:W-:Y:S01]  /*6eb0*/  F2FP.BF16.F32.PACK_AB R153, R155, R180 ;  /* 0x000000b49b99723e */ /* 0x000fe200000010ff */
[-C--:B------:R-:W-:Y:S01]  /*6ec0*/  FMUL.FTZ R99, R99, R181.reuse ;  /* 0x000000b563637220 */ /* 0x080fe20000410000 */
[----:B------:R-:W-:Y:S01]  /*6ed0*/  F2FP.BF16.F32.PACK_AB R155, R185, R158 ;  /* 0x0000009eb99b723e */ /* 0x000fe200000010ff */
[----:B------:R-:W-:Y:S01]  /*6ee0*/  FMUL.FTZ R102, R102, R181 ;  /* 0x000000b566667220 */ /* 0x000fe20000410000 */
[----:B------:R-:W-:Y:S01]  /*6ef0*/  F2FP.BF16.F32.PACK_AB R158, R20, R13 ;  /* 0x0000000d149e723e */ /* 0x000fe200000010ff */
[-C--:B------:R-:W-:Y:S01]  /*6f00*/  FMUL.FTZ R103, R103, R181.reuse ;  /* 0x000000b567677220 */ /* 0x080fe20000410000 */
[----:B------:R-:W0:Y:S01]  /*6f10*/  MUFU.EX2 R171, R171 ;  /* 0x000000ab00ab7308 */ /* 0x000e220000000800 */
[C---:B-1----:R-:W-:Y:S01]  /*6f20*/  FADD.FTZ R183, R167.reuse, R182 ;  /* 0x000000b6a7b77221 */ /* 0x042fe20000010000 */
[----:B------:R-:W-:Y:S01]  /*6f30*/  FADD.FTZ R182, R12, R157 ;  /* 0x0000009d0cb67221 */ /* 0x000fe20000010000 */
[----:B------:R-:W-:Y:S01]  /*6f40*/  F2FP.BF16.F32.PACK_AB R161, R167, R166 ;  /* 0x000000a6a7a1723e */ /* 0x000fe200000010ff */
[-C--:B------:R-:W-:Y:S01]  /*6f50*/  FMUL.FTZ R106, R106, R181.reuse ;  /* 0x000000b56a6a7220 */ /* 0x080fe20000410000 */
[-C--:B------:R-:W-:Y:S01]  /*6f60*/  FMUL.FTZ R107, R107, R181.reuse ;  /* 0x000000b56b6b7220 */ /* 0x080fe20000410000 */
[----:B------:R-:W-:Y:S01]  /*6f70*/  FADD.FTZ R157, R165, R182 ;  /* 0x000000b6a59d7221 */ /* 0x000fe20000010000 */
[----:B------:R-:W-:Y:S01]  /*6f80*/  FMUL.FTZ R110, R110, R181 ;  /* 0x000000b56e6e7220 */ /* 0x000fe20000410000 */
[----:B------:R-:W1:Y:S01]  /*6f90*/  MUFU.EX2 R174, R174 ;  /* 0x000000ae00ae7308 */ /* 0x000e620000000800 */
[----:B--2---:R-:W-:Y:S01]  /*6fa0*/  FADD.FTZ R186, R170, R183 ;  /* 0x000000b7aaba7221 */ /* 0x004fe20000010000 */
[----:B------:R-:W-:Y:S01]  /*6fb0*/  FADD.FTZ R182, R164, R157 ;  /* 0x0000009da4b67221 */ /* 0x000fe20000010000 */
[----:B------:R-:W-:Y:S01]  /*6fc0*/  F2FP.BF16.F32.PACK_AB R157, R184, R159 ;  /* 0x0000009fb89d723e */ /* 0x000fe200000010ff */
[-C--:B------:R-:W-:Y:S01]  /*6fd0*/  FMUL.FTZ R111, R111, R181.reuse ;  /* 0x000000b56f6f7220 */ /* 0x080fe20000410000 */
[----:B------:R-:W-:Y:S01]  /*6fe0*/  F2FP.BF16.F32.PACK_AB R159, R163, R162 ;  /* 0x000000a2a39f723e */ /* 0x000fe200000010ff */
[----:B------:R-:W-:Y:S01]  /*6ff0*/  FADD.FTZ R182, R201, R182 ;  /* 0x000000b6c9b67221 */ /* 0x000fe20000010000 */
[----:B------:R-:W-:Y:S01]  /*7000*/  F2FP.BF16.F32.PACK_AB R162, R165, R12 ;  /* 0x0000000ca5a2723e */ /* 0x000fe200000010ff */
[----:B------:R-:W2:Y:S01]  /*7010*/  MUFU.EX2 R175, R175 ;  /* 0x000000af00af7308 */ /* 0x000ea20000000800 */
[C---:B0-----:R-:W-:Y:S01]  /*7020*/  FADD.FTZ R183, R171.reuse, R186 ;  /* 0x000000baabb77221 */ /* 0x041fe20000010000 */
[----:B------:R-:W-:Y:S01]  /*7030*/  F2FP.BF16.F32.PACK_AB R163, R171, R170 ;  /* 0x000000aaaba3723e */ /* 0x000fe200000010ff */
[-C--:B------:R-:W-:Y:S01]  /*7040*/  FMUL.FTZ R114, R114, R181.reuse ;  /* 0x000000b572727220 */ /* 0x080fe20000410000 */
[----:B------:R-:W-:Y:S01]  /*7050*/  F2FP.BF16.F32.PACK_AB R164, R201, R164 ;  /* 0x000000a4c9a4723e */ /* 0x000fe200000010ff */
        /* <DEDUP_REMOVED lines=25> */
[----:B------:R-:W-:-:S02]  /*71f0*/  FMUL.FTZ R151, R151, R181 ;  /* 0x000000b597977220 */ /* 0x000fc40000410000 */
        /* <DEDUP_REMOVED lines=41> */
[----:B--2---:R-:W-:-:S04]  /*7490*/  FADD.FTZ R4, R198, R3 ;  /* 0x00000003c6047221 */ /* 0x004fc80000010000 */
[C---:B0-----:R-:W-:Y:S01]  /*74a0*/  FADD.FTZ R4, R175.reuse, R4 ;  /* 0x00000004af047221 */ /* 0x041fe20000010000 */
[----:B------:R-:W-:Y:S01]  /*74b0*/  F2FP.BF16.F32.PACK_AB R175, R175, R198 ;  /* 0x000000c6afaf723e */ /* 0x000fe200000010ff */
[C---:B-1----:R-:W-:Y:S01]  /*74c0*/  FADD.FTZ R3, R176.reuse, R11 ;  /* 0x0000000bb0037221 */ /* 0x042fe20000010000 */
[----:B------:R-:W-:Y:S01]  /*74d0*/  F2FP.BF16.F32.PACK_AB R174, R176, R9 ;  /* 0x00000009b0ae723e */ /* 0x000fe200000010ff */
[----:B------:R-:W-:Y:S06]  /*74e0*/  @!P0 BRA `(.L_x_4462) ;  /* 0x0000000000048947 */ /* 0x000fec0003800000 */
[----:B------:R-:W-:Y:S01]  /*74f0*/  BPT.TRAP 0x1 ;  /* 0x000000040000795c */ /* 0x000fe20000300000 */
.L_x_4462:
[----:B------:R0:W1:Y:S01]  /*7500*/  SYNCS.PHASECHK.TRANS64.TRYWAIT P1, [UR25+0x22850], R7 ;  /* 0x02285007ff0075a7 */ /* 0x0000620008020159 */
[----:B------:R-:W-:Y:S05]  /*7510*/  @!P0 BRA `(.L_x_4463) ;  /* 0x0000000000048947 */ /* 0x000fea0003800000 */
[----:B------:R-:W-:Y:S01]  /*7520*/  BPT.TRAP 0x1 ;  /* 0x000000040000795c */ /* 0x000fe20000300000 */
.L_x_4463:
[----:B------:R-:W-:Y:S01]  /*7530*/  VIADD R8, R204, 0x8 ;  /* 0x00000008cc087836 */ /* 0x000fe20000000000 */
[----:B-1----:R-:W-:Y:S06]  /*7540*/  @P1 BRA `(.L_x_4464) ;  /* 0x0000000000081947 */ /* 0x002fec0003800000 */
[----:B------:R-:W1:Y:S02]  /*7550*/  SYNCS.PHASECHK.TRANS64.TRYWAIT P1, [UR25+0x22850], R7 ;  /* 0x02285007ff0075a7 */ /* 0x000e640008020159 */
[----:B-1----:R-:W-:Y:S05]  /*7560*/  @!P1 BRA `(.L_x_4465) ;  /* 0x0000007400d89947 */ /* 0x002fea0003800000 */
.L_x_4464:
        /* <DEDUP_REMOVED lines=39> */
.L_x_4466:
[----:B------:R-:W-:Y:S01]  /*77e0*/  UIADD3 UR25, UR25, 0x22860, URZ ;  /* 0x0002286019197890 */ /* 0x000fe2000fffe03f */
[----:B------:R-:W-:Y:S01]  /*77f0*/  ISETP.LT.AND P1, PT, RZ, UR23, PT ;  /* 0x00000017ff007c0c */ /* 0x000fe2000bf21270 */
[----:B------:R-:W-:Y:S01]  /*7800*/  UIADD3 UR23, UR23, -0x1, URZ ;  /* 0xffffffff17177890 */ /* 0x000fe2000fffe03f */
[----:B------:R-:W-:Y:S01]  /*7810*/  MOV R202, R5 ;  /* 0x0000000500ca7202 */ /* 0x000fe20000000f00 */
[----:B------:R-:W-:Y:S01]  /*7820*/  UPRMT UR25, UR24, 0x654, UR25 ;  /* 0x0000065418197896 */ /* 0x000fe20008000019 */
[----:B------:R-:W-:-:S08]  /*7830*/  IMAD.MOV.U32 R9, RZ, RZ, R6 ;  /* 0x000000ffff097224 */ /* 0x000fd000078e0006 */
[----:B------:R-:W-:Y:S01]  /*7840*/  SYNCS.ARRIVE.TRANS64.RED.A1T0 RZ, [UR25], RZ ;  /* 0x000000ffffff79a7 */ /* 0x000fe20008100419 */
[----:B------:R-:W-:Y:S05]  /*7850*/  @P1 BRA `(.L_x_4467) ;  /* 0xffffffe000bc1947 */ /* 0x000fea000383ffff */
.L_x_4456:
[----:B01-3--:R-:W0:Y:S01]  /*7860*/  SHFL.BFLY PT, R8, R3, 0x2, 0x1f ;  /* 0x0c401f0003087f89 */ /* 0x00be2200000e0000 */
[----:B------:R-:W-:Y:S01]  /*7870*/  UIADD3 UR36, UR36, 0x1, URZ ;  /* 0x0000000124247890 */ /* 0x000fe2000fffe03f */
[----:B------:R-:W-:Y:S01]  /*7880*/  IMAD.U32 R13, RZ, RZ, UR10 ;  /* 0x0000000aff0d7e24 */ /* 0x000fe2000f8e00ff */
[----:B------:R2:W-:Y:S06]  /*7890*/  BAR.ARV R0, 0x100 ;  /* 0x000400000000751d */ /* 0x0005ec0000002000 */
[----:B------:R-:W-:Y:S02]  /*78a0*/  UISETP.NE.AND UP0, UPT, UR36, 0x2, UPT ;  /* 0x000000022400788c */ /* 0x000fe4000bf05270 */
[----:B------:R-:W-:Y:S06]  /*78b0*/  BAR.ARV 0x8, 0x180 ;  /* 0x0206000000007b1d */ /* 0x000fec0000002000 */
[----:B--2---:R-:W-:Y:S01]  /*78c0*/  IMAD.MOV.U32 R0, RZ, RZ, RZ ;  /* 0x000000ffff007224 */ /* 0x004fe200078e00ff */
[----:B------:R-:W-:Y:S01]  /*78d0*/  USEL UR4, URZ, 0x1, UP0 ;  /* 0x000000013f047887 */ /* 0x000fe20008000000 */
[----:B------:R-:W1:Y:S01]  /*78e0*/  SHFL.BFLY PT, R9, R4, 0x2, 0x1f ;  /* 0x0c401f0004097f89 */ /* 0x000e6200000e0000 */
[----:B------:R-:W-:Y:S01]  /*78f0*/  PLOP3.LUT P0, PT, PT, PT, PT, 0x8, 0x0 ;  /* 0x000000000000781c */ /* 0x000fe20003f0e170 */
[----:B------:R-:W-:Y:S01]  /*7900*/  UIADD3 UR38, UR38, 0x1, URZ ;  /* 0x0000000126267890 */ /* 0x000fe2000fffe03f */
[----:B0-----:R-:W-:Y:S01]  /*7910*/  FADD.FTZ R8, R8, R3 ;  /* 0x0000000308087221 */ /* 0x001fe20000010000 */
[----:B------:R-:W-:Y:S01]  /*7920*/  IMAD.MOV.U32 R3, RZ, RZ, -0x800000 ;  /* 0xff800000ff037424 */ /* 0x000fe200078e00ff */
[----:B------:R-:W-:-:S02]  /*7930*/  USEL UR36, UR36, URZ, UP0 ;  /* 0x0000003f24247287 */ /* 0x000fc40008000000 */
[----:B------:R-:W-:Y:S01]  /*7940*/  ULOP3.LUT UR37, UR37, UR4, URZ, 0x3c, !UPT ;  /* 0x0000000425257292 */ /* 0x000fe2000f8e3c3f */
[----:B------:R-:W0:Y:S01]  /*7950*/  SHFL.BFLY PT, R7, R8, 0x1, 0x1f ;  /* 0x0c201f0008077f89 */ /* 0x000e2200000e0000 */
[----:B-1----:R-:W-:Y:S01]  /*7960*/  FADD.FTZ R9, R9, R4 ;  /* 0x0000000409097221 */ /* 0x002fe20000010000 */
[----:B------:R-:W-:-:S04]  /*7970*/  IMAD.MOV.U32 R4, RZ, RZ, -0x800000 ;  /* 0xff800000ff047424 */ /* 0x000fc800078e00ff */
[----:B------:R-:W1:Y:S01]  /*7980*/  SHFL.BFLY PT, R10, R9, 0x1, 0x1f ;  /* 0x0c201f00090a7f89 */ /* 0x000e6200000e0000 */
[----:B0-----:R-:W-:Y:S01]  /*7990*/  FADD.FTZ R11, R8, R7 ;  /* 0x00000007080b7221 */ /* 0x001fe20000010000 */
[----:B------:R-:W-:-:S04]  /*79a0*/  IMAD.MOV.U32 R7, RZ, RZ, RZ ;  /* 0x000000ffff077224 */ /* 0x000fc800078e00ff */
[----:B------:R-:W-:-:S13]  /*79b0*/  FSETP.NE.FTZ.AND P1, PT, R11, RZ, PT ;  /* 0x000000ff0b00720b */ /* 0x000fda0003f35000 */
[----:B------:R-:W0:Y:S01]  /*79c0*/  @P1 MUFU.RCP R7, R11 ;  /* 0x0000000b00071308 */ /* 0x000e220000001000 */
[----:B-1----:R-:W-:-:S05]  /*79d0*/  FADD.FTZ R10, R9, R10 ;  /* 0x0000000a090a7221 */ /* 0x002fca0000010000 */
[----:B------:R-:W-:Y:S02]  /*79e0*/  FSETP.NE.FTZ.AND P2, PT, R10, RZ, PT ;  /* 0x000000ff0a00720b */ /* 0x000fe40003f55000 */
[----:B------:R-:W1:Y:S01]  /*79f0*/  @P1 MUFU.LG2 R8, R11 ;  /* 0x0000000b00081308 */ /* 0x000e620000000c00 */
[-C--:B0-----:R-:W-:Y:S01]  /*7a00*/  FMUL.FTZ R24, R24, R7.reuse ;  /* 0x0000000718187220 */ /* 0x081fe20000410000 */
[-C--:B------:R-:W-:Y:S01]  /*7a10*/  FMUL.FTZ R25, R25, R7.reuse ;  /* 0x0000000719197220 */ /* 0x080fe20000410000 */
[----:B------:R-:W-:-:S08]  /*7a20*/  FMUL.FTZ R28, R28, R7 ;  /* 0x000000071c1c7220 */ /* 0x000fd00000410000 */
        /* <DEDUP_REMOVED lines=8> */
[----:B------:R0:W2:Y:S01]  /*7ab0*/  @P2 MUFU.RCP R0, R10 ;  /* 0x0000000a00002308 */ /* 0x0000a20000001000 */
        /* <DEDUP_REMOVED lines=54> */
[----:B------:R-:W-:-:S02]  /*7e20*/  IMAD.U32 R7, RZ, RZ, UR10 ;  /* 0x0000000aff077e24 */ /* 0x000fc4000f8e00ff */
[----:B------:R-:W-:Y:S01]  /*7e30*/  @P2 FMUL.FTZ R13, R13, 0.69314718246459960938 ;  /* 0x3f3172180d0d2820 */ /* 0x000fe20000410000 */
[----:B-1----:R-:W-:Y:S01]  /*7e40*/  @P1 FMUL.FTZ R8, R8, 0.69314718246459960938 ;  /* 0x3f31721808081820 */ /* 0x002fe20000410000 */
[----:B0-----:R-:W-:Y:S01]  /*7e50*/  @P2 FMUL.FTZ R10, R9, 0.69314718246459960938 ;  /* 0x3f317218090a2820 */ /* 0x001fe20000410000 */
[----:B------:R-:W-:Y:S01]  /*7e60*/  @P1 FMUL.FTZ R7, R7, 0.69314718246459960938 ;  /* 0x3f31721807071820 */ /* 0x000fe20000410000 */
        /* <DEDUP_REMOVED lines=66> */
.L_x_4431:
[----:B------:R-:W0:Y:S08]  /*8290*/  S2UR UR5, SR_CgaCtaId ;  /* 0x00000000000579c3 */ /* 0x000e300000008800 */
[----:B------:R-:W-:Y:S06]  /*82a0*/  BAR.SYNC.DEFER_BLOCKING 0x5, 0x180 ;  /* 0x0146000000007b1d */ /* 0x000fec0000010000 */
[----:B------:R-:W-:Y:S01]  /*82b0*/  UMOV UR4, 0x400 ;  /* 0x0000040000047882 */ /* 0x000fe20000000000 */
[----:B------:R-:W-:Y:S01]  /*82c0*/  BSSY B0, `(.L_x_4468) ;  /* 0x000028f000007945 */ /* 0x000fe20003800000 */
[----:B0-----:R-:W-:-:S09]  /*82d0*/  ULEA UR13, UR5, UR4, 0x18 ;  /* 0x00000004050d7291 */ /* 0x001fd2000f8ec03f */
[----:B------:R-:W0:Y:S02]  /*82e0*/  LDS R5, [UR13+0x228d0] ;  /* 0x0228d00dff057984 */ /* 0x000e240008000800 */
[----:B0-----:R-:W-:Y:S01]  /*82f0*/  R2UR UR4, R5 ;  /* 0x00000000050472ca */ /* 0x001fe200000e0000 */
[----:B------:R-:W-:Y:S06]  /*8300*/  BAR.ARV 0x4, 0x180 ;  /* 0x0106000000007b1d */ /* 0x000fec0000002000 */
[----:B------:R-:W-:Y:S08]  /*8310*/  @P0 BRA `(.L_x_4469) ;  /* 0x0000001c00500947 */ /* 0x000ff00003800000 */
[----:B------:R-:W0:Y:S01]  /*8320*/  S2UR UR5, SR_SWINHI ;  /* 0x00000000000579c3 */ /* 0x000e220000002f00 */
[----:B------:R-:W-:-:S07]  /*8330*/  IMAD.MOV.U32 R6, RZ, RZ, 0x2 ;  /* 0x00000002ff067424 */ /* 0x000fce00078e00ff */
[----:B------:R-:W-:Y:S01]  /*8340*/  BAR.SYNC.DEFER_BLOCKING 0x1, 0x100 ;  /* 0x0044000000007b1d */ /* 0x000fe20000010000 */
[----:B------:R-:W-:Y:S01]  /*8350*/  IMAD R138, R205, 0x40, R2 ;  /* 0x00000040cd8a7824 */ /* 0x000fe200078e0202 */
[----:B------:R-:W-:Y:S01]  /*8360*/  F2FP.BF16.F32.PACK_AB R24, R25, R24 ;  /* 0x000000181918723e */ /* 0x000fe200000010ff */
[----:B------:R-:W-:Y:S01]  /*8370*/  IMAD.MOV.U32 R139, RZ, RZ, 0x2 ;  /* 0x00000002ff8b7424 */ /* 0x000fe200078e00ff */
[----:B------:R-:W-:Y:S01]  /*8380*/  F2FP.BF16.F32.PACK_AB R25, R32, R26 ;  /* 0x0000001a2019723e */ /* 0x000fe200000010ff */
[----:B------:R-:W-:Y:S01]  /*8390*/  USHF.R.S32.HI UR10, URZ, 0x1f, UR39 ;  /* 0x0000001f3f0a7899 */ /* 0x000fe20008011427 */
[----:B------:R-:W-:Y:S01]  /*83a0*/  F2FP.BF16.F32.PACK_AB R26, R29, R28 ;  /* 0x0000001c1d1a723e */ /* 0x000fe200000010ff */
[----:B------:R-:W-:Y:S01]  /*83b0*/  ULDC.64 UR8, c[0x0][0xb90] ;  /* 0x0002e40000087ab9 */ /* 0x000fe20000000a00 */
[----:B------:R-:W-:Y:S01]  /*83c0*/  F2FP.BF16.F32.PACK_AB R27, R27, R30 ;  /* 0x0000001e1b1b723e */ /* 0x000fe200000010ff */
[----:B------:R-:W-:Y:S01]  /*83d0*/  USHF.R.S32.HI UR12, URZ, 0x1f, UR41 ;  /* 0x0000001f3f0c7899 */ /* 0x000fe20008011429 */
[----:B------:R-:W-:-:S02]  /*83e0*/  F2FP.BF16.F32.PACK_AB R30, R61, R185 ;  /* 0x000000b93d1e723e */ /* 0x000fc400000010ff */
[----:B------:R-:W-:Y:S02]  /*83f0*/  F2FP.BF16.F32.PACK_AB R200, R177, R200 ;  /* 0x000000c8b1c8723e */ /* 0x000fe400000010ff */
[----:B------:R-:W-:Y:S02]  /*8400*/  F2FP.BF16.F32.PACK_AB R201, R80, R76 ;  /* 0x0000004c50c9723e */ /* 0x000fe400000010ff */
[----:B------:R-:W-:Y:S02]  /*8410*/  F2FP.BF16.F32.PACK_AB R202, R125, R124 ;  /* 0x0000007c7dca723e */ /* 0x000fe400000010ff */
[----:B------:R-:W-:Y:S02]  /*8420*/  F2FP.BF16.F32.PACK_AB R203, R88, R84 ;  /* 0x0000005458cb723e */ /* 0x000fe400000010ff */
[----:B------:R-:W-:Y:S01]  /*8430*/  F2FP.BF16.F32.PACK_AB R144, R145, R144 ;  /* 0x000000909190723e */ /* 0x000fe200000010ff */
[----:B------:R-:W-:Y:S01]  /*8440*/  UMOV UR6, UR13 ;  /* 0x0000000d00067c82 */ /* 0x000fe20008000000 */
[----:B0-----:R-:W-:Y:S01]  /*8450*/  UMOV UR7, UR5 ;  /* 0x0000000500077c82 */ /* 0x001fe20008000000 */
[----:B------:R-:W-:Y:S01]  /*8460*/  UIMAD UR5, UR10, UR8, URZ ;  /* 0x000000080a0572a4 */ /* 0x000fe2000f8e023f */
[----:B------:R-:W-:Y:S01]  /*8470*/  IMAD.WIDE R6, R209, R6, UR6 ;  /* 0x00000006d1067e25 */ /* 0x000fe2000f8e0206 */
[----:B------:R-:W-:-:S02]  /*8480*/  F2FP.BF16.F32.PACK_AB R145, R173, R172 ;  /* 0x000000acad91723e */ /* 0x000fc400000010ff */
[----:B------:R-:W-:Y:S01]  /*8490*/  UIMAD UR5, UR39, UR9, UR5 ;  /* 0x00000009270572a4 */ /* 0x000fe2000f8e0205 */
[----:B------:R-:W-:Y:S01]  /*84a0*/  IMAD.WIDE R138, R138, R139, UR6 ;  /* 0x000000068a8a7e25 */ /* 0x000fe2000f8e028b */
[C---:B------:R-:W-:Y:S01]  /*84b0*/  IADD3 R153, P3, R6.reuse, 0xc060, RZ ;  /* 0x0000c06006997810 */ /* 0x040fe20007f7e0ff */
[----:B------:R-:W-:Y:S01]  /*84c0*/  UIMAD.WIDE.U32 UR6, UR39, UR8, URZ ;  /* 0x00000008270672a5 */ /* 0x000fe2000f8e003f */
[C---:B------:R-:W-:Y:S02]  /*84d0*/  IADD3 R157, P4, R6.reuse, 0xc040, RZ ;  /* 0x0000c040069d7810 */ /* 0x040fe40007f9e0ff */
[----:B------:R-:W-:Y:S01]  /*84e0*/  LOP3.LUT R152, R153, 0x380, RZ, 0xc0, !PT ;  /* 0x0000038099987812 */ /* 0x000fe200078ec0ff */
[----:B------:R-:W-:Y:S01]  /*84f0*/  ULDC.64 UR8, c[0x0][0xb98] ;  /* 0x0002e60000087ab9 */ /* 0x000fe20000000a00 */
[----:B------:R-:W-:Y:S01]  /*8500*/  IADD3 R159, P5, R6, 0xc020, RZ ;  /* 0x0000c020069f7810 */ /* 0x000fe20007fbe0ff */
[----:B------:R-:W-:Y:S01]  /*8510*/  UIADD3 UR7, UR7, UR5, URZ ;  /* 0x0000000507077290 */ /* 0x000fe2000fffe03f */
[----:B------:R-:W-:Y:S01]  /*8520*/  SHF.R.U64 R152, R152, 0x3, RZ ;  /* 0x0000000398987819 */ /* 0x000fe200000012ff */
[----:B------:R-:W-:Y:S01]  /*8530*/  UIMAD UR5, UR12, UR8, URZ ;  /* 0x000000080c0572a4 */ /* 0x000fe2000f8e023f */
[----:B------:R-:W-:Y:S01]  /*8540*/  LOP3.LUT R156, R157, 0x380, RZ, 0xc0, !PT ;  /* 0x000003809d9c7812 */ /* 0x000fe200078ec0ff */
[----:B------:R-:W-:Y:S01]  /*8550*/  UIMAD.WIDE.U32 UR6, UR41, UR8, UR6 ;  /* 0x00000008290672a5 */ /* 0x000fe2000f8e0006 */
[----:B------:R-:W-:Y:S01]  /*8560*/  LOP3.LUT R158, R159, 0x380, RZ, 0xc0, !PT ;  /* 0x000003809f9e7812 */ /* 0x000fe200078ec0ff */
[----:B------:R-:W-:Y:S01]  /*8570*/  UIMAD UR5, UR41, UR9, UR5 ;  /* 0x00000009290572a4 */ /* 0x000fe2000f8e0205 */
[----:B------:R-:W-:-:S02]  /*8580*/  IADD3 R111, P2, R6, 0x8020, RZ ;  /* 0x00008020066f7810 */ /* 0x000fc40007f5e0ff */
[----:B------:R-:W-:Y:S01]  /*8590*/  LOP3.LUT R152, R152, R153, RZ, 0x3c, !PT ;  /* 0x0000009998987212 */ /* 0x000fe200078e3cff */
[--C-:B------:R-:W-:Y:S01]  /*85a0*/  IMAD.X R153, RZ, RZ, R7.reuse, P3 ;  /* 0x000000ffff997224 */ /* 0x100fe200018e0607 */
[C---:B------:R-:W-:Y:S01]  /*85b0*/  LOP3.LUT R143, R6.reuse, 0x380, RZ, 0xc0, !PT ;  /* 0x00000380068f7812 */ /* 0x040fe200078ec0ff */
[--C-:B------:R-:W-:Y:S01]  /*85c0*/  IMAD.X R163, RZ, RZ, R7.reuse, P2 ;  /* 0x000000ffffa37224 */ /* 0x100fe200010e0607 */
[----:B------:R-:W-:Y:S01]  /*85d0*/  IADD3 R115, P0, R6, 0x8060, RZ ;  /* 0x0000806006737810 */ /* 0x000fe20007f1e0ff */
[----:B------:R-:W-:Y:S01]  /*85e0*/  ULDC.64 UR8, c[0x0][0xae8] ;  /* 0x0002ba0000087ab9 */ /* 0x000fe20000000a00 */
[----:B------:R-:W-:Y:S02]  /*85f0*/  SHF.R.U64 R156, R156, 0x3, RZ ;  /* 0x000000039c9c7819 */ /* 0x000fe400000012ff */
[----:B------:R-:W-:Y:S01]  /*8600*/  SHF.R.U64 R158, R158, 0x3, RZ ;  /* 0x000000039e9e7819 */ /* 0x000fe200000012ff */
[----:B------:R-:W-:Y:S01]  /*8610*/  IMAD.X R165, RZ, RZ, R7, P0 ;  /* 0x000000ffffa57224 */ /* 0x000fe200000e0607 */
[----:B------:R-:W-:-:S02]  /*8620*/  IADD3 R117, P6, R6, 0xc000, RZ ;  /* 0x0000c00006757810 */ /* 0x000fc40007fde0ff */
[C---:B------:R-:W-:Y:S02]  /*8630*/  IADD3 R21, P3, R6.reuse, 0x20, RZ ;  /* 0x0000002006157810 */ /* 0x040fe40007f7e0ff */
[C---:B------:R-:W-:Y:S01]  /*8640*/  IADD3 R113, P1, R6.reuse, 0x8040, RZ ;  /* 0x0000804006717810 */ /* 0x040fe20007f3e0ff */
[--C-:B------:R-:W-:Y:S01]  /*8650*/  IMAD.X R161, RZ, RZ, R7.reuse, P6 ;  /* 0x000000ffffa17224 */ /* 0x100fe200030e0607 */
[----:B------:R-:W-:Y:S01]  /*8660*/  SHF.R.U64 R143, R143, 0x3, RZ ;  /* 0x000000038f8f7819 */ /* 0x000fe200000012ff */
[--C-:B------:R-:W-:Y:S01]  /*8670*/  IMAD.X R167, RZ, RZ, R7.reuse, P3 ;  /* 0x000000ffffa77224 */ /* 0x100fe200018e0607 */
[----:B------:R-:W-:Y:S02]  /*8680*/  IADD3 R5, P2, R6, 0x4000, RZ ;  /* 0x0000400006057810 */ /* 0x000fe40007f5e0ff */
[----:B------:R-:W-:Y:S02]  /*8690*/  LOP3.LUT R9, R115, 0x380, RZ, 0xc0, !PT ;  /* 0x0000038073097812 */ /* 0x000fe400078ec0ff */
[----:B------:R-:W-:Y:S01]  /*86a0*/  LOP3.LUT R156, R156, R157, RZ, 0x3c, !PT ;  /* 0x0000009d9c9c7212 */ /* 0x000fe200078e3cff */
[--C-:B------:R-:W-:Y:S01]  /*86b0*/  IMAD.X R157, RZ, RZ, R7.reuse, P4 ;  /* 0x000000ffff9d7224 */ /* 0x100fe200020e0607 */
[----:B------:R-:W-:Y:S01]  /*86c0*/  LOP3.LUT R158, R158, R159, RZ, 0x3c, !PT ;  /* 0x0000009f9e9e7212 */ /* 0x000fe200078e3cff */
[--C-:B------:R-:W-:Y:S01]  /*86d0*/  IMAD.X R159, RZ, RZ, R7.reuse, P5 ;  /* 0x000000ffff9f7224 */ /* 0x100fe200028e0607 */
[----:B------:R-:W-:Y:S01]  /*86e0*/  IADD3.X R155, RZ, R7, RZ, P1, !PT ;  /* 0x00000007ff9b7210 */ /* 0x000fe20000ffe4ff */
        /* <DEDUP_REMOVED lines=13> */
[----:B------:R-:W-:Y:S01]  /*87c0*/  SHF.R.U64 R6, R9, 0x3, RZ ;  /* 0x0000000309067819 */ /* 0x000fe200000012ff */
[--C-:B------:R-:W-:Y:S01]  /*87d0*/  IMAD.X R9, RZ, RZ, R7.reuse, P3 ;  /* 0x000000ffff097224 */ /* 0x100fe200018e0607 */
[----:B------:R-:W-:Y:S01]  /*87e0*/  LOP3.LUT R102, R5, 0x380, RZ, 0xc0, !PT ;  /* 0x0000038005667812 */ /* 0x000fe200078ec0ff */
[----:B------:R-:W-:Y:S01]  /*87f0*/  IMAD.MOV.U32 R143, RZ, RZ, R7 ;  /* 0x000000ffff8f7224 */ /* 0x000fe200078e0007 */
[----:B------:R-:W-:-:S02]  /*8800*/  LOP3.LUT R14, R117, 0x380, RZ, 0xc0, !PT ;  /* 0x00000380750e7812 */ /* 0x000fc400078ec0ff */
[----:B------:R-:W-:Y:S02]  /*8810*/  LOP3.LUT R164, R6, R115, RZ, 0x3c, !PT ;  /* 0x0000007306a47212 */ /* 0x000fe400078e3cff */
[----:B------:R-:W-:Y:S02]  /*8820*/  SHF.R.U64 R102, R102, 0x3, RZ ;  /* 0x0000000366667819 */ /* 0x000fe400000012ff */
[----:B------:R-:W-:Y:S02]  /*8830*/  IADD3 R115, P2, R138, 0x7000, RZ ;  /* 0x000070008a737810 */ /* 0x000fe40007f5e0ff */
[----:B------:R-:W-:Y:S02]  /*8840*/  SHF.R.U64 R14, R14, 0x3, RZ ;  /* 0x000000030e0e7819 */ /* 0x000fe400000012ff */
[----:B------:R-:W-:Y:S02]  /*8850*/  LOP3.LUT R146, R102, R5, RZ, 0x3c, !PT ;  /* 0x0000000566927212 */ /* 0x000fe400078e3cff */
[----:B------:R-:W-:Y:S01]  /*8860*/  LOP3.LUT R114, R115, 0x380, RZ, 0xc0, !PT ;  /* 0x0000038073727812 */ /* 0x000fe200078ec0ff */
[----:B------:R-:W0:Y:S01]  /*8870*/  LDC R5, c[0x0][0xbe8] ;  /* 0x0002fa00ff057b82 */ /* 0x000e220000000800 */
[----:B------:R-:W-:-:S02]  /*8880*/  LOP3.LUT R160, R14, R117, RZ, 0x3c, !PT ;  /* 0x000000750ea07212 */ /* 0x000fc400078e3cff */
[----:B------:R-:W-:Y:S02]  /*8890*/  LOP3.LUT R14, R111, 0x380, RZ, 0xc0, !PT ;  /* 0x000003806f0e7812 */ /* 0x000fe400078ec0ff */
[----:B------:R-:W-:Y:S02]  /*88a0*/  LOP3.LUT R7, R12, 0x380, RZ, 0xc0, !PT ;  /* 0x000003800c077812 */ /* 0x000fe400078ec0ff */
[----:B------:R-:W-:Y:S02]  /*88b0*/  SHF.R.U64 R114, R114, 0x3, RZ ;  /* 0x0000000372727819 */ /* 0x000fe400000012ff */
[----:B------:R-:W-:Y:S02]  /*88c0*/  LOP3.LUT R6, R21, 0x380, RZ, 0xc0, !PT ;  /* 0x0000038015067812 */ /* 0x000fe400078ec0ff */
[----:B------:R-:W-:Y:S02]  /*88d0*/  SHF.R.U64 R14, R14, 0x3, RZ ;  /* 0x000000030e0e7819 */ /* 0x000fe400000012ff */
[----:B------:R-:W-:-:S02]  /*88e0*/  SHF.R.U64 R7, R7, 0x3, RZ ;  /* 0x0000000307077819 */ /* 0x000fc400000012ff */
[----:B------:R-:W-:Y:S01]  /*88f0*/  LOP3.LUT R114, R114, R115, RZ, 0x3c, !PT ;  /* 0x0000007372727212 */ /* 0x000fe200078e3cff */
[----:B------:R-:W-:Y:S01]  /*8900*/  IMAD.X R115, RZ, RZ, R139, P2 ;  /* 0x000000ffff737224 */ /* 0x000fe200010e068b */
[----:B------:R-:W-:Y:S02]  /*8910*/  SHF.R.U64 R6, R6, 0x3, RZ ;  /* 0x0000000306067819 */ /* 0x000fe400000012ff */
[----:B------:R-:W-:Y:S02]  /*8920*/  LOP3.LUT R162, R14, R111, RZ, 0x3c, !PT ;  /* 0x0000006f0ea27212 */ /* 0x000fe400078e3cff */
[----:B------:R-:W-:Y:S02]  /*8930*/  IADD3 R135, P2, R138, 0xe000, RZ ;  /* 0x0000e0008a877810 */ /* 0x000fe40007f5e0ff */
[----:B------:R-:W-:Y:S02]  /*8940*/  LOP3.LUT R168, R7, R12, RZ, 0x3c, !PT ;  /* 0x0000000c07a87212 */ /* 0x000fe400078e3cff */
[----:B------:R-:W-:-:S02]  /*8950*/  LOP3.LUT R14, R107, 0x380, RZ, 0xc0, !PT ;  /* 0x000003806b0e7812 */ /* 0x000fc400078ec0ff */
[----:B------:R-:W-:Y:S02]  /*8960*/  LOP3.LUT R12, R103, 0x380, RZ, 0xc0, !PT ;  /* 0x00000380670c7812 */ /* 0x000fe400078ec0ff */
[----:B------:R-:W-:Y:S02]  /*8970*/  LOP3.LUT R166, R6, R21, RZ, 0x3c, !PT ;  /* 0x0000001506a67212 */ /* 0x000fe400078e3cff */
[----:B------:R-:W-:Y:S02]  /*8980*/  LOP3.LUT R7, R10, 0x380, RZ, 0xc0, !PT ;  /* 0x000003800a077812 */ /* 0x000fe400078ec0ff */
[----:B------:R-:W-:Y:S02]  /*8990*/  LOP3.LUT R6, R31, 0x380, RZ, 0xc0, !PT ;  /* 0x000003801f067812 */ /* 0x000fe400078ec0ff */
[----:B------:R-:W-:Y:S02]  /*89a0*/  LOP3.LUT R134, R135, 0x380, RZ, 0xc0, !PT ;  /* 0x0000038087867812 */ /* 0x000fe400078ec0ff */
[----:B------:R-:W-:-:S02]  /*89b0*/  SHF.R.U64 R14, R14, 0x3, RZ ;  /* 0x000000030e0e7819 */ /* 0x000fc400000012ff */
[----:B------:R-:W-:Y:S02]  /*89c0*/  SHF.R.U64 R12, R12, 0x3, RZ ;  /* 0x000000030c0c7819 */ /* 0x000fe400000012ff */
[----:B------:R-:W-:Y:S02]  /*89d0*/  SHF.R.U64 R7, R7, 0x3, RZ ;  /* 0x0000000307077819 */ /* 0x000fe400000012ff */
[----:B------:R-:W-:Y:S02]  /*89e0*/  SHF.R.U64 R6, R6, 0x3, RZ ;  /* 0x0000000306067819 */ /* 0x000fe400000012ff */
[----:B------:R-:W-:Y:S02]  /*89f0*/  SHF.R.U64 R134, R134, 0x3, RZ ;  /* 0x0000000386867819 */ /* 0x000fe400000012ff */
[----:B------:R-:W-:Y:S02]  /*8a00*/  LOP3.LUT R150, R14, R107, RZ, 0x3c, !PT ;  /* 0x0000006b0e967212 */ /* 0x000fe400078e3cff */
[----:B------:R-:W-:-:S02]  /*8a10*/  LOP3.LUT R14, R12, R103, RZ, 0x3c, !PT ;  /* 0x000000670c0e7212 */ /* 0x000fc400078e3cff */
[----:B------:R-:W-:Y:S02]  /*8a20*/  LOP3.LUT R12, R7, R10, RZ, 0x3c, !PT ;  /* 0x0000000a070c7212 */ /* 0x000fe400078e3cff */
[----:B------:R-:W-:Y:S02]  /*8a30*/  LOP3.LUT R10, R6, R31, RZ, 0x3c, !PT ;  /* 0x0000001f060a7212 */ /* 0x000fe400078e3cff */
[----:B------:R-:W-:Y:S01]  /*8a40*/  LOP3.LUT R134, R134, R135, RZ, 0x3c, !PT ;  /* 0x0000008786867212 */ /* 0x000fe200078e3cff */
[----:B------:R-:W-:Y:S01]  /*8a50*/  IMAD.X R135, RZ, RZ, R139, P2 ;  /* 0x000000ffff877224 */ /* 0x000fe200010e068b */
[----:B------:R-:W-:Y:S02]  /*8a60*/  LOP3.LUT R31, R8, 0x380, RZ, 0xc0, !PT ;  /* 0x00000380081f7812 */ /* 0x000fe400078ec0ff */
[----:B------:R-:W-:Y:S02]  /*8a70*/  IADD3 R7, P3, R138, 0x1000, RZ ;  /* 0x000010008a077810 */ /* 0x000fe40007f7e0ff */
[----:B0-----:R-:W-:-:S02]  /*8a80*/  ISETP.NE.AND P2, PT, R5, 0x1, PT ;  /* 0x000000010500780c */ /* 0x001fc40003f45270 */
[----:B------:R-:W-:Y:S02]  /*8a90*/  SHF.R.U64 R31, R31, 0x3, RZ ;  /* 0x000000031f1f7819 */ /* 0x000fe400000012ff */
[----:B------:R-:W-:Y:S02]  /*8aa0*/  LOP3.LUT R6, R7, 0x380, RZ, 0xc0, !PT ;  /* 0x0000038007067812 */ /* 0x000fe400078ec0ff */
[----:B------:R-:W-:Y:S02]  /*8ab0*/  LOP3.LUT R8, R31, R8, RZ, 0x3c, !PT ;  /* 0x000000081f087212 */ /* 0x000fe400078e3cff */
[----:B------:R-:W-:Y:S02]  /*8ac0*/  SHF.R.U64 R6, R6, 0x3, RZ ;  /* 0x0000000306067819 */ /* 0x000fe400000012ff */
[----:B------:R-:W-:Y:S02]  /*8ad0*/  MOV R152, R152 ;  /* 0x0000009800987202 */ /* 0x000fe40000000f00 */
[----:B------:R-:W-:-:S02]  /*8ae0*/  MOV R153, R8 ;  /* 0x0000000800997202 */ /* 0x000fc40000000f00 */
[----:B------:R-:W-:Y:S01]  /*8af0*/  LOP3.LUT R6, R6, R7, RZ, 0x3c, !PT ;  /* 0x0000000706067212 */ /* 0x000fe200078e3cff */
[----:B------:R-:W-:Y:S01]  /*8b00*/  IMAD.X R7, RZ, RZ, R139, P3 ;  /* 0x000000ffff077224 */ /* 0x000fe200018e068b */
[----:B------:R-:W-:Y:S02]  /*8b10*/  F2FP.BF16.F32.PACK_AB R9, R35, R34 ;  /* 0x000000222309723e */ /* 0x000fe400000010ff */
[----:B------:R-:W0:Y:S01]  /*8b20*/  @P2 LDC R34, c[0x0][0xbec] ;  /* 0x0002fb00ff222b82 */ /* 0x000e220000000800 */
[----:B------:R-:W-:Y:S02]  /*8b30*/  IADD3 R117, P3, R138, 0x8000, RZ ;  /* 0x000080008a757810 */ /* 0x000fe40007f7e0ff */
[----:B------:R-:W-:Y:S02]  /*8b40*/  LOP3.LUT R20, R113, 0x380, RZ, 0xc0, !PT ;  /* 0x0000038071147812 */ /* 0x000fe400078ec0ff */
[----:B------:R-:W-:Y:S02]  /*8b50*/  LOP3.LUT R116, R117, 0x380, RZ, 0xc0, !PT ;  /* 0x0000038075747812 */ /* 0x000fe400078ec0ff */
[----:B------:R-:W-:Y:S01]  /*8b60*/  SHF.R.U64 R20, R20, 0x3, RZ ;  /* 0x0000000314147819 */ /* 0x000fe200000012ff */
[----:B------:R-:W1:Y:S01]  /*8b70*/  @P2 LDC R35, c[0x0][0xbf0] ;  /* 0x0002fc00ff232b82 */ /* 0x000e620000000800 */
[----:B------:R-:W-:-:S02]  /*8b80*/  SHF.R.U64 R116, R116, 0x3, RZ ;  /* 0x0000000374747819 */ /* 0x000fc400000012ff */
[----:B------:R-:W-:Y:S02]  /*8b90*/  LOP3.LUT R154, R20, R113, RZ, 0x3c, !PT ;  /* 0x00000071149a7212 */ /* 0x000fe400078e3cff */
[----:B------:R-:W-:Y:S02]  /*8ba0*/  IADD3 R111, P0, R138, 0x5000, RZ ;  /* 0x000050008a6f7810 */ /* 0x000fe40007f1e0ff */
[----:B------:R-:W-:Y:S01]  /*8bb0*/  LOP3.LUT R116, R116, R117, RZ, 0x3c, !PT ;  /* 0x0000007574747212 */ /* 0x000fe200078e3cff */
[----:B------:R-:W-:Y:S01]  /*8bc0*/  IMAD.X R117, RZ, RZ, R139, P3 ;  /* 0x000000ffff757224 */ /* 0x000fe200018e068b */
[----:B------:R-:W-:Y:S02]  /*8bd0*/  IADD3 R29, P3, R138, 0xf000, RZ ;  /* 0x0000f0008a1d7810 */ /* 0x000fe40007f7e0ff */
[----:B------:R-:W-:Y:S02]  /*8be0*/  MOV R154, R154 ;  /* 0x0000009a009a7202 */ /* 0x000fe40000000f00 */
[----:B------:R-:W-:-:S02]  /*8bf0*/  LOP3.LUT R110, R111, 0x380, RZ, 0xc0, !PT ;  /* 0x000003806f6e7812 */ /* 0x000fc400078ec0ff */
[----:B------:R-:W-:Y:S02]  /*8c00*/  MOV R155, R10 ;  /* 0x0000000a009b7202 */ /* 0x000fe40000000f00 */
[----:B------:R-:W-:Y:S02]  /*8c10*/  F2FP.BF16.F32.PACK_AB R10, R37, R179 ;  /* 0x000000b3250a723e */ /* 0x000fe400000010ff */
[----:B------:R-:W-:Y:S02]  /*8c20*/  LOP3.LUT R28, R29, 0x380, RZ, 0xc0, !PT ;  /* 0x000003801d1c7812 */ /* 0x000fe400078ec0ff */
[----:B------:R-:W-:Y:S02]  /*8c30*/  IADD3 R37, R16, UR43, RZ ;  /* 0x0000002b10257c10 */ /* 0x000fe4000fffe0ff */
[----:B------:R-:W-:Y:S02]  /*8c40*/  SHF.R.U64 R110, R110, 0x3, RZ ;  /* 0x000000036e6e7819 */ /* 0x000fe400000012ff */
[----:B------:R-:W-:Y:S01]  /*8c50*/  MOV R31, R142 ;  /* 0x0000008e001f7202 */ /* 0x000fe20000000f00 */
[----:B0-----:R-:W-:Y:S01]  /*8c60*/  @P2 IMAD.HI.U32 R34, R37, R34, RZ ;  /* 0x0000002225222227 */ /* 0x001fe200078e00ff */
[----:B------:R-:W-:-:S02]  /*8c70*/  IADD3 R113, P1, R138, 0x6000, RZ ;  /* 0x000060008a717810 */ /* 0x000fc40007f3e0ff */
[----:B------:R-:W-:Y:S01]  /*8c80*/  SHF.R.U64 R28, R28, 0x3, RZ ;  /* 0x000000031c1c7819 */ /* 0x000fe200000012ff */
[----:B------:R0:W-:Y:S01]  /*8c90*/  STSM.16.M88.4 [R31], R24 ;  /* 0x000000181f007844 */ /* 0x0001e20000000200 */
[----:B------:R-:W-:Y:S01]  /*8ca0*/  MOV R150, R150 ;  /* 0x0000009600967202 */ /* 0x000fe20000000f00 */
[--C-:B------:R-:W-:Y:S01]  /*8cb0*/  IMAD.X R143, RZ, RZ, R139.reuse, P3 ;  /* 0x000000ffff8f7224 */ /* 0x100fe200018e068b */
[----:B------:R-:W-:Y:S01]  /*8cc0*/  LOP3.LUT R110, R110, R111, RZ, 0x3c, !PT ;  /* 0x0000006f6e6e7212 */ /* 0x000fe200078e3cff */
[----:B------:R-:W-:Y:S01]  /*8cd0*/  IMAD.X R111, RZ, RZ, R139, P0 ;  /* 0x000000ffff6f7224 */ /* 0x000fe200000e068b */
[----:B------:R-:W-:Y:S02]  /*8ce0*/  MOV R166, R166 ;  /* 0x000000a600a67202 */ /* 0x000fe40000000f00 */
[----:B------:R-:W-:Y:S02]  /*8cf0*/  MOV R32, R14 ;  /* 0x0000000e00207202 */ /* 0x000fe40000000f00 */
[----:B------:R-:W-:-:S02]  /*8d00*/  MOV R151, R12 ;  /* 0x0000000c00977202 */ /* 0x000fc40000000f00 */
[----:B------:R-:W-:Y:S01]  /*8d10*/  F2FP.BF16.F32.PACK_AB R8, R33, R178 ;  /* 0x000000b22108723e */ /* 0x000fe200000010ff */
[----:B------:R-:W-:Y:S01]  /*8d20*/  IMAD.MOV.U32 R33, RZ, RZ, R37 ;  /* 0x000000ffff217224 */ /* 0x000fe200078e0025 */
[----:B------:R-:W-:Y:S02]  /*8d30*/  F2FP.BF16.F32.PACK_AB R11, R39, R38 ;  /* 0x00000026270b723e */ /* 0x000fe400000010ff */
[----:B------:R-:W-:Y:S02]  /*8d40*/  F2FP.BF16.F32.PACK_AB R12, R41, R180 ;  /* 0x000000b4290c723e */ /* 0x000fe400000010ff */
[----:B------:R-:W-:Y:S01]  /*8d50*/  F2FP.BF16.F32.PACK_AB R13, R43, R42 ;  /* 0x0000002a2b0d723e */ /* 0x000fe200000010ff */
[----:B------:R2:W-:Y:S01]  /*8d60*/  STSM.16.M88.4 [R166], R8 ;  /* 0x00000008a6007844 */ /* 0x0005e20000000200 */
[----:B------:R-:W-:Y:S02]  /*8d70*/  F2FP.BF16.F32.PACK_AB R14, R45, R181 ;  /* 0x000000b52d0e723e */ /* 0x000fe400000010ff */
[----:B------:R-:W-:-:S02]  /*8d80*/  F2FP.BF16.F32.PACK_AB R15, R47, R46 ;  /* 0x0000002e2f0f723e */ /* 0x000fc400000010ff */
[----:B------:R-:W-:Y:S02]  /*8d90*/  LOP3.LUT R112, R113, 0x380, RZ, 0xc0, !PT ;  /* 0x0000038071707812 */ /* 0x000fe400078ec0ff */
[----:B------:R-:W-:Y:S01]  /*8da0*/  IADD3 R127, P0, R138, 0xc000, RZ ;  /* 0x0000c0008a7f7810 */ /* 0x000fe20007f1e0ff */
[----:B------:R3:W-:Y:S01]  /*8db0*/  STSM.16.M88.4 [R155], R12 ;  /* 0x0000000c9b007844 */ /* 0x0007e20000000200 */
[----:B------:R-:W-:Y:S02]  /*8dc0*/  LOP3.LUT R142, R28, R29, RZ, 0x3c, !PT ;  /* 0x0000001d1c8e7212 */ /* 0x000fe400078e3cff */
[----:B0-----:R-:W-:Y:S02]  /*8dd0*/  F2FP.BF16.F32.PACK_AB R24, R49, R182 ;  /* 0x000000b63118723e */ /* 0x001fe400000010ff */
[----:B------:R-:W-:Y:S02]  /*8de0*/  F2FP.BF16.F32.PACK_AB R25, R51, R50 ;  /* 0x000000323319723e */ /* 0x000fe400000010ff */
[----:B------:R-:W-:-:S02]  /*8df0*/  F2FP.BF16.F32.PACK_AB R26, R53, R183 ;  /* 0x000000b7351a723e */ /* 0x000fc400000010ff */
[----:B------:R-:W-:Y:S02]  /*8e00*/  F2FP.BF16.F32.PACK_AB R27, R55, R54 ;  /* 0x00000036371b723e */ /* 0x000fe400000010ff */
[----:B------:R-:W-:Y:S02]  /*8e10*/  MOV R146, R146 ;  /* 0x0000009200927202 */ /* 0x000fe40000000f00 */
[----:B------:R-:W-:Y:S01]  /*8e20*/  F2FP.BF16.F32.PACK_AB R28, R57, R184 ;  /* 0x000000b8391c723e */ /* 0x000fe200000010ff */
[----:B------:R-:W-:Y:S01]  /*8e30*/  STSM.16.M88.4 [R153], R24 ;  /* 0x0000001899007844 */ /* 0x000fe20000000200 */
[----:B------:R-:W-:Y:S02]  /*8e40*/  F2FP.BF16.F32.PACK_AB R29, R59, R58 ;  /* 0x0000003a3b1d723e */ /* 0x000fe400000010ff */
[----:B------:R-:W-:Y:S02]  /*8e50*/  F2FP.BF16.F32.PACK_AB R31, R63, R62 ;  /* 0x0000003e3f1f723e */ /* 0x000fe400000010ff */
[----:B-1----:R-:W-:-:S02]  /*8e60*/  @P2 SHF.R.U32.HI R33, RZ, R35, R34 ;  /* 0x00000023ff212219 */ /* 0x002fc40000011622 */
[----:B------:R-:W-:Y:S01]  /*8e70*/  SHF.R.U64 R112, R112, 0x3, RZ ;  /* 0x0000000370707819 */ /* 0x000fe200000012ff */
[----:B------:R0:W-:Y:S01]  /*8e80*/  STSM.16.M88.4 [R146], R28 ;  /* 0x0000001c92007844 */ /* 0x0001e20000000200 */
[----:B------:R-:W-:Y:S02]  /*8e90*/  LOP3.LUT R126, R127, 0x380, RZ, 0xc0, !PT ;  /* 0x000003807f7e7812 */ /* 0x000fe400078ec0ff */
[----:B--2---:R-:W-:Y:S02]  /*8ea0*/  F2FP.BF16.F32.PACK_AB R8, R65, R186 ;  /* 0x000000ba4108723e */ /* 0x004fe400000010ff */
[----:B------:R-:W-:Y:S02]  /*8eb0*/  F2FP.BF16.F32.PACK_AB R9, R67, R66 ;  /* 0x000000424309723e */ /* 0x000fe400000010ff */
[----:B------:R-:W-:Y:S02]  /*8ec0*/  F2FP.BF16.F32.PACK_AB R10, R69, R187 ;  /* 0x000000bb450a723e */ /* 0x000fe400000010ff */
[----:B------:R-:W-:-:S02]  /*8ed0*/  F2FP.BF16.F32.PACK_AB R11, R71, R70 ;  /* 0x00000046470b723e */ /* 0x000fc400000010ff */
[----:B---3--:R-:W-:Y:S02]  /*8ee0*/  F2FP.BF16.F32.PACK_AB R12, R73, R188 ;  /* 0x000000bc490c723e */ /* 0x008fe400000010ff */
[----:B------:R-:W-:Y:S01]  /*8ef0*/  F2FP.BF16.F32.PACK_AB R13, R75, R74 ;  /* 0x0000004a4b0d723e */ /* 0x000fe200000010ff */
[----:B------:R-:W-:Y:S01]  /*8f00*/  STSM.16.M88.4 [R151], R8 ;  /* 0x0000000897007844 */ /* 0x000fe20000000200 */
[----:B------:R-:W-:Y:S01]  /*8f10*/  F2FP.BF16.F32.PACK_AB R14, R77, R189 ;  /* 0x000000bd4d0e723e */ /* 0x000fe200000010ff */
[----:B0-----:R-:W-:Y:S01]  /*8f20*/  IMAD.MOV R28, RZ, RZ, -R33 ;  /* 0x000000ffff1c7224 */ /* 0x001fe200078e0a21 */
[----:B------:R-:W-:Y:S02]  /*8f30*/  F2FP.BF16.F32.PACK_AB R15, R79, R78 ;  /* 0x0000004e4f0f723e */ /* 0x000fe400000010ff */
[----:B------:R-:W-:Y:S01]  /*8f40*/  LOP3.LUT R112, R112, R113, RZ, 0x3c, !PT ;  /* 0x0000007170707212 */ /* 0x000fe200078e3cff */
[----:B------:R-:W-:Y:S01]  /*8f50*/  IMAD.X R113, RZ, RZ, R139, P1 ;  /* 0x000000ffff717224 */ /* 0x000fe200008e068b */
[----:B------:R-:W-:Y:S01]  /*8f60*/  SHF.R.U64 R126, R126, 0x3, RZ ;  /* 0x000000037e7e7819 */ /* 0x000fe200000012ff */
[----:B------:R-:W-:Y:S01]  /*8f70*/  IMAD R35, R5, R28, R37 ;  /* 0x0000001c05237224 */ /* 0x000fe200078e0225 */
[----:B------:R-:W-:Y:S01]  /*8f80*/  F2FP.BF16.F32.PACK_AB R24, R81, R190 ;  /* 0x000000be5118723e */ /* 0x000fe200000010ff */
[----:B------:R0:W-:Y:S01]  /*8f90*/  STSM.16.M88.4 [R32], R12 ;  /* 0x0000000c20007844 */ /* 0x0001e20000000200 */
[----:B------:R-:W-:-:S02]  /*8fa0*/  F2FP.BF16.F32.PACK_AB R25, R83, R82 ;  /* 0x000000525319723e */ /* 0x000fc400000010ff */
[----:B------:R-:W-:Y:S02]  /*8fb0*/  F2FP.BF16.F32.PACK_AB R26, R85, R191 ;  /* 0x000000bf551a723e */ /* 0x000fe400000010ff */
[----:B------:R-:W-:Y:S02]  /*8fc0*/  F2FP.BF16.F32.PACK_AB R27, R87, R86 ;  /* 0x00000056571b723e */ /* 0x000fe400000010ff */
[----:B------:R-:W-:Y:S02]  /*8fd0*/  IADD3 R131, P1, R138, 0xd000, RZ ;  /* 0x0000d0008a837810 */ /* 0x000fe40007f3e0ff */
[----:B------:R-:W-:Y:S01]  /*8fe0*/  LOP3.LUT R126, R126, R127, RZ, 0x3c, !PT ;  /* 0x0000007f7e7e7212 */ /* 0x000fe200078e3cff */
[----:B------:R-:W-:Y:S01]  /*8ff0*/  IMAD.X R127, RZ, RZ, R139, P0 ;  /* 0x000000ffff7f7224 */ /* 0x000fe200000e068b */
[----:B------:R1:W-:Y:S01]  /*9000*/  STSM.16.M88.4 [R150], R24 ;  /* 0x0000001896007844 */ /* 0x0003e20000000200 */
[----:B------:R-:W-:Y:S02]  /*9010*/  LOP3.LUT R130, R131, 0x380, RZ, 0xc0, !PT ;  /* 0x0000038083827812 */ /* 0x000fe400078ec0ff */
[C---:B------:R-:W-:Y:S01]  /*9020*/  IADD3 R21, P4, R138.reuse, 0x2000, RZ ;  /* 0x000020008a157810 */ /* 0x040fe20007f9e0ff */
[----:B0-----:R-:W-:Y:S01]  /*9030*/  IMAD.U32 R14, RZ, RZ, UR5 ;  /* 0x00000005ff0e7e24 */ /* 0x001fe2000f8e00ff */
[----:B------:R-:W-:Y:S01]  /*9040*/  SHF.R.S32.HI R13, RZ, 0x1f, R33 ;  /* 0x0000001fff0d7819 */ /* 0x000fe20000011421 */
[----:B------:R-:W-:Y:S01]  /*9050*/  ULDC UR5, c[0x0][0xa88] ;  /* 0x0002a20000057ab9 */ /* 0x000fe20000000800 */
[----:B------:R-:W-:-:S02]  /*9060*/  IADD3 R103, P5, R138, 0x3000, RZ ;  /* 0x000030008a677810 */ /* 0x000fc40007fbe0ff */
[----:B------:R-:W-:Y:S02]  /*9070*/  IADD3 R107, P6, R138, 0x4000, RZ ;  /* 0x000040008a6b7810 */ /* 0x000fe40007fde0ff */
[----:B------:R-:W-:Y:S02]  /*9080*/  SHF.R.S32.HI R12, RZ, 0x1f, R35 ;  /* 0x0000001fff0c7819 */ /* 0x000fe40000011423 */
[----:B------:R-:W-:Y:S02]  /*9090*/  SHF.R.U64 R130, R130, 0x3, RZ ;  /* 0x0000000382827819 */ /* 0x000fe400000012ff */
[----:B-1----:R-:W-:Y:S01]  /*90a0*/  IADD3 R24, P0, R33, UR6, RZ ;  /* 0x0000000621187c10 */ /* 0x002fe2000ff1e0ff */
[----:B------:R-:W-:Y:S01]  /*90b0*/  VIADD R27, R208, UR43 ;  /* 0x0000002bd01b7c36 */ /* 0x000fe20008000000 */
[----:B------:R-:W-:Y:S02]  /*90c0*/  LOP3.LUT R20, R21, 0x380, RZ, 0xc0, !PT ;  /* 0x0000038015147812 */ /* 0x000fe400078ec0ff */
[----:B------:R-:W-:Y:S01]  /*90d0*/  IADD3.X R25, R13, UR7, R14, P0, !PT ;  /* 0x000000070d197c10 */ /* 0x000fe200087fe40e */
[----:B------:R-:W-:Y:S01]  /*90e0*/  ULDC.64 UR6, c[0x0][0xb88] ;  /* 0x0002e20000067ab9 */ /* 0x000fe20000000a00 */
[----:B------:R-:W-:Y:S01]  /*90f0*/  LOP3.LUT R102, R103, 0x380, RZ, 0xc0, !PT ;  /* 0x0000038067667812 */ /* 0x000fe200078ec0ff */
[----:B------:R-:W-:Y:S01]  /*9100*/  IMAD R12, R12, UR6, RZ ;  /* 0x000000060c0c7c24 */ /* 0x000fe2000f8e02ff */
[----:B------:R-:W-:Y:S01]  /*9110*/  LOP3.LUT R106, R107, 0x380, RZ, 0xc0, !PT ;  /* 0x000003806b6a7812 */ /* 0x000fe200078ec0ff */
[----:B------:R-:W-:Y:S01]  /*9120*/  IMAD.WIDE.U32 R24, R35, UR6, R24 ;  /* 0x0000000623187c25 */ /* 0x000fe2000f8e0018 */
[----:B------:R-:W-:-:S02]  /*9130*/  LOP3.LUT R130, R130, R131, RZ, 0x3c, !PT ;  /* 0x0000008382827212 */ /* 0x000fc400078e3cff */
[----:B------:R-:W-:Y:S01]  /*9140*/  MOV R168, R168 ;  /* 0x000000a800a87202 */ /* 0x000fe20000000f00 */
[----:B------:R-:W-:Y:S01]  /*9150*/  IMAD R35, R35, UR7, R12 ;  /* 0x0000000723237c24 */ /* 0x000fe2000f8e020c */
[----:B------:R-:W-:Y:S01]  /*9160*/  F2FP.BF16.F32.PACK_AB R28, R89, R192 ;  /* 0x000000c0591c723e */ /* 0x000fe200000010ff */
[----:B------:R-:W-:Y:S01]  /*9170*/  ULDC.64 UR6, c[0x0][0xb50] ;  /* 0x0002d40000067ab9 */ /* 0x000fe20000000a00 */
[----:B------:R-:W-:Y:S02]  /*9180*/  F2FP.BF16.F32.PACK_AB R29, R91, R90 ;  /* 0x0000005a5b1d723e */ /* 0x000fe400000010ff */
[----:B------:R-:W-:Y:S02]  /*9190*/  F2FP.BF16.F32.PACK_AB R30, R93, R193 ;  /* 0x000000c15d1e723e */ /* 0x000fe400000010ff */
[----:B------:R-:W-:Y:S02]  /*91a0*/  F2FP.BF16.F32.PACK_AB R31, R95, R94 ;  /* 0x0000005e5f1f723e */ /* 0x000fe400000010ff */
[----:B------:R-:W-:-:S02]  /*91b0*/  LOP3.LUT R131, R138, 0x380, RZ, 0xc0, !PT ;  /* 0x000003808a837812 */ /* 0x000fc400078ec0ff */
[----:B------:R-:W-:Y:S01]  /*91c0*/  MOV R162, R162 ;  /* 0x000000a200a27202 */ /* 0x000fe20000000f00 */
[----:B------:R-:W-:Y:S01]  /*91d0*/  STSM.16.M88.4 [R168], R28 ;  /* 0x0000001ca8007844 */ /* 0x000fe20000000200 */
[----:B------:R-:W-:Y:S02]  /*91e0*/  F2FP.BF16.F32.PACK_AB R8, R97, R194 ;  /* 0x000000c26108723e */ /* 0x000fe400000010ff */
[----:B------:R-:W-:Y:S02]  /*91f0*/  F2FP.BF16.F32.PACK_AB R9, R99, R98 ;  /* 0x000000626309723e */ /* 0x000fe400000010ff */
[----:B------:R-:W-:Y:S02]  /*9200*/  F2FP.BF16.F32.PACK_AB R10, R101, R195 ;  /* 0x000000c3650a723e */ /* 0x000fe400000010ff */
[----:B------:R-:W-:Y:S01]  /*9210*/  F2FP.BF16.F32.PACK_AB R11, R40, R36 ;  /* 0x00000024280b723e */ /* 0x000fe200000010ff */
[----:B------:R-:W-:Y:S01]  /*9220*/  IMAD R40, R5, UR5, RZ ;  /* 0x0000000505287c24 */ /* 0x000fe2000f8e02ff */
[----:B------:R-:W-:-:S02]  /*9230*/  SHF.R.U64 R20, R20, 0x3, RZ ;  /* 0x0000000314147819 */ /* 0x000fc400000012ff */
[----:B------:R-:W-:Y:S01]  /*9240*/  SHF.R.U64 R102, R102, 0x3, RZ ;  /* 0x0000000366667819 */ /* 0x000fe200000012ff */
[----:B------:R0:W-:Y:S01]  /*9250*/  STSM.16.M88.4 [R162], R8 ;  /* 0x00000008a2007844 */ /* 0x0001e20000000200 */
[----:B------:R-:W-:Y:S02]  /*9260*/  SHF.R.U64 R106, R106, 0x3, RZ ;  /* 0x000000036a6a7819 */ /* 0x000fe400000012ff */
[----:B------:R-:W-:Y:S02]  /*9270*/  SHF.R.U64 R131, R131, 0x3, RZ ;  /* 0x0000000383837819 */ /* 0x000fe400000012ff */
[----:B------:R-:W-:Y:S02]  /*9280*/  LOP3.LUT R20, R20, R21, RZ, 0x3c, !PT ;  /* 0x0000001514147212 */ /* 0x000fe400078e3cff */
[----:B------:R-:W-:Y:S01]  /*9290*/  LOP3.LUT R102, R102, R103, RZ, 0x3c, !PT ;  /* 0x0000006766667212 */ /* 0x000fe200078e3cff */
[--C-:B------:R-:W-:Y:S01]  /*92a0*/  IMAD.X R103, RZ, RZ, R139.reuse, P5 ;  /* 0x000000ffff677224 */ /* 0x100fe200028e068b */
[----:B------:R-:W-:Y:S01]  /*92b0*/  LOP3.LUT R106, R106, R107, RZ, 0x3c, !PT ;  /* 0x0000006b6a6a7212 */ /* 0x000fe200078e3cff */
[----:B------:R-:W-:Y:S01]  /*92c0*/  IMAD.X R107, RZ, RZ, R139, P6 ;  /* 0x000000ffff6b7224 */ /* 0x000fe200030e068b */
[----:B------:R-:W-:-:S02]  /*92d0*/  IADD3.X R21, RZ, R139, RZ, P4, !PT ;  /* 0x0000008bff157210 */ /* 0x000fc400027fe4ff */
[----:B------:R-:W-:Y:S02]  /*92e0*/  LOP3.LUT P0, RZ, R206, 0x3, RZ, 0xc0, !PT ;  /* 0x00000003ceff7812 */ /* 0x000fe4000780c0ff */
[C---:B------:R-:W-:Y:S01]  /*92f0*/  IADD3 R119, P4, R138.reuse, 0x9000, RZ ;  /* 0x000090008a777810 */ /* 0x040fe20007f9e0ff */
[----:B0-----:R-:W-:Y:S01]  /*9300*/  IMAD.IADD R11, R25, 0x1, R35 ;  /* 0x00000001190b7824 */ /* 0x001fe200078e0223 */
[C---:B------:R-:W-:Y:S01]  /*9310*/  IADD3 R121, P5, R138.reuse, 0xa000, RZ ;  /* 0x0000a0008a797810 */ /* 0x040fe20007fbe0ff */
[----:B------:R-:W-:Y:S01]  /*9320*/  VIADD R9, R27, 0x8 ;  /* 0x000000081b097836 */ /* 0x000fe20000000000 */
[----:B------:R-:W-:Y:S02]  /*9330*/  IADD3 R123, P6, R138, 0xb000, RZ ;  /* 0x0000b0008a7b7810 */ /* 0x000fe40007fde0ff */
[----:B------:R-:W-:Y:S02]  /*9340*/  LEA R26, P3, R24, UR6, 0x2 ;  /* 0x00000006181a7c11 */ /* 0x000fe4000f8610ff */
[----:B------:R-:W-:Y:S01]  /*9350*/  LOP3.LUT R138, R131, R138, RZ, 0x3c, !PT ;  /* 0x0000008a838a7212 */ /* 0x000fe200078e3cff */
[----:B------:R-:W-:Y:S01]  /*9360*/  IMAD.X R131, RZ, RZ, R139, P1 ;  /* 0x000000ffff837224 */ /* 0x000fe200008e068b */
[----:B------:R-:W-:Y:S01]  /*9370*/  F2FP.BF16.F32.PACK_AB R12, R105, R196 ;  /* 0x000000c4690c723e */ /* 0x000fe200000010ff */
[----:B------:R-:W-:Y:S01]  /*9380*/  SHFL.IDX PT, R36, R26, RZ, 0x1c1f ;  /* 0x001c1fff1a247589 */ /* 0x000fe200000e0000 */
[----:B------:R-:W-:-:S02]  /*9390*/  F2FP.BF16.F32.PACK_AB R13, R48, R44 ;  /* 0x0000002c300d723e */ /* 0x000fc400000010ff */
[----:B------:R-:W-:Y:S01]  /*93a0*/  F2FP.BF16.F32.PACK_AB R14, R109, R197 ;  /* 0x000000c56d0e723e */ /* 0x000fe200000010ff */
[----:B------:R-:W-:Y:S01]  /*93b0*/  SHFL.IDX PT, R38, R26, 0x1, 0x1c1f ;  /* 0x003c1f001a267f89 */ /* 0x000fe200000e0000 */
[----:B------:R-:W-:Y:S02]  /*93c0*/  F2FP.BF16.F32.PACK_AB R15, R56, R52 ;  /* 0x00000034380f723e */ /* 0x000fe400000010ff */
[-C--:B------:R-:W-:Y:S02]  /*93d0*/  ISETP.GE.OR P1, PT, R27, R40.reuse, P0 ;  /* 0x000000281b00720c */ /* 0x080fe40000726670 */
[----:B------:R-:W-:Y:S01]  /*93e0*/  LEA.HI.X R27, R24, UR7, R11, 0x2, P3 ;  /* 0x00000007181b7c11 */ /* 0x000fe200098f140b */
[----:B------:R0:W-:Y:S01]  /*93f0*/  STSM.16.M88.4 [R154], R12 ;  /* 0x0000000c9a007844 */ /* 0x0001e20000000200 */
[----:B------:R-:W-:Y:S02]  /*9400*/  ISETP.GE.OR P0, PT, R9, R40, P0 ;  /* 0x000000280900720c */ /* 0x000fe40000706670 */
[----:B------:R-:W-:Y:S01]  /*9410*/  MOV R164, R164 ;  /* 0x000000a400a47202 */ /* 0x000fe20000000f00 */
[----:B------:R-:W1:Y:S01]  /*9420*/  SHFL.IDX PT, R37, R27, RZ, 0x1c1f ;  /* 0x001c1fff1b257589 */ /* 0x000e6200000e0000 */
[----:B------:R-:W-:-:S02]  /*9430*/  F2FP.BF16.F32.PACK_AB R8, R175, R198 ;  /* 0x000000c6af08723e */ /* 0x000fc400000010ff */
[----:B------:R-:W-:Y:S01]  /*9440*/  F2FP.BF16.F32.PACK_AB R9, R64, R60 ;  /* 0x0000003c4009723e */ /* 0x000fe200000010ff */
[----:B------:R2:W3:Y:S01]  /*9450*/  SHFL.IDX PT, R39, R27, 0x1, 0x1c1f ;  /* 0x003c1f001b277f89 */ /* 0x0004e200000e0000 */
[----:B------:R-:W-:Y:S02]  /*9460*/  F2FP.BF16.F32.PACK_AB R10, R176, R199 ;  /* 0x000000c7b00a723e */ /* 0x000fe400000010ff */
[----:B------:R-:W-:Y:S02]  /*9470*/  F2FP.BF16.F32.PACK_AB R11, R72, R68 ;  /* 0x00000044480b723e */ /* 0x000fe400000010ff */
[----:B------:R-:W-:Y:S02]  /*9480*/  MOV R160, R160 ;  /* 0x000000a000a07202 */ /* 0x000fe40000000f00 */
[----:B------:R-:W-:Y:S01]  /*9490*/  MOV R158, R158 ;  /* 0x0000009e009e7202 */ /* 0x000fe20000000f00 */
[----:B------:R-:W-:Y:S01]  /*94a0*/  STSM.16.M88.4 [R164], R8 ;  /* 0x00000008a4007844 */ /* 0x000fe20000000200 */
[----:B0-----:R-:W-:-:S02]  /*94b0*/  F2FP.BF16.F32.PACK_AB R12, R129, R204 ;  /* 0x000000cc810c723e */ /* 0x001fc400000010ff */
[----:B------:R-:W-:Y:S01]  /*94c0*/  F2FP.BF16.F32.PACK_AB R13, R96, R92 ;  /* 0x0000005c600d723e */ /* 0x000fe200000010ff */
[----:B------:R-:W-:Y:S01]  /*94d0*/  STSM.16.M88.4 [R160], R200 ;  /* 0x000000c8a0007844 */ /* 0x000fe20000000200 */
[----:B------:R-:W-:Y:S02]  /*94e0*/  F2FP.BF16.F32.PACK_AB R14, R133, R132 ;  /* 0x00000084850e723e */ /* 0x000fe400000010ff */
[----:B------:R-:W-:Y:S02]  /*94f0*/  F2FP.BF16.F32.PACK_AB R15, R104, R100 ;  /* 0x00000064680f723e */ /* 0x000fe400000010ff */
[----:B------:R-:W-:Y:S02]  /*9500*/  MOV R156, R156 ;  /* 0x0000009c009c7202 */ /* 0x000fe40000000f00 */
[----:B------:R-:W-:Y:S01]  /*9510*/  F2FP.BF16.F32.PACK_AB R24, R137, R136 ;  /* 0x000000888918723e */ /* 0x000fe200000010ff */
[----:B------:R-:W-:Y:S01]  /*9520*/  STSM.16.M88.4 [R158], R12 ;  /* 0x0000000c9e007844 */ /* 0x000fe20000000200 */
[----:B------:R-:W-:-:S02]  /*9530*/  F2FP.BF16.F32.PACK_AB R25, R128, R108 ;  /* 0x0000006c8019723e */ /* 0x000fc400000010ff */
[----:B------:R-:W-:Y:S02]  /*9540*/  F2FP.BF16.F32.PACK_AB R26, R141, R140 ;  /* 0x0000008c8d1a723e */ /* 0x000fe400000010ff */
[----:B--2---:R-:W-:Y:S02]  /*9550*/  F2FP.BF16.F32.PACK_AB R27, R171, R170 ;  /* 0x000000aaab1b723e */ /* 0x004fe400000010ff */
[----:B------:R-:W-:Y:S02]  /*9560*/  F2FP.BF16.F32.PACK_AB R146, R149, R148 ;  /* 0x000000949592723e */ /* 0x000fe400000010ff */
[----:B------:R-:W-:Y:S01]  /*9570*/  F2FP.BF16.F32.PACK_AB R147, R0, R174 ;  /* 0x000000ae0093723e */ /* 0x000fe200000010ff */
[----:B------:R-:W-:Y:S01]  /*9580*/  STSM.16.M88.4 [R156], R24 ;  /* 0x000000189c007844 */ /* 0x000fe20000000200 */
[----:B------:R-:W-:Y:S01]  /*9590*/  UIMAD UR5, UR10, UR8, URZ ;  /* 0x000000080a0572a4 */ /* 0x000fe2000f8e023f */
[----:B------:R-:W-:Y:S02]  /*95a0*/  LOP3.LUT R118, R119, 0x380, RZ, 0xc0, !PT ;  /* 0x0000038077767812 */ /* 0x000fe400078ec0ff */
[----:B------:R-:W-:Y:S01]  /*95b0*/  STSM.16.M88.4 [R152], R144 ;  /* 0x0000009098007844 */ /* 0x000fe20000000200 */
[----:B------:R-:W-:Y:S01]  /*95c0*/  IMAD R0, R23, 0x20, R205 ;  /* 0x0000002017007824 */ /* 0x000fe200078e02cd */
[----:B------:R-:W-:Y:S01]  /*95d0*/  UIMAD.WIDE.U32 UR6, UR39, UR8, URZ ;  /* 0x00000008270672a5 */ /* 0x000fe2000f8e003f */
[----:B------:R-:W-:Y:S01]  /*95e0*/  LOP3.LUT R120, R121, 0x380, RZ, 0xc0, !PT ;  /* 0x0000038079787812 */ /* 0x000fe200078ec0ff */
[----:B------:R-:W-:Y:S01]  /*95f0*/  BAR.SYNC.DEFER_BLOCKING 0x1, 0x100 ;  /* 0x0044000000007b1d */ /* 0x000fe20000010000 */
[----:B------:R-:W-:Y:S01]  /*9600*/  UIMAD UR5, UR39, UR9, UR5 ;  /* 0x00000009270572a4 */ /* 0x000fe2000f8e0205 */
[----:B------:R-:W-:-:S02]  /*9610*/  LOP3.LUT R122, R123, 0x380, RZ, 0xc0, !PT ;  /* 0x000003807b7a7812 */ /* 0x000fc400078ec0ff */
[----:B------:R-:W-:Y:S02]  /*9620*/  SHF.R.U64 R118, R118, 0x3, RZ ;  /* 0x0000000376767819 */ /* 0x000fe400000012ff */
[----:B------:R-:W-:Y:S01]  /*9630*/  ULDC.64 UR10, c[0x0][0xaf0] ;  /* 0x0002bc00000a7ab9 */ /* 0x000fe20000000a00 */
[----:B------:R-:W-:Y:S01]  /*9640*/  SHF.R.U64 R120, R120, 0x3, RZ ;  /* 0x0000000378787819 */ /* 0x000fe200000012ff */
[----:B-1----:R-:W-:Y:S01]  /*9650*/  @!P1 ST.E desc[UR48][R36.64], R4 ;  /* 0x0000000424009985 */ /* 0x002fe2000c101930 */
[----:B------:R-:W-:Y:S01]  /*9660*/  UIMAD UR8, UR12, UR10, URZ ;  /* 0x0000000a0c0872a4 */ /* 0x000fe2000f8e023f */
[----:B------:R-:W-:Y:S02]  /*9670*/  SHF.R.U64 R122, R122, 0x3, RZ ;  /* 0x000000037a7a7819 */ /* 0x000fe400000012ff */
[----:B---3--:R0:W-:Y:S01]  /*9680*/  @!P0 ST.E desc[UR48][R38.64], R3 ;  /* 0x0000000326008985 */ /* 0x0081e2000c101930 */
[----:B------:R-:W-:Y:S01]  /*9690*/  UIADD3 UR7, UR7, UR5, URZ ;  /* 0x0000000507077290 */ /* 0x000fe2000fffe03f */
[----:B------:R-:W-:-:S02]  /*96a0*/  LOP3.LUT R118, R118, R119, RZ, 0x3c, !PT ;  /* 0x0000007776767212 */ /* 0x000fc400078e3cff */
[----:B------:R1:W5:Y:S01]  /*96b0*/  LD.E.128 R28, desc[UR48][R6.64] ;  /* 0x00000030061c7980 */ /* 0x000362000c101d00 */
[----:B------:R-:W-:Y:S02]  /*96c0*/  LOP3.LUT R120, R120, R121, RZ, 0x3c, !PT ;  /* 0x0000007978787212 */ /* 0x000fe400078e3cff */
[----:B------:R-:W-:Y:S01]  /*96d0*/  LOP3.LUT R122, R122, R123, RZ, 0x3c, !PT ;  /* 0x0000007b7a7a7212 */ /* 0x000fe200078e3cff */
[----:B------:R2:W5:Y:S01]  /*96e0*/  LD.E.128 R32, desc[UR48][R20.64] ;  /* 0x0000003014207980 */ /* 0x000562000c101d00 */
[----:B------:R-:W-:Y:S01]  /*96f0*/  UIMAD UR5, UR41, UR11, UR8 ;  /* 0x0000000b290572a4 */ /* 0x000fe2000f8e0208 */
[--C-:B------:R-:W-:Y:S01]  /*9700*/  IMAD.X R119, RZ, RZ, R139.reuse, P4 ;  /* 0x000000ffff777224 */ /* 0x100fe200020e068b */
[----:B------:R-:W-:Y:S01]  /*9710*/  UIMAD.WIDE.U32 UR6, UR41, UR10, UR6 ;  /* 0x0000000a290672a5 */ /* 0x000fe2000f8e0006 */
[--C-:B------:R-:W-:Y:S01]  /*9720*/  IMAD.X R121, RZ, RZ, R139.reuse, P5 ;  /* 0x000000ffff797224 */ /* 0x100fe200028e068b */
[----:B------:R-:W-:Y:S01]  /*9730*/  ULDC.64 UR8, c[0x0][0xae0] ;  /* 0x0002b80000087ab9 */ /* 0x000fe20000000a00 */
[----:B-1----:R-:W1:Y:S01]  /*9740*/  @P2 LDC R7, c[0x0][0xbec] ;  /* 0x0002fb00ff072b82 */ /* 0x002e620000000800 */
[----:B------:R-:W-:Y:S01]  /*9750*/  IMAD.X R123, RZ, RZ, R139, P6 ;  /* 0x000000ffff7b7224 */ /* 0x000fe200030e068b */
[----:B------:R-:W5:Y:S04]  /*9760*/  LD.E.128 R100, desc[UR48][R102.64] ;  /* 0x0000003066647980 */ /* 0x000f68000c101d00 */
[----:B------:R-:W5:Y:S02]  /*9770*/  LD.E.128 R104, desc[UR48][R106.64] ;  /* 0x000000306a687980 */ /* 0x000f64000c101d00 */
[----:B--2---:R-:W2:Y:S01]  /*9780*/  @P2 LDC R21, c[0x0][0xbf0] ;  /* 0x0002fc00ff152b82 */ /* 0x004ea20000000800 */
[----:B------:R-:W-:Y:S01]  /*9790*/  VIADD R20, R0, UR43 ;  /* 0x0000002b00147c36 */ /* 0x000fe20008000000 */
[----:B------:R-:W-:Y:S01]  /*97a0*/  UIADD3 UR5, UR7, UR5, URZ ;  /* 0x0000000507057290 */ /* 0x000fe2000fffe03f */
[----:B------:R-:W-:Y:S01]  /*97b0*/  IMAD.U32 R6, RZ, RZ, UR6 ;  /* 0x00000006ff067e24 */ /* 0x000fe2000f8e00ff */
[----:B------:R-:W5:Y:S01]  /*97c0*/  LD.E.128 R136, desc[UR48][R138.64] ;  /* 0x000000308a887980 */ /* 0x000f62000c101d00 */
[----:B0-----:R-:W-:-:S03]  /*97d0*/  IMAD.MOV.U32 R3, RZ, RZ, R20 ;  /* 0x000000ffff037224 */ /* 0x001fc600078e0014 */
[----:B------:R-:W5:Y:S04]  /*97e0*/  LD.E.128 R108, desc[UR48][R110.64] ;  /* 0x000000306e6c7980 */ /* 0x000f68000c101d00 */
[----:B------:R0:W5:Y:S01]  /*97f0*/  LD.E.128 R8, desc[UR48][R112.64] ;  /* 0x0000003070087980 */ /* 0x000162000c101d00 */
[----:B-1----:R-:W-:-:S03]  /*9800*/  @P2 IMAD.HI.U32 R0, R20, R7, RZ ;  /* 0x0000000714002227 */ /* 0x002fc600078e00ff */
[----:B------:R0:W5:Y:S04]  /*9810*/  LD.E.128 R12, desc[UR48][R114.64] ;  /* 0x00000030720c7980 */ /* 0x000168000c101d00 */
[----:B------:R0:W5:Y:S01]  /*9820*/  LD.E.128 R48, desc[UR48][R116.64] ;  /* 0x0000003074307980 */ /* 0x000162000c101d00 */
[----:B--2---:R-:W-:-:S03]  /*9830*/  @P2 SHF.R.U32.HI R3, RZ, R21, R0 ;  /* 0x00000015ff032219 */ /* 0x004fc60000011600 */
[----:B------:R0:W5:Y:S01]  /*9840*/  LD.E.128 R44, desc[UR48][R118.64] ;  /* 0x00000030762c7980 */ /* 0x000162000c101d00 */
[--C-:B------:R-:W-:Y:S01]  /*9850*/  SHF.R.S32.HI R0, RZ, 0x1f, R3.reuse ;  /* 0x0000001fff007819 */ /* 0x100fe20000011403 */
[----:B------:R-:W-:Y:S02]  /*9860*/  IMAD.MOV R4, RZ, RZ, -R3 ;  /* 0x000000ffff047224 */ /* 0x000fe400078e0a03 */
[----:B------:R0:W5:Y:S01]  /*9870*/  LD.E.128 R24, desc[UR48][R120.64] ;  /* 0x0000003078187980 */ /* 0x000162000c101d00 */
[----:B------:R-:W-:Y:S01]  /*9880*/  IMAD.U32 R7, RZ, RZ, UR7 ;  /* 0x00000007ff077e24 */ /* 0x000fe2000f8e00ff */
[----:B------:R-:W-:Y:S01]  /*9890*/  ULDC.64 UR6, c[0x0][0xad8] ;  /* 0x0002b60000067ab9 */ /* 0x000fe20000000a00 */
[----:B------:R-:W-:Y:S01]  /*98a0*/  IMAD R0, R0, UR8, RZ ;  /* 0x0000000800007c24 */ /* 0x000fe2000f8e02ff */
[----:B------:R0:W5:Y:S01]  /*98b0*/  LD.E.128 R36, desc[UR48][R122.64] ;  /* 0x000000307a247980 */ /* 0x000162000c101d00 */
[----:B------:R-:W-:Y:S02]  /*98c0*/  IMAD R21, R5, R4, R20 ;  /* 0x0000000405157224 */ /* 0x000fe400078e0214 */
[----:B------:R-:W-:Y:S01]  /*98d0*/  IMAD.U32 R7, RZ, RZ, UR5 ;  /* 0x00000005ff077e24 */ /* 0x000fe2000f8e00ff */
[----:B------:R-:W5:Y:S01]  /*98e0*/  LD.E.128 R124, desc[UR48][R126.64] ;  /* 0x000000307e7c7980 */ /* 0x000f62000c101d00 */
[----:B------:R-:W-:Y:S01]  /*98f0*/  IMAD R41, R3, UR9, R0 ;  /* 0x0000000903297c24 */ /* 0x000fe2000f8e0200 */
[----:B------:R-:W-:-:S02]  /*9900*/  SHF.R.S32.HI R0, RZ, 0x1f, R21 ;  /* 0x0000001fff007819 */ /* 0x000fc40000011415 */
[----:B------:R-:W5:Y:S01]  /*9910*/  LD.E.128 R128, desc[UR48][R130.64] ;  /* 0x0000003082807980 */ /* 0x000f62000c101d00 */
[----:B------:R-:W-:-:S03]  /*9920*/  IMAD.WIDE.U32 R4, R3, UR8, R6 ;  /* 0x0000000803047c25 */ /* 0x000fc6000f8e0006 */
        /* <DEDUP_REMOVED lines=8> */
[----:B------:R-:W-:Y:S01]  /*99b0*/  IMAD.IADD R5, R5, 0x1, R41 ;  /* 0x0000000105057824 */ /* 0x000fe200078e0229 */
[----:B------:R-:W-:Y:S01]  /*99c0*/  IADD3 R53, R205, UR43, RZ ;  /* 0x0000002bcd357c10 */ /* 0x000fe2000fffe0ff */
[----:B------:R-:W-:Y:S01]  /*99d0*/  IMAD R0, R0, UR6, RZ ;  /* 0x0000000600007c24 */ /* 0x000fe2000f8e02ff */
[----:B------:R-:W-:Y:S01]  /*99e0*/  UIADD3 UR5, UR13, 0x22820, URZ ;  /* 0x000228200d057890 */ /* 0x000fe2000fffe03f */
[----:B------:R-:W-:Y:S01]  /*99f0*/  IMAD.WIDE.U32 R4, R21, UR6, R4 ;  /* 0x0000000615047c25 */ /* 0x000fe2000f8e0004 */
[----:B------:R-:W-:-:S03]  /*9a00*/  ISETP.GE.AND P2, PT, R53, R40, PT ;  /* 0x000000283500720c */ /* 0x000fc60003f46270 */
[----:B------:R-:W-:Y:S01]  /*9a10*/  IMAD R7, R21, UR7, R0 ;  /* 0x0000000715077c24 */ /* 0x000fe2000f8e0200 */
[----:B------:R-:W-:Y:S01]  /*9a20*/  ULDC.64 UR6, c[0x0][0xa80] ;  /* 0x0002a00000067ab9 */ /* 0x000fe20000000a00 */
[----:B------:R-:W-:Y:S01]  /*9a30*/  VIADD R3, R53, 0x20 ;  /* 0x0000002035037836 */ /* 0x000fe20000000000 */
[C---:B------:R-:W-:Y:S01]  /*9a40*/  LEA R0, P3, R4.reuse, UR6, 0x1 ;  /* 0x0000000604007c11 */ /* 0x040fe2000f8608ff */
[----:B------:R-:W-:Y:S01]  /*9a50*/  IMAD.IADD R5, R5, 0x1, R7 ;  /* 0x0000000105057824 */ /* 0x000fe200078e0207 */
[----:B------:R-:W-:Y:S02]  /*9a60*/  UPRMT UR5, URZ, 0x654, UR5 ;  /* 0x000006543f057896 */ /* 0x000fe40008000005 */
[-C--:B------:R-:W-:Y:S01]  /*9a70*/  ISETP.GE.AND P1, PT, R3, R40.reuse, PT ;  /* 0x000000280300720c */ /* 0x080fe20003f26270 */
[----:B------:R-:W-:Y:S01]  /*9a80*/  VIADD R3, R53, 0x40 ;  /* 0x0000004035037836 */ /* 0x000fe20000000000 */
[----:B------:R-:W-:Y:S01]  /*9a90*/  LEA.HI.X R41, R4, UR7, R5, 0x1, P3 ;  /* 0x0000000704297c11 */ /* 0x000fe200098f0c05 */
[----:B-1----:R0:W1:Y:S01]  /*9aa0*/  SHFL.IDX PT, R43, R0, RZ, 0x181f ;  /* 0x00181fff002b7589 */ /* 0x00206200000e0000 */
[----:B------:R-:W-:Y:S02]  /*9ab0*/  BSSY B1, `(.L_x_4470) ;  /* 0x0000016000017945 */ /* 0x000fe40003800000 */
[----:B------:R-:W-:-:S02]  /*9ac0*/  ISETP.GE.AND P0, PT, R3, R40, PT ;  /* 0x000000280300720c */ /* 0x000fc40003f06270 */
        /* <DEDUP_REMOVED lines=20> */
.L_x_4471:
[----:B------:R-:W-:Y:S05]  /*9c10*/  BSYNC B1 ;  /* 0x0000000000017941 */ /* 0x000fea0003800000 */
.L_x_4470:
        /* <DEDUP_REMOVED lines=14> */
[----:B-----5:R3:W-:Y:S01]  /*9d00*/  @!P4 ST.E.128 desc[UR48][R4.64], R28 ;  /* 0x0000001c0400c985 */ /* 0x0207e2000c101d30 */
[----:B------:R-:W-:-:S02]  /*9d10*/  @!P1 LEA R42, P5, R22, R43, 0x1 ;  /* 0x0000002b162a9211 */ /* 0x000fc400078a08ff */
[-C--:B------:R-:W-:Y:S01]  /*9d20*/  @!P2 LEA.HI.X R21, R18, R3.reuse, R211, 0x1, P6 ;  /* 0x000000031215a211 */ /* 0x080fe200030f0cd3 */
[----:B------:R3:W-:Y:S01]  /*9d30*/  @!P3 ST.E.128 desc[UR48][R6.64], R108 ;  /* 0x0000006c0600b985 */ /* 0x0007e2000c101d30 */
[----:B------:R-:W-:-:S03]  /*9d40*/  @!P1 LEA.HI.X R43, R22, R3, R210, 0x1, P5 ;  /* 0x00000003162b9211 */ /* 0x000fc600028f0cd2 */
[----:B------:R3:W-:Y:S04]  /*9d50*/  @!P2 ST.E.128 desc[UR48][R20.64], R44 ;  /* 0x0000002c1400a985 */ /* 0x0007e8000c101d30 */
[----:B------:R3:W-:Y:S02]  /*9d60*/  @!P1 ST.E.128 desc[UR48][R42.64], R128 ;  /* 0x000000802a009985 */ /* 0x0007e4000c101d30 */
.L_x_4473:
[----:B------:R-:W-:Y:S05]  /*9d70*/  BSYNC B1 ;  /* 0x0000000000017941 */ /* 0x000fea0003800000 */
.L_x_4472:
        /* <DEDUP_REMOVED lines=10> */
[CC--:B------:R-:W-:Y:S02]  /*9e20*/  @!P2 LEA R6, P5, R19.reuse, R29.reuse, 0x1 ;  /* 0x0000001d1306a211 */ /* 0x0c0fe400078a08ff */
        /* <DEDUP_REMOVED lines=10> */
.L_x_4475:
[----:B------:R-:W-:Y:S05]  /*9ed0*/  BSYNC B1 ;  /* 0x0000000000017941 */ /* 0x000fea0003800000 */
.L_x_4474:
[----:B0-----:R-:W-:Y:S01]  /*9ee0*/  VIADD R3, R53, 0x60 ;  /* 0x0000006035037836 */ /* 0x001fe20000000000 */
[----:B--2-4-:R-:W0:Y:S04]  /*9ef0*/  SHFL.IDX PT, R41, R41, 0x3, 0x181f ;  /* 0x00781f0029297f89 */ /* 0x014e2800000e0000 */
[----:B------:R-:W-:Y:S01]  /*9f00*/  ISETP.GE.AND P0, PT, R3, R40, PT ;  /* 0x000000280300720c */ /* 0x000fe20003f06270 */
[----:B------:R2:W4:-:S12]  /*9f10*/  SHFL.IDX PT, R11, R0, 0x3, 0x181f ;  /* 0x00781f00000b7f89 */ /* 0x00051800000e0000 */
[----:B--2---:R-:W-:Y:S05]  /*9f20*/  @P0 BRA `(.L_x_4476) ;  /* 0x0000000c00200947 */ /* 0x004fea0003800000 */
[----:B------:R-:W-:Y:S02]  /*9f30*/  ULDC UR5, c[0x0][0xac8] ;  /* 0x0002b20000057ab9 */ /* 0x000fe40000000800 */
[----:B------:R-:W-:Y:S02]  /*9f40*/  ISETP.GE.AND P3, PT, R2, UR5, PT ;  /* 0x0000000502007c0c */ /* 0x000fe4000bf66270 */
[----:B------:R-:W-:Y:S02]  /*9f50*/  ISETP.GE.AND P4, PT, R19, UR5, PT ;  /* 0x0000000513007c0c */ /* 0x000fe4000bf86270 */
[----:B------:R-:W-:-:S09]  /*9f60*/  ISETP.GE.AND P5, PT, R18, UR5, PT ;  /* 0x0000000512007c0c */ /* 0x000fd2000bfa6270 */
[-C--:B----4-:R-:W-:Y:S02]  /*9f70*/  @!P3 LEA R4, P0, R2, R11.reuse, 0x1 ;  /* 0x0000000b0204b211 */ /* 0x090fe400078008ff */
        /* <DEDUP_REMOVED lines=14> */
.L_x_4469:
        /* <DEDUP_REMOVED lines=50> */
.L_x_4478:
[----:B------:R-:W-:Y:S05]  /*a380*/  BSYNC B1 ;  /* 0x0000000000017941 */ /* 0x000fea0003800000 */
.L_x_4477:
[----:B------:R-:W-:Y:S01]  /*a390*/  ULDC.64 UR10, c[0x0][0xae8] ;  /* 0x0002ba00000a7ab9 */ /* 0x000fe20000000a00 */
[----:B------:R-:W-:Y:S01]  /*a3a0*/  VIADD R8, R8, UR43 ;  /* 0x0000002b08087c36 */ /* 0x000fe20008000000 */
[----:B------:R-:W-:Y:S01]  /*a3b0*/  UIMAD UR5, UR8, UR10, URZ ;  /* 0x0000000a080572a4 */ /* 0x000fe2000f8e023f */
[----:B------:R-:W-:Y:S01]  /*a3c0*/  BSSY B1, `(.L_x_4479) ;  /* 0x000003c000017945 */ /* 0x000fe20003800000 */
[----:B------:R-:W-:Y:S01]  /*a3d0*/  UIMAD.WIDE.U32 UR6, UR39, UR10, URZ ;  /* 0x0000000a270672a5 */ /* 0x000fe2000f8e003f */
[----:B0-----:R-:W-:Y:S01]  /*a3e0*/  @P1 IMAD.HI.U32 R0, R8, R9, RZ ;  /* 0x0000000908001227 */ /* 0x001fe200078e00ff */
[----:B------:R-:W-:Y:S01]  /*a3f0*/  UIMAD UR5, UR39, UR11, UR5 ;  /* 0x0000000b270572a4 */ /* 0x000fe2000f8e0205 */
[----:B--2---:R-:W-:Y:S02]  /*a400*/  MOV R3, R8 ;  /* 0x0000000800037202 */ /* 0x004fe40000000f00 */
[----:B------:R-:W-:Y:S01]  /*a410*/  ULDC.64 UR10, c[0x0][0xaf0] ;  /* 0x0002bc00000a7ab9 */ /* 0x000fe20000000a00 */
[----:B------:R-:W-:Y:S01]  /*a420*/  UIADD3 UR7, UR7, UR5, URZ ;  /* 0x0000000507077290 */ /* 0x000fe2000fffe03f */
[----:B-1----:R-:W-:Y:S01]  /*a430*/  @P1 SHF.R.U32.HI R3, RZ, R11, R0 ;  /* 0x0000000bff031219 */ /* 0x002fe20000011600 */
[----:B------:R-:W-:-:S02]  /*a440*/  UIMAD UR5, UR9, UR10, URZ ;  /* 0x0000000a090572a4 */ /* 0x000fc4000f8e023f */
[----:B------:R-:W-:Y:S01]  /*a450*/  UIMAD.WIDE.U32 UR6, UR41, UR10, UR6 ;  /* 0x0000000a290672a5 */ /* 0x000fe2000f8e0006 */
[--C-:B------:R-:W-:Y:S01]  /*a460*/  SHF.R.S32.HI R0, RZ, 0x1f, R3.reuse ;  /* 0x0000001fff007819 */ /* 0x100fe20000011403 */
[----:B------:R-:W-:Y:S01]  /*a470*/  UIMAD UR5, UR41, UR11, UR5 ;  /* 0x0000000b290572a4 */ /* 0x000fe2000f8e0205 */
[----:B------:R-:W-:Y:S01]  /*a480*/  IMAD.MOV R7, RZ, RZ, -R3 ;  /* 0x000000ffff077224 */ /* 0x000fe200078e0a03 */
[----:B------:R-:W-:Y:S02]  /*a490*/  ULDC.64 UR8, c[0x0][0xae0] ;  /* 0x0002b80000087ab9 */ /* 0x000fe40000000a00 */
[----:B------:R-:W-:Y:S01]  /*a4a0*/  UIADD3 UR5, UR7, UR5, URZ ;  /* 0x0000000507057290 */ /* 0x000fe2000fffe03f */
[----:B------:R-:W-:Y:S02]  /*a4b0*/  IMAD R0, R0, UR8, RZ ;  /* 0x0000000800007c24 */ /* 0x000fe4000f8e02ff */
[----:B------:R-:W-:Y:S02]  /*a4c0*/  IMAD R7, R10, R7, R8 ;  /* 0x000000070a077224 */ /* 0x000fe400078e0208 */
[----:B------:R-:W-:-:S02]  /*a4d0*/  IMAD.U32 R5, RZ, RZ, UR7 ;  /* 0x00000007ff057e24 */ /* 0x000fc4000f8e00ff */
        /* <DEDUP_REMOVED lines=42> */
.L_x_4480:
[----:B------:R-:W-:Y:S05]  /*a780*/  BSYNC B1 ;  /* 0x0000000000017941 */ /* 0x000fea0003800000 */
.L_x_4479:
        /* <DEDUP_REMOVED lines=21> */
.L_x_4482:
[----:B------:R-:W-:Y:S05]  /*a8e0*/  BSYNC B1 ;  /* 0x0000000000017941 */ /* 0x000fea0003800000 */
.L_x_4481:
        /* <DEDUP_REMOVED lines=21> */
.L_x_4484:
[----:B------:R-:W-:Y:S05]  /*aa40*/  BSYNC B1 ;  /* 0x0000000000017941 */ /* 0x000fea0003800000 */
.L_x_4483:
[----:B------:R-:W-:Y:S01]  /*aa50*/  VIADD R0, R8, 0x60 ;  /* 0x0000006008007836 */ /* 0x000fe20000000000 */
[----:B0-----:R0:W0:Y:S04]  /*aa60*/  SHFL.IDX PT, R3, R7, 0x3, 0x181f ;  /* 0x00781f0007037f89 */ /* 0x00102800000e0000 */
[----:B------:R-:W-:Y:S01]  /*aa70*/  ISETP.GE.AND P0, PT, R0, R9, PT ;  /* 0x000000090000720c */ /* 0x000fe20003f06270 */
[----:B-1-3--:R1:W3:-:S12]  /*aa80*/  SHFL.IDX PT, R5, R6, 0x3, 0x181f ;  /* 0x00781f0006057f89 */ /* 0x00a2d800000e0000 */
[----:B-1----:R-:W-:Y:S05]  /*aa90*/  @P0 BRA `(.L_x_4476) ;  /* 0x0000000000440947 */ /* 0x002fea0003800000 */
[----:B------:R-:W-:Y:S02]  /*aaa0*/  ULDC UR5, c[0x0][0xac8] ;  /* 0x0002b20000057ab9 */ /* 0x000fe40000000800 */
[----:B------:R-:W-:Y:S02]  /*aab0*/  ISETP.GE.AND P3, PT, R2, UR5, PT ;  /* 0x0000000502007c0c */ /* 0x000fe4000bf66270 */
[----:B------:R-:W-:Y:S02]  /*aac0*/  ISETP.GE.AND P2, PT, R19, UR5, PT ;  /* 0x0000000513007c0c */ /* 0x000fe4000bf46270 */
[----:B------:R-:W-:Y:S02]  /*aad0*/  ISETP.GE.AND P1, PT, R18, UR5, PT ;  /* 0x0000000512007c0c */ /* 0x000fe4000bf26270 */
[----:B------:R-:W-:-:S07]  /*aae0*/  ISETP.GE.AND P0, PT, R22, UR5, PT ;  /* 0x0000000516007c0c */ /* 0x000fce000bf06270 */
[-C--:B--234-:R-:W-:Y:S02]  /*aaf0*/  @!P3 LEA R6, P6, R2, R5.reuse, 0x1 ;  /* 0x000000050206b211 */ /* 0x09cfe400078c08ff */
        /* <DEDUP_REMOVED lines=11> */
.L_x_4476:
[----:B------:R-:W-:Y:S05]  /*abb0*/  BSYNC B0 ;  /* 0x0000000000007941 */ /* 0x000fea0003800000 */
.L_x_4468:
[----:B------:R-:W-:Y:S02]  /*abc0*/  ULDC UR5, c[0x0][0xc38] ;  /* 0x00030e0000057ab9 */ /* 0x000fe40000000800 */
[----:B------:R-:W-:-:S06]  /*abd0*/  UISETP.GE.AND UP0, UPT, UR4, UR5, UPT ;  /* 0x000000050400728c */ /* 0x000fcc000bf06270 */
[----:B------:R-:W-:-:S13]  /*abe0*/  PLOP3.LUT P0, PT, PT, PT, UP0, 0x80, 0x0 ;  /* 0x000000000000781c */ /* 0x000fda0003f0f008 */
[----:B------:R-:W-:Y:S05]  /*abf0*/  @!P0 BRA `(.L_x_4485) ;  /* 0xffffff6000488947 */ /* 0x000fea000383ffff */
[----:B------:R-:W-:Y:S05]  /*ac00*/  EXIT ;  /* 0x000000000000794d */ /* 0x000fea0003800000 */
.L_x_4427:
[----:B------:R-:W-:-:S08]  /*ac10*/  NOP ;  /* 0x0000000000007918 */ /* 0x000fd00000000000 */
[----:B------:R-:W0:-:S00]  /*ac20*/  USETMAXREG.DEALLOC.CTAPOOL 0x28 ;  /* 0x00000028000079c8 */ /* 0x000e0000080e0500 */
[----:B0-----:R-:W-:-:S06]  /*ac30*/  LOP3.LUT R0, R0, 0x3, RZ, 0xc0, !PT ;  /* 0x0000000300007812 */ /* 0x001fcc00078ec0ff */
[----:B------:R-:W0:Y:S01]  /*ac40*/  S2UR UR5, SR_CTAID.X ;  /* 0x00000000000579c3 */ /* 0x000e220000002500 */
[----:B------:R-:W-:Y:S01]  /*ac50*/  LOP3.LUT R17, R17, 0xfffffdff, RZ, 0xc0, !PT ;  /* 0xfffffdff11117812 */ /* 0x000fe200078ec0ff */
[----:B------:R-:W-:Y:S01]  /*ac60*/  STL [R1], RZ ;  /* 0x000000ff01007387 */ /* 0x000fe20000100800 */
[----:B------:R-:W-:Y:S02]  /*ac70*/  IMAD.MOV.U32 R25, RZ, RZ, 0x1 ;  /* 0x00000001ff197424 */ /* 0x000fe400078e00ff */
[----:B------:R-:W-:Y:S01]  /*ac80*/  IMAD.MOV.U32 R18, RZ, RZ, RZ ;  /* 0x000000ffff127224 */ /* 0x000fe200078e00ff */
[----:B------:R1:W2:Y:S02]  /*ac90*/  SHFL.IDX PT, R2, R0, RZ, 0x1f ;  /* 0x00001fff00027589 */ /* 0x0002a400000e0000 */
[----:B-1----:R-:W0:Y:S01]  /*aca0*/  LDC R0, c[0x0][0xc38] ;  /* 0x00030e00ff007b82 */ /* 0x002e220000000800 */
[----:B--2---:R-:W-:-:S13]  /*acb0*/  ISETP.NE.AND P0, PT, R2, RZ, PT ;  /* 0x000000ff0200720c */ /* 0x004fda0003f05270 */
[----:B------:R-:W-:Y:S01]  /*acc0*/  @P0 LOP3.LUT R17, R17, 0x200, RZ, 0xfc, !PT ;  /* 0x0000020011110812 */ /* 0x000fe200078efcff */
[----:B------:R-:W-:Y:S06]  /*acd0*/  @P0 BAR.ARV 0x4, 0x180 ;  /* 0x0106000000000b1d */ /* 0x000fec0000002000 */
[----:B0-----:R-:W-:-:S13]  /*ace0*/  ISETP.LE.AND P0, PT, R0, UR5, PT ;  /* 0x0000000500007c0c */ /* 0x001fda000bf03270 */
[----:B------:R-:W-:Y:S05]  /*acf0*/  @P0 BRA `(.L_x_4486) ;  /* 0x00000038007c0947 */ /* 0x000fea0003800000 */
[----:B------:R-:W0:Y:S01]  /*ad00*/  S2R R8, SR_TID.X ;  /* 0x0000000000087919 */ /* 0x000e220000002100 */
[----:B------:R-:W-:Y:S01]  /*ad10*/  ULDC UR4, c[0x0][0x320] ;  /* 0x0000c80000047ab9 */ /* 0x000fe20000000800 */
[----:B------:R-:W-:Y:S01]  /*ad20*/  LOP3.LUT R17, R17, 0xffffffef, RZ, 0xc0, !PT ;  /* 0xffffffef11117812 */ /* 0x000fe200078ec0ff */
[----:B------:R-:W1:Y:S01]  /*ad30*/  S2UR UR8, SR_CgaCtaId ;  /* 0x00000000000879c3 */ /* 0x000e620000008800 */
[----:B------:R-:W-:Y:S01]  /*ad40*/  ULDC.64 UR36, c[0x0][0x2f0] ;  /* 0x0000bc0000247ab9 */ /* 0x000fe20000000a00 */
[----:B------:R-:W-:Y:S01]  /*ad50*/  ULDC.64 UR6, c[0x0][0x418] ;  /* 0x0001060000067ab9 */ /* 0x000fe20000000a00 */
[----:B------:R-:W-:Y:S01]  /*ad60*/  ULDC UR9, c[0x0][0x2b8] ;  /* 0x0000ae0000097ab9 */ /* 0x000fe20000000800 */
[----:B------:R-:W-:Y:S01]  /*ad70*/  UISETP.NE.U32.AND UP0, UPT, UR6, URZ, UPT ;  /* 0x0000003f0600728c */ /* 0x000fe2000bf05070 */
[----:B------:R-:W-:Y:S01]  /*ad80*/  IMAD.U32 R31, RZ, RZ, UR5 ;  /* 0x00000005ff1f7e24 */ /* 0x000fe2000f8e00ff */
[----:B------:R-:W-:Y:S01]  /*ad90*/  ULDC UR38, c[0x0][0x288] ;  /* 0x0000a20000267ab9 */ /* 0x000fe20000000800 */
[----:B------:R-:W-:Y:S01]  /*ada0*/  ULDC UR6, c[0x0][0x448] ;  /* 0x0001120000067ab9 */ /* 0x000fe20000000800 */
[----:B------:R-:W-:Y:S01]  /*adb0*/  UISETP.NE.AND.EX UP0, UPT, UR7, URZ, UPT, UP0 ;  /* 0x0000003f0700728c */ /* 0x000fe2000bf05300 */
[----:B------:R-:W-:Y:S01]  /*adc0*/  IMAD.MOV.U32 R25, RZ, RZ, 0x1 ;  /* 0x00000001ff197424 */ /* 0x000fe200078e00ff */
[----:B------:R-:W-:Y:S01]  /*add0*/  ULOP3.LUT UR44, UR45, 0x2, URZ, 0xfc, !UPT ;  /* 0x000000022d2c7892 */ /* 0x000fe2000f8efc3f */
[----:B------:R-:W-:Y:S01]  /*ade0*/  IMAD.MOV.U32 R18, RZ, RZ, RZ ;  /* 0x000000ffff127224 */ /* 0x000fe200078e00ff */
[----:B------:R-:W-:Y:S01]  /*adf0*/  UMOV UR7, 0x400 ;  /* 0x0000040000077882 */ /* 0x000fe20000000000 */
[----:B------:R-:W-:Y:S01]  /*ae00*/  ULDC UR46, c[0x0][0xc] ;  /* 0x00000300002e7ab9 */ /* 0x000fe20000000800 */
[----:B-1----:R-:W-:Y:S01]  /*ae10*/  ULEA UR7, UR8, UR7, 0x18 ;  /* 0x0000000708077291 */ /* 0x002fe2000f8ec03f */
[C---:B0-----:R-:W-:Y:S01]  /*ae20*/  IMAD.SHL.U32 R28, R8.reuse, 0x8, RZ ;  /* 0x00000008081c7824 */ /* 0x041fe200078e00ff */
[----:B------:R-:W-:-:S04]  /*ae30*/  LOP3.LUT R7, R8, 0x7f, RZ, 0xc0, !PT ;  /* 0x0000007f08077812 */ /* 0x000fc800078ec0ff */
[----:B------:R-:W-:Y:S01]  /*ae40*/  IMAD.U32 R16, RZ, RZ, UR7 ;  /* 0x00000007ff107e24 */ /* 0x000fe2000f8e00ff */
[C---:B------:R-:W-:Y:S02]  /*ae50*/  LOP3.LUT R0, R28.reuse, 0x1f8, RZ, 0xc0, !PT ;  /* 0x000001f81c007812 */ /* 0x040fe400078ec0ff */
[----:B------:R-:W-:Y:S02]  /*ae60*/  LOP3.LUT R6, R28, 0x38, RZ, 0xc0, !PT ;  /* 0x000000381c067812 */ /* 0x000fe400078ec0ff */
[----:B------:R-:W-:Y:S02]  /*ae70*/  LOP3.LUT R3, R0, 0x38, R8, 0x78, !PT ;  /* 0x0000003800037812 */ /* 0x000fe400078e7808 */
[C---:B------:R-:W-:Y:S02]  /*ae80*/  LOP3.LUT R0, R6.reuse, 0x40, RZ, 0xfc, !PT ;  /* 0x0000004006007812 */ /* 0x040fe400078efcff */
[----:B------:R-:W-:Y:S02]  /*ae90*/  LOP3.LUT R2, R6, 0x80, RZ, 0xfc, !PT ;  /* 0x0000008006027812 */ /* 0x000fe400078efcff */
[----:B------:R-:W-:-:S02]  /*aea0*/  ISETP.GE.AND P2, PT, R0, UR4, PT ;  /* 0x0000000400007c0c */ /* 0x000fc4000bf46270 */
[----:B------:R-:W-:Y:S02]  /*aeb0*/  ISETP.GE.AND P1, PT, R2, UR4, PT ;  /* 0x0000000402007c0c */ /* 0x000fe4000bf26270 */
[C---:B------:R-:W-:Y:S02]  /*aec0*/  ISETP.GE.AND P0, PT, R6.reuse, UR4, PT ;  /* 0x0000000406007c0c */ /* 0x040fe4000bf06270 */
[----:B------:R-:W-:Y:S02]  /*aed0*/  SEL R2, RZ, 0xffffffff, P2 ;  /* 0xffffffffff027807 */ /* 0x000fe40001000000 */
[----:B------:R-:W-:Y:S02]  /*aee0*/  LOP3.LUT R4, R6, 0xc0, RZ, 0xfc, !PT ;  /* 0x000000c006047812 */ /* 0x000fe400078efcff */
[----:B------:R-:W-:Y:S02]  /*aef0*/  LOP3.LUT R28, R3, 0x200, R28, 0xf8, !PT ;  /* 0x00000200031c7812 */ /* 0x000fe400078ef81c */
[----:B------:R-:W-:-:S02]  /*af00*/  SEL R0, RZ, 0x1, P0 ;  /* 0x00000001ff007807 */ /* 0x000fc40000000000 */
[----:B------:R-:W-:Y:S01]  /*af10*/  @P2 LOP3.LUT R17, R17, 0x10, RZ, 0xfc, !PT ;  /* 0x0000001011112812 */ /* 0x000fe200078efcff */
[----:B------:R-:W-:Y:S01]  /*af20*/  IMAD R32, R28, 0x2, R16 ;  /* 0x000000021c207824 */ /* 0x000fe200078e0210 */
[----:B------:R-:W-:Y:S02]  /*af30*/  SHF.L.U32 R3, R2, 0x1, RZ ;  /* 0x0000000102037819 */ /* 0x000fe400000006ff */
[----:B------:R-:W-:Y:S02]  /*af40*/  LOP3.LUT R17, R17, 0xfffffff7, RZ, 0xc0, !PT ;  /* 0xfffffff711117812 */ /* 0x000fe400078ec0ff */
[----:B------:R-:W-:Y:S02]  /*af50*/  LOP3.LUT R0, R3, 0x2, R0, 0xe2, !PT ;  /* 0x0000000203007812 */ /* 0x000fe400078ee200 */
[----:B------:R-:W-:Y:S02]  /*af60*/  @P1 LOP3.LUT R17, R17, 0x8, RZ, 0xfc, !PT ;  /* 0x0000000811111812 */ /* 0x000fe400078efcff */
[----:B------:R-:W-:-:S02]  /*af70*/  SEL R3, RZ, 0x4, P1 ;  /* 0x00000004ff037807 */ /* 0x000fc40000800000 */
[----:B------:R-:W-:Y:S02]  /*af80*/  LOP3.LUT R17, R17, 0xffffffdf, RZ, 0xc0, !PT ;  /* 0xffffffdf11117812 */ /* 0x000fe400078ec0ff */
[----:B------:R-:W-:Y:S01]  /*af90*/  ISETP.GE.AND P1, PT, R6, UR37, PT ;  /* 0x0000002506007c0c */ /* 0x000fe2000bf26270 */
[----:B------:R-:W-:Y:S01]  /*afa0*/  UIMAD UR37, UR6, UR38, URZ ;  /* 0x00000026062572a4 */ /* 0x000fe2000f8e023f */
[----:B------:R-:W-:Y:S02]  /*afb0*/  @P0 LOP3.LUT R17, R17, 0x20, RZ, 0xfc, !PT ;  /* 0x0000002011110812 */ /* 0x000fe400078efcff */
[----:B------:R-:W-:Y:S01]  /*afc0*/  ISETP.GE.AND P0, PT, R4, UR4, PT ;  /* 0x0000000404007c0c */ /* 0x000fe2000bf06270 */
[----:B------:R-:W-:Y:S01]  /*afd0*/  ULDC UR4, c[0x0][0x424] ;  /* 0x0001090000047ab9 */ /* 0x000fe20000000800 */
[----:B------:R-:W-:Y:S01]  /*afe0*/  LOP3.LUT R17, R17, 0xfffffffb, RZ, 0xc0, !PT ;  /* 0xfffffffb11117812 */ /* 0x000fe200078ec0ff */
[----:B------:R-:W-:Y:S01]  /*aff0*/  USEL UR4, UR4, 0x1, UP0 ;  /* 0x0000000104047887 */ /* 0x000fe20008000000 */
[----:B------:R-:W-:Y:S01]  /*b000*/  LOP3.LUT R5, R0, R3, RZ, 0xfc, !PT ;  /* 0x0000000300057212 */ /* 0x000fe200078efcff */
[----:B------:R-:W-:Y:S01]  /*b010*/  IMAD.SHL.U32 R0, R8, 0x10, RZ ;  /* 0x0000001008007824 */ /* 0x000fe200078e00ff */
[----:B------:R-:W-:Y:S01]  /*b020*/  SHF.R.U32.HI R33, RZ, 0x3, R7 ;  /* 0x00000003ff217819 */ /* 0x000fe20000011607 */
[----:B------:R-:W-:Y:S01]  /*b030*/  UIMAD UR36, UR4, UR36, URZ ;  /* 0x00000024042472a4 */ /* 0x000fe2000f8e023f */
[----:B------:R-:W-:Y:S01]  /*b040*/  SEL R35, RZ, 0x8, P0 ;  /* 0x00000008ff237807 */ /* 0x000fe20000000000 */
[----:B------:R0:W-:Y:S01]  /*b050*/  STL [R1+0x4], R5 ;  /* 0x0000040501007387 */ /* 0x0001e20000100800 */
[----:B------:R-:W-:Y:S01]  /*b060*/  LOP3.LUT R0, R33, 0x70, R0, 0xf8, !PT ;  /* 0x0000007021007812 */ /* 0x000fe200078ef800 */
[----:B------:R-:W-:Y:S01]  /*b070*/  UIADD3 UR4, UR36, 0x5f, URZ ;  /* 0x0000005f24047890 */ /* 0x000fe2000fffe03f */
[----:B------:R-:W-:Y:S01]  /*b080*/  LOP3.LUT R35, R5, R35, RZ, 0xfc, !PT ;  /* 0x0000002305237212 */ /* 0x000fe200078efcff */
[----:B------:R0:W-:Y:S01]  /*b090*/  STL [R1], RZ ;  /* 0x000000ff01007387 */ /* 0x0001e20000100800 */
[----:B------:R-:W-:Y:S01]  /*b0a0*/  @P0 LOP3.LUT R17, R17, 0x4, RZ, 0xfc, !PT ;  /* 0x0000000411110812 */ /* 0x000fe200078efcff */
[----:B------:R-:W-:-:S02]  /*b0b0*/  UIMAD.WIDE UR4, UR4, 0x2aaaaaab, URZ ;  /* 0x2aaaaaab040478a5 */ /* 0x000fc4000f8e023f */
[----:B------:R-:W-:Y:S01]  /*b0c0*/  UIADD3 UR38, UR36, 0x60, -UR38 ;  /* 0x0000006024267890 */ /* 0x000fe2000fffe826 */
[----:B------:R-:W-:Y:S01]  /*b0d0*/  LOP3.LUT R17, R17, 0xfffffffe, RZ, 0xc0, !PT ;  /* 0xfffffffe11117812 */ /* 0x000fe200078ec0ff */
[----:B------:R-:W-:-:S03]  /*b0e0*/  USHF.R.U32.HI UR39, URZ, 0x1f, UR5 ;  /* 0x0000001f3f277899 */ /* 0x000fc60008011605 */
[----:B------:R-:W-:Y:S01]  /*b0f0*/  @P1 LOP3.LUT R17, R17, 0x1, RZ, 0xfc, !PT ;  /* 0x0000000111111812 */ /* 0x000fe200078efcff */
[----:B------:R-:W-:Y:S01]  /*b100*/  ULEA.HI.SX32 UR39, UR5, UR39, 0x1c ;  /* 0x0000002705277291 */ /* 0x000fe2000f8fe23f */
[----:B------:R-:W-:Y:S02]  /*b110*/  ISETP.GE.AND P1, PT, R6, UR9, PT ;  /* 0x0000000906007c0c */ /* 0x000fe4000bf26270 */
[----:B------:R-:W-:-:S11]  /*b120*/  LOP3.LUT R17, R17, 0xfffffeff, RZ, 0xc0, !PT ;  /* 0xfffffeff11117812 */ /* 0x000fd600078ec0ff */
[----:B0-----:R-:W-:-:S07]  /*b130*/  @P1 LOP3.LUT R17, R17, 0x100, RZ, 0xfc, !PT ;  /* 0x0000010011111812 */ /* 0x001fce00078efcff */
.L_x_4535:
        /* <DEDUP_REMOVED lines=22> */
.L_x_4487:
[----:B------:R-:W-:Y:S01]  /*b2a0*/  ULDC UR8, c[0x0][0xc54] ;  /* 0x0003150000087ab9 */ /* 0x000fe20000000800 */
[----:B------:R-:W-:Y:S01]  /*b2b0*/  UMOV UR6, UR7 ;  /* 0x0000000700067c82 */ /* 0x000fe20008000000 */
[----:B------:R-:W-:-:S11]  /*b2c0*/  UISETP.NE.AND UP0, UPT, UR8, 0x1, UPT ;  /* 0x000000010800788c */ /* 0x000fd6000bf05270 */
[----:B------:R-:W-:Y:S02]  /*b2d0*/  @UP0 ULDC.64 UR10, c[0x0][0xc58] ;  /* 0x00031600000a0ab9 */ /* 0x000fe40000000a00 */
[----:B------:R-:W-:-:S04]  /*b2e0*/  UIMAD.WIDE.U32 UR4, UR7, UR10, URZ ;  /* 0x0000000a070472a5 */ /* 0x000fc8000f8e003f */
[----:B------:R-:W-:-:S04]  /*b2f0*/  @UP0 USHF.R.U32.HI UR6, URZ, UR11, UR5 ;  /* 0x0000000b3f060299 */ /* 0x000fc80008011605 */
[----:B------:R-:W-:-:S12]  /*b300*/  UIMAD UR4, UR6, UR8, URZ ;  /* 0x00000008060472a4 */ /* 0x000fd8000f8e023f */
.L_x_4488:
        /* <DEDUP_REMOVED lines=25> */
[----:B------:R-:W-:Y:S01]  /*b4a0*/  UP2UR UR47, UPR, URZ, 0x4 ;  /* 0x000000043f2f7883 */ /* 0x000fe20008000000 */
[----:B------:R-:W-:Y:S01]  /*b4b0*/  BSSY B7, `(.L_x_4489) ;  /* 0x000030a000077945 */ /* 0x000fe20003800000 */
[----:B------:R-:W-:-:S04]  /*b4c0*/  USHF.L.U32 UR6, UR42, 0x7, URZ ;  /* 0x000000072a067899 */ /* 0x000fc8000800063f */
[----:B------:R-:W-:Y:S01]  /*b4d0*/  UIADD3 UR6, UR6, 0x7f, URZ ;  /* 0x0000007f06067890 */ /* 0x000fe2000fffe03f */
[----:B------:R-:W-:Y:S01]  /*b4e0*/  @UP2 ULDC UR4, c[0x0][0x44c] ;  /* 0x0001130000042ab9 */ /* 0x000fe20000000800 */
[----:B------:R-:W-:Y:S02]  /*b4f0*/  @UP2 ULDC UR7, c[0x0][0x450] ;  /* 0x0001140000072ab9 */ /* 0x000fe40000000800 */
[----:B------:R-:W-:-:S04]  /*b500*/  UIMAD.WIDE.U32 UR4, UR6, UR4, URZ ;  /* 0x00000004060472a5 */ /* 0x000fc8000f8e003f */
[----:B------:R-:W-:-:S04]  /*b510*/  @UP2 USHF.R.U32.HI UR6, URZ, UR7, UR5 ;  /* 0x000000073f062299 */ /* 0x000fc80008011605 */
[----:B------:R-:W-:-:S04]  /*b520*/  UIADD3 UR4, UR38, UR6, URZ ;  /* 0x0000000626047290 */ /* 0x000fc8000fffe03f */
[----:B------:R-:W-:-:S04]  /*b530*/  UIMAD.WIDE UR4, UR4, 0x2aaaaaab, URZ ;  /* 0x2aaaaaab040478a5 */ /* 0x000fc8000f8e023f */
[----:B------:R-:W-:-:S04]  /*b540*/  USHF.R.U32.HI UR4, URZ, 0x1f, UR5 ;  /* 0x0000001f3f047899 */ /* 0x000fc80008011605 */
[----:B------:R-:W-:-:S04]  /*b550*/  ULEA.HI.SX32 UR4, UR5, UR4, 0x1c ;  /* 0x0000000405047291 */ /* 0x000fc8000f8fe23f */
[----:B------:R-:W-:-:S04]  /*b560*/  UISETP.LT.AND UP0, UPT, UR39, UR4, UPT ;  /* 0x000000042700728c */ /* 0x000fc8000bf01270 */
[----:B------:R-:W-:-:S06]  /*b570*/  USEL UR43, UR39, UR4, UP0 ;  /* 0x00000004272b7287 */ /* 0x000fcc0008000000 */
[----:B------:R-:W-:-:S13]  /*b580*/  ISETP.LT.AND P0, PT, RZ, UR43, PT ;  /* 0x0000002bff007c0c */ /* 0x000fda000bf01270 */
[----:B0-----:R-:W-:Y:S05]  /*b590*/  @P0 BRA `(.L_x_4490) ;  /* 0x0000000000440947 */ /* 0x001fea0003800000 */
        /* <DEDUP_REMOVED lines=17> */
.L_x_4490:
        /* <DEDUP_REMOVED lines=8> */
[----:B------:R-:W-:Y:S01]  /*b730*/  MOV R7, UR7 ;  /* 0x0000000700077c02 */ /* 0x000fe20008000f00 */
[----:B------:R-:W-:Y:S01]  /*b740*/  IMAD.U32 R5, RZ, RZ, UR5 ;  /* 0x00000005ff057e24 */ /* 0x000fe2000f8e00ff */
[----:B------:R-:W0:Y:S01]  /*b750*/  LDC.64 R2, c[0x4][R2] ;  /* 0x0100000002027b82 */ /* 0x000e220000000a00 */
[----:B------:R-:W-:Y:S01]  /*b760*/  ULDC.64 UR4, c[0x4][0x8] ;  /* 0x0100020000047ab9 */ /* 0x000fe20000000a00 */
[----:B------:R-:W-:Y:S02]  /*b770*/  IMAD.U32 R6, RZ, RZ, UR6 ;  /* 0x00000006ff067e24 */ /* 0x000fe4000f8e00ff */
[----:B------:R-:W-:-:S02]  /*b780*/  IMAD.U32 R10, RZ, RZ, UR4 ;  /* 0x00000004ff0a7e24 */ /* 0x000fc4000f8e00ff */
[----:B------:R-:W-:Y:S02]  /*b790*/  IMAD.U32 R11, RZ, RZ, UR5 ;  /* 0x00000005ff0b7e24 */ /* 0x000fe4000f8e00ff */
[----:B------:R-:W-:Y:S02]  /*b7a0*/  IMAD.MOV.U32 R8, RZ, RZ, 0x70 ;  /* 0x00000070ff087424 */ /* 0x000fe400078e00ff */
[----:B------:R-:W-:Y:S02]  /*b7b0*/  IMAD.MOV.U32 R12, RZ, RZ, 0x1 ;  /* 0x00000001ff0c7424 */ /* 0x000fe400078e00ff */
[----:B------:R-:W-:-:S07]  /*b7c0*/  IMAD.MOV.U32 R13, RZ, RZ, RZ ;  /* 0x000000ffff0d7224 */ /* 0x000fce00078e00ff */
[----:B------:R-:W-:-:S07]  /*b7d0*/  LEPC R20, `(.L_x_4493) ;  /* 0x000000001014794e */ /* 0x000fce0000000000 */
[----:B0----5:R-:W-:Y:S05]  /*b7e0*/  CALL.ABS.NOINC R2 ;  /* 0x0000000002007343 */ /* 0x021fea0003c00000 */
.L_x_4493:
[----:B------:R-:W-:Y:S05]  /*b7f0*/  BSYNC B6 ;  /* 0x0000000000067941 */ /* 0x000fea0003800000 */
.L_x_4492:
        /* <DEDUP_REMOVED lines=9> */
[----:B------:R-:W-:Y:S01]  /*b890*/  IMAD.U32 R4, RZ, RZ, UR6 ;  /* 0x00000006ff047e24 */ /* 0x000fe2000f8e00ff */
[----:B------:R-:W-:Y:S01]  /*b8a0*/  MOV R12, 0x1 ;  /* 0x00000001000c7802 */ /* 0x000fe20000000f00 */
[----:B------:R-:W-:Y:S02]  /*b8b0*/  IMAD.U32 R5, RZ, RZ, UR7 ;  /* 0x00000007ff057e24 */ /* 0x000fe4000f8e00ff */
[----:B------:R-:W-:Y:S02]  /*b8c0*/  IMAD.U32 R6, RZ, RZ, UR8 ;  /* 0x00000008ff067e24 */ /* 0x000fe4000f8e00ff */
[----:B------:R-:W-:-:S02]  /*b8d0*/  IMAD.U32 R7, RZ, RZ, UR9 ;  /* 0x00000009ff077e24 */ /* 0x000fc4000f8e00ff */
[----:B------:R-:W-:Y:S02]  /*b8e0*/  IMAD.U32 R10, RZ, RZ, UR4 ;  /* 0x00000004ff0a7e24 */ /* 0x000fe4000f8e00ff */
[----:B------:R-:W-:Y:S02]  /*b8f0*/  IMAD.U32 R11, RZ, RZ, UR5 ;  /* 0x00000005ff0b7e24 */ /* 0x000fe4000f8e00ff */
[----:B------:R-:W-:Y:S02]  /*b900*/  IMAD.MOV.U32 R8, RZ, RZ, 0x70 ;  /* 0x00000070ff087424 */ /* 0x000fe400078e00ff */
[----:B0-----:R-:W-:-:S07]  /*b910*/  IMAD.MOV.U32 R13, RZ, RZ, RZ ;  /* 0x000000ffff0d7224 */ /* 0x001fce00078e00ff */
[----:B------:R-:W-:-:S07]  /*b920*/  LEPC R20, `(.L_x_4496) ;  /* 0x000000001014794e */ /* 0x000fce0000000000 */
[----:B-1---5:R-:W-:Y:S05]  /*b930*/  CALL.ABS.NOINC R2 ;  /* 0x0000000002007343 */ /* 0x022fea0003c00000 */
.L_x_4496:
        /* <DEDUP_REMOVED lines=15> */
.L_x_4495:
[----:B------:R-:W-:Y:S05]  /*ba30*/  BSYNC B6 ;  /* 0x0000000000067941 */ /* 0x000fea0003800000 */
.L_x_4494:
        /* <DEDUP_REMOVED lines=9> */
[----:B------:R-:W-:Y:S01]  /*bad0*/  MOV R3, UR5 ;  /* 0x0000000500037c02 */ /* 0x000fe20008000f00 */
[----:B------:R-:W-:-:S04]  /*bae0*/  ULDC UR4, c[0x0][0xc48] ;  /* 0x0003120000047ab9 */ /* 0x000fc80000000800 */
[----:B------:R1:W5:Y:S01]  /*baf0*/  @P0 LDG.E R27, desc[UR48][R2.64] ;  /* 0x00000030021b0981 */ /* 0x000362000c1e1900 */
[----:B------:R-:W-:Y:S01]  /*bb00*/  UMOV UR5, 0xffffffff ;  /* 0xffffffff00057882 */ /* 0x000fe20000000000 */
[----:B------:R-:W-:Y:S02]  /*bb10*/  IMAD.U32 R0, RZ, RZ, UR43 ;  /* 0x0000002bff007e24 */ /* 0x000fe4000f8e00ff */
[----:B------:R-:W-:Y:S02]  /*bb20*/  IMAD.U32 R19, RZ, RZ, UR4 ;  /* 0x00000004ff137e24 */ /* 0x000fe4000f8e00ff */
[----:B------:R-:W-:Y:S01]  /*bb30*/  VIADD R0, R0, 0xffffffff ;  /* 0xffffffff00007836 */ /* 0x000fe20000000000 */
[----:B------:R-:W-:Y:S06]  /*bb40*/  BRA.DIV UR5, `(.L_x_4497) ;  /* 0x0000003205787947 */ /* 0x000fec000b800000 */
.L_x_4551:
[----:B-1----:R-:W1:Y:S01]  /*bb50*/  S2R R2, SR_TID.X ;  /* 0x0000000000027919 */ /* 0x002e620000002100 */
[----:B0-----:R-:W-:Y:S01]  /*bb60*/  ISETP.NE.AND P1, PT, R10, 0x1, PT ;  /* 0x000000010a00780c */ /* 0x001fe20003f25270 */
[----:B------:R-:W-:Y:S01]  /*bb70*/  IMAD.MOV.U32 R24, RZ, RZ, RZ ;  /* 0x000000ffff187224 */ /* 0x000fe200078e00ff */
[----:B-----5:R-:W-:Y:S02]  /*bb80*/  SHF.R.S32.HI R29, RZ, 0x1f, R27 ;  /* 0x0000001fff1d7819 */ /* 0x020fe4000001141b */
[----:B------:R-:W-:-:S09]  /*bb90*/  LOP3.LUT R17, R17, 0xffffff7f, RZ, 0xc0, !PT ;  /* 0xffffff7f11117812 */ /* 0x000fd200078ec0ff */
[----:B------:R-:W0:Y:S01]  /*bba0*/  @P1 LDC R3, c[0x0][0x434] ;  /* 0x00010d00ff031b82 */ /* 0x000e220000000800 */
[----:B------:R-:W-:-:S07]  /*bbb0*/  @P1 LOP3.LUT R17, R17, 0x80, RZ, 0xfc, !PT ;  /* 0x0000008011111812 */ /* 0x000fce00078efcff */
[----:B------:R-:W2:Y:S01]  /*bbc0*/  @P1 LDC R5, c[0x0][0x438] ;  /* 0x00010e00ff051b82 */ /* 0x000ea20000000800 */
[----:B-1----:R-:W-:-:S05]  /*bbd0*/  IMAD.SHL.U32 R8, R2, 0x10, RZ ;  /* 0x0000001002087824 */ /* 0x002fca00078e00ff */
[----:B------:R-:W-:-:S05]  /*bbe0*/  LOP3.LUT R8, R33, 0x70, R8, 0xf8, !PT ;  /* 0x0000007021087812 */ /* 0x000fca00078ef808 */
[----:B------:R-:W-:-:S04]  /*bbf0*/  IMAD R7, R0, 0x60, R8 ;  /* 0x0000006000077824 */ /* 0x000fc800078e0208 */
[C---:B------:R-:W-:Y:S01]  /*bc00*/  IMAD.IADD R34, R7.reuse, 0x1, R30 ;  /* 0x0000000107227824 */ /* 0x040fe200078e021e */
[----:B------:R-:W-:-:S03]  /*bc10*/  ISETP.GE.AND P0, PT, R7, UR36, PT ;  /* 0x0000002407007c0c */ /* 0x000fc6000bf06270 */
[----:B0-----:R-:W-:Y:S01]  /*bc20*/  @P1 IMAD.HI.U32 R2, R34, R3, RZ ;  /* 0x0000000322021227 */ /* 0x001fe200078e00ff */
[----:B------:R-:W-:-:S03]  /*bc30*/  ISETP.GT.U32.OR P0, PT, R8, 0x5f, P0 ;  /* 0x0000005f0800780c */ /* 0x000fc60000704470 */
[----:B------:R-:W-:Y:S01]  /*bc40*/  IMAD.MOV.U32 R9, RZ, RZ, R34 ;  /* 0x000000ffff097224 */ /* 0x000fe200078e0022 */
[----:B--2---:R-:W-:-:S09]  /*bc50*/  @P1 SHF.R.U32.HI R9, RZ, R5, R2 ;  /* 0x00000005ff091219 */ /* 0x004fd20000011602 */
        /* <DEDUP_REMOVED lines=25> */
.L_x_4498:
[----:B------:R-:W-:Y:S01]  /*bdf0*/  LEA R22, R18, R16, 0x3 ;  /* 0x0000001012167211 */ /* 0x000fe200078e18ff */
[----:B------:R-:W-:Y:S01]  /*be00*/  BSSY B0, `(.L_x_4499) ;  /* 0x0000004000007945 */ /* 0x000fe20003800000 */
[----:B------:R-:W-:-:S04]  /*be10*/  SHF.L.U32 R3, R25, 0x1f, RZ ;  /* 0x0000001f19037819 */ /* 0x000fc800000006ff */
[----:B------:R-:W0:Y:S02]  /*be20*/  SYNCS.PHASECHK.TRANS64.TRYWAIT P0, [R22+URZ+0x22840], R3 ;  /* 0x02284003160075a7 */ /* 0x000e24000800017f */
[----:B0-----:R-:W-:Y:S05]  /*be30*/  @!P0 BRA `(.L_x_4500) ;  /* 0x0000002c00e88947 */ /* 0x001fea0003800000 */
.L_x_4552:
[----:B------:R-:W-:Y:S05]  /*be40*/  BSYNC B0 ;  /* 0x0000000000007941 */ /* 0x000fea0003800000 */
.L_x_4499:
        /* <DEDUP_REMOVED lines=48> */
[----:B------:R-:W-:Y:S02]  /*c150*/  @P0 LEA R7, R0, R16, 0x1 ;  /* 0x0000001000070211 */ /* 0x000fe400078e08ff */
        /* <DEDUP_REMOVED lines=19> */
.L_x_4566:
        /* <DEDUP_REMOVED lines=10> */
.L_x_4502:
        /* <DEDUP_REMOVED lines=11> */
.L_x_4503:
        /* <DEDUP_REMOVED lines=23> */
.L_x_4505:
[----:B------:R-:W-:Y:S05]  /*c550*/  BSYNC B6 ;  /* 0x0000000000067941 */ /* 0x000fea0003800000 */
.L_x_4504:
[----:B0-----:R-:W0:Y:S01]  /*c560*/  S2R R2, SR_TID.X ;  /* 0x0000000000027919 */ /* 0x001e220000002100 */
[----:B------:R-:W-:Y:S01]  /*c570*/  UISETP.NE.AND UP0, UPT, UR47, URZ, UPT ;  /* 0x0000003f2f00728c */ /* 0x000fe2000bf05270 */
[----:B------:R-:W-:Y:S01]  /*c580*/  IMAD.U32 R0, RZ, RZ, UR42 ;  /* 0x0000002aff007e24 */ /* 0x000fe2000f8e00ff */
[----:B------:R-:W-:Y:S01]  /*c590*/  R2UR UR6, R26 ;  /* 0x000000001a0672ca */ /* 0x000fe200000e0000 */
[----:B------:R-:W-:Y:S01]  /*c5a0*/  ULDC.64 UR8, c[0x0][0x2d8] ;  /* 0x0000b60000087ab9 */ /* 0x000fe20000000a00 */
[----:B------:R-:W-:Y:S01]  /*c5b0*/  R2UR UR7, R19 ;  /* 0x00000000130772ca */ /* 0x000fe200000e0000 */
[----:B------:R-:W2:Y:S01]  /*c5c0*/  S2R R20, SR_TID.X ;  /* 0x0000000000147919 */ /* 0x000ea20000002100 */
[----:B------:R-:W-:Y:S02]  /*c5d0*/  PLOP3.LUT P0, PT, PT, PT, UP0, 0x80, 0x0 ;  /* 0x000000000000781c */ /* 0x000fe40003f0f008 */
[----:B------:R-:W-:-:S03]  /*c5e0*/  LOP3.LUT P5, RZ, R17, 0x100, RZ, 0xc0, !PT ;  /* 0x0000010011ff7812 */ /* 0x000fc600078ac0ff */
[----:B------:R-:W-:-:S04]  /*c5f0*/  @UP0 ULDC UR4, c[0x0][0x44c] ;  /* 0x0001130000040ab9 */ /* 0x000fc80000000800 */
[----:B------:R-:W-:-:S04]  /*c600*/  UIMAD UR6, UR6, UR8, URZ ;  /* 0x00000008060672a4 */ /* 0x000fc8000f8e023f */
[----:B------:R-:W-:Y:S02]  /*c610*/  UIMAD UR7, UR7, UR9, UR6 ;  /* 0x00000009070772a4 */ /* 0x000fe4000f8e0206 */
[----:B------:R-:W-:Y:S01]  /*c620*/  USHF.R.S32.HI UR6, URZ, 0x1f, UR41 ;  /* 0x0000001f3f067899 */ /* 0x000fe20008011429 */
[----:B0-----:R-:W-:-:S05]  /*c630*/  IMAD.SHL.U32 R2, R2, 0x10, RZ ;  /* 0x0000001002027824 */ /* 0x001fca00078e00ff */
[----:B------:R-:W-:Y:S02]  /*c640*/  LOP3.LUT R2, R33, 0x70, R2, 0xf8, !PT ;  /* 0x0000007021027812 */ /* 0x000fe400078ef802 */
[----:B--2---:R-:W-:-:S03]  /*c650*/  SHF.L.U32 R8, R20, 0x3, RZ ;  /* 0x0000000314087819 */ /* 0x004fc600000006ff */
[----:B------:R-:W-:Y:S01]  /*c660*/  IMAD R0, R0, 0x80, R2 ;  /* 0x0000008000007824 */ /* 0x000fe200078e0202 */
        /* <DEDUP_REMOVED lines=36> */
[----:B------:R-:W-:-:S03]  /*c8b0*/  IMAD.U32 R4, RZ, RZ, UR42 ;  /* 0x0000002aff047e24 */ /* 0x000fc6000f8e00ff */
[----:B------:R-:W2:Y:S01]  /*c8c0*/  SHFL.IDX PT, R2, R5, RZ, 0x181f ;  /* 0x00181fff05027589 */ /* 0x000ea200000e0000 */
[----:B------:R-:W-:-:S03]  /*c8d0*/  IMAD R4, R4, 0x80, R33 ;  /* 0x0000008004047824 */ /* 0x000fc600078e0221 */
[----:B------:R-:W-:Y:S01]  /*c8e0*/  SHFL.IDX PT, R6, R5, 0x1, 0x181f ;  /* 0x00381f0005067f89 */ /* 0x000fe200000e0000 */
[C---:B------:R-:W-:Y:S01]  /*c8f0*/  VIADD R7, R4.reuse, 0x10 ;  /* 0x0000001004077836 */ /* 0x040fe20000000000 */
[----:B------:R-:W-:-:S13]  /*c900*/  ISETP.GE.AND P0, PT, R4, UR37, PT ;  /* 0x0000002504007c0c */ /* 0x000fda000bf06270 */
        /* <DEDUP_REMOVED lines=26> */
[----:B------:R-:W-:-:S02]  /*cab0*/  ISETP.GE.AND P0, PT, R7, UR37, PT ;  /* 0x0000002507007c0c */ /* 0x000fc4000bf06270 */
[----:B------:R-:W-:-:S11]  /*cac0*/  IADD3 R7, R4, 0x50, RZ ;  /* 0x0000005004077810 */ /* 0x000fd60007ffe0ff */
        /* <DEDUP_REMOVED lines=18> */
.L_x_4583:
        /* <DEDUP_REMOVED lines=10> */
.L_x_4507:
        /* <DEDUP_REMOVED lines=18> */
.L_x_4584:
[----:B------:R-:W-:Y:S05]  /*cdb0*/  BSYNC B0 ;  /* 0x0000000000007941 */ /* 0x000fea0003800000 */
.L_x_4508:
[----:B------:R-:W-:-:S05]  /*cdc0*/  IMAD.U32 R0, RZ, RZ, UR44 ;  /* 0x0000002cff007e24 */ /* 0x000fca000f8e00ff */
[----:B------:R-:W-:-:S13]  /*cdd0*/  ISETP.NE.AND P0, PT, R0, 0x3, PT ;  /* 0x000000030000780c */ /* 0x000fda0003f05270 */
[----:B------:R-:W-:Y:S05]  /*cde0*/  @!P0 BRA `(.L_x_4510) ;  /* 0x0000000000048947 */ /* 0x000fea0003800000 */
[----:B------:R-:W-:Y:S01]  /*cdf0*/  BPT.TRAP 0x1 ;  /* 0x000000040000795c */ /* 0x000fe20000300000 */
.L_x_4510:
[----:B0-----:R-:W-:Y:S01]  /*ce00*/  SHF.L.U32 R3, R25, 0x1f, RZ ;  /* 0x0000001f19037819 */ /* 0x001fe200000006ff */
[----:B------:R-:W-:Y:S03]  /*ce10*/  BSSY B0, `(.L_x_4511) ;  /* 0x0000003000007945 */ /* 0x000fe60003800000 */
[----:B------:R-:W0:Y:S02]  /*ce20*/  SYNCS.PHASECHK.TRANS64.TRYWAIT P0, [R22+URZ+0x22860], R3 ;  /* 0x02286003160075a7 */ /* 0x000e24000800017f */
[----:B0-----:R-:W-:Y:S05]  /*ce30*/  @!P0 BRA `(.L_x_4512) ;  /* 0x0000002c00f48947 */ /* 0x001fea0003800000 */
.L_x_4585:
[----:B------:R-:W-:Y:S05]  /*ce40*/  BSYNC B0 ;  /* 0x0000000000007941 */ /* 0x000fea0003800000 */
.L_x_4511:
[----:B------:R-:W-:Y:S01]  /*ce50*/  ULDC.64 UR4, c[0x0][0x328] ;  /* 0x0000ca0000047ab9 */ /* 0x000fe20000000a00 */
[----:B------:R-:W-:Y:S01]  /*ce60*/  IMAD R4, R18, 0x6000, R28 ;  /* 0x0000600012047824 */ /* 0x000fe200078e021c */
[----:B------:R-:W-:Y:S01]  /*ce70*/  LOP3.LUT P4, RZ, R35, 0x8, RZ, 0xc0, !PT ;  /* 0x0000000823ff7812 */ /* 0x000fe2000788c0ff */
        /* <DEDUP_REMOVED lines=29> */
[----:B--2---:R-:W-:-:S03]  /*d050*/  MOV R7, R3 ;  /* 0x0000000300077202 */ /* 0x004fc60000000f00 */
[----:B------:R-:W0:Y:S01]  /*d060*/  SHFL.IDX PT, R3, R6, RZ, 0x181f ;  /* 0x00181fff06037589 */ /* 0x000e2200000e0000 */
        /* <DEDUP_REMOVED lines=60> */
.L_x_4599:
        /* <DEDUP_REMOVED lines=15> */
.L_x_4514:
        /* <DEDUP_REMOVED lines=11> */
.L_x_4515:
[----:B------:R-:W-:Y:S01]  /*d5d0*/  UISETP.GE.AND UP0, UPT, UR43, 0x2, UPT ;  /* 0x000000022b00788c */ /* 0x000fe2000bf06270 */
[----:B------:R0:W-:Y:S05]  /*d5e0*/  SYNCS.ARRIVE.TRANS64.A1T0 RZ, [R22+URZ+0x22850], RZ ;  /* 0x022850ff16ff79a7 */ /* 0x0001ea000810003f */
[----:B------:R-:W-:-:S13]  /*d5f0*/  PLOP3.LUT P0, PT, PT, PT, UP0, 0x40, 0x0 ;  /* 0x000000000000781c */ /* 0x000fda0003f0e808 */
[----:B0-----:R-:W-:Y:S05]  /*d600*/  @P0 BRA `(.L_x_4516) ;  /* 0x0000000c00740947 */ /* 0x001fea0003800000 */
[----:B------:R-:W-:Y:S01]  /*d610*/  UIADD3 UR4, UR43, -0x2, URZ ;  /* 0xfffffffe2b047890 */ /* 0x000fe2000fffe03f */
[----:B------:R-:W-:Y:S05]  /*d620*/  BSSY B0, `(.L_x_4516) ;  /* 0x00000db000007945 */ /* 0x000fea0003800000 */
[----:B------:R-:W-:-:S07]  /*d630*/  IMAD.U32 R20, RZ, RZ, UR4 ;  /* 0x00000004ff147e24 */ /* 0x000fce000f8e00ff */
.L_x_4529:
        /* <DEDUP_REMOVED lines=11> */
[----:B------:R-:W-:-:S07]  /*d6f0*/  MOV R9, R8 ;  /* 0x0000000800097202 */ /* 0x000fce0000000f00 */
        /* <DEDUP_REMOVED lines=26> */
[----:B------:R-:W-:Y:S01]  /*d8a0*/  ISETP.GT.AND P2, PT, R2, RZ, PT ;  /* 0x000000ff0200720c */ /* 0x000fe20003f44270 */
[----:B0-----:R-:W-:-:S12]  /*d8b0*/  @!P1 BRA `(.L_x_4517) ;  /* 0x0000000000049947 */ /* 0x001fd80003800000 */
[----:B------:R-:W-:Y:S01]  /*d8c0*/  BPT.TRAP 0x1 ;  /* 0x000000040000795c */ /* 0x000fe20000300000 */
.L_x_4517:
[----:B------:R-:W-:Y:S01]  /*d8d0*/  IMAD R10, R18, 0x8, R16 ;  /* 0x00000008120a7824 */ /* 0x000fe200078e0210 */
[----:B------:R-:W-:Y:S01]  /*d8e0*/  SHF.L.U32 R24, R25, 0x1f, RZ ;  /* 0x0000001f19187819 */ /* 0x000fe200000006ff */
[----:B------:R-:W-:Y:S01]  /*d8f0*/  BSSY B1, `(.L_x_4518) ;  /* 0x0000004000017945 */ /* 0x000fe20003800000 */
[----:B-1----:R-:W-:Y:S02]  /*d900*/  SHF.R.S32.HI R22, RZ, 0x1f, R5 ;  /* 0x0000001fff167819 */ /* 0x002fe40000011405 */
[----:B------:R-:W0:Y:S02]  /*d910*/  SYNCS.PHASECHK.TRANS64.TRYWAIT P0, [R10+URZ+0x22840], R24 ;  /* 0x022840180a0075a7 */ /* 0x000e24000800017f */
[----:B0-----:R-:W-:Y:S05]  /*d920*/  @!P0 BRA `(.L_x_4519) ;  /* 0x0000002c00908947 */ /* 0x001fea0003800000 */
.L_x_4600:
[----:B------:R-:W-:Y:S05]  /*d930*/  BSYNC B1 ;  /* 0x0000000000017941 */ /* 0x000fea0003800000 */
.L_x_4518:
        /* <DEDUP_REMOVED lines=29> */
[----:B------:R-:W1:Y:S01]  /*db10*/  SHFL.IDX PT, R14, R9, 0x2, 0x181f ;  /* 0x00581f00090e7f89 */ /* 0x000e6200000e0000 */
[----:B--2---:R-:W-:Y:S02]  /*db20*/  IADD3.X R3, RZ, R3, RZ, P0, !PT ;  /* 0x00000003ff037210 */ /* 0x004fe400007fe4ff */
[----:B---3--:R-:W-:-:S03]  /*db30*/  IADD3 R6, P0, R6, R0, RZ ;  /* 0x0000000006067210 */ /* 0x008fc60007f1e0ff */
[----:B------:R2:W-:Y:S02]  /*db40*/  LDGSTS.E.BYPASS.LTC128B.128 [R8+0x1c400], desc[UR48][R2.64], !P1 ;  /* 0x1c40000002087fae */ /* 0x0005e4000c901d70 */
        /* <DEDUP_REMOVED lines=18> */
.L_x_4614:
        /* <DEDUP_REMOVED lines=8> */
.L_x_4521:
        /* <DEDUP_REMOVED lines=11> */
.L_x_4522:
[----:B------:R1:W-:Y:S01]  /*dda0*/  SYNCS.ARRIVE.TRANS64.A1T0 RZ, [R10+URZ+0x22830], RZ ;  /* 0x022830ff0aff79a7 */ /* 0x0003e2000810003f */
[----:B------:R-:W-:Y:S05]  /*ddb0*/  @!P3 BRA `(.L_x_4523) ;  /* 0x000000000004b947 */ /* 0x000fea0003800000 */
[----:B------:R-:W-:Y:S01]  /*ddc0*/  BPT.TRAP 0x1 ;  /* 0x000000040000795c */ /* 0x000fe20000300000 */
.L_x_4523:
[----:B------:R-:W2:Y:S01]  /*ddd0*/  SYNCS.PHASECHK.TRANS64.TRYWAIT P0, [R10+URZ+0x22860], R24 ;  /* 0x022860180a0075a7 */ /* 0x000ea2000800017f */
[----:B------:R-:W-:Y:S04]  /*dde0*/  BSSY B1, `(.L_x_4524) ;  /* 0x0000002000017945 */ /* 0x000fe80003800000 */
[----:B--2---:R-:W-:Y:S05]  /*ddf0*/  @!P0 BRA `(.L_x_4525) ;  /* 0x0000003000008947 */ /* 0x004fea0003800000 */
.L_x_4615:
[----:B------:R-:W-:Y:S05]  /*de00*/  BSYNC B1 ;  /* 0x0000000000017941 */ /* 0x000fea0003800000 */
.L_x_4524:
        /* <DEDUP_REMOVED lines=49> */
[----:B---3--:R-:W-:-:S05]  /*e120*/  IADD3.X R7, RZ, R4, RZ, P0, !PT ;  /* 0x00000004ff077210 */ /* 0x008fca00007fe4ff */
        /* <DEDUP_REMOVED lines=18> */
.L_x_4629:
        /* <DEDUP_REMOVED lines=11> */
.L_x_4527:
        /* <DEDUP_REMOVED lines=11> */
.L_x_4528:
[----:B------:R0:W-:Y:S01]  /*e3b0*/  SYNCS.ARRIVE.TRANS64.A1T0 RZ, [R10+URZ+0x22850], RZ ;  /* 0x022850ff0aff79a7 */ /* 0x0001e2000810003f */
[----:B------:R-:W-:Y:S05]  /*e3c0*/  @P2 BRA `(.L_x_4529) ;  /* 0xfffffff0009c2947 */ /* 0x000fea000383ffff */
[----:B------:R-:W-:Y:S05]  /*e3d0*/  BSYNC B0 ;  /* 0x0000000000007941 */ /* 0x000fea0003800000 */
.L_x_4516:
[----:B------:R-:W2:Y:S01]  /*e3e0*/  S2R R0, SR_TID.X ;  /* 0x0000000000007919 */ /* 0x000ea20000002100 */
[----:B------:R-:W-:Y:S01]  /*e3f0*/  VIADD R18, R18, 0x1 ;  /* 0x0000000112127836 */ /* 0x000fe20000000000 */
[----:B------:R-:W-:Y:S04]  /*e400*/  BSSY B0, `(.L_x_4530) ;  /* 0x0000013000007945 */ /* 0x000fe80003800000 */
[----:B------:R-:W-:-:S04]  /*e410*/  ISETP.NE.AND P0, PT, R18, 0x2, PT ;  /* 0x000000021200780c */ /* 0x000fc80003f05270 */
[----:B------:R-:W-:Y:S02]  /*e420*/  SEL R18, R18, RZ, P0 ;  /* 0x000000ff12127207 */ /* 0x000fe40000000000 */
[----:B--2---:R-:W-:Y:S02]  /*e430*/  LOP3.LUT R2, R0, 0x7f, RZ, 0xc0, !PT ;  /* 0x0000007f00027812 */ /* 0x004fe400078ec0ff */
[----:B------:R-:W-:Y:S02]  /*e440*/  SEL R0, RZ, 0x1, P0 ;  /* 0x00000001ff007807 */ /* 0x000fe40000000000 */
        /* <DEDUP_REMOVED lines=14> */
.L_x_4531:
[----:B------:R-:W-:Y:S05]  /*e530*/  BSYNC B0 ;  /* 0x0000000000007941 */ /* 0x000fea0003800000 */
.L_x_4530:
[----:B------:R-:W-:-:S07]  /*e540*/  LOP3.LUT R25, R25, R0, RZ, 0x3c, !PT ;  /* 0x0000000019197212 */ /* 0x000fce00078e3cff */
.L_x_4491:
[----:B------:R-:W-:Y:S05]  /*e550*/  BSYNC B7 ;  /* 0x0000000000077941 */ /* 0x000fea0003800000 */
.L_x_4489:
        /* <DEDUP_REMOVED lines=11> */
.L_x_4532:
[----:B------:R-:W-:-:S03]  /*e610*/  UMOV UR4, 0xffffffff ;  /* 0xffffffff00047882 */ /* 0x000fc60000000000 */
[----:B------:R-:W-:Y:S05]  /*e620*/  BRA.DIV UR4, `(.L_x_4534) ;  /* 0x0000002e04d07947 */ /* 0x000fea000b800000 */
[----:B------:R2:W3:Y:S02]  /*e630*/  SHFL.IDX PT, R14, R31, RZ, 0x1f ;  /* 0x00001fff1f0e7589 */ /* 0x0004e400000e0000 */
.L_x_4632:
        /* <DEDUP_REMOVED lines=8> */
.L_x_4533:
[----:B------:R-:W-:Y:S02]  /*e6c0*/  ULDC UR4, c[0x0][0xc38] ;  /* 0x00030e0000047ab9 */ /* 0x000fe40000000800 */
[----:B---3--:R-:W-:-:S13]  /*e6d0*/  ISETP.GE.AND P0, PT, R31, UR4, PT ;  /* 0x000000041f007c0c */ /* 0x008fda000bf06270 */
[----:B------:R-:W-:Y:S05]  /*e6e0*/  @!P0 BRA `(.L_x_4535) ;  /* 0xffffffc800948947 */ /* 0x000fea000383ffff */
.L_x_4486:
        /* <DEDUP_REMOVED lines=12> */
.L_x_4633:
[----:B------:R-:W-:Y:S05]  /*e7b0*/  BSYNC B0 ;  /* 0x0000000000007941 */ /* 0x000fea0003800000 */
.L_x_4536:
[----:B------:R-:W-:-:S03]  /*e7c0*/  UMOV UR4, 0xffffffff ;  /* 0xffffffff00047882 */ /* 0x000fc60000000000 */
[----:B------:R-:W-:Y:S05]  /*e7d0*/  BRA.DIV UR4, `(.L_x_4538) ;  /* 0x0000002e04a07947 */ /* 0x000fea000b800000 */
[----:B---3--:R-:W3:Y:S02]  /*e7e0*/  S2R R0, SR_TID.X ;  /* 0x0000000000007919 */ /* 0x008ee40000002100 */
[----:B---3--:R-:W-:-:S04]  /*e7f0*/  SHF.R.U32.HI R0, RZ, 0x5, R0 ;  /* 0x00000005ff007819 */ /* 0x008fc80000011600 */
[----:B------:R-:W-:-:S05]  /*e800*/  LOP3.LUT R0, R0, 0x3, RZ, 0xc0, !PT ;  /* 0x0000000300007812 */ /* 0x000fca00078ec0ff */
[----:B------:R3:W4:Y:S02]  /*e810*/  SHFL.IDX PT, R14, R0, RZ, 0x1f ;  /* 0x00001fff000e7589 */ /* 0x00072400000e0000 */
.L_x_4636:
[----:B----4-:R-:W-:Y:S01]  /*e820*/  ISETP.NE.AND P0, PT, R14, RZ, PT ;  /* 0x000000ff0e00720c */ /* 0x010fe20003f05270 */
[----:B------:R-:W-:-:S12]  /*e830*/  BSSY B0, `(.L_x_4539) ;  /* 0x0000024000007945 */ /* 0x000fd80003800000 */
[----:B------:R-:W-:Y:S05]  /*e840*/  @P0 BRA `(.L_x_4540) ;  /* 0x0000000000880947 */ /* 0x000fea0003800000 */
[----:B------:R-:W-:-:S03]  /*e850*/  UMOV UR4, 0xffffffff ;  /* 0xffffffff00047882 */ /* 0x000fc60000000000 */
[----:B------:R-:W-:Y:S05]  /*e860*/  BRA.DIV UR4, `(.L_x_4541) ;  /* 0x0000002e04b07947 */ /* 0x000fea000b800000 */
[----:B------:R-:W-:-:S13]  /*e870*/  ELECT P6, URZ, PT ;  /* 0x00000000003f782f */ /* 0x000fda00038c0000 */
.L_x_4639:
[----:B------:R-:W-:Y:S05]  /*e880*/  @!P6 BRA `(.L_x_4540) ;  /* 0x000000000078e947 */ /* 0x000fea0003800000 */
[----:B------:R-:W-:-:S06]  /*e890*/  ULOP3.LUT UR4, UR45, 0x2, URZ, 0xfc, !UPT ;  /* 0x000000022d047892 */ /* 0x000fcc000f8efc3f */
[----:B---3--:R-:W-:-:S05]  /*e8a0*/  IMAD.U32 R0, RZ, RZ, UR4 ;  /* 0x00000004ff007e24 */ /* 0x008fca000f8e00ff */
[----:B------:R-:W-:-:S13]  /*e8b0*/  ISETP.NE.AND P0, PT, R0, 0x3, PT ;  /* 0x000000030000780c */ /* 0x000fda0003f05270 */
[----:B------:R-:W-:Y:S05]  /*e8c0*/  @!P0 BRA `(.L_x_4542) ;  /* 0x0000000000048947 */ /* 0x000fea0003800000 */
[----:B------:R-:W-:Y:S01]  /*e8d0*/  BPT.TRAP 0x1 ;  /* 0x000000040000795c */ /* 0x000fe20000300000 */
.L_x_4542:
[C---:B------:R-:W-:Y:S01]  /*e8e0*/  IMAD R3, R18.reuse, 0x8, R5 ;  /* 0x0000000812037824 */ /* 0x040fe200078e0205 */
[----:B------:R-:W-:Y:S02]  /*e8f0*/  SHF.L.U32 R2, R25, 0x1f, RZ ;  /* 0x0000001f19027819 */ /* 0x000fe400000006ff */
[----:B------:R-:W-:Y:S02]  /*e900*/  IADD3 R18, R18, 0x1, RZ ;  /* 0x0000000112127810 */ /* 0x000fe40007ffe0ff */
[----:B------:R-:W3:Y:S02]  /*e910*/  SYNCS.PHASECHK.TRANS64.TRYWAIT P1, [R3+URZ+0x22840], R2 ;  /* 0x02284002030075a7 */ /* 0x000ee4000802017f */
[----:B------:R-:W-:-:S04]  /*e920*/  ISETP.NE.AND P2, PT, R18, 0x2, PT ;  /* 0x000000021200780c */ /* 0x000fc80003f45270 */
[----:B------:R-:W-:Y:S01]  /*e930*/  SEL R0, RZ, 0x1, P2 ;  /* 0x00000001ff007807 */ /* 0x000fe20001000000 */
[----:B---3--:R-:W-:Y:S08]  /*e940*/  @!P1 BRA `(.L_x_4543) ;  /* 0x0000002c00989947 */ /* 0x008ff00003800000 */
.L_x_4640:
[----:B------:R-:W-:Y:S02]  /*e950*/  SEL R18, R18, RZ, P2 ;  /* 0x000000ff12127207 */ /* 0x000fe40001000000 */
[----:B------:R-:W-:Y:S01]  /*e960*/  LOP3.LUT R0, R25, R0, RZ, 0x3c, !PT ;  /* 0x0000000019007212 */ /* 0x000fe200078e3cff */
[----:B------:R-:W-:Y:S06]  /*e970*/  @!P0 BRA `(.L_x_4544) ;  /* 0x0000000000048947 */ /* 0x000fec0003800000 */
[----:B------:R-:W-:Y:S01]  /*e980*/  BPT.TRAP 0x1 ;  /* 0x000000040000795c */ /* 0x000fe20000300000 */
.L_x_4544:
[----:B------:R-:W-:Y:S01]  /*e990*/  IMAD R5, R18, 0x8, R5 ;  /* 0x0000000812057824 */ /* 0x000fe200078e0205 */
[----:B------:R-:W-:-:S04]  /*e9a0*/  SHF.L.U32 R0, R0, 0x1f, RZ ;  /* 0x0000001f00007819 */ /* 0x000fc800000006ff */
[----:B------:R-:W4:Y:S02]  /*e9b0*/  SYNCS.PHASECHK.TRANS64.TRYWAIT P1, [R5+URZ+0x22840], R0 ;  /* 0x02284000050075a7 */ /* 0x000f24000802017f */
[----:B----4-:R-:W-:Y:S05]  /*e9c0*/  @!P1 BRA `(.L_x_4545) ;  /* 0x0000002c008c9947 */ /* 0x010fea0003800000 */
.L_x_4641:
[----:B------:R-:W-:Y:S05]  /*e9d0*/  @!P0 BRA `(.L_x_4546) ;  /* 0x0000000000048947 */ /* 0x000fea0003800000 */
[----:B------:R-:W-:Y:S01]  /*e9e0*/  BPT.TRAP 0x1 ;  /* 0x000000040000795c */ /* 0x000fe20000300000 */
.L_x_4546:
[----:B------:R-:W0:Y:S02]  /*e9f0*/  SYNCS.PHASECHK.TRANS64.TRYWAIT P1, [R3+URZ+0x22860], R2 ;  /* 0x02286002030075a7 */ /* 0x000e24000802017f */
[----:B0-----:R-:W-:Y:S05]  /*ea00*/  @!P1 BRA `(.L_x_4547) ;  /* 0x0000002c00909947 */ /* 0x001fea0003800000 */
.L_x_4642:
[----:B------:R-:W-:Y:S05]  /*ea10*/  @!P0 BRA `(.L_x_4548) ;  /* 0x0000000000048947 */ /* 0x000fea0003800000 */
[----:B------:R-:W-:Y:S01]  /*ea20*/  BPT.TRAP 0x1 ;  /* 0x000000040000795c */ /* 0x000fe20000300000 */
.L_x_4548:
[----:B------:R0:W0:Y:S02]  /*ea30*/  SYNCS.PHASECHK.TRANS64.TRYWAIT P0, [R5+URZ+0x22860], R0 ;  /* 0x02286000050075a7 */ /* 0x000024000800017f */
[----:B0-----:R-:W-:Y:S05]  /*ea40*/  @!P0 NANOSLEEP.SYNCS 0x989680 ;  /* 0x009896800000895d */ /* 0x001fea0003900000 */
[----:B------:R-:W0:Y:S02]  /*ea50*/  @!P0 SYNCS.PHASECHK.TRANS64 P0, [R5+URZ+0x22860], R0 ;  /* 0x02286000050085a7 */ /* 0x000e24000800007f */
[----:B0-----:R-:W-:Y:S05]  /*ea60*/  @!P0 BRA `(.L_x_4548) ;  /* 0xfffffffc00f08947 */ /* 0x001fea000383ffff */
.L_x_4540:
[----:B------:R-:W-:Y:S05]  /*ea70*/  BSYNC B0 ;  /* 0x0000000000007941 */ /* 0x000fea0003800000 */
.L_x_4539:
[----:B------:R-:W-:Y:S05]  /*ea80*/  EXIT ;  /* 0x000000000000794d */ /* 0x000fea0003800000 */
.L_x_4433:
[----:B0-----:R-:W-:-:S04]  /*ea90*/  IMAD.U32 R3, RZ, RZ, UR47 ;  /* 0x0000002fff037e24 */ /* 0x001fc8000f8e00ff */
[----:B------:R0:W1:Y:S03]  /*eaa0*/  SYNCS.PHASECHK.TRANS64.TRYWAIT P0, [R3+URZ+0x22800], R0 ;  /* 0x02280000030075a7 */ /* 0x000066000800017f */
[----:B-1----:R-:W-:Y:S05]  /*eab0*/  @!P0 NANOSLEEP.SYNCS 0x989680 ;  /* 0x009896800000895d */ /* 0x002fea0003900000 */
[----:B------:R-:W1:Y:S02]  /*eac0*/  @!P0 SYNCS.PHASECHK.TRANS64 P0, [R3+URZ+0x22800], R0 ;  /* 0x02280000030085a7 */ /* 0x000e64000800007f */
[----:B-1----:R-:W-:Y:S05]  /*ead0*/  @!P0 BRA `(.L_x_4433) ;  /* 0xfffffffc00ec8947 */ /* 0x002fea000383ffff */
[----:B------:R-:W-:Y:S05]  /*eae0*/  BRA `(.L_x_4549) ;  /* 0xffffff2c006c7947 */ /* 0x000fea000383ffff */
.L_x_4437:
[----:B-1----:R-:W-:-:S04]  /*eaf0*/  IMAD.U32 R3, RZ, RZ, UR22 ;  /* 0x00000016ff037e24 */ /* 0x002fc8000f8e00ff */
[----:B------:R1:W2:Y:S03]  /*eb00*/  SYNCS.PHASECHK.TRANS64.TRYWAIT P1, [R3+URZ+0x22830], R8 ;  /* 0x02283008030075a7 */ /* 0x0002a6000802017f */
[----:B--2---:R-:W-:Y:S05]  /*eb10*/  @!P1 NANOSLEEP.SYNCS 0x989680 ;  /* 0x009896800000995d */ /* 0x004fea0003900000 */
[----:B------:R-:W2:Y:S02]  /*eb20*/  @!P1 SYNCS.PHASECHK.TRANS64 P1, [R3+URZ+0x22830], R8 ;  /* 0x02283008030095a7 */ /* 0x000ea4000802007f */
[----:B--2---:R-:W-:Y:S05]  /*eb30*/  @!P1 BRA `(.L_x_4437) ;  /* 0xfffffffc00ec9947 */ /* 0x004fea000383ffff */
[----:B------:R-:W-:Y:S05]  /*eb40*/  BRA `(.L_x_4436) ;  /* 0xffffff2c00907947 */ /* 0x000fea000383ffff */
.L_x_4442:
[----:B---3--:R-:W-:-:S04]  /*eb50*/  IMAD.U32 R9, RZ, RZ, UR22 ;  /* 0x00000016ff097e24 */ /* 0x008fc8000f8e00ff */
[----:B------:R3:W4:Y:S03]  /*eb60*/  SYNCS.PHASECHK.TRANS64.TRYWAIT P1, [R9+URZ+0x22850], R8 ;  /* 0x02285008090075a7 */ /* 0x000726000802017f */
[----:B----4-:R-:W-:Y:S05]  /*eb70*/  @!P1 NANOSLEEP.SYNCS 0x989680 ;  /* 0x009896800000995d */ /* 0x010fea0003900000 */
[----:B------:R-:W4:Y:S02]  /*eb80*/  @!P1 SYNCS.PHASECHK.TRANS64 P1, [R9+URZ+0x22850], R8 ;  /* 0x02285008090095a7 */ /* 0x000f24000802007f */
[----:B----4-:R-:W-:Y:S05]  /*eb90*/  @!P1 BRA `(.L_x_4442) ;  /* 0xfffffffc00ec9947 */ /* 0x010fea000383ffff */
[----:B------:R-:W-:Y:S05]  /*eba0*/  BRA `(.L_x_4441) ;  /* 0xffffff44009c7947 */ /* 0x000fea000383ffff */
.L_x_4448:
[----:B-12---:R-:W-:-:S04]  /*ebb0*/  IMAD.U32 R0, RZ, RZ, UR26 ;  /* 0x0000001aff007e24 */ /* 0x006fc8000f8e00ff */
[----:B------:R1:W2:Y:S03]  /*ebc0*/  SYNCS.PHASECHK.TRANS64.TRYWAIT P1, [R0+URZ+0x22830], R7 ;  /* 0x02283007000075a7 */ /* 0x0002a6000802017f */
[----:B--2---:R-:W-:Y:S05]  /*ebd0*/  @!P1 NANOSLEEP.SYNCS 0x989680 ;  /* 0x009896800000995d */ /* 0x004fea0003900000 */
[----:B------:R-:W2:Y:S02]  /*ebe0*/  @!P1 SYNCS.PHASECHK.TRANS64 P1, [R0+URZ+0x22830], R7 ;  /* 0x02283007000095a7 */ /* 0x000ea4000802007f */
[----:B--2---:R-:W-:Y:S05]  /*ebf0*/  @!P1 BRA `(.L_x_4448) ;  /* 0xfffffffc00ec9947 */ /* 0x004fea000383ffff */
[----:B------:R-:W-:Y:S05]  /*ec00*/  BRA `(.L_x_4447) ;  /* 0xffffff4800e07947 */ /* 0x000fea000383ffff */
.L_x_4453:
[----:B--2---:R-:W-:-:S04]  /*ec10*/  IMAD.U32 R10, RZ, RZ, UR26 ;  /* 0x0000001aff0a7e24 */ /* 0x004fc8000f8e00ff */
[----:B------:R2:W3:Y:S03]  /*ec20*/  SYNCS.PHASECHK.TRANS64.TRYWAIT P1, [R10+URZ+0x22850], R7 ;  /* 0x022850070a0075a7 */ /* 0x0004e6000802017f */
[----:B---3--:R-:W-:Y:S05]  /*ec30*/  @!P1 NANOSLEEP.SYNCS 0x989680 ;  /* 0x009896800000995d */ /* 0x008fea0003900000 */
[----:B------:R-:W3:Y:S02]  /*ec40*/  @!P1 SYNCS.PHASECHK.TRANS64 P1, [R10+URZ+0x22850], R7 ;  /* 0x022850070a0095a7 */ /* 0x000ee4000802007f */
[----:B---3--:R-:W-:Y:S05]  /*ec50*/  @!P1 BRA `(.L_x_4453) ;  /* 0xfffffffc00ec9947 */ /* 0x008fea000383ffff */
[----:B------:R-:W-:Y:S05]  /*ec60*/  BRA `(.L_x_4452) ;  /* 0xffffff6800e47947 */ /* 0x000fea000383ffff */
.L_x_4460:
[----:B-1----:R-:W-:-:S04]  /*ec70*/  IMAD.U32 R0, RZ, RZ, UR25 ;  /* 0x00000019ff007e24 */ /* 0x002fc8000f8e00ff */
[----:B------:R1:W2:Y:S03]  /*ec80*/  SYNCS.PHASECHK.TRANS64.TRYWAIT P1, [R0+URZ+0x22830], R7 ;  /* 0x02283007000075a7 */ /* 0x0002a6000802017f */
[----:B--2---:R-:W-:Y:S05]  /*ec90*/  @!P1 NANOSLEEP.SYNCS 0x989680 ;  /* 0x009896800000995d */ /* 0x004fea0003900000 */
[----:B------:R-:W2:Y:S02]  /*eca0*/  @!P1 SYNCS.PHASECHK.TRANS64 P1, [R0+URZ+0x22830], R7 ;  /* 0x02283007000095a7 */ /* 0x000ea4000802007f */
[----:B--2---:R-:W-:Y:S05]  /*ecb0*/  @!P1 BRA `(.L_x_4460) ;  /* 0xfffffffc00ec9947 */ /* 0x004fea000383ffff */
[----:B------:R-:W-:Y:S05]  /*ecc0*/  BRA `(.L_x_4459) ;  /* 0xffffff6c00ec7947 */ /* 0x000fea000383ffff */
.L_x_4465:
[----:B-1----:R-:W-:-:S04]  /*ecd0*/  IMAD.U32 R10, RZ, RZ, UR25 ;  /* 0x00000019ff0a7e24 */ /* 0x002fc8000f8e00ff */
[----:B------:R1:W2:Y:S03]  /*ece0*/  SYNCS.PHASECHK.TRANS64.TRYWAIT P1, [R10+URZ+0x22850], R7 ;  /* 0x022850070a0075a7 */ /* 0x0002a6000802017f */
[----:B--2---:R-:W-:Y:S05]  /*ecf0*/  @!P1 NANOSLEEP.SYNCS 0x989680 ;  /* 0x009896800000995d */ /* 0x004fea0003900000 */
[----:B------:R-:W2:Y:S02]  /*ed00*/  @!P1 SYNCS.PHASECHK.TRANS64 P1, [R10+URZ+0x22850], R7 ;  /* 0x022850070a0095a7 */ /* 0x000ea4000802007f */
[----:B--2---:R-:W-:Y:S05]  /*ed10*/  @!P1 BRA `(.L_x_4465) ;  /* 0xfffffffc00ec9947 */ /* 0x004fea000383ffff */
[----:B------:R-:W-:Y:S05]  /*ed20*/  BRA `(.L_x_4464) ;  /* 0xffffff8800107947 */ /* 0x000fea000383ffff */
.L_x_4497:
        /* <DEDUP_REMOVED lines=10> */
.L_x_4550:
[----:B------:R-:W-:Y:S05]  /*edd0*/  BRA `(.L_x_4551) ;  /* 0xffffffcc005c7947 */ /* 0x000fea000383ffff */
.L_x_4500:
[----:B0-----:R0:W1:Y:S02]  /*ede0*/  SYNCS.PHASECHK.TRANS64.TRYWAIT P0, [R22+URZ+0x22840], R3 ;  /* 0x02284003160075a7 */ /* 0x001064000800017f */
[----:B-1----:R-:W-:Y:S05]  /*edf0*/  @!P0 NANOSLEEP.SYNCS 0x989680 ;  /* 0x009896800000895d */ /* 0x002fea0003900000 */
[----:B------:R-:W1:Y:S02]  /*ee00*/  @!P0 SYNCS.PHASECHK.TRANS64 P0, [R22+URZ+0x22840], R3 ;  /* 0x02284003160085a7 */ /* 0x000e64000800007f */
[----:B-1----:R-:W-:Y:S05]  /*ee10*/  @!P0 BRA `(.L_x_4500) ;  /* 0xfffffffc00f08947 */ /* 0x002fea000383ffff */
[----:B------:R-:W-:Y:S05]  /*ee20*/  BRA `(.L_x_4552) ;  /* 0xffffffd000047947 */ /* 0x000fea000383ffff */
.L_x_4501:
        /* <DEDUP_REMOVED lines=8> */
.L_x_4554:
[----:B------:R-:W-:Y:S05]  /*eeb0*/  BSYNC B0 ;  /* 0x0000000000007941 */ /* 0x000fea0003800000 */
.L_x_4553:
        /* <DEDUP_REMOVED lines=9> */
.L_x_4555:
[----:B------:R-:W-:Y:S01]  /*ef50*/  IMAD.MOV.U32 R13, RZ, RZ, R5 ;  /* 0x000000ffff0d7224 */ /* 0x000fe200078e0005 */
[----:B------:R-:W-:Y:S02]  /*ef60*/  MOV R12, 0x1 ;  /* 0x00000001000c7802 */ /* 0x000fe40000000f00 */
[----:B------:R-:W-:-:S05]  /*ef70*/  @P0 LEA R14, P1, R8, R14, 0x1 ;  /* 0x0000000e080e0211 */ /* 0x000fca00078208ff */
[----:B------:R-:W-:Y:S02]  /*ef80*/  @P0 IMAD.X R3, RZ, RZ, R2, P1 ;  /* 0x000000ffff030224 */ /* 0x000fe400008e0602 */
[----:B------:R-:W-:-:S07]  /*ef90*/  @P0 IMAD.MOV.U32 R2, RZ, RZ, R14 ;  /* 0x000000ffff020224 */ /* 0x000fce00078e000e */
[----:B------:R-:W-:Y:S05]  /*efa0*/  WARPSYNC.COLLECTIVE R15, `(.L_x_4556) ;  /* 0x000000000f087348 */ /* 0x000fea0003c00000 */
[----:B------:R0:W1:Y:S02]  /*efb0*/  SHFL.IDX P6, R14, R13, R12, R11 ;  /* 0x0000000c0d0e7389 */ /* 0x00006400000c000b */
[----:B01----:R-:W-:Y:S01]  /*efc0*/  ENDCOLLECTIVE ;  /* 0x000000000000791b */ /* 0x003fe20003800000 */
.L_x_4556:
        /* <DEDUP_REMOVED lines=11> */
.L_x_4557:
[----:B------:R-:W-:Y:S02]  /*f080*/  IMAD.MOV.U32 R13, RZ, RZ, R5 ;  /* 0x000000ffff0d7224 */ /* 0x000fe400078e0005 */
[----:B------:R-:W-:Y:S01]  /*f090*/  IMAD.MOV.U32 R12, RZ, RZ, 0x2 ;  /* 0x00000002ff0c7424 */ /* 0x000fe200078e00ff */
[----:B------:R-:W-:-:S13]  /*f0a0*/  @P0 LEA R2, P1, R8, R14, 0x1 ;  /* 0x0000000e08020211 */ /* 0x000fda00078208ff */
[----:B------:R-:W-:Y:S05]  /*f0b0*/  WARPSYNC.COLLECTIVE R15, `(.L_x_4558) ;  /* 0x000000000f087348 */ /* 0x000fea0003c00000 */
[----:B------:R0:W1:Y:S02]  /*f0c0*/  SHFL.IDX P6, R14, R13, R12, R11 ;  /* 0x0000000c0d0e7389 */ /* 0x00006400000c000b */
[----:B01----:R-:W-:Y:S01]  /*f0d0*/  ENDCOLLECTIVE ;  /* 0x000000000000791b */ /* 0x003fe20003800000 */
.L_x_4558:
        /* <DEDUP_REMOVED lines=12> */
.L_x_4559:
[----:B------:R-:W-:Y:S02]  /*f1a0*/  IMAD.MOV.U32 R13, RZ, RZ, R5 ;  /* 0x000000ffff0d7224 */ /* 0x000fe400078e0005 */
[----:B------:R-:W-:Y:S01]  /*f1b0*/  IMAD.MOV.U32 R12, RZ, RZ, 0x3 ;  /* 0x00000003ff0c7424 */ /* 0x000fe200078e00ff */
[----:B------:R-:W-:-:S13]  /*f1c0*/  @P0 LEA R2, P1, R8, R14, 0x1 ;  /* 0x0000000e08020211 */ /* 0x000fda00078208ff */
[----:B------:R-:W-:Y:S05]  /*f1d0*/  WARPSYNC.COLLECTIVE R15, `(.L_x_4560) ;  /* 0x000000000f087348 */ /* 0x000fea0003c00000 */
[----:B------:R0:W1:Y:S02]  /*f1e0*/  SHFL.IDX P6, R14, R13, R12, R11 ;  /* 0x0000000c0d0e7389 */ /* 0x00006400000c000b */
[----:B01----:R-:W-:Y:S01]  /*f1f0*/  ENDCOLLECTIVE ;  /* 0x000000000000791b */ /* 0x003fe20003800000 */
.L_x_4560:
[----:B------:R-:W-:-:S05]  /*f200*/  @P0 IMAD.X R3, RZ, RZ, R6, P1 ;  /* 0x000000ffff030224 */ /* 0x000fca00008e0606 */
[----:B------:R-:W-:Y:S01]  /*f210*/  @!PT LDS RZ, [RZ] ;  /* 0x00000000fffff984 */ /* 0x000fe20000000800 */
[----:B------:R-:W-:Y:S01]  /*f220*/  @!PT LDS RZ, [RZ] ;  /* 0x00000000fffff984 */ /* 0x000fe20000000800 */
[----:B------:R-:W-:Y:S01]  /*f230*/  @!PT LDS RZ, [RZ] ;  /* 0x00000000fffff984 */ /* 0x000fe20000000800 */
[----:B------:R0:W-:Y:S01]  /*f240*/  @P0 LDGSTS.E.BYPASS.LTC128B.128 [R7+0x1d400], desc[UR48][R2.64], !P2 ;  /* 0x1d40000002070fae */ /* 0x0001e2000d101d70 */
[----:B------:R-:W-:Y:S01]  /*f250*/  ISETP.GE.AND P0, PT, R23, 0x31, PT ;  /* 0x000000311700780c */ /* 0x000fe20003f06270 */
[----:B------:R-:W-:-:S12]  /*f260*/  IMAD.MOV.U32 R13, RZ, RZ, R4 ;  /* 0x000000ffff0d7224 */ /* 0x000fd800078e0004 */
[----:B------:R-:W-:Y:S01]  /*f270*/  @P0 IMAD R9, R0, 0x2, R16 ;  /* 0x0000000200090824 */ /* 0x000fe200078e0210 */
[----:B0-----:R-:W-:-:S07]  /*f280*/  MOV R6, R14 ;  /* 0x0000000e00067202 */ /* 0x001fce0000000f00 */
[----:B------:R-:W-:Y:S05]  /*f290*/  WARPSYNC.COLLECTIVE R15, `(.L_x_4561) ;  /* 0x000000000f087348 */ /* 0x000fea0003c00000 */
[----:B------:R0:W1:Y:S02]  /*f2a0*/  SHFL.IDX P6, R14, R13, R12, R11 ;  /* 0x0000000c0d0e7389 */ /* 0x00006400000c000b */
[----:B01----:R-:W-:Y:S01]  /*f2b0*/  ENDCOLLECTIVE ;  /* 0x000000000000791b */ /* 0x003fe20003800000 */
.L_x_4561:
[----:B------:R-:W-:Y:S02]  /*f2c0*/  IMAD.MOV.U32 R13, RZ, RZ, R5 ;  /* 0x000000ffff0d7224 */ /* 0x000fe400078e0005 */
[----:B------:R-:W-:Y:S01]  /*f2d0*/  IMAD.MOV.U32 R12, RZ, RZ, 0x4 ;  /* 0x00000004ff0c7424 */ /* 0x000fe200078e00ff */
[----:B------:R-:W-:-:S13]  /*f2e0*/  @P0 LEA R2, P1, R8, R14, 0x1 ;  /* 0x0000000e08020211 */ /* 0x000fda00078208ff */
[----:B------:R-:W-:Y:S05]  /*f2f0*/  WARPSYNC.COLLECTIVE R15, `(.L_x_4562) ;  /* 0x000000000f087348 */ /* 0x000fea0003c00000 */
[----:B------:R0:W1:Y:S02]  /*f300*/  SHFL.IDX P6, R14, R13, R12, R11 ;  /* 0x0000000c0d0e7389 */ /* 0x00006400000c000b */
[----:B01----:R-:W-:Y:S01]  /*f310*/  ENDCOLLECTIVE ;  /* 0x000000000000791b */ /* 0x003fe20003800000 */
.L_x_4562:
        /* <DEDUP_REMOVED lines=12> */
.L_x_4563:
[----:B------:R-:W-:Y:S02]  /*f3e0*/  IMAD.MOV.U32 R13, RZ, RZ, R5 ;  /* 0x000000ffff0d7224 */ /* 0x000fe400078e0005 */
[----:B------:R-:W-:Y:S01]  /*f3f0*/  IMAD.MOV.U32 R12, RZ, RZ, 0x5 ;  /* 0x00000005ff0c7424 */ /* 0x000fe200078e00ff */
[----:B------:R-:W-:-:S13]  /*f400*/  @P0 LEA R2, P1, R8, R14, 0x1 ;  /* 0x0000000e08020211 */ /* 0x000fda00078208ff */
[----:B------:R-:W-:Y:S05]  /*f410*/  WARPSYNC.COLLECTIVE R15, `(.L_x_4564) ;  /* 0x000000000f087348 */ /* 0x000fea0003c00000 */
[----:B------:R0:W1:Y:S02]  /*f420*/  SHFL.IDX P6, R14, R13, R12, R11 ;  /* 0x0000000c0d0e7389 */ /* 0x00006400000c000b */
[----:B01----:R-:W-:Y:S01]  /*f430*/  ENDCOLLECTIVE ;  /* 0x000000000000791b */ /* 0x003fe20003800000 */
.L_x_4564:
[----:B------:R-:W-:-:S05]  /*f440*/  @P0 IMAD.X R3, RZ, RZ, R6, P1 ;  /* 0x000000ffff030224 */ /* 0x000fca00008e0606 */
[----:B------:R-:W-:Y:S01]  /*f450*/  @!PT LDS RZ, [RZ] ;  /* 0x00000000fffff984 */ /* 0x000fe20000000800 */
[----:B------:R-:W-:Y:S01]  /*f460*/  @!PT LDS RZ, [RZ] ;  /* 0x00000000fffff984 */ /* 0x000fe20000000800 */
[----:B------:R-:W-:Y:S01]  /*f470*/  @!PT LDS RZ, [RZ] ;  /* 0x00000000fffff984 */ /* 0x000fe20000000800 */
[----:B------:R0:W-:Y:S01]  /*f480*/  @P0 LDGSTS.E.BYPASS.LTC128B.128 [R7+0x1e400], desc[UR48][R2.64], !P2 ;  /* 0x1e40000002070fae */ /* 0x0001e2000d101d70 */
[----:B------:R-:W-:Y:S01]  /*f490*/  MOV R13, R4 ;  /* 0x00000004000d7202 */ /* 0x000fe20000000f00 */
[----:B------:R-:W-:-:S07]  /*f4a0*/  IMAD.MOV.U32 R5, RZ, RZ, R14 ;  /* 0x000000ffff057224 */ /* 0x000fce00078e000e */
[----:B0-----:R-:W-:Y:S05]  /*f4b0*/  WARPSYNC.COLLECTIVE R15, `(.L_x_4565) ;  /* 0x000000000f087348 */ /* 0x001fea0003c00000 */
[----:B------:R1:W2:Y:S02]  /*f4c0*/  SHFL.IDX P6, R14, R13, R12, R11 ;  /* 0x0000000c0d0e7389 */ /* 0x0002a400000c000b */
[----:B012---:R-:W-:Y:S01]  /*f4d0*/  ENDCOLLECTIVE ;  /* 0x000000000000791b */ /* 0x007fe20003800000 */
.L_x_4565:
[----:B------:R-:W-:Y:S05]  /*f4e0*/  BRA `(.L_x_4566) ;  /* 0xffffffcc00687947 */ /* 0x000fea000383ffff */
.L_x_4506:
[----:B------:R-:W-:Y:S02]  /*f4f0*/  IMAD.MOV.U32 R13, RZ, RZ, R5 ;  /* 0x000000ffff0d7224 */ /* 0x000fe400078e0005 */
[----:B------:R-:W-:Y:S02]  /*f500*/  IMAD.MOV.U32 R12, RZ, RZ, RZ ;  /* 0x000000ffff0c7224 */ /* 0x000fe400078e00ff */
[----:B------:R-:W-:Y:S02]  /*f510*/  IMAD.MOV.U32 R11, RZ, RZ, 0x181f ;  /* 0x0000181fff0b7424 */ /* 0x000fe400078e00ff */
[----:B------:R-:W-:Y:S02]  /*f520*/  IMAD.MOV.U32 R15, RZ, RZ, -0x1 ;  /* 0xffffffffff0f7424 */ /* 0x000fe400078e00ff */
[----:B------:R-:W-:-:S07]  /*f530*/  IMAD.U32 R4, RZ, RZ, UR42 ;  /* 0x0000002aff047e24 */ /* 0x000fce000f8e00ff */
[----:B-1----:R-:W-:Y:S05]  /*f540*/  WARPSYNC.COLLECTIVE R15, `(.L_x_4567) ;  /* 0x000000000f087348 */ /* 0x002fea0003c00000 */
[----:B------:R0:W2:Y:S02]  /*f550*/  SHFL.IDX P6, R14, R13, R12, R11 ;  /* 0x0000000c0d0e7389 */ /* 0x0000a400000c000b */
[----:B012---:R-:W-:Y:S01]  /*f560*/  ENDCOLLECTIVE ;  /* 0x000000000000791b */ /* 0x007fe20003800000 */
.L_x_4567:
[----:B------:R-:W-:-:S04]  /*f570*/  IMAD R4, R4, 0x80, R33 ;  /* 0x0000008004047824 */ /* 0x000fc800078e0221 */
[C---:B------:R-:W-:Y:S01]  /*f580*/  VIADD R6, R4.reuse, 0x10 ;  /* 0x0000001004067836 */ /* 0x040fe20000000000 */
[----:B------:R-:W-:Y:S01]  /*f590*/  ISETP.GE.AND P0, PT, R4, UR37, PT ;  /* 0x0000002504007c0c */ /* 0x000fe2000bf06270 */
[----:B------:R-:W-:Y:S02]  /*f5a0*/  IMAD.MOV.U32 R13, RZ, RZ, R0 ;  /* 0x000000ffff0d7224 */ /* 0x000fe400078e0000 */
[----:B------:R-:W-:-:S10]  /*f5b0*/  IMAD.MOV.U32 R2, RZ, RZ, R14 ;  /* 0x000000ffff027224 */ /* 0x000fd400078e000e */
[----:B------:R-:W-:Y:S05]  /*f5c0*/  WARPSYNC.COLLECTIVE R15, `(.L_x_4568) ;  /* 0x000000000f087348 */ /* 0x000fea0003c00000 */
[----:B------:R0:W1:Y:S02]  /*f5d0*/  SHFL.IDX P6, R14, R13, R12, R11 ;  /* 0x0000000c0d0e7389 */ /* 0x00006400000c000b */
[----:B01----:R-:W-:Y:S01]  /*f5e0*/  ENDCOLLECTIVE ;  /* 0x000000000000791b */ /* 0x003fe20003800000 */
.L_x_4568:
[----:B------:R-:W-:Y:S01]  /*f5f0*/  IMAD.MOV.U32 R13, RZ, RZ, R5 ;  /* 0x000000ffff0d7224 */ /* 0x000fe200078e0005 */
[----:B------:R-:W-:Y:S02]  /*f600*/  MOV R12, 0x1 ;  /* 0x00000001000c7802 */ /* 0x000fe40000000f00 */
[----:B------:R-:W-:-:S05]  /*f610*/  @!P0 LEA R14, P1, R8, R14, 0x1 ;  /* 0x0000000e080e8211 */ /* 0x000fca00078208ff */
[----:B------:R-:W-:Y:S02]  /*f620*/  @!P0 IMAD.X R3, RZ, RZ, R2, P1 ;  /* 0x000000ffff038224 */ /* 0x000fe400008e0602 */
[----:B------:R-:W-:-:S07]  /*f630*/  @!P0 IMAD.MOV.U32 R2, RZ, RZ, R14 ;  /* 0x000000ffff028224 */ /* 0x000fce00078e000e */
[----:B------:R-:W-:Y:S05]  /*f640*/  WARPSYNC.COLLECTIVE R15, `(.L_x_4569) ;  /* 0x000000000f087348 */ /* 0x000fea0003c00000 */
[----:B------:R0:W1:Y:S02]  /*f650*/  SHFL.IDX P6, R14, R13, R12, R11 ;  /* 0x0000000c0d0e7389 */ /* 0x00006400000c000b */
[----:B01----:R-:W-:Y:S01]  /*f660*/  ENDCOLLECTIVE ;  /* 0x000000000000791b */ /* 0x003fe20003800000 */
.L_x_4569:
        /* <DEDUP_REMOVED lines=10> */
.L_x_4570:
[----:B------:R-:W-:Y:S02]  /*f710*/  IMAD.MOV.U32 R13, RZ, RZ, R5 ;  /* 0x000000ffff0d7224 */ /* 0x000fe400078e0005 */
[----:B------:R-:W-:Y:S01]  /*f720*/  IMAD.MOV.U32 R12, RZ, RZ, 0x2 ;  /* 0x00000002ff0c7424 */ /* 0x000fe200078e00ff */
[----:B------:R-:W-:-:S13]  /*f730*/  @!P0 LEA R2, P1, R8, R14, 0x1 ;  /* 0x0000000e08028211 */ /* 0x000fda00078208ff */
[----:B------:R-:W-:Y:S05]  /*f740*/  WARPSYNC.COLLECTIVE R15, `(.L_x_4571) ;  /* 0x000000000f087348 */ /* 0x000fea0003c00000 */
[----:B------:R0:W1:Y:S02]  /*f750*/  SHFL.IDX P6, R14, R13, R12, R11 ;  /* 0x0000000c0d0e7389 */ /* 0x00006400000c000b */
[----:B01----:R-:W-:Y:S01]  /*f760*/  ENDCOLLECTIVE ;  /* 0x000000000000791b */ /* 0x003fe20003800000 */
.L_x_4571:
        /* <DEDUP_REMOVED lines=12> */
.L_x_4572:
[----:B------:R-:W-:Y:S02]  /*f830*/  IMAD.MOV.U32 R13, RZ, RZ, R5 ;  /* 0x000000ffff0d7224 */ /* 0x000fe400078e0005 */
[----:B------:R-:W-:Y:S01]  /*f840*/  IMAD.MOV.U32 R12, RZ, RZ, 0x3 ;  /* 0x00000003ff0c7424 */ /* 0x000fe200078e00ff */
[----:B------:R-:W-:-:S13]  /*f850*/  @!P0 LEA R2, P1, R8, R14, 0x1 ;  /* 0x0000000e08028211 */ /* 0x000fda00078208ff */
[----:B------:R-:W-:Y:S05]  /*f860*/  WARPSYNC.COLLECTIVE R15, `(.L_x_4573) ;  /* 0x000000000f087348 */ /* 0x000fea0003c00000 */
[----:B------:R0:W1:Y:S02]  /*f870*/  SHFL.IDX P6, R14, R13, R12, R11 ;  /* 0x0000000c0d0e7389 */ /* 0x00006400000c000b */
[----:B01----:R-:W-:Y:S01]  /*f880*/  ENDCOLLECTIVE ;  /* 0x000000000000791b */ /* 0x003fe20003800000 */
.L_x_4573:
[----:B------:R-:W-:Y:S02]  /*f890*/  @!P0 IMAD.X R3, RZ, RZ, R6, P1 ;  /* 0x000000ffff038224 */ /* 0x000fe400008e0606 */
[----:B------:R-:W-:-:S03]  /*f8a0*/  VIADD R6, R4, 0x30 ;  /* 0x0000003004067836 */ /* 0x000fc60000000000 */
[----:B------:R-:W-:Y:S01]  /*f8b0*/  @!PT LDS RZ, [RZ] ;  /* 0x00000000fffff984 */ /* 0x000fe20000000800 */
[----:B------:R-:W-:Y:S01]  /*f8c0*/  @!PT LDS RZ, [RZ] ;  /* 0x00000000fffff984 */ /* 0x000fe20000000800 */
[----:B------:R-:W-:Y:S01]  /*f8d0*/  @!PT LDS RZ, [RZ] ;  /* 0x00000000fffff984 */ /* 0x000fe20000000800 */
[----:B------:R0:W-:Y:S02]  /*f8e0*/  @!P0 LDGSTS.E.BYPASS.LTC128B.128 [R32+0x19400], desc[UR48][R2.64], !P5 ;  /* 0x1940000002208fae */ /* 0x0001e4000e901d70 */
[----:B------:R-:W-:Y:S01]  /*f8f0*/  ISETP.GE.AND P0, PT, R6, UR37, PT ;  /* 0x0000002506007c0c */ /* 0x000fe2000bf06270 */
[----:B------:R-:W-:Y:S01]  /*f900*/  IMAD.MOV.U32 R13, RZ, RZ, R0 ;  /* 0x000000ffff0d7224 */ /* 0x000fe200078e0000 */
[----:B------:R-:W-:-:S11]  /*f910*/  MOV R6, R14 ;  /* 0x0000000e00067202 */ /* 0x000fd60000000f00 */
[----:B0-----:R-:W-:Y:S05]  /*f920*/  WARPSYNC.COLLECTIVE R15, `(.L_x_4574) ;  /* 0x000000000f087348 */ /* 0x001fea0003c00000 */
[----:B------:R1:W2:Y:S02]  /*f930*/  SHFL.IDX P6, R14, R13, R12, R11 ;  /* 0x0000000c0d0e7389 */ /* 0x0002a400000c000b */
[----:B012---:R-:W-:Y:S01]  /*f940*/  ENDCOLLECTIVE ;  /* 0x000000000000791b */ /* 0x007fe20003800000 */
.L_x_4574:
[----:B------:R-:W-:Y:S02]  /*f950*/  IMAD.MOV.U32 R13, RZ, RZ, R5 ;  /* 0x000000ffff0d7224 */ /* 0x000fe400078e0005 */
[----:B------:R-:W-:Y:S01]  /*f960*/  IMAD.MOV.U32 R12, RZ, RZ, 0x4 ;  /* 0x00000004ff0c7424 */ /* 0x000fe200078e00ff */
[----:B------:R-:W-:-:S13]  /*f970*/  @!P0 LEA R2, P1, R8, R14, 0x1 ;  /* 0x0000000e08028211 */ /* 0x000fda00078208ff */
[----:B------:R-:W-:Y:S05]  /*f980*/  WARPSYNC.COLLECTIVE R15, `(.L_x_4575) ;  /* 0x000000000f087348 */ /* 0x000fea0003c00000 */
[----:B------:R0:W1:Y:S02]  /*f990*/  SHFL.IDX P6, R14, R13, R12, R11 ;  /* 0x0000000c0d0e7389 */ /* 0x00006400000c000b */
[----:B01----:R-:W-:Y:S01]  /*f9a0*/  ENDCOLLECTIVE ;  /* 0x000000000000791b */ /* 0x003fe20003800000 */
.L_x_4575:
        /* <DEDUP_REMOVED lines=12> */
.L_x_4576:
[----:B------:R-:W-:Y:S02]  /*fa70*/  IMAD.MOV.U32 R13, RZ, RZ, R5 ;  /* 0x000000ffff0d7224 */ /* 0x000fe400078e0005 */
[----:B------:R-:W-:Y:S01]  /*fa80*/  IMAD.MOV.U32 R12, RZ, RZ, 0x5 ;  /* 0x00000005ff0c7424 */ /* 0x000fe200078e00ff */
[----:B------:R-:W-:-:S13]  /*fa90*/  @!P0 LEA R2, P1, R8, R14, 0x1 ;  /* 0x0000000e08028211 */ /* 0x000fda00078208ff */
[----:B------:R-:W-:Y:S05]  /*faa0*/  WARPSYNC.COLLECTIVE R15, `(.L_x_4577) ;  /* 0x000000000f087348 */ /* 0x000fea0003c00000 */
[----:B------:R0:W1:Y:S02]  /*fab0*/  SHFL.IDX P6, R14, R13, R12, R11 ;  /* 0x0000000c0d0e7389 */ /* 0x00006400000c000b */
[----:B01----:R-:W-:Y:S01]  /*fac0*/  ENDCOLLECTIVE ;  /* 0x000000000000791b */ /* 0x003fe20003800000 */
.L_x_4577:
        /* <DEDUP_REMOVED lines=12> */
.L_x_4578:
[----:B------:R-:W-:Y:S02]  /*fb90*/  IMAD.MOV.U32 R13, RZ, RZ, R5 ;  /* 0x000000ffff0d7224 */ /* 0x000fe400078e0005 */
[----:B------:R-:W-:Y:S01]  /*fba0*/  IMAD.MOV.U32 R12, RZ, RZ, 0x6 ;  /* 0x00000006ff0c7424 */ /* 0x000fe200078e00ff */
[----:B------:R-:W-:-:S13]  /*fbb0*/  @!P0 LEA R2, P1, R8, R14, 0x1 ;  /* 0x0000000e08028211 */ /* 0x000fda00078208ff */
[----:B------:R-:W-:Y:S05]  /*fbc0*/  WARPSYNC.COLLECTIVE R15, `(.L_x_4579) ;  /* 0x000000000f087348 */ /* 0x000fea0003c00000 */
[----:B------:R0:W1:Y:S02]  /*fbd0*/  SHFL.IDX P6, R14, R13, R12, R11 ;  /* 0x0000000c0d0e7389 */ /* 0x00006400000c000b */
[----:B01----:R-:W-:Y:S01]  /*fbe0*/  ENDCOLLECTIVE ;  /* 0x000000000000791b */ /* 0x003fe20003800000 */
.L_x_4579:
        /* <DEDUP_REMOVED lines=12> */
.L_x_4580:
[----:B------:R-:W-:Y:S02]  /*fcb0*/  IMAD.MOV.U32 R13, RZ, RZ, R5 ;  /* 0x000000ffff0d7224 */ /* 0x000fe400078e0005 */
[----:B------:R-:W-:Y:S01]  /*fcc0*/  IMAD.MOV.U32 R12, RZ, RZ, 0x7 ;  /* 0x00000007ff0c7424 */ /* 0x000fe200078e00ff */
[----:B------:R-:W-:-:S13]  /*fcd0*/  @!P0 LEA R2, P1, R8, R14, 0x1 ;  /* 0x0000000e08028211 */ /* 0x000fda00078208ff */
[----:B------:R-:W-:Y:S05]  /*fce0*/  WARPSYNC.COLLECTIVE R15, `(.L_x_4581) ;  /* 0x000000000f087348 */ /* 0x000fea0003c00000 */
[----:B------:R0:W1:Y:S02]  /*fcf0*/  SHFL.IDX P6, R14, R13, R12, R11 ;  /* 0x0000000c0d0e7389 */ /* 0x00006400000c000b */
[----:B01----:R-:W-:Y:S01]  /*fd00*/  ENDCOLLECTIVE ;  /* 0x000000000000791b */ /* 0x003fe20003800000 */
.L_x_4581:
        /* <DEDUP_REMOVED lines=10> */
.L_x_4582:
[----:B------:R-:W-:Y:S05]  /*fdb0*/  BRA `(.L_x_4583) ;  /* 0xffffffcc008c7947 */ /* 0x000fea000383ffff */
.L_x_4509:
[----:B0-----:R0:W2:Y:S02]  /*fdc0*/  SYNCS.PHASECHK.TRANS64.TRYWAIT P0, [R16+URZ+0x22820], R3 ;  /* 0x02282003100075a7 */ /* 0x0010a4000800017f */
[----:B--2---:R-:W-:Y:S05]  /*fdd0*/  @!P0 NANOSLEEP.SYNCS 0x989680 ;  /* 0x009896800000895d */ /* 0x004fea0003900000 */
[----:B------:R-:W2:Y:S02]  /*fde0*/  @!P0 SYNCS.PHASECHK.TRANS64 P0, [R16+URZ+0x22820], R3 ;  /* 0x02282003100085a7 */ /* 0x000ea4000800007f */
[----:B--2---:R-:W-:Y:S05]  /*fdf0*/  @!P0 BRA `(.L_x_4509) ;  /* 0xfffffffc00f08947 */ /* 0x004fea000383ffff */
[----:B------:R-:W-:Y:S05]  /*fe00*/  BRA `(.L_x_4584) ;  /* 0xffffffcc00e87947 */ /* 0x000fea000383ffff */
.L_x_4512:
[----:B0-----:R0:W2:Y:S02]  /*fe10*/  SYNCS.PHASECHK.TRANS64.TRYWAIT P0, [R22+URZ+0x22860], R3 ;  /* 0x02286003160075a7 */ /* 0x0010a4000800017f */
[----:B--2---:R-:W-:Y:S05]  /*fe20*/  @!P0 NANOSLEEP.SYNCS 0x989680 ;  /* 0x009896800000895d */ /* 0x004fea0003900000 */
[----:B------:R-:W2:Y:S02]  /*fe30*/  @!P0 SYNCS.PHASECHK.TRANS64 P0, [R22+URZ+0x22860], R3 ;  /* 0x02286003160085a7 */ /* 0x000ea4000800007f */
[----:B--2---:R-:W-:Y:S05]  /*fe40*/  @!P0 BRA `(.L_x_4512) ;  /* 0xfffffffc00f08947 */ /* 0x004fea000383ffff */
[----:B------:R-:W-:Y:S05]  /*fe50*/  BRA `(.L_x_4585) ;  /* 0xffffffcc00f87947 */ /* 0x000fea000383ffff */
.L_x_4513:
[----:B------:R-:W-:Y:S01]  /*fe60*/  BSSY B0, `(.L_x_4586) ;  /* 0x0000008000007945 */ /* 0x000fe20003800000 */
[----:B------:R-:W-:Y:S01]  /*fe70*/  IMAD.MOV.U32 R13, RZ, RZ, R6 ;  /* 0x000000ffff0d7224 */ /* 0x000fe200078e0006 */
[----:B------:R-:W-:Y:S01]  /*fe80*/  MOV R12, RZ ;  /* 0x000000ff000c7202 */ /* 0x000fe20000000f00 */
[----:B------:R-:W-:Y:S02]  /*fe90*/  IMAD.MOV.U32 R11, RZ, RZ, 0x181f ;  /* 0x0000181fff0b7424 */ /* 0x000fe400078e00ff */
[----:B------:R-:W-:-:S07]  /*fea0*/  IMAD.MOV.U32 R15, RZ, RZ, -0x1 ;  /* 0xffffffffff0f7424 */ /* 0x000fce00078e00ff */
[----:B-1----:R-:W-:Y:S05]  /*feb0*/  WARPSYNC.COLLECTIVE R15, `(.L_x_4587) ;  /* 0x000000000f087348 */ /* 0x002fea0003c00000 */
[----:B------:R0:W2:Y:S02]  /*fec0*/  SHFL.IDX P6, R14, R13, R12, R11 ;  /* 0x0000000c0d0e7389 */ /* 0x0000a400000c000b */
[----:B012---:R-:W-:Y:S01]  /*fed0*/  ENDCOLLECTIVE ;  /* 0x000000000000791b */ /* 0x007fe20003800000 */
.L_x_4587:
[----:B------:R-:W-:Y:S05]  /*fee0*/  BSYNC B0 ;  /* 0x0000000000007941 */ /* 0x000fea0003800000 */
.L_x_4586:
        /* <DEDUP_REMOVED lines=12> */
.L_x_4588:
[----:B------:R-:W-:Y:S01]  /*ffb0*/  IMAD.MOV.U32 R13, RZ, RZ, R6 ;  /* 0x000000ffff0d7224 */ /* 0x000fe200078e0006 */
[----:B------:R-:W-:Y:S01]  /*ffc0*/  MOV R12, 0x1 ;  /* 0x00000001000c7802 */ /* 0x000fe20000000f00 */
[----:B------:R-:W-:-:S05]  /*ffd0*/  IMAD.SHL.U32 R8, R8, 0x8, RZ ;  /* 0x0000000808087824 */ /* 0x000fca00078e00ff */
[----:B------:R-:W-:-:S05]  /*ffe0*/  LOP3.LUT R8, R8, 0x38, RZ, 0xc0, !PT ;  /* 0x0000003808087812 */ /* 0x000fca00078ec0ff */
[----:B------:R-:W-:-:S05]  /*fff0*/  IMAD.SHL.U32 R0, R8, 0x2, RZ ;  /* 0x0000000208007824 */ /* 0x000fca00078e00ff */
[----:B------:R-:W-:-:S13]  /*10000*/  IADD3 R2, P0, R14, R0, RZ ;  /* 0x000000000e027210 */ /* 0x000fda0007f1e0ff */
[----:B------:R-:W-:Y:S05]  /*10010*/  WARPSYNC.COLLECTIVE R15, `(.L_x_4589) ;  /* 0x000000000f087348 */ /* 0x000fea0003c00000 */
[----:B------:R0:W1:Y:S02]  /*10020*/  SHFL.IDX P6, R14, R13, R12, R11 ;  /* 0x0000000c0d0e7389 */ /* 0x00006400000c000b */
[----:B01----:R-:W-:Y:S01]  /*10030*/  ENDCOLLECTIVE ;  /* 0x000000000000791b */ /* 0x003fe20003800000 */
.L_x_4589:
        /* <DEDUP_REMOVED lines=19> */
.L_x_4590:
[----:B------:R-:W-:Y:S02]  /*10170*/  IMAD.MOV.U32 R13, RZ, RZ, R6 ;  /* 0x000000ffff0d7224 */ /* 0x000fe400078e0006 */
[----:B------:R-:W-:Y:S01]  /*10180*/  IMAD.MOV.U32 R12, RZ, RZ, 0x2 ;  /* 0x00000002ff0c7424 */ /* 0x000fe200078e00ff */
[----:B------:R-:W-:-:S13]  /*10190*/  IADD3 R2, P3, R14, R0, RZ ;  /* 0x000000000e027210 */ /* 0x000fda0007f7e0ff */
[----:B------:R-:W-:Y:S05]  /*101a0*/  WARPSYNC.COLLECTIVE R15, `(.L_x_4591) ;  /* 0x000000000f087348 */ /* 0x000fea0003c00000 */
[----:B------:R0:W1:Y:S02]  /*101b0*/  SHFL.IDX P6, R14, R13, R12, R11 ;  /* 0x0000000c0d0e7389 */ /* 0x00006400000c000b */
[----:B01----:R-:W-:Y:S01]  /*101c0*/  ENDCOLLECTIVE ;  /* 0x000000000000791b */ /* 0x003fe20003800000 */
.L_x_4591:
        /* <DEDUP_REMOVED lines=17> */
.L_x_4592:
[----:B------:R-:W-:Y:S02]  /*102e0*/  IMAD.MOV.U32 R13, RZ, RZ, R6 ;  /* 0x000000ffff0d7224 */ /* 0x000fe400078e0006 */
[----:B------:R-:W-:Y:S01]  /*102f0*/  IMAD.MOV.U32 R12, RZ, RZ, 0x3 ;  /* 0x00000003ff0c7424 */ /* 0x000fe200078e00ff */
[----:B------:R-:W-:-:S13]  /*10300*/  IADD3 R2, P3, R14, R0, RZ ;  /* 0x000000000e027210 */ /* 0x000fda0007f7e0ff */
[----:B------:R-:W-:Y:S05]  /*10310*/  WARPSYNC.COLLECTIVE R15, `(.L_x_4593) ;  /* 0x000000000f087348 */ /* 0x000fea0003c00000 */
[----:B------:R0:W1:Y:S02]  /*10320*/  SHFL.IDX P6, R14, R13, R12, R11 ;  /* 0x0000000c0d0e7389 */ /* 0x00006400000c000b */
[----:B01----:R-:W-:Y:S01]  /*10330*/  ENDCOLLECTIVE ;  /* 0x000000000000791b */ /* 0x003fe20003800000 */
.L_x_4593:
        /* <DEDUP_REMOVED lines=17> */
.L_x_4594:
[----:B------:R-:W-:Y:S02]  /*10450*/  IMAD.MOV.U32 R13, RZ, RZ, R6 ;  /* 0x000000ffff0d7224 */ /* 0x000fe400078e0006 */
[----:B------:R-:W-:Y:S01]  /*10460*/  IMAD.MOV.U32 R12, RZ, RZ, 0x4 ;  /* 0x00000004ff0c7424 */ /* 0x000fe200078e00ff */
[----:B------:R-:W-:-:S13]  /*10470*/  IADD3 R2, P3, R14, R0, RZ ;  /* 0x000000000e027210 */ /* 0x000fda0007f7e0ff */
[----:B------:R-:W-:Y:S05]  /*10480*/  WARPSYNC.COLLECTIVE R15, `(.L_x_4595) ;  /* 0x000000000f087348 */ /* 0x000fea0003c00000 */
[----:B------:R0:W1:Y:S02]  /*10490*/  SHFL.IDX P6, R14, R13, R12, R11 ;  /* 0x0000000c0d0e7389 */ /* 0x00006400000c000b */
[----:B01----:R-:W-:Y:S01]  /*104a0*/  ENDCOLLECTIVE ;  /* 0x000000000000791b */ /* 0x003fe20003800000 */
.L_x_4595:
[----:B------:R-:W-:Y:S02]  /*104b0*/  IADD3.X R3, RZ, R3, RZ, P3, !PT ;  /* 0x00000003ff037210 */ /* 0x000fe40001ffe4ff */
        /* <DEDUP_REMOVED lines=16> */
.L_x_4596:
[----:B------:R-:W-:Y:S02]  /*105c0*/  IMAD.MOV.U32 R13, RZ, RZ, R6 ;  /* 0x000000ffff0d7224 */ /* 0x000fe400078e0006 */
[----:B------:R-:W-:Y:S01]  /*105d0*/  IMAD.MOV.U32 R12, RZ, RZ, 0x5 ;  /* 0x00000005ff0c7424 */ /* 0x000fe200078e00ff */
[----:B------:R-:W-:-:S13]  /*105e0*/  IADD3 R2, P3, R14, R0, RZ ;  /* 0x000000000e027210 */ /* 0x000fda0007f7e0ff */
[----:B------:R-:W-:Y:S05]  /*105f0*/  WARPSYNC.COLLECTIVE R15, `(.L_x_4597) ;  /* 0x000000000f087348 */ /* 0x000fea0003c00000 */
[----:B------:R0:W1:Y:S02]  /*10600*/  SHFL.IDX P6, R14, R13, R12, R11 ;  /* 0x0000000c0d0e7389 */ /* 0x00006400000c000b */
[----:B01----:R-:W-:Y:S01]  /*10610*/  ENDCOLLECTIVE ;  /* 0x000000000000791b */ /* 0x003fe20003800000 */
.L_x_4597:
        /* <DEDUP_REMOVED lines=12> */
.L_x_4598:
        /* <DEDUP_REMOVED lines=9> */
.L_x_4519:
[----:B0-----:R0:W1:Y:S02]  /*10770*/  SYNCS.PHASECHK.TRANS64.TRYWAIT P0, [R10+URZ+0x22840], R24 ;  /* 0x022840180a0075a7 */ /* 0x001064000800017f */
[----:B-1----:R-:W-:Y:S05]  /*10780*/  @!P0 NANOSLEEP.SYNCS 0x989680 ;  /* 0x009896800000895d */ /* 0x002fea0003900000 */
[----:B------:R-:W1:Y:S02]  /*10790*/  @!P0 SYNCS.PHASECHK.TRANS64 P0, [R10+URZ+0x22840], R24 ;  /* 0x022840180a0085a7 */ /* 0x000e64000800007f */
[----:B-1----:R-:W-:Y:S05]  /*107a0*/  @!P0 BRA `(.L_x_4519) ;  /* 0xfffffffc00f08947 */ /* 0x002fea000383ffff */
[----:B------:R-:W-:Y:S05]  /*107b0*/  BRA `(.L_x_4600) ;  /* 0xffffffd0005c7947 */ /* 0x000fea000383ffff */
.L_x_4520:
[----:B------:R-:W-:Y:S01]  /*107c0*/  BSSY B1, `(.L_x_4601) ;  /* 0x0000008000017945 */ /* 0x000fe20003800000 */
[----:B------:R-:W-:Y:S01]  /*107d0*/  IMAD.MOV.U32 R13, RZ, RZ, R21 ;  /* 0x000000ffff0d7224 */ /* 0x000fe200078e0015 */
[----:B------:R-:W-:Y:S01]  /*107e0*/  MOV R15, 0xffffffff ;  /* 0xffffffff000f7802 */ /* 0x000fe20000000f00 */
[----:B------:R-:W-:Y:S02]  /*107f0*/  IMAD.MOV.U32 R12, RZ, RZ, RZ ;  /* 0x000000ffff0c7224 */ /* 0x000fe400078e00ff */
[----:B------:R-:W-:-:S07]  /*10800*/  IMAD.MOV.U32 R11, RZ, RZ, 0x181f ;  /* 0x0000181fff0b7424 */ /* 0x000fce00078e00ff */
[----:B0-----:R-:W-:Y:S05]  /*10810*/  WARPSYNC.COLLECTIVE R15, `(.L_x_4602) ;  /* 0x000000000f087348 */ /* 0x001fea0003c00000 */
[----:B------:R1:W2:Y:S02]  /*10820*/  SHFL.IDX P6, R14, R13, R12, R11 ;  /* 0x0000000c0d0e7389 */ /* 0x0002a400000c000b */
[----:B012---:R-:W-:Y:S01]  /*10830*/  ENDCOLLECTIVE ;  /* 0x000000000000791b */ /* 0x007fe20003800000 */
.L_x_4602:
[----:B------:R-:W-:Y:S05]  /*10840*/  BSYNC B1 ;  /* 0x0000000000017941 */ /* 0x000fea0003800000 */
.L_x_4601:
        /* <DEDUP_REMOVED lines=9> */
.L_x_4603:
[----:B------:R-:W-:Y:S02]  /*108e0*/  IMAD.MOV.U32 R13, RZ, RZ, R21 ;  /* 0x000000ffff0d7224 */ /* 0x000fe400078e0015 */
[----:B------:R-:W-:Y:S01]  /*108f0*/  IMAD.MOV.U32 R12, RZ, RZ, 0x1 ;  /* 0x00000001ff0c7424 */ /* 0x000fe200078e00ff */
[----:B------:R-:W-:-:S13]  /*10900*/  IADD3 R2, P0, R14, R0, RZ ;  /* 0x000000000e027210 */ /* 0x000fda0007f1e0ff */
[----:B------:R-:W-:Y:S05]  /*10910*/  WARPSYNC.COLLECTIVE R15, `(.L_x_4604) ;  /* 0x000000000f087348 */ /* 0x000fea0003c00000 */
[----:B------:R0:W1:Y:S02]  /*10920*/  SHFL.IDX P6, R14, R13, R12, R11 ;  /* 0x0000000c0d0e7389 */ /* 0x00006400000c000b */
[----:B01----:R-:W-:Y:S01]  /*10930*/  ENDCOLLECTIVE ;  /* 0x000000000000791b */ /* 0x003fe20003800000 */
.L_x_4604:
        /* <DEDUP_REMOVED lines=10> */
.L_x_4605:
[----:B------:R-:W-:Y:S02]  /*109e0*/  IMAD.MOV.U32 R13, RZ, RZ, R21 ;  /* 0x000000ffff0d7224 */ /* 0x000fe400078e0015 */
[----:B------:R-:W-:Y:S02]  /*109f0*/  IMAD.MOV.U32 R12, RZ, RZ, 0x2 ;  /* 0x00000002ff0c7424 */ /* 0x000fe400078e00ff */
[----:B------:R-:W-:-:S07]  /*10a00*/  IMAD.MOV.U32 R6, RZ, RZ, R14 ;  /* 0x000000ffff067224 */ /* 0x000fce00078e000e */
[----:B------:R-:W-:Y:S05]  /*10a10*/  WARPSYNC.COLLECTIVE R15, `(.L_x_4606) ;  /* 0x000000000f087348 */ /* 0x000fea0003c00000 */
[----:B------:R0:W1:Y:S02]  /*10a20*/  SHFL.IDX P6, R14, R13, R12, R11 ;  /* 0x0000000c0d0e7389 */ /* 0x00006400000c000b */
[----:B01----:R-:W-:Y:S01]  /*10a30*/  ENDCOLLECTIVE ;  /* 0x000000000000791b */ /* 0x003fe20003800000 */
.L_x_4606:
        /* <DEDUP_REMOVED lines=11> */
.L_x_4607:
[----:B------:R-:W-:Y:S02]  /*10af0*/  IMAD.MOV.U32 R13, RZ, RZ, R21 ;  /* 0x000000ffff0d7224 */ /* 0x000fe400078e0015 */
[----:B------:R-:W-:Y:S01]  /*10b00*/  IMAD.MOV.U32 R12, RZ, RZ, 0x3 ;  /* 0x00000003ff0c7424 */ /* 0x000fe200078e00ff */
[----:B------:R-:W-:-:S13]  /*10b10*/  IADD3 R2, P0, R14, R0, RZ ;  /* 0x000000000e027210 */ /* 0x000fda0007f1e0ff */
[----:B------:R-:W-:Y:S05]  /*10b20*/  WARPSYNC.COLLECTIVE R15, `(.L_x_4608) ;  /* 0x000000000f087348 */ /* 0x000fea0003c00000 */
[----:B------:R0:W1:Y:S02]  /*10b30*/  SHFL.IDX P6, R14, R13, R12, R11 ;  /* 0x0000000c0d0e7389 */ /* 0x00006400000c000b */
[----:B01----:R-:W-:Y:S01]  /*10b40*/  ENDCOLLECTIVE ;  /* 0x000000000000791b */ /* 0x003fe20003800000 */
.L_x_4608:
        /* <DEDUP_REMOVED lines=10> */
.L_x_4609:
[----:B------:R-:W-:Y:S02]  /*10bf0*/  IMAD.MOV.U32 R13, RZ, RZ, R21 ;  /* 0x000000ffff0d7224 */ /* 0x000fe400078e0015 */
[----:B------:R-:W-:Y:S01]  /*10c00*/  IMAD.MOV.U32 R12, RZ, RZ, 0x4 ;  /* 0x00000004ff0c7424 */ /* 0x000fe200078e00ff */
[----:B------:R-:W-:-:S13]  /*10c10*/  IADD3 R2, P0, R14, R0, RZ ;  /* 0x000000000e027210 */ /* 0x000fda0007f1e0ff */
[----:B------:R-:W-:Y:S05]  /*10c20*/  WARPSYNC.COLLECTIVE R15, `(.L_x_4610) ;  /* 0x000000000f087348 */ /* 0x000fea0003c00000 */
[----:B------:R0:W1:Y:S02]  /*10c30*/  SHFL.IDX P6, R14, R13, R12, R11 ;  /* 0x0000000c0d0e7389 */ /* 0x00006400000c000b */
[----:B01----:R-:W-:Y:S01]  /*10c40*/  ENDCOLLECTIVE ;  /* 0x000000000000791b */ /* 0x003fe20003800000 */
.L_x_4610:
[----:B------:R-:W-:-:S05]  /*10c50*/  IMAD.X R3, RZ, RZ, R7, P0 ;  /* 0x000000ffff037224 */ /* 0x000fca00000e0607 */
[----:B------:R-:W-:Y:S01]  /*10c60*/  @!PT LDS RZ, [RZ] ;  /* 0x00000000fffff984 */ /* 0x000fe20000000800 */
[----:B------:R-:W-:Y:S01]  /*10c70*/  @!PT LDS RZ, [RZ] ;  /* 0x00000000fffff984 */ /* 0x000fe20000000800 */
[----:B------:R-:W-:Y:S01]  /*10c80*/  @!PT LDS RZ, [RZ] ;  /* 0x00000000fffff984 */ /* 0x000fe20000000800 */
[----:B------:R0:W-:Y:S01]  /*10c90*/  LDGSTS.E.BYPASS.LTC128B.128 [R8+0x1dc00], desc[UR48][R2.64], !P1 ;  /* 0x1dc0000002087fae */ /* 0x0001e2000c901d70 */
[----:B------:R-:W-:Y:S01]  /*10ca0*/  IMAD.MOV.U32 R13, RZ, RZ, R9 ;  /* 0x000000ffff0d7224 */ /* 0x000fe200078e0009 */
[----:B0-----:R-:W-:-:S07]  /*10cb0*/  MOV R3, R14 ;  /* 0x0000000e00037202 */ /* 0x001fce0000000f00 */
[----:B------:R-:W-:Y:S05]  /*10cc0*/  WARPSYNC.COLLECTIVE R15, `(.L_x_4611) ;  /* 0x000000000f087348 */ /* 0x000fea0003c00000 */
[----:B------:R0:W1:Y:S02]  /*10cd0*/  SHFL.IDX P6, R14, R13, R12, R11 ;  /* 0x0000000c0d0e7389 */ /* 0x00006400000c000b */
[----:B01----:R-:W-:Y:S01]  /*10ce0*/  ENDCOLLECTIVE ;  /* 0x000000000000791b */ /* 0x003fe20003800000 */
.L_x_4611:
[----:B------:R-:W-:Y:S02]  /*10cf0*/  IMAD.MOV.U32 R13, RZ, RZ, R21 ;  /* 0x000000ffff0d7224 */ /* 0x000fe400078e0015 */
[----:B------:R-:W-:Y:S01]  /*10d00*/  IMAD.MOV.U32 R12, RZ, RZ, 0x5 ;  /* 0x00000005ff0c7424 */ /* 0x000fe200078e00ff */
[----:B------:R-:W-:-:S13]  /*10d10*/  IADD3 R2, P0, R14, R0, RZ ;  /* 0x000000000e027210 */ /* 0x000fda0007f1e0ff */
[----:B------:R-:W-:Y:S05]  /*10d20*/  WARPSYNC.COLLECTIVE R15, `(.L_x_4612) ;  /* 0x000000000f087348 */ /* 0x000fea0003c00000 */
[----:B------:R0:W1:Y:S02]  /*10d30*/  SHFL.IDX P6, R14, R13, R12, R11 ;  /* 0x0000000c0d0e7389 */ /* 0x00006400000c000b */
[----:B01----:R-:W-:Y:S01]  /*10d40*/  ENDCOLLECTIVE ;  /* 0x000000000000791b */ /* 0x003fe20003800000 */
.L_x_4612:
        /* <DEDUP_REMOVED lines=10> */
.L_x_4613:
[----:B------:R-:W-:Y:S05]  /*10df0*/  BRA `(.L_x_4614) ;  /* 0xffffffcc009c7947 */ /* 0x000fea000383ffff */
.L_x_4525:
[----:B--2---:R2:W3:Y:S02]  /*10e00*/  SYNCS.PHASECHK.TRANS64.TRYWAIT P0, [R10+URZ+0x22860], R24 ;  /* 0x022860180a0075a7 */ /* 0x0044e4000800017f */
[----:B---3--:R-:W-:Y:S05]  /*10e10*/  @!P0 NANOSLEEP.SYNCS 0x989680 ;  /* 0x009896800000895d */ /* 0x008fea0003900000 */
[----:B------:R-:W3:Y:S02]  /*10e20*/  @!P0 SYNCS.PHASECHK.TRANS64 P0, [R10+URZ+0x22860], R24 ;  /* 0x022860180a0085a7 */ /* 0x000ee4000800007f */
[----:B---3--:R-:W-:Y:S05]  /*10e30*/  @!P0 BRA `(.L_x_4525) ;  /* 0xfffffffc00f08947 */ /* 0x008fea000383ffff */
[----:B------:R-:W-:Y:S05]  /*10e40*/  BRA `(.L_x_4615) ;  /* 0xffffffcc00ec7947 */ /* 0x000fea000383ffff */
.L_x_4526:
        /* <DEDUP_REMOVED lines=8> */
.L_x_4617:
[----:B------:R-:W-:Y:S05]  /*10ed0*/  BSYNC B1 ;  /* 0x0000000000017941 */ /* 0x000fea0003800000 */
.L_x_4616:
[----:B------:R-:W-:Y:S01]  /*10ee0*/  IMAD.MOV.U32 R13, RZ, RZ, R21 ;  /* 0x000000ffff0d7224 */ /* 0x000fe200078e0015 */
[----:B------:R-:W-:Y:S01]  /*10ef0*/  MOV R12, RZ ;  /* 0x000000ff000c7202 */ /* 0x000fe20000000f00 */
[----:B------:R-:W-:Y:S02]  /*10f00*/  IMAD.MOV.U32 R11, RZ, RZ, 0x181f ;  /* 0x0000181fff0b7424 */ /* 0x000fe400078e00ff */
[----:B------:R-:W-:Y:S02]  /*10f10*/  IMAD.MOV.U32 R15, RZ, RZ, -0x1 ;  /* 0xffffffffff0f7424 */ /* 0x000fe400078e00ff */
[----:B------:R-:W-:Y:S02]  /*10f20*/  IMAD.MOV.U32 R3, RZ, RZ, R14 ;  /* 0x000000ffff037224 */ /* 0x000fe400078e000e */
[----:B------:R-:W-:-:S07]  /*10f30*/  IMAD R22, R22, 0x2, R16 ;  /* 0x0000000216167824 */ /* 0x000fce00078e0210 */
[----:B------:R-:W-:Y:S05]  /*10f40*/  WARPSYNC.COLLECTIVE R15, `(.L_x_4618) ;  /* 0x000000000f087348 */ /* 0x000fea0003c00000 */
[----:B------:R0:W1:Y:S02]  /*10f50*/  SHFL.IDX P6, R14, R13, R12, R11 ;  /* 0x0000000c0d0e7389 */ /* 0x00006400000c000b */
[----:B01----:R-:W-:Y:S01]  /*10f60*/  ENDCOLLECTIVE ;  /* 0x000000000000791b */ /* 0x003fe20003800000 */
.L_x_4618:
[----:B------:R-:W-:Y:S02]  /*10f70*/  IMAD.MOV.U32 R13, RZ, RZ, R23 ;  /* 0x000000ffff0d7224 */ /* 0x000fe400078e0017 */
[----:B------:R-:W-:Y:S01]  /*10f80*/  IMAD.MOV.U32 R12, RZ, RZ, 0x1 ;  /* 0x00000001ff0c7424 */ /* 0x000fe200078e00ff */
[----:B------:R-:W-:-:S13]  /*10f90*/  IADD3 R2, P0, R14, R0, RZ ;  /* 0x000000000e027210 */ /* 0x000fda0007f1e0ff */
[----:B------:R-:W-:Y:S05]  /*10fa0*/  WARPSYNC.COLLECTIVE R15, `(.L_x_4619) ;  /* 0x000000000f087348 */ /* 0x000fea0003c00000 */
[----:B------:R0:W1:Y:S02]  /*10fb0*/  SHFL.IDX P6, R14, R13, R12, R11 ;  /* 0x0000000c0d0e7389 */ /* 0x00006400000c000b */
[----:B01----:R-:W-:Y:S01]  /*10fc0*/  ENDCOLLECTIVE ;  /* 0x000000000000791b */ /* 0x003fe20003800000 */
.L_x_4619:
        /* <DEDUP_REMOVED lines=13> */
.L_x_4620:
[----:B------:R-:W-:Y:S02]  /*110a0*/  IMAD.MOV.U32 R13, RZ, RZ, R23 ;  /* 0x000000ffff0d7224 */ /* 0x000fe400078e0017 */
[----:B------:R-:W-:Y:S01]  /*110b0*/  IMAD.MOV.U32 R12, RZ, RZ, 0x2 ;  /* 0x00000002ff0c7424 */ /* 0x000fe200078e00ff */
[----:B------:R-:W-:-:S13]  /*110c0*/  IADD3 R2, P0, R14, R0, RZ ;  /* 0x000000000e027210 */ /* 0x000fda0007f1e0ff */
[----:B------:R-:W-:Y:S05]  /*110d0*/  WARPSYNC.COLLECTIVE R15, `(.L_x_4621) ;  /* 0x000000000f087348 */ /* 0x000fea0003c00000 */
[----:B------:R0:W1:Y:S02]  /*110e0*/  SHFL.IDX P6, R14, R13, R12, R11 ;  /* 0x0000000c0d0e7389 */ /* 0x00006400000c000b */
[----:B01----:R-:W-:Y:S01]  /*110f0*/  ENDCOLLECTIVE ;  /* 0x000000000000791b */ /* 0x003fe20003800000 */
.L_x_4621:
        /* <DEDUP_REMOVED lines=13> */
.L_x_4622:
[----:B------:R-:W-:Y:S02]  /*111d0*/  IMAD.MOV.U32 R13, RZ, RZ, R23 ;  /* 0x000000ffff0d7224 */ /* 0x000fe400078e0017 */
[----:B------:R-:W-:Y:S01]  /*111e0*/  IMAD.MOV.U32 R12, RZ, RZ, 0x3 ;  /* 0x00000003ff0c7424 */ /* 0x000fe200078e00ff */
[----:B------:R-:W-:-:S13]  /*111f0*/  IADD3 R2, P0, R14, R0, RZ ;  /* 0x000000000e027210 */ /* 0x000fda0007f1e0ff */
[----:B------:R-:W-:Y:S05]  /*11200*/  WARPSYNC.COLLECTIVE R15, `(.L_x_4623) ;  /* 0x000000000f087348 */ /* 0x000fea0003c00000 */
[----:B------:R0:W1:Y:S02]  /*11210*/  SHFL.IDX P6, R14, R13, R12, R11 ;  /* 0x0000000c0d0e7389 */ /* 0x00006400000c000b */
[----:B01----:R-:W-:Y:S01]  /*11220*/  ENDCOLLECTIVE ;  /* 0x000000000000791b */ /* 0x003fe20003800000 */
.L_x_4623:
        /* <DEDUP_REMOVED lines=13> */
.L_x_4624:
[----:B------:R-:W-:Y:S02]  /*11300*/  IMAD.MOV.U32 R13, RZ, RZ, R23 ;  /* 0x000000ffff0d7224 */ /* 0x000fe400078e0017 */
[----:B------:R-:W-:Y:S01]  /*11310*/  IMAD.MOV.U32 R12, RZ, RZ, 0x4 ;  /* 0x00000004ff0c7424 */ /* 0x000fe200078e00ff */
[----:B------:R-:W-:-:S13]  /*11320*/  IADD3 R2, P0, R14, R0, RZ ;  /* 0x000000000e027210 */ /* 0x000fda0007f1e0ff */
[----:B------:R-:W-:Y:S05]  /*11330*/  WARPSYNC.COLLECTIVE R15, `(.L_x_4625) ;  /* 0x000000000f087348 */ /* 0x000fea0003c00000 */
[----:B------:R0:W1:Y:S02]  /*11340*/  SHFL.IDX P6, R14, R13, R12, R11 ;  /* 0x0000000c0d0e7389 */ /* 0x00006400000c000b */
[----:B01----:R-:W-:Y:S01]  /*11350*/  ENDCOLLECTIVE ;  /* 0x000000000000791b */ /* 0x003fe20003800000 */
.L_x_4625:
        /* <DEDUP_REMOVED lines=13> */
.L_x_4626:
[----:B------:R-:W-:Y:S01]  /*11430*/  IMAD.MOV.U32 R13, RZ, RZ, R23 ;  /* 0x000000ffff0d7224 */ /* 0x000fe200078e0017 */
[----:B------:R-:W-:Y:S02]  /*11440*/  MOV R12, 0x5 ;  /* 0x00000005000c7802 */ /* 0x000fe40000000f00 */
[----:B------:R-:W-:-:S13]  /*11450*/  IADD3 R2, P0, R14, R0, RZ ;  /* 0x000000000e027210 */ /* 0x000fda0007f1e0ff */
[----:B------:R-:W-:Y:S05]  /*11460*/  WARPSYNC.COLLECTIVE R15, `(.L_x_4627) ;  /* 0x000000000f087348 */ /* 0x000fea0003c00000 */
[----:B------:R0:W1:Y:S02]  /*11470*/  SHFL.IDX P6, R14, R13, R12, R11 ;  /* 0x0000000c0d0e7389 */ /* 0x00006400000c000b */
[----:B01----:R-:W-:Y:S01]  /*11480*/  ENDCOLLECTIVE ;  /* 0x000000000000791b */ /* 0x003fe20003800000 */
.L_x_4627:
        /* <DEDUP_REMOVED lines=13> */
.L_x_4628:
[----:B------:R-:W-:Y:S05]  /*11560*/  BRA `(.L_x_4629) ;  /* 0xffffffcc00387947 */ /* 0x000fea000383ffff */
.L_x_4534:
        /* <DEDUP_REMOVED lines=8> */
.L_x_4631:
[----:B------:R-:W-:Y:S05]  /*115f0*/  BSYNC B0 ;  /* 0x0000000000007941 */ /* 0x000fea0003800000 */
.L_x_4630:
[----:B------:R-:W-:Y:S05]  /*11600*/  BRA `(.L_x_4632) ;  /* 0xffffffd0000c7947 */ /* 0x000fea000383ffff */
.L_x_4537:
[----:B---3--:R3:W4:Y:S02]  /*11610*/  SYNCS.PHASECHK.TRANS64.TRYWAIT P0, [R5+URZ+0x22820], R0 ;  /* 0x02282000050075a7 */ /* 0x008724000800017f */
[----:B----4-:R-:W-:Y:S05]  /*11620*/  @!P0 NANOSLEEP.SYNCS 0x989680 ;  /* 0x009896800000895d */ /* 0x010fea0003900000 */
[----:B------:R-:W4:Y:S02]  /*11630*/  @!P0 SYNCS.PHASECHK.TRANS64 P0, [R5+URZ+0x22820], R0 ;  /* 0x02282000050085a7 */ /* 0x000f24000800007f */
[----:B----4-:R-:W-:Y:S05]  /*11640*/  @!P0 BRA `(.L_x_4537) ;  /* 0xfffffffc00f08947 */ /* 0x010fea000383ffff */
[----:B------:R-:W-:Y:S05]  /*11650*/  BRA `(.L_x_4633) ;  /* 0xffffffd000547947 */ /* 0x000fea000383ffff */
.L_x_4538:
        /* <DEDUP_REMOVED lines=11> */
.L_x_4635:
[----:B------:R-:W-:Y:S05]  /*11710*/  BSYNC B0 ;  /* 0x0000000000007941 */ /* 0x000fea0003800000 */
.L_x_4634:
[----:B------:R-:W-:Y:S05]  /*11720*/  BRA `(.L_x_4636) ;  /* 0xffffffd0003c7947 */ /* 0x000fea000383ffff */
.L_x_4541:
[----:B------:R-:W-:Y:S01]  /*11730*/  BSSY B1, `(.L_x_4637) ;  /* 0x0000006000017945 */ /* 0x000fe20003800000 */
[----:B------:R-:W-:-:S07]  /*11740*/  IMAD.MOV.U32 R15, RZ, RZ, -0x1 ;  /* 0xffffffffff0f7424 */ /* 0x000fce00078e00ff */
[----:B0123-5:R-:W-:Y:S05]  /*11750*/  WARPSYNC.COLLECTIVE R15, `(.L_x_4638) ;  /* 0x000000000f0c7348 */ /* 0x02ffea0003c00000 */
[----:B------:R-:W-:Y:S02]  /*11760*/  ELECT P6, UR62, PT ;  /* 0x00000000003e782f */ /* 0x000fe400038c0000 */
[----:B------:R-:W-:Y:S01]  /*11770*/  MOV R14, UR62 ;  /* 0x0000003e000e7c02 */ /* 0x000fe20008000f00 */
[----:B0123-5:R-:W-:Y:S10]  /*11780*/  ENDCOLLECTIVE ;  /* 0x000000000000791b */ /* 0x02fff40003800000 */
.L_x_4638:
[----:B------:R-:W-:Y:S05]  /*11790*/  BSYNC B1 ;  /* 0x0000000000017941 */ /* 0x000fea0003800000 */
.L_x_4637:
[----:B------:R-:W-:Y:S05]  /*117a0*/  BRA `(.L_x_4639) ;  /* 0xffffffd000347947 */ /* 0x000fea000383ffff */
.L_x_4543:
[----:B---3--:R3:W4:Y:S02]  /*117b0*/  SYNCS.PHASECHK.TRANS64.TRYWAIT P1, [R3+URZ+0x22840], R2 ;  /* 0x02284002030075a7 */ /* 0x008724000802017f */
[----:B----4-:R-:W-:Y:S05]  /*117c0*/  @!P1 NANOSLEEP.SYNCS 0x989680 ;  /* 0x009896800000995d */ /* 0x010fea0003900000 */
[----:B------:R-:W4:Y:S02]  /*117d0*/  @!P1 SYNCS.PHASECHK.TRANS64 P1, [R3+URZ+0x22840], R2 ;  /* 0x02284002030095a7 */ /* 0x000f24000802007f */
[----:B----4-:R-:W-:Y:S05]  /*117e0*/  @!P1 BRA `(.L_x_4543) ;  /* 0xfffffffc00f09947 */ /* 0x010fea000383ffff */
[----:B------:R-:W-:Y:S05]  /*117f0*/  BRA `(.L_x_4640) ;  /* 0xffffffd000547947 */ /* 0x000fea000383ffff */
.L_x_4545:
[----:B----4-:R4:W0:Y:S02]  /*11800*/  SYNCS.PHASECHK.TRANS64.TRYWAIT P1, [R5+URZ+0x22840], R0 ;  /* 0x02284000050075a7 */ /* 0x010824000802017f */
[----:B0-----:R-:W-:Y:S05]  /*11810*/  @!P1 NANOSLEEP.SYNCS 0x989680 ;  /* 0x009896800000995d */ /* 0x001fea0003900000 */
[----:B------:R-:W0:Y:S02]  /*11820*/  @!P1 SYNCS.PHASECHK.TRANS64 P1, [R5+URZ+0x22840], R0 ;  /* 0x02284000050095a7 */ /* 0x000e24000802007f */
[----:B0-----:R-:W-:Y:S05]  /*11830*/  @!P1 BRA `(.L_x_4545) ;  /* 0xfffffffc00f09947 */ /* 0x001fea000383ffff */
[----:B------:R-:W-:Y:S05]  /*11840*/  BRA `(.L_x_4641) ;  /* 0xffffffd000607947 */ /* 0x000fea000383ffff */
.L_x_4547:
[----:B------:R0:W0:Y:S02]  /*11850*/  SYNCS.PHASECHK.TRANS64.TRYWAIT P1, [R3+URZ+0x22860], R2 ;  /* 0x02286002030075a7 */ /* 0x000024000802017f */
[----:B0-----:R-:W-:Y:S05]  /*11860*/  @!P1 NANOSLEEP.SYNCS 0x989680 ;  /* 0x009896800000995d */ /* 0x001fea0003900000 */
[----:B------:R-:W0:Y:S02]  /*11870*/  @!P1 SYNCS.PHASECHK.TRANS64 P1, [R3+URZ+0x22860], R2 ;  /* 0x02286002030095a7 */ /* 0x000e24000802007f */
[----:B0-----:R-:W-:Y:S05]  /*11880*/  @!P1 BRA `(.L_x_4547) ;  /* 0xfffffffc00f09947 */ /* 0x001fea000383ffff */
[----:B------:R-:W-:Y:S05]  /*11890*/  BRA `(.L_x_4642) ;  /* 0xffffffd0005c7947 */ /* 0x000fea000383ffff */
.L_x_4643:
        /* <DEDUP_REMOVED lines=14> */
.L_x_6463:


//--------------------- .text._ZN7cutlass13device_kernelIN5flash11enable_sm90INS1_16FlashAttnFwdSm90INS1_25CollectiveMainloopFwdSm90ILi2EN4cute5tupleIJNS5_1CILi1EEES8_S8_EEENS6_IJNS7_ILi128EEENS7_ILi96EEENS7_ILi64EEEEEELi256ENS_10bfloat16_tEfNS_4arch4Sm90ELb1ELb0ELb0ELb0ELb1ELb0ELb1ELb1ELb0ELb1ELb0ELb0EEENS1_21CollectiveEpilogueFwdINS6_IJSA_NS7_ILi256EEESB_EEES9_SE_SG_Li256ELb0ELb1ELb0ELb0EEENS1_30DynamicPersistentTileSchedulerILi256ELi128ELb0ELb1ELb1EEEEEEEEEvNT_6ParamsE --------------------------
	.section	.text._ZN7cutlass13device_kernelIN5flash11enable_sm90INS1_16FlashAttnFwdSm90INS1_25CollectiveMainloopFwdSm90ILi2EN4cute5tupleIJNS5_1CILi1EEES8_S8_EEENS6_IJNS7_ILi128EEENS7_ILi96EEENS7_ILi64EEEEEELi256ENS_10bfloat16_tEfNS_4arch4Sm90ELb1ELb0ELb0ELb0ELb1ELb0ELb1ELb1ELb0ELb1ELb0ELb0EEENS1_21CollectiveEpilogueFwdINS6_IJSA_NS7_ILi256EEESB_EEES9_SE_SG_Li256ELb0ELb1ELb0ELb0EEENS1_30DynamicPersistentTileSchedulerILi256ELi128ELb0ELb1ELb1EEEEEEEEEvNT_6ParamsE,"ax",@progbits
	.align	128
.text._ZN7cutlass13device_kernelIN5flash11enable_sm90INS1_16FlashAttnFwdSm90INS1_25CollectiveMainloopFwdSm90ILi2EN4cute5tupleIJNS5_1CILi1EEES8_S8_EEENS6_IJNS7_ILi128EEENS7_ILi96EEENS7_ILi64EEEEEELi256ENS_10bfloat16_tEfNS_4arch4Sm90ELb1ELb0ELb0ELb0ELb1ELb0ELb1ELb1ELb0ELb1ELb0ELb0EEENS1_21CollectiveEpilogueFwdINS6_IJSA_NS7_ILi256EEESB_EEES9_SE_SG_Li256ELb0ELb1ELb0ELb0EEENS1_30DynamicPersistentTileSchedulerILi256ELi128ELb0ELb1ELb1EEEEEEEEEvNT_6ParamsE:
        .type           _ZN7cutlass13device_kernelIN5flash11enable_sm90INS1_16FlashAttnFwdSm90INS1_25CollectiveMainloopFwdSm90ILi2EN4cute5tupleIJNS5_1CILi1EEES8_S8_EEENS6_IJNS7_ILi128EEENS7_ILi96EEENS7_ILi64EEEEEELi256ENS_10bfloat16_tEfNS_4arch4Sm90ELb1ELb0ELb0ELb0ELb1ELb0ELb1ELb1ELb0ELb1ELb0ELb0EEENS1_21CollectiveEpilogueFwdINS6_IJSA_NS7_ILi256EEESB_EEES9_SE_SG_Li256ELb0ELb1ELb0ELb0EEENS1_30DynamicPersistentTileSchedulerILi256ELi128ELb0ELb1ELb1EEEEEEEEEvNT_6ParamsE,@function
        .size           _ZN7cutlass13device_kernelIN5flash11enable_sm90INS1_16FlashAttnFwdSm90INS1_25CollectiveMainloopFwdSm90ILi2EN4cute5tupleIJNS5_1CILi1EEES8_S8_EEENS6_IJNS7_ILi128EEENS7_ILi96EEENS7_ILi64EEEEEELi256ENS_10bfloat16_tEfNS_4arch4Sm90ELb1ELb0ELb0ELb0ELb1ELb0ELb1ELb1ELb0ELb1ELb0ELb0EEENS1_21CollectiveEpilogueFwdINS6_IJSA_NS7_ILi256EEESB_EEES9_SE_SG_Li256ELb0ELb1ELb0ELb0EEENS1_30DynamicPersistentTileSchedulerILi256ELi128ELb0ELb1ELb1EEEEEEEEEvNT_6ParamsE,(.L_x_6464 - _ZN7cutlass13device_kernelIN5flash11enable_sm90INS1_16FlashAttnFwdSm90INS1_25CollectiveMainloopFwdSm90ILi2EN4cute5tupleIJNS5_1CILi1EEES8_S8_EEENS6_IJNS7_ILi128EEENS7_ILi96EEENS7_ILi64EEEEEELi256ENS_10bfloat16_tEfNS_4arch4Sm90ELb1ELb0ELb0ELb0ELb1ELb0ELb1ELb1ELb0ELb1ELb0ELb0EEENS1_21CollectiveEpilogueFwdINS6_IJSA_NS7_ILi256EEESB_EEES9_SE_SG_Li256ELb0ELb1ELb0ELb0EEENS1_30DynamicPersistentTileSchedulerILi256ELi128ELb0ELb1ELb1EEEEEEEEEvNT_6ParamsE)
        .other          _ZN7cutlass13device_kernelIN5flash11enable_sm90INS1_16FlashAttnFwdSm90INS1_25CollectiveMainloopFwdSm90ILi2EN4cute5tupleIJNS5_1CILi1EEES8_S8_EEENS6_IJNS7_ILi128EEENS7_ILi96EEENS7_ILi64EEEEEELi256ENS_10bfloat16_tEfNS_4arch4Sm90ELb1ELb0ELb0ELb0ELb1ELb0ELb1ELb1ELb0ELb1ELb0ELb0EEENS1_21CollectiveEpilogueFwdINS6_IJSA_NS7_ILi256EEESB_EEES9_SE_SG_Li256ELb0ELb1ELb0ELb0EEENS1_30DynamicPersistentTileSchedulerILi256ELi128ELb0ELb1ELb1EEEEEEEEEvNT_6ParamsE,@"STO_CUDA_ENTRY STV_DEFAULT"
_ZN7cutlass13device_kernelIN5flash11enable_sm90INS1_16FlashAttnFwdSm90INS1_25CollectiveMainloopFwdSm90ILi2EN4cute5tupleIJNS5_1CILi1EEES8_S8_EEENS6_IJNS7_ILi128EEENS7_ILi96EEENS7_ILi64EEEEEELi256ENS_10bfloat16_tEfNS_4arch4Sm90ELb1ELb0ELb0ELb0ELb1ELb0ELb1ELb1ELb0ELb1ELb0ELb0EEENS1_21CollectiveEpilogueFwdINS6_IJSA_NS7_ILi256EEESB_EEES9_SE_SG_Li256ELb0ELb1ELb0ELb0EEENS1_30DynamicPersistentTileSchedulerILi256ELi128ELb0ELb1ELb1EEEEEEEEEvNT_6ParamsE:
        /* <DEDUP_REMOVED lines=47> */
.L_x_4644:
        /* <DEDUP_REMOVED lines=22> */
.L_x_4645:
        /* <DEDUP_REMOVED lines=18> */
.L_x_4646:
        /* <DEDUP_REMOVED lines=22> */
.L_x_4647:
        /* <DEDUP_REMOVED lines=23> */
.L_x_4648:
        /* <DEDUP_REMOVED lines=10> */
.L_x_4650:
[----:B------:R-:W-:-:S08]  /*08e0*/  NOP ;  /* 0x0000000000007918 */ /* 0x000fd00000000000 */
[----:B------:R-:W1:Y:S02]  /*08f0*/  USETMAXREG.TRY_ALLOC.CTAPOOL UP0, 0xe8 ;  /* 0x000000e8000079c8 */ /* 0x000e640008000600 */
[----:B-1----:R-:W-:-:S13]  /*0900*/  PLOP3.LUT P0, PT, PT, PT, UP0, 0x80, 0x0 ;  /* 0x000000000000781c */ /* 0x002fda0003f0f008 */
[----:B------:R-:W-:Y:S05]  /*0910*/  @!P0 BRA `(.L_x_4650) ;  /* 0xfffffffc00f08947 */ /* 0x000fea000383ffff */
[----:B------:R-:W1:Y:S01]  /*0920*/  S2R R0, SR_TID.X ;  /* 0x0000000000007919 */ /* 0x000e620000002100 */
[----:B------:R-:W2:Y:S08]  /*0930*/  S2UR UR4, SR_CTAID.X ;  /* 0x00000000000479c3 */ /* 0x000eb00000002500 */
[----:B------:R-:W-:Y:S08]  /*0940*/  BAR.ARV 0x4, 0x180 ;  /* 0x0106000000007b1d */ /* 0x000ff00000002000 */
[----:B------:R-:W-:Y:S06]  /*0950*/  BAR.ARV 0x8, 0x180 ;  /* 0x0206000000007b1d */ /* 0x000fec0000002000 */
[----:B-1----:R-:W-:-:S04]  /*0960*/  SHF.R.U32.HI R0, RZ, 0x7, R0 ;  /* 0x00000007ff007819 */ /* 0x002fc80000011600 */
[----:B------:R-:W-:Y:S02]  /*0970*/  ISETP.NE.AND P0, PT, R0, 0x1, PT ;  /* 0x000000010000780c */ /* 0x000fe40003f05270 */
[----:B------:R-:W2:Y:S11]  /*0980*/  LDC R0, c[0x0][0xd38] ;  /* 0x00034e00ff007b82 */ /* 0x000eb60000000800 */
[----:B------:R-:W-:Y:S06]  /*0990*/  @!P0 BAR.ARV 0x9, 0x100 ;  /* 0x0244000000008b1d */ /* 0x000fec0000002000 */
[----:B--2---:R-:W-:-:S13]  /*09a0*/  ISETP.LE.AND P0, PT, R0, UR4, PT ;  /* 0x0000000400007c0c */ /* 0x004fda000bf03270 */
[----:B------:R-:W-:Y:S05]  /*09b0*/  @P0 EXIT ;  /* 0x000000000000094d */ /* 0x000fea0003800000 */
[----:B------:R-:W2:Y:S01]  /*09c0*/  LDL R3, [R1+0xc] ;  /* 0x00000c0001037983 */ /* 0x000ea20000100800 */
[----:B------:R-:W-:Y:S01]  /*09d0*/  IMAD.MOV.U32 R222, RZ, RZ, RZ ;  /* 0x000000ffffde7224 */ /* 0x000fe200078e00ff */
[----:B------:R-:W-:Y:S01]  /*09e0*/  UMOV UR39, URZ ;  /* 0x0000003f00277c82 */ /* 0x000fe20008000000 */
[----:B------:R-:W-:Y:S01]  /*09f0*/  UMOV UR38, URZ ;  /* 0x0000003f00267c82 */ /* 0x000fe20008000000 */
[----:B0-----:R-:W0:Y:S02]  /*0a00*/  S2R R2, SR_TID.X ;  /* 0x0000000000027919 */ /* 0x001e240000002100 */
[----:B0-----:R-:W-:-:S05]  /*0a10*/  VIADD R12, R2, 0xffffff80 ;  /* 0xffffff80020c7836 */ /* 0x001fca0000000000 */
[----:B------:R-:W-:-:S04]  /*0a20*/  SHF.R.S32.HI R0, RZ, 0x1f, R12 ;  /* 0x0000001fff007819 */ /* 0x000fc8000001140c */
[CC--:B------:R-:W-:Y:S02]  /*0a30*/  LEA.HI R4, R0.reuse, R12.reuse, RZ, 0x5 ;  /* 0x0000000c00047211 */ /* 0x0c0fe400078f28ff */
[----:B------:R-:W-:-:S03]  /*0a40*/  LEA.HI R2, R0, R12, RZ, 0x4 ;  /* 0x0000000c00027211 */ /* 0x000fc600078f20ff */
[----:B------:R-:W-:Y:S01]  /*0a50*/  IMAD.SHL.U32 R6, R4, 0x20, RZ ;  /* 0x0000002004067824 */ /* 0x000fe200078e00ff */
[----:B------:R-:W-:Y:S02]  /*0a60*/  SHF.R.S32.HI R5, RZ, 0x4, R2 ;  /* 0x00000004ff057819 */ /* 0x000fe40000011402 */
[----:B------:R-:W-:Y:S02]  /*0a70*/  LOP3.LUT R4, R2, 0x3fffff0, RZ, 0xc0, !PT ;  /* 0x03fffff002047812 */ /* 0x000fe400078ec0ff */
[----:B------:R-:W-:Y:S02]  /*0a80*/  LOP3.LUT R7, R6, 0xfffffc00, RZ, 0xc0, !PT ;  /* 0xfffffc0006077812 */ /* 0x000fe400078ec0ff */
[----:B------:R-:W-:Y:S01]  /*0a90*/  LEA.HI R6, R0, R12, RZ, 0x2 ;  /* 0x0000000c00067211 */ /* 0x000fe200078f10ff */
[----:B------:R-:W-:Y:S01]  /*0aa0*/  IMAD.IADD R4, R12, 0x1, -R4 ;  /* 0x000000010c047824 */ /* 0x000fe200078e0a04 */
[----:B------:R-:W-:Y:S02]  /*0ab0*/  LEA.HI R2, R2, R5, RZ, 0x1 ;  /* 0x0000000502027211 */ /* 0x000fe400078f08ff */
[----:B------:R-:W-:Y:S01]  /*0ac0*/  LOP3.LUT R6, R6, 0xfffffffc, RZ, 0xc0, !PT ;  /* 0xfffffffc06067812 */ /* 0x000fe200078ec0ff */
[----:B------:R-:W-:Y:S01]  /*0ad0*/  IMAD R7, R4, 0x40, R7 ;  /* 0x0000004004077824 */ /* 0x000fe200078e0207 */
[----:B------:R-:W-:-:S03]  /*0ae0*/  LOP3.LUT R2, R2, 0x1ffffffe, RZ, 0xc0, !PT ;  /* 0x1ffffffe02027812 */ /* 0x000fc600078ec0ff */
[----:B------:R-:W-:Y:S02]  /*0af0*/  IMAD.IADD R6, R12, 0x1, -R6 ;  /* 0x000000010c067824 */ /* 0x000fe400078e0a06 */
[----:B------:R-:W-:-:S03]  /*0b00*/  IMAD.IADD R2, R5, 0x1, -R2 ;  /* 0x0000000105027824 */ /* 0x000fc600078e0a02 */
[----:B------:R-:W-:Y:S01]  /*0b10*/  LEA.HI R4, R6, R6, RZ, 0x1 ;  /* 0x0000000606047211 */ /* 0x000fe200078f08ff */
[----:B------:R-:W-:-:S03]  /*0b20*/  IMAD R226, R2, 0x8, R7 ;  /* 0x0000000802e27824 */ /* 0x000fc600078e0207 */
[----:B------:R-:W-:-:S05]  /*0b30*/  LOP3.LUT R5, R4, 0x1ffffffe, RZ, 0xc0, !PT ;  /* 0x1ffffffe04057812 */ /* 0x000fca00078ec0ff */
[----:B------:R-:W-:Y:S01]  /*0b40*/  IMAD.IADD R6, R6, 0x1, -R5 ;  /* 0x0000000106067824 */ /* 0x000fe200078e0a05 */
[----:B--2---:R-:W-:Y:S02]  /*0b50*/  R2UR UR5, R3 ;  /* 0x00000000030572ca */ /* 0x004fe400000e0000 */
[CC--:B------:R-:W-:Y:S02]  /*0b60*/  LEA.HI R3, R0.reuse, R12.reuse, RZ, 0x7 ;  /* 0x0000000c00037211 */ /* 0x0c0fe400078f38ff */
[----:B------:R-:W-:Y:S02]  /*0b70*/  LEA.HI R0, R0, R12, RZ, 0x3 ;  /* 0x0000000c00007211 */ /* 0x000fe400078f18ff */
[C---:B------:R-:W-:Y:S02]  /*0b80*/  LOP3.LUT R223, R3.reuse, 0xffffff80, RZ, 0xc0, !PT ;  /* 0xffffff8003df7812 */ /* 0x040fe400078ec0ff */
[----:B------:R-:W-:Y:S02]  /*0b90*/  SHF.R.S32.HI R224, RZ, 0x7, R3 ;  /* 0x00000007ffe07819 */ /* 0x000fe40000011403 */
[----:B------:R-:W-:Y:S01]  /*0ba0*/  LOP3.LUT R218, R0, 0xfffffff8, RZ, 0xc0, !PT ;  /* 0xfffffff800da7812 */ /* 0x000fe200078ec0ff */
[C---:B------:R-:W-:Y:S01]  /*0bb0*/  IMAD.IADD R223, R12.reuse, 0x1, -R223 ;  /* 0x000000010cdf7824 */ /* 0x040fe200078e0adf */
[----:B------:R-:W-:Y:S01]  /*0bc0*/  LEA.HI R3, R3, R224, RZ, 0x1 ;  /* 0x000000e003037211 */ /* 0x000fe200078f08ff */
[----:B------:R-:W-:Y:S01]  /*0bd0*/  ULOP3.LUT UR5, UR5, 0x1, URZ, 0xfc, !UPT ;  /* 0x0000000105057892 */ /* 0x000fe2000f8efc3f */
[----:B------:R-:W-:Y:S01]  /*0be0*/  SHF.R.S32.HI R221, RZ, 0x3, R0 ;  /* 0x00000003ffdd7819 */ /* 0x000fe20000011400 */
[----:B------:R-:W-:Y:S01]  /*0bf0*/  IMAD.IADD R218, R12, 0x1, -R218 ;  /* 0x000000010cda7824 */ /* 0x000fe200078e0ada */
[----:B------:R-:W-:-:S02]  /*0c00*/  SHF.R.S32.HI R8, RZ, 0x1f, R223 ;  /* 0x0000001fff087819 */ /* 0x000fc400000114df */
[----:B------:R-:W-:Y:S01]  /*0c10*/  LOP3.LUT R3, R3, 0x3fffffe, RZ, 0xc0, !PT ;  /* 0x03fffffe03037812 */ /* 0x000fe200078ec0ff */
[----:B------:R-:W-:Y:S01]  /*0c20*/  IMAD.SHL.U32 R200, R218, 0x8, RZ ;  /* 0x00000008dac87824 */ /* 0x000fe200078e00ff */
[CC--:B------:R-:W-:Y:S01]  /*0c30*/  LEA.HI R9, R8.reuse, R223.reuse, RZ, 0x2 ;  /* 0x000000df08097211 */ /* 0x0c0fe200078f10ff */
[----:B------:R-:W-:Y:S01]  /*0c40*/  IMAD.U32 R227, RZ, RZ, UR5 ;  /* 0x00000005ffe37e24 */ /* 0x000fe2000f8e00ff */
[----:B------:R-:W-:Y:S01]  /*0c50*/  LEA.HI R8, R8, R223, RZ, 0x5 ;  /* 0x000000df08087211 */ /* 0x000fe200078f28ff */
[----:B------:R-:W-:Y:S01]  /*0c60*/  IMAD.IADD R3, R224, 0x1, -R3 ;  /* 0x00000001e0037824 */ /* 0x000fe200078e0a03 */
[--C-:B------:R-:W-:Y:S01]  /*0c70*/  SHF.R.S32.HI R10, RZ, 0x2, R9.reuse ;  /* 0x00000002ff0a7819 */ /* 0x100fe20000011409 */
[C---:B------:R-:W-:Y:S01]  /*0c80*/  VIADD R216, R200.reuse, 0x40 ;  /* 0x00000040c8d87836 */ /* 0x040fe20000000000 */
[----:B------:R-:W-:Y:S01]  /*0c90*/  SHF.R.S32.HI R11, RZ, 0x1f, R9 ;  /* 0x0000001fff0b7819 */ /* 0x000fe20000011409 */
[----:B------:R-:W-:Y:S01]  /*0ca0*/  VIADD R215, R200, 0x80 ;  /* 0x00000080c8d77836 */ /* 0x000fe20000000000 */
[----:B------:R-:W-:-:S02]  /*0cb0*/  SHF.R.S32.HI R8, RZ, 0x5, R8 ;  /* 0x00000005ff087819 */ /* 0x000fc40000011408 */
[----:B------:R-:W-:Y:S02]  /*0cc0*/  LEA.HI R11, R11, R10, RZ, 0x3 ;  /* 0x0000000a0b0b7211 */ /* 0x000fe400078f18ff */
[----:B------:R-:W-:Y:S02]  /*0cd0*/  LOP3.LUT R214, R9, 0x7ffffffc, RZ, 0xc0, !PT ;  /* 0x7ffffffc09d67812 */ /* 0x000fe400078ec0ff */
[----:B------:R-:W-:Y:S02]  /*0ce0*/  LOP3.LUT R11, R11, 0xfffffff8, RZ, 0xc0, !PT ;  /* 0xfffffff80b0b7812 */ /* 0x000fe400078ec0ff */
[----:B------:R-:W-:Y:S01]  /*0cf0*/  IADD3 R217, R200, 0xc0, RZ ;  /* 0x000000c0c8d97810 */ /* 0x000fe20007ffe0ff */
[----:B------:R-:W-:Y:S01]  /*0d00*/  IMAD.IADD R214, R223, 0x1, -R214 ;  /* 0x00000001dfd67824 */ /* 0x000fe200078e0ad6 */
[----:B------:R-:W-:Y:S01]  /*0d10*/  SHF.R.S32.HI R0, RZ, 0x1f, R200 ;  /* 0x0000001fff007819 */ /* 0x000fe200000114c8 */
[----:B------:R-:W-:Y:S01]  /*0d20*/  IMAD.IADD R11, R10, 0x1, -R11 ;  /* 0x000000010a0b7824 */ /* 0x000fe200078e0a0b */
[----:B------:R-:W-:-:S02]  /*0d30*/  SHF.R.S32.HI R2, RZ, 0x1f, R216 ;  /* 0x0000001fff027819 */ /* 0x000fc400000114d8 */
[----:B------:R-:W-:Y:S01]  /*0d40*/  SHF.R.S32.HI R0, RZ, 0x1f, R215 ;  /* 0x0000001fff007819 */ /* 0x000fe200000114d7 */
[----:B------:R-:W-:Y:S01]  /*0d50*/  IMAD R8, R8, 0x10, R11 ;  /* 0x0000001008087824 */ /* 0x000fe200078e020b */
[----:B------:R-:W-:-:S03]  /*0d60*/  SHF.R.S32.HI R229, RZ, 0x1f, R217 ;  /* 0x0000001fffe57819 */ /* 0x000fc600000114d9 */
[----:B------:R-:W-:-:S04]  /*0d70*/  IMAD R225, R3, 0x40, R8 ;  /* 0x0000004003e17824 */ /* 0x000fc800078e0208 */
[----:B------:R-:W-:-:S07]  /*0d80*/  IMAD R213, R6, 0x8, R225 ;  /* 0x0000000806d57824 */ /* 0x000fce00078e02e1 */
.L_x_4708:
        /* <DEDUP_REMOVED lines=21> */
.L_x_4651:
[----:B------:R-:W-:Y:S01]  /*0ee0*/  ULDC UR7, c[0x0][0xd54] ;  /* 0x0003550000077ab9 */ /* 0x000fe20000000800 */
[----:B------:R-:W-:Y:S01]  /*0ef0*/  UMOV UR6, UR9 ;  /* 0x0000000900067c82 */ /* 0x000fe20008000000 */
[----:B------:R-:W-:-:S11]  /*0f00*/  UISETP.NE.AND UP0, UPT, UR7, 0x1, UPT ;  /* 0x000000010700788c */ /* 0x000fd6000bf05270 */
[----:B------:R-:W-:Y:S02]  /*0f10*/  @UP0 ULDC.64 UR10, c[0x0][0xd58] ;  /* 0x00035600000a0ab9 */ /* 0x000fe40000000a00 */
[----:B------:R-:W-:-:S04]  /*0f20*/  UIMAD.WIDE.U32 UR4, UR9, UR10, URZ ;  /* 0x0000000a090472a5 */ /* 0x000fc8000f8e003f */
[----:B------:R-:W-:-:S04]  /*0f30*/  @UP0 USHF.R.U32.HI UR6, URZ, UR11, UR5 ;  /* 0x0000000b3f060299 */ /* 0x000fc80008011605 */
[----:B------:R-:W-:-:S12]  /*0f40*/  UIMAD UR4, UR6, UR7, URZ ;  /* 0x00000007060472a4 */ /* 0x000fd8000f8e023f */
.L_x_4652:
[----:B------:R-:W0:Y:S01]  /*0f50*/  LDC R228, c[0x0][0x448] ;  /* 0x00011200ffe47b82 */ /* 0x000e220000000800 */
[----:B------:R-:W-:Y:S01]  /*0f60*/  ULOP3.LUT UR5, URZ, UR6, URZ, 0x33, !UPT ;  /* 0x000000063f057292 */ /* 0x000fe2000f8e333f */
[----:B------:R-:W-:Y:S01]  /*0f70*/  CS2R R162, SRZ ;  /* 0x0000000000a27805 */ /* 0x000fe2000001ff00 */
[----:B------:R-:W-:Y:S01]  /*0f80*/  ULDC.64 UR10, c[0x0][0x418] ;  /* 0x00010600000a7ab9 */ /* 0x000fe20000000a00 */
[----:B------:R-:W-:Y:S01]  /*0f90*/  ULDC UR6, c[0x0][0xd3c] ;  /* 0x00034f0000067ab9 */ /* 0x000fe20000000800 */
[----:B------:R-:W-:Y:S01]  /*0fa0*/  UISETP.NE.U32.AND UP0, UPT, UR10, URZ, UPT ;  /* 0x0000003f0a00728c */ /* 0x000fe2000bf05070 */
[----:B------:R-:W-:Y:S01]  /*0fb0*/  CS2R R148, SRZ ;  /* 0x0000000000947805 */ /* 0x000fe2000001ff00 */
[----:B------:R-:W-:Y:S01]  /*0fc0*/  UIADD3 UR5, UR5, UR6, URZ ;  /* 0x0000000605057290 */ /* 0x000fe2000fffe03f */
[----:B------:R-:W-:Y:S01]  /*0fd0*/  CS2R R160, SRZ ;  /* 0x0000000000a07805 */ /* 0x000fe2000001ff00 */
[----:B------:R-:W-:Y:S01]  /*0fe0*/  UISETP.NE.AND.EX UP0, UPT, UR11, URZ, UPT, UP0 ;  /* 0x0000003f0b00728c */ /* 0x000fe2000bf05300 */
[----:B------:R-:W-:Y:S01]  /*0ff0*/  CS2R R144, SRZ ;  /* 0x0000000000907805 */ /* 0x000fe2000001ff00 */
[----:B------:R-:W-:Y:S01]  /*1000*/  USHF.L.U32 UR60, UR5, 0x7, URZ ;  /* 0x00000007053c7899 */ /* 0x000fe2000800063f */
[----:B------:R-:W-:Y:S01]  /*1010*/  CS2R R158, SRZ ;  /* 0x00000000009e7805 */ /* 0x000fe2000001ff00 */
[----:B------:R-:W-:Y:S01]  /*1020*/  ULDC UR6, c[0x0][0x424] ;  /* 0x0001090000067ab9 */ /* 0x000fe20000000800 */
[----:B------:R-:W-:Y:S01]  /*1030*/  ULDC UR5, c[0x0][0x288] ;  /* 0x0000a20000057ab9 */ /* 0x000fe20000000800 */
[----:B------:R-:W-:Y:S01]  /*1040*/  UIADD3 UR10, UR60, 0x7f, URZ ;  /* 0x0000007f3c0a7890 */ /* 0x000fe2000fffe03f */
[----:B------:R-:W-:Y:S01]  /*1050*/  CS2R R140, SRZ ;  /* 0x00000000008c7805 */ /* 0x000fe2000001ff00 */
[----:B------:R-:W-:Y:S01]  /*1060*/  UIADD3 UR5, -UR5, 0x60, URZ ;  /* 0x0000006005057890 */ /* 0x000fe2000fffe13f */
[----:B------:R-:W-:Y:S01]  /*1070*/  CS2R R128, SRZ ;  /* 0x0000000000807805 */ /* 0x000fe2000001ff00 */
[----:B------:R-:W-:Y:S01]  /*1080*/  USEL UR12, UR6, 0x1, UP0 ;  /* 0x00000001060c7887 */ /* 0x000fe20008000000 */
[----:B------:R-:W-:Y:S01]  /*1090*/  CS2R R136, SRZ ;  /* 0x0000000000887805 */ /* 0x000fe2000001ff00 */
[----:B------:R-:W-:Y:S01]  /*10a0*/  ULDC UR7, c[0x0][0x2f0] ;  /* 0x0000bc0000077ab9 */ /* 0x000fe20000000800 */
[----:B------:R-:W-:Y:S01]  /*10b0*/  IMAD.U32 R0, RZ, RZ, UR10 ;  /* 0x0000000aff007e24 */ /* 0x000fe2000f8e00ff */
[----:B------:R-:W-:Y:S01]  /*10c0*/  UIMAD UR5, UR12, UR7, UR5 ;  /* 0x000000070c0572a4 */ /* 0x000fe2000f8e0205 */
[----:B0-----:R-:W-:Y:S01]  /*10d0*/  ISETP.NE.AND P0, PT, R228, 0x1, PT ;  /* 0x00000001e400780c */ /* 0x001fe20003f05270 */
[----:B------:R-:W-:Y:S01]  /*10e0*/  UIADD3 UR4, UR9, -UR4, URZ ;  /* 0x8000000409047290 */ /* 0x000fe2000fffe03f */
[----:B------:R-:W-:Y:S01]  /*10f0*/  IMAD.U32 R212, RZ, RZ, UR12 ;  /* 0x0000000cffd47e24 */ /* 0x000fe2000f8e00ff */
[----:B------:R-:W-:Y:S01]  /*1100*/  UIMAD UR6, UR12, UR7, 0x5f ;  /* 0x0000005f0c0674a4 */ /* 0x000fe2000f8e0207 */
[----:B------:R-:W-:Y:S01]  /*1110*/  CS2R R92, SRZ ;  /* 0x00000000005c7805 */ /* 0x000fe2000001ff00 */
[----:B------:R-:W-:Y:S01]  /*1120*/  ULDC UR9, c[0x0][0xd48] ;  /* 0x0003520000097ab9 */ /* 0x000fe20000000800 */
[----:B------:R-:W-:Y:S01]  /*1130*/  CS2R R88, SRZ ;  /* 0x0000000000587805 */ /* 0x000fe2000001ff00 */
[----:B------:R-:W-:Y:S01]  /*1140*/  UISETP.NE.AND UP0, UPT, UR9, 0x1, UPT ;  /* 0x000000010900788c */ /* 0x000fe2000bf05270 */
[----:B------:R-:W-:Y:S01]  /*1150*/  CS2R R132, SRZ ;  /* 0x0000000000847805 */ /* 0x000fe2000001ff00 */
[----:B------:R-:W-:Y:S01]  /*1160*/  UIMAD.WIDE UR6, UR6, 0x2aaaaaab, URZ ;  /* 0x2aaaaaab060678a5 */ /* 0x000fe2000f8e023f */
[----:B------:R-:W-:-:S02]  /*1170*/  CS2R R84, SRZ ;  /* 0x0000000000547805 */ /* 0x000fc4000001ff00 */
[----:B------:R-:W-:Y:S01]  /*1180*/  CS2R R80, SRZ ;  /* 0x0000000000507805 */ /* 0x000fe2000001ff00 */
[----:B------:R-:W-:Y:S01]  /*1190*/  IMAD.MOV.U32 R194, RZ, RZ, RZ ;  /* 0x000000ffffc27224 */ /* 0x000fe200078e00ff */
[----:B------:R-:W0:Y:S01]  /*11a0*/  @P0 LDC R2, c[0x0][0x44c] ;  /* 0x00011300ff020b82 */ /* 0x000e220000000800 */
[----:B------:R-:W-:Y:S01]  /*11b0*/  USHF.R.U32.HI UR6, URZ, 0x1f, UR7 ;  /* 0x0000001f3f067899 */ /* 0x000fe20008011607 */
[----:B------:R-:W-:Y:S02]  /*11c0*/  CS2R R76, SRZ ;  /* 0x00000000004c7805 */ /* 0x000fe4000001ff00 */
[----:B------:R-:W-:Y:S02]  /*11d0*/  CS2R R72, SRZ ;  /* 0x0000000000487805 */ /* 0x000fe4000001ff00 */
[----:B------:R-:W-:Y:S01]  /*11e0*/  CS2R R124, SRZ ;  /* 0x00000000007c7805 */ /* 0x000fe2000001ff00 */
[----:B------:R-:W-:Y:S01]  /*11f0*/  ULEA.HI.SX32 UR6, UR7, UR6, 0x1c ;  /* 0x0000000607067291 */ /* 0x000fe2000f8fe23f */
[----:B------:R-:W-:-:S02]  /*1200*/  CS2R R68, SRZ ;  /* 0x0000000000447805 */ /* 0x000fc4000001ff00 */
[----:B------:R-:W-:Y:S01]  /*1210*/  CS2R R64, SRZ ;  /* 0x0000000000407805 */ /* 0x000fe2000001ff00 */
[----:B------:R-:W1:Y:S01]  /*1220*/  @P0 LDC R3, c[0x0][0x450] ;  /* 0x00011400ff030b82 */ /* 0x000e620000000800 */
[----:B------:R-:W-:Y:S01]  /*1230*/  @UP0 ULDC UR7, c[0x0][0xd50] ;  /* 0x0003540000070ab9 */ /* 0x000fe20000000800 */
        /* <DEDUP_REMOVED lines=14> */
[----:B0-----:R-:W-:Y:S01]  /*1320*/  @P0 IMAD.HI.U32 R2, R2, UR10, RZ ;  /* 0x0000000a02020c27 */ /* 0x001fe2000f8e00ff */
[----:B------:R-:W-:Y:S02]  /*1330*/  CS2R R102, SRZ ;  /* 0x0000000000667805 */ /* 0x000fe4000001ff00 */
[----:B------:R-:W-:Y:S02]  /*1340*/  CS2R R164, SRZ ;  /* 0x0000000000a47805 */ /* 0x000fe4000001ff00 */
[----:B------:R-:W-:-:S02]  /*1350*/  CS2R R98, SRZ ;  /* 0x0000000000627805 */ /* 0x000fc4000001ff00 */
[----:B------:R-:W-:Y:S02]  /*1360*/  CS2R R186, SRZ ;  /* 0x0000000000ba7805 */ /* 0x000fe4000001ff00 */
[----:B------:R-:W-:Y:S02]  /*1370*/  CS2R R94, SRZ ;  /* 0x00000000005e7805 */ /* 0x000fe4000001ff00 */
[----:B------:R-:W-:Y:S02]  /*1380*/  CS2R R90, SRZ ;  /* 0x00000000005a7805 */ /* 0x000fe4000001ff00 */
[----:B------:R-:W-:Y:S02]  /*1390*/  CS2R R184, SRZ ;  /* 0x0000000000b87805 */ /* 0x000fe4000001ff00 */
[----:B-1----:R-:W-:Y:S02]  /*13a0*/  @P0 SHF.R.U32.HI R0, RZ, R3, R2 ;  /* 0x00000003ff000219 */ /* 0x002fe40000011602 */
[----:B------:R-:W-:-:S02]  /*13b0*/  CS2R R86, SRZ ;  /* 0x0000000000567805 */ /* 0x000fc4000001ff00 */
[----:B------:R-:W-:Y:S02]  /*13c0*/  PLOP3.LUT P0, PT, PT, PT, PT, 0x80, 0x0 ;  /* 0x000000000000781c */ /* 0x000fe40003f0f070 */
[----:B------:R-:W-:Y:S02]  /*13d0*/  CS2R R82, SRZ ;  /* 0x0000000000527805 */ /* 0x000fe4000001ff00 */
[----:B------:R-:W-:Y:S01]  /*13e0*/  CS2R R182, SRZ ;  /* 0x0000000000b67805 */ /* 0x000fe2000001ff00 */
[----:B------:R-:W-:Y:S01]  /*13f0*/  VIADD R0, R0, UR5 ;  /* 0x0000000500007c36 */ /* 0x000fe20008000000 */
[----:B------:R-:W-:Y:S01]  /*1400*/  ULDC UR5, c[0x0][0xd54] ;  /* 0x0003550000057ab9 */ /* 0x000fe20000000800 */
[----:B------:R-:W-:Y:S01]  /*1410*/  CS2R R78, SRZ ;  /* 0x00000000004e7805 */ /* 0x000fe2000001ff00 */
[----:B------:R-:W-:Y:S01]  /*1420*/  UIMAD UR8, UR8, UR5, UR4 ;  /* 0x00000005080872a4 */ /* 0x000fe2000f8e0204 */
[----:B------:R-:W-:Y:S01]  /*1430*/  IMAD.HI R0, R0, 0x2aaaaaab, RZ ;  /* 0x2aaaaaab00007827 */ /* 0x000fe200078e02ff */
[----:B------:R-:W-:Y:S01]  /*1440*/  CS2R R74, SRZ ;  /* 0x00000000004a7805 */ /* 0x000fe2000001ff00 */
[----:B------:R-:W-:Y:S01]  /*1450*/  @UP0 ULDC UR4, c[0x0][0xd4c] ;  /* 0x0003530000040ab9 */ /* 0x000fe20000000800 */
[----:B------:R-:W-:Y:S01]  /*1460*/  CS2R R180, SRZ ;  /* 0x0000000000b47805 */ /* 0x000fe2000001ff00 */
[----:B------:R-:W-:Y:S01]  /*1470*/  UIMAD.WIDE.U32 UR4, UR8, UR4, URZ ;  /* 0x00000004080472a5 */ /* 0x000fe2000f8e003f */
[----:B------:R-:W-:Y:S01]  /*1480*/  SHF.R.U32.HI R3, RZ, 0x1f, R0 ;  /* 0x0000001fff037819 */ /* 0x000fe20000011600 */
[----:B------:R-:W-:Y:S01]  /*1490*/  UMOV UR10, UR8 ;  /* 0x00000008000a7c82 */ /* 0x000fe20008000000 */
[----:B------:R-:W-:Y:S01]  /*14a0*/  CS2R R70, SRZ ;  /* 0x0000000000467805 */ /* 0x000fe2000001ff00 */
[----:B------:R-:W-:Y:S01]  /*14b0*/  @UP0 USHF.R.U32.HI UR10, URZ, UR7, UR5 ;  /* 0x000000073f0a0299 */ /* 0x000fe20008011605 */
[----:B------:R-:W-:-:S02]  /*14c0*/  LEA.HI.SX32 R201, R0, R3, 0x1c ;  /* 0x0000000300c97211 */ /* 0x000fc400078fe2ff */
[----:B------:R-:W-:Y:S01]  /*14d0*/  CS2R R2, SRZ ;  /* 0x0000000000027805 */ /* 0x000fe2000001ff00 */
[----:B------:R-:W-:Y:S01]  /*14e0*/  IMAD.MOV.U32 R0, RZ, RZ, RZ ;  /* 0x000000ffff007224 */ /* 0x000fe200078e00ff */
[----:B------:R-:W-:Y:S01]  /*14f0*/  UIADD3 UR4, -UR10, URZ, URZ ;  /* 0x0000003f0a047290 */ /* 0x000fe2000fffe13f */
[----:B------:R-:W-:Y:S01]  /*1500*/  VIMNMX R201, R201, UR6, PT ;  /* 0x00000006c9c97c48 */ /* 0x000fe2000bfe0100 */
[----:B------:R-:W-:Y:S01]  /*1510*/  IMAD.U32 R220, RZ, RZ, UR10 ;  /* 0x0000000affdc7e24 */ /* 0x000fe2000f8e00ff */
[----:B------:R-:W-:Y:S01]  /*1520*/  CS2R R66, SRZ ;  /* 0x0000000000427805 */ /* 0x000fe2000001ff00 */
[----:B------:R-:W-:Y:S01]  /*1530*/  UIMAD UR4, UR9, UR4, UR8 ;  /* 0x00000004090472a4 */ /* 0x000fe2000f8e0208 */
[----:B------:R-:W-:Y:S02]  /*1540*/  ISETP.GE.AND P1, PT, R201, 0x1, PT ;  /* 0x00000001c900780c */ /* 0x000fe40003f26270 */
[----:B------:R-:W-:Y:S02]  /*1550*/  CS2R R178, SRZ ;  /* 0x0000000000b27805 */ /* 0x000fe4000001ff00 */
[----:B------:R-:W-:-:S02]  /*1560*/  CS2R R62, SRZ ;  /* 0x00000000003e7805 */ /* 0x000fc4000001ff00 */
[----:B------:R-:W-:Y:S02]  /*1570*/  CS2R R58, SRZ ;  /* 0x00000000003a7805 */ /* 0x000fe4000001ff00 */
[----:B------:R-:W-:Y:S01]  /*1580*/  CS2R R176, SRZ ;  /* 0x0000000000b07805 */ /* 0x000fe2000001ff00 */
[----:B------:R-:W-:Y:S01]  /*1590*/  IMAD.U32 R219, RZ, RZ, UR4 ;  /* 0x00000004ffdb7e24 */ /* 0x000fe2000f8e00ff */
        /* <DEDUP_REMOVED lines=25> */
[----:B------:R-:W-:Y:S02]  /*1730*/  USHF.R.U32.HI UR4, URZ, 0x4, UR5 ;  /* 0x000000043f047899 */ /* 0x000fe40008011605 */
[----:B------:R-:W-:Y:S02]  /*1740*/  UIADD3 UR5, UR5, 0xa000, URZ ;  /* 0x0000a00005057890 */ /* 0x000fe4000fffe03f */
[----:B------:R-:W-:Y:S02]  /*1750*/  ULOP3.LUT UR4, UR4, 0x3fff, URZ, 0xc0, !UPT ;  /* 0x00003fff04047892 */ /* 0x000fe4000f8ec03f */
[----:B------:R-:W-:Y:S02]  /*1760*/  USHF.R.U32.HI UR5, URZ, 0x4, UR5 ;  /* 0x000000043f057899 */ /* 0x000fe40008011605 */
[----:B------:R-:W-:Y:S02]  /*1770*/  ULOP3.LUT UR42, UR4, 0x10000, URZ, 0xfc, !UPT ;  /* 0x00010000042a7892 */ /* 0x000fe4000f8efc3f */
[----:B------:R-:W-:-:S03]  /*1780*/  ULOP3.LUT UR41, UR5, 0x3fff, URZ, 0xc0, !UPT ;  /* 0x00003fff05297892 */ /* 0x000fc6000f8ec03f */
[----:B------:R-:W-:Y:S02]  /*1790*/  UMOV UR5, 0x40000040 ;  /* 0x4000004000057882 */ /* 0x000fe40000000000 */
[----:B------:R-:W-:Y:S01]  /*17a0*/  UMOV UR4, UR42 ;  /* 0x0000002a00047c82 */ /* 0x000fe20008000000 */
[----:B------:R-:W-:Y:S02]  /*17b0*/  IMAD.U32 R23, RZ, RZ, UR5 ;  /* 0x00000005ff177e24 */ /* 0x000fe4000f8e00ff */
[----:B------:R-:W-:Y:S01]  /*17c0*/  IMAD.U32 R22, RZ, RZ, UR4 ;  /* 0x00000004ff167e24 */ /* 0x000fe2000f8e00ff */
        /* <DEDUP_REMOVED lines=17> */
.L_x_4654:
[----:B------:R-:W-:Y:S01]  /*18e0*/  LEA.HI R0, R222, R222, RZ, 0x1 ;  /* 0x000000dede007211 */ /* 0x000fe200078f08ff */
[----:B------:R-:W0:Y:S03]  /*18f0*/  S2R R2, SR_TID.X ;  /* 0x0000000000027919 */ /* 0x000e260000002100 */
[----:B------:R-:W-:-:S04]  /*1900*/  LOP3.LUT R3, R0, 0xfffffffe, RZ, 0xc0, !PT ;  /* 0xfffffffe00037812 */ /* 0x000fc800078ec0ff */
[----:B------:R-:W-:-:S04]  /*1910*/  IADD3 R0, R222, -R3, RZ ;  /* 0x80000003de007210 */ /* 0x000fc80007ffe0ff */
[----:B------:R-:W-:-:S04]  /*1920*/  SHF.L.U32 R0, R0, 0x1f, RZ ;  /* 0x0000001f00007819 */ /* 0x000fc800000006ff */
[----:B------:R-:W1:Y:S01]  /*1930*/  SYNCS.PHASECHK.TRANS64.TRYWAIT P0, [UR40+0x32400], R0 ;  /* 0x03240000ff0075a7 */ /* 0x000e620008000168 */
[----:B0-----:R-:W-:-:S05]  /*1940*/  SHF.R.U32.HI R2, RZ, 0x7, R2 ;  /* 0x00000007ff027819 */ /* 0x001fca0000011602 */
[----:B------:R-:W-:Y:S01]  /*1950*/  VIADD R209, R2, 0x8 ;  /* 0x0000000802d17836 */ /* 0x000fe20000000000 */
[----:B-1----:R-:W-:Y:S06]  /*1960*/  @!P0 BRA `(.L_x_4655) ;  /* 0x000000f4008c8947 */ /* 0x002fec0003800000 */
.L_x_4776:
[----:B------:R-:W-:Y:S05]  /*1970*/  WARPSYNC.ALL ;  /* 0x0000000000007948 */ /* 0x000fea0003800000 */
[----:B------:R-:W-:Y:S01]  /*1980*/  R2UR UR4, R227 ;  /* 0x00000000e30472ca */ /* 0x000fe200000e0000 */
[----:B------:R1:W-:-:S12]  /*1990*/  BAR.SYNC.DEFER_BLOCKING R209, 0x100 ;  /* 0x000400d10000751d */ /* 0x0003d80000010000 */
[----:B------:R-:W-:-:S05]  /*19a0*/  IMAD.U32 R2, RZ, RZ, UR4 ;  /* 0x00000004ff027e24 */ /* 0x000fca000f8e00ff */
[----:B------:R-:W-:-:S13]  /*19b0*/  ISETP.NE.AND P0, PT, R2, 0x3, PT ;  /* 0x000000030200780c */ /* 0x000fda0003f05270 */
[----:B-1----:R-:W-:Y:S05]  /*19c0*/  @!P0 BRA `(.L_x_4656) ;  /* 0x0000000000048947 */ /* 0x002fea0003800000 */
[----:B------:R-:W-:Y:S01]  /*19d0*/  BPT.TRAP 0x1 ;  /* 0x000000040000795c */ /* 0x000fe20000300000 */
.L_x_4656:
[----:B------:R-:W-:Y:S01]  /*19e0*/  ULEA UR6, UR38, UR40, 0x3 ;  /* 0x0000002826067291 */ /* 0x000fe2000f8e183f */
[----:B------:R-:W-:-:S05]  /*19f0*/  IMAD.U32 R2, RZ, RZ, UR39 ;  /* 0x00000027ff027e24 */ /* 0x000fca000f8e00ff */
[----:B------:R-:W-:-:S04]  /*1a00*/  SHF.L.U32 R2, R2, 0x1f, RZ ;  /* 0x0000001f02027819 */ /* 0x000fc800000006ff */
[----:B------:R1:W2:Y:S01]  /*1a10*/  SYNCS.PHASECHK.TRANS64.TRYWAIT P1, [UR6+0x32430], R2 ;  /* 0x03243002ff0075a7 */ /* 0x0002a20008020146 */
[----:B------:R-:W-:Y:S05]  /*1a20*/  @!P0 BRA `(.L_x_4657) ;  /* 0x0000000000048947 */ /* 0x000fea0003800000 */
[----:B------:R-:W-:Y:S01]  /*1a30*/  BPT.TRAP 0x1 ;  /* 0x000000040000795c */ /* 0x000fe20000300000 */
.L_x_4657:
[----:B--2---:R-:W-:Y:S05]  /*1a40*/  @P1 BRA `(.L_x_4658) ;  /* 0x0000000000081947 */ /* 0x004fea0003800000 */
[----:B------:R-:W2:Y:S02]  /*1a50*/  SYNCS.PHASECHK.TRANS64.TRYWAIT P1, [UR6+0x32430], R2 ;  /* 0x03243002ff0075a7 */ /* 0x000ea40008020146 */
[----:B--2---:R-:W-:Y:S05]  /*1a60*/  @!P1 BRA `(.L_x_4659) ;  /* 0x000000f400649947 */ /* 0x004fea0003800000 */
.L_x_4658:
[----:B------:R-:W-:Y:S01]  /*1a70*/  UIADD3 UR4, UR40, 0x1c400, URZ ;  /* 0x0001c40028047890 */ /* 0x000fe2000fffe03f */
[----:B------:R-:W-:Y:S01]  /*1a80*/  WARPGROUP.ARRIVE ;  /* 0x00000000000079c5 */ /* 0x000fe20000000000 */
[----:B------:R-:W-:Y:S01]  /*1a90*/  UMOV UR8, UR42 ;  /* 0x0000002a00087c82 */ /* 0x000fe20008000000 */
[----:B------:R-:W-:Y:S01]  /*1aa0*/  UMOV UR9, 0x40000040 ;  /* 0x4000004000097882 */ /* 0x000fe20000000000 */
[----:B------:R-:W-:Y:S01]  /*1ab0*/  USHF.R.U32.HI UR4, URZ, 0x4, UR4 ;  /* 0x000000043f047899 */ /* 0x000fe20008011604 */
[----:B------:R-:W-:-:S03]  /*1ac0*/  UMOV UR11, 0x40000040 ;  /* 0x40000040000b7882 */ /* 0x000fc60000000000 */
[----:B------:R-:W-:-:S04]  /*1ad0*/  ULOP3.LUT UR4, UR4, 0x3fff, URZ, 0xc0, !UPT ;  /* 0x00003fff04047892 */ /* 0x000fc8000f8ec03f */
[----:B------:R-:W-:-:S04]  /*1ae0*/  ULOP3.LUT UR5, UR4, 0x10000, URZ, 0xfc, !UPT ;  /* 0x0001000004057892 */ /* 0x000fc8000f8efc3f */
[----:B------:R-:W-:Y:S02]  /*1af0*/  UIMAD UR4, UR38, 0x300, UR5 ;  /* 0x00000300260478a4 */ /* 0x000fe4000f8e0205 */
[----:B------:R-:W-:Y:S01]  /*1b00*/  IMAD.U32 R20, RZ, RZ, UR5 ;  /* 0x00000005ff147e24 */ /* 0x000fe2000f8e00ff */
[----:B------:R-:W-:Y:S02]  /*1b10*/  UIADD3 UR5, UR42, 0x2, URZ ;  /* 0x000000022a057890 */ /* 0x000fe4000fffe03f */
[----:B------:R-:W-:Y:S02]  /*1b20*/  UIADD3 UR7, UR4, 0x2, URZ ;  /* 0x0000000204077890 */ /* 0x000fe4000fffe03f */
[----:B------:R-:W-:Y:S02]  /*1b30*/  UMOV UR10, UR4 ;  /* 0x00000004000a7c82 */ /* 0x000fe40008000000 */
[----:B------:R-:W-:Y:S01]  /*1b40*/  HGMMA.64x96x16.F32.BF16 R24, gdesc[UR8], RZ, !UPT, gsb0 ;  /* 0x01600000081879f0 */ /* 0x000fe2000c0018ff */
        /* <DEDUP_REMOVED lines=34> */
.L_x_4777:
[----:B------:R-:W-:Y:S05]  /*1d70*/  @!P0 BRA `(.L_x_4661) ;  /* 0x0000000000048947 */ /* 0x000fea0003800000 */
[----:B------:R-:W-:Y:S01]  /*1d80*/  BPT.TRAP 0x1 ;  /* 0x000000040000795c */ /* 0x000fe20000300000 */
.L_x_4661:
[----:B------:R2:W3:Y:S01]  /*1d90*/  SYNCS.PHASECHK.TRANS64.TRYWAIT P1, [UR6+0x32450], R2 ;  /* 0x03245002ff0075a7 */ /* 0x0004e20008020146 */
[----:B------:R-:W-:Y:S05]  /*1da0*/  @!P0 BRA `(.L_x_4662) ;  /* 0x0000000000048947 */ /* 0x000fea0003800000 */
[----:B------:R-:W-:Y:S01]  /*1db0*/  BPT.TRAP 0x1 ;  /* 0x000000040000795c */ /* 0x000fe20000300000 */
.L_x_4662:
[----:B---3--:R-:W-:Y:S05]  /*1dc0*/  @P1 BRA `(.L_x_4663) ;  /* 0x0000000000081947 */ /* 0x008fea0003800000 */
[----:B------:R-:W3:Y:S02]  /*1dd0*/  SYNCS.PHASECHK.TRANS64.TRYWAIT P1, [UR6+0x32450], R2 ;  /* 0x03245002ff0075a7 */ /* 0x000ee40008020146 */
[----:B---3--:R-:W-:Y:S05]  /*1de0*/  @!P1 BRA `(.L_x_4664) ;  /* 0x000000f000b49947 */ /* 0x008fea0003800000 */
.L_x_4663:
[----:B------:R-:W-:Y:S01]  /*1df0*/  UIADD3 UR40, UR40, 0x400, URZ ;  /* 0x0000040028287890 */ /* 0x000fe2000fffe03f */
[----:B------:R-:W-:Y:S01]  /*1e00*/  WARPGROUP.ARRIVE ;  /* 0x00000000000079c5 */ /* 0x000fe20000000000 */
[----:B------:R-:W-:-:S05]  /*1e10*/  ULOP3.LUT UR4, UR41, 0x10000, URZ, 0xfc, !UPT ;  /* 0x0001000029047892 */ /* 0x000fca000f8efc3f */
[----:B0-----:R-:W0:Y:S01]  /*1e20*/  S2R R0, SR_TID.X ;  /* 0x0000000000007919 */ /* 0x001e220000002100 */
[----:B------:R-:W-:Y:S01]  /*1e30*/  USHF.R.U32.HI UR7, URZ, 0x4, UR40 ;  /* 0x000000043f077899 */ /* 0x000fe20008011628 */
[----:B------:R-:W-:Y:S01]  /*1e40*/  UMOV UR9, 0x40000040 ;  /* 0x4000004000097882 */ /* 0x000fe20000000000 */
[----:B------:R-:W-:Y:S02]  /*1e50*/  UMOV UR11, 0x40000040 ;  /* 0x40000040000b7882 */ /* 0x000fe40000000000 */
[----:B------:R-:W-:Y:S01]  /*1e60*/  ULOP3.LUT UR7, UR7, 0x3fff, URZ, 0xc0, !UPT ;  /* 0x00003fff07077892 */ /* 0x000fe2000f8ec03f */
[----:B------:R-:W-:Y:S01]  /*1e70*/  IMAD.U32 R13, RZ, RZ, UR9 ;  /* 0x00000009ff0d7e24 */ /* 0x000fe2000f8e00ff */
[----:B------:R-:W-:Y:S01]  /*1e80*/  UMOV UR8, UR4 ;  /* 0x0000000400087c82 */ /* 0x000fe20008000000 */
[----:B------:R-:W-:Y:S01]  /*1e90*/  UMOV UR13, 0x40000040 ;  /* 0x40000040000d7882 */ /* 0x000fe20000000000 */
[----:B------:R-:W-:Y:S01]  /*1ea0*/  ULOP3.LUT UR61, UR7, 0x10000, URZ, 0xfc, !UPT ;  /* 0x00010000073d7892 */ /* 0x000fe2000f8efc3f */
[----:B------:R-:W-:Y:S01]  /*1eb0*/  IMAD.U32 R12, RZ, RZ, UR8 ;  /* 0x00000008ff0c7e24 */ /* 0x000fe2000f8e00ff */
[----:B------:R-:W-:Y:S01]  /*1ec0*/  UMOV UR15, 0x40000040 ;  /* 0x40000040000f7882 */ /* 0x000fe20000000000 */
[----:B------:R-:W-:Y:S01]  /*1ed0*/  IMAD.U32 R11, RZ, RZ, UR13 ;  /* 0x0000000dff0b7e24 */ /* 0x000fe2000f8e00ff */
[----:B------:R-:W-:-:S02]  /*1ee0*/  UIMAD UR5, UR38, 0xc00, UR61 ;  /* 0x00000c00260578a4 */ /* 0x000fc4000f8e023d */
[----:B------:R-:W-:Y:S02]  /*1ef0*/  UIADD3 UR52, UR4, 0x402, URZ ;  /* 0x0000040204347890 */ /* 0x000fe4000fffe03f */
[----:B------:R-:W-:Y:S01]  /*1f00*/  UIADD3 UR54, UR5, 0x302, URZ ;  /* 0x0000030205367890 */ /* 0x000fe2000fffe03f */
[----:B------:R-:W-:Y:S02]  /*1f10*/  UMOV UR53, 0x40000040 ;  /* 0x4000004000357882 */ /* 0x000fe40000000000 */
[----:B------:R-:W-:Y:S01]  /*1f20*/  UMOV UR10, UR5 ;  /* 0x00000005000a7c82 */ /* 0x000fe20008000000 */
[----:B------:R-:W-:Y:S01]  /*1f30*/  UMOV UR55, 0x40000040 ;  /* 0x4000004000377882 */ /* 0x000fe20000000000 */
[----:B------:R-:W-:Y:S01]  /*1f40*/  HGMMA.64x96x16.F32.BF16 R24, gdesc[UR8], R24, gsb0 ;  /* 0x01600000081879f0 */ /* 0x000fe20008001818 */
[----:B------:R-:W-:Y:S02]  /*1f50*/  UIADD3 UR8, UR4, 0x2, URZ ;  /* 0x0000000204087890 */ /* 0x000fe4000fffe03f */
[----:B------:R-:W-:-:S02]  /*1f60*/  UIADD3 UR9, UR5, 0x2, URZ ;  /* 0x0000000205097890 */ /* 0x000fc4000fffe03f */
[----:B------:R-:W-:Y:S01]  /*1f70*/  UIADD3 UR10, UR5, 0x304, URZ ;  /* 0x00000304050a7890 */ /* 0x000fe2000fffe03f */
[----:B------:R-:W-:Y:S02]  /*1f80*/  UMOV UR11, 0x40000040 ;  /* 0x40000040000b7882 */ /* 0x000fe40000000000 */
[----:B------:R-:W-:Y:S01]  /*1f90*/  UMOV UR12, UR8 ;  /* 0x00000008000c7c82 */ /* 0x000fe20008000000 */
[----:B------:R-:W-:Y:S01]  /*1fa0*/  UIADD3 UR8, UR4, 0x4, URZ ;  /* 0x0000000404087890 */ /* 0x000fe2000fffe03f */
[----:B------:R-:W-:Y:S01]  /*1fb0*/  IMAD.U32 R10, RZ, RZ, UR12 ;  /* 0x0000000cff0a7e24 */ /* 0x000fe2000f8e00ff */
[----:B------:R-:W-:Y:S01]  /*1fc0*/  UMOV UR14, UR9 ;  /* 0x00000009000e7c82 */ /* 0x000fe20008000000 */
[----:B------:R-:W-:Y:S01]  /*1fd0*/  UIADD3 UR9, UR5, 0x4, URZ ;  /* 0x0000000405097890 */ /* 0x000fe2000fffe03f */
[----:B0-----:R-:W-:Y:S01]  /*1fe0*/  SHF.R.U32.HI R0, RZ, 0x7, R0 ;  /* 0x00000007ff007819 */ /* 0x001fe20000011600 */
        /* <DEDUP_REMOVED lines=63> */
[----:B-12---:R-:W-:Y:S01]  /*23e0*/  IMAD.U32 R2, RZ, RZ, UR12 ;  /* 0x0000000cff027e24 */ /* 0x006fe2000f8e00ff */
        /* <DEDUP_REMOVED lines=46> */
.L_x_4665:
[----:B------:R-:W-:Y:S01]  /*26d0*/  ISETP.NE.AND P6, PT, R228, 0x1, PT ;  /* 0x00000001e400780c */ /* 0x000fe20003fc5270 */
[----:B------:R-:W1:Y:S01]  /*26e0*/  LDC R208, c[0x0][0x2f0] ;  /* 0x0000bc00ffd07b82 */ /* 0x000e620000000800 */
[----:B------:R-:W-:Y:S01]  /*26f0*/  IADD3 R4, R213, UR60, RZ ;  /* 0x0000003cd5047c10 */ /* 0x000fe2000fffe0ff */
[----:B------:R-:W-:Y:S01]  /*2700*/  ULDC UR5, c[0x0][0xa80] ;  /* 0x0002a00000057ab9 */ /* 0x000fe20000000800 */
[----:B------:R-:W-:Y:S01]  /*2710*/  R2UR UR4, R212 ;  /* 0x00000000d40472ca */ /* 0x000fe200000e0000 */
[----:B------:R-:W-:Y:S02]  /*2720*/  UIADD3 UR10, UR6, 0x32440, URZ ;  /* 0x00032440060a7890 */ /* 0x000fe4000fffe03f */
[----:B------:R-:W-:Y:S02]  /*2730*/  ULOP3.LUT UR7, UR7, 0x3000000, URZ, 0xfc, !UPT ;  /* 0x0300000007077892 */ /* 0x000fe4000f8efc3f */
[----:B------:R-:W2:Y:S01]  /*2740*/  LDC R207, c[0x0][0x288] ;  /* 0x0000a200ffcf7b82 */ /* 0x000ea20000000800 */
[----:B------:R-:W-:Y:S01]  /*2750*/  UPRMT UR10, UR48, 0x654, UR10 ;  /* 0x00000654300a7896 */ /* 0x000fe2000800000a */
[----:B------:R-:W-:-:S06]  /*2760*/  UMOV UR11, 0x40000040 ;  /* 0x40000040000b7882 */ /* 0x000fcc0000000000 */
[----:B------:R-:W3:Y:S08]  /*2770*/  @P6 LDC R5, c[0x0][0x44c] ;  /* 0x00011300ff056b82 */ /* 0x000ef00000000800 */
[----:B------:R-:W4:Y:S01]  /*2780*/  @P6 LDC R72, c[0x0][0x450] ;  /* 0x00011400ff486b82 */ /* 0x000f220000000800 */
[----:B------:R-:W-:Y:S01]  /*2790*/  SYNCS.ARRIVE.TRANS64.RED.A1T0 RZ, [UR10], RZ ;  /* 0x000000ffffff79a7 */ /* 0x000fe2000810040a */
[----:B---3--:R-:W-:-:S05]  /*27a0*/  @P6 IMAD.HI.U32 R5, R4, R5, RZ ;  /* 0x0000000504056227 */ /* 0x008fca00078e00ff */
[----:B----4-:R-:W-:Y:S01]  /*27b0*/  @P6 SHF.R.U32.HI R4, RZ, R72, R5 ;  /* 0x00000048ff046219 */ /* 0x010fe20000011605 */
[----:B------:R-:W-:-:S04]  /*27c0*/  IMAD.MOV.U32 R72, RZ, RZ, -0x60 ;  /* 0xffffffa0ff487424 */ /* 0x000fc800078e00ff */
[----:B------:R-:W3:Y:S01]  /*27d0*/  SHFL.IDX PT, R21, R4, RZ, 0x1c1f ;  /* 0x001c1fff04157589 */ /* 0x000ee200000e0000 */
[----:B------:R-:W-:-:S03]  /*27e0*/  IMAD R5, R201, R72, 0x60 ;  /* 0x00000060c9057424 */ /* 0x000fc600078e0248 */
[----:B------:R-:W4:Y:S01]  /*27f0*/  SHFL.IDX PT, R73, R4, 0x1, 0x1c1f ;  /* 0x003c1f0004497f89 */ /* 0x000f2200000e0000 */
[----:B-1----:R-:W-:Y:S01]  /*2800*/  IMAD R5, R208, UR4, R5 ;  /* 0x00000004d0057c24 */ /* 0x002fe2000f8e0205 */
[----:B------:R-:W-:-:S03]  /*2810*/  UIMAD UR4, UR38, 0xc00, UR7 ;  /* 0x00000c00260478a4 */ /* 0x000fc6000f8e0207 */
[----:B------:R-:W-:-:S04]  /*2820*/  IMAD R72, R214, -0x2, R5 ;  /* 0xfffffffed6487824 */ /* 0x000fc800078e0205 */
[----:B------:R-:W-:Y:S01]  /*2830*/  UMOV UR10, UR4 ;  /* 0x00000004000a7c82 */ /* 0x000fe20008000000 */
[----:B--2---:R-:W-:-:S04]  /*2840*/  IADD3 R5, R72, 0x1, -R207 ;  /* 0x0000000148057810 */ /* 0x004fc80007ffe8cf */
[-CC-:B---3--:R-:W-:Y:S01]  /*2850*/  VIADDMNMX R21, R21, R5.reuse, R72.reuse, PT ;  /* 0x0000000515157246 */ /* 0x188fe20003800148 */
[----:B------:R1:W-:Y:S03]  /*2860*/  BAR.SYNC.DEFER_BLOCKING R209, 0x100 ;  /* 0x000400d10000751d */ /* 0x0003e60000010000 */
[----:B------:R-:W-:Y:S02]  /*2870*/  ISETP.GT.AND P5, PT, R21, RZ, PT ;  /* 0x000000ff1500720c */ /* 0x000fe40003fa4270 */
[----:B----4-:R-:W-:Y:S02]  /*2880*/  VIADDMNMX R72, R73, R5, R72, PT ;  /* 0x0000000549487246 */ /* 0x010fe40003800148 */
[----:B------:R-:W-:Y:S02]  /*2890*/  ISETP.GT.AND P4, PT, R21, 0x1, PT ;  /* 0x000000011500780c */ /* 0x000fe40003f84270 */
[----:B------:R-:W-:-:S02]  /*28a0*/  FSEL R73, R24, -INF , P5 ;  /* 0xff80000018497808 */ /* 0x000fc40002800000 */
[C---:B------:R-:W-:Y:S02]  /*28b0*/  ISETP.GT.AND P2, PT, R21.reuse, 0x10, PT ;  /* 0x000000101500780c */ /* 0x040fe40003f44270 */
[C---:B------:R-:W-:Y:S02]  /*28c0*/  ISETP.GT.AND P5, PT, R21.reuse, 0x11, PT ;  /* 0x000000111500780c */ /* 0x040fe40003fa4270 */
[C---:B------:R-:W-:Y:S02]  /*28d0*/  ISETP.GT.AND P3, PT, R21.reuse, 0x8, PT ;  /* 0x000000081500780c */ /* 0x040fe40003f64270 */
[----:B------:R-:W-:Y:S02]  /*28e0*/  ISETP.GT.AND P1, PT, R21, 0x9, PT ;  /* 0x000000091500780c */ /* 0x000fe40003f24270 */
[----:B------:R-:W-:Y:S02]  /*28f0*/  FSEL R25, R25, -INF , P4 ;  /* 0xff80000019197808 */ /* 0x000fe40002000000 */
[----:B------:R-:W-:-:S02]  /*2900*/  ISETP.GT.AND P4, PT, R21, 0x18, PT ;  /* 0x000000181500780c */ /* 0x000fc40003f84270 */
[----:B------:R-:W-:Y:S02]  /*2910*/  FSEL R5, R32, -INF , P2 ;  /* 0xff80000020057808 */ /* 0x000fe40001000000 */
[----:B------:R-:W-:Y:S02]  /*2920*/  FSEL R158, R33, -INF , P5 ;  /* 0xff800000219e7808 */ /* 0x000fe40002800000 */
[C---:B------:R-:W-:Y:S02]  /*2930*/  ISETP.GT.AND P2, PT, R21.reuse, 0x21, PT ;  /* 0x000000211500780c */ /* 0x040fe40003f44270 */
[----:B------:R-:W-:Y:S02]  /*2940*/  ISETP.GT.AND P5, PT, R21, 0x28, PT ;  /* 0x000000281500780c */ /* 0x000fe40003fa4270 */
[----:B------:R-:W-:Y:S02]  /*2950*/  FSEL R75, R28, -INF , P3 ;  /* 0xff8000001c4b7808 */ /* 0x000fe40001800000 */
[----:B------:R-:W-:-:S02]  /*2960*/  FSEL R29, R29, -INF , P1 ;  /* 0xff8000001d1d7808 */ /* 0x000fc40000800000 */
[C---:B------:R-:W-:Y:S02]  /*2970*/  ISETP.GT.AND P3, PT, R21.reuse, 0x19, PT ;  /* 0x000000191500780c */ /* 0x040fe40003f64270 */
[C---:B------:R-:W-:Y:S02]  /*2980*/  ISETP.GT.AND P1, PT, R21.reuse, 0x20, PT ;  /* 0x000000201500780c */ /* 0x040fe40003f24270 */
[----:B------:R-:W-:Y:S02]  /*2990*/  FSEL R163, R36, -INF , P4 ;  /* 0xff80000024a37808 */ /* 0x000fe40002000000 */
[----:B------:R-:W-:Y:S02]  /*29a0*/  ISETP.GT.AND P4, PT, R21, 0x29, PT ;  /* 0x000000291500780c */ /* 0x000fe40003f84270 */
[----:B------:R-:W-:Y:S02]  /*29b0*/  FSEL R159, R41, -INF , P2 ;  /* 0xff800000299f7808 */ /* 0x000fe40001000000 */
[----:B------:R-:W-:-:S02]  /*29c0*/  FSEL R164, R44, -INF , P5 ;  /* 0xff8000002ca47808 */ /* 0x000fc40002800000 */
[C---:B------:R-:W-:Y:S02]  /*29d0*/  ISETP.GT.AND P2, PT, R21.reuse, 0x38, PT ;  /* 0x000000381500780c */ /* 0x040fe40003f44270 */
[----:B------:R-:W-:Y:S02]  /*29e0*/  ISETP.GT.AND P5, PT, R21, 0x39, PT ;  /* 0x000000391500780c */ /* 0x000fe40003fa4270 */
[----:B------:R-:W-:Y:S02]  /*29f0*/  FSEL R168, R37, -INF , P3 ;  /* 0xff80000025a87808 */ /* 0x000fe40001800000 */
[----:B------:R-:W-:Y:S02]  /*2a00*/  FSEL R206, R40, -INF , P1 ;  /* 0xff80000028ce7808 */ /* 0x000fe40000800000 */
[----:B------:R-:W-:Y:S02]  /*2a10*/  FMNMX.FTZ R4, R73, R25, !PT ;  /* 0x0000001949047209 */ /* 0x000fe40007810000 */
[----:B------:R-:W-:-:S02]  /*2a20*/  ISETP.GT.AND P3, PT, R21, 0x30, PT ;  /* 0x000000301500780c */ /* 0x000fc40003f64270 */
[----:B------:R-:W-:Y:S02]  /*2a30*/  ISETP.GT.AND P1, PT, R21, 0x31, PT ;  /* 0x000000311500780c */ /* 0x000fe40003f24270 */
[----:B------:R-:W-:Y:S02]  /*2a40*/  FSEL R169, R45, -INF , P4 ;  /* 0xff8000002da97808 */ /* 0x000fe40002000000 */
[----:B------:R-:W-:Y:S02]  /*2a50*/  ISETP.GT.AND P4, PT, R21, 0x40, PT ;  /* 0x000000401500780c */ /* 0x000fe40003f84270 */
[----:B------:R-:W-:Y:S02]  /*2a60*/  FSEL R165, R52, -INF , P2 ;  /* 0xff80000034a57808 */ /* 0x000fe40001000000 */
[----:B------:R-:W-:Y:S02]  /*2a70*/  FSEL R170, R53, -INF , P5 ;  /* 0xff80000035aa7808 */ /* 0x000fe40002800000 */
[----:B------:R-:W-:-:S02]  /*2a80*/  ISETP.GT.AND P2, PT, R21, 0x49, PT ;  /* 0x000000491500780c */ /* 0x000fc40003f44270 */
[----:B------:R-:W-:Y:S02]  /*2a90*/  ISETP.GT.AND P5, PT, R21, 0x50, PT ;  /* 0x000000501500780c */ /* 0x000fe40003fa4270 */
[----:B------:R-:W-:Y:S02]  /*2aa0*/  FMNMX.FTZ R24, R75, R4, !PT ;  /* 0x000000044b187209 */ /* 0x000fe40007810000 */
[----:B------:R-:W-:Y:S02]  /*2ab0*/  FSEL R205, R48, -INF , P3 ;  /* 0xff80000030cd7808 */ /* 0x000fe40001800000 */
[----:B------:R-:W-:Y:S02]  /*2ac0*/  FSEL R160, R49, -INF , P1 ;  /* 0xff80000031a07808 */ /* 0x000fe40000800000 */
[C---:B------:R-:W-:Y:S02]  /*2ad0*/  ISETP.GT.AND P3, PT, R21.reuse, 0x41, PT ;  /* 0x000000411500780c */ /* 0x040fe40003f64270 */
[----:B------:R-:W-:-:S02]  /*2ae0*/  ISETP.GT.AND P1, PT, R21, 0x48, PT ;  /* 0x000000481500780c */ /* 0x000fc40003f24270 */
[----:B------:R-:W-:Y:S02]  /*2af0*/  FSEL R157, R56, -INF , P4 ;  /* 0xff800000389d7808 */ /* 0x000fe40002000000 */
[----:B------:R-:W-:Y:S02]  /*2b00*/  ISETP.GT.AND P4, PT, R21, 0x51, PT ;  /* 0x000000511500780c */ /* 0x000fe40003f84270 */
[----:B------:R-:W-:Y:S02]  /*2b10*/  FSEL R171, R61, -INF , P2 ;  /* 0xff8000003dab7808 */ /* 0x000fe40001000000 */
[----:B------:R-:W-:Y:S02]  /*2b20*/  FSEL R4, R64, -INF , P5 ;  /* 0xff80000040047808 */ /* 0x000fe40002800000 */
[----:B------:R-:W-:Y:S02]  /*2b30*/  FMNMX.FTZ R24, R29, R24, !PT ;  /* 0x000000181d187209 */ /* 0x000fe40007810000 */
[----:B------:R-:W-:-:S02]  /*2b40*/  ISETP.GT.AND P2, PT, R72, RZ, PT ;  /* 0x000000ff4800720c */ /* 0x000fc40003f44270 */
[----:B------:R-:W-:Y:S02]  /*2b50*/  ISETP.GT.AND P5, PT, R72, 0x1, PT ;  /* 0x000000014800780c */ /* 0x000fe40003fa4270 */
[----:B------:R-:W-:Y:S02]  /*2b60*/  FSEL R161, R57, -INF , P3 ;  /* 0xff80000039a17808 */ /* 0x000fe40001800000 */
[----:B------:R-:W-:Y:S02]  /*2b70*/  FSEL R166, R60, -INF , P1 ;  /* 0xff8000003ca67808 */ /* 0x000fe40000800000 */
[C---:B------:R-:W-:Y:S02]  /*2b80*/  ISETP.GT.AND P3, PT, R21.reuse, 0x58, PT ;  /* 0x000000581500780c */ /* 0x040fe40003f64270 */
[----:B------:R-:W-:Y:S02]  /*2b90*/  ISETP.GT.AND P1, PT, R21, 0x59, PT ;  /* 0x000000591500780c */ /* 0x000fe40003f24270 */
[----:B------:R-:W-:-:S02]  /*2ba0*/  FSEL R162, R65, -INF , P4 ;  /* 0xff80000041a27808 */ /* 0x000fc40002000000 */
[----:B------:R-:W-:Y:S02]  /*2bb0*/  FMNMX.FTZ R21, R5, R24, !PT ;  /* 0x0000001805157209 */ /* 0x000fe40007810000 */
[----:B------:R-:W-:Y:S02]  /*2bc0*/  ISETP.GT.AND P4, PT, R72, 0x8, PT ;  /* 0x000000084800780c */ /* 0x000fe40003f84270 */
[----:B------:R-:W-:Y:S02]  /*2bd0*/  FSEL R26, R26, -INF , P2 ;  /* 0xff8000001a1a7808 */ /* 0x000fe40001000000 */
[----:B------:R-:W-:Y:S02]  /*2be0*/  FSEL R24, R27, -INF , P5 ;  /* 0xff8000001b187808 */ /* 0x000fe40002800000 */
[----:B------:R-:W-:Y:S02]  /*2bf0*/  FSEL R167, R68, -INF , P3 ;  /* 0xff80000044a77808 */ /* 0x000fe40001800000 */
[----:B------:R-:W-:-:S02]  /*2c00*/  FMNMX.FTZ R28, R158, R21, !PT ;  /* 0x000000159e1c7209 */ /* 0x000fc40007810000 */
[----:B------:R-:W-:Y:S02]  /*2c10*/  ISETP.GT.AND P3, PT, R72, 0x9, PT ;  /* 0x000000094800780c */ /* 0x000fe40003f64270 */
[----:B------:R-:W-:Y:S02]  /*2c20*/  FSEL R30, R30, -INF , P4 ;  /* 0xff8000001e1e7808 */ /* 0x000fe40002000000 */
[----:B------:R-:W-:Y:S02]  /*2c30*/  FMNMX.FTZ R21, R26, R24, !PT ;  /* 0x000000181a157209 */ /* 0x000fe40007810000 */
[----:B------:R-:W-:Y:S02]  /*2c40*/  FMNMX.FTZ R27, R163, R28, !PT ;  /* 0x0000001ca31b7209 */ /* 0x000fe40007810000 */
[----:B------:R-:W-:Y:S02]  /*2c50*/  ISETP.GT.AND P2, PT, R72, 0x10, PT ;  /* 0x000000104800780c */ /* 0x000fe40003f44270 */
[----:B------:R-:W-:-:S02]  /*2c60*/  FSEL R28, R31, -INF , P3 ;  /* 0xff8000001f1c7808 */ /* 0x000fc40001800000 */
[----:B------:R-:W-:Y:S02]  /*2c70*/  FMNMX.FTZ R21, R30, R21, !PT ;  /* 0x000000151e157209 */ /* 0x000fe40007810000 */
[----:B------:R-:W-:Y:S02]  /*2c80*/  ISETP.GT.AND P4, PT, R72, 0x11, PT ;  /* 0x000000114800780c */ /* 0x000fe40003f84270 */
[----:B------:R-:W-:Y:S02]  /*2c90*/  FSEL R173, R34, -INF , P2 ;  /* 0xff80000022ad7808 */ /* 0x000fe40001000000 */
[----:B------:R-:W-:Y:S02]  /*2ca0*/  FMNMX.FTZ R32, R28, R21, !PT ;  /* 0x000000151c207209 */ /* 0x000fe40007810000 */
[----:B------:R-:W-:Y:S02]  /*2cb0*/  FMNMX.FTZ R27, R168, R27, !PT ;  /* 0x0000001ba81b7209 */ /* 0x000fe40007810000 */
[----:B------:R-:W-:-:S02]  /*2cc0*/  ISETP.GT.AND P3, PT, R72, 0x18, PT ;  /* 0x000000184800780c */ /* 0x000fc40003f64270 */
[----:B------:R-:W-:Y:S02]  /*2cd0*/  FSEL R185, R35, -INF , P4 ;  /* 0xff80000023b97808 */ /* 0x000fe40002000000 */
[----:B------:R-:W-:Y:S02]  /*2ce0*/  FMNMX.FTZ R32, R173, R32, !PT ;  /* 0x00000020ad207209 */ /* 0x000fe40007810000 */
[----:B------:R-:W-:Y:S02]  /*2cf0*/  FMNMX.FTZ R34, R206, R27, !PT ;  /* 0x0000001bce227209 */ /* 0x000fe40007810000 */
[----:B------:R-:W-:Y:S02]  /*2d00*/  ISETP.GT.AND P2, PT, R72, 0x19, PT ;  /* 0x000000194800780c */ /* 0x000fe40003f44270 */
[----:B------:R-:W-:Y:S02]  /*2d10*/  FSEL R190, R38, -INF , P3 ;  /* 0xff80000026be7808 */ /* 0x000fe40001800000 */
[----:B------:R-:W-:-:S02]  /*2d20*/  FMNMX.FTZ R21, R185, R32, !PT ;  /* 0x00000020b9157209 */ /* 0x000fc40007810000 */
        /* <DEDUP_REMOVED lines=16> */
[----:B------:R-:W-:Y:S02]  /*2e30*/  ISETP.GT.AND P3, PT, R72, 0x30, PT ;  /* 0x000000304800780c */ /* 0x000fe40003f64270 */
[----:B------:R-:W-:-:S02]  /*2e40*/  FSEL R195, R47, -INF , P4 ;  /* 0xff8000002fc37808 */ /* 0x000fc40002000000 */
[----:B------:R-:W-:Y:S02]  /*2e50*/  FMNMX.FTZ R32, R191, R32, !PT ;  /* 0x00000020bf207209 */ /* 0x000fe40007810000 */
[----:B------:R-:W-:Y:S02]  /*2e60*/  FMNMX.FTZ R34, R160, R27, !PT ;  /* 0x0000001ba0227209 */ /* 0x000fe40007810000 */
[----:B------:R-:W-:Y:S02]  /*2e70*/  ISETP.GT.AND P2, PT, R72, 0x31, PT ;  /* 0x000000314800780c */ /* 0x000fe40003f44270 */
[----:B------:R-:W-:Y:S02]  /*2e80*/  FSEL R175, R50, -INF , P3 ;  /* 0xff80000032af7808 */ /* 0x000fe40001800000 */
[----:B------:R-:W-:Y:S02]  /*2e90*/  FMNMX.FTZ R32, R195, R32, !PT ;  /* 0x00000020c3207209 */ /* 0x000fe40007810000 */
        /* <DEDUP_REMOVED lines=25> */
[----:B------:R-:W-:Y:S02]  /*3030*/  FSEL R172, R69, -INF , P1 ;  /* 0xff80000045ac7808 */ /* 0x000fe40000800000 */
        /* <DEDUP_REMOVED lines=13> */
[----:B------:R-:W-:Y:S01]  /*3110*/  FSEL R198, R70, -INF , P1 ;  /* 0xff80000046c67808 */ /* 0x000fe20000800000 */
[----:B------:R-:W2:Y:S01]  /*3120*/  SHFL.BFLY PT, R34, R27, 0x2, 0x1f ;  /* 0x0c401f001b227f89 */ /* 0x000ea200000e0000 */
[----:B------:R-:W-:Y:S02]  /*3130*/  FMNMX.FTZ R21, R193, R32, !PT ;  /* 0x00000020c1157209 */ /* 0x000fe40007810000 */
[----:B------:R-:W-:Y:S02]  /*3140*/  FSEL R204, R71, -INF , P2 ;  /* 0xff80000047cc7808 */ /* 0x000fe40001000000 */
[----:B------:R-:W-:-:S04]  /*3150*/  FMNMX.FTZ R21, R198, R21, !PT ;  /* 0x00000015c6157209 */ /* 0x000fc80007810000 */
[----:B------:R-:W-:-:S05]  /*3160*/  FMNMX.FTZ R31, R204, R21, !PT ;  /* 0x00000015cc1f7209 */ /* 0x000fca0007810000 */
[----:B------:R-:W3:Y:S01]  /*3170*/  SHFL.BFLY PT, R32, R31, 0x2, 0x1f ;  /* 0x0c401f001f207f89 */ /* 0x000ee200000e0000 */
[----:B--2---:R-:W-:-:S05]  /*3180*/  FMNMX.FTZ R34, R27, R34, !PT ;  /* 0x000000221b227209 */ /* 0x004fca0007810000 */
[----:B------:R-:W2:Y:S01]  /*3190*/  SHFL.BFLY PT, R21, R34, 0x1, 0x1f ;  /* 0x0c201f0022157f89 */ /* 0x000ea200000e0000 */
[----:B---3--:R-:W-:-:S05]  /*31a0*/  FMNMX.FTZ R32, R31, R32, !PT ;  /* 0x000000201f207209 */ /* 0x008fca0007810000 */
[----:B------:R-:W3:Y:S01]  /*31b0*/  SHFL.BFLY PT, R27, R32, 0x1, 0x1f ;  /* 0x0c201f00201b7f89 */ /* 0x000ee200000e0000 */
[----:B--2---:R-:W-:-:S04]  /*31c0*/  FMNMX.FTZ R21, R34, R21, !PT ;  /* 0x0000001522157209 */ /* 0x004fc80007810000 */
[C---:B------:R-:W-:Y:S01]  /*31d0*/  FSETP.NEU.FTZ.AND P1, PT, R21.reuse, -INF , PT ;  /* 0xff8000001500780b */ /* 0x040fe20003f3d000 */
[----:B------:R-:W-:-:S05]  /*31e0*/  FMUL.FTZ R202, R21, UR5 ;  /* 0x0000000515ca7c20 */ /* 0x000fca0008410000 */
[----:B------:R-:W-:Y:S02]  /*31f0*/  FSEL R202, R202, RZ, P1 ;  /* 0x000000ffcaca7208 */ /* 0x000fe40000800000 */
[----:B---3--:R-:W-:-:S03]  /*3200*/  FMNMX.FTZ R156, R32, R27, !PT ;  /* 0x0000001b209c7209 */ /* 0x008fc60007810000 */
[--C-:B------:R-:W-:Y:S01]  /*3210*/  FFMA.FTZ R177, R73, UR5, -R202.reuse ;  /* 0x0000000549b17c23 */ /* 0x100fe200080108ca */
[--C-:B------:R-:W-:Y:S01]  /*3220*/  FFMA.FTZ R178, R25, UR5, -R202.reuse ;  /* 0x0000000519b27c23 */ /* 0x100fe200080108ca */
[--C-:B------:R-:W-:Y:S01]  /*3230*/  FFMA.FTZ R179, R75, UR5, -R202.reuse ;  /* 0x000000054bb37c23 */ /* 0x100fe200080108ca */
[C---:B------:R-:W-:Y:S01]  /*3240*/  FSETP.NEU.FTZ.AND P1, PT, R156.reuse, -INF , PT ;  /* 0xff8000009c00780b */ /* 0x040fe20003f3d000 */
[----:B------:R-:W-:Y:S01]  /*3250*/  FMUL.FTZ R203, R156, UR5 ;  /* 0x000000059ccb7c20 */ /* 0x000fe20008410000 */
[--C-:B------:R-:W-:Y:S01]  /*3260*/  FFMA.FTZ R180, R29, UR5, -R202.reuse ;  /* 0x000000051db47c23 */ /* 0x100fe200080108ca */
[----:B------:R-:W-:Y:S01]  /*3270*/  MUFU.EX2 R177, R177 ;  /* 0x000000b100b17308 */ /* 0x000fe20000000800 */
[--C-:B------:R-:W-:Y:S01]  /*3280*/  FFMA.FTZ R5, R5, UR5, -R202.reuse ;  /* 0x0000000505057c23 */ /* 0x100fe200080108ca */
[--C-:B------:R-:W-:Y:S01]  /*3290*/  FFMA.FTZ R158, R158, UR5, -R202.reuse ;  /* 0x000000059e9e7c23 */ /* 0x100fe200080108ca */
[----:B------:R-:W-:Y:S01]  /*32a0*/  FSEL R203, R203, RZ, P1 ;  /* 0x000000ffcbcb7208 */ /* 0x000fe20000800000 */
        /* <DEDUP_REMOVED lines=8> */
[----:B------:R-:W2:Y:S01]  /*3330*/  MUFU.EX2 R178, R178 ;  /* 0x000000b200b27308 */ /* 0x000ea20000000800 */
        /* <DEDUP_REMOVED lines=16> */
[----:B--2---:R-:W-:Y:S01]  /*3440*/  F2FP.BF16.F32.PACK_AB R152, R178, R177 ;  /* 0x000000b1b298723e */ /* 0x004fe200000010ff */
        /* <DEDUP_REMOVED lines=15> */
[----:B---3--:R-:W-:Y:S01]  /*3540*/  F2FP.BF16.F32.PACK_AB R154, R180, R179 ;  /* 0x000000b3b49a723e */ /* 0x008fe200000010ff */
[--C-:B------:R-:W-:Y:S01]  /*3550*/  FFMA.FTZ R162, R162, UR5, -R202.reuse ;  /* 0x00000005a2a27c23 */ /* 0x100fe200080108ca */
[--C-:B------:R-:W-:Y:S01]  /*3560*/  FFMA.FTZ R167, R167, UR5, -R202.reuse ;  /* 0x00000005a7a77c23 */ /* 0x100fe200080108ca */
[----:B------:R-:W-:Y:S01]  /*3570*/  FFMA.FTZ R172, R172, UR5, -R202 ;  /* 0x00000005acac7c23 */ /* 0x000fe200080108ca */
[--C-:B------:R-:W-:Y:S01]  /*3580*/  FFMA.FTZ R189, R189, UR5, -R203.reuse ;  /* 0x00000005bdbd7c23 */ /* 0x100fe200080108cb */
[--C-:B------:R-:W-:Y:S01]  /*3590*/  FFMA.FTZ R193, R193, UR5, -R203.reuse ;  /* 0x00000005c1c17c23 */ /* 0x100fe200080108cb */
[--C-:B------:R-:W-:Y:S01]  /*35a0*/  FFMA.FTZ R198, R198, UR5, -R203.reuse ;  /* 0x00000005c6c67c23 */ /* 0x100fe200080108cb */
[----:B------:R-:W-:Y:S01]  /*35b0*/  MUFU.EX2 R183, R183 ;  /* 0x000000b700b77308 */ /* 0x000fe20000000800 */
[----:B------:R-:W-:Y:S01]  /*35c0*/  FFMA.FTZ R202, R204, UR5, -R203 ;  /* 0x00000005ccca7c23 */ /* 0x000fe200080108cb */
[----:B------:R-:W-:-:S04]  /*35d0*/  FADD.FTZ R178, R177, R178 ;  /* 0x000000b2b1b27221 */ /* 0x000fc80000010000 */
[----:B------:R-:W-:Y:S02]  /*35e0*/  FADD.FTZ R179, R179, R178 ;  /* 0x000000b2b3b37221 */ /* 0x000fe40000010000 */
[----:B------:R-:W3:Y:S01]  /*35f0*/  MUFU.EX2 R184, R184 ;  /* 0x000000b800b87308 */ /* 0x000ee20000000800 */
[----:B--2---:R-:W-:Y:S01]  /*3600*/  F2FP.BF16.F32.PACK_AB R153, R182, R181 ;  /* 0x000000b5b699723e */ /* 0x004fe200000010ff */
[----:B------:R-:W-:Y:S01]  /*3610*/  FADD.FTZ R182, R181, R182 ;  /* 0x000000b6b5b67221 */ /* 0x000fe20000010000 */
[----:B------:R-:W-:-:S05]  /*3620*/  FADD.FTZ R180, R180, R179 ;  /* 0x000000b3b4b47221 */ /* 0x000fca0000010000 */
[----:B------:R-:W-:Y:S08]  /*3630*/  MUFU.EX2 R5, R5 ;  /* 0x0000000500057308 */ /* 0x000ff00000000800 */
[----:B------:R-:W-:Y:S01]  /*3640*/  MUFU.EX2 R158, R158 ;  /* 0x0000009e009e7308 */ /* 0x000fe20000000800 */
[----:B---3--:R-:W-:Y:S01]  /*3650*/  F2FP.BF16.F32.PACK_AB R155, R184, R183 ;  /* 0x000000b7b89b723e */ /* 0x008fe200000010ff */
        /* <DEDUP_REMOVED lines=8> */
[----:B------:R-:W2:Y:S08]  /*36e0*/  MUFU.EX2 R173, R173 ;  /* 0x000000ad00ad7308 */ /* 0x000eb00000000800 */
[----:B------:R-:W3:Y:S08]  /*36f0*/  MUFU.EX2 R185, R185 ;  /* 0x000000b900b97308 */ /* 0x000ef00000000800 */
[----:B------:R-:W-:Y:S01]  /*3700*/  MUFU.EX2 R190, R190 ;  /* 0x000000be00be7308 */ /* 0x000fe20000000800 */
[----:B--2---:R-:W-:-:S07]  /*3710*/  FADD.FTZ R184, R173, R184 ;  /* 0x000000b8adb87221 */ /* 0x004fce0000010000 */
[----:B------:R-:W2:Y:S08]  /*3720*/  MUFU.EX2 R194, R194 ;  /* 0x000000c200c27308 */ /* 0x000eb00000000800 */
[----:B------:R-:W-:Y:S08]  /*3730*/  MUFU.EX2 R206, R206 ;  /* 0x000000ce00ce7308 */ /* 0x000ff00000000800 */
[----:B------:R-:W-:Y:S08]  /*3740*/  MUFU.EX2 R159, R159 ;  /* 0x0000009f009f7308 */ /* 0x000ff00000000800 */
[----:B------:R-:W-:Y:S08]  /*3750*/  MUFU.EX2 R164, R164 ;  /* 0x000000a400a47308 */ /* 0x000ff00000000800 */
[----:B------:R-:W-:Y:S08]  /*3760*/  MUFU.EX2 R169, R169 ;  /* 0x000000a900a97308 */ /* 0x000ff00000000800 */
[----:B------:R-:W4:Y:S08]  /*3770*/  MUFU.EX2 R174, R174 ;  /* 0x000000ae00ae7308 */ /* 0x000f300000000800 */
[----:B------:R-:W5:Y:S08]  /*3780*/  MUFU.EX2 R186, R186 ;  /* 0x000000ba00ba7308 */ /* 0x000f700000000800 */
[----:B------:R-:W-:Y:S08]  /*3790*/  MUFU.EX2 R191, R191 ;  /* 0x000000bf00bf7308 */ /* 0x000ff00000000800 */
[----:B------:R-:W0:Y:S08]  /*37a0*/  MUFU.EX2 R195, R195 ;  /* 0x000000c300c37308 */ /* 0x000e300000000800 */
[----:B------:R-:W-:Y:S08]  /*37b0*/  MUFU.EX2 R205, R205 ;  /* 0x000000cd00cd7308 */ /* 0x000ff00000000800 */
[----:B------:R-:W-:Y:S08]  /*37c0*/  MUFU.EX2 R160, R160 ;  /* 0x000000a000a07308 */ /* 0x000ff00000000800 */
[----:B------:R-:W-:Y:S08]  /*37d0*/  MUFU.EX2 R165, R165 ;  /* 0x000000a500a57308 */ /* 0x000ff00000000800 */
[----:B------:R-:W-:Y:S08]  /*37e0*/  MUFU.EX2 R170, R170 ;  /* 0x000000aa00aa7308 */ /* 0x000ff00000000800 */
[----:B------:R-:W1:Y:S08]  /*37f0*/  MUFU.EX2 R175, R175 ;  /* 0x000000af00af7308 */ /* 0x000e700000000800 */
[----:B------:R-:W1:Y:S08]  /*3800*/  MUFU.EX2 R187, R187 ;  /* 0x000000bb00bb7308 */ /* 0x000e700000000800 */
[----:B------:R-:W-:Y:S08]  /*3810*/  MUFU.EX2 R192, R192 ;  /* 0x000000c000c07308 */ /* 0x000ff00000000800 */
[----:B------:R-:W1:Y:S08]  /*3820*/  MUFU.EX2 R196, R196 ;  /* 0x000000c400c47308 */ /* 0x000e700000000800 */
        /* <DEDUP_REMOVED lines=8> */
[----:B------:R-:W1:Y:S08]  /*38b0*/  MUFU.EX2 R4, R4 ;  /* 0x0000000400047308 */ /* 0x000e700000000800 */
[----:B------:R-:W-:Y:S08]  /*38c0*/  MUFU.EX2 R162, R162 ;  /* 0x000000a200a27308 */ /* 0x000ff00000000800 */
[----:B------:R-:W-:Y:S08]  /*38d0*/  MUFU.EX2 R167, R167 ;  /* 0x000000a700a77308 */ /* 0x000ff00000000800 */
[----:B------:R-:W-:Y:S08]  /*38e0*/  MUFU.EX2 R172, R172 ;  /* 0x000000ac00ac7308 */ /* 0x000ff00000000800 */
[----:B------:R-:W1:Y:S01]  /*38f0*/  MUFU.EX2 R189, R189 ;  /* 0x000000bd00bd7308 */ /* 0x000e620000000800 */
[----:B------:R-:W-:-:S02]  /*3900*/  WARPGROUP.DEPBAR.LE gsb0, 0x0 ;  /* 0x00008000000079c5 */ /* 0x000fc40000010000 */
[----:B------:R-:W-:Y:S01]  /*3910*/  F2FP.BF16.F32.PACK_AB R152, R158, R5 ;  /* 0x000000059e98723e */ /* 0x000fe200000010ff */
[----:B------:R-:W-:Y:S01]  /*3920*/  FADD.FTZ R5, R5, R180 ;  /* 0x000000b405057221 */ /* 0x000fe20000010000 */
[C---:B---3--:R-:W-:Y:S01]  /*3930*/  F2FP.BF16.F32.PACK_AB R153, R185.reuse, R173 ;  /* 0x000000adb999723e */ /* 0x048fe200000010ff */
[----:B------:R-:W-:Y:S01]  /*3940*/  FADD.FTZ R185, R185, R184 ;  /* 0x000000b8b9b97221 */ /* 0x000fe20000010000 */
[----:B------:R-:W-:Y:S01]  /*3950*/  F2FP.BF16.F32.PACK_AB R154, R168, R163 ;  /* 0x000000a3a89a723e */ /* 0x000fe200000010ff */
[----:B------:R-:W3:Y:S01]  /*3960*/  MUFU.EX2 R193, R193 ;  /* 0x000000c100c17308 */ /* 0x000ee20000000800 */
[----:B--2---:R-:W-:Y:S01]  /*3970*/  F2FP.BF16.F32.PACK_AB R155, R194, R190 ;  /* 0x000000bec29b723e */ /* 0x004fe200000010ff */
        /* <DEDUP_REMOVED lines=9> */
[----:B----4-:R-:W-:Y:S01]  /*3a10*/  FADD.FTZ R185, R174, R185 ;  /* 0x000000b9aeb97221 */ /* 0x010fe20000010000 */
[----:B------:R-:W-:-:S02]  /*3a20*/  UMOV UR11, 0x40000040 ;  /* 0x40000040000b7882 */ /* 0x000fc40000000000 */
[----:B------:R-:W2:Y:S01]  /*3a30*/  MUFU.EX2 R202, R202 ;  /* 0x000000ca00ca7308 */ /* 0x000ea20000000800 */
[----:B------:R-:W-:Y:S02]  /*3a40*/  WARPGROUP.DEPBAR.LE gsb0, 0x0 ;  /* 0x00008000000079c5 */ /* 0x000fe40000010000 */
[----:B------:R-:W-:Y:S01]  /*3a50*/  F2FP.BF16.F32.PACK_AB R152, R159, R206 ;  /* 0x000000ce9f98723e */ /* 0x000fe200000010ff */
[----:B------:R-:W-:Y:S01]  /*3a60*/  FADD.FTZ R206, R206, R163 ;  /* 0x000000a3cece7221 */ /* 0x000fe20000010000 */
[C---:B-----5:R-:W-:Y:S01]  /*3a70*/  F2FP.BF16.F32.PACK_AB R153, R186.reuse, R174 ;  /* 0x000000aeba99723e */ /* 0x060fe200000010ff */
        /* <DEDUP_REMOVED lines=9> */
[----:B-1----:R-:W-:-:S05]  /*3b10*/  FADD.FTZ R186, R175, R186 ;  /* 0x000000baafba7221 */ /* 0x002fca0000010000 */
[----:B------:R-:W-:Y:S01]  /*3b20*/  HGMMA.64x256x16.F32.BF16 R24, R152, gdesc[UR8].tnspB, R24, gsb0 ;  /* 0x43e0000898187df0 */ /* 0x000fe20008001818 */
[----:B------:R-:W-:Y:S01]  /*3b30*/  UIADD3 UR10, UR4, 0x180, URZ ;  /* 0x00000180040a7890 */ /* 0x000fe2000fffe03f */
[----:B------:R-:W-:Y:S01]  /*3b40*/  UMOV UR11, 0x40000040 ;  /* 0x40000040000b7882 */ /* 0x000fe20000000000 */
[----:B------:R-:W-:Y:S02]  /*3b50*/  WARPGROUP.DEPBAR.LE gsb0, 0x0 ;  /* 0x00008000000079c5 */ /* 0x000fe40000010000 */
[----:B------:R-:W-:Y:S01]  /*3b60*/  F2FP.BF16.F32.PACK_AB R152, R160, R205 ;  /* 0x000000cda098723e */ /* 0x000fe200000010ff */
[----:B------:R-:W-:Y:S01]  /*3b70*/  FADD.FTZ R205, R205, R164 ;  /* 0x000000a4cdcd7221 */ /* 0x000fe20000010000 */
[C---:B------:R-:W-:Y:S01]  /*3b80*/  F2FP.BF16.F32.PACK_AB R153, R187.reuse, R175 ;  /* 0x000000afbb99723e */ /* 0x040fe200000010ff */
        /* <DEDUP_REMOVED lines=27> */
[----:B------:R-:W-:-:S07]  /*3d40*/  FADD.FTZ R188, R189, R188 ;  /* 0x000000bcbdbc7221 */ /* 0x000fce0000010000 */
[----:B------:R-:W-:Y:S01]  /*3d50*/  HGMMA.64x256x16.F32.BF16 R24, R152, gdesc[UR8].tnspB, R24, gsb0 ;  /* 0x43e0000898187df0 */ /* 0x000fe20008001818 */
[----:B------:R-:W-:Y:S01]  /*3d60*/  UIADD3 UR10, UR4, 0x280, URZ ;  /* 0x00000280040a7890 */ /* 0x000fe2000fffe03f */
[----:B------:R-:W-:Y:S01]  /*3d70*/  UMOV UR11, 0x40000040 ;  /* 0x40000040000b7882 */ /* 0x000fe20000000000 */
[----:B------:R-:W-:Y:S02]  /*3d80*/  WARPGROUP.DEPBAR.LE gsb0, 0x0 ;  /* 0x00008000000079c5 */ /* 0x000fe40000010000 */
[C---:B------:R-:W-:Y:S01]  /*3d90*/  F2FP.BF16.F32.PACK_AB R152, R162.reuse, R4 ;  /* 0x00000004a298723e */ /* 0x040fe200000010ff */
[----:B------:R-:W-:Y:S01]  /*3da0*/  FADD.FTZ R162, R162, R171 ;  /* 0x000000aba2a27221 */ /* 0x000fe20000010000 */
[C---:B---3--:R-:W-:Y:S01]  /*3db0*/  F2FP.BF16.F32.PACK_AB R153, R193.reuse, R189 ;  /* 0x000000bdc199723e */ /* 0x048fe200000010ff */
[----:B------:R-:W-:Y:S01]  /*3dc0*/  FADD.FTZ R193, R193, R188 ;  /* 0x000000bcc1c17221 */ /* 0x000fe20000010000 */
[----:B------:R-:W-:Y:S01]  /*3dd0*/  F2FP.BF16.F32.PACK_AB R154, R172, R167 ;  /* 0x000000a7ac9a723e */ /* 0x000fe200000010ff */
[----:B------:R-:W-:Y:S01]  /*3de0*/  FADD.FTZ R167, R167, R162 ;  /* 0x000000a2a7a77221 */ /* 0x000fe20000010000 */
[----:B--2---:R-:W-:Y:S01]  /*3df0*/  F2FP.BF16.F32.PACK_AB R155, R202, R198 ;  /* 0x000000c6ca9b723e */ /* 0x004fe200000010ff */
[----:B------:R-:W-:-:S02]  /*3e00*/  FADD.FTZ R193, R198, R193 ;  /* 0x000000c1c6c17221 */ /* 0x000fc40000010000 */
[----:B------:R-:W-:Y:S01]  /*3e10*/  FADD.FTZ R4, R172, R167 ;  /* 0x000000a7ac047221 */ /* 0x000fe20000010000 */
[----:B------:R-:W-:Y:S01]  /*3e20*/  WARPGROUP.ARRIVE ;  /* 0x00000000000079c5 */ /* 0x000fe20000000000 */
[----:B------:R-:W-:-:S12]  /*3e30*/  FADD.FTZ R5, R202, R193 ;  /* 0x000000c1ca057221 */ /* 0x000fd80000010000 */
[----:B------:R-:W-:Y:S03]  /*3e40*/  HGMMA.64x256x16.F32.BF16 R24, R152, gdesc[UR8].tnspB, R24, gsb0 ;  /* 0x43e0000898187df0 */ /* 0x000fe60008001818 */
[----:B------:R-:W-:Y:S02]  /*3e50*/  WARPGROUP.DEPBAR.LE gsb0, 0x0 ;  /* 0x00008000000079c5 */ /* 0x000fe40000010000 */
[----:B------:R-:W-:Y:S05]  /*3e60*/  @!P0 BRA `(.L_x_4666) ;  /* 0x0000000000048947 */ /* 0x000fea0003800000 */
[----:B------:R-:W-:Y:S01]  /*3e70*/  BPT.TRAP 0x1 ;  /* 0x000000040000795c */ /* 0x000fe20000300000 */
.L_x_4666:
[----:B------:R-:W0:Y:S01]  /*3e80*/  @P6 LDC R153, c[0x0][0x44c] ;  /* 0x00011300ff996b82 */ /* 0x000e220000000800 */
[----:B------:R-:W-:Y:S01]  /*3e90*/  R2UR UR4, R212 ;  /* 0x00000000d40472ca */ /* 0x000fe200000e0000 */
[----:B------:R-:W-:Y:S01]  /*3ea0*/  IMAD.U32 R152, RZ, RZ, UR60 ;  /* 0x0000003cff987e24 */ /* 0x000fe2000f8e00ff */
[----:B------:R-:W-:Y:S01]  /*3eb0*/  UIADD3 UR6, UR6, 0x32460, URZ ;  /* 0x0003246006067890 */ /* 0x000fe2000fffe03f */
[----:B------:R-:W-:-:S03]  /*3ec0*/  VIADD R201, R201, 0xfffffffe ;  /* 0xfffffffec9c97836 */ /* 0x000fc60000000000 */
[----:B------:R-:W-:Y:S01]  /*3ed0*/  UPRMT UR6, UR48, 0x654, UR6 ;  /* 0x0000065430067896 */ /* 0x000fe20008000006 */
[----:B------:R-:W1:Y:S06]  /*3ee0*/  @P6 LDC R154, c[0x0][0x450] ;  /* 0x00011400ff9a6b82 */ /* 0x000e6c0000000800 */
[----:B------:R-:W-:Y:S02]  /*3ef0*/  IMAD R207, R208, UR4, -R207 ;  /* 0x00000004d0cf7c24 */ /* 0x000fe4000f8e0acf */
[----:B------:R-:W-:Y:S01]  /*3f00*/  SYNCS.ARRIVE.TRANS64.RED.A1T0 RZ, [UR6], RZ ;  /* 0x000000ffffff79a7 */ /* 0x000fe20008100406 */
[----:B0-----:R-:W-:-:S05]  /*3f10*/  @P6 IMAD.HI.U32 R153, R153, UR60, RZ ;  /* 0x0000003c99996c27 */ /* 0x001fca000f8e00ff */
[----:B-1----:R-:W-:-:S05]  /*3f20*/  @P6 SHF.R.U32.HI R152, RZ, R154, R153 ;  /* 0x0000009aff986219 */ /* 0x002fca0000011699 */
[----:B------:R-:W-:-:S04]  /*3f30*/  IMAD.IADD R152, R207, 0x1, R152 ;  /* 0x00000001cf987824 */ /* 0x000fc800078e0298 */
[----:B------:R-:W-:-:S05]  /*3f40*/  IMAD.HI R152, R152, 0x2aaaaaab, RZ ;  /* 0x2aaaaaab98987827 */ /* 0x000fca00078e02ff */
[----:B------:R-:W-:-:S04]  /*3f50*/  SHF.R.U32.HI R153, RZ, 0x1f, R152 ;  /* 0x0000001fff997819 */ /* 0x000fc80000011698 */
[----:B------:R-:W-:-:S04]  /*3f60*/  LEA.HI.SX32 R153, R152, R153, 0x1c ;  /* 0x0000009998997211 */ /* 0x000fc800078fe2ff */
[----:B------:R-:W-:-:S04]  /*3f70*/  VIMNMX R211, RZ, R153, !PT ;  /* 0x00000099ffd37248 */ /* 0x000fc80007fe0100 */
[----:B------:R-:W-:-:S13]  /*3f80*/  ISETP.GE.AND P1, PT, R201, R211, PT ;  /* 0x000000d3c900720c */ /* 0x000fda0003f26270 */
[----:B------:R-:W-:Y:S05]  /*3f90*/  @!P1 BRA `(.L_x_4667) ;  /* 0x0000002800c49947 */ /* 0x000fea0003800000 */
[----:B------:R-:W-:Y:S02]  /*3fa0*/  IMAD.MOV.U32 R203, RZ, RZ, R156 ;  /* 0x000000ffffcb7224 */ /* 0x000fe400078e009c */
[----:B------:R-:W-:-:S07]  /*3fb0*/  IMAD.MOV.U32 R202, RZ, RZ, R21 ;  /* 0x000000ffffca7224 */ /* 0x000fce00078e0015 */
.L_x_4678:
[----:B------:R-:W-:-:S04]  /*3fc0*/  UIADD3 UR38, UR38, 0x1, URZ ;  /* 0x0000000126267890 */ /* 0x000fc8000fffe03f */
[----:B------:R-:W-:-:S04]  /*3fd0*/  UISETP.NE.AND UP0, UPT, UR38, 0x2, UPT ;  /* 0x000000022600788c */ /* 0x000fc8000bf05270 */
[----:B------:R-:W-:Y:S02]  /*3fe0*/  USEL UR6, UR38, URZ, UP0 ;  /* 0x0000003f26067287 */ /* 0x000fe40008000000 */
[----:B------:R-:W-:-:S04]  /*3ff0*/  USEL UR4, URZ, 0x1, UP0 ;  /* 0x000000013f047887 */ /* 0x000fc80008000000 */
[----:B------:R-:W-:Y:S01]  /*4000*/  ULOP3.LUT UR39, UR39, UR4, URZ, 0x3c, !UPT ;  /* 0x0000000427277292 */ /* 0x000fe2000f8e3c3f */
[----:B------:R-:W-:Y:S01]  /*4010*/  UMOV UR38, UR6 ;  /* 0x0000000600267c82 */ /* 0x000fe20008000000 */
[----:B------:R-:W-:Y:S10]  /*4020*/  @!P0 BRA `(.L_x_4668) ;  /* 0x0000000000048947 */ /* 0x000ff40003800000 */
[----:B------:R-:W-:Y:S01]  /*4030*/  BPT.TRAP 0x1 ;  /* 0x000000040000795c */ /* 0x000fe20000300000 */
.L_x_4668:
        /* <DEDUP_REMOVED lines=9> */
.L_x_4669:
[----:B-1----:R-:W-:Y:S05]  /*40d0*/  @P1 BRA `(.L_x_4670) ;  /* 0x0000000000081947 */ /* 0x002fea0003800000 */
[----:B------:R-:W1:Y:S02]  /*40e0*/  SYNCS.PHASECHK.TRANS64.TRYWAIT P1, [UR4+0x32430], R0 ;  /* 0x03243000ff0075a7 */ /* 0x000e640008020144 */
[----:B-1----:R-:W-:Y:S05]  /*40f0*/  @!P1 BRA `(.L_x_4671) ;  /* 0x000000d000089947 */ /* 0x002fea0003800000 */
.L_x_4670:
[----:B------:R-:W-:Y:S01]  /*4100*/  R2UR UR5, R20 ;  /* 0x00000000140572ca */ /* 0x000fe200000e0000 */
[----:B------:R-:W-:Y:S01]  /*4110*/  WARPGROUP.ARRIVE ;  /* 0x00000000000079c5 */ /* 0x000fe20000000000 */
[----:B------:R-:W-:Y:S01]  /*4120*/  R2UR UR48, R22 ;  /* 0x00000000163072ca */ /* 0x000fe200000e0000 */
[----:B------:R-:W-:Y:S01]  /*4130*/  UMOV UR51, 0x40000040 ;  /* 0x4000004000337882 */ /* 0x000fe20000000000 */
[----:B------:R-:W-:-:S09]  /*4140*/  R2UR UR49, R23 ;  /* 0x00000000173172ca */ /* 0x000fd200000e0000 */
[----:B------:R-:W-:-:S07]  /*4150*/  UIMAD UR5, UR38, 0x300, UR5 ;  /* 0x00000300260578a4 */ /* 0x000fce000f8e0205 */
[----:B------:R-:W-:Y:S02]  /*4160*/  UMOV UR50, UR5 ;  /* 0x0000000500327c82 */ /* 0x000fe40008000000 */
        /* <DEDUP_REMOVED lines=25> */
.L_x_4672:
[----:B------:R2:W3:Y:S01]  /*4300*/  SYNCS.PHASECHK.TRANS64.TRYWAIT P1, [UR4+0x32450], R0 ;  /* 0x03245000ff0075a7 */ /* 0x0004e20008020144 */
[----:B------:R-:W-:Y:S05]  /*4310*/  @!P0 BRA `(.L_x_4673) ;  /* 0x0000000000048947 */ /* 0x000fea0003800000 */
[----:B------:R-:W-:Y:S01]  /*4320*/  BPT.TRAP 0x1 ;  /* 0x000000040000795c */ /* 0x000fe20000300000 */
.L_x_4673:
[----:B---3--:R-:W-:Y:S05]  /*4330*/  @P1 BRA `(.L_x_4674) ;  /* 0x0000000000081947 */ /* 0x008fea0003800000 */
[----:B------:R-:W3:Y:S02]  /*4340*/  SYNCS.PHASECHK.TRANS64.TRYWAIT P1, [UR4+0x32450], R0 ;  /* 0x03245000ff0075a7 */ /* 0x000ee40008020144 */
[----:B---3--:R-:W-:Y:S05]  /*4350*/  @!P1 BRA `(.L_x_4675) ;  /* 0x000000cc00889947 */ /* 0x008fea0003800000 */
.L_x_4674:
        /* <DEDUP_REMOVED lines=30> */
[----:B-1----:R-:W-:-:S04]  /*4540*/  SHF.R.U32.HI R21, RZ, 0x7, R21 ;  /* 0x00000007ff157819 */ /* 0x002fc80000011615 */
        /* <DEDUP_REMOVED lines=70> */
.L_x_4676:
[----:B------:R-:W-:Y:S01]  /*49b0*/  ISETP.NE.AND P1, PT, R228, 0x1, PT ;  /* 0x00000001e400780c */ /* 0x000fe20003f25270 */
[----:B------:R-:W-:Y:S01]  /*49c0*/  VIADD R21, R213, UR60 ;  /* 0x0000003cd5157c36 */ /* 0x000fe20008000000 */
[----:B------:R-:W1:Y:S01]  /*49d0*/  LDC R204, c[0x0][0x2f0] ;  /* 0x0000bc00ffcc7b82 */ /* 0x000e620000000800 */
[----:B------:R-:W-:Y:S01]  /*49e0*/  R2UR UR5, R212 ;  /* 0x00000000d40572ca */ /* 0x000fe200000e0000 */
[----:B------:R-:W-:Y:S02]  /*49f0*/  UIADD3 UR10, UR4, 0x32440, URZ ;  /* 0x00032440040a7890 */ /* 0x000fe4000fffe03f */
[----:B------:R-:W-:Y:S02]  /*4a00*/  UIMAD UR6, UR6, 0xc00, UR7 ;  /* 0x00000c00060678a4 */ /* 0x000fe4000f8e0207 */
[----:B------:R-:W-:Y:S01]  /*4a10*/  UPRMT UR10, UR54, 0x654, UR10 ;  /* 0x00000654360a7896 */ /* 0x000fe2000800000a */
[----:B------:R-:W-:-:S04]  /*4a20*/  UMOV UR11, 0x40000040 ;  /* 0x40000040000b7882 */ /* 0x000fc80000000000 */
[----:B------:R-:W2:Y:S08]  /*4a30*/  @P1 LDC R206, c[0x0][0x44c] ;  /* 0x00011300ffce1b82 */ /* 0x000eb00000000800 */
[----:B------:R-:W3:Y:S01]  /*4a40*/  @P1 LDC R205, c[0x0][0x450] ;  /* 0x00011400ffcd1b82 */ /* 0x000ee20000000800 */
[----:B------:R-:W-:Y:S01]  /*4a50*/  SYNCS.ARRIVE.TRANS64.RED.A1T0 RZ, [UR10], RZ ;  /* 0x000000ffffff79a7 */ /* 0x000fe2000810040a */
[----:B------:R-:W-:Y:S01]  /*4a60*/  UMOV UR10, UR6 ;  /* 0x00000006000a7c82 */ /* 0x000fe20008000000 */
[----:B--2---:R-:W-:-:S05]  /*4a70*/  @P1 IMAD.HI.U32 R206, R21, R206, RZ ;  /* 0x000000ce15ce1227 */ /* 0x004fca00078e00ff */
[----:B---3--:R-:W-:Y:S01]  /*4a80*/  @P1 SHF.R.U32.HI R21, RZ, R205, R206 ;  /* 0x000000cdff151219 */ /* 0x008fe200000116ce */
[----:B------:R-:W-:-:S04]  /*4a90*/  IMAD.MOV.U32 R206, RZ, RZ, -0x60 ;  /* 0xffffffa0ffce7424 */ /* 0x000fc800078e00ff */
[----:B------:R-:W2:Y:S01]  /*4aa0*/  SHFL.IDX PT, R205, R21, RZ, 0x1c1f ;  /* 0x001c1fff15cd7589 */ /* 0x000ea200000e0000 */
[----:B------:R-:W-:-:S03]  /*4ab0*/  IMAD R206, R201, R206, 0x1 ;  /* 0x00000001c9ce7424 */ /* 0x000fc600078e02ce */
[----:B------:R-:W3:Y:S01]  /*4ac0*/  SHFL.IDX PT, R21, R21, 0x1, 0x1c1f ;  /* 0x003c1f0015157f89 */ /* 0x000ee200000e0000 */
[----:B------:R-:W-:-:S04]  /*4ad0*/  IMAD R206, R214, -0x2, R206 ;  /* 0xfffffffed6ce7824 */ /* 0x000fc800078e02ce */
[----:B-1----:R-:W-:Y:S01]  /*4ae0*/  IMAD R206, R204, UR5, R206 ;  /* 0x00000005ccce7c24 */ /* 0x002fe2000f8e02ce */
[----:B------:R-:W-:-:S04]  /*4af0*/  ULDC UR5, c[0x0][0x288] ;  /* 0x0000a20000057ab9 */ /* 0x000fc80000000800 */
[----:B--2---:R-:W-:-:S04]  /*4b00*/  IADD3 R204, R205, -UR5, R206 ;  /* 0x80000005cdcc7c10 */ /* 0x004fc8000fffe0ce */
[C---:B------:R-:W-:Y:S02]  /*4b10*/  ISETP.GT.AND P4, PT, R204.reuse, 0x8, PT ;  /* 0x00000008cc00780c */ /* 0x040fe40003f84270 */
[C---:B------:R-:W-:Y:S02]  /*4b20*/  ISETP.GT.AND P2, PT, R204.reuse, RZ, PT ;  /* 0x000000ffcc00720c */ /* 0x040fe40003f44270 */
[----:B------:R-:W-:Y:S02]  /*4b30*/  ISETP.GT.AND P1, PT, R204, 0x10, PT ;  /* 0x00000010cc00780c */ /* 0x000fe40003f24270 */
[----:B------:R-:W-:Y:S02]  /*4b40*/  FSEL R205, R156, -INF , P4 ;  /* 0xff8000009ccd7808 */ /* 0x000fe40002000000 */
[----:B------:R-:W-:Y:S02]  /*4b50*/  ISETP.GT.AND P4, PT, R204, 0x19, PT ;  /* 0x00000019cc00780c */ /* 0x000fe40003f84270 */
[----:B------:R-:W-:-:S02]  /*4b60*/  FSEL R152, R152, -INF , P2 ;  /* 0xff80000098987808 */ /* 0x000fc40001000000 */
[----:B------:R-:W-:Y:S02]  /*4b70*/  ISETP.GT.AND P2, PT, R204, 0x11, PT ;  /* 0x00000011cc00780c */ /* 0x000fe40003f44270 */
[----:B------:R-:W-:Y:S02]  /*4b80*/  FSEL R160, R160, -INF , P1 ;  /* 0xff800000a0a07808 */ /* 0x000fe40000800000 */
[C---:B------:R-:W-:Y:S02]  /*4b90*/  ISETP.GT.AND P1, PT, R204.reuse, 0x21, PT ;  /* 0x00000021cc00780c */ /* 0x040fe40003f24270 */
[----:B------:R-:W-:Y:S02]  /*4ba0*/  FSEL R165, R165, -INF , P4 ;  /* 0xff800000a5a57808 */ /* 0x000fe40002000000 */
[----:B------:R-:W-:Y:S02]  /*4bb0*/  ISETP.GT.AND P4, PT, R204, 0x30, PT ;  /* 0x00000030cc00780c */ /* 0x000fe40003f84270 */
[----:B---3--:R-:W-:Y:S01]  /*4bc0*/  IADD3 R21, R21, -UR5, R206 ;  /* 0x8000000515157c10 */ /* 0x008fe2000fffe0ce */
[----:B------:R-:W-:Y:S01]  /*4bd0*/  ULDC UR5, c[0x0][0xa80] ;  /* 0x0002a00000057ab9 */ /* 0x000fe20000000800 */
[----:B------:R-:W-:-:S02]  /*4be0*/  FSEL R161, R161, -INF , P2 ;  /* 0xff800000a1a17808 */ /* 0x000fc40001000000 */
[C---:B------:R-:W-:Y:S02]  /*4bf0*/  ISETP.GT.AND P2, PT, R204.reuse, 0x28, PT ;  /* 0x00000028cc00780c */ /* 0x040fe40003f44270 */
[----:B------:R-:W-:Y:S02]  /*4c00*/  FSEL R169, R169, -INF , P1 ;  /* 0xff800000a9a97808 */ /* 0x000fe40000800000 */
[----:B------:R-:W-:Y:S02]  /*4c10*/  ISETP.GT.AND P1, PT, R204, 0x38, PT ;  /* 0x00000038cc00780c */ /* 0x000fe40003f24270 */
[----:B------:R-:W-:Y:S02]  /*4c20*/  FSEL R176, R176, -INF , P4 ;  /* 0xff800000b0b07808 */ /* 0x000fe40002000000 */
[----:B------:R-:W-:Y:S02]  /*4c30*/  ISETP.GT.AND P4, PT, R21, RZ, PT ;  /* 0x000000ff1500720c */ /* 0x000fe40003f84270 */
[----:B------:R-:W-:-:S02]  /*4c40*/  FSEL R172, R172, -INF , P2 ;  /* 0xff800000acac7808 */ /* 0x000fc40001000000 */
[----:B------:R-:W-:Y:S02]  /*4c50*/  ISETP.GT.AND P2, PT, R204, 0x39, PT ;  /* 0x00000039cc00780c */ /* 0x000fe40003f44270 */
[----:B------:R-:W-:Y:S02]  /*4c60*/  FSEL R180, R180, -INF , P1 ;  /* 0xff800000b4b47808 */ /* 0x000fe40000800000 */
[----:B------:R-:W-:Y:S02]  /*4c70*/  ISETP.GT.AND P1, PT, R21, 0x1, PT ;  /* 0x000000011500780c */ /* 0x000fe40003f24270 */
[----:B------:R-:W-:Y:S02]  /*4c80*/  FSEL R154, R154, -INF , P4 ;  /* 0xff8000009a9a7808 */ /* 0x000fe40002000000 */
[----:B------:R-:W-:Y:S02]  /*4c90*/  FSEL R181, R181, -INF , P2 ;  /* 0xff800000b5b57808 */ /* 0x000fe40001000000 */
[----:B------:R-:W-:-:S02]  /*4ca0*/  ISETP.GT.AND P3, PT, R204, 0x1, PT ;  /* 0x00000001cc00780c */ /* 0x000fc40003f64270 */
[----:B------:R-:W-:Y:S02]  /*4cb0*/  ISETP.GT.AND P2, PT, R21, 0x8, PT ;  /* 0x000000081500780c */ /* 0x000fe40003f44270 */
[----:B------:R-:W-:Y:S02]  /*4cc0*/  FSEL R155, R155, -INF , P1 ;  /* 0xff8000009b9b7808 */ /* 0x000fe40000800000 */
[----:B------:R-:W-:Y:S02]  /*4cd0*/  FMNMX.FTZ R156, R154, R203, !PT ;  /* 0x000000cb9a9c7209 */ /* 0x000fe40007810000 */
[----:B------:R-:W-:Y:S02]  /*4ce0*/  FSEL R153, R153, -INF , P3 ;  /* 0xff80000099997808 */ /* 0x000fe40001800000 */
[----:B------:R-:W-:Y:S02]  /*4cf0*/  ISETP.GT.AND P4, PT, R21, 0x9, PT ;  /* 0x000000091500780c */ /* 0x000fe40003f84270 */
[----:B------:R-:W-:-:S02]  /*4d00*/  FSEL R158, R158, -INF , P2 ;  /* 0xff8000009e9e7808 */ /* 0x000fc40001000000 */
[----:B------:R-:W-:Y:S02]  /*4d10*/  FMNMX.FTZ R156, R155, R156, !PT ;  /* 0x0000009c9b9c7209 */ /* 0x000fe40007810000 */
[----:B------:R-:W-:Y:S02]  /*4d20*/  ISETP.GT.AND P3, PT, R204, 0x18, PT ;  /* 0x00000018cc00780c */ /* 0x000fe40003f64270 */
[----:B------:R-:W-:Y:S02]  /*4d30*/  ISETP.GT.AND P1, PT, R21, 0x10, PT ;  /* 0x000000101500780c */ /* 0x000fe40003f24270 */
[----:B------:R-:W-:Y:S02]  /*4d40*/  FSEL R159, R159, -INF , P4 ;  /* 0xff8000009f9f7808 */ /* 0x000fe40002000000 */
[----:B------:R-:W-:Y:S02]  /*4d50*/  FMNMX.FTZ R156, R158, R156, !PT ;  /* 0x0000009c9e9c7209 */ /* 0x000fe40007810000 */
[----:B------:R-:W-:-:S02]  /*4d60*/  FSEL R164, R164, -INF , P3 ;  /* 0xff800000a4a47808 */ /* 0x000fc40001800000 */
[----:B------:R-:W-:Y:S02]  /*4d70*/  ISETP.GT.AND P3, PT, R204, 0x29, PT ;  /* 0x00000029cc00780c */ /* 0x000fe40003f64270 */
[----:B------:R-:W-:Y:S02]  /*4d80*/  ISETP.GT.AND P2, PT, R21, 0x11, PT ;  /* 0x000000111500780c */ /* 0x000fe40003f44270 */
[----:B------:R-:W-:Y:S02]  /*4d90*/  FSEL R162, R162, -INF , P1 ;  /* 0xff800000a2a27808 */ /* 0x000fe40000800000 */
[----:B------:R-:W-:Y:S02]  /*4da0*/  FMNMX.FTZ R156, R159, R156, !PT ;  /* 0x0000009c9f9c7209 */ /* 0x000fe40007810000 */
[----:B------:R-:W-:Y:S02]  /*4db0*/  FSEL R173, R173, -INF , P3 ;  /* 0xff800000adad7808 */ /* 0x000fe40001800000 */
[----:B------:R-:W-:-:S02]  /*4dc0*/  ISETP.GT.AND P3, PT, R204, 0x40, PT ;  /* 0x00000040cc00780c */ /* 0x000fc40003f64270 */
        /* <DEDUP_REMOVED lines=8> */
[----:B------:R-:W-:Y:S02]  /*4e50*/  ISETP.GT.AND P5, PT, R204, 0x9, PT ;  /* 0x00000009cc00780c */ /* 0x000fe40003fa4270 */
        /* <DEDUP_REMOVED lines=21> */
[----:B------:R-:W-:Y:S02]  /*4fb0*/  ISETP.GT.AND P5, PT, R204, 0x20, PT ;  /* 0x00000020cc00780c */ /* 0x000fe40003fa4270 */
        /* <DEDUP_REMOVED lines=39> */
[C---:B------:R-:W-:Y:S02]  /*5230*/  ISETP.GT.AND P4, PT, R21.reuse, 0x58, PT ;  /* 0x000000581500780c */ /* 0x040fe40003f84270 */
[----:B------:R-:W-:-:S02]  /*5240*/  ISETP.GT.AND P3, PT, R21, 0x59, PT ;  /* 0x000000591500780c */ /* 0x000fc40003f64270 */
[----:B------:R-:W-:Y:S02]  /*5250*/  ISETP.GT.AND P5, PT, R204, 0x41, PT ;  /* 0x00000041cc00780c */ /* 0x000fe40003fa4270 */
[----:B------:R-:W-:Y:S02]  /*5260*/  FMNMX.FTZ R21, R181, R206, !PT ;  /* 0x000000ceb5157209 */ /* 0x000fe40007810000 */
[----:B------:R-:W-:Y:S02]  /*5270*/  FSEL R195, R195, -INF , P2 ;  /* 0xff800000c3c37808 */ /* 0x000fe40001000000 */
[----:B------:R-:W-:Y:S02]  /*5280*/  FMNMX.FTZ R156, R194, R156, !PT ;  /* 0x0000009cc29c7209 */ /* 0x000fe40007810000 */
[----:B------:R-:W-:Y:S02]  /*5290*/  FSEL R185, R185, -INF , P5 ;  /* 0xff800000b9b97808 */ /* 0x000fe40002800000 */
[----:B------:R-:W-:-:S02]  /*52a0*/  ISETP.GT.AND P1, PT, R204, 0x48, PT ;  /* 0x00000048cc00780c */ /* 0x000fc40003f24270 */
[----:B------:R-:W-:Y:S02]  /*52b0*/  FMNMX.FTZ R21, R184, R21, !PT ;  /* 0x00000015b8157209 */ /* 0x000fe40007810000 */
        /* <DEDUP_REMOVED lines=12> */
[----:B------:R-:W-:Y:S01]  /*5380*/  FSEL R192, R192, -INF , P1 ;  /* 0xff800000c0c07808 */ /* 0x000fe20000800000 */
[----:B------:R-:W1:Y:S01]  /*5390*/  SHFL.BFLY PT, R156, R21, 0x2, 0x1f ;  /* 0x0c401f00159c7f89 */ /* 0x000e6200000e0000 */
        /* <DEDUP_REMOVED lines=8> */
[----:B------:R-:W-:-:S04]  /*5420*/  FMNMX.FTZ R197, R196, R206, !PT ;  /* 0x000000cec4c57209 */ /* 0x000fc80007810000 */
[----:B------:R-:W-:Y:S02]  /*5430*/  FMNMX.FTZ R197, R204, R197, !PT ;  /* 0x000000c5ccc57209 */ /* 0x000fe40007810000 */
[----:B-1----:R-:W-:-:S03]  /*5440*/  FMNMX.FTZ R156, R21, R156, !PT ;  /* 0x0000009c159c7209 */ /* 0x002fc60007810000 */
[----:B------:R-:W1:Y:S04]  /*5450*/  SHFL.BFLY PT, R206, R197, 0x2, 0x1f ;  /* 0x0c401f00c5ce7f89 */ /* 0x000e6800000e0000 */
[----:B------:R-:W2:Y:S01]  /*5460*/  SHFL.BFLY PT, R208, R156, 0x1, 0x1f ;  /* 0x0c201f009cd07f89 */ /* 0x000ea200000e0000 */
[----:B-1----:R-:W-:Y:S02]  /*5470*/  FMNMX.FTZ R21, R197, R206, !PT ;  /* 0x000000cec5157209 */ /* 0x002fe40007810000 */
[----:B--2---:R-:W-:-:S03]  /*5480*/  FMNMX.FTZ R156, R156, R208, !PT ;  /* 0x000000d09c9c7209 */ /* 0x004fc60007810000 */
[----:B------:R-:W1:Y:S01]  /*5490*/  SHFL.BFLY PT, R207, R21, 0x1, 0x1f ;  /* 0x0c201f0015cf7f89 */ /* 0x000e6200000e0000 */
[C---:B------:R-:W-:Y:S01]  /*54a0*/  FSETP.NEU.FTZ.AND P2, PT, R156.reuse, -INF , PT ;  /* 0xff8000009c00780b */ /* 0x040fe20003f5d000 */
[----:B------:R-:W-:-:S05]  /*54b0*/  FMUL.FTZ R197, R156, UR5 ;  /* 0x000000059cc57c20 */ /* 0x000fca0008410000 */
[----:B------:R-:W-:-:S05]  /*54c0*/  FSEL R197, R197, RZ, P2 ;  /* 0x000000ffc5c57208 */ /* 0x000fca0001000000 */
[--C-:B------:R-:W-:Y:S01]  /*54d0*/  FFMA.FTZ R206, R154, UR5, -R197.reuse ;  /* 0x000000059ace7c23 */ /* 0x100fe200080108c5 */
[--C-:B------:R-:W-:Y:S01]  /*54e0*/  FFMA.FTZ R208, R155, UR5, -R197.reuse ;  /* 0x000000059bd07c23 */ /* 0x100fe200080108c5 */
[----:B------:R-:W2:Y:S01]  /*54f0*/  S2R R154, SR_TID.X ;  /* 0x00000000009a7919 */ /* 0x000ea20000002100 */
[--C-:B------:R-:W-:Y:S01]  /*5500*/  FFMA.FTZ R158, R158, UR5, -R197.reuse ;  /* 0x000000059e9e7c23 */ /* 0x100fe200080108c5 */
[--C-:B------:R-:W-:Y:S01]  /*5510*/  FFMA.FTZ R159, R159, UR5, -R197.reuse ;  /* 0x000000059f9f7c23 */ /* 0x100fe200080108c5 */
[--C-:B------:R-:W-:Y:S01]  /*5520*/  FFMA.FTZ R162, R162, UR5, -R197.reuse ;  /* 0x00000005a2a27c23 */ /* 0x100fe200080108c5 */
[----:B------:R-:W-:Y:S01]  /*5530*/  MUFU.EX2 R206, R206 ;  /* 0x000000ce00ce7308 */ /* 0x000fe20000000800 */
[--C-:B------:R-:W-:Y:S01]  /*5540*/  FFMA.FTZ R163, R163, UR5, -R197.reuse ;  /* 0x00000005a3a37c23 */ /* 0x100fe200080108c5 */
[--C-:B------:R-:W-:Y:S01]  /*5550*/  FFMA.FTZ R166, R166, UR5, -R197.reuse ;  /* 0x00000005a6a67c23 */ /* 0x100fe200080108c5 */
[--C-:B------:R-:W-:Y:S01]  /*5560*/  FFMA.FTZ R167, R167, UR5, -R197.reuse ;  /* 0x00000005a7a77c23 */ /* 0x100fe200080108c5 */
[----:B-1----:R-:W-:Y:S01]  /*5570*/  FMNMX.FTZ R21, R21, R207, !PT ;  /* 0x000000cf15157209 */ /* 0x002fe20007810000 */
[--C-:B------:R-:W-:Y:S01]  /*5580*/  FFMA.FTZ R170, R170, UR5, -R197.reuse ;  /* 0x00000005aaaa7c23 */ /* 0x100fe200080108c5 */
[--C-:B------:R-:W-:Y:S01]  /*5590*/  FFMA.FTZ R171, R171, UR5, -R197.reuse ;  /* 0x00000005abab7c23 */ /* 0x100fe200080108c5 */
[--C-:B------:R-:W-:Y:S01]  /*55a0*/  FFMA.FTZ R174, R174, UR5, -R197.reuse ;  /* 0x00000005aeae7c23 */ /* 0x100fe200080108c5 */
[C---:B------:R-:W-:Y:S01]  /*55b0*/  FSETP.NEU.FTZ.AND P1, PT, R21.reuse, -INF , PT ;  /* 0xff8000001500780b */ /* 0x040fe20003f3d000 */
[----:B------:R-:W-:Y:S01]  /*55c0*/  FMUL.FTZ R209, R21, UR5 ;  /* 0x0000000515d17c20 */ /* 0x000fe20008410000 */
[----:B------:R-:W-:Y:S01]  /*55d0*/  MUFU.EX2 R208, R208 ;  /* 0x000000d000d07308 */ /* 0x000fe20000000800 */
[--C-:B------:R-:W-:Y:S01]  /*55e0*/  FFMA.FTZ R175, R175, UR5, -R197.reuse ;  /* 0x00000005afaf7c23 */ /* 0x100fe200080108c5 */
[--C-:B------:R-:W-:Y:S01]  /*55f0*/  FFMA.FTZ R178, R178, UR5, -R197.reuse ;  /* 0x00000005b2b27c23 */ /* 0x100fe200080108c5 */
[--C-:B------:R-:W-:Y:S01]  /*5600*/  FFMA.FTZ R179, R179, UR5, -R197.reuse ;  /* 0x00000005b3b37c23 */ /* 0x100fe200080108c5 */
[----:B------:R-:W-:Y:S01]  /*5610*/  FSEL R209, R209, RZ, P1 ;  /* 0x000000ffd1d17208 */ /* 0x000fe20000800000 */
[--C-:B------:R-:W-:Y:S01]  /*5620*/  FFMA.FTZ R182, R182, UR5, -R197.reuse ;  /* 0x00000005b6b67c23 */ /* 0x100fe200080108c5 */
[--C-:B------:R-:W-:Y:S01]  /*5630*/  FFMA.FTZ R183, R183, UR5, -R197.reuse ;  /* 0x00000005b7b77c23 */ /* 0x100fe200080108c5 */
[----:B------:R-:W-:Y:S01]  /*5640*/  FFMA.FTZ R186, R186, UR5, -R197 ;  /* 0x00000005baba7c23 */ /* 0x000fe200080108c5 */
[----:B------:R-:W-:Y:S01]  /*5650*/  MUFU.EX2 R158, R158 ;  /* 0x0000009e009e7308 */ /* 0x000fe20000000800 */
[--C-:B------:R-:W-:Y:S01]  /*5660*/  FFMA.FTZ R210, R152, UR5, -R209.reuse ;  /* 0x0000000598d27c23 */ /* 0x100fe200080108d1 */
[----:B------:R-:W-:Y:S01]  /*5670*/  FSEL R152, R21, RZ, P1 ;  /* 0x000000ff15987208 */ /* 0x000fe20000800000 */
[--C-:B------:R-:W-:Y:S01]  /*5680*/  FFMA.FTZ R207, R153, UR5, -R209.reuse ;  /* 0x0000000599cf7c23 */ /* 0x100fe200080108d1 */
[--C-:B------:R-:W-:Y:S01]  /*5690*/  FFMA.FTZ R205, R205, UR5, -R209.reuse ;  /* 0x00000005cdcd7c23 */ /* 0x100fe200080108d1 */
[--C-:B------:R-:W-:Y:S01]  /*56a0*/  FFMA.FTZ R157, R157, UR5, -R209.reuse ;  /* 0x000000059d9d7c23 */ /* 0x100fe200080108d1 */
[--C-:B------:R-:W-:Y:S01]  /*56b0*/  FFMA.FTZ R160, R160, UR5, -R209.reuse ;  /* 0x00000005a0a07c23 */ /* 0x100fe200080108d1 */
[----:B------:R-:W-:Y:S01]  /*56c0*/  FADD.FTZ R152, -R152, R202 ;  /* 0x000000ca98987221 */ /* 0x000fe20000010100 */
[----:B------:R-:W1:Y:S01]  /*56d0*/  MUFU.EX2 R159, R159 ;  /* 0x0000009f009f7308 */ /* 0x000e620000000800 */
[--C-:B------:R-:W-:Y:S01]  /*56e0*/  FFMA.FTZ R161, R161, UR5, -R209.reuse ;  /* 0x00000005a1a17c23 */ /* 0x100fe200080108d1 */
[----:B--2---:R-:W-:Y:S01]  /*56f0*/  SHF.R.U32.HI R154, RZ, 0x7, R154 ;  /* 0x00000007ff9a7819 */ /* 0x004fe2000001169a */
[----:B------:R-:W-:Y:S01]  /*5700*/  FMUL.FTZ R202, R152, UR5 ;  /* 0x0000000598ca7c20 */ /* 0x000fe20008410000 */
[----:B------:R-:W-:Y:S01]  /*5710*/  FSEL R152, R156, RZ, P2 ;  /* 0x000000ff9c987208 */ /* 0x000fe20001000000 */
[--C-:B------:R-:W-:Y:S01]  /*5720*/  FFMA.FTZ R164, R164, UR5, -R209.reuse ;  /* 0x00000005a4a47c23 */ /* 0x100fe200080108d1 */
[--C-:B------:R-:W-:Y:S01]  /*5730*/  FFMA.FTZ R165, R165, UR5, -R209.reuse ;  /* 0x00000005a5a57c23 */ /* 0x100fe200080108d1 */
[----:B------:R-:W-:Y:S01]  /*5740*/  FFMA.FTZ R168, R168, UR5, -R209 ;  /* 0x00000005a8a87c23 */ /* 0x000fe200080108d1 */
[----:B------:R-:W-:Y:S01]  /*5750*/  MUFU.EX2 R210, R210 ;  /* 0x000000d200d27308 */ /* 0x000fe20000000800 */
[----:B------:R-:W-:Y:S01]  /*5760*/  FADD.FTZ R153, -R152, R203 ;  /* 0x000000cb98997221 */ /* 0x000fe20000010100 */
[----:B------:R-:W-:-:S02]  /*5770*/  VIADD R152, R154, 0x8 ;  /* 0x000000089a987836 */ /* 0x000fc40000000000 */
[--C-:B------:R-:W-:Y:S01]  /*5780*/  FFMA.FTZ R169, R169, UR5, -R209.reuse ;  /* 0x00000005a9a97c23 */ /* 0x100fe200080108d1 */
[--C-:B------:R-:W-:Y:S01]  /*5790*/  FFMA.FTZ R172, R172, UR5, -R209.reuse ;  /* 0x00000005acac7c23 */ /* 0x100fe200080108d1 */
[----:B------:R-:W-:Y:S01]  /*57a0*/  FMUL.FTZ R153, R153, UR5 ;  /* 0x0000000599997c20 */ /* 0x000fe20008410000 */
[--C-:B------:R-:W-:Y:S01]  /*57b0*/  FFMA.FTZ R173, R173, UR5, -R209.reuse ;  /* 0x00000005adad7c23 */ /* 0x100fe200080108d1 */
[--C-:B------:R-:W-:Y:S01]  /*57c0*/  FFMA.FTZ R176, R176, UR5, -R209.reuse ;  /* 0x00000005b0b07c23 */ /* 0x100fe200080108d1 */
[----:B------:R-:W2:Y:S01]  /*57d0*/  MUFU.EX2 R202, R202 ;  /* 0x000000ca00ca7308 */ /* 0x000ea20000000800 */
[----:B-1----:R-:W-:Y:S01]  /*57e0*/  F2FP.BF16.F32.PACK_AB R155, R159, R158 ;  /* 0x0000009e9f9b723e */ /* 0x002fe200000010ff */
[--C-:B------:R-:W-:Y:S01]  /*57f0*/  FFMA.FTZ R177, R177, UR5, -R209.reuse ;  /* 0x00000005b1b17c23 */ /* 0x100fe200080108d1 */
[--C-:B------:R-:W-:Y:S01]  /*5800*/  FFMA.FTZ R180, R180, UR5, -R209.reuse ;  /* 0x00000005b4b47c23 */ /* 0x100fe200080108d1 */
[----:B------:R-:W-:Y:S01]  /*5810*/  FFMA.FTZ R181, R181, UR5, -R209 ;  /* 0x00000005b5b57c23 */ /* 0x000fe200080108d1 */
[--C-:B------:R-:W-:Y:S01]  /*5820*/  FFMA.FTZ R187, R187, UR5, -R197.reuse ;  /* 0x00000005bbbb7c23 */ /* 0x100fe200080108c5 */
[----:B------:R-:W-:Y:S01]  /*5830*/  FFMA.FTZ R190, R190, UR5, -R197 ;  /* 0x00000005bebe7c23 */ /* 0x000fe200080108c5 */
[--C-:B------:R-:W-:Y:S01]  /*5840*/  FFMA.FTZ R184, R184, UR5, -R209.reuse ;  /* 0x00000005b8b87c23 */ /* 0x100fe200080108d1 */
[----:B------:R-:W1:Y:S01]  /*5850*/  MUFU.EX2 R203, R153 ;  /* 0x0000009900cb7308 */ /* 0x000e620000000800 */
[--C-:B------:R-:W-:Y:S01]  /*5860*/  FFMA.FTZ R185, R185, UR5, -R209.reuse ;  /* 0x00000005b9b97c23 */ /* 0x100fe200080108d1 */
[--C-:B------:R-:W-:Y:S01]  /*5870*/  FFMA.FTZ R188, R188, UR5, -R209.reuse ;  /* 0x00000005bcbc7c23 */ /* 0x100fe200080108d1 */
[----:B------:R-:W-:Y:S01]  /*5880*/  FFMA.FTZ R189, R189, UR5, -R209 ;  /* 0x00000005bdbd7c23 */ /* 0x000fe200080108d1 */
[----:B------:R-:W-:Y:S01]  /*5890*/  FFMA.FTZ R191, R191, UR5, -R197 ;  /* 0x00000005bfbf7c23 */ /* 0x000fe200080108c5 */
[--C-:B------:R-:W-:Y:S01]  /*58a0*/  FFMA.FTZ R192, R192, UR5, -R209.reuse ;  /* 0x00000005c0c07c23 */ /* 0x100fe200080108d1 */
[--C-:B------:R-:W-:Y:S01]  /*58b0*/  FFMA.FTZ R196, R196, UR5, -R209.reuse ;  /* 0x00000005c4c47c23 */ /* 0x100fe200080108d1 */
[----:B------:R-:W-:Y:S01]  /*58c0*/  FFMA.FTZ R204, R204, UR5, -R209 ;  /* 0x00000005cccc7c23 */ /* 0x000fe200080108d1 */
[----:B------:R-:W3:Y:S01]  /*58d0*/  MUFU.EX2 R207, R207 ;  /* 0x000000cf00cf7308 */ /* 0x000ee20000000800 */
[----:B------:R3:W-:Y:S01]  /*58e0*/  BAR.SYNC.DEFER_BLOCKING R152, 0x100 ;  /* 0x000400980000751d */ /* 0x0007e20000010000 */
[-C--:B--2---:R-:W-:Y:S01]  /*58f0*/  FMUL.FTZ R24, R24, R202.reuse ;  /* 0x000000ca18187220 */ /* 0x084fe20000410000 */
        /* <DEDUP_REMOVED lines=130> */
[----:B------:R-:W-:Y:S01]  /*6120*/  MUFU.EX2 R162, R162 ;  /* 0x000000a200a27308 */ /* 0x000fe20000000800 */
[----:B---3--:R-:W-:Y:S01]  /*6130*/  F2FP.BF16.F32.PACK_AB R152, R207, R210 ;  /* 0x000000d2cf98723e */ /* 0x008fe200000010ff */
[----:B------:R-:W-:Y:S01]  /*6140*/  FFMA.FTZ R5, R203, R5, R206 ;  /* 0x00000005cb057223 */ /* 0x000fe200000100ce */
[----:B--2---:R-:W-:Y:S01]  /*6150*/  F2FP.BF16.F32.PACK_AB R154, R157, R205 ;  /* 0x000000cd9d9a723e */ /* 0x004fe200000010ff */
[----:B------:R-:W-:-:S02]  /*6160*/  FFMA.FTZ R4, R202, R4, R210 ;  /* 0x00000004ca047223 */ /* 0x000fc400000100d2 */
[----:B------:R-:W-:Y:S01]  /*6170*/  FADD.FTZ R5, R208, R5 ;  /* 0x00000005d0057221 */ /* 0x000fe20000010000 */
[----:B------:R-:W-:Y:S01]  /*6180*/  WARPGROUP.ARRIVE ;  /* 0x00000000000079c5 */ /* 0x000fe20000000000 */
[----:B------:R-:W1:Y:S01]  /*6190*/  MUFU.EX2 R163, R163 ;  /* 0x000000a300a37308 */ /* 0x000e620000000800 */
[----:B------:R-:W-:Y:S01]  /*61a0*/  FADD.FTZ R4, R207, R4 ;  /* 0x00000004cf047221 */ /* 0x000fe20000010000 */
[----:B------:R-:W-:-:S03]  /*61b0*/  FADD.FTZ R158, R158, R5 ;  /* 0x000000059e9e7221 */ /* 0x000fc60000010000 */
[----:B------:R-:W-:Y:S01]  /*61c0*/  HGMMA.64x256x16.F32.BF16 R24, R152, gdesc[UR8].tnspB, R24, gsb0 ;  /* 0x43e0000898187df0 */ /* 0x000fe20008001818 */
[----:B------:R-:W-:Y:S01]  /*61d0*/  UIADD3 UR10, UR6, 0x80, URZ ;  /* 0x00000080060a7890 */ /* 0x000fe2000fffe03f */
[----:B------:R-:W-:Y:S01]  /*61e0*/  FADD.FTZ R4, R205, R4 ;  /* 0x00000004cd047221 */ /* 0x000fe20000010000 */
[----:B------:R-:W-:Y:S01]  /*61f0*/  MUFU.EX2 R166, R166 ;  /* 0x000000a600a67308 */ /* 0x000fe20000000800 */
[----:B------:R-:W-:Y:S01]  /*6200*/  UMOV UR11, 0x40000040 ;  /* 0x40000040000b7882 */ /* 0x000fe20000000000 */
[----:B------:R-:W-:Y:S01]  /*6210*/  FADD.FTZ R159, R159, R158 ;  /* 0x0000009e9f9f7221 */ /* 0x000fe20000010000 */
[----:B------:R-:W-:-:S05]  /*6220*/  FADD.FTZ R157, R157, R4 ;  /* 0x000000049d9d7221 */ /* 0x000fca0000010000 */
[----:B------:R-:W2:Y:S08]  /*6230*/  MUFU.EX2 R167, R167 ;  /* 0x000000a700a77308 */ /* 0x000eb00000000800 */
[----:B------:R-:W-:Y:S08]  /*6240*/  MUFU.EX2 R160, R160 ;  /* 0x000000a000a07308 */ /* 0x000ff00000000800 */
[----:B------:R-:W3:Y:S08]  /*6250*/  MUFU.EX2 R161, R161 ;  /* 0x000000a100a17308 */ /* 0x000ef00000000800 */
[----:B------:R-:W-:Y:S08]  /*6260*/  MUFU.EX2 R164, R164 ;  /* 0x000000a400a47308 */ /* 0x000ff00000000800 */
[----:B------:R-:W4:Y:S08]  /*6270*/  MUFU.EX2 R165, R165 ;  /* 0x000000a500a57308 */ /* 0x000f300000000800 */
[----:B------:R-:W-:Y:S08]  /*6280*/  MUFU.EX2 R170, R170 ;  /* 0x000000aa00aa7308 */ /* 0x000ff00000000800 */
[----:B------:R-:W-:Y:S08]  /*6290*/  MUFU.EX2 R171, R171 ;  /* 0x000000ab00ab7308 */ /* 0x000ff00000000800 */
[----:B------:R-:W-:Y:S08]  /*62a0*/  MUFU.EX2 R174, R174 ;  /* 0x000000ae00ae7308 */ /* 0x000ff00000000800 */
[----:B------:R-:W-:Y:S08]  /*62b0*/  MUFU.EX2 R168, R168 ;  /* 0x000000a800a87308 */ /* 0x000ff00000000800 */
[----:B------:R-:W5:Y:S08]  /*62c0*/  MUFU.EX2 R169, R169 ;  /* 0x000000a900a97308 */ /* 0x000f700000000800 */
[----:B------:R-:W-:Y:S08]  /*62d0*/  MUFU.EX2 R172, R172 ;  /* 0x000000ac00ac7308 */ /* 0x000ff00000000800 */
[----:B------:R-:W0:Y:S08]  /*62e0*/  MUFU.EX2 R173, R173 ;  /* 0x000000ad00ad7308 */ /* 0x000e300000000800 */
[----:B------:R-:W0:Y:S08]  /*62f0*/  MUFU.EX2 R175, R175 ;  /* 0x000000af00af7308 */ /* 0x000e300000000800 */
[----:B------:R-:W-:Y:S08]  /*6300*/  MUFU.EX2 R178, R178 ;  /* 0x000000b200b27308 */ /* 0x000ff00000000800 */
[----:B------:R-:W-:Y:S08]  /*6310*/  MUFU.EX2 R179, R179 ;  /* 0x000000b300b37308 */ /* 0x000ff00000000800 */
[----:B------:R-:W-:Y:S08]  /*6320*/  MUFU.EX2 R182, R182 ;  /* 0x000000b600b67308 */ /* 0x000ff00000000800 */
[----:B------:R-:W-:Y:S08]  /*6330*/  MUFU.EX2 R176, R176 ;  /* 0x000000b000b07308 */ /* 0x000ff00000000800 */
[----:B------:R-:W0:Y:S08]  /*6340*/  MUFU.EX2 R177, R177 ;  /* 0x000000b100b17308 */ /* 0x000e300000000800 */
        /* <DEDUP_REMOVED lines=11> */
[----:B------:R-:W0:Y:S08]  /*6400*/  MUFU.EX2 R192, R192 ;  /* 0x000000c000c07308 */ /* 0x000e300000000800 */
[----:B------:R-:W-:Y:S08]  /*6410*/  MUFU.EX2 R196, R196 ;  /* 0x000000c400c47308 */ /* 0x000ff00000000800 */
[----:B------:R-:W0:Y:S01]  /*6420*/  MUFU.EX2 R204, R204 ;  /* 0x000000cc00cc7308 */ /* 0x000e220000000800 */
[----:B------:R-:W-:-:S02]  /*6430*/  WARPGROUP.DEPBAR.LE gsb0, 0x0 ;  /* 0x00008000000079c5 */ /* 0x000fc40000010000 */
[----:B-1----:R-:W-:Y:S01]  /*6440*/  F2FP.BF16.F32.PACK_AB R153, R163, R162 ;  /* 0x000000a2a399723e */ /* 0x002fe200000010ff */
[----:B------:R-:W-:Y:S01]  /*6450*/  FADD.FTZ R162, R162, R159 ;  /* 0x0000009fa2a27221 */ /* 0x000fe20000010000 */
[----:B--2---:R-:W-:Y:S02]  /*6460*/  F2FP.BF16.F32.PACK_AB R155, R167, R166 ;  /* 0x000000a6a79b723e */ /* 0x004fe400000010ff */
[----:B---3--:R-:W-:Y:S01]  /*6470*/  F2FP.BF16.F32.PACK_AB R152, R161, R160 ;  /* 0x000000a0a198723e */ /* 0x008fe200000010ff */
[----:B------:R-:W-:Y:S01]  /*6480*/  FADD.FTZ R160, R160, R157 ;  /* 0x0000009da0a07221 */ /* 0x000fe20000010000 */
[----:B----4-:R-:W-:Y:S01]  /*6490*/  F2FP.BF16.F32.PACK_AB R154, R165, R164 ;  /* 0x000000a4a59a723e */ /* 0x010fe200000010ff */
[----:B------:R-:W-:Y:S02]  /*64a0*/  FADD.FTZ R163, R163, R162 ;  /* 0x000000a2a3a37221 */ /* 0x000fe40000010000 */
[----:B------:R-:W-:Y:S01]  /*64b0*/  FADD.FTZ R161, R161, R160 ;  /* 0x000000a0a1a17221 */ /* 0x000fe20000010000 */
[----:B------:R-:W-:Y:S01]  /*64c0*/  WARPGROUP.ARRIVE ;  /* 0x00000000000079c5 */ /* 0x000fe20000000000 */
[----:B------:R-:W-:-:S02]  /*64d0*/  FADD.FTZ R166, R166, R163 ;  /* 0x000000a3a6a67221 */ /* 0x000fc40000010000 */
[----:B------:R-:W-:Y:S02]  /*64e0*/  FADD.FTZ R164, R164, R161 ;  /* 0x000000a1a4a47221 */ /* 0x000fe40000010000 */
[----:B------:R-:W-:Y:S01]  /*64f0*/  FADD.FTZ R167, R167, R166 ;  /* 0x000000a6a7a77221 */ /* 0x000fe20000010000 */
[----:B------:R-:W-:Y:S01]  /*6500*/  HGMMA.64x256x16.F32.BF16 R24, R152, gdesc[UR8].tnspB, R24, gsb0 ;  /* 0x43e0000898187df0 */ /* 0x000fe20008001818 */
[----:B------:R-:W-:Y:S01]  /*6510*/  UIADD3 UR10, UR6, 0x100, URZ ;  /* 0x00000100060a7890 */ /* 0x000fe2000fffe03f */
[----:B------:R-:W-:Y:S01]  /*6520*/  FADD.FTZ R165, R165, R164 ;  /* 0x000000a4a5a57221 */ /* 0x000fe20000010000 */
[----:B------:R-:W-:Y:S01]  /*6530*/  UMOV UR11, 0x40000040 ;  /* 0x40000040000b7882 */ /* 0x000fe20000000000 */
[----:B------:R-:W-:Y:S02]  /*6540*/  WARPGROUP.DEPBAR.LE gsb0, 0x0 ;  /* 0x00008000000079c5 */ /* 0x000fe40000010000 */
[----:B-----5:R-:W-:Y:S01]  /*6550*/  F2FP.BF16.F32.PACK_AB R152, R169, R168 ;  /* 0x000000a8a998723e */ /* 0x020fe200000010ff */
[----:B------:R-:W-:Y:S01]  /*6560*/  FADD.FTZ R168, R168, R165 ;  /* 0x000000a5a8a87221 */ /* 0x000fe20000010000 */
[----:B------:R-:W-:Y:S01]  /*6570*/  F2FP.BF16.F32.PACK_AB R153, R171, R170 ;  /* 0x000000aaab99723e */ /* 0x000fe200000010ff */
[----:B------:R-:W-:Y:S01]  /*6580*/  FADD.FTZ R170, R170, R167 ;  /* 0x000000a7aaaa7221 */ /* 0x000fe20000010000 */
[----:B0-----:R-:W-:Y:S01]  /*6590*/  F2FP.BF16.F32.PACK_AB R154, R173, R172 ;  /* 0x000000acad9a723e */ /* 0x001fe200000010ff */
        /* <DEDUP_REMOVED lines=47> */
[----:B------:R-:W-:Y:S01]  /*6890*/  FFMA.FTZ R152, R193, UR5, -R209 ;  /* 0x00000005c1987c23 */ /* 0x000fe200080108d1 */
[--C-:B------:R-:W-:Y:S01]  /*68a0*/  FFMA.FTZ R193, R194, UR5, -R197.reuse ;  /* 0x00000005c2c17c23 */ /* 0x100fe200080108c5 */
[--C-:B------:R-:W-:Y:S01]  /*68b0*/  FFMA.FTZ R194, R195, UR5, -R197.reuse ;  /* 0x00000005c3c27c23 */ /* 0x100fe200080108c5 */
[--C-:B------:R-:W-:Y:S01]  /*68c0*/  FFMA.FTZ R195, R198, UR5, -R197.reuse ;  /* 0x00000005c6c37c23 */ /* 0x100fe200080108c5 */
[----:B------:R-:W-:Y:S01]  /*68d0*/  FFMA.FTZ R197, R199, UR5, -R197 ;  /* 0x00000005c7c57c23 */ /* 0x000fe200080108c5 */
[----:B------:R-:W0:Y:S01]  /*68e0*/  MUFU.EX2 R198, R152 ;  /* 0x0000009800c67308 */ /* 0x000e220000000800 */
[----:B------:R-:W-:-:S07]  /*68f0*/  F2FP.BF16.F32.PACK_AB R154, R204, R196 ;  /* 0x000000c4cc9a723e */ /* 0x000fce00000010ff */
[----:B------:R-:W-:Y:S08]  /*6900*/  MUFU.EX2 R193, R193 ;  /* 0x000000c100c17308 */ /* 0x000ff00000000800 */
[----:B------:R-:W1:Y:S01]  /*6910*/  MUFU.EX2 R194, R194 ;  /* 0x000000c200c27308 */ /* 0x000e620000000800 */
[C---:B0-----:R-:W-:Y:S01]  /*6920*/  F2FP.BF16.F32.PACK_AB R152, R198.reuse, R192 ;  /* 0x000000c0c698723e */ /* 0x041fe200000010ff */
[----:B------:R-:W-:-:S04]  /*6930*/  FADD.FTZ R189, R198, R189 ;  /* 0x000000bdc6bd7221 */ /* 0x000fc80000010000 */
[----:B------:R-:W-:Y:S02]  /*6940*/  FADD.FTZ R189, R196, R189 ;  /* 0x000000bdc4bd7221 */ /* 0x000fe40000010000 */
[----:B------:R-:W0:Y:S02]  /*6950*/  MUFU.EX2 R195, R195 ;  /* 0x000000c300c37308 */ /* 0x000e240000000800 */
[----:B------:R-:W-:-:S06]  /*6960*/  FADD.FTZ R4, R204, R189 ;  /* 0x000000bdcc047221 */ /* 0x000fcc0000010000 */
[----:B------:R-:W2:Y:S01]  /*6970*/  MUFU.EX2 R197, R197 ;  /* 0x000000c500c57308 */ /* 0x000ea20000000800 */
[----:B-1----:R-:W-:Y:S01]  /*6980*/  F2FP.BF16.F32.PACK_AB R153, R194, R193 ;  /* 0x000000c1c299723e */ /* 0x002fe200000010ff */
[----:B------:R-:W-:-:S04]  /*6990*/  FADD.FTZ R193, R193, R190 ;  /* 0x000000bec1c17221 */ /* 0x000fc80000010000 */
[----:B------:R-:W-:-:S04]  /*69a0*/  FADD.FTZ R194, R194, R193 ;  /* 0x000000c1c2c27221 */ /* 0x000fc80000010000 */
[----:B0-----:R-:W-:Y:S01]  /*69b0*/  FADD.FTZ R194, R195, R194 ;  /* 0x000000c2c3c27221 */ /* 0x001fe20000010000 */
[----:B--2---:R-:W-:-:S03]  /*69c0*/  F2FP.BF16.F32.PACK_AB R155, R197, R195 ;  /* 0x000000c3c59b723e */ /* 0x004fc600000010ff */
[----:B------:R-:W-:Y:S01]  /*69d0*/  FADD.FTZ R5, R197, R194 ;  /* 0x000000c2c5057221 */ /* 0x000fe20000010000 */
[----:B------:R-:W-:-:S06]  /*69e0*/  WARPGROUP.ARRIVE ;  /* 0x00000000000079c5 */ /* 0x000fcc0000000000 */
[----:B------:R-:W-:Y:S03]  /*69f0*/  HGMMA.64x256x16.F32.BF16 R24, R152, gdesc[UR8].tnspB, R24, gsb0 ;  /* 0x43e0000898187df0 */ /* 0x000fe60008001818 */
[----:B------:R-:W-:Y:S02]  /*6a00*/  WARPGROUP.DEPBAR.LE gsb0, 0x0 ;  /* 0x00008000000079c5 */ /* 0x000fe40000010000 */
[----:B------:R-:W-:Y:S05]  /*6a10*/  @!P0 BRA `(.L_x_4677) ;  /* 0x0000000000048947 */ /* 0x000fea0003800000 */
[----:B------:R-:W-:Y:S01]  /*6a20*/  BPT.TRAP 0x1 ;  /* 0x000000040000795c */ /* 0x000fe20000300000 */
.L_x_4677:
[----:B------:R-:W-:Y:S01]  /*6a30*/  UIADD3 UR4, UR4, 0x32460, URZ ;  /* 0x0003246004047890 */ /* 0x000fe2000fffe03f */
[C---:B------:R-:W-:Y:S01]  /*6a40*/  ISETP.GT.AND P1, PT, R201.reuse, R211, PT ;  /* 0x000000d3c900720c */ /* 0x040fe20003f24270 */
[----:B------:R-:W-:Y:S02]  /*6a50*/  VIADD R201, R201, 0xffffffff ;  /* 0xffffffffc9c97836 */ /* 0x000fe40000000000 */
[----:B------:R-:W-:Y:S01]  /*6a60*/  UPRMT UR4, UR54, 0x654, UR4 ;  /* 0x0000065436047896 */ /* 0x000fe20008000004 */
[----:B------:R-:W-:Y:S02]  /*6a70*/  IMAD.MOV.U32 R203, RZ, RZ, R156 ;  /* 0x000000ffffcb7224 */ /* 0x000fe400078e009c */
[----:B------:R-:W-:-:S06]  /*6a80*/  IMAD.MOV.U32 R202, RZ, RZ, R21 ;  /* 0x000000ffffca7224 */ /* 0x000fcc00078e0015 */
[----:B------:R-:W-:Y:S01]  /*6a90*/  SYNCS.ARRIVE.TRANS64.RED.A1T0 RZ, [UR4], RZ ;  /* 0x000000ffffff79a7 */ /* 0x000fe20008100404 */
[----:B------:R-:W-:Y:S05]  /*6aa0*/  @P1 BRA `(.L_x_4678) ;  /* 0xffffffd400441947 */ /* 0x000fea000383ffff */
.L_x_4667:
[----:B------:R-:W-:-:S13]  /*6ab0*/  ISETP.GE.AND P1, PT, R201, RZ, PT ;  /* 0x000000ffc900720c */ /* 0x000fda0003f26270 */
[----:B------:R-:W-:Y:S05]  /*6ac0*/  @!P1 BRA `(.L_x_4679) ;  /* 0x0000002000d89947 */ /* 0x000fea0003800000 */
[----:B------:R-:W-:Y:S02]  /*6ad0*/  IMAD.MOV.U32 R207, RZ, RZ, R156 ;  /* 0x000000ffffcf7224 */ /* 0x000fe400078e009c */
[----:B------:R-:W-:-:S07]  /*6ae0*/  IMAD.MOV.U32 R202, RZ, RZ, R21 ;  /* 0x000000ffffca7224 */ /* 0x000fce00078e0015 */
.L_x_4690:
[----:B------:R-:W-:-:S04]  /*6af0*/  UIADD3 UR38, UR38, 0x1, URZ ;  /* 0x0000000126267890 */ /* 0x000fc8000fffe03f */
[----:B------:R-:W-:-:S04]  /*6b00*/  UISETP.NE.AND UP0, UPT, UR38, 0x2, UPT ;  /* 0x000000022600788c */ /* 0x000fc8000bf05270 */
[----:B------:R-:W-:Y:S02]  /*6b10*/  USEL UR4, URZ, 0x1, UP0 ;  /* 0x000000013f047887 */ /* 0x000fe40008000000 */
[----:B------:R-:W-:Y:S02]  /*6b20*/  USEL UR38, UR38, URZ, UP0 ;  /* 0x0000003f26267287 */ /* 0x000fe40008000000 */
[----:B------:R-:W-:Y:S01]  /*6b30*/  ULOP3.LUT UR39, UR39, UR4, URZ, 0x3c, !UPT ;  /* 0x0000000427277292 */ /* 0x000fe2000f8e3c3f */
[----:B------:R-:W-:Y:S11]  /*6b40*/  @!P0 BRA `(.L_x_4680) ;  /* 0x0000000000048947 */ /* 0x000ff60003800000 */
[----:B------:R-:W-:Y:S01]  /*6b50*/  BPT.TRAP 0x1 ;  /* 0x000000040000795c */ /* 0x000fe20000300000 */
.L_x_4680:
        /* <DEDUP_REMOVED lines=9> */
.L_x_4681:
[----:B-1----:R-:W-:Y:S05]  /*6bf0*/  @P1 BRA `(.L_x_4682) ;  /* 0x0000000000081947 */ /* 0x002fea0003800000 */
[----:B------:R-:W1:Y:S02]  /*6c00*/  SYNCS.PHASECHK.TRANS64.TRYWAIT P1, [UR4+0x32430], R0 ;  /* 0x03243000ff0075a7 */ /* 0x000e640008020144 */
[----:B-1----:R-:W-:Y:S05]  /*6c10*/  @!P1 BRA `(.L_x_4683) ;  /* 0x000000a400709947 */ /* 0x002fea0003800000 */
.L_x_4682:
        /* <DEDUP_REMOVED lines=32> */
.L_x_4684:
[----:B------:R2:W3:Y:S01]  /*6e20*/  SYNCS.PHASECHK.TRANS64.TRYWAIT P1, [UR4+0x32450], R0 ;  /* 0x03245000ff0075a7 */ /* 0x0004e20008020144 */
[----:B------:R-:W-:Y:S05]  /*6e30*/  @!P0 BRA `(.L_x_4685) ;  /* 0x0000000000048947 */ /* 0x000fea0003800000 */
[----:B------:R-:W-:Y:S01]  /*6e40*/  BPT.TRAP 0x1 ;  /* 0x000000040000795c */ /* 0x000fe20000300000 */
.L_x_4685:
[----:B---3--:R-:W-:Y:S05]  /*6e50*/  @P1 BRA `(.L_x_4686) ;  /* 0x0000000000081947 */ /* 0x008fea0003800000 */
[----:B------:R-:W3:Y:S02]  /*6e60*/  SYNCS.PHASECHK.TRANS64.TRYWAIT P1, [UR4+0x32450], R0 ;  /* 0x03245000ff0075a7 */ /* 0x000ee40008020144 */
[----:B---3--:R-:W-:Y:S05]  /*6e70*/  @!P1 BRA `(.L_x_4687) ;  /* 0x000000a000f09947 */ /* 0x008fea0003800000 */
.L_x_4686:
        /* <DEDUP_REMOVED lines=57> */
[----:B------:R-:W-:Y:S01]  /*7210*/  UMOV UR48, UR52 ;  /* 0x0000003400307c82 */ /* 0x000fe20008000000 */
[----:B------:R-:W-:Y:S01]  /*7220*/  UMOV UR49, UR53 ;  /* 0x0000003500317c82 */ /* 0x000fe20008000000 */
[----:B------:R-:W-:Y:S01]  /*7230*/  UMOV UR51, 0x40000040 ;  /* 0x4000004000337882 */ /* 0x000fe20000000000 */
[----:B------:R-:W-:Y:S02]  /*7240*/  WARPGROUP.DEPBAR.LE gsb0, 0x0 ;  /* 0x00008000000079c5 */ /* 0x000fe40000010000 */
[----:B------:R-:W-:-:S06]  /*7250*/  WARPGROUP.ARRIVE ;  /* 0x00000000000079c5 */ /* 0x000fcc0000000000 */
[----:B------:R-:W-:Y:S01]  /*7260*/  HGMMA.64x96x16.F32.BF16 R152, gdesc[UR48], R152, gsb0 ;  /* 0x01600000309879f0 */ /* 0x000fe20008001898 */
[----:B------:R-:W-:Y:S01]  /*7270*/  UIADD3 UR50, UR5, 0x906, URZ ;  /* 0x0000090605327890 */ /* 0x000fe2000fffe03f */
[----:B------:R-:W-:Y:S01]  /*7280*/  UMOV UR48, UR56 ;  /* 0x0000003800307c82 */ /* 0x000fe20008000000 */
[----:B------:R-:W-:Y:S01]  /*7290*/  UMOV UR49, UR57 ;  /* 0x0000003900317c82 */ /* 0x000fe20008000000 */
        /* <DEDUP_REMOVED lines=35> */
.L_x_4688:
[----:B------:R-:W-:Y:S01]  /*74d0*/  FMNMX.FTZ R204, R152, R202, !PT ;  /* 0x000000ca98cc7209 */ /* 0x000fe20007810000 */
[----:B------:R-:W-:Y:S01]  /*74e0*/  ULDC UR5, c[0x0][0xa80] ;  /* 0x0002a00000057ab9 */ /* 0x000fe20000000800 */
[----:B------:R-:W-:Y:S02]  /*74f0*/  UIADD3 UR10, UR4, 0x32440, URZ ;  /* 0x00032440040a7890 */ /* 0x000fe4000fffe03f */
[----:B------:R-:W-:Y:S01]  /*7500*/  FMNMX.FTZ R21, R153, R204, !PT ;  /* 0x000000cc99157209 */ /* 0x000fe20007810000 */
[----:B------:R-:W-:Y:S01]  /*7510*/  UMOV UR15, 0x40000040 ;  /* 0x40000040000f7882 */ /* 0x000fe20000000000 */
[----:B------:R-:W-:Y:S02]  /*7520*/  UPRMT UR11, UR6, 0x654, UR10 ;  /* 0x00000654060b7896 */ /* 0x000fe4000800000a */
[----:B------:R-:W-:Y:S01]  /*7530*/  FMNMX.FTZ R204, R156, R21, !PT ;  /* 0x000000159ccc7209 */ /* 0x000fe20007810000 */
[----:B------:R-:W-:-:S03]  /*7540*/  UIMAD UR10, UR38, 0xc00, UR7 ;  /* 0x00000c00260a78a4 */ /* 0x000fc6000f8e0207 */
[----:B------:R-:W-:Y:S01]  /*7550*/  FMNMX.FTZ R21, R157, R204, !PT ;  /* 0x000000cc9d157209 */ /* 0x000fe20007810000 */
[----:B------:R-:W-:Y:S02]  /*7560*/  UIADD3 UR14, UR10, 0x80, URZ ;  /* 0x000000800a0e7890 */ /* 0x000fe4000fffe03f */
[----:B------:R-:W-:Y:S01]  /*7570*/  SYNCS.ARRIVE.TRANS64.RED.A1T0 RZ, [UR11], RZ ;  /* 0x000000ffffff79a7 */ /* 0x000fe2000810040b */
[----:B------:R-:W-:Y:S01]  /*7580*/  FMNMX.FTZ R204, R160, R21, !PT ;  /* 0x00000015a0cc7209 */ /* 0x000fe20007810000 */
[----:B------:R-:W-:-:S03]  /*7590*/  UMOV UR11, 0x40000040 ;  /* 0x40000040000b7882 */ /* 0x000fc60000000000 */
        /* <DEDUP_REMOVED lines=45> */
[----:B-1----:R-:W-:-:S05]  /*7870*/  FMNMX.FTZ R209, R204, R21, !PT ;  /* 0x00000015ccd17209 */ /* 0x002fca0007810000 */
[----:B------:R-:W1:Y:S01]  /*7880*/  SHFL.BFLY PT, R208, R209, 0x1, 0x1f ;  /* 0x0c201f00d1d07f89 */ /* 0x000e6200000e0000 */
[----:B--2---:R-:W-:Y:S02]  /*7890*/  FMNMX.FTZ R203, R206, R203, !PT ;  /* 0x000000cbcecb7209 */ /* 0x004fe40007810000 */
[----:B-1----:R-:W-:-:S03]  /*78a0*/  FMNMX.FTZ R21, R209, R208, !PT ;  /* 0x000000d0d1157209 */ /* 0x002fc60007810000 */
[----:B------:R-:W1:Y:S02]  /*78b0*/  SHFL.BFLY PT, R208, R203, 0x1, 0x1f ;  /* 0x0c201f00cbd07f89 */ /* 0x000e6400000e0000 */
[C---:B------:R-:W-:Y:S01]  /*78c0*/  FMUL.FTZ R204, R21.reuse, UR5 ;  /* 0x0000000515cc7c20 */ /* 0x040fe20008410000 */
[----:B------:R-:W-:-:S03]  /*78d0*/  FADD.FTZ R202, -R21, R202 ;  /* 0x000000ca15ca7221 */ /* 0x000fc60000010100 */
[--C-:B------:R-:W-:Y:S01]  /*78e0*/  FFMA.FTZ R210, R152, UR5, -R204.reuse ;  /* 0x0000000598d27c23 */ /* 0x100fe200080108cc */
[--C-:B------:R-:W-:Y:S01]  /*78f0*/  FFMA.FTZ R152, R156, UR5, -R204.reuse ;  /* 0x000000059c987c23 */ /* 0x100fe200080108cc */
[----:B------:R-:W-:Y:S01]  /*7900*/  FMUL.FTZ R205, R202, UR5 ;  /* 0x00000005cacd7c20 */ /* 0x000fe20008410000 */
[--C-:B------:R-:W-:Y:S01]  /*7910*/  FFMA.FTZ R202, R153, UR5, -R204.reuse ;  /* 0x0000000599ca7c23 */ /* 0x100fe200080108cc */
        /* <DEDUP_REMOVED lines=13> */
[----:B-1----:R-:W-:Y:S01]  /*79f0*/  FMNMX.FTZ R156, R203, R208, !PT ;  /* 0x000000d0cb9c7209 */ /* 0x002fe20007810000 */
[--C-:B------:R-:W-:Y:S01]  /*7a00*/  FFMA.FTZ R180, R180, UR5, -R204.reuse ;  /* 0x00000005b4b47c23 */ /* 0x100fe200080108cc */
[--C-:B------:R-:W-:Y:S01]  /*7a10*/  FFMA.FTZ R181, R181, UR5, -R204.reuse ;  /* 0x00000005b5b57c23 */ /* 0x100fe200080108cc */
[----:B------:R1:W-:Y:S01]  /*7a20*/  MUFU.EX2 R203, R152 ;  /* 0x0000009800cb7308 */ /* 0x0003e20000000800 */
[--C-:B------:R-:W-:Y:S01]  /*7a30*/  FFMA.FTZ R184, R184, UR5, -R204.reuse ;  /* 0x00000005b8b87c23 */ /* 0x100fe200080108cc */
[C---:B------:R-:W-:Y:S01]  /*7a40*/  FADD.FTZ R153, -R156.reuse, R207 ;  /* 0x000000cf9c997221 */ /* 0x040fe20000010100 */
[----:B------:R-:W-:Y:S01]  /*7a50*/  FMUL.FTZ R208, R156, UR5 ;  /* 0x000000059cd07c20 */ /* 0x000fe20008410000 */
[--C-:B------:R-:W-:Y:S01]  /*7a60*/  FFMA.FTZ R185, R185, UR5, -R204.reuse ;  /* 0x00000005b9b97c23 */ /* 0x100fe200080108cc */
[----:B------:R-:W-:Y:S01]  /*7a70*/  FFMA.FTZ R188, R188, UR5, -R204 ;  /* 0x00000005bcbc7c23 */ /* 0x000fe200080108cc */
[----:B------:R-:W-:Y:S01]  /*7a80*/  FMUL.FTZ R153, R153, UR5 ;  /* 0x0000000599997c20 */ /* 0x000fe20008410000 */
[--C-:B--2---:R-:W-:Y:S01]  /*7a90*/  FFMA.FTZ R210, R154, UR5, -R208.reuse ;  /* 0x000000059ad27c23 */ /* 0x104fe200080108d0 */
[----:B------:R-:W-:Y:S01]  /*7aa0*/  FFMA.FTZ R207, R155, UR5, -R208 ;  /* 0x000000059bcf7c23 */ /* 0x000fe200080108d0 */
[----:B-1----:R-:W-:-:S02]  /*7ab0*/  VIADD R152, R211, 0x8 ;  /* 0x00000008d3987836 */ /* 0x002fc40000000000 */
[--C-:B------:R-:W-:Y:S01]  /*7ac0*/  FFMA.FTZ R158, R158, UR5, -R208.reuse ;  /* 0x000000059e9e7c23 */ /* 0x100fe200080108d0 */
[--C-:B------:R-:W-:Y:S01]  /*7ad0*/  FFMA.FTZ R159, R159, UR5, -R208.reuse ;  /* 0x000000059f9f7c23 */ /* 0x100fe200080108d0 */
[----:B------:R-:W1:Y:S01]  /*7ae0*/  MUFU.EX2 R209, R153 ;  /* 0x0000009900d17308 */ /* 0x000e620000000800 */
[-C--:B---3--:R-:W-:Y:S01]  /*7af0*/  FMUL.FTZ R24, R24, R205.reuse ;  /* 0x000000cd18187220 */ /* 0x088fe20000410000 */
[-C--:B------:R-:W-:Y:S01]  /*7b00*/  FMUL.FTZ R25, R25, R205.reuse ;  /* 0x000000cd19197220 */ /* 0x080fe20000410000 */
[-C--:B------:R-:W-:Y:S01]  /*7b10*/  FMUL.FTZ R28, R28, R205.reuse ;  /* 0x000000cd1c1c7220 */ /* 0x080fe20000410000 */
[-C--:B------:R-:W-:Y:S01]  /*7b20*/  FMUL.FTZ R29, R29, R205.reuse ;  /* 0x000000cd1d1d7220 */ /* 0x080fe20000410000 */
[-C--:B------:R-:W-:Y:S01]  /*7b30*/  FMUL.FTZ R32, R32, R205.reuse ;  /* 0x000000cd20207220 */ /* 0x080fe20000410000 */
[-C--:B------:R-:W-:Y:S01]  /*7b40*/  FMUL.FTZ R33, R33, R205.reuse ;  /* 0x000000cd21217220 */ /* 0x080fe20000410000 */
[-C--:B------:R-:W-:Y:S01]  /*7b50*/  FMUL.FTZ R36, R36, R205.reuse ;  /* 0x000000cd24247220 */ /* 0x080fe20000410000 */
[----:B------:R-:W2:Y:S01]  /*7b60*/  MUFU.EX2 R202, R202 ;  /* 0x000000ca00ca7308 */ /* 0x000ea20000000800 */
[----:B------:R2:W-:Y:S01]  /*7b70*/  BAR.SYNC.DEFER_BLOCKING R152, 0x100 ;  /* 0x000400980000751d */ /* 0x0005e20000010000 */
        /* <DEDUP_REMOVED lines=126> */
[----:B--2---:R-:W-:Y:S01]  /*8360*/  F2FP.BF16.F32.PACK_AB R152, R202, R206 ;  /* 0x000000ceca98723e */ /* 0x004fe200000010ff */
[--C-:B------:R-:W-:Y:S01]  /*8370*/  FFMA.FTZ R162, R162, UR5, -R208.reuse ;  /* 0x00000005a2a27c23 */ /* 0x100fe200080108d0 */
[----:B---3--:R-:W-:Y:S01]  /*8380*/  F2FP.BF16.F32.PACK_AB R154, R157, R203 ;  /* 0x000000cb9d9a723e */ /* 0x008fe200000010ff */
[--C-:B------:R-:W-:Y:S01]  /*8390*/  FFMA.FTZ R163, R163, UR5, -R208.reuse ;  /* 0x00000005a3a37c23 */ /* 0x100fe200080108d0 */
[----:B----4-:R-:W-:Y:S01]  /*83a0*/  F2FP.BF16.F32.PACK_AB R153, R207, R210 ;  /* 0x000000d2cf99723e */ /* 0x010fe200000010ff */
[--C-:B------:R-:W-:Y:S01]  /*83b0*/  FFMA.FTZ R166, R166, UR5, -R208.reuse ;  /* 0x00000005a6a67c23 */ /* 0x100fe200080108d0 */
[----:B-----5:R-:W-:Y:S01]  /*83c0*/  F2FP.BF16.F32.PACK_AB R155, R159, R158 ;  /* 0x0000009e9f9b723e */ /* 0x020fe200000010ff */
[--C-:B------:R-:W-:Y:S01]  /*83d0*/  FFMA.FTZ R167, R167, UR5, -R208.reuse ;  /* 0x00000005a7a77c23 */ /* 0x100fe200080108d0 */
[----:B------:R-:W-:Y:S01]  /*83e0*/  MUFU.EX2 R160, R160 ;  /* 0x000000a000a07308 */ /* 0x000fe20000000800 */
[--C-:B------:R-:W-:Y:S01]  /*83f0*/  FFMA.FTZ R170, R170, UR5, -R208.reuse ;  /* 0x00000005aaaa7c23 */ /* 0x100fe200080108d0 */
[----:B------:R-:W-:Y:S01]  /*8400*/  WARPGROUP.ARRIVE ;  /* 0x00000000000079c5 */ /* 0x000fe20000000000 */
[--C-:B------:R-:W-:Y:S01]  /*8410*/  FFMA.FTZ R171, R171, UR5, -R208.reuse ;  /* 0x00000005abab7c23 */ /* 0x100fe200080108d0 */
[--C-:B------:R-:W-:Y:S01]  /*8420*/  FFMA.FTZ R174, R174, UR5, -R208.reuse ;  /* 0x00000005aeae7c23 */ /* 0x100fe200080108d0 */
[--C-:B------:R-:W-:Y:S01]  /*8430*/  FFMA.FTZ R175, R175, UR5, -R208.reuse ;  /* 0x00000005afaf7c23 */ /* 0x100fe200080108d0 */
[--C-:B------:R-:W-:Y:S01]  /*8440*/  FFMA.FTZ R178, R178, UR5, -R208.reuse ;  /* 0x00000005b2b27c23 */ /* 0x100fe200080108d0 */
[--C-:B------:R-:W-:Y:S01]  /*8450*/  FFMA.FTZ R179, R179, UR5, -R208.reuse ;  /* 0x00000005b3b37c23 */ /* 0x100fe200080108d0 */
[----:B------:R-:W-:Y:S01]  /*8460*/  HGMMA.64x256x16.F32.BF16 R24, R152, gdesc[UR8].tnspB, R24, gsb0 ;  /* 0x43e0000898187df0 */ /* 0x000fe20008001818 */
[----:B------:R-:W1:Y:S01]  /*8470*/  MUFU.EX2 R161, R161 ;  /* 0x000000a100a17308 */ /* 0x000e620000000800 */
[--C-:B------:R-:W-:Y:S01]  /*8480*/  FFMA.FTZ R182, R182, UR5, -R208.reuse ;  /* 0x00000005b6b67c23 */ /* 0x100fe200080108d0 */
[----:B------:R-:W-:Y:S01]  /*8490*/  FFMA.FTZ R183, R183, UR5, -R208 ;  /* 0x00000005b7b77c23 */ /* 0x000fe200080108d0 */
[----:B------:R-:W-:Y:S01]  /*84a0*/  FFMA.FTZ R189, R189, UR5, -R204 ;  /* 0x00000005bdbd7c23 */ /* 0x000fe200080108cc */
[--C-:B------:R-:W-:Y:S01]  /*84b0*/  FFMA.FTZ R186, R186, UR5, -R208.reuse ;  /* 0x00000005baba7c23 */ /* 0x100fe200080108d0 */
[--C-:B------:R-:W-:Y:S01]  /*84c0*/  FFMA.FTZ R187, R187, UR5, -R208.reuse ;  /* 0x00000005bbbb7c23 */ /* 0x100fe200080108d0 */
[--C-:B------:R-:W-:Y:S01]  /*84d0*/  FFMA.FTZ R190, R190, UR5, -R208.reuse ;  /* 0x00000005bebe7c23 */ /* 0x100fe200080108d0 */
[----:B------:R-:W-:Y:S01]  /*84e0*/  FFMA.FTZ R191, R191, UR5, -R208 ;  /* 0x00000005bfbf7c23 */ /* 0x000fe200080108d0 */
[----:B------:R-:W-:Y:S01]  /*84f0*/  MUFU.EX2 R164, R164 ;  /* 0x000000a400a47308 */ /* 0x000fe20000000800 */
[--C-:B------:R-:W-:Y:S01]  /*8500*/  FFMA.FTZ R192, R192, UR5, -R204.reuse ;  /* 0x00000005c0c07c23 */ /* 0x100fe200080108cc */
        /* <DEDUP_REMOVED lines=8> */
[----:B------:R-:W-:Y:S01]  /*8590*/  UMOV UR11, 0x40000040 ;  /* 0x40000040000b7882 */ /* 0x000fe20000000000 */
[----:B------:R-:W-:Y:S01]  /*85a0*/  FFMA.FTZ R205, R205, R4, R206 ;  /* 0x00000004cdcd7223 */ /* 0x000fe200000100ce */
[----:B------:R-:W-:-:S03]  /*85b0*/  FFMA.FTZ R210, R209, R5, R210 ;  /* 0x00000005d1d27223 */ /* 0x000fc600000100d2 */
[----:B------:R-:W-:Y:S01]  /*85c0*/  FADD.FTZ R202, R202, R205 ;  /* 0x000000cdcaca7221 */ /* 0x000fe20000010000 */
[----:B------:R-:W-:Y:S01]  /*85d0*/  MUFU.EX2 R162, R162 ;  /* 0x000000a200a27308 */ /* 0x000fe20000000800 */
[----:B------:R-:W-:Y:S02]  /*85e0*/  FADD.FTZ R207, R207, R210 ;  /* 0x000000d2cfcf7221 */ /* 0x000fe40000010000 */
[----:B------:R-:W-:Y:S02]  /*85f0*/  FADD.FTZ R202, R203, R202 ;  /* 0x000000cacbca7221 */ /* 0x000fe40000010000 */
[----:B------:R-:W-:Y:S02]  /*8600*/  FADD.FTZ R158, R158, R207 ;  /* 0x000000cf9e9e7221 */ /* 0x000fe40000010000 */
[----:B------:R-:W-:Y:S01]  /*8610*/  FADD.FTZ R157, R157, R202 ;  /* 0x000000ca9d9d7221 */ /* 0x000fe20000010000 */
[----:B------:R-:W2:Y:S01]  /*8620*/  MUFU.EX2 R163, R163 ;  /* 0x000000a300a37308 */ /* 0x000ea20000000800 */
[----:B------:R-:W-:-:S07]  /*8630*/  FADD.FTZ R159, R159, R158 ;  /* 0x0000009e9f9f7221 */ /* 0x000fce0000010000 */
        /* <DEDUP_REMOVED lines=38> */
[----:B------:R-:W-:Y:S01]  /*88a0*/  MUFU.EX2 R194, R194 ;  /* 0x000000c200c27308 */ /* 0x000fe20000000800 */
[----:B------:R-:W-:Y:S01]  /*88b0*/  WARPGROUP.ARRIVE ;  /* 0x00000000000079c5 */ /* 0x000fe20000000000 */
[----:B------:R-:W-:Y:S01]  /*88c0*/  FADD.FTZ R163, R163, R162 ;  /* 0x000000a2a3a37221 */ /* 0x000fe20000010000 */
[----:B------:R-:W-:-:S03]  /*88d0*/  FADD.FTZ R164, R164, R161 ;  /* 0x000000a1a4a47221 */ /* 0x000fc60000010000 */
[----:B------:R-:W-:Y:S01]  /*88e0*/  FADD.FTZ R166, R166, R163 ;  /* 0x000000a3a6a67221 */ /* 0x000fe20000010000 */
[----:B------:R-:W-:Y:S01]  /*88f0*/  HGMMA.64x256x16.F32.BF16 R24, R152, gdesc[UR12].tnspB, R24, gsb0 ;  /* 0x43e0000c98187df0 */ /* 0x000fe20008001818 */
[----:B------:R-:W-:Y:S01]  /*8900*/  UIADD3 UR14, UR10, 0x100, URZ ;  /* 0x000001000a0e7890 */ /* 0x000fe2000fffe03f */
[----:B------:R-:W1:Y:S01]  /*8910*/  MUFU.EX2 R195, R195 ;  /* 0x000000c300c37308 */ /* 0x000e620000000800 */
[----:B------:R-:W-:Y:S01]  /*8920*/  UMOV UR15, 0x40000040 ;  /* 0x40000040000f7882 */ /* 0x000fe20000000000 */
[----:B------:R-:W-:Y:S01]  /*8930*/  FADD.FTZ R165, R165, R164 ;  /* 0x000000a4a5a57221 */ /* 0x000fe20000010000 */
[----:B------:R-:W-:-:S05]  /*8940*/  FADD.FTZ R167, R167, R166 ;  /* 0x000000a6a7a77221 */ /* 0x000fca0000010000 */
        /* <DEDUP_REMOVED lines=36> */
[----:B------:R-:W-:Y:S01]  /*8b90*/  UIADD3 UR10, UR10, 0x280, URZ ;  /* 0x000002800a0a7890 */ /* 0x000fe2000fffe03f */
        /* <DEDUP_REMOVED lines=14> */
[----:B------:R-:W-:Y:S03]  /*8c80*/  HGMMA.64x256x16.F32.BF16 R24, R152, gdesc[UR12].tnspB, R24, gsb0 ;  /* 0x43e0000c98187df0 */ /* 0x000fe60008001818 */
        /* <DEDUP_REMOVED lines=18> */
.L_x_4689:
[----:B------:R-:W-:Y:S01]  /*8db0*/  UIADD3 UR4, UR4, 0x32460, URZ ;  /* 0x0003246004047890 */ /* 0x000fe2000fffe03f */
[C---:B------:R-:W-:Y:S01]  /*8dc0*/  ISETP.GT.AND P1, PT, R201.reuse, RZ, PT ;  /* 0x000000ffc900720c */ /* 0x040fe20003f24270 */
[----:B------:R-:W-:Y:S02]  /*8dd0*/  VIADD R201, R201, 0xffffffff ;  /* 0xffffffffc9c97836 */ /* 0x000fe40000000000 */
[----:B------:R-:W-:Y:S01]  /*8de0*/  UPRMT UR4, UR6, 0x654, UR4 ;  /* 0x0000065406047896 */ /* 0x000fe20008000004 */
[----:B------:R-:W-:Y:S02]  /*8df0*/  IMAD.MOV.U32 R207, RZ, RZ, R156 ;  /* 0x000000ffffcf7224 */ /* 0x000fe400078e009c */
[----:B------:R-:W-:-:S06]  /*8e00*/  IMAD.MOV.U32 R202, RZ, RZ, R21 ;  /* 0x000000ffffca7224 */ /* 0x000fcc00078e0015 */
[----:B------:R-:W-:Y:S01]  /*8e10*/  SYNCS.ARRIVE.TRANS64.RED.A1T0 RZ, [UR4], RZ ;  /* 0x000000ffffff79a7 */ /* 0x000fe20008100404 */
[----:B------:R-:W-:Y:S05]  /*8e20*/  @P1 BRA `(.L_x_4690) ;  /* 0xffffffdc00301947 */ /* 0x000fea000383ffff */
.L_x_4679:
[----:B------:R-:W0:Y:S01]  /*8e30*/  SHFL.BFLY PT, R3, R4, 0x2, 0x1f ;  /* 0x0c401f0004037f89 */ /* 0x000e2200000e0000 */
[----:B------:R-:W-:Y:S01]  /*8e40*/  UIADD3 UR38, UR38, 0x1, URZ ;  /* 0x0000000126267890 */ /* 0x000fe2000fffe03f */
[----:B------:R-:W-:Y:S01]  /*8e50*/  IMAD.U32 R10, RZ, RZ, UR5 ;  /* 0x00000005ff0a7e24 */ /* 0x000fe2000f8e00ff */
[----:B------:R1:W-:Y:S06]  /*8e60*/  BAR.ARV R0, 0x100 ;  /* 0x000400000000751d */ /* 0x0003ec0000002000 */
[----:B------:R-:W-:Y:S02]  /*8e70*/  UISETP.NE.AND UP0, UPT, UR38, 0x2, UPT ;  /* 0x000000022600788c */ /* 0x000fe4000bf05270 */
[----:B------:R-:W-:Y:S06]  /*8e80*/  BAR.ARV 0x8, 0x180 ;  /* 0x0206000000007b1d */ /* 0x000fec0000002000 */
[----:B-1----:R-:W-:Y:S01]  /*8e90*/  IMAD.MOV.U32 R0, RZ, RZ, RZ ;  /* 0x000000ffff007224 */ /* 0x002fe200078e00ff */
[----:B------:R-:W-:Y:S01]  /*8ea0*/  USEL UR4, URZ, 0x1, UP0 ;  /* 0x000000013f047887 */ /* 0x000fe20008000000 */
[----:B------:R-:W1:Y:S01]  /*8eb0*/  SHFL.BFLY PT, R6, R5, 0x2, 0x1f ;  /* 0x0c401f0005067f89 */ /* 0x000e6200000e0000 */
[----:B------:R-:W-:Y:S01]  /*8ec0*/  PLOP3.LUT P0, PT, PT, PT, PT, 0x8, 0x0 ;  /* 0x000000000000781c */ /* 0x000fe20003f0e170 */
[----:B------:R-:W-:Y:S01]  /*8ed0*/  VIADD R222, R222, 0x1 ;  /* 0x00000001dede7836 */ /* 0x000fe20000000000 */
[----:B------:R-:W-:Y:S01]  /*8ee0*/  USEL UR38, UR38, URZ, UP0 ;  /* 0x0000003f26267287 */ /* 0x000fe20008000000 */
[----:B0-----:R-:W-:Y:S01]  /*8ef0*/  FADD.FTZ R3, R3, R4 ;  /* 0x0000000403037221 */ /* 0x001fe20000010000 */
[----:B------:R-:W-:Y:S01]  /*8f00*/  IMAD.U32 R4, RZ, RZ, UR5 ;  /* 0x00000005ff047e24 */ /* 0x000fe2000f8e00ff */
[----:B------:R-:W-:-:S03]  /*8f10*/  ULOP3.LUT UR39, UR39, UR4, URZ, 0x3c, !UPT ;  /* 0x0000000427277292 */ /* 0x000fc6000f8e3c3f */
[----:B------:R-:W0:Y:S01]  /*8f20*/  SHFL.BFLY PT, R2, R3, 0x1, 0x1f ;  /* 0x0c201f0003027f89 */ /* 0x000e2200000e0000 */
[----:B-1----:R-:W-:-:S05]  /*8f30*/  FADD.FTZ R6, R6, R5 ;  /* 0x0000000506067221 */ /* 0x002fca0000010000 */
[----:B------:R-:W1:Y:S01]  /*8f40*/  SHFL.BFLY PT, R7, R6, 0x1, 0x1f ;  /* 0x0c201f0006077f89 */ /* 0x000e6200000e0000 */
[----:B0-----:R-:W-:Y:S01]  /*8f50*/  FADD.FTZ R8, R3, R2 ;  /* 0x0000000203087221 */ /* 0x001fe20000010000 */
[----:B------:R-:W-:Y:S01]  /*8f60*/  MOV R2, RZ ;  /* 0x000000ff00027202 */ /* 0x000fe20000000f00 */
[----:B------:R-:W-:-:S03]  /*8f70*/  IMAD.MOV.U32 R3, RZ, RZ, -0x800000 ;  /* 0xff800000ff037424 */ /* 0x000fc600078e00ff */
[----:B------:R-:W-:-:S13]  /*8f80*/  FSETP.NE.FTZ.AND P1, PT, R8, RZ, PT ;  /* 0x000000ff0800720b */ /* 0x000fda0003f35000 */
[----:B------:R-:W0:Y:S01]  /*8f90*/  @P1 MUFU.LG2 R5, R8 ;  /* 0x0000000800051308 */ /* 0x000e220000000c00 */
[----:B------:R-:W-:Y:S01]  /*8fa0*/  @P1 FMUL.FTZ R4, R4, 0.69314718246459960938 ;  /* 0x3f31721804041820 */ /* 0x000fe20000410000 */
[----:B-1----:R-:W-:-:S05]  /*8fb0*/  FADD.FTZ R7, R6, R7 ;  /* 0x0000000706077221 */ /* 0x002fca0000010000 */
        /* <DEDUP_REMOVED lines=9> */
[----:B------:R0:W1:Y:S01]  /*9050*/  @P2 MUFU.RCP R0, R7 ;  /* 0x0000000700002308 */ /* 0x0000620000001000 */
        /* <DEDUP_REMOVED lines=128> */
.L_x_4653:
        /* <DEDUP_REMOVED lines=10> */
[----:B------:R-:W-:Y:S01]  /*9900*/  IMAD R5, R221, 0x40, R200 ;  /* 0x00000040dd057824 */ /* 0x000fe200078e02c8 */
[----:B------:R-:W-:Y:S01]  /*9910*/  F2FP.BF16.F32.PACK_AB R24, R25, R24 ;  /* 0x000000181918723e */ /* 0x000fe200000010ff */
[----:B------:R-:W-:Y:S01]  /*9920*/  ULDC.64 UR8, c[0x0][0xc90] ;  /* 0x0003240000087ab9 */ /* 0x000fe20000000a00 */
[----:B------:R-:W-:Y:S02]  /*9930*/  F2FP.BF16.F32.PACK_AB R25, R27, R26 ;  /* 0x0000001a1b19723e */ /* 0x000fe400000010ff */
[----:B------:R-:W-:Y:S02]  /*9940*/  F2FP.BF16.F32.PACK_AB R26, R29, R28 ;  /* 0x0000001c1d1a723e */ /* 0x000fe400000010ff */
[----:B------:R-:W-:Y:S02]  /*9950*/  F2FP.BF16.F32.PACK_AB R27, R31, R30 ;  /* 0x0000001e1f1b723e */ /* 0x000fe400000010ff */
[----:B------:R-:W-:-:S02]  /*9960*/  R2UR UR11, R219 ;  /* 0x00000000db0b72ca */ /* 0x000fc400000e0000 */
[----:B------:R-:W-:Y:S02]  /*9970*/  R2UR UR13, R220 ;  /* 0x00000000dc0d72ca */ /* 0x000fe400000e0000 */
[----:B------:R-:W-:Y:S02]  /*9980*/  F2FP.BF16.F32.PACK_AB R136, R137, R136 ;  /* 0x000000888988723e */ /* 0x000fe400000010ff */
[----:B------:R-:W-:Y:S02]  /*9990*/  F2FP.BF16.F32.PACK_AB R137, R158, R128 ;  /* 0x000000809e89723e */ /* 0x000fe400000010ff */
[----:B------:R-:W-:Y:S02]  /*99a0*/  F2FP.BF16.F32.PACK_AB R161, R162, R161 ;  /* 0x000000a1a2a1723e */ /* 0x000fe400000010ff */
[----:B------:R-:W-:Y:S02]  /*99b0*/  F2FP.BF16.F32.PACK_AB R162, R149, R148 ;  /* 0x0000009495a2723e */ /* 0x000fe400000010ff */
[----:B------:R-:W-:Y:S01]  /*99c0*/  F2FP.BF16.F32.PACK_AB R163, R0, R163 ;  /* 0x000000a300a3723e */ /* 0x000fe200000010ff */
[----:B------:R-:W-:-:S02]  /*99d0*/  USHF.R.S32.HI UR10, URZ, 0x1f, UR11 ;  /* 0x0000001f3f0a7899 */ /* 0x000fc4000801140b */
[----:B------:R-:W-:Y:S02]  /*99e0*/  UIMAD.WIDE.U32 UR6, UR11, UR8, URZ ;  /* 0x000000080b0672a5 */ /* 0x000fe4000f8e003f */
[----:B------:R-:W-:Y:S02]  /*99f0*/  UIMAD UR5, UR10, UR8, URZ ;  /* 0x000000080a0572a4 */ /* 0x000fe4000f8e023f */
[----:B------:R-:W-:Y:S02]  /*9a00*/  USHF.R.S32.HI UR12, URZ, 0x1f, UR13 ;  /* 0x0000001f3f0c7899 */ /* 0x000fe4000801140d */
[----:B------:R-:W-:Y:S01]  /*9a10*/  UIMAD UR5, UR11, UR9, UR5 ;  /* 0x000000090b0572a4 */ /* 0x000fe2000f8e0205 */
[----:B------:R-:W-:Y:S02]  /*9a20*/  MOV R154, R195 ;  /* 0x000000c3009a7202 */ /* 0x000fe40000000f00 */
[----:B0-----:R-:W-:Y:S01]  /*9a30*/  MOV R155, R4 ;  /* 0x00000004009b7202 */ /* 0x001fe20000000f00 */
[----:B------:R-:W-:Y:S01]  /*9a40*/  ULDC.64 UR8, c[0x0][0xc98] ;  /* 0x0003260000087ab9 */ /* 0x000fe20000000a00 */
[----:B------:R-:W-:Y:S01]  /*9a50*/  UIADD3 UR7, UR7, UR5, URZ ;  /* 0x0000000507077290 */ /* 0x000fe2000fffe03f */
[----:B------:R-:W-:Y:S01]  /*9a60*/  IMAD.WIDE R120, R226, 0x2, R154 ;  /* 0x00000002e2787825 */ /* 0x000fe200078e029a */
[----:B------:R-:W-:-:S02]  /*9a70*/  UIMAD UR5, UR12, UR8, URZ ;  /* 0x000000080c0572a4 */ /* 0x000fc4000f8e023f */
[----:B------:R-:W-:Y:S01]  /*9a80*/  UIMAD.WIDE.U32 UR6, UR13, UR8, UR6 ;  /* 0x000000080d0672a5 */ /* 0x000fe2000f8e0006 */
[----:B------:R-:W-:Y:S01]  /*9a90*/  IMAD.WIDE R154, R5, 0x2, R154 ;  /* 0x00000002059a7825 */ /* 0x000fe200078e029a */
[C---:B------:R-:W-:Y:S01]  /*9aa0*/  IADD3 R7, P2, R120.reuse, 0xc040, RZ ;  /* 0x0000c04078077810 */ /* 0x040fe20007f5e0ff */
[----:B------:R-:W-:Y:S01]  /*9ab0*/  UIMAD UR5, UR13, UR9, UR5 ;  /* 0x000000090d0572a4 */ /* 0x000fe2000f8e0205 */
[----:B------:R-:W-:Y:S02]  /*9ac0*/  IADD3 R11, P3, R120, 0xc060, RZ ;  /* 0x0000c060780b7810 */ /* 0x000fe40007f7e0ff */
[----:B------:R-:W-:Y:S01]  /*9ad0*/  LOP3.LUT R6, R7, 0x380, RZ, 0xc0, !PT ;  /* 0x0000038007067812 */ /* 0x000fe200078ec0ff */
[----:B------:R-:W-:Y:S01]  /*9ae0*/  ULDC.64 UR8, c[0x0][0xbe8] ;  /* 0x0002fa0000087ab9 */ /* 0x000fe20000000a00 */
[----:B------:R-:W-:Y:S01]  /*9af0*/  LOP3.LUT R4, R11, 0x380, RZ, 0xc0, !PT ;  /* 0x000003800b047812 */ /* 0x000fe200078ec0ff */
[----:B------:R-:W-:Y:S01]  /*9b00*/  IMAD.X R5, RZ, RZ, R121, P3 ;  /* 0x000000ffff057224 */ /* 0x000fe200018e0679 */
[----:B------:R-:W-:-:S02]  /*9b10*/  SHF.R.U64 R6, R6, 0x3, RZ ;  /* 0x0000000306067819 */ /* 0x000fc400000012ff */
[----:B------:R-:W-:Y:S02]  /*9b20*/  SHF.R.U64 R4, R4, 0x3, RZ ;  /* 0x0000000304047819 */ /* 0x000fe400000012ff */
[----:B------:R-:W-:Y:S01]  /*9b30*/  LOP3.LUT R6, R6, R7, RZ, 0x3c, !PT ;  /* 0x0000000706067212 */ /* 0x000fe200078e3cff */
[----:B------:R-:W-:Y:S01]  /*9b40*/  IMAD.X R7, RZ, RZ, R121, P2 ;  /* 0x000000ffff077224 */ /* 0x000fe200010e0679 */
[C---:B------:R-:W-:Y:S02]  /*9b50*/  IADD3 R135, P2, R120.reuse, 0x8000, RZ ;  /* 0x0000800078877810 */ /* 0x040fe40007f5e0ff */
[----:B------:R-:W-:Y:S02]  /*9b60*/  LOP3.LUT R157, R120, 0x380, RZ, 0xc0, !PT ;  /* 0x00000380789d7812 */ /* 0x000fe400078ec0ff */
[----:B------:R-:W-:Y:S02]  /*9b70*/  LOP3.LUT R134, R135, 0x380, RZ, 0xc0, !PT ;  /* 0x0000038087867812 */ /* 0x000fe400078ec0ff */
[----:B------:R-:W-:-:S02]  /*9b80*/  LOP3.LUT R4, R4, R11, RZ, 0x3c, !PT ;  /* 0x0000000b04047212 */ /* 0x000fc400078e3cff */
[----:B------:R-:W-:Y:S02]  /*9b90*/  SHF.R.U64 R134, R134, 0x3, RZ ;  /* 0x0000000386867819 */ /* 0x000fe400000012ff */
[----:B------:R-:W-:Y:S02]  /*9ba0*/  IADD3 R11, P0, R120, 0xc000, RZ ;  /* 0x0000c000780b7810 */ /* 0x000fe40007f1e0ff */
[----:B------:R-:W-:Y:S01]  /*9bb0*/  LOP3.LUT R134, R134, R135, RZ, 0x3c, !PT ;  /* 0x0000008786867212 */ /* 0x000fe200078e3cff */
[----:B------:R-:W-:Y:S01]  /*9bc0*/  IMAD.X R135, RZ, RZ, R121, P2 ;  /* 0x000000ffff877224 */ /* 0x000fe200010e0679 */
[----:B------:R-:W-:Y:S02]  /*9bd0*/  IADD3 R17, P2, R154, 0x1000, RZ ;  /* 0x000010009a117810 */ /* 0x000fe40007f5e0ff */
[----:B------:R-:W-:Y:S02]  /*9be0*/  SHF.R.U64 R157, R157, 0x3, RZ ;  /* 0x000000039d9d7819 */ /* 0x000fe400000012ff */
[----:B------:R-:W-:-:S02]  /*9bf0*/  LOP3.LUT R16, R17, 0x380, RZ, 0xc0, !PT ;  /* 0x0000038011107812 */ /* 0x000fc400078ec0ff */
[----:B------:R-:W-:Y:S02]  /*9c00*/  IADD3 R9, P1, R120, 0xc020, RZ ;  /* 0x0000c02078097810 */ /* 0x000fe40007f3e0ff */
[----:B------:R-:W-:Y:S02]  /*9c10*/  SHF.R.U64 R16, R16, 0x3, RZ ;  /* 0x0000000310107819 */ /* 0x000fe400000012ff */
[----:B------:R-:W-:Y:S02]  /*9c20*/  LOP3.LUT R10, R11, 0x380, RZ, 0xc0, !PT ;  /* 0x000003800b0a7812 */ /* 0x000fe400078ec0ff */
[----:B------:R-:W-:Y:S01]  /*9c30*/  LOP3.LUT R156, R157, R120, RZ, 0x3c, !PT ;  /* 0x000000789d9c7212 */ /* 0x000fe200078e3cff */
[----:B------:R-:W-:Y:S01]  /*9c40*/  IMAD.MOV.U32 R157, RZ, RZ, R121 ;  /* 0x000000ffff9d7224 */ /* 0x000fe200078e0079 */
[----:B------:R-:W-:Y:S01]  /*9c50*/  LOP3.LUT R16, R16, R17, RZ, 0x3c, !PT ;  /* 0x0000001110107212 */ /* 0x000fe200078e3cff */
[----:B------:R-:W-:Y:S01]  /*9c60*/  IMAD.X R17, RZ, RZ, R155, P2 ;  /* 0x000000ffff117224 */ /* 0x000fe200010e069b */
[----:B------:R-:W-:-:S02]  /*9c70*/  LOP3.LUT R8, R9, 0x380, RZ, 0xc0, !PT ;  /* 0x0000038009087812 */ /* 0x000fc400078ec0ff */
[----:B------:R-:W-:Y:S02]  /*9c80*/  SHF.R.U64 R10, R10, 0x3, RZ ;  /* 0x000000030a0a7819 */ /* 0x000fe400000012ff */
[----:B------:R-:W-:Y:S02]  /*9c90*/  IADD3 R111, P2, R154, 0x8000, RZ ;  /* 0x000080009a6f7810 */ /* 0x000fe40007f5e0ff */
[----:B------:R-:W-:Y:S01]  /*9ca0*/  MOV R157, R156 ;  /* 0x0000009c009d7202 */ /* 0x000fe20000000f00 */
[----:B------:R-:W-:Y:S01]  /*9cb0*/  BAR.SYNC.DEFER_BLOCKING 0x1, 0x100 ;  /* 0x0044000000007b1d */ /* 0x000fe20000010000 */
[----:B------:R-:W-:Y:S02]  /*9cc0*/  SHF.R.U64 R8, R8, 0x3, RZ ;  /* 0x0000000308087819 */ /* 0x000fe400000012ff */
[----:B------:R-:W-:Y:S01]  /*9cd0*/  LOP3.LUT R10, R10, R11, RZ, 0x3c, !PT ;  /* 0x0000000b0a0a7212 */ /* 0x000fe200078e3cff */
[----:B------:R-:W-:Y:S01]  /*9ce0*/  IMAD.X R11, RZ, RZ, R121, P0 ;  /* 0x000000ffff0b7224 */ /* 0x000fe200000e0679 */
[----:B------:R-:W-:-:S03]  /*9cf0*/  LOP3.LUT R110, R111, 0x380, RZ, 0xc0, !PT ;  /* 0x000003806f6e7812 */ /* 0x000fc600078ec0ff */
[----:B------:R-:W0:Y:S01]  /*9d00*/  LDC R156, c[0x0][0xce8] ;  /* 0x00033a00ff9c7b82 */ /* 0x000e220000000800 */
[C---:B------:R-:W-:Y:S02]  /*9d10*/  IADD3 R23, P4, R120.reuse, 0x8040, RZ ;  /* 0x0000804078177810 */ /* 0x040fe40007f9e0ff */
[----:B------:R-:W-:Y:S02]  /*9d20*/  IADD3 R143, P0, R120, 0x40, RZ ;  /* 0x00000040788f7810 */ /* 0x000fe40007f1e0ff */
[----:B------:R-:W-:Y:S01]  /*9d30*/  LOP3.LUT R8, R8, R9, RZ, 0x3c, !PT ;  /* 0x0000000908087212 */ /* 0x000fe200078e3cff */
[----:B------:R-:W-:Y:S01]  /*9d40*/  IMAD.X R9, RZ, RZ, R121, P1 ;  /* 0x000000ffff097224 */ /* 0x000fe200008e0679 */
[----:B------:R-:W-:Y:S02]  /*9d50*/  SHF.R.U64 R110, R110, 0x3, RZ ;  /* 0x000000036e6e7819 */ /* 0x000fe400000012ff */
[----:B------:R-:W-:Y:S02]  /*9d60*/  LOP3.LUT R22, R23, 0x380, RZ, 0xc0, !PT ;  /* 0x0000038017167812 */ /* 0x000fe400078ec0ff */
[----:B------:R-:W-:-:S02]  /*9d70*/  IADD3 R139, P1, R120, 0x4060, RZ ;  /* 0x00004060788b7810 */ /* 0x000fc40007f3e0ff */
[----:B------:R-:W-:Y:S02]  /*9d80*/  LOP3.LUT R142, R143, 0x380, RZ, 0xc0, !PT ;  /* 0x000003808f8e7812 */ /* 0x000fe400078ec0ff */
[----:B------:R-:W-:Y:S01]  /*9d90*/  LOP3.LUT R110, R110, R111, RZ, 0x3c, !PT ;  /* 0x0000006f6e6e7212 */ /* 0x000fe200078e3cff */
[----:B------:R-:W-:Y:S01]  /*9da0*/  IMAD.X R111, RZ, RZ, R155, P2 ;  /* 0x000000ffff6f7224 */ /* 0x000fe200010e069b */
[----:B------:R-:W-:Y:S01]  /*9db0*/  SHF.R.U64 R22, R22, 0x3, RZ ;  /* 0x0000000316167819 */ /* 0x000fe200000012ff */
[----:B------:R1:W-:Y:S01]  /*9dc0*/  STSM.16.M88.4 [R157], R24 ;  /* 0x000000189d007844 */ /* 0x0003e20000000200 */
[----:B------:R-:W-:Y:S02]  /*9dd0*/  LOP3.LUT R138, R139, 0x380, RZ, 0xc0, !PT ;  /* 0x000003808b8a7812 */ /* 0x000fe400078ec0ff */
[----:B------:R-:W-:Y:S02]  /*9de0*/  SHF.R.U64 R142, R142, 0x3, RZ ;  /* 0x000000038e8e7819 */ /* 0x000fe400000012ff */
[----:B------:R-:W-:-:S02]  /*9df0*/  IADD3 R127, P2, R154, 0xf000, RZ ;  /* 0x0000f0009a7f7810 */ /* 0x000fc40007f5e0ff */
[----:B------:R-:W-:Y:S01]  /*9e00*/  LOP3.LUT R22, R22, R23, RZ, 0x3c, !PT ;  /* 0x0000001716167212 */ /* 0x000fe200078e3cff */
[--C-:B------:R-:W-:Y:S01]  /*9e10*/  IMAD.X R23, RZ, RZ, R121.reuse, P4 ;  /* 0x000000ffff177224 */ /* 0x100fe200020e0679 */
[----:B------:R-:W-:Y:S02]  /*9e20*/  SHF.R.U64 R138, R138, 0x3, RZ ;  /* 0x000000038a8a7819 */ /* 0x000fe400000012ff */
[----:B------:R-:W-:Y:S01]  /*9e30*/  LOP3.LUT R142, R142, R143, RZ, 0x3c, !PT ;  /* 0x0000008f8e8e7212 */ /* 0x000fe200078e3cff */
[----:B------:R-:W-:Y:S01]  /*9e40*/  IMAD.X R143, RZ, RZ, R121, P0 ;  /* 0x000000ffff8f7224 */ /* 0x000fe200000e0679 */
[----:B------:R-:W-:Y:S02]  /*9e50*/  LOP3.LUT R126, R127, 0x380, RZ, 0xc0, !PT ;  /* 0x000003807f7e7812 */ /* 0x000fe400078ec0ff */
[----:B------:R-:W-:Y:S02]  /*9e60*/  IADD3 R21, P4, R120, 0x4000, RZ ;  /* 0x0000400078157810 */ /* 0x000fe40007f9e0ff */
[----:B------:R-:W-:-:S02]  /*9e70*/  IADD3 R97, P0, R154, 0x3000, RZ ;  /* 0x000030009a617810 */ /* 0x000fc40007f1e0ff */
[C---:B------:R-:W-:Y:S02]  /*9e80*/  IADD3 R13, P6, R120.reuse, 0x8060, RZ ;  /* 0x00008060780d7810 */ /* 0x040fe40007fde0ff */
[C---:B------:R-:W-:Y:S02]  /*9e90*/  IADD3 R15, P5, R120.reuse, 0x20, RZ ;  /* 0x00000020780f7810 */ /* 0x040fe40007fbe0ff */
[----:B------:R-:W-:Y:S02]  /*9ea0*/  IADD3 R131, P3, R120, 0x8020, RZ ;  /* 0x0000802078837810 */ /* 0x000fe40007f7e0ff */
[----:B------:R-:W-:Y:S01]  /*9eb0*/  LOP3.LUT R138, R138, R139, RZ, 0x3c, !PT ;  /* 0x0000008b8a8a7212 */ /* 0x000fe200078e3cff */
[----:B------:R-:W-:Y:S01]  /*9ec0*/  IMAD.X R139, RZ, RZ, R121, P1 ;  /* 0x000000ffff8b7224 */ /* 0x000fe200008e0679 */
[----:B------:R-:W-:Y:S02]  /*9ed0*/  SHF.R.U64 R126, R126, 0x3, RZ ;  /* 0x000000037e7e7819 */ /* 0x000fe400000012ff */
[----:B------:R-:W-:-:S02]  /*9ee0*/  LOP3.LUT R20, R21, 0x380, RZ, 0xc0, !PT ;  /* 0x0000038015147812 */ /* 0x000fc400078ec0ff */
[----:B------:R-:W-:Y:S02]  /*9ef0*/  IADD3 R19, P1, R154, 0x2000, RZ ;  /* 0x000020009a137810 */ /* 0x000fe40007f3e0ff */
[----:B------:R-:W-:Y:S02]  /*9f00*/  LOP3.LUT R96, R97, 0x380, RZ, 0xc0, !PT ;  /* 0x0000038061607812 */ /* 0x000fe400078ec0ff */
[----:B------:R-:W-:Y:S02]  /*9f10*/  LOP3.LUT R12, R13, 0x380, RZ, 0xc0, !PT ;  /* 0x000003800d0c7812 */ /* 0x000fe400078ec0ff */
[----:B------:R-:W-:Y:S02]  /*9f20*/  LOP3.LUT R14, R15, 0x380, RZ, 0xc0, !PT ;  /* 0x000003800f0e7812 */ /* 0x000fe400078ec0ff */
[----:B------:R-:W-:Y:S02]  /*9f30*/  LOP3.LUT R130, R131, 0x380, RZ, 0xc0, !PT ;  /* 0x0000038083827812 */ /* 0x000fe400078ec0ff */
[----:B------:R-:W-:Y:S01]  /*9f40*/  LOP3.LUT R126, R126, R127, RZ, 0x3c, !PT ;  /* 0x0000007f7e7e7212 */ /* 0x000fe200078e3cff */
[----:B------:R-:W-:Y:S01]  /*9f50*/  IMAD.X R127, RZ, RZ, R155, P2 ;  /* 0x000000ffff7f7224 */ /* 0x000fe200010e069b */
[----:B------:R-:W-:-:S02]  /*9f60*/  SHF.R.U64 R20, R20, 0x3, RZ ;  /* 0x0000000314147819 */ /* 0x000fc400000012ff */
[----:B------:R-:W-:Y:S02]  /*9f70*/  LOP3.LUT R18, R19, 0x380, RZ, 0xc0, !PT ;  /* 0x0000038013127812 */ /* 0x000fe400078ec0ff */
[----:B------:R-:W-:Y:S02]  /*9f80*/  SHF.R.U64 R96, R96, 0x3, RZ ;  /* 0x0000000360607819 */ /* 0x000fe400000012ff */
[----:B0-----:R-:W-:Y:S02]  /*9f90*/  ISETP.NE.AND P2, PT, R156, 0x1, PT ;  /* 0x000000019c00780c */ /* 0x001fe40003f45270 */
[----:B------:R-:W-:Y:S02]  /*9fa0*/  SHF.R.U64 R12, R12, 0x3, RZ ;  /* 0x000000030c0c7819 */ /* 0x000fe400000012ff */
[----:B------:R-:W-:Y:S02]  /*9fb0*/  SHF.R.U64 R14, R14, 0x3, RZ ;  /* 0x000000030e0e7819 */ /* 0x000fe400000012ff */
[----:B------:R-:W-:-:S02]  /*9fc0*/  SHF.R.U64 R130, R130, 0x3, RZ ;  /* 0x0000000382827819 */ /* 0x000fc400000012ff */
[----:B------:R-:W-:Y:S02]  /*9fd0*/  LOP3.LUT R20, R20, R21, RZ, 0x3c, !PT ;  /* 0x0000001514147212 */ /* 0x000fe400078e3cff */
[----:B------:R-:W-:Y:S02]  /*9fe0*/  SHF.R.U64 R18, R18, 0x3, RZ ;  /* 0x0000000312127819 */ /* 0x000fe400000012ff */
[----:B------:R-:W-:Y:S01]  /*9ff0*/  LOP3.LUT R96, R96, R97, RZ, 0x3c, !PT ;  /* 0x0000006160607212 */ /* 0x000fe200078e3cff */
[----:B------:R-:W-:Y:S01]  /*a000*/  IMAD.X R97, RZ, RZ, R155, P0 ;  /* 0x000000ffff617224 */ /* 0x000fe200000e069b */
[----:B------:R-:W-:Y:S02]  /*a010*/  IADD3.X R21, RZ, R121, RZ, P4, !PT ;  /* 0x00000079ff157210 */ /* 0x000fe400027fe4ff */
[----:B------:R-:W-:Y:S02]  /*a020*/  IADD3 R107, P4, R154, 0x6000, RZ ;  /* 0x000060009a6b7810 */ /* 0x000fe40007f9e0ff */
        /* <DEDUP_REMOVED lines=10> */
[----:B------:R-:W-:Y:S01]  /*a0d0*/  LOP3.LUT R18, R18, R19, RZ, 0x3c, !PT ;  /* 0x0000001312127212 */ /* 0x000fe200078e3cff */
[----:B------:R-:W-:Y:S01]  /*a0e0*/  IMAD.X R19, RZ, RZ, R155, P1 ;  /* 0x000000ffff137224 */ /* 0x000fe200008e069b */
[----:B------:R-:W-:Y:S02]  /*a0f0*/  LOP3.LUT R106, R107, 0x380, RZ, 0xc0, !PT ;  /* 0x000003806b6a7812 */ /* 0x000fe400078ec0ff */
[----:B------:R-:W-:-:S02]  /*a100*/  IADD3 R113, P1, R154, 0x9000, RZ ;  /* 0x000090009a717810 */ /* 0x000fc40007f3e0ff */
[----:B------:R-:W-:Y:S02]  /*a110*/  LOP3.LUT R114, R115, 0x380, RZ, 0xc0, !PT ;  /* 0x0000038073727812 */ /* 0x000fe400078ec0ff */
[----:B------:R-:W-:Y:S02]  /*a120*/  MOV R30, R4 ;  /* 0x00000004001e7202 */ /* 0x000fe40000000f00 */
[----:B------:R-:W-:Y:S02]  /*a130*/  LOP3.LUT R146, R147, 0x380, RZ, 0xc0, !PT ;  /* 0x0000038093927812 */ /* 0x000fe400078ec0ff */
[----:B------:R-:W-:Y:S02]  /*a140*/  LOP3.LUT R150, R151, 0x380, RZ, 0xc0, !PT ;  /* 0x0000038097967812 */ /* 0x000fe400078ec0ff */
[----:B------:R-:W-:Y:S02]  /*a150*/  LOP3.LUT R152, R153, 0x380, RZ, 0xc0, !PT ;  /* 0x0000038099987812 */ /* 0x000fe400078ec0ff */
[----:B------:R-:W-:-:S02]  /*a160*/  F2FP.BF16.F32.PACK_AB R5, R35, R34 ;  /* 0x000000222305723e */ /* 0x000fc400000010ff */
[----:B------:R-:W-:Y:S01]  /*a170*/  SHF.R.U64 R106, R106, 0x3, RZ ;  /* 0x000000036a6a7819 */ /* 0x000fe200000012ff */
[----:B------:R-:W0:Y:S01]  /*a180*/  @P2 LDC R34, c[0x0][0xcec] ;  /* 0x00033b00ff222b82 */ /* 0x000e220000000800 */
[----:B------:R-:W-:Y:S02]  /*a190*/  LOP3.LUT R112, R113, 0x380, RZ, 0xc0, !PT ;  /* 0x0000038071707812 */ /* 0x000fe400078ec0ff */
[----:B------:R-:W-:Y:S02]  /*a1a0*/  SHF.R.U64 R114, R114, 0x3, RZ ;  /* 0x0000000372727819 */ /* 0x000fe400000012ff */
[----:B------:R-:W-:Y:S02]  /*a1b0*/  SHF.R.U64 R146, R146, 0x3, RZ ;  /* 0x0000000392927819 */ /* 0x000fe400000012ff */
[----:B------:R-:W-:Y:S02]  /*a1c0*/  SHF.R.U64 R150, R150, 0x3, RZ ;  /* 0x0000000396967819 */ /* 0x000fe400000012ff */
[----:B------:R-:W-:-:S02]  /*a1d0*/  SHF.R.U64 R152, R152, 0x3, RZ ;  /* 0x0000000398987819 */ /* 0x000fc400000012ff */
[----:B-1----:R-:W-:Y:S02]  /*a1e0*/  MOV R27, R6 ;  /* 0x00000006001b7202 */ /* 0x002fe40000000f00 */
[----:B------:R-:W-:Y:S01]  /*a1f0*/  LOP3.LUT R106, R106, R107, RZ, 0x3c, !PT ;  /* 0x0000006b6a6a7212 */ /* 0x000fe200078e3cff */
[----:B------:R-:W-:Y:S01]  /*a200*/  IMAD.X R107, RZ, RZ, R155, P4 ;  /* 0x000000ffff6b7224 */ /* 0x000fe200020e069b */
[----:B------:R-:W-:Y:S02]  /*a210*/  F2FP.BF16.F32.PACK_AB R6, R37, R172 ;  /* 0x000000ac2506723e */ /* 0x000fe400000010ff */
[----:B------:R-:W-:Y:S01]  /*a220*/  SHF.R.U64 R112, R112, 0x3, RZ ;  /* 0x0000000370707819 */ /* 0x000fe200000012ff */
[----:B------:R-:W1:Y:S01]  /*a230*/  @P2 LDC R37, c[0x0][0xcf0] ;  /* 0x00033c00ff252b82 */ /* 0x000e620000000800 */
[----:B------:R-:W-:Y:S02]  /*a240*/  LOP3.LUT R114, R114, R115, RZ, 0x3c, !PT ;  /* 0x0000007372727212 */ /* 0x000fe400078e3cff */
[----:B------:R-:W-:-:S02]  /*a250*/  IADD3 R115, P4, R154, 0xd000, RZ ;  /* 0x0000d0009a737810 */ /* 0x000fc40007f9e0ff */
[----:B------:R-:W-:Y:S01]  /*a260*/  LOP3.LUT R146, R146, R147, RZ, 0x3c, !PT ;  /* 0x0000009392927212 */ /* 0x000fe200078e3cff */
[--C-:B------:R-:W-:Y:S01]  /*a270*/  IMAD.X R147, RZ, RZ, R121.reuse, P6 ;  /* 0x000000ffff937224 */ /* 0x100fe200030e0679 */
[----:B------:R-:W-:Y:S01]  /*a280*/  LOP3.LUT R150, R150, R151, RZ, 0x3c, !PT ;  /* 0x0000009796967212 */ /* 0x000fe200078e3cff */
[--C-:B------:R-:W-:Y:S01]  /*a290*/  IMAD.X R151, RZ, RZ, R121.reuse, P5 ;  /* 0x000000ffff977224 */ /* 0x100fe200028e0679 */
[----:B------:R-:W-:Y:S01]  /*a2a0*/  LOP3.LUT R152, R152, R153, RZ, 0x3c, !PT ;  /* 0x0000009998987212 */ /* 0x000fe200078e3cff */
[----:B------:R-:W-:Y:S01]  /*a2b0*/  IMAD.X R153, RZ, RZ, R121, P3 ;  /* 0x000000ffff997224 */ /* 0x000fe200018e0679 */
[----:B------:R-:W-:Y:S01]  /*a2c0*/  IADD3 R101, P6, R154, 0x4000, RZ ;  /* 0x000040009a657810 */ /* 0x000fe20007fde0ff */
[----:B------:R-:W-:Y:S01]  /*a2d0*/  IMAD R0, R218, 0x20, R221 ;  /* 0x00000020da007824 */ /* 0x000fe200078e02dd */
[C---:B------:R-:W-:Y:S01]  /*a2e0*/  IADD3 R105, P5, R154.reuse, 0x5000, RZ ;  /* 0x000050009a697810 */ /* 0x040fe20007fbe0ff */
[----:B------:R-:W-:Y:S01]  /*a2f0*/  IMAD.X R121, RZ, RZ, R155, P4 ;  /* 0x000000ffff797224 */ /* 0x000fe200020e069b */
[----:B------:R-:W-:-:S02]  /*a300*/  IADD3 R109, P3, R154, 0x7000, RZ ;  /* 0x000070009a6d7810 */ /* 0x000fc40007f7e0ff */
[----:B------:R-:W-:Y:S02]  /*a310*/  LOP3.LUT R112, R112, R113, RZ, 0x3c, !PT ;  /* 0x0000007170707212 */ /* 0x000fe400078e3cff */
[----:B------:R-:W-:Y:S02]  /*a320*/  LOP3.LUT R113, R115, 0x380, RZ, 0xc0, !PT ;  /* 0x0000038073717812 */ /* 0x000fe400078ec0ff */
[----:B------:R-:W-:Y:S02]  /*a330*/  LOP3.LUT R100, R101, 0x380, RZ, 0xc0, !PT ;  /* 0x0000038065647812 */ /* 0x000fe400078ec0ff */
[----:B------:R-:W-:Y:S02]  /*a340*/  LOP3.LUT R104, R105, 0x380, RZ, 0xc0, !PT ;  /* 0x0000038069687812 */ /* 0x000fe400078ec0ff */
[----:B------:R-:W-:Y:S02]  /*a350*/  LOP3.LUT R108, R109, 0x380, RZ, 0xc0, !PT ;  /* 0x000003806d6c7812 */ /* 0x000fe400078ec0ff */
[----:B------:R-:W-:-:S02]  /*a360*/  SHF.R.U64 R120, R113, 0x3, RZ ;  /* 0x0000000371787819 */ /* 0x000fc400000012ff */
[----:B------:R-:W-:Y:S02]  /*a370*/  LOP3.LUT R113, R154, 0x380, RZ, 0xc0, !PT ;  /* 0x000003809a717812 */ /* 0x000fe400078ec0ff */
[----:B------:R-:W-:Y:S02]  /*a380*/  SHF.R.U64 R100, R100, 0x3, RZ ;  /* 0x0000000364647819 */ /* 0x000fe400000012ff */
[----:B------:R-:W-:Y:S02]  /*a390*/  SHF.R.U64 R104, R104, 0x3, RZ ;  /* 0x0000000368687819 */ /* 0x000fe400000012ff */
[----:B------:R-:W-:Y:S02]  /*a3a0*/  SHF.R.U64 R108, R108, 0x3, RZ ;  /* 0x000000036c6c7819 */ /* 0x000fe400000012ff */
[----:B------:R-:W-:Y:S01]  /*a3b0*/  SHF.R.U64 R29, R113, 0x3, RZ ;  /* 0x00000003711d7819 */ /* 0x000fe200000012ff */
[--C-:B------:R-:W-:Y:S01]  /*a3c0*/  IMAD.X R113, RZ, RZ, R155.reuse, P1 ;  /* 0x000000ffff717224 */ /* 0x100fe200008e069b */
[----:B------:R-:W-:Y:S01]  /*a3d0*/  F2FP.BF16.F32.PACK_AB R7, R39, R38 ;  /* 0x000000262707723e */ /* 0x000fe200000010ff */
[----:B------:R-:W-:Y:S01]  /*a3e0*/  VIADD R39, R213, UR60 ;  /* 0x0000003cd5277c36 */ /* 0x000fe20008000000 */
[----:B------:R-:W-:Y:S01]  /*a3f0*/  LOP3.LUT R100, R100, R101, RZ, 0x3c, !PT ;  /* 0x0000006564647212 */ /* 0x000fe200078e3cff */
[--C-:B------:R-:W-:Y:S01]  /*a400*/  IMAD.X R101, RZ, RZ, R155.reuse, P6 ;  /* 0x000000ffff657224 */ /* 0x100fe200030e069b */
[----:B------:R-:W-:Y:S01]  /*a410*/  LOP3.LUT R104, R104, R105, RZ, 0x3c, !PT ;  /* 0x0000006968687212 */ /* 0x000fe200078e3cff */
[--C-:B------:R-:W-:Y:S01]  /*a420*/  IMAD.X R105, RZ, RZ, R155.reuse, P5 ;  /* 0x000000ffff697224 */ /* 0x100fe200028e069b */
[----:B------:R-:W-:Y:S01]  /*a430*/  LOP3.LUT R108, R108, R109, RZ, 0x3c, !PT ;  /* 0x0000006d6c6c7212 */ /* 0x000fe200078e3cff */
[----:B------:R-:W-:Y:S01]  /*a440*/  IMAD.X R109, RZ, RZ, R155, P3 ;  /* 0x000000ffff6d7224 */ /* 0x000fe200018e069b */
[C---:B------:R-:W-:Y:S01]  /*a450*/  IADD3 R117, P6, R154.reuse, 0xb000, RZ ;  /* 0x0000b0009a757810 */ /* 0x040fe20007fde0ff */
[----:B0-----:R-:W-:Y:S01]  /*a460*/  @P2 IMAD.HI.U32 R34, R39, R34, RZ ;  /* 0x0000002227222227 */ /* 0x001fe200078e00ff */
[----:B------:R-:W-:-:S02]  /*a470*/  IADD3 R119, P5, R154, 0xc000, RZ ;  /* 0x0000c0009a777810 */ /* 0x000fc40007fbe0ff */
[----:B------:R-:W-:Y:S02]  /*a480*/  IADD3 R123, P3, R154, 0xe000, RZ ;  /* 0x0000e0009a7b7810 */ /* 0x000fe40007f7e0ff */
[----:B------:R-:W-:Y:S01]  /*a490*/  LOP3.LUT R28, R29, R154, RZ, 0x3c, !PT ;  /* 0x0000009a1d1c7212 */ /* 0x000fe200078e3cff */
[----:B------:R-:W-:Y:S01]  /*a4a0*/  IMAD.MOV.U32 R29, RZ, RZ, R155 ;  /* 0x000000ffff1d7224 */ /* 0x000fe200078e009b */
[----:B------:R-:W-:Y:S02]  /*a4b0*/  MOV R26, R8 ;  /* 0x00000008001a7202 */ /* 0x000fe40000000f00 */
[----:B------:R-:W-:Y:S02]  /*a4c0*/  MOV R25, R10 ;  /* 0x0000000a00197202 */ /* 0x000fe40000000f00 */
[----:B------:R-:W-:Y:S02]  /*a4d0*/  MOV R154, R14 ;  /* 0x0000000e009a7202 */ /* 0x000fe40000000f00 */
[----:B------:R-:W-:Y:S01]  /*a4e0*/  F2FP.BF16.F32.PACK_AB R4, R33, R171 ;  /* 0x000000ab2104723e */ /* 0x000fe200000010ff */
[----:B------:R-:W-:Y:S01]  /*a4f0*/  IMAD.MOV.U32 R33, RZ, RZ, R39 ;  /* 0x000000ffff217224 */ /* 0x000fe200078e0027 */
[----:B------:R-:W-:-:S02]  /*a500*/  MOV R24, R12 ;  /* 0x0000000c00187202 */ /* 0x000fc40000000f00 */
[----:B------:R-:W-:Y:S01]  /*a510*/  MOV R142, R142 ;  /* 0x0000008e008e7202 */ /* 0x000fe20000000f00 */
[----:B------:R0:W-:Y:S01]  /*a520*/  STSM.16.M88.4 [R154], R4 ;  /* 0x000000049a007844 */ /* 0x0001e20000000200 */
[----:B------:R-:W-:Y:S02]  /*a530*/  F2FP.BF16.F32.PACK_AB R8, R41, R173 ;  /* 0x000000ad2908723e */ /* 0x000fe400000010ff */
[----:B------:R-:W-:Y:S02]  /*a540*/  F2FP.BF16.F32.PACK_AB R9, R43, R42 ;  /* 0x0000002a2b09723e */ /* 0x000fe400000010ff */
[----:B------:R-:W-:Y:S02]  /*a550*/  F2FP.BF16.F32.PACK_AB R10, R45, R174 ;  /* 0x000000ae2d0a723e */ /* 0x000fe400000010ff */
[----:B------:R-:W-:Y:S02]  /*a560*/  F2FP.BF16.F32.PACK_AB R11, R47, R46 ;  /* 0x0000002e2f0b723e */ /* 0x000fe400000010ff */
[----:B------:R-:W-:Y:S01]  /*a570*/  MOV R31, R22 ;  /* 0x00000016001f7202 */ /* 0x000fe20000000f00 */
[----:B------:R-:W2:Y:S01]  /*a580*/  @P2 LDC R47, c[0x0][0xcf0] ;  /* 0x00033c00ff2f2b82 */ /* 0x000ea20000000800 */
        /* <DEDUP_REMOVED lines=8> */
[----:B------:R-:W-:Y:S01]  /*a610*/  STSM.16.M88.4 [R152], R12 ;  /* 0x0000000c98007844 */ /* 0x000fe20000000200 */
[----:B------:R-:W-:-:S02]  /*a620*/  F2FP.BF16.F32.PACK_AB R21, R59, R58 ;  /* 0x0000003a3b15723e */ /* 0x000fc400000010ff */
[----:B------:R-:W-:Y:S02]  /*a630*/  F2FP.BF16.F32.PACK_AB R22, R61, R178 ;  /* 0x000000b23d16723e */ /* 0x000fe400000010ff */
[----:B------:R-:W-:Y:S02]  /*a640*/  F2FP.BF16.F32.PACK_AB R23, R63, R62 ;  /* 0x0000003e3f17723e */ /* 0x000fe400000010ff */
[----:B-1----:R-:W-:Y:S02]  /*a650*/  @P2 SHF.R.U32.HI R33, RZ, R37, R34 ;  /* 0x00000025ff212219 */ /* 0x002fe40000011622 */
[----:B------:R-:W-:Y:S01]  /*a660*/  MOV R150, R150 ;  /* 0x0000009600967202 */ /* 0x000fe20000000f00 */
[----:B------:R1:W-:Y:S01]  /*a670*/  STSM.16.M88.4 [R35], R20 ;  /* 0x0000001423007844 */ /* 0x0003e20000000200 */
[----:B0-----:R-:W-:Y:S02]  /*a680*/  F2FP.BF16.F32.PACK_AB R4, R65, R179 ;  /* 0x000000b34104723e */ /* 0x001fe400000010ff */
[----:B------:R-:W-:-:S02]  /*a690*/  F2FP.BF16.F32.PACK_AB R5, R67, R66 ;  /* 0x000000424305723e */ /* 0x000fc400000010ff */
[----:B------:R-:W-:Y:S02]  /*a6a0*/  F2FP.BF16.F32.PACK_AB R6, R69, R180 ;  /* 0x000000b44506723e */ /* 0x000fe400000010ff */
[----:B------:R-:W-:Y:S02]  /*a6b0*/  F2FP.BF16.F32.PACK_AB R7, R71, R70 ;  /* 0x000000464707723e */ /* 0x000fe400000010ff */
[----:B------:R-:W-:Y:S02]  /*a6c0*/  MOV R146, R146 ;  /* 0x0000009200927202 */ /* 0x000fe40000000f00 */
[----:B---3--:R-:W-:Y:S01]  /*a6d0*/  F2FP.BF16.F32.PACK_AB R8, R73, R181 ;  /* 0x000000b54908723e */ /* 0x008fe200000010ff */
[----:B------:R-:W-:Y:S01]  /*a6e0*/  STSM.16.M88.4 [R150], R4 ;  /* 0x0000000496007844 */ /* 0x000fe20000000200 */
[----:B------:R-:W-:Y:S02]  /*a6f0*/  F2FP.BF16.F32.PACK_AB R9, R75, R74 ;  /* 0x0000004a4b09723e */ /* 0x000fe400000010ff */
[----:B------:R-:W-:-:S02]  /*a700*/  F2FP.BF16.F32.PACK_AB R10, R77, R182 ;  /* 0x000000b64d0a723e */ /* 0x000fc400000010ff */
[----:B-1----:R-:W-:Y:S02]  /*a710*/  IADD3 R35, -R33, RZ, RZ ;  /* 0x000000ff21237210 */ /* 0x002fe40007ffe1ff */
[----:B------:R-:W-:Y:S02]  /*a720*/  F2FP.BF16.F32.PACK_AB R11, R79, R78 ;  /* 0x0000004e4f0b723e */ /* 0x000fe400000010ff */
[----:B------:R-:W-:Y:S01]  /*a730*/  MOV R138, R138 ;  /* 0x0000008a008a7202 */ /* 0x000fe20000000f00 */
[----:B------:R-:W-:Y:S01]  /*a740*/  IMAD R35, R156, R35, R39 ;  /* 0x000000239c237224 */ /* 0x000fe200078e0227 */
[----:B------:R-:W-:Y:S01]  /*a750*/  F2FP.BF16.F32.PACK_AB R12, R81, R183 ;  /* 0x000000b7510c723e */ /* 0x000fe200000010ff */
[----:B------:R0:W-:Y:S01]  /*a760*/  STSM.16.M88.4 [R146], R8 ;  /* 0x0000000892007844 */ /* 0x0001e20000000200 */
[----:B------:R-:W-:Y:S02]  /*a770*/  F2FP.BF16.F32.PACK_AB R13, R83, R82 ;  /* 0x00000052530d723e */ /* 0x000fe400000010ff */
[----:B------:R-:W-:-:S02]  /*a780*/  F2FP.BF16.F32.PACK_AB R14, R85, R184 ;  /* 0x000000b8550e723e */ /* 0x000fc400000010ff */
[----:B------:R-:W-:Y:S02]  /*a790*/  F2FP.BF16.F32.PACK_AB R15, R87, R86 ;  /* 0x00000056570f723e */ /* 0x000fe400000010ff */
[----:B------:R-:W-:Y:S01]  /*a7a0*/  LOP3.LUT R120, R120, R115, RZ, 0x3c, !PT ;  /* 0x0000007378787212 */ /* 0x000fe200078e3cff */
[----:B------:R-:W-:Y:S01]  /*a7b0*/  IMAD.X R115, RZ, RZ, R155, P0 ;  /* 0x000000ffff737224 */ /* 0x000fe200000e069b */
[----:B------:R-:W-:Y:S01]  /*a7c0*/  LOP3.LUT R122, R123, 0x380, RZ, 0xc0, !PT ;  /* 0x000003807b7a7812 */ /* 0x000fe200078ec0ff */
[----:B------:R1:W-:Y:S01]  /*a7d0*/  STSM.16.M88.4 [R138], R12 ;  /* 0x0000000c8a007844 */ /* 0x0003e20000000200 */
[----:B------:R-:W-:Y:S02]  /*a7e0*/  MOV R134, R134 ;  /* 0x0000008600867202 */ /* 0x000fe40000000f00 */
[----:B------:R-:W-:Y:S02]  /*a7f0*/  F2FP.BF16.F32.PACK_AB R20, R89, R185 ;  /* 0x000000b95914723e */ /* 0x000fe400000010ff */
[----:B------:R-:W-:Y:S01]  /*a800*/  F2FP.BF16.F32.PACK_AB R21, R91, R90 ;  /* 0x0000005a5b15723e */ /* 0x000fe200000010ff */
[----:B0-----:R-:W-:Y:S01]  /*a810*/  IMAD.U32 R10, RZ, RZ, UR5 ;  /* 0x00000005ff0a7e24 */ /* 0x001fe2000f8e00ff */
[----:B------:R-:W-:Y:S01]  /*a820*/  SHF.R.S32.HI R9, RZ, 0x1f, R33 ;  /* 0x0000001fff097819 */ /* 0x000fe20000011421 */
[----:B------:R-:W-:Y:S01]  /*a830*/  ULDC UR5, c[0x0][0xb88] ;  /* 0x0002e20000057ab9 */ /* 0x000fe20000000800 */
[----:B------:R-:W-:-:S02]  /*a840*/  SHF.R.S32.HI R8, RZ, 0x1f, R35 ;  /* 0x0000001fff087819 */ /* 0x000fc40000011423 */
[----:B------:R-:W-:Y:S02]  /*a850*/  F2FP.BF16.F32.PACK_AB R22, R93, R186 ;  /* 0x000000ba5d16723e */ /* 0x000fe400000010ff */
[----:B------:R-:W-:Y:S02]  /*a860*/  F2FP.BF16.F32.PACK_AB R23, R95, R94 ;  /* 0x0000005e5f17723e */ /* 0x000fe400000010ff */
[----:B------:R-:W-:Y:S01]  /*a870*/  MOV R130, R130 ;  /* 0x0000008200827202 */ /* 0x000fe20000000f00 */
[----:B-1----:R-:W-:Y:S01]  /*a880*/  VIADD R15, R225, UR60 ;  /* 0x0000003ce10f7c36 */ /* 0x002fe20008000000 */
[----:B------:R-:W-:Y:S01]  /*a890*/  IADD3 R12, P0, R33, UR6, RZ ;  /* 0x00000006210c7c10 */ /* 0x000fe2000ff1e0ff */
[----:B------:R0:W-:Y:S01]  /*a8a0*/  STSM.16.M88.4 [R134], R20 ;  /* 0x0000001486007844 */ /* 0x0001e20000000200 */
[----:B------:R-:W-:Y:S02]  /*a8b0*/  F2FP.BF16.F32.PACK_AB R4, R164, R187 ;  /* 0x000000bba404723e */ /* 0x000fe400000010ff */
[----:B------:R-:W-:Y:S01]  /*a8c0*/  IADD3.X R13, R9, UR7, R10, P0, !PT ;  /* 0x00000007090d7c10 */ /* 0x000fe200087fe40a */
[----:B------:R-:W-:Y:S01]  /*a8d0*/  ULDC.64 UR6, c[0x0][0xc88] ;  /* 0x0003220000067ab9 */ /* 0x000fe20000000a00 */
[----:B------:R-:W-:Y:S01]  /*a8e0*/  F2FP.BF16.F32.PACK_AB R5, R99, R98 ;  /* 0x000000626305723e */ /* 0x000fe200000010ff */
[----:B------:R-:W-:Y:S01]  /*a8f0*/  IMAD R8, R8, UR6, RZ ;  /* 0x0000000608087c24 */ /* 0x000fe2000f8e02ff */
[----:B------:R-:W-:Y:S01]  /*a900*/  F2FP.BF16.F32.PACK_AB R6, R165, R188 ;  /* 0x000000bca506723e */ /* 0x000fe200000010ff */
[----:B------:R-:W-:Y:S01]  /*a910*/  IMAD.WIDE.U32 R12, R35, UR6, R12 ;  /* 0x00000006230c7c25 */ /* 0x000fe2000f8e000c */
[----:B------:R-:W-:-:S02]  /*a920*/  F2FP.BF16.F32.PACK_AB R7, R103, R102 ;  /* 0x000000666707723e */ /* 0x000fc400000010ff */
[----:B------:R-:W-:Y:S01]  /*a930*/  SHF.R.U64 R122, R122, 0x3, RZ ;  /* 0x000000037a7a7819 */ /* 0x000fe200000012ff */
[----:B------:R-:W-:Y:S01]  /*a940*/  IMAD R35, R35, UR7, R8 ;  /* 0x0000000723237c24 */ /* 0x000fe2000f8e0208 */
[----:B------:R-:W-:Y:S01]  /*a950*/  F2FP.BF16.F32.PACK_AB R11, R44, R40 ;  /* 0x000000282c0b723e */ /* 0x000fe200000010ff */
[----:B------:R1:W-:Y:S01]  /*a960*/  STSM.16.M88.4 [R130], R4 ;  /* 0x0000000482007844 */ /* 0x0003e20000000200 */
[----:B------:R-:W-:Y:S01]  /*a970*/  LOP3.LUT R122, R122, R123, RZ, 0x3c, !PT ;  /* 0x0000007b7a7a7212 */ /* 0x000fe200078e3cff */
[----:B------:R-:W-:Y:S01]  /*a980*/  ULDC.64 UR6, c[0x0][0xc50] ;  /* 0x0003140000067ab9 */ /* 0x000fe20000000a00 */
[----:B------:R-:W-:Y:S01]  /*a990*/  IMAD R44, R156, UR5, RZ ;  /* 0x000000059c2c7c24 */ /* 0x000fe2000f8e02ff */
[----:B------:R-:W-:Y:S01]  /*a9a0*/  LOP3.LUT P0, RZ, R223, 0x3, RZ, 0xc0, !PT ;  /* 0x00000003dfff7812 */ /* 0x000fe2000780c0ff */
[----:B------:R-:W-:Y:S01]  /*a9b0*/  IMAD.X R123, RZ, RZ, R155, P3 ;  /* 0x000000ffff7b7224 */ /* 0x000fe200018e069b */
[----:B------:R-:W-:Y:S02]  /*a9c0*/  F2FP.BF16.F32.PACK_AB R8, R166, R189 ;  /* 0x000000bda608723e */ /* 0x000fe400000010ff */
[----:B------:R-:W-:-:S02]  /*a9d0*/  F2FP.BF16.F32.PACK_AB R9, R36, R32 ;  /* 0x000000202409723e */ /* 0x000fc400000010ff */
[----:B------:R-:W-:Y:S02]  /*a9e0*/  F2FP.BF16.F32.PACK_AB R10, R167, R190 ;  /* 0x000000bea70a723e */ /* 0x000fe400000010ff */
[----:B0-----:R-:W-:Y:S02]  /*a9f0*/  LEA R20, P3, R12, UR6, 0x2 ;  /* 0x000000060c147c11 */ /* 0x001fe4000f8610ff */
[C---:B------:R-:W-:Y:S01]  /*aa00*/  ISETP.GE.OR P1, PT, R15.reuse, R44, P0 ;  /* 0x0000002c0f00720c */ /* 0x040fe20000726670 */
[----:B------:R0:W-:Y:S01]  /*aa10*/  STSM.16.M88.4 [R31], R8 ;  /* 0x000000081f007844 */ /* 0x0001e20000000200 */
        /* <DEDUP_REMOVED lines=22> */
[----:B------:R-:W-:-:S02]  /*ab80*/  F2FP.BF16.F32.PACK_AB R138, R141, R140 ;  /* 0x0000008c8d8a723e */ /* 0x000fc400000010ff */
[----:B------:R-:W-:Y:S01]  /*ab90*/  F2FP.BF16.F32.PACK_AB R139, R160, R159 ;  /* 0x0000009fa08b723e */ /* 0x000fe200000010ff */
[----:B------:R-:W-:Y:S01]  /*aba0*/  STSM.16.M88.4 [R26], R12 ;  /* 0x0000000c1a007844 */ /* 0x000fe20000000200 */
[----:B------:R-:W-:Y:S02]  /*abb0*/  F2FP.BF16.F32.PACK_AB R160, R145, R144 ;  /* 0x0000009091a0723e */ /* 0x000fe400000010ff */
[----:B------:R-:W-:Y:S01]  /*abc0*/  LOP3.LUT R116, R117, 0x380, RZ, 0xc0, !PT ;  /* 0x0000038075747812 */ /* 0x000fe200078ec0ff */
[----:B------:R-:W-:Y:S01]  /*abd0*/  STSM.16.M88.4 [R27], R136 ;  /* 0x000000881b007844 */ /* 0x000fe20000000200 */
[----:B------:R-:W-:Y:S01]  /*abe0*/  UIMAD UR5, UR10, UR8, URZ ;  /* 0x000000080a0572a4 */ /* 0x000fe2000f8e023f */
[----:B------:R-:W-:Y:S01]  /*abf0*/  VIADD R46, R0, UR60 ;  /* 0x0000003c002e7c36 */ /* 0x000fe20008000000 */
[----:B------:R-:W-:Y:S01]  /*ac00*/  UIMAD.WIDE.U32 UR6, UR11, UR8, URZ ;  /* 0x000000080b0672a5 */ /* 0x000fe2000f8e003f */
[----:B------:R-:W-:Y:S01]  /*ac10*/  STSM.16.M88.4 [R30], R160 ;  /* 0x000000a01e007844 */ /* 0x000fe20000000200 */
[----:B------:R-:W-:-:S02]  /*ac20*/  LOP3.LUT R118, R119, 0x380, RZ, 0xc0, !PT ;  /* 0x0000038077767812 */ /* 0x000fc400078ec0ff */
[----:B------:R-:W-:Y:S01]  /*ac30*/  SHF.R.U64 R116, R116, 0x3, RZ ;  /* 0x0000000374747819 */ /* 0x000fe200000012ff */
[----:B------:R-:W-:Y:S01]  /*ac40*/  BAR.SYNC.DEFER_BLOCKING 0x1, 0x100 ;  /* 0x0044000000007b1d */ /* 0x000fe20000010000 */
[----:B------:R-:W-:Y:S01]  /*ac50*/  UIMAD UR5, UR11, UR9, UR5 ;  /* 0x000000090b0572a4 */ /* 0x000fe2000f8e0205 */
[----:B------:R-:W-:Y:S01]  /*ac60*/  IMAD.MOV.U32 R45, RZ, RZ, R46 ;  /* 0x000000ffff2d7224 */ /* 0x000fe200078e002e */
[----:B------:R-:W-:Y:S02]  /*ac70*/  SHF.R.U64 R118, R118, 0x3, RZ ;  /* 0x0000000376767819 */ /* 0x000fe400000012ff */
[----:B------:R-:W-:Y:S01]  /*ac80*/  LOP3.LUT R116, R116, R117, RZ, 0x3c, !PT ;  /* 0x0000007574747212 */ /* 0x000fe200078e3cff */
[----:B------:R-:W-:Y:S01]  /*ac90*/  ULDC.64 UR10, c[0x0][0xbf0] ;  /* 0x0002fc00000a7ab9 */ /* 0x000fe20000000a00 */
[----:B-1----:R1:W-:Y:S01]  /*aca0*/  @!P1 ST.E desc[UR36][R40.64], R3 ;  /* 0x0000000328009985 */ /* 0x0023e2000c101924 */
[----:B------:R-:W-:Y:S01]  /*acb0*/  UIMAD UR8, UR12, UR10, URZ ;  /* 0x0000000a0c0872a4 */ /* 0x000fe2000f8e023f */
[----:B------:R-:W-:Y:S01]  /*acc0*/  LOP3.LUT R118, R118, R119, RZ, 0x3c, !PT ;  /* 0x0000007776767212 */ /* 0x000fe200078e3cff */
[----:B------:R-:W-:Y:S01]  /*acd0*/  UIADD3 UR7, UR7, UR5, URZ ;  /* 0x0000000507077290 */ /* 0x000fe2000fffe03f */
[--C-:B------:R-:W-:Y:S01]  /*ace0*/  IMAD.X R117, RZ, RZ, R155.reuse, P6 ;  /* 0x000000ffff757224 */ /* 0x100fe200030e069b */
[----:B-1----:R-:W1:Y:S01]  /*acf0*/  @P2 LDC R3, c[0x0][0xcec] ;  /* 0x00033b00ff032b82 */ /* 0x002e620000000800 */
[----:B------:R-:W-:Y:S01]  /*ad00*/  UIMAD UR5, UR13, UR11, UR8 ;  /* 0x0000000b0d0572a4 */ /* 0x000fe2000f8e0208 */
[----:B------:R-:W-:Y:S01]  /*ad10*/  IMAD.X R119, RZ, RZ, R155, P5 ;  /* 0x000000ffff777224 */ /* 0x000fe200028e069b */
[----:B------:R-:W-:Y:S01]  /*ad20*/  UIMAD.WIDE.U32 UR6, UR13, UR10, UR6 ;  /* 0x0000000a0d0672a5 */ /* 0x000fe2000f8e0006 */
[----:B0-----:R0:W-:Y:S01]  /*ad30*/  @!P0 ST.E desc[UR36][R42.64], R2 ;  /* 0x000000022a008985 */ /* 0x0011e2000c101924 */
[----:B------:R-:W-:-:S02]  /*ad40*/  ULDC.64 UR8, c[0x0][0xbe0] ;  /* 0x0002f80000087ab9 */ /* 0x000fc40000000a00 */
[----:B------:R-:W-:Y:S01]  /*ad50*/  UIADD3 UR5, UR7, UR5, URZ ;  /* 0x0000000507057290 */ /* 0x000fe2000fffe03f */
[----:B------:R3:W5:Y:S04]  /*ad60*/  LD.E.128 R20, desc[UR36][R28.64] ;  /* 0x000000241c147980 */ /* 0x000768000c101d00 */
[----:B------:R3:W5:Y:S04]  /*ad70*/  LD.E.128 R32, desc[UR36][R16.64] ;  /* 0x0000002410207980 */ /* 0x000768000c101d00 */
[----:B------:R3:W5:Y:S01]  /*ad80*/  LD.E.128 R36, desc[UR36][R18.64] ;  /* 0x0000002412247980 */ /* 0x000762000c101d00 */
[----:B-1----:R-:W-:-:S03]  /*ad90*/  @P2 IMAD.HI.U32 R0, R46, R3, RZ ;  /* 0x000000032e002227 */ /* 0x002fc600078e00ff */
[----:B------:R-:W5:Y:S02]  /*ada0*/  LD.E.128 R96, desc[UR36][R96.64] ;  /* 0x0000002460607980 */ /* 0x000f64000c101d00 */
[----:B--2---:R-:W-:Y:S01]  /*adb0*/  @P2 SHF.R.U32.HI R45, RZ, R47, R0 ;  /* 0x0000002fff2d2219 */ /* 0x004fe20000011600 */
[----:B0-----:R-:W-:Y:S01]  /*adc0*/  IMAD.U32 R2, RZ, RZ, UR6 ;  /* 0x00000006ff027e24 */ /* 0x001fe2000f8e00ff */
[----:B------:R-:W5:Y:S02]  /*add0*/  LD.E.128 R100, desc[UR36][R100.64] ;  /* 0x0000002464647980 */ /* 0x000f64000c101d00 */
[--C-:B------:R-:W-:Y:S01]  /*ade0*/  SHF.R.S32.HI R0, RZ, 0x1f, R45.reuse ;  /* 0x0000001fff007819 */ /* 0x100fe2000001142d */
[----:B------:R-:W-:Y:S01]  /*adf0*/  IMAD.MOV R47, RZ, RZ, -R45 ;  /* 0x000000ffff2f7224 */ /* 0x000fe200078e0a2d */
[----:B------:R3:W5:Y:S01]  /*ae00*/  LD.E.128 R4, desc[UR36][R104.64] ;  /* 0x0000002468047980 */ /* 0x000762000c101d00 */
[----:B------:R-:W-:Y:S01]  /*ae10*/  IMAD.U32 R3, RZ, RZ, UR7 ;  /* 0x00000007ff037e24 */ /* 0x000fe2000f8e00ff */
[----:B------:R-:W-:Y:S01]  /*ae20*/  ULDC.64 UR6, c[0x0][0xbd8] ;  /* 0x0002f60000067ab9 */ /* 0x000fe20000000a00 */
[----:B------:R-:W-:Y:S01]  /*ae30*/  IMAD R0, R0, UR8, RZ ;  /* 0x0000000800007c24 */ /* 0x000fe2000f8e02ff */
[----:B------:R3:W5:Y:S01]  /*ae40*/  LD.E.128 R8, desc[UR36][R106.64] ;  /* 0x000000246a087980 */ /* 0x000762000c101d00 */
[----:B------:R-:W-:-:S02]  /*ae50*/  IMAD R47, R156, R47, R46 ;  /* 0x0000002f9c2f7224 */ /* 0x000fc400078e022e */
[----:B------:R-:W-:Y:S01]  /*ae60*/  IMAD.U32 R3, RZ, RZ, UR5 ;  /* 0x00000005ff037e24 */ /* 0x000fe2000f8e00ff */
[----:B------:R3:W5:Y:S01]  /*ae70*/  LD.E.128 R12, desc[UR36][R108.64] ;  /* 0x000000246c0c7980 */ /* 0x000762000c101d00 */
[C---:B------:R-:W-:Y:S01]  /*ae80*/  IMAD R61, R45.reuse, UR9, R0 ;  /* 0x000000092d3d7c24 */ /* 0x040fe2000f8e0200 */
[----:B------:R-:W-:Y:S02]  /*ae90*/  SHF.R.S32.HI R0, RZ, 0x1f, R47 ;  /* 0x0000001fff007819 */ /* 0x000fe4000001142f */
[----:B------:R3:W5:Y:S01]  /*aea0*/  LD.E.128 R48, desc[UR36][R110.64] ;  /* 0x000000246e307980 */ /* 0x000762000c101d00 */
[----:B------:R-:W-:-:S03]  /*aeb0*/  IMAD.WIDE.U32 R2, R45, UR8, R2 ;  /* 0x000000082d027c25 */ /* 0x000fc6000f8e0002 */
[----:B------:R3:W5:Y:S04]  /*aec0*/  LD.E.128 R24, desc[UR36][R112.64] ;  /* 0x0000002470187980 */ /* 0x000768000c101d00 */
[----:B------:R3:W5:Y:S04]  /*aed0*/  LD.E.128 R40, desc[UR36][R114.64] ;  /* 0x0000002472287980 */ /* 0x000768000c101d00 */
[----:B------:R3:W5:Y:S04]  /*aee0*/  LD.E.128 R28, desc[UR36][R116.64] ;  /* 0x00000024741c7980 */ /* 0x000768000c101d00 */
[----:B------:R3:W5:Y:S04]  /*aef0*/  LD.E.128 R56, desc[UR36][R118.64] ;  /* 0x0000002476387980 */ /* 0x000768000c101d00 */
[----:B------:R3:W5:Y:S04]  /*af00*/  LD.E.128 R52, desc[UR36][R120.64] ;  /* 0x0000002478347980 */ /* 0x000768000c101d00 */
[----:B------:R3:W5:Y:S04]  /*af10*/  LD.E.128 R16, desc[UR36][R122.64] ;  /* 0x000000247a107980 */ /* 0x000768000c101d00 */
[----:B------:R-:W5:Y:S01]  /*af20*/  LD.E.128 R124, desc[UR36][R126.64] ;  /* 0x000000247e7c7980 */ /* 0x000f62000c101d00 */
[----:B------:R-:W-:Y:S01]  /*af30*/  VIADD R65, R221, UR60 ;  /* 0x0000003cdd417c36 */ /* 0x000fe20008000000 */
[----:B------:R-:W-:Y:S01]  /*af40*/  BSSY B1, `(.L_x_4693) ;  /* 0x000002e000017945 */ /* 0x000fe20003800000 */
[----:B------:R-:W-:Y:S01]  /*af50*/  IMAD.IADD R3, R3, 0x1, R61 ;  /* 0x0000000103037824 */ /* 0x000fe200078e023d */
[----:B------:R-:W-:Y:S01]  /*af60*/  @!PT LDS RZ, [RZ] ;  /* 0x00000000fffff984 */ /* 0x000fe20000000800 */
[----:B------:R-:W-:Y:S01]  /*af70*/  @!PT LDS RZ, [RZ] ;  /* 0x00000000fffff984 */ /* 0x000fe20000000800 */
[----:B------:R-:W-:Y:S01]  /*af80*/  @!PT LDS RZ, [RZ] ;  /* 0x00000000fffff984 */ /* 0x000fe20000000800 */
[----:B------:R-:W-:Y:S01]  /*af90*/  @!PT LDS RZ, [RZ] ;  /* 0x00000000fffff984 */ /* 0x000fe20000000800 */
[----:B------:R0:W-:Y:S06]  /*afa0*/  MEMBAR.ALL.CTA ;  /* 0x0000000000007992 */ /* 0x0001ec0000008000 */
[----:B0-----:R-:W0:Y:S01]  /*afb0*/  FENCE.VIEW.ASYNC.S ;  /* 0x00000000000073c6 */ /* 0x001e220000000000 */
[----:B------:R-:W-:Y:S01]  /*afc0*/  IMAD R0, R0, UR6, RZ ;  /* 0x0000000600007c24 */ /* 0x000fe2000f8e02ff */
[CC--:B------:R-:W-:Y:S01]  /*afd0*/  ISETP.GE.AND P2, PT, R65.reuse, R44.reuse, PT ;  /* 0x0000002c4100720c */ /* 0x0c0fe20003f46270 */
[----:B------:R-:W-:Y:S01]  /*afe0*/  VIADD R45, R65, 0x20 ;  /* 0x00000020412d7836 */ /* 0x000fe20000000000 */
[----:B------:R-:W-:Y:S01]  /*aff0*/  SHF.R.S32.HI R196, RZ, 0x1f, R215 ;  /* 0x0000001fffc47819 */ /* 0x000fe200000114d7 */
[C---:B------:R-:W-:Y:S01]  /*b000*/  IMAD R61, R47.reuse, UR7, R0 ;  /* 0x000000072f3d7c24 */ /* 0x040fe2000f8e0200 */
[----:B------:R-:W-:Y:S01]  /*b010*/  SHF.R.S32.HI R197, RZ, 0x1f, R216 ;  /* 0x0000001fffc57819 */ /* 0x000fe200000114d8 */
[----:B------:R-:W-:Y:S01]  /*b020*/  IMAD.WIDE.U32 R2, R47, UR6, R2 ;  /* 0x000000062f027c25 */ /* 0x000fe2000f8e0002 */
[----:B------:R-:W-:Y:S01]  /*b030*/  ISETP.GE.AND P1, PT, R45, R44, PT ;  /* 0x0000002c2d00720c */ /* 0x000fe20003f26270 */
[----:B------:R-:W-:Y:S01]  /*b040*/  ULDC.64 UR6, c[0x0][0xb80] ;  /* 0x0002e00000067ab9 */ /* 0x000fe20000000a00 */
[----:B------:R-:W-:Y:S01]  /*b050*/  SHF.R.S32.HI R198, RZ, 0x1f, R200 ;  /* 0x0000001fffc67819 */ /* 0x000fe200000114c8 */
[----:B------:R-:W-:Y:S01]  /*b060*/  VIADD R45, R65, 0x40 ;  /* 0x00000040412d7836 */ /* 0x000fe20000000000 */
[----:B------:R-:W-:Y:S01]  /*b070*/  LEA R0, P3, R2, UR6, 0x1 ;  /* 0x0000000602007c11 */ /* 0x000fe2000f8608ff */
[----:B------:R-:W-:-:S02]  /*b080*/  IMAD.IADD R3, R3, 0x1, R61 ;  /* 0x0000000103037824 */ /* 0x000fc400078e023d */
[----:B------:R-:W-:Y:S01]  /*b090*/  VIADD R195, R195, 0x32420 ;  /* 0x00032420c3c37836 */ /* 0x000fe20000000000 */
[----:B------:R-:W-:Y:S01]  /*b0a0*/  ISETP.GE.AND P0, PT, R45, R44, PT ;  /* 0x0000002c2d00720c */ /* 0x000fe20003f06270 */
[----:B0-----:R3:W0:Y:S01]  /*b0b0*/  SHFL.IDX PT, R62, R0, RZ, 0x181f ;  /* 0x00181fff003e7589 */ /* 0x00162200000e0000 */
[----:B------:R-:W-:Y:S02]  /*b0c0*/  LEA.HI.X R45, R2, UR7, R3, 0x1, P3 ;  /* 0x00000007022d7c11 */ /* 0x000fe400098f0c03 */
[----:B------:R-:W-:-:S03]  /*b0d0*/  PRMT R195, RZ, 0x654, R195 ;  /* 0x00000654ffc37816 */ /* 0x000fc600000000c3 */
[----:B------:R3:W1:Y:S01]  /*b0e0*/  SHFL.IDX PT, R64, R45, RZ, 0x181f ;  /* 0x00181fff2d407589 */ /* 0x00066200000e0000 */
[----:B------:R3:W-:Y:S01]  /*b0f0*/  SYNCS.ARRIVE.TRANS64.RED.A1T0 RZ, [R195+URZ], RZ ;  /* 0x000000ffc3ff79a7 */ /* 0x0007e2000810043f */
        /* <DEDUP_REMOVED lines=18> */
.L_x_4694:
[----:B------:R-:W-:Y:S05]  /*b220*/  BSYNC B1 ;  /* 0x0000000000017941 */ /* 0x000fea0003800000 */
.L_x_4693:
        /* <DEDUP_REMOVED lines=21> */
.L_x_4696:
[----:B------:R-:W-:Y:S05]  /*b380*/  BSYNC B1 ;  /* 0x0000000000017941 */ /* 0x000fea0003800000 */
.L_x_4695:
        /* <DEDUP_REMOVED lines=21> */
.L_x_4698:
[----:B------:R-:W-:Y:S05]  /*b4e0*/  BSYNC B1 ;  /* 0x0000000000017941 */ /* 0x000fea0003800000 */
.L_x_4697:
        /* <DEDUP_REMOVED lines=24> */
.L_x_4692:
[----:B------:R-:W0:Y:S01]  /*b670*/  LDC R8, c[0x0][0xce8] ;  /* 0x00033a00ff087b82 */ /* 0x000e220000000800 */
[----:B------:R-:W1:Y:S01]  /*b680*/  S2R R0, SR_TID.X ;  /* 0x0000000000007919 */ /* 0x000e620000002100 */
[----:B------:R-:W-:Y:S01]  /*b690*/  R2UR UR6, R219 ;  /* 0x00000000db0672ca */ /* 0x000fe200000e0000 */
[----:B------:R-:W-:Y:S01]  /*b6a0*/  BSSY B1, `(.L_x_4700) ;  /* 0x0000035000017945 */ /* 0x000fe20003800000 */
[----:B------:R-:W-:Y:S01]  /*b6b0*/  R2UR UR5, R220 ;  /* 0x00000000dc0572ca */ /* 0x000fe200000e0000 */
[----:B------:R-:W-:-:S10]  /*b6c0*/  IMAD R6, R218, 0x20, R221 ;  /* 0x00000020da067824 */ /* 0x000fd400078e02dd */
[----:B------:R-:W-:Y:S02]  /*b6d0*/  USHF.R.S32.HI UR8, URZ, 0x1f, UR6 ;  /* 0x0000001f3f087899 */ /* 0x000fe40008011406 */
[----:B------:R-:W-:Y:S01]  /*b6e0*/  USHF.R.S32.HI UR9, URZ, 0x1f, UR5 ;  /* 0x0000001f3f097899 */ /* 0x000fe20008011405 */
[----:B0-----:R-:W-:Y:S01]  /*b6f0*/  ISETP.NE.AND P1, PT, R8, 0x1, PT ;  /* 0x000000010800780c */ /* 0x001fe20003f25270 */
[----:B-1----:R-:W-:-:S12]  /*b700*/  VIADD R0, R0, 0xffffff80 ;  /* 0xffffff8000007836 */ /* 0x002fd80000000000 */
[----:B------:R-:W0:Y:S01]  /*b710*/  @P1 LDC R9, c[0x0][0xcec] ;  /* 0x00033b00ff091b82 */ /* 0x000e220000000800 */
[----:B------:R-:W-:-:S07]  /*b720*/  ISETP.GE.AND P0, PT, R0, 0x80, PT ;  /* 0x000000800000780c */ /* 0x000fce0003f06270 */
[----:B------:R-:W1:Y:S06]  /*b730*/  @P1 LDC R11, c[0x0][0xcf0] ;  /* 0x00033c00ff0b1b82 */ /* 0x000e6c0000000800 */
[----:B------:R-:W-:Y:S05]  /*b740*/  @P0 BRA `(.L_x_4701) ;  /* 0x0000000000a80947 */ /* 0x000fea0003800000 */
[----:B------:R-:W2:Y:S01]  /*b750*/  S2R R0, SR_TID.X ;  /* 0x0000000000007919 */ /* 0x000ea20000002100 */
[----:B------:R-:W3:Y:S01]  /*b760*/  LDC R3, c[0x0][0xce8] ;  /* 0x00033a00ff037b82 */ /* 0x000ee20000000800 */
[----:B------:R-:W-:Y:S01]  /*b770*/  MOV R4, UR60 ;  /* 0x0000003c00047c02 */ /* 0x000fe20008000f00 */
[----:B------:R-:W-:Y:S02]  /*b780*/  ULDC UR5, c[0x0][0xb88] ;  /* 0x0002e20000057ab9 */ /* 0x000fe40000000800 */
[----:B---3--:R-:W-:Y:S01]  /*b790*/  IMAD R5, R3, UR5, RZ ;  /* 0x0000000503057c24 */ /* 0x008fe2000f8e02ff */
[----:B--2---:R-:W-:-:S04]  /*b7a0*/  IADD3 R4, R4, -0x80, R0 ;  /* 0xffffff8004047810 */ /* 0x004fc80007ffe000 */
[----:B------:R-:W-:-:S13]  /*b7b0*/  ISETP.GE.AND P0, PT, R4, R5, PT ;  /* 0x000000050400720c */ /* 0x000fda0003f06270 */
[----:B------:R-:W-:Y:S05]  /*b7c0*/  @P0 BRA `(.L_x_4701) ;  /* 0x0000000000880947 */ /* 0x000fea0003800000 */
[----:B------:R-:W-:Y:S01]  /*b7d0*/  ISETP.NE.AND P0, PT, R3, 0x1, PT ;  /* 0x000000010300780c */ /* 0x000fe20003f05270 */
[----:B------:R-:W-:Y:S01]  /*b7e0*/  ULDC.64 UR10, c[0x0][0xc90] ;  /* 0x00032400000a7ab9 */ /* 0x000fe20000000a00 */
[----:B------:R-:W-:Y:S01]  /*b7f0*/  R2UR UR13, R219 ;  /* 0x00000000db0d72ca */ /* 0x000fe200000e0000 */
[----:B------:R-:W-:Y:S01]  /*b800*/  UIMAD UR5, UR8, UR10, URZ ;  /* 0x0000000a080572a4 */ /* 0x000fe2000f8e023f */
[----:B------:R-:W-:Y:S01]  /*b810*/  R2UR UR12, R220 ;  /* 0x00000000dc0c72ca */ /* 0x000fe200000e0000 */
[----:B------:R-:W-:-:S08]  /*b820*/  IMAD.MOV.U32 R2, RZ, RZ, R4 ;  /* 0x000000ffff027224 */ /* 0x000fd000078e0004 */
        /* <DEDUP_REMOVED lines=28> */
.L_x_4701:
[----:B------:R-:W-:Y:S05]  /*b9f0*/  BSYNC B1 ;  /* 0x0000000000017941 */ /* 0x000fea0003800000 */
.L_x_4700:
[----:B------:R-:W-:Y:S01]  /*ba00*/  R2UR UR13, R219 ;  /* 0x00000000db0d72ca */ /* 0x000fe200000e0000 */
[----:B------:R-:W-:Y:S01]  /*ba10*/  ULDC.64 UR10, c[0x0][0xbe8] ;  /* 0x0002fa00000a7ab9 */ /* 0x000fe20000000a00 */
[----:B------:R-:W-:Y:S01]  /*ba20*/  R2UR UR12, R220 ;  /* 0x00000000dc0c72ca */ /* 0x000fe200000e0000 */
[----:B------:R-:W-:Y:S01]  /*ba30*/  UIMAD UR5, UR8, UR10, URZ ;  /* 0x0000000a080572a4 */ /* 0x000fe2000f8e023f */
[----:B------:R-:W-:Y:S01]  /*ba40*/  VIADD R6, R6, UR60 ;  /* 0x0000003c06067c36 */ /* 0x000fe20008000000 */
[----:B------:R-:W-:Y:S01]  /*ba50*/  BSSY B1, `(.L_x_4702) ;  /* 0x000003f000017945 */ /* 0x000fe20003800000 */
[----:B------:R-:W-:Y:S02]  /*ba60*/  SHF.R.S32.HI R16, RZ, 0x1f, R215 ;  /* 0x0000001fff107819 */ /* 0x000fe400000114d7 */
[----:B0-----:R-:W-:Y:S01]  /*ba70*/  @P1 IMAD.HI.U32 R0, R6, R9, RZ ;  /* 0x0000000906001227 */ /* 0x001fe200078e00ff */
[----:B------:R-:W-:Y:S02]  /*ba80*/  SHF.R.S32.HI R17, RZ, 0x1f, R216 ;  /* 0x0000001fff117819 */ /* 0x000fe400000114d8 */
[----:B------:R-:W-:Y:S01]  /*ba90*/  SHF.R.S32.HI R18, RZ, 0x1f, R200 ;  /* 0x0000001fff127819 */ /* 0x000fe200000114c8 */
[----:B--2---:R-:W-:Y:S01]  /*baa0*/  IMAD.MOV.U32 R5, RZ, RZ, R6 ;  /* 0x000000ffff057224 */ /* 0x004fe200078e0006 */
[----:B------:R-:W-:Y:S01]  /*bab0*/  UIMAD.WIDE.U32 UR6, UR13, UR10, URZ ;  /* 0x0000000a0d0672a5 */ /* 0x000fe2000f8e003f */
[----:B-1----:R-:W-:Y:S01]  /*bac0*/  @P1 SHF.R.U32.HI R5, RZ, R11, R0 ;  /* 0x0000000bff051219 */ /* 0x002fe20000011600 */
[----:B------:R-:W-:-:S03]  /*bad0*/  UIMAD UR5, UR13, UR11, UR5 ;  /* 0x0000000b0d0572a4 */ /* 0x000fc6000f8e0205 */
[----:B------:R-:W-:Y:S01]  /*bae0*/  ULDC.64 UR10, c[0x0][0xbf0] ;  /* 0x0002fc00000a7ab9 */ /* 0x000fe20000000a00 */
[----:B------:R-:W-:Y:S01]  /*baf0*/  UIADD3 UR7, UR7, UR5, URZ ;  /* 0x0000000507077290 */ /* 0x000fe2000fffe03f */
[--C-:B------:R-:W-:Y:S01]  /*bb00*/  SHF.R.S32.HI R0, RZ, 0x1f, R5.reuse ;  /* 0x0000001fff007819 */ /* 0x100fe20000011405 */
[----:B------:R-:W-:Y:S01]  /*bb10*/  UIMAD UR5, UR9, UR10, URZ ;  /* 0x0000000a090572a4 */ /* 0x000fe2000f8e023f */
[----:B------:R-:W-:Y:S01]  /*bb20*/  IMAD.MOV R7, RZ, RZ, -R5 ;  /* 0x000000ffff077224 */ /* 0x000fe200078e0a05 */
[----:B------:R-:W-:Y:S02]  /*bb30*/  UIMAD.WIDE.U32 UR6, UR12, UR10, UR6 ;  /* 0x0000000a0c0672a5 */ /* 0x000fe4000f8e0006 */
[----:B------:R-:W-:Y:S01]  /*bb40*/  UIMAD UR5, UR12, UR11, UR5 ;  /* 0x0000000b0c0572a4 */ /* 0x000fe2000f8e0205 */
[----:B------:R-:W-:Y:S01]  /*bb50*/  IMAD R7, R8, R7, R6 ;  /* 0x0000000708077224 */ /* 0x000fe200078e0206 */
[----:B------:R-:W-:Y:S01]  /*bb60*/  ULDC.64 UR8, c[0x0][0xbe0] ;  /* 0x0002f80000087ab9 */ /* 0x000fe20000000a00 */
[----:B------:R-:W-:Y:S01]  /*bb70*/  VIADD R6, R221, UR60 ;  /* 0x0000003cdd067c36 */ /* 0x000fe20008000000 */
[----:B------:R-:W-:Y:S01]  /*bb80*/  UIADD3 UR5, UR7, UR5, URZ ;  /* 0x0000000507057290 */ /* 0x000fe2000fffe03f */
[----:B------:R-:W-:-:S02]  /*bb90*/  IMAD R0, R0, UR8, RZ ;  /* 0x0000000800007c24 */ /* 0x000fc4000f8e02ff */
        /* <DEDUP_REMOVED lines=42> */
.L_x_4703:
[----:B------:R-:W-:Y:S05]  /*be40*/  BSYNC B1 ;  /* 0x0000000000017941 */ /* 0x000fea0003800000 */
.L_x_4702:
        /* <DEDUP_REMOVED lines=21> */
.L_x_4705:
[----:B------:R-:W-:Y:S05]  /*bfa0*/  BSYNC B1 ;  /* 0x0000000000017941 */ /* 0x000fea0003800000 */
.L_x_4704:
        /* <DEDUP_REMOVED lines=21> */
.L_x_4707:
[----:B------:R-:W-:Y:S05]  /*c100*/  BSYNC B1 ;  /* 0x0000000000017941 */ /* 0x000fea0003800000 */
.L_x_4706:
        /* <DEDUP_REMOVED lines=22> */
.L_x_4699:
[----:B------:R-:W-:Y:S05]  /*c270*/  BSYNC B0 ;  /* 0x0000000000007941 */ /* 0x000fea0003800000 */
.L_x_4691:
[----:B------:R-:W-:Y:S02]  /*c280*/  ULDC UR5, c[0x0][0xd38] ;  /* 0x00034e0000057ab9 */ /* 0x000fe40000000800 */
[----:B------:R-:W-:-:S06]  /*c290*/  UISETP.GE.AND UP0, UPT, UR4, UR5, UPT ;  /* 0x000000050400728c */ /* 0x000fcc000bf06270 */
[----:B------:R-:W-:-:S13]  /*c2a0*/  PLOP3.LUT P0, PT, PT, PT, UP0, 0x80, 0x0 ;  /* 0x000000000000781c */ /* 0x000fda0003f0f008 */
[----:B------:R-:W-:Y:S05]  /*c2b0*/  @!P0 BRA `(.L_x_4708) ;  /* 0xffffff4800b48947 */ /* 0x000fea000383ffff */
[----:B------:R-:W-:Y:S05]  /*c2c0*/  EXIT ;  /* 0x000000000000794d */ /* 0x000fea0003800000 */
.L_x_4649:
        /* <DEDUP_REMOVED lines=31> */
[----:B------:R-:W-:Y:S01]  /*c4c0*/  UIMAD UR41, UR41, UR40, URZ ;  /* 0x00000028292972a4 */ /* 0x000fe2000f8e023f */
[----:B------:R-:W-:Y:S01]  /*c4d0*/  IMAD.MOV.U32 R18, RZ, RZ, RZ ;  /* 0x000000ffff127224 */ /* 0x000fe200078e00ff */
[----:B------:R-:W-:Y:S01]  /*c4e0*/  USEL UR4, UR4, 0x1, UP0 ;  /* 0x0000000104047887 */ /* 0x000fe20008000000 */
[----:B------:R-:W-:Y:S01]  /*c4f0*/  UMOV UR5, 0x400 ;  /* 0x0000040000057882 */ /* 0x000fe20000000000 */
[----:B------:R-:W-:-:S02]  /*c500*/  ULDC UR47, c[0x0][0xc] ;  /* 0x00000300002f7ab9 */ /* 0x000fc40000000800 */
[----:B------:R-:W-:-:S04]  /*c510*/  UIMAD UR42, UR4, UR42, URZ ;  /* 0x0000002a042a72a4 */ /* 0x000fc8000f8e023f */
[----:B------:R-:W-:Y:S02]  /*c520*/  UIADD3 UR4, UR42, 0x5f, URZ ;  /* 0x0000005f2a047890 */ /* 0x000fe4000fffe03f */
[----:B------:R-:W-:Y:S02]  /*c530*/  UIADD3 UR40, UR42, 0x60, -UR40 ;  /* 0x000000602a287890 */ /* 0x000fe4000fffe828 */
[----:B-1----:R-:W-:Y:S02]  /*c540*/  ULEA UR6, UR6, UR5, 0x18 ;  /* 0x0000000506067291 */ /* 0x002fe4000f8ec03f */
[----:B------:R-:W-:Y:S01]  /*c550*/  UIMAD.WIDE UR4, UR4, 0x2aaaaaab, URZ ;  /* 0x2aaaaaab040478a5 */ /* 0x000fe2000f8e023f */
[C---:B0-----:R-:W-:Y:S01]  /*c560*/  IMAD.SHL.U32 R29, R8.reuse, 0x8, RZ ;  /* 0x00000008081d7824 */ /* 0x041fe200078e00ff */
[----:B------:R-:W-:Y:S02]  /*c570*/  LOP3.LUT R7, R8, 0x7f, RZ, 0xc0, !PT ;  /* 0x0000007f08077812 */ /* 0x000fe400078ec0ff */
[----:B------:R-:W-:Y:S01]  /*c580*/  IMAD.U32 R17, RZ, RZ, UR6 ;  /* 0x00000006ff117e24 */ /* 0x000fe2000f8e00ff */
[----:B------:R-:W-:Y:S01]  /*c590*/  USHF.R.U32.HI UR39, URZ, 0x1f, UR5 ;  /* 0x0000001f3f277899 */ /* 0x000fe20008011605 */
[----:B------:R-:W-:-:S02]  /*c5a0*/  LOP3.LUT R5, R29, 0x38, RZ, 0xc0, !PT ;  /* 0x000000381d057812 */ /* 0x000fc400078ec0ff */
[----:B------:R-:W-:Y:S01]  /*c5b0*/  LOP3.LUT R0, R29, 0x1f8, RZ, 0xc0, !PT ;  /* 0x000001f81d007812 */ /* 0x000fe200078ec0ff */
[----:B------:R-:W-:Y:S01]  /*c5c0*/  ULEA.HI.SX32 UR39, UR5, UR39, 0x1c ;  /* 0x0000002705277291 */ /* 0x000fe2000f8fe23f */
[C---:B------:R-:W-:Y:S02]  /*c5d0*/  LOP3.LUT R2, R5.reuse, 0x40, RZ, 0xfc, !PT ;  /* 0x0000004005027812 */ /* 0x040fe400078efcff */
[----:B------:R-:W-:Y:S02]  /*c5e0*/  ISETP.GE.AND P0, PT, R5, UR7, PT ;  /* 0x0000000705007c0c */ /* 0x000fe4000bf06270 */
[C---:B------:R-:W-:Y:S02]  /*c5f0*/  ISETP.GE.AND P2, PT, R2.reuse, UR9, PT ;  /* 0x0000000902007c0c */ /* 0x040fe4000bf46270 */
[----:B------:R-:W-:Y:S02]  /*c600*/  ISETP.GE.AND P1, PT, R2, UR7, PT ;  /* 0x0000000702007c0c */ /* 0x000fe4000bf26270 */
[----:B------:R-:W-:-:S02]  /*c610*/  LOP3.LUT R0, R0, 0x38, R8, 0x78, !PT ;  /* 0x0000003800007812 */ /* 0x000fc400078e7808 */
[----:B------:R-:W-:Y:S02]  /*c620*/  LOP3.LUT R4, R5, 0x80, RZ, 0xfc, !PT ;  /* 0x0000008005047812 */ /* 0x000fe400078efcff */
[----:B------:R-:W-:Y:S02]  /*c630*/  LOP3.LUT R29, R0, 0x200, R29, 0xf8, !PT ;  /* 0x00000200001d7812 */ /* 0x000fe400078ef81d */
[----:B------:R-:W-:Y:S02]  /*c640*/  SEL R0, RZ, 0x1, P0 ;  /* 0x00000001ff007807 */ /* 0x000fe40000000000 */
[----:B------:R-:W-:Y:S01]  /*c650*/  SEL R2, RZ, 0xffffffff, P1 ;  /* 0xffffffffff027807 */ /* 0x000fe20000800000 */
[----:B------:R-:W-:Y:S01]  /*c660*/  IMAD R22, R29, 0x2, R17 ;  /* 0x000000021d167824 */ /* 0x000fe200078e0211 */
[----:B------:R-:W-:Y:S02]  /*c670*/  @P2 LOP3.LUT R16, R16, 0x40000, RZ, 0xfc, !PT ;  /* 0x0004000010102812 */ /* 0x000fe400078efcff */
[----:B------:R-:W-:-:S02]  /*c680*/  SHF.R.U32.HI R35, RZ, 0x3, R7 ;  /* 0x00000003ff237819 */ /* 0x000fc40000011607 */
[----:B------:R-:W-:-:S04]  /*c690*/  @P1 LOP3.LUT R16, R16, 0x10, RZ, 0xfc, !PT ;  /* 0x0000001010101812 */ /* 0x000fc800078efcff */
[----:B------:R-:W-:-:S04]  /*c6a0*/  LOP3.LUT R16, R16, 0xffffffdf, RZ, 0xc0, !PT ;  /* 0xffffffdf10107812 */ /* 0x000fc800078ec0ff */
[----:B------:R-:W-:Y:S02]  /*c6b0*/  @P0 LOP3.LUT R16, R16, 0x20, RZ, 0xfc, !PT ;  /* 0x0000002010100812 */ /* 0x000fe400078efcff */
[----:B------:R-:W-:Y:S02]  /*c6c0*/  ISETP.GE.AND P0, PT, R4, UR7, PT ;  /* 0x0000000704007c0c */ /* 0x000fe4000bf06270 */
[----:B------:R-:W-:-:S11]  /*c6d0*/  LOP3.LUT R16, R16, 0xfffffff7, RZ, 0xc0, !PT ;  /* 0xfffffff710107812 */ /* 0x000fd600078ec0ff */
[----:B------:R-:W-:-:S04]  /*c6e0*/  @P0 LOP3.LUT R16, R16, 0x8, RZ, 0xfc, !PT ;  /* 0x0000000810100812 */ /* 0x000fc800078efcff */
[----:B------:R-:W-:Y:S02]  /*c6f0*/  LOP3.LUT R16, R16, 0xfffdffff, RZ, 0xc0, !PT ;  /* 0xfffdffff10107812 */ /* 0x000fe400078ec0ff */
[----:B--2---:R-:W-:Y:S02]  /*c700*/  R2UR UR8, R3 ;  /* 0x00000000030872ca */ /* 0x004fe400000e0000 */
[----:B------:R-:W-:Y:S02]  /*c710*/  SHF.L.U32 R3, R2, 0x1, RZ ;  /* 0x0000000102037819 */ /* 0x000fe400000006ff */
[----:B------:R-:W-:Y:S02]  /*c720*/  LOP3.LUT R2, R5, 0xc0, RZ, 0xfc, !PT ;  /* 0x000000c005027812 */ /* 0x000fe400078efcff */
[----:B------:R-:W-:Y:S02]  /*c730*/  LOP3.LUT R0, R3, 0x2, R0, 0xe2, !PT ;  /* 0x0000000203007812 */ /* 0x000fe400078ee200 */
[----:B------:R-:W-:-:S02]  /*c740*/  SEL R3, RZ, 0x4, P0 ;  /* 0x00000004ff037807 */ /* 0x000fc40000000000 */
        /* <DEDUP_REMOVED lines=8> */
[----:B------:R-:W-:Y:S01]  /*c7d0*/  @P0 LOP3.LUT R16, R16, 0x20000, RZ, 0xfc, !PT ;  /* 0x0002000010100812 */ /* 0x000fe200078efcff */
[----:B------:R0:W-:Y:S01]  /*c7e0*/  STL [R1+0x4], RZ ;  /* 0x000004ff01007387 */ /* 0x0001e20000100800 */
        /* <DEDUP_REMOVED lines=15> */
[----:B0-----:R-:W-:-:S07]  /*c8e0*/  @P0 LOP3.LUT R16, R16, 0x80000, RZ, 0xfc, !PT ;  /* 0x0008000010100812 */ /* 0x001fce00078efcff */
.L_x_4762:
        /* <DEDUP_REMOVED lines=22> */
.L_x_4710:
[----:B------:R-:W-:Y:S01]  /*ca50*/  ULDC UR8, c[0x0][0xd54] ;  /* 0x0003550000087ab9 */ /* 0x000fe20000000800 */
[----:B------:R-:W-:Y:S01]  /*ca60*/  UMOV UR6, UR7 ;  /* 0x0000000700067c82 */ /* 0x000fe20008000000 */
[----:B------:R-:W-:-:S11]  /*ca70*/  UISETP.NE.AND UP0, UPT, UR8, 0x1, UPT ;  /* 0x000000010800788c */ /* 0x000fd6000bf05270 */
[----:B------:R-:W-:Y:S02]  /*ca80*/  @UP0 ULDC.64 UR10, c[0x0][0xd58] ;  /* 0x00035600000a0ab9 */ /* 0x000fe40000000a00 */
[----:B------:R-:W-:-:S04]  /*ca90*/  UIMAD.WIDE.U32 UR4, UR7, UR10, URZ ;  /* 0x0000000a070472a5 */ /* 0x000fc8000f8e003f */
[----:B------:R-:W-:-:S04]  /*caa0*/  @UP0 USHF.R.U32.HI UR6, URZ, UR11, UR5 ;  /* 0x0000000b3f060299 */ /* 0x000fc80008011605 */
[----:B------:R-:W-:-:S12]  /*cab0*/  UIMAD UR4, UR6, UR8, URZ ;  /* 0x00000008060472a4 */ /* 0x000fd8000f8e023f */
.L_x_4711:
        /* <DEDUP_REMOVED lines=58> */
.L_x_4713:
        /* <DEDUP_REMOVED lines=20> */
.L_x_4716:
[----:B------:R-:W-:Y:S05]  /*cfa0*/  BSYNC B6 ;  /* 0x0000000000067941 */ /* 0x000fea0003800000 */
.L_x_4715:
        /* <DEDUP_REMOVED lines=9> */
[----:B------:R-:W-:Y:S01]  /*d040*/  MOV R4, UR6 ;  /* 0x0000000600047c02 */ /* 0x000fe20008000f00 */
        /* <DEDUP_REMOVED lines=10> */
.L_x_4719:
        /* <DEDUP_REMOVED lines=15> */
.L_x_4718:
[----:B------:R-:W-:Y:S05]  /*d1e0*/  BSYNC B6 ;  /* 0x0000000000067941 */ /* 0x000fea0003800000 */
.L_x_4717:
        /* <DEDUP_REMOVED lines=10> */
[----:B------:R-:W-:Y:S01]  /*d290*/  IMAD.U32 R3, RZ, RZ, UR5 ;  /* 0x00000005ff037e24 */ /* 0x000fe2000f8e00ff */
[----:B------:R-:W-:-:S04]  /*d2a0*/  ULDC UR4, c[0x0][0xd48] ;  /* 0x0003520000047ab9 */ /* 0x000fc80000000800 */
[----:B------:R1:W5:Y:S01]  /*d2b0*/  @P0 LDG.E R28, desc[UR36][R2.64] ;  /* 0x00000024021c0981 */ /* 0x000362000c1e1900 */
[----:B------:R-:W-:Y:S01]  /*d2c0*/  UMOV UR5, 0xffffffff ;  /* 0xffffffff00057882 */ /* 0x000fe20000000000 */
[----:B------:R-:W-:Y:S02]  /*d2d0*/  IMAD.U32 R19, RZ, RZ, UR4 ;  /* 0x00000004ff137e24 */ /* 0x000fe4000f8e00ff */
[----:B------:R-:W-:Y:S01]  /*d2e0*/  VIADD R0, R0, 0xffffffff ;  /* 0xffffffff00007836 */ /* 0x000fe20000000000 */
[----:B------:R-:W-:Y:S06]  /*d2f0*/  BRA.DIV UR5, `(.L_x_4720) ;  /* 0x0000003e05e87947 */ /* 0x000fec000b800000 */
.L_x_4779:
        /* <DEDUP_REMOVED lines=42> */
.L_x_4721:
[----:B------:R-:W-:Y:S01]  /*d5a0*/  IMAD R24, R18, 0x8, R17 ;  /* 0x0000000812187824 */ /* 0x000fe200078e0211 */
[----:B------:R-:W-:Y:S01]  /*d5b0*/  SHF.L.U32 R3, R26, 0x1f, RZ ;  /* 0x0000001f1a037819 */ /* 0x000fe200000006ff */
[----:B------:R-:W-:Y:S03]  /*d5c0*/  BSSY B0, `(.L_x_4722) ;  /* 0x0000003000007945 */ /* 0x000fe60003800000 */
[----:B------:R-:W0:Y:S02]  /*d5d0*/  SYNCS.PHASECHK.TRANS64.TRYWAIT P0, [R24+URZ+0x32440], R3 ;  /* 0x03244003180075a7 */ /* 0x000e24000800017f */
[----:B0-----:R-:W-:Y:S05]  /*d5e0*/  @!P0 BRA `(.L_x_4723) ;  /* 0x0000003c00588947 */ /* 0x001fea0003800000 */
.L_x_4780:
[----:B------:R-:W-:Y:S05]  /*d5f0*/  BSYNC B0 ;  /* 0x0000000000007941 */ /* 0x000fea0003800000 */
.L_x_4722:
[----:B------:R-:W-:Y:S01]  /*d600*/  SHF.R.S32.HI R37, RZ, 0x1f, R33 ;  /* 0x0000001fff257819 */ /* 0x000fe20000011421 */
[----:B------:R-:W-:Y:S01]  /*d610*/  ULDC.64 UR4, c[0x0][0x300] ;  /* 0x0000c00000047ab9 */ /* 0x000fe20000000a00 */
[----:B------:R-:W1:Y:S01]  /*d620*/  S2R R6, SR_TID.X ;  /* 0x0000000000067919 */ /* 0x000e620000002100 */
[----:B-----5:R-:W-:Y:S02]  /*d630*/  SHF.R.S32.HI R4, RZ, 0x1f, R25 ;  /* 0x0000001fff047819 */ /* 0x020fe40000011419 */
[----:B------:R-:W-:Y:S01]  /*d640*/  IMAD R2, R37, UR4, RZ ;  /* 0x0000000425027c24 */ /* 0x000fe2000f8e02ff */
[----:B------:R-:W-:Y:S02]  /*d650*/  LOP3.LUT P2, RZ, R16, 0x1, RZ, 0xc0, !PT ;  /* 0x0000000110ff7812 */ /* 0x000fe4000784c0ff */
[----:B------:R2:W-:Y:S01]  /*d660*/  STL [R1], R4 ;  /* 0x0000000401007387 */ /* 0x0005e20000100800 */
        /* <DEDUP_REMOVED lines=30> */
[----:B-1----:R-:W-:Y:S01]  /*d850*/  @P0 IMAD.X R3, RZ, RZ, R2, P1 ;  /* 0x000000ffff030224 */ /* 0x002fe200008e0602 */
[----:B------:R-:W-:Y:S02]  /*d860*/  @P0 MOV R2, R14 ;  /* 0x0000000e00020202 */ /* 0x000fe40000000f00 */
        /* <DEDUP_REMOVED lines=30> */
.L_x_4794:
        /* <DEDUP_REMOVED lines=10> */
.L_x_4725:
        /* <DEDUP_REMOVED lines=10> */
.L_x_4726:
        /* <DEDUP_REMOVED lines=24> */
.L_x_4728:
[----:B------:R-:W-:Y:S05]  /*dd10*/  BSYNC B6 ;  /* 0x0000000000067941 */ /* 0x000fea0003800000 */
.L_x_4727:
[----:B------:R-:W2:Y:S01]  /*dd20*/  S2R R20, SR_TID.X ;  /* 0x0000000000147919 */ /* 0x000ea20000002100 */
[----:B------:R-:W-:Y:S01]  /*dd30*/  UISETP.NE.AND UP0, UPT, UR49, URZ, UPT ;  /* 0x0000003f3100728c */ /* 0x000fe2000bf05270 */
[----:B------:R-:W-:Y:S01]  /*dd40*/  IMAD.U32 R34, RZ, RZ, UR43 ;  /* 0x0000002bff227e24 */ /* 0x000fe2000f8e00ff */
[----:B------:R-:W-:Y:S01]  /*dd50*/  R2UR UR6, R27 ;  /* 0x000000001b0672ca */ /* 0x000fe200000e0000 */
[----:B------:R-:W-:Y:S01]  /*dd60*/  ULDC.64 UR8, c[0x0][0x2d8] ;  /* 0x0000b60000087ab9 */ /* 0x000fe20000000a00 */
[----:B------:R-:W-:Y:S02]  /*dd70*/  R2UR UR7, R19 ;  /* 0x00000000130772ca */ /* 0x000fe400000e0000 */
[----:B------:R-:W-:Y:S02]  /*dd80*/  PLOP3.LUT P0, PT, PT, PT, UP0, 0x80, 0x0 ;  /* 0x000000000000781c */ /* 0x000fe40003f0f008 */
[----:B------:R-:W-:-:S03]  /*dd90*/  LOP3.LUT P5, RZ, R16, 0x100000, RZ, 0xc0, !PT ;  /* 0x0010000010ff7812 */ /* 0x000fc600078ac0ff */
[----:B------:R-:W-:-:S04]  /*dda0*/  @UP0 ULDC UR4, c[0x0][0x44c] ;  /* 0x0001130000040ab9 */ /* 0x000fc80000000800 */
[----:B------:R-:W-:-:S04]  /*ddb0*/  UIMAD UR6, UR6, UR8, URZ ;  /* 0x00000008060672a4 */ /* 0x000fc8000f8e023f */
[----:B------:R-:W-:Y:S01]  /*ddc0*/  UIMAD UR6, UR7, UR9, UR6 ;  /* 0x00000009070672a4 */ /* 0x000fe2000f8e0206 */
[----:B--2---:R-:W-:-:S04]  /*ddd0*/  SHF.L.U32 R20, R20, 0x4, RZ ;  /* 0x0000000414147819 */ /* 0x004fc800000006ff */
[----:B------:R-:W-:-:S05]  /*dde0*/  LOP3.LUT R20, R35, 0x70, R20, 0xf8, !PT ;  /* 0x0000007023147812 */ /* 0x000fca00078ef814 */
[----:B------:R-:W-:-:S04]  /*ddf0*/  IMAD R34, R34, 0x80, R20 ;  /* 0x0000008022227824 */ /* 0x000fc800078e0214 */
        /* <DEDUP_REMOVED lines=38> */
[----:B------:R-:W-:Y:S01]  /*e060*/  IMAD.U32 R4, RZ, RZ, UR43 ;  /* 0x0000002bff047e24 */ /* 0x000fe2000f8e00ff */
[----:B------:R-:W-:Y:S01]  /*e070*/  LOP3.LUT R16, R16, 0xffffefff, RZ, 0xc0, !PT ;  /* 0xffffefff10107812 */ /* 0x000fe200078ec0ff */
[----:B------:R-:W2:Y:S02]  /*e080*/  SHFL.IDX PT, R14, R0, RZ, 0x181f ;  /* 0x00181fff000e7589 */ /* 0x000ea400000e0000 */
[----:B------:R-:W-:Y:S02]  /*e090*/  IMAD R4, R4, 0x80, R35 ;  /* 0x0000008004047824 */ /* 0x000fe400078e0223 */
[----:B------:R-:W3:Y:S02]  /*e0a0*/  SHFL.IDX PT, R3, R5, RZ, 0x181f ;  /* 0x00181fff05037589 */ /* 0x000ee400000e0000 */
[C---:B------:R-:W-:Y:S01]  /*e0b0*/  VIADD R6, R4.reuse, 0x10 ;  /* 0x0000001004067836 */ /* 0x040fe20000000000 */
[C---:B------:R-:W-:Y:S01]  /*e0c0*/  ISETP.GE.AND P1, PT, R4.reuse, UR41, PT ;  /* 0x0000002904007c0c */ /* 0x040fe2000bf26270 */
[----:B------:R-:W-:Y:S01]  /*e0d0*/  SHFL.IDX PT, R9, R0, 0x2, 0x181f ;  /* 0x00581f0000097f89 */ /* 0x000fe200000e0000 */
[----:B------:R-:W-:-:S03]  /*e0e0*/  IADD3 R13, R4, 0x40, RZ ;  /* 0x00000040040d7810 */ /* 0x000fc60007ffe0ff */
[----:B------:R-:W-:Y:S01]  /*e0f0*/  SHFL.IDX PT, R8, R5, 0x2, 0x181f ;  /* 0x00581f0005087f89 */ /* 0x000fe200000e0000 */
[----:B------:R-:W-:-:S03]  /*e100*/  ISETP.GE.AND P3, PT, R13, UR41, PT ;  /* 0x000000290d007c0c */ /* 0x000fc6000bf66270 */
[----:B------:R-:W-:Y:S04]  /*e110*/  SHFL.IDX PT, R7, R0, 0x3, 0x181f ;  /* 0x00781f0000077f89 */ /* 0x000fe800000e0000 */
[----:B------:R-:W-:Y:S01]  /*e120*/  @P1 LOP3.LUT R16, R16, 0x1000, RZ, 0xfc, !PT ;  /* 0x0000100010101812 */ /* 0x000fe200078efcff */
[----:B------:R-:W-:Y:S03]  /*e130*/  SHFL.IDX PT, R21, R0, 0x5, 0x181f ;  /* 0x00b81f0000157f89 */ /* 0x000fe600000e0000 */
[----:B------:R-:W-:Y:S01]  /*e140*/  LOP3.LUT R16, R16, 0xfffff7ff, RZ, 0xc0, !PT ;  /* 0xfffff7ff10107812 */ /* 0x000fe200078ec0ff */
        /* <DEDUP_REMOVED lines=74> */
.L_x_4811:
[----:B------:R-:W0:Y:S01]  /*e5f0*/  S2R R0, SR_TID.X ;  /* 0x0000000000007919 */ /* 0x000e220000002100 */
[----:B------:R-:W-:Y:S01]  /*e600*/  VIADD R4, R4, 0x70 ;  /* 0x0000007004047836 */ /* 0x000fe20000000000 */
[----:B------:R-:W-:-:S04]  /*e610*/  LOP3.LUT R16, R16, 0xffffbfff, RZ, 0xc0, !PT ;  /* 0xffffbfff10107812 */ /* 0x000fc800078ec0ff */
[----:B------:R-:W-:-:S13]  /*e620*/  ISETP.GE.AND P1, PT, R4, UR41, PT ;  /* 0x0000002904007c0c */ /* 0x000fda000bf26270 */
[----:B------:R-:W-:Y:S01]  /*e630*/  @P1 LOP3.LUT R16, R16, 0x4000, RZ, 0xfc, !PT ;  /* 0x0000400010101812 */ /* 0x000fe200078efcff */
[----:B0-----:R-:W-:-:S05]  /*e640*/  IMAD.SHL.U32 R0, R0, 0x8, RZ ;  /* 0x0000000800007824 */ /* 0x001fca00078e00ff */
[----:B------:R-:W-:-:S04]  /*e650*/  LOP3.LUT R0, R0, 0x38, RZ, 0xc0, !PT ;  /* 0x0000003800007812 */ /* 0x000fc800078ec0ff */
[----:B------:R-:W-:-:S04]  /*e660*/  @!P1 LEA R2, P0, R0, R14, 0x1 ;  /* 0x0000000e00029211 */ /* 0x000fc800078008ff */
[----:B------:R-:W-:Y:S02]  /*e670*/  @!P1 IADD3.X R3, RZ, R5, RZ, P0, !PT ;  /* 0x00000005ff039210 */ /* 0x000fe400007fe4ff */
[----:B------:R-:W-:-:S03]  /*e680*/  PLOP3.LUT P0, PT, PT, PT, PT, 0x80, 0x0 ;  /* 0x000000000000781c */ /* 0x000fc60003f0f070 */
[----:B------:R-:W-:Y:S01]  /*e690*/  @!PT LDS RZ, [RZ] ;  /* 0x00000000fffff984 */ /* 0x000fe20000000800 */
[----:B------:R-:W-:Y:S01]  /*e6a0*/  @!PT LDS RZ, [RZ] ;  /* 0x00000000fffff984 */ /* 0x000fe20000000800 */
[----:B------:R-:W-:Y:S01]  /*e6b0*/  @!PT LDS RZ, [RZ] ;  /* 0x00000000fffff984 */ /* 0x000fe20000000800 */
[----:B------:R0:W-:Y:S01]  /*e6c0*/  @!P1 LDGSTS.E.BYPASS.LTC128B.128 [R22+0x1bc00], desc[UR36][R2.64], !P5 ;  /* 0x1bc0000002169fae */ /* 0x0001e2000e901d64 */
[----:B------:R-:W-:-:S09]  /*e6d0*/  NOP ;  /* 0x0000000000007918 */ /* 0x000fd20000000000 */
.L_x_4730:
        /* <DEDUP_REMOVED lines=28> */
.L_x_4732:
[----:B------:R-:W-:Y:S05]  /*e8a0*/  BSYNC B6 ;  /* 0x0000000000067941 */ /* 0x000fea0003800000 */
.L_x_4731:
        /* <DEDUP_REMOVED lines=68> */
[----:B------:R-:W0:Y:S01]  /*ecf0*/  SHFL.IDX PT, R14, R0, 0x2, 0x181f ;  /* 0x00581f00000e7f89 */ /* 0x000e2200000e0000 */
[----:B------:R-:W-:-:S03]  /*ed00*/  @!P1 MOV R3, R5 ;  /* 0x0000000500039202 */ /* 0x000fc60000000f00 */
[----:B------:R-:W2:Y:S04]  /*ed10*/  SHFL.IDX PT, R5, R4, 0x2, 0x181f ;  /* 0x00581f0004057f89 */ /* 0x000ea800000e0000 */
[----:B------:R-:W-:Y:S04]  /*ed20*/  @!P1 LDGSTS.E.BYPASS.LTC128B.128 [R22+0x22c00], desc[UR36][R2.64], !P2 ;  /* 0x22c0000002169fae */ /* 0x000fe8000d101d64 */
[----:B------:R-:W-:Y:S04]  /*ed30*/  @!P1 LDGSTS.E.BYPASS.LTC128B.128 [R22+0x26c00], desc[UR36][R2.64+0x80], !P3 ;  /* 0x26c0008002169fae */ /* 0x000fe8000d901d64 */
[----:B------:R-:W-:Y:S04]  /*ed40*/  @!P1 LDGSTS.E.BYPASS.LTC128B.128 [R22+0x2ac00], desc[UR36][R2.64+0x100], !P4 ;  /* 0x2ac0010002169fae */ /* 0x000fe8000e101d64 */
[----:B------:R3:W-:Y:S01]  /*ed50*/  @!P1 LDGSTS.E.BYPASS.LTC128B.128 [R22+0x2ec00], desc[UR36][R2.64+0x180], !P5 ;  /* 0x2ec0018002169fae */ /* 0x0007e2000e901d64 */
[----:B------:R-:W-:-:S04]  /*ed60*/  LOP3.LUT P1, RZ, R16, 0x40, RZ, 0xc0, !PT ;  /* 0x0000004010ff7812 */ /* 0x000fc8000782c0ff */
[----:B------:R-:W-:Y:S02]  /*ed70*/  P2R R6, PR, RZ, 0x2 ;  /* 0x00000002ff067803 */ /* 0x000fe40000000000 */
[----:B------:R-:W-:-:S04]  /*ed80*/  LOP3.LUT P1, RZ, R16, 0x100, RZ, 0xc0, !PT ;  /* 0x0000010010ff7812 */ /* 0x000fc8000782c0ff */
[----:B------:R-:W-:Y:S02]  /*ed90*/  P2R R8, PR, RZ, 0x2 ;  /* 0x00000002ff087803 */ /* 0x000fe40000000000 */
[----:B------:R-:W-:-:S13]  /*eda0*/  LOP3.LUT P1, RZ, R16, 0x400, RZ, 0xc0, !PT ;  /* 0x0000040010ff7812 */ /* 0x000fda000782c0ff */
        /* <DEDUP_REMOVED lines=53> */
.L_x_4829:
        /* <DEDUP_REMOVED lines=12> */
.L_x_4734:
        /* <DEDUP_REMOVED lines=18> */
.L_x_4830:
[----:B------:R-:W-:Y:S05]  /*f2e0*/  BSYNC B0 ;  /* 0x0000000000007941 */ /* 0x000fea0003800000 */
.L_x_4735:
[----:B------:R-:W-:-:S13]  /*f2f0*/  LOP3.LUT P0, RZ, R16, 0x2000, RZ, 0xc0, !PT ;  /* 0x0000200010ff7812 */ /* 0x000fda000780c0ff */
[----:B------:R-:W-:Y:S05]  /*f300*/  @!P0 BRA `(.L_x_4737) ;  /* 0x0000000000048947 */ /* 0x000fea0003800000 */
[----:B------:R-:W-:Y:S01]  /*f310*/  BPT.TRAP 0x1 ;  /* 0x000000040000795c */ /* 0x000fe20000300000 */
.L_x_4737:
[----:B------:R-:W-:Y:S01]  /*f320*/  SHF.L.U32 R3, R26, 0x1f, RZ ;  /* 0x0000001f1a037819 */ /* 0x000fe200000006ff */
[----:B------:R-:W-:Y:S03]  /*f330*/  BSSY B0, `(.L_x_4738) ;  /* 0x0000003000007945 */ /* 0x000fe60003800000 */
[----:B------:R-:W2:Y:S02]  /*f340*/  SYNCS.PHASECHK.TRANS64.TRYWAIT P0, [R24+URZ+0x32460], R3 ;  /* 0x03246003180075a7 */ /* 0x000ea4000800017f */
[----:B--2---:R-:W-:Y:S05]  /*f350*/  @!P0 BRA `(.L_x_4739) ;  /* 0x0000003c00488947 */ /* 0x004fea0003800000 */
.L_x_4831:
[----:B------:R-:W-:Y:S05]  /*f360*/  BSYNC B0 ;  /* 0x0000000000007941 */ /* 0x000fea0003800000 */
.L_x_4738:
[----:B------:R-:W3:Y:S01]  /*f370*/  LDL.LU R4, [R1] ;  /* 0x0000000001047983 */ /* 0x000ee20000300800 */
        /* <DEDUP_REMOVED lines=16> */
[----:B------:R-:W-:-:S04]  /*f480*/  ULDC.64 UR4, c[0x0][0x318] ;  /* 0x0000c60000047ab9 */ /* 0x000fc80000000a00 */
[----:B------:R-:W-:Y:S02]  /*f490*/  IADD3 R3, R3, R5, RZ ;  /* 0x0000000503037210 */ /* 0x000fe40007ffe0ff */
        /* <DEDUP_REMOVED lines=76> */
.L_x_4845:
        /* <DEDUP_REMOVED lines=15> */
.L_x_4741:
        /* <DEDUP_REMOVED lines=10> */
.L_x_4742:
[----:B------:R-:W-:Y:S01]  /*faf0*/  UISETP.GE.AND UP0, UPT, UR44, 0x2, UPT ;  /* 0x000000022c00788c */ /* 0x000fe2000bf06270 */
[----:B------:R2:W-:Y:S05]  /*fb00*/  SYNCS.ARRIVE.TRANS64.A1T0 RZ, [R24+URZ+0x32450], RZ ;  /* 0x032450ff18ff79a7 */ /* 0x0005ea000810003f */
[----:B------:R-:W-:-:S13]  /*fb10*/  PLOP3.LUT P0, PT, PT, PT, UP0, 0x40, 0x0 ;  /* 0x000000000000781c */ /* 0x000fda0003f0e808 */
[----:B--2---:R-:W-:Y:S05]  /*fb20*/  @P0 BRA `(.L_x_4743) ;  /* 0x0000000c00680947 */ /* 0x004fea0003800000 */
[----:B------:R-:W-:Y:S01]  /*fb30*/  UIADD3 UR4, UR44, -0x2, URZ ;  /* 0xfffffffe2c047890 */ /* 0x000fe2000fffe03f */
[----:B------:R-:W-:Y:S05]  /*fb40*/  BSSY B0, `(.L_x_4743) ;  /* 0x00000d8000007945 */ /* 0x000fea0003800000 */
[----:B------:R-:W-:-:S07]  /*fb50*/  IMAD.U32 R20, RZ, RZ, UR4 ;  /* 0x00000004ff147e24 */ /* 0x000fce000f8e00ff */
.L_x_4756:
        /* <DEDUP_REMOVED lines=34> */
[----:B------:R-:W-:Y:S02]  /*fd80*/  SEL R18, R18, RZ, P0 ;  /* 0x000000ff12127207 */ /* 0x000fe40000000000 */
[----:B------:R-:W-:Y:S02]  /*fd90*/  LOP3.LUT R26, R26, R3, RZ, 0x3c, !PT ;  /* 0x000000031a1a7212 */ /* 0x000fe400078e3cff */
[----:B------:R-:W-:Y:S02]  /*fda0*/  IADD3 R20, R20, -0x1, RZ ;  /* 0xffffffff14147810 */ /* 0x000fe40007ffe0ff */
[----:B------:R-:W-:Y:S01]  /*fdb0*/  ISETP.GT.AND P2, PT, R2, RZ, PT ;  /* 0x000000ff0200720c */ /* 0x000fe20003f44270 */
[----:B-1----:R-:W-:-:S12]  /*fdc0*/  @!P1 BRA `(.L_x_4744) ;  /* 0x0000000000049947 */ /* 0x002fd80003800000 */
[----:B------:R-:W-:Y:S01]  /*fdd0*/  BPT.TRAP 0x1 ;  /* 0x000000040000795c */ /* 0x000fe20000300000 */
.L_x_4744:
[----:B------:R-:W-:Y:S01]  /*fde0*/  IMAD R10, R18, 0x8, R17 ;  /* 0x00000008120a7824 */ /* 0x000fe200078e0211 */
[----:B------:R-:W-:Y:S01]  /*fdf0*/  SHF.L.U32 R25, R26, 0x1f, RZ ;  /* 0x0000001f1a197819 */ /* 0x000fe200000006ff */
[----:B------:R-:W-:Y:S01]  /*fe00*/  BSSY B1, `(.L_x_4745) ;  /* 0x0000004000017945 */ /* 0x000fe20003800000 */
[----:B------:R-:W-:Y:S02]  /*fe10*/  SHF.R.S32.HI R23, RZ, 0x1f, R5 ;  /* 0x0000001fff177819 */ /* 0x000fe40000011405 */
[----:B------:R-:W2:Y:S02]  /*fe20*/  SYNCS.PHASECHK.TRANS64.TRYWAIT P0, [R10+URZ+0x32440], R25 ;  /* 0x032440190a0075a7 */ /* 0x000ea4000800017f */
[----:B--2---:R-:W-:Y:S05]  /*fe30*/  @!P0 BRA `(.L_x_4746) ;  /* 0x0000003800e88947 */ /* 0x004fea0003800000 */
.L_x_4846:
[----:B------:R-:W-:Y:S05]  /*fe40*/  BSYNC B1 ;  /* 0x0000000000017941 */ /* 0x000fea0003800000 */
.L_x_4745:
        /* <DEDUP_REMOVED lines=51> */
.L_x_4860:
        /* <DEDUP_REMOVED lines=8> */
.L_x_4748:
        /* <DEDUP_REMOVED lines=10> */
.L_x_4749:
[----:B------:R1:W-:Y:S01]  /*102a0*/  SYNCS.ARRIVE.TRANS64.A1T0 RZ, [R10+URZ+0x32430], RZ ;  /* 0x032430ff0aff79a7 */ /* 0x0003e2000810003f */
[----:B------:R-:W-:Y:S05]  /*102b0*/  @!P3 BRA `(.L_x_4750) ;  /* 0x000000000004b947 */ /* 0x000fea0003800000 */
[----:B------:R-:W-:Y:S01]  /*102c0*/  BPT.TRAP 0x1 ;  /* 0x000000040000795c */ /* 0x000fe20000300000 */
.L_x_4750:
[----:B------:R-:W3:Y:S01]  /*102d0*/  SYNCS.PHASECHK.TRANS64.TRYWAIT P0, [R10+URZ+0x32460], R25 ;  /* 0x032460190a0075a7 */ /* 0x000ee2000800017f */
[----:B------:R-:W-:Y:S04]  /*102e0*/  BSSY B1, `(.L_x_4751) ;  /* 0x0000002000017945 */ /* 0x000fe80003800000 */
[----:B---3--:R-:W-:Y:S05]  /*102f0*/  @!P0 BRA `(.L_x_4752) ;  /* 0x0000003c005c8947 */ /* 0x008fea0003800000 */
.L_x_4861:
[----:B------:R-:W-:Y:S05]  /*10300*/  BSYNC B1 ;  /* 0x0000000000017941 */ /* 0x000fea0003800000 */
.L_x_4751:
        /* <DEDUP_REMOVED lines=68> */
.L_x_4875:
[----:B0---4-:R-:W-:-:S04]  /*10750*/  IADD3 R2, P0, R14, R0, RZ ;  /* 0x000000000e027210 */ /* 0x011fc80007f1e0ff */
[----:B------:R-:W-:Y:S02]  /*10760*/  IADD3.X R3, RZ, R24, RZ, P0, !PT ;  /* 0x00000018ff037210 */ /* 0x000fe400007fe4ff */
[----:B------:R-:W-:-:S03]  /*10770*/  PLOP3.LUT P0, PT, PT, PT, PT, 0x80, 0x0 ;  /* 0x000000000000781c */ /* 0x000fc60003f0f070 */
        /* <DEDUP_REMOVED lines=8> */
.L_x_4754:
        /* <DEDUP_REMOVED lines=10> */
.L_x_4755:
[----:B------:R2:W-:Y:S01]  /*108a0*/  SYNCS.ARRIVE.TRANS64.A1T0 RZ, [R10+URZ+0x32450], RZ ;  /* 0x032450ff0aff79a7 */ /* 0x0005e2000810003f */
[----:B------:R-:W-:Y:S05]  /*108b0*/  @P2 BRA `(.L_x_4756) ;  /* 0xfffffff000a82947 */ /* 0x000fea000383ffff */
[----:B------:R-:W-:Y:S05]  /*108c0*/  BSYNC B0 ;  /* 0x0000000000007941 */ /* 0x000fea0003800000 */
.L_x_4743:
        /* <DEDUP_REMOVED lines=21> */
.L_x_4758:
[----:B------:R-:W-:Y:S05]  /*10a20*/  BSYNC B0 ;  /* 0x0000000000007941 */ /* 0x000fea0003800000 */
.L_x_4757:
[----:B------:R-:W-:-:S07]  /*10a30*/  LOP3.LUT R26, R26, R5, RZ, 0x3c, !PT ;  /* 0x000000051a1a7212 */ /* 0x000fce00078e3cff */
.L_x_4714:
[----:B------:R-:W-:Y:S05]  /*10a40*/  BSYNC B7 ;  /* 0x0000000000077941 */ /* 0x000fea0003800000 */
.L_x_4712:
        /* <DEDUP_REMOVED lines=11> */
.L_x_4759:
[----:B------:R-:W-:-:S03]  /*10b00*/  UMOV UR4, 0xffffffff ;  /* 0xffffffff00047882 */ /* 0x000fc60000000000 */
[----:B------:R-:W-:Y:S05]  /*10b10*/  BRA.DIV UR4, `(.L_x_4761) ;  /* 0x0000003e04307947 */ /* 0x000fea000b800000 */
[----:B------:R3:W4:Y:S02]  /*10b20*/  SHFL.IDX PT, R14, R32, RZ, 0x1f ;  /* 0x00001fff200e7589 */ /* 0x00072400000e0000 */
.L_x_4878:
        /* <DEDUP_REMOVED lines=8> */
.L_x_4760:
[----:B------:R-:W-:Y:S02]  /*10bb0*/  ULDC UR4, c[0x0][0xd38] ;  /* 0x00034e0000047ab9 */ /* 0x000fe40000000800 */
[----:B----4-:R-:W-:-:S13]  /*10bc0*/  ISETP.GE.AND P0, PT, R32, UR4, PT ;  /* 0x0000000420007c0c */ /* 0x010fda000bf06270 */
[----:B------:R-:W-:Y:S05]  /*10bd0*/  @!P0 BRA `(.L_x_4762) ;  /* 0xffffffbc00448947 */ /* 0x000fea000383ffff */
.L_x_4709:
        /* <DEDUP_REMOVED lines=12> */
.L_x_4879:
[----:B------:R-:W-:Y:S05]  /*10ca0*/  BSYNC B0 ;  /* 0x0000000000007941 */ /* 0x000fea0003800000 */
.L_x_4763:
[----:B------:R-:W-:-:S03]  /*10cb0*/  UMOV UR4, 0xffffffff ;  /* 0xffffffff00047882 */ /* 0x000fc60000000000 */
[----:B------:R-:W-:Y:S05]  /*10cc0*/  BRA.DIV UR4, `(.L_x_4765) ;  /* 0x0000003e04007947 */ /* 0x000fea000b800000 */
[----:B0-----:R-:W0:Y:S02]  /*10cd0*/  S2R R0, SR_TID.X ;  /* 0x0000000000007919 */ /* 0x001e240000002100 */
[----:B0-----:R-:W-:-:S04]  /*10ce0*/  SHF.R.U32.HI R0, RZ, 0x5, R0 ;  /* 0x00000005ff007819 */ /* 0x001fc80000011600 */
[----:B------:R-:W-:-:S05]  /*10cf0*/  LOP3.LUT R0, R0, 0x3, RZ, 0xc0, !PT ;  /* 0x0000000300007812 */ /* 0x000fca00078ec0ff */
[----:B------:R0:W1:Y:S02]  /*10d00*/  SHFL.IDX PT, R14, R0, RZ, 0x1f ;  /* 0x00001fff000e7589 */ /* 0x00006400000e0000 */
.L_x_4882:
[----:B-1----:R-:W-:Y:S01]  /*10d10*/  ISETP.NE.AND P0, PT, R14, RZ, PT ;  /* 0x000000ff0e00720c */ /* 0x002fe20003f05270 */
[----:B------:R-:W-:-:S12]  /*10d20*/  BSSY B0, `(.L_x_4766) ;  /* 0x0000026000007945 */ /* 0x000fd80003800000 */
[----:B------:R-:W-:Y:S05]  /*10d30*/  @P0 BRA `(.L_x_4767) ;  /* 0x0000000000900947 */ /* 0x000fea0003800000 */
[----:B------:R-:W-:-:S03]  /*10d40*/  UMOV UR4, 0xffffffff ;  /* 0xffffffff00047882 */ /* 0x000fc60000000000 */
[----:B------:R-:W-:Y:S05]  /*10d50*/  BRA.DIV UR4, `(.L_x_4768) ;  /* 0x0000003e04107947 */ /* 0x000fea000b800000 */
[----:B------:R-:W-:-:S13]  /*10d60*/  ELECT P6, URZ, PT ;  /* 0x00000000003f782f */ /* 0x000fda00038c0000 */
.L_x_4885:
        /* <DEDUP_REMOVED lines=8> */
.L_x_4769:
[----:B------:R-:W-:Y:S01]  /*10df0*/  IMAD R5, R18, 0x8, R7 ;  /* 0x0000000812057824 */ /* 0x000fe200078e0207 */
[----:B------:R-:W-:Y:S01]  /*10e00*/  SHF.L.U32 R0, R26, 0x1f, RZ ;  /* 0x0000001f1a007819 */ /* 0x000fe200000006ff */
[----:B------:R-:W-:-:S03]  /*10e10*/  VIADD R18, R18, 0x1 ;  /* 0x0000000112127836 */ /* 0x000fc60000000000 */
[----:B------:R-:W0:Y:S02]  /*10e20*/  SYNCS.PHASECHK.TRANS64.TRYWAIT P1, [R5+URZ+0x32440], R0 ;  /* 0x03244000050075a7 */ /* 0x000e24000802017f */
[----:B------:R-:W-:-:S04]  /*10e30*/  ISETP.NE.AND P2, PT, R18, 0x2, PT ;  /* 0x000000021200780c */ /* 0x000fc80003f45270 */
[----:B------:R-:W-:Y:S01]  /*10e40*/  SEL R3, RZ, 0x1, P2 ;  /* 0x00000001ff037807 */ /* 0x000fe20001000000 */
[----:B0-----:R-:W-:Y:S08]  /*10e50*/  @!P1 BRA `(.L_x_4770) ;  /* 0x0000003800f09947 */ /* 0x001ff00003800000 */
.L_x_4886:
[----:B------:R-:W-:Y:S02]  /*10e60*/  SEL R18, R18, RZ, P2 ;  /* 0x000000ff12127207 */ /* 0x000fe40001000000 */
[----:B------:R-:W-:Y:S01]  /*10e70*/  LOP3.LUT R2, R26, R3, RZ, 0x3c, !PT ;  /* 0x000000031a027212 */ /* 0x000fe200078e3cff */
[----:B------:R-:W-:Y:S06]  /*10e80*/  @!P0 BRA `(.L_x_4771) ;  /* 0x0000000000048947 */ /* 0x000fec0003800000 */
[----:B------:R-:W-:Y:S01]  /*10e90*/  BPT.TRAP 0x1 ;  /* 0x000000040000795c */ /* 0x000fe20000300000 */
.L_x_4771:
[----:B------:R-:W-:Y:S01]  /*10ea0*/  IMAD R3, R18, 0x8, R7 ;  /* 0x0000000812037824 */ /* 0x000fe200078e0207 */
[----:B------:R-:W-:-:S04]  /*10eb0*/  SHF.L.U32 R2, R2, 0x1f, RZ ;  /* 0x0000001f02027819 */ /* 0x000fc800000006ff */
[----:B------:R-:W1:Y:S02]  /*10ec0*/  SYNCS.PHASECHK.TRANS64.TRYWAIT P1, [R3+URZ+0x32440], R2 ;  /* 0x03244002030075a7 */ /* 0x000e64000802017f */
[----:B-1----:R-:W-:Y:S05]  /*10ed0*/  @!P1 BRA `(.L_x_4772) ;  /* 0x0000003800e49947 */ /* 0x002fea0003800000 */
.L_x_4887:
[----:B------:R-:W-:Y:S05]  /*10ee0*/  @!P0 BRA `(.L_x_4773) ;  /* 0x0000000000048947 */ /* 0x000fea0003800000 */
[----:B------:R-:W-:Y:S01]  /*10ef0*/  BPT.TRAP 0x1 ;  /* 0x000000040000795c */ /* 0x000fe20000300000 */
.L_x_4773:
[----:B------:R-:W4:Y:S02]  /*10f00*/  SYNCS.PHASECHK.TRANS64.TRYWAIT P1, [R5+URZ+0x32460], R0 ;  /* 0x03246000050075a7 */ /* 0x000f24000802017f */
[----:B----4-:R-:W-:Y:S05]  /*10f10*/  @!P1 BRA `(.L_x_4774) ;  /* 0x0000003800e89947 */ /* 0x010fea0003800000 */
.L_x_4888:
[----:B------:R-:W-:Y:S05]  /*10f20*/  @!P0 BRA `(.L_x_4775) ;  /* 0x0000000000048947 */ /* 0x000fea0003800000 */
[----:B------:R-:W-:Y:S01]  /*10f30*/  BPT.TRAP 0x1 ;  /* 0x000000040000795c */ /* 0x000fe20000300000 */
.L_x_4775:
[----:B------:R0:W0:Y:S02]  /*10f40*/  SYNCS.PHASECHK.TRANS64.TRYWAIT P0, [R3+URZ+0x32460], R2 ;  /* 0x03246002030075a7 */ /* 0x000024000800017f */
[----:B0-----:R-:W-:Y:S05]  /*10f50*/  @!P0 NANOSLEEP.SYNCS 0x989680 ;  /* 0x009896800000895d */ /* 0x001fea0003900000 */
[----:B------:R-:W0:Y:S02]  /*10f60*/  @!P0 SYNCS.PHASECHK.TRANS64 P0, [R3+URZ+0x32460], R2 ;  /* 0x03246002030085a7 */ /* 0x000e24000800007f */
[----:B0-----:R-:W-:Y:S05]  /*10f70*/  @!P0 BRA `(.L_x_4775) ;  /* 0xfffffffc00f08947 */ /* 0x001fea000383ffff */
.L_x_4767:
[----:B------:R-:W-:Y:S05]  /*10f80*/  BSYNC B0 ;  /* 0x0000000000007941 */ /* 0x000fea0003800000 */
.L_x_4766:
[----:B------:R-:W-:Y:S05]  /*10f90*/  EXIT ;  /* 0x000000000000794d */ /* 0x000fea0003800000 */
.L_x_4655:
[----:B0-----:R-:W-:-:S04]  /*10fa0*/  IMAD.U32 R3, RZ, RZ, UR40 ;  /* 0x00000028ff037e24 */ /* 0x001fc8000f8e00ff */
[----:B------:R0:W1:Y:S03]  /*10fb0*/  SYNCS.PHASECHK.TRANS64.TRYWAIT P0, [R3+URZ+0x32400], R0 ;  /* 0x03240000030075a7 */ /* 0x000066000800017f */
[----:B-1----:R-:W-:Y:S05]  /*10fc0*/  @!P0 NANOSLEEP.SYNCS 0x989680 ;  /* 0x009896800000895d */ /* 0x002fea0003900000 */
[----:B------:R-:W1:Y:S02]  /*10fd0*/  @!P0 SYNCS.PHASECHK.TRANS64 P0, [R3+URZ+0x32400], R0 ;  /* 0x03240000030085a7 */ /* 0x000e64000800007f */
[----:B-1----:R-:W-:Y:S05]  /*10fe0*/  @!P0 BRA `(.L_x_4655) ;  /* 0xfffffffc00ec8947 */ /* 0x002fea000383ffff */
[----:B------:R-:W-:Y:S05]  /*10ff0*/  BRA `(.L_x_4776) ;  /* 0xffffff08005c7947 */ /* 0x000fea000383ffff */
.L_x_4659:
[----:B0-----:R-:W-:-:S04]  /*11000*/  IMAD.U32 R3, RZ, RZ, UR6 ;  /* 0x00000006ff037e24 */ /* 0x001fc8000f8e00ff */
[----:B------:R0:W2:Y:S03]  /*11010*/  SYNCS.PHASECHK.TRANS64.TRYWAIT P1, [R3+URZ+0x32430], R2 ;  /* 0x03243002030075a7 */ /* 0x0000a6000802017f */
[----:B--2---:R-:W-:Y:S05]  /*11020*/  @!P1 NANOSLEEP.SYNCS 0x989680 ;  /* 0x009896800000995d */ /* 0x004fea0003900000 */
[----:B------:R-:W2:Y:S02]  /*11030*/  @!P1 SYNCS.PHASECHK.TRANS64 P1, [R3+URZ+0x32430], R2 ;  /* 0x03243002030095a7 */ /* 0x000ea4000802007f */
[----:B--2---:R-:W-:Y:S05]  /*11040*/  @!P1 BRA `(.L_x_4659) ;  /* 0xfffffffc00ec9947 */ /* 0x004fea000383ffff */
[----:B------:R-:W-:Y:S05]  /*11050*/  BRA `(.L_x_4658) ;  /* 0xffffff0800847947 */ /* 0x000fea000383ffff */
.L_x_4660:
[----:B0-----:R-:W-:-:S04]  /*11060*/  IMAD.U32 R3, RZ, RZ, UR40 ;  /* 0x00000028ff037e24 */ /* 0x001fc8000f8e00ff */
[----:B------:R0:W2:Y:S03]  /*11070*/  SYNCS.PHASECHK.TRANS64.TRYWAIT P1, [R3+URZ+0x32410], R0 ;  /* 0x03241000030075a7 */ /* 0x0000a6000802017f */
[----:B--2---:R-:W-:Y:S05]  /*11080*/  @!P1 NANOSLEEP.SYNCS 0x989680 ;  /* 0x009896800000995d */ /* 0x004fea0003900000 */
[----:B------:R-:W2:Y:S02]  /*11090*/  @!P1 SYNCS.PHASECHK.TRANS64 P1, [R3+URZ+0x32410], R0 ;  /* 0x03241000030095a7 */ /* 0x000ea4000802007f */
[----:B--2---:R-:W-:Y:S05]  /*110a0*/  @!P1 BRA `(.L_x_4660) ;  /* 0xfffffffc00ec9947 */ /* 0x004fea000383ffff */
[----:B------:R-:W-:Y:S05]  /*110b0*/  BRA `(.L_x_4777) ;  /* 0xffffff0c002c7947 */ /* 0x000fea000383ffff */
.L_x_4664:
[----:B0-----:R-:W-:-:S04]  /*110c0*/  IMAD.U32 R3, RZ, RZ, UR6 ;  /* 0x00000006ff037e24 */ /* 0x001fc8000f8e00ff */
[----:B------:R0:W3:Y:S03]  /*110d0*/  SYNCS.PHASECHK.TRANS64.TRYWAIT P1, [R3+URZ+0x32450], R2 ;  /* 0x03245002030075a7 */ /* 0x0000e6000802017f */
[----:B---3--:R-:W-:Y:S05]  /*110e0*/  @!P1 NANOSLEEP.SYNCS 0x989680 ;  /* 0x009896800000995d */ /* 0x008fea0003900000 */
[----:B------:R-:W3:Y:S02]  /*110f0*/  @!P1 SYNCS.PHASECHK.TRANS64 P1, [R3+URZ+0x32450], R2 ;  /* 0x03245002030095a7 */ /* 0x000ee4000802007f */
[----:B---3--:R-:W-:Y:S05]  /*11100*/  @!P1 BRA `(.L_x_4664) ;  /* 0xfffffffc00ec9947 */ /* 0x008fea000383ffff */
[----:B------:R-:W-:Y:S05]  /*11110*/  BRA `(.L_x_4663) ;  /* 0xffffff0c00347947 */ /* 0x000fea000383ffff */
.L_x_4671:
[----:B-1----:R-:W-:-:S04]  /*11120*/  IMAD.U32 R21, RZ, RZ, UR4 ;  /* 0x00000004ff157e24 */ /* 0x002fc8000f8e00ff */
[----:B------:R1:W2:Y:S03]  /*11130*/  SYNCS.PHASECHK.TRANS64.TRYWAIT P1, [R21+URZ+0x32430], R0 ;  /* 0x03243000150075a7 */ /* 0x0002a6000802017f */
[----:B--2---:R-:W-:Y:S05]  /*11140*/  @!P1 NANOSLEEP.SYNCS 0x989680 ;  /* 0x009896800000995d */ /* 0x004fea0003900000 */
[----:B------:R-:W2:Y:S02]  /*11150*/  @!P1 SYNCS.PHASECHK.TRANS64 P1, [R21+URZ+0x32430], R0 ;  /* 0x03243000150095a7 */ /* 0x000ea4000802007f */
[----:B--2---:R-:W-:Y:S05]  /*11160*/  @!P1 BRA `(.L_x_4671) ;  /* 0xfffffffc00ec9947 */ /* 0x004fea000383ffff */
[----:B------:R-:W-:Y:S05]  /*11170*/  BRA `(.L_x_4670) ;  /* 0xffffff2c00e07947 */ /* 0x000fea000383ffff */
.L_x_4675:
[----:B-1----:R-:W-:-:S04]  /*11180*/  IMAD.U32 R21, RZ, RZ, UR4 ;  /* 0x00000004ff157e24 */ /* 0x002fc8000f8e00ff */
[----:B------:R1:W3:Y:S03]  /*11190*/  SYNCS.PHASECHK.TRANS64.TRYWAIT P1, [R21+URZ+0x32450], R0 ;  /* 0x03245000150075a7 */ /* 0x0002e6000802017f */
[----:B---3--:R-:W-:Y:S05]  /*111a0*/  @!P1 NANOSLEEP.SYNCS 0x989680 ;  /* 0x009896800000995d */ /* 0x008fea0003900000 */
[----:B------:R-:W3:Y:S02]  /*111b0*/  @!P1 SYNCS.PHASECHK.TRANS64 P1, [R21+URZ+0x32450], R0 ;  /* 0x03245000150095a7 */ /* 0x000ee4000802007f */
[----:B---3--:R-:W-:Y:S05]  /*111c0*/  @!P1 BRA `(.L_x_4675) ;  /* 0xfffffffc00ec9947 */ /* 0x008fea000383ffff */
[----:B------:R-:W-:Y:S05]  /*111d0*/  BRA `(.L_x_4674) ;  /* 0xffffff3000607947 */ /* 0x000fea000383ffff */
.L_x_4683:
[----:B-1----:R-:W-:-:S04]  /*111e0*/  IMAD.U32 R21, RZ, RZ, UR4 ;  /* 0x00000004ff157e24 */ /* 0x002fc8000f8e00ff */
[----:B------:R1:W2:Y:S03]  /*111f0*/  SYNCS.PHASECHK.TRANS64.TRYWAIT P1, [R21+URZ+0x32430], R0 ;  /* 0x03243000150075a7 */ /* 0x0002a6000802017f */
[----:B--2---:R-:W-:Y:S05]  /*11200*/  @!P1 NANOSLEEP.SYNCS 0x989680 ;  /* 0x009896800000995d */ /* 0x004fea0003900000 */
[----:B------:R-:W2:Y:S02]  /*11210*/  @!P1 SYNCS.PHASECHK.TRANS64 P1, [R21+URZ+0x32430], R0 ;  /* 0x03243000150095a7 */ /* 0x000ea4000802007f */
[----:B--2---:R-:W-:Y:S05]  /*11220*/  @!P1 BRA `(.L_x_4683) ;  /* 0xfffffffc00ec9947 */ /* 0x004fea000383ffff */
[----:B------:R-:W-:Y:S05]  /*11230*/  BRA `(.L_x_4682) ;  /* 0xffffff5800787947 */ /* 0x000fea000383ffff */
.L_x_4687:
[----:B-1----:R-:W-:-:S04]  /*11240*/  IMAD.U32 R21, RZ, RZ, UR4 ;  /* 0x00000004ff157e24 */ /* 0x002fc8000f8e00ff */
[----:B------:R1:W3:Y:S03]  /*11250*/  SYNCS.PHASECHK.TRANS64.TRYWAIT P1, [R21+URZ+0x32450], R0 ;  /* 0x03245000150075a7 */ /* 0x0002e6000802017f */
[----:B---3--:R-:W-:Y:S05]  /*11260*/  @!P1 NANOSLEEP.SYNCS 0x989680 ;  /* 0x009896800000995d */ /* 0x008fea0003900000 */
[----:B------:R-:W3:Y:S02]  /*11270*/  @!P1 SYNCS.PHASECHK.TRANS64 P1, [R21+URZ+0x32450], R0 ;  /* 0x03245000150095a7 */ /* 0x000ee4000802007f */
[----:B---3--:R-:W-:Y:S05]  /*11280*/  @!P1 BRA `(.L_x_4687) ;  /* 0xfffffffc00ec9947 */ /* 0x008fea000383ffff */
[----:B------:R-:W-:Y:S05]  /*11290*/  BRA `(.L_x_4686) ;  /* 0xffffff5800f87947 */ /* 0x000fea000383ffff */
.L_x_4720:
[----:B------:R-:W2:Y:S01]  /*112a0*/  S2R R20, SR_TID.X ;  /* 0x0000000000147919 */ /* 0x000ea20000002100 */
[----:B------:R-:W-:Y:S01]  /*112b0*/  IMAD.MOV.U32 R12, RZ, RZ, RZ ;  /* 0x000000ffff0c7224 */ /* 0x000fe200078e00ff */
[----:B------:R-:W-:Y:S01]  /*112c0*/  MOV R15, 0xffffffff ;  /* 0xffffffff000f7802 */ /* 0x000fe20000000f00 */
[----:B------:R-:W-:Y:S01]  /*112d0*/  IMAD.MOV.U32 R11, RZ, RZ, 0x1f ;  /* 0x0000001fff0b7424 */ /* 0x000fe200078e00ff */
[----:B--2---:R-:W-:-:S04]  /*112e0*/  SHF.R.U32.HI R20, RZ, 0x5, R20 ;  /* 0x00000005ff147819 */ /* 0x004fc80000011614 */
[----:B------:R-:W-:-:S05]  /*112f0*/  LOP3.LUT R20, R20, 0x3, RZ, 0xc0, !PT ;  /* 0x0000000314147812 */ /* 0x000fca00078ec0ff */
[----:B------:R-:W-:-:S07]  /*11300*/  IMAD.MOV.U32 R13, RZ, RZ, R20 ;  /* 0x000000ffff0d7224 */ /* 0x000fce00078e0014 */
[----:B01---5:R-:W-:Y:S05]  /*11310*/  WARPSYNC.COLLECTIVE R15, `(.L_x_4778) ;  /* 0x000000000f087348 */ /* 0x023fea0003c00000 */
[----:B------:R2:W3:Y:S02]  /*11320*/  SHFL.IDX P6, R14, R13, R12, R11 ;  /* 0x0000000c0d0e7389 */ /* 0x0004e400000c000b */
[----:B0123-5:R-:W-:Y:S01]  /*11330*/  ENDCOLLECTIVE ;  /* 0x000000000000791b */ /* 0x02ffe20003800000 */
.L_x_4778:
[----:B------:R-:W-:Y:S05]  /*11340*/  BRA `(.L_x_4779) ;  /* 0xffffffbc00ec7947 */ /* 0x000fea000383ffff */
.L_x_4723:
[----:B0-----:R0:W1:Y:S02]  /*11350*/  SYNCS.PHASECHK.TRANS64.TRYWAIT P0, [R24+URZ+0x32440], R3 ;  /* 0x03244003180075a7 */ /* 0x001064000800017f */
[----:B-1----:R-:W-:Y:S05]  /*11360*/  @!P0 NANOSLEEP.SYNCS 0x989680 ;  /* 0x009896800000895d */ /* 0x002fea0003900000 */
[----:B------:R-:W1:Y:S02]  /*11370*/  @!P0 SYNCS.PHASECHK.TRANS64 P0, [R24+URZ+0x32440], R3 ;  /* 0x03244003180085a7 */ /* 0x000e64000800007f */
[----:B-1----:R-:W-:Y:S05]  /*11380*/  @!P0 BRA `(.L_x_4723) ;  /* 0xfffffffc00f08947 */ /* 0x002fea000383ffff */
[----:B------:R-:W-:Y:S05]  /*11390*/  BRA `(.L_x_4780) ;  /* 0xffffffc000947947 */ /* 0x000fea000383ffff */
.L_x_4724:
        /* <DEDUP_REMOVED lines=8> */
.L_x_4782:
[----:B------:R-:W-:Y:S05]  /*11420*/  BSYNC B0 ;  /* 0x0000000000007941 */ /* 0x000fea0003800000 */
.L_x_4781:
        /* <DEDUP_REMOVED lines=9> */
.L_x_4783:
        /* <DEDUP_REMOVED lines=8> */
.L_x_4784:
        /* <DEDUP_REMOVED lines=11> */
.L_x_4785:
[----:B------:R-:W-:Y:S02]  /*115f0*/  IMAD.MOV.U32 R13, RZ, RZ, R5 ;  /* 0x000000ffff0d7224 */ /* 0x000fe400078e0005 */
[----:B------:R-:W-:Y:S01]  /*11600*/  IMAD.MOV.U32 R12, RZ, RZ, 0x2 ;  /* 0x00000002ff0c7424 */ /* 0x000fe200078e00ff */
[----:B------:R-:W-:-:S13]  /*11610*/  @P0 LEA R2, P1, R8, R14, 0x1 ;  /* 0x0000000e08020211 */ /* 0x000fda00078208ff */
[----:B------:R-:W-:Y:S05]  /*11620*/  WARPSYNC.COLLECTIVE R15, `(.L_x_4786) ;  /* 0x000000000f087348 */ /* 0x000fea0003c00000 */
[----:B------:R0:W1:Y:S02]  /*11630*/  SHFL.IDX P6, R14, R13, R12, R11 ;  /* 0x0000000c0d0e7389 */ /* 0x00006400000c000b */
[----:B01----:R-:W-:Y:S01]  /*11640*/  ENDCOLLECTIVE ;  /* 0x000000000000791b */ /* 0x003fe20003800000 */
.L_x_4786:
        /* <DEDUP_REMOVED lines=12> */
.L_x_4787:
[----:B------:R-:W-:Y:S02]  /*11710*/  IMAD.MOV.U32 R13, RZ, RZ, R5 ;  /* 0x000000ffff0d7224 */ /* 0x000fe400078e0005 */
[----:B------:R-:W-:Y:S01]  /*11720*/  IMAD.MOV.U32 R12, RZ, RZ, 0x3 ;  /* 0x00000003ff0c7424 */ /* 0x000fe200078e00ff */
[----:B------:R-:W-:-:S13]  /*11730*/  @P0 LEA R2, P1, R8, R14, 0x1 ;  /* 0x0000000e08020211 */ /* 0x000fda00078208ff */
[----:B------:R-:W-:Y:S05]  /*11740*/  WARPSYNC.COLLECTIVE R15, `(.L_x_4788) ;  /* 0x000000000f087348 */ /* 0x000fea0003c00000 */
[----:B------:R0:W1:Y:S02]  /*11750*/  SHFL.IDX P6, R14, R13, R12, R11 ;  /* 0x0000000c0d0e7389 */ /* 0x00006400000c000b */
[----:B01----:R-:W-:Y:S01]  /*11760*/  ENDCOLLECTIVE ;  /* 0x000000000000791b */ /* 0x003fe20003800000 */
.L_x_4788:
        /* <DEDUP_REMOVED lines=12> */
.L_x_4789:
[----:B------:R-:W-:Y:S02]  /*11830*/  IMAD.MOV.U32 R13, RZ, RZ, R5 ;  /* 0x000000ffff0d7224 */ /* 0x000fe400078e0005 */
[----:B------:R-:W-:Y:S01]  /*11840*/  IMAD.MOV.U32 R12, RZ, RZ, 0x4 ;  /* 0x00000004ff0c7424 */ /* 0x000fe200078e00ff */
[----:B------:R-:W-:-:S13]  /*11850*/  @P0 LEA R2, P1, R8, R14, 0x1 ;  /* 0x0000000e08020211 */ /* 0x000fda00078208ff */
[----:B------:R-:W-:Y:S05]  /*11860*/  WARPSYNC.COLLECTIVE R15, `(.L_x_4790) ;  /* 0x000000000f087348 */ /* 0x000fea0003c00000 */
[----:B------:R0:W1:Y:S02]  /*11870*/  SHFL.IDX P6, R14, R13, R12, R11 ;  /* 0x0000000c0d0e7389 */ /* 0x00006400000c000b */
[----:B01----:R-:W-:Y:S01]  /*11880*/  ENDCOLLECTIVE ;  /* 0x000000000000791b */ /* 0x003fe20003800000 */
.L_x_4790:
        /* <DEDUP_REMOVED lines=12> */
.L_x_4791:
[----:B------:R-:W-:Y:S02]  /*11950*/  IMAD.MOV.U32 R13, RZ, RZ, R5 ;  /* 0x000000ffff0d7224 */ /* 0x000fe400078e0005 */
[----:B------:R-:W-:Y:S01]  /*11960*/  IMAD.MOV.U32 R12, RZ, RZ, 0x5 ;  /* 0x00000005ff0c7424 */ /* 0x000fe200078e00ff */
[----:B------:R-:W-:-:S13]  /*11970*/  @P0 LEA R2, P1, R8, R14, 0x1 ;  /* 0x0000000e08020211 */ /* 0x000fda00078208ff */
[----:B------:R-:W-:Y:S05]  /*11980*/  WARPSYNC.COLLECTIVE R15, `(.L_x_4792) ;  /* 0x000000000f087348 */ /* 0x000fea0003c00000 */
[----:B------:R0:W1:Y:S02]  /*11990*/  SHFL.IDX P6, R14, R13, R12, R11 ;  /* 0x0000000c0d0e7389 */ /* 0x00006400000c000b */
[----:B01----:R-:W-:Y:S01]  /*119a0*/  ENDCOLLECTIVE ;  /* 0x000000000000791b */ /* 0x003fe20003800000 */
.L_x_4792:
        /* <DEDUP_REMOVED lines=10> */
.L_x_4793:
[----:B------:R-:W-:Y:S05]  /*11a50*/  BRA `(.L_x_4794) ;  /* 0xffffffbc00fc7947 */ /* 0x000fea000383ffff */
.L_x_4729:
[----:B------:R-:W-:Y:S01]  /*11a60*/  IMAD.MOV.U32 R13, RZ, RZ, R5 ;  /* 0x000000ffff0d7224 */ /* 0x000fe200078e0005 */
[----:B------:R-:W-:Y:S01]  /*11a70*/  MOV R12, RZ ;  /* 0x000000ff000c7202 */ /* 0x000fe20000000f00 */
[----:B------:R-:W-:Y:S01]  /*11a80*/  IMAD.MOV.U32 R11, RZ, RZ, 0x181f ;  /* 0x0000181fff0b7424 */ /* 0x000fe200078e00ff */
[----:B------:R-:W0:Y:S01]  /*11a90*/  S2R R20, SR_TID.X ;  /* 0x0000000000147919 */ /* 0x000e220000002100 */
[----:B------:R-:W-:Y:S01]  /*11aa0*/  IMAD.MOV.U32 R15, RZ, RZ, -0x1 ;  /* 0xffffffffff0f7424 */ /* 0x000fe200078e00ff */
[----:B------:R-:W-:Y:S01]  /*11ab0*/  LOP3.LUT R16, R16, 0xffffefff, RZ, 0xc0, !PT ;  /* 0xffffefff10107812 */ /* 0x000fe200078ec0ff */
[----:B------:R-:W-:-:S07]  /*11ac0*/  IMAD.U32 R4, RZ, RZ, UR43 ;  /* 0x0000002bff047e24 */ /* 0x000fce000f8e00ff */
[----:B01----:R-:W-:Y:S05]  /*11ad0*/  WARPSYNC.COLLECTIVE R15, `(.L_x_4795) ;  /* 0x000000000f087348 */ /* 0x003fea0003c00000 */
[----:B------:R2:W3:Y:S02]  /*11ae0*/  SHFL.IDX P6, R14, R13, R12, R11 ;  /* 0x0000000c0d0e7389 */ /* 0x0004e400000c000b */
[----:B0123--:R-:W-:Y:S01]  /*11af0*/  ENDCOLLECTIVE ;  /* 0x000000000000791b */ /* 0x00ffe20003800000 */
.L_x_4795:
[----:B------:R-:W-:-:S04]  /*11b00*/  IMAD R4, R4, 0x80, R35 ;  /* 0x0000008004047824 */ /* 0x000fc800078e0223 */
        /* <DEDUP_REMOVED lines=9> */
.L_x_4796:
        /* <DEDUP_REMOVED lines=10> */
.L_x_4797:
        /* <DEDUP_REMOVED lines=13> */
.L_x_4798:
[----:B------:R-:W-:Y:S02]  /*11d10*/  IMAD.MOV.U32 R13, RZ, RZ, R5 ;  /* 0x000000ffff0d7224 */ /* 0x000fe400078e0005 */
[----:B------:R-:W-:Y:S01]  /*11d20*/  IMAD.MOV.U32 R12, RZ, RZ, 0x2 ;  /* 0x00000002ff0c7424 */ /* 0x000fe200078e00ff */
[----:B------:R-:W-:-:S05]  /*11d30*/  @!P1 LEA R10, P0, R8, R14, 0x1 ;  /* 0x0000000e080a9211 */ /* 0x000fca00078008ff */
[----:B------:R-:W-:Y:S02]  /*11d40*/  @!P1 IMAD.X R11, RZ, RZ, R2, P0 ;  /* 0x000000ffff0b9224 */ /* 0x000fe400000e0602 */
[----:B------:R-:W-:Y:S02]  /*11d50*/  @!P1 IMAD.MOV.U32 R2, RZ, RZ, R10 ;  /* 0x000000ffff029224 */ /* 0x000fe400078e000a */
[----:B------:R-:W-:Y:S01]  /*11d60*/  @!P1 IMAD.MOV.U32 R3, RZ, RZ, R11 ;  /* 0x000000ffff039224 */ /* 0x000fe200078e000b */
[----:B------:R-:W-:Y:S01]  /*11d70*/  MOV R11, 0x181f ;  /* 0x0000181f000b7802 */ /* 0x000fe20000000f00 */
[----:B------:R-:W-:-:S03]  /*11d80*/  IMAD.SHL.U32 R10, R20, 0x8, RZ ;  /* 0x00000008140a7824 */ /* 0x000fc600078e00ff */
[----:B------:R-:W-:Y:S01]  /*11d90*/  @!PT LDS RZ, [RZ] ;  /* 0x00000000fffff984 */ /* 0x000fe20000000800 */
[----:B------:R-:W-:Y:S01]  /*11da0*/  @!PT LDS RZ, [RZ] ;  /* 0x00000000fffff984 */ /* 0x000fe20000000800 */
[----:B------:R-:W-:Y:S01]  /*11db0*/  @!PT LDS RZ, [RZ] ;  /* 0x00000000fffff984 */ /* 0x000fe20000000800 */
[----:B------:R0:W-:Y:S01]  /*11dc0*/  @!P1 LDGSTS.E.BYPASS.LTC128B.128 [R22+0x18c00], desc[UR36][R2.64], !P5 ;  /* 0x18c0000002169fae */ /* 0x0001e2000e901d64 */
[----:B------:R-:W-:Y:S01]  /*11dd0*/  ISETP.GE.AND P1, PT, R6, UR41, PT ;  /* 0x0000002906007c0c */ /* 0x000fe2000bf26270 */
[----:B------:R-:W-:Y:S01]  /*11de0*/  VIADD R6, R4, 0x30 ;  /* 0x0000003004067836 */ /* 0x000fe20000000000 */
[----:B------:R-:W-:-:S11]  /*11df0*/  LOP3.LUT R10, R10, 0x38, RZ, 0xc0, !PT ;  /* 0x000000380a0a7812 */ /* 0x000fd600078ec0ff */
[----:B0-----:R-:W-:Y:S05]  /*11e00*/  WARPSYNC.COLLECTIVE R15, `(.L_x_4799) ;  /* 0x000000000f087348 */ /* 0x001fea0003c00000 */
[----:B------:R1:W2:Y:S02]  /*11e10*/  SHFL.IDX P6, R14, R13, R12, R11 ;  /* 0x0000000c0d0e7389 */ /* 0x0002a400000c000b */
[----:B012---:R-:W-:Y:S01]  /*11e20*/  ENDCOLLECTIVE ;  /* 0x000000000000791b */ /* 0x007fe20003800000 */
.L_x_4799:
[----:B------:R-:W-:Y:S01]  /*11e30*/  @P1 LOP3.LUT R16, R16, 0x400, RZ, 0xfc, !PT ;  /* 0x0000040010101812 */ /* 0x000fe200078efcff */
[----:B------:R-:W-:-:S03]  /*11e40*/  IMAD.MOV.U32 R13, RZ, RZ, R0 ;  /* 0x000000ffff0d7224 */ /* 0x000fc600078e0000 */
[----:B------:R-:W-:Y:S01]  /*11e50*/  LOP3.LUT R16, R16, 0xfffffdff, RZ, 0xc0, !PT ;  /* 0xfffffdff10107812 */ /* 0x000fe200078ec0ff */
[----:B------:R-:W-:-:S07]  /*11e60*/  IMAD.MOV.U32 R8, RZ, RZ, R14 ;  /* 0x000000ffff087224 */ /* 0x000fce00078e000e */
[----:B------:R-:W-:Y:S05]  /*11e70*/  WARPSYNC.COLLECTIVE R15, `(.L_x_4800) ;  /* 0x000000000f087348 */ /* 0x000fea0003c00000 */
[----:B------:R0:W1:Y:S02]  /*11e80*/  SHFL.IDX P6, R14, R13, R12, R11 ;  /* 0x0000000c0d0e7389 */ /* 0x00006400000c000b */
[----:B01----:R-:W-:Y:S01]  /*11e90*/  ENDCOLLECTIVE ;  /* 0x000000000000791b */ /* 0x003fe20003800000 */
.L_x_4800:
[----:B------:R-:W-:Y:S02]  /*11ea0*/  IMAD.MOV.U32 R13, RZ, RZ, R5 ;  /* 0x000000ffff0d7224 */ /* 0x000fe400078e0005 */
[----:B------:R-:W-:Y:S02]  /*11eb0*/  IMAD.MOV.U32 R12, RZ, RZ, 0x3 ;  /* 0x00000003ff0c7424 */ /* 0x000fe400078e00ff */
[----:B------:R-:W-:-:S07]  /*11ec0*/  IMAD.MOV.U32 R9, RZ, RZ, R14 ;  /* 0x000000ffff097224 */ /* 0x000fce00078e000e */
[----:B------:R-:W-:Y:S05]  /*11ed0*/  WARPSYNC.COLLECTIVE R15, `(.L_x_4801) ;  /* 0x000000000f087348 */ /* 0x000fea0003c00000 */
[----:B------:R0:W1:Y:S02]  /*11ee0*/  SHFL.IDX P6, R14, R13, R12, R11 ;  /* 0x0000000c0d0e7389 */ /* 0x00006400000c000b */
[----:B01----:R-:W-:Y:S01]  /*11ef0*/  ENDCOLLECTIVE ;  /* 0x000000000000791b */ /* 0x003fe20003800000 */
.L_x_4801:
        /* <DEDUP_REMOVED lines=14> */
.L_x_4802:
        /* <DEDUP_REMOVED lines=8> */
.L_x_4803:
[----:B------:R-:W-:-:S05]  /*12060*/  @!P1 LEA R7, P0, R10, R7, 0x1 ;  /* 0x000000070a079211 */ /* 0x000fca00078008ff */
[----:B------:R-:W-:Y:S02]  /*12070*/  @!P1 IMAD.X R6, RZ, RZ, R6, P0 ;  /* 0x000000ffff069224 */ /* 0x000fe400000e0606 */
[----:B------:R-:W-:Y:S02]  /*12080*/  @!P1 IMAD.MOV.U32 R2, RZ, RZ, R7 ;  /* 0x000000ffff029224 */ /* 0x000fe400078e0007 */
[----:B------:R-:W-:Y:S01]  /*12090*/  @!P1 IMAD.MOV.U32 R3, RZ, RZ, R6 ;  /* 0x000000ffff039224 */ /* 0x000fe200078e0006 */
[----:B------:R-:W-:Y:S01]  /*120a0*/  MOV R13, R0 ;  /* 0x00000000000d7202 */ /* 0x000fe20000000f00 */
[----:B------:R-:W-:-:S03]  /*120b0*/  VIADD R6, R4, 0x40 ;  /* 0x0000004004067836 */ /* 0x000fc60000000000 */
[----:B------:R-:W-:Y:S01]  /*120c0*/  @!PT LDS RZ, [RZ] ;  /* 0x00000000fffff984 */ /* 0x000fe20000000800 */
[----:B------:R-:W-:Y:S01]  /*120d0*/  @!PT LDS RZ, [RZ] ;  /* 0x00000000fffff984 */ /* 0x000fe20000000800 */
[----:B------:R-:W-:Y:S01]  /*120e0*/  @!PT LDS RZ, [RZ] ;  /* 0x00000000fffff984 */ /* 0x000fe20000000800 */
[----:B------:R0:W-:Y:S02]  /*120f0*/  @!P1 LDGSTS.E.BYPASS.LTC128B.128 [R22+0x19c00], desc[UR36][R2.64], !P5 ;  /* 0x19c0000002169fae */ /* 0x0001e4000e901d64 */
[----:B------:R-:W-:Y:S01]  /*12100*/  ISETP.GE.AND P1, PT, R6, UR41, PT ;  /* 0x0000002906007c0c */ /* 0x000fe2000bf26270 */
[----:B------:R-:W-:Y:S02]  /*12110*/  VIADD R6, R4, 0x50 ;  /* 0x0000005004067836 */ /* 0x000fe40000000000 */
[----:B0-----:R-:W-:-:S10]  /*12120*/  IMAD.MOV.U32 R2, RZ, RZ, R14 ;  /* 0x000000ffff027224 */ /* 0x001fd400078e000e */
[----:B------:R-:W-:Y:S05]  /*12130*/  WARPSYNC.COLLECTIVE R15, `(.L_x_4804) ;  /* 0x000000000f087348 */ /* 0x000fea0003c00000 */
[----:B------:R0:W1:Y:S02]  /*12140*/  SHFL.IDX P6, R14, R13, R12, R11 ;  /* 0x0000000c0d0e7389 */ /* 0x00006400000c000b */
[----:B01----:R-:W-:Y:S01]  /*12150*/  ENDCOLLECTIVE ;  /* 0x000000000000791b */ /* 0x003fe20003800000 */
.L_x_4804:
        /* <DEDUP_REMOVED lines=16> */
.L_x_4805:
[----:B------:R-:W-:Y:S01]  /*12260*/  @P1 LOP3.LUT R16, R16, 0x80, RZ, 0xfc, !PT ;  /* 0x0000008010101812 */ /* 0x000fe200078efcff */
[----:B------:R-:W-:-:S03]  /*12270*/  IMAD.MOV.U32 R13, RZ, RZ, R0 ;  /* 0x000000ffff0d7224 */ /* 0x000fc600078e0000 */
[----:B------:R-:W-:Y:S01]  /*12280*/  LOP3.LUT R16, R16, 0xffffffbf, RZ, 0xc0, !PT ;  /* 0xffffffbf10107812 */ /* 0x000fe200078ec0ff */
[----:B------:R-:W-:-:S07]  /*12290*/  IMAD.MOV.U32 R2, RZ, RZ, R14 ;  /* 0x000000ffff027224 */ /* 0x000fce00078e000e */
[----:B------:R-:W-:Y:S05]  /*122a0*/  WARPSYNC.COLLECTIVE R15, `(.L_x_4806) ;  /* 0x000000000f087348 */ /* 0x000fea0003c00000 */
[----:B------:R0:W1:Y:S02]  /*122b0*/  SHFL.IDX P6, R14, R13, R12, R11 ;  /* 0x0000000c0d0e7389 */ /* 0x00006400000c000b */
[----:B01----:R-:W-:Y:S01]  /*122c0*/  ENDCOLLECTIVE ;  /* 0x000000000000791b */ /* 0x003fe20003800000 */
.L_x_4806:
[----:B------:R-:W-:Y:S02]  /*122d0*/  IMAD.MOV.U32 R13, RZ, RZ, R5 ;  /* 0x000000ffff0d7224 */ /* 0x000fe400078e0005 */
[----:B------:R-:W-:Y:S02]  /*122e0*/  IMAD.MOV.U32 R12, RZ, RZ, 0x6 ;  /* 0x00000006ff0c7424 */ /* 0x000fe400078e00ff */
[----:B------:R-:W-:-:S07]  /*122f0*/  IMAD.MOV.U32 R21, RZ, RZ, R14 ;  /* 0x000000ffff157224 */ /* 0x000fce00078e000e */
[----:B------:R-:W-:Y:S05]  /*12300*/  WARPSYNC.COLLECTIVE R15, `(.L_x_4807) ;  /* 0x000000000f087348 */ /* 0x000fea0003c00000 */
[----:B------:R0:W1:Y:S02]  /*12310*/  SHFL.IDX P6, R14, R13, R12, R11 ;  /* 0x0000000c0d0e7389 */ /* 0x00006400000c000b */
[----:B01----:R-:W-:Y:S01]  /*12320*/  ENDCOLLECTIVE ;  /* 0x000000000000791b */ /* 0x003fe20003800000 */
.L_x_4807:
        /* <DEDUP_REMOVED lines=13> */
.L_x_4808:
        /* <DEDUP_REMOVED lines=8> */
[----:B------:R-:W-:-:S03]  /*12480*/  @!P1 IMAD.MOV.U32 R2, RZ, RZ, R6 ;  /* 0x000000ffff029224 */ /* 0x000fc600078e0006 */
[----:B------:R-:W-:Y:S01]  /*12490*/  @!P1 MOV R3, R15 ;  /* 0x0000000f00039202 */ /* 0x000fe20000000f00 */
[----:B------:R-:W-:-:S04]  /*124a0*/  IMAD.MOV.U32 R15, RZ, RZ, -0x1 ;  /* 0xffffffffff0f7424 */ /* 0x000fc800078e00ff */
[----:B------:R-:W-:Y:S01]  /*124b0*/  @!PT LDS RZ, [RZ] ;  /* 0x00000000fffff984 */ /* 0x000fe20000000800 */
[----:B------:R-:W-:Y:S01]  /*124c0*/  @!PT LDS RZ, [RZ] ;  /* 0x00000000fffff984 */ /* 0x000fe20000000800 */
[----:B------:R-:W-:Y:S01]  /*124d0*/  @!PT LDS RZ, [RZ] ;  /* 0x00000000fffff984 */ /* 0x000fe20000000800 */
[----:B------:R0:W-:Y:S03]  /*124e0*/  @!P1 LDGSTS.E.BYPASS.LTC128B.128 [R22+0x1b400], desc[UR36][R2.64], !P5 ;  /* 0x1b40000002169fae */ /* 0x0001e6000e901d64 */
[----:B0-----:R-:W-:Y:S05]  /*124f0*/  WARPSYNC.COLLECTIVE R15, `(.L_x_4809) ;  /* 0x000000000f087348 */ /* 0x001fea0003c00000 */
[----:B------:R1:W2:Y:S02]  /*12500*/  SHFL.IDX P6, R14, R13, R12, R11 ;  /* 0x0000000c0d0e7389 */ /* 0x0002a400000c000b */
[----:B012---:R-:W-:Y:S01]  /*12510*/  ENDCOLLECTIVE ;  /* 0x000000000000791b */ /* 0x007fe20003800000 */
.L_x_4809:
[----:B------:R-:W-:Y:S02]  /*12520*/  IMAD.MOV.U32 R13, RZ, RZ, R0 ;  /* 0x000000ffff0d7224 */ /* 0x000fe400078e0000 */
[----:B------:R-:W-:-:S07]  /*12530*/  IMAD.MOV.U32 R5, RZ, RZ, R14 ;  /* 0x000000ffff057224 */ /* 0x000fce00078e000e */
[----:B------:R-:W-:Y:S05]  /*12540*/  WARPSYNC.COLLECTIVE R15, `(.L_x_4810) ;  /* 0x000000000f087348 */ /* 0x000fea0003c00000 */
[----:B------:R0:W1:Y:S02]  /*12550*/  SHFL.IDX P6, R14, R13, R12, R11 ;  /* 0x0000000c0d0e7389 */ /* 0x00006400000c000b */
[----:B01----:R-:W-:Y:S01]  /*12560*/  ENDCOLLECTIVE ;  /* 0x000000000000791b */ /* 0x003fe20003800000 */
.L_x_4810:
[----:B------:R-:W-:Y:S05]  /*12570*/  BRA `(.L_x_4811) ;  /* 0xffffffc0001c7947 */ /* 0x000fea000383ffff */
.L_x_4733:
        /* <DEDUP_REMOVED lines=8> */
.L_x_4813:
[----:B------:R-:W-:Y:S05]  /*12600*/  BSYNC B0 ;  /* 0x0000000000007941 */ /* 0x000fea0003800000 */
.L_x_4812:
        /* <DEDUP_REMOVED lines=9> */
.L_x_4814:
        /* <DEDUP_REMOVED lines=8> */
.L_x_4815:
        /* <DEDUP_REMOVED lines=13> */
.L_x_4816:
[----:B------:R-:W-:Y:S02]  /*127f0*/  IMAD.MOV.U32 R13, RZ, RZ, R4 ;  /* 0x000000ffff0d7224 */ /* 0x000fe400078e0004 */
[----:B------:R-:W-:Y:S01]  /*12800*/  IMAD.MOV.U32 R12, RZ, RZ, 0x2 ;  /* 0x00000002ff0c7424 */ /* 0x000fe200078e00ff */
[----:B------:R-:W-:-:S13]  /*12810*/  LOP3.LUT P6, RZ, R16, 0x800, RZ, 0xc0, !PT ;  /* 0x0000080010ff7812 */ /* 0x000fda00078cc0ff */
[----:B------:R-:W-:-:S04]  /*12820*/  @!P6 LEA R14, P0, R20, R14, 0x1 ;  /* 0x0000000e140ee211 */ /* 0x000fc800078008ff */
[----:B------:R-:W-:Y:S01]  /*12830*/  @!P6 IADD3.X R5, RZ, R5, RZ, P0, !PT ;  /* 0x00000005ff05e210 */ /* 0x000fe200007fe4ff */
[----:B------:R-:W-:-:S04]  /*12840*/  @!P6 IMAD.MOV.U32 R2, RZ, RZ, R14 ;  /* 0x000000ffff02e224 */ /* 0x000fc800078e000e */
        /* <DEDUP_REMOVED lines=11> */
.L_x_4817:
[----:B------:R-:W-:Y:S02]  /*12900*/  IMAD.MOV.U32 R13, RZ, RZ, R0 ;  /* 0x000000ffff0d7224 */ /* 0x000fe400078e0000 */
[----:B------:R-:W-:-:S07]  /*12910*/  IMAD.MOV.U32 R5, RZ, RZ, R14 ;  /* 0x000000ffff057224 */ /* 0x000fce00078e000e */
[----:B------:R-:W-:Y:S05]  /*12920*/  WARPSYNC.COLLECTIVE R15, `(.L_x_4818) ;  /* 0x000000000f087348 */ /* 0x000fea0003c00000 */
[----:B------:R0:W1:Y:S02]  /*12930*/  SHFL.IDX P6, R14, R13, R12, R11 ;  /* 0x0000000c0d0e7389 */ /* 0x00006400000c000b */
[----:B01----:R-:W-:Y:S01]  /*12940*/  ENDCOLLECTIVE ;  /* 0x000000000000791b */ /* 0x003fe20003800000 */
.L_x_4818:
[----:B------:R-:W-:Y:S02]  /*12950*/  IMAD.MOV.U32 R13, RZ, RZ, R4 ;  /* 0x000000ffff0d7224 */ /* 0x000fe400078e0004 */
[----:B------:R-:W-:Y:S01]  /*12960*/  IMAD.MOV.U32 R12, RZ, RZ, 0x3 ;  /* 0x00000003ff0c7424 */ /* 0x000fe200078e00ff */
[----:B------:R-:W-:-:S05]  /*12970*/  @!P1 LEA R14, P0, R20, R14, 0x1 ;  /* 0x0000000e140e9211 */ /* 0x000fca00078008ff */
[----:B------:R-:W-:-:S08]  /*12980*/  @!P1 IMAD.MOV.U32 R2, RZ, RZ, R14 ;  /* 0x000000ffff029224 */ /* 0x000fd000078e000e */
[----:B------:R-:W-:Y:S05]  /*12990*/  WARPSYNC.COLLECTIVE R15, `(.L_x_4819) ;  /* 0x000000000f087348 */ /* 0x000fea0003c00000 */
[----:B------:R0:W1:Y:S02]  /*129a0*/  SHFL.IDX P6, R14, R13, R12, R11 ;  /* 0x0000000c0d0e7389 */ /* 0x00006400000c000b */
[----:B01----:R-:W-:Y:S01]  /*129b0*/  ENDCOLLECTIVE ;  /* 0x000000000000791b */ /* 0x003fe20003800000 */
.L_x_4819:
        /* <DEDUP_REMOVED lines=15> */
.L_x_4820:
        /* <DEDUP_REMOVED lines=17> */
.L_x_4821:
[----:B------:R-:W-:Y:S01]  /*12bc0*/  MOV R13, R0 ;  /* 0x00000000000d7202 */ /* 0x000fe20000000f00 */
[----:B------:R-:W-:-:S07]  /*12bd0*/  IMAD.MOV.U32 R5, RZ, RZ, R14 ;  /* 0x000000ffff057224 */ /* 0x000fce00078e000e */
[----:B------:R-:W-:Y:S05]  /*12be0*/  WARPSYNC.COLLECTIVE R15, `(.L_x_4822) ;  /* 0x000000000f087348 */ /* 0x000fea0003c00000 */
[----:B------:R0:W1:Y:S02]  /*12bf0*/  SHFL.IDX P6, R14, R13, R12, R11 ;  /* 0x0000000c0d0e7389 */ /* 0x00006400000c000b */
[----:B01----:R-:W-:Y:S01]  /*12c00*/  ENDCOLLECTIVE ;  /* 0x000000000000791b */ /* 0x003fe20003800000 */
.L_x_4822:
[----:B------:R-:W-:Y:S02]  /*12c10*/  IMAD.MOV.U32 R13, RZ, RZ, R4 ;  /* 0x000000ffff0d7224 */ /* 0x000fe400078e0004 */
[----:B------:R-:W-:Y:S01]  /*12c20*/  IMAD.MOV.U32 R12, RZ, RZ, 0x5 ;  /* 0x00000005ff0c7424 */ /* 0x000fe200078e00ff */
[----:B------:R-:W-:-:S05]  /*12c30*/  @!P1 LEA R14, P0, R20, R14, 0x1 ;  /* 0x0000000e140e9211 */ /* 0x000fca00078008ff */
[----:B------:R-:W-:-:S08]  /*12c40*/  @!P1 IMAD.MOV.U32 R2, RZ, RZ, R14 ;  /* 0x000000ffff029224 */ /* 0x000fd000078e000e */
[----:B------:R-:W-:Y:S05]  /*12c50*/  WARPSYNC.COLLECTIVE R15, `(.L_x_4823) ;  /* 0x000000000f087348 */ /* 0x000fea0003c00000 */
[----:B------:R0:W1:Y:S02]  /*12c60*/  SHFL.IDX P6, R14, R13, R12, R11 ;  /* 0x0000000c0d0e7389 */ /* 0x00006400000c000b */
[----:B01----:R-:W-:Y:S01]  /*12c70*/  ENDCOLLECTIVE ;  /* 0x000000000000791b */ /* 0x003fe20003800000 */
.L_x_4823:
        /* <DEDUP_REMOVED lines=15> */
.L_x_4824:
        /* <DEDUP_REMOVED lines=17> */
.L_x_4825:
[----:B------:R-:W-:Y:S02]  /*12e80*/  IMAD.MOV.U32 R13, RZ, RZ, R0 ;  /* 0x000000ffff0d7224 */ /* 0x000fe400078e0000 */
[----:B------:R-:W-:-:S07]  /*12e90*/  IMAD.MOV.U32 R5, RZ, RZ, R14 ;  /* 0x000000ffff057224 */ /* 0x000fce00078e000e */
[----:B------:R-:W-:Y:S05]  /*12ea0*/  WARPSYNC.COLLECTIVE R15, `(.L_x_4826) ;  /* 0x000000000f087348 */ /* 0x000fea0003c00000 */
[----:B------:R0:W1:Y:S02]  /*12eb0*/  SHFL.IDX P6, R14, R13, R12, R11 ;  /* 0x0000000c0d0e7389 */ /* 0x00006400000c000b */
[----:B01----:R-:W-:Y:S01]  /*12ec0*/  ENDCOLLECTIVE ;  /* 0x000000000000791b */ /* 0x003fe20003800000 */
.L_x_4826:
[----:B------:R-:W-:Y:S02]  /*12ed0*/  IMAD.MOV.U32 R13, RZ, RZ, R4 ;  /* 0x000000ffff0d7224 */ /* 0x000fe400078e0004 */
[----:B------:R-:W-:Y:S01]  /*12ee0*/  IMAD.MOV.U32 R12, RZ, RZ, 0x7 ;  /* 0x00000007ff0c7424 */ /* 0x000fe200078e00ff */
[----:B------:R-:W-:-:S05]  /*12ef0*/  @!P1 LEA R14, P0, R20, R14, 0x1 ;  /* 0x0000000e140e9211 */ /* 0x000fca00078008ff */
[----:B------:R-:W-:-:S08]  /*12f00*/  @!P1 IMAD.MOV.U32 R2, RZ, RZ, R14 ;  /* 0x000000ffff029224 */ /* 0x000fd000078e000e */
[----:B------:R-:W-:Y:S05]  /*12f10*/  WARPSYNC.COLLECTIVE R15, `(.L_x_4827) ;  /* 0x000000000f087348 */ /* 0x000fea0003c00000 */
[----:B------:R0:W1:Y:S02]  /*12f20*/  SHFL.IDX P6, R14, R13, R12, R11 ;  /* 0x0000000c0d0e7389 */ /* 0x00006400000c000b */
[----:B01----:R-:W-:Y:S01]  /*12f30*/  ENDCOLLECTIVE ;  /* 0x000000000000791b */ /* 0x003fe20003800000 */
.L_x_4827:
        /* <DEDUP_REMOVED lines=10> */
[----:B------:R-:W-:-:S07]  /*12fe0*/  MOV R5, R14 ;  /* 0x0000000e00057202 */ /* 0x000fce0000000f00 */
[----:B0-----:R-:W-:Y:S05]  /*12ff0*/  WARPSYNC.COLLECTIVE R15, `(.L_x_4828) ;  /* 0x000000000f087348 */ /* 0x001fea0003c00000 */
[----:B------:R1:W2:Y:S02]  /*13000*/  SHFL.IDX P6, R14, R13, R12, R11 ;  /* 0x0000000c0d0e7389 */ /* 0x0002a400000c000b */
[----:B012---:R-:W-:Y:S01]  /*13010*/  ENDCOLLECTIVE ;  /* 0x000000000000791b */ /* 0x007fe20003800000 */
.L_x_4828:
[----:B------:R-:W-:Y:S05]  /*13020*/  BRA `(.L_x_4829) ;  /* 0xffffffc000347947 */ /* 0x000fea000383ffff */
.L_x_4736:
[----:B0-----:R0:W2:Y:S02]  /*13030*/  SYNCS.PHASECHK.TRANS64.TRYWAIT P0, [R17+URZ+0x32420], R0 ;  /* 0x03242000110075a7 */ /* 0x0010a4000800017f */
[----:B--2---:R-:W-:Y:S05]  /*13040*/  @!P0 NANOSLEEP.SYNCS 0x989680 ;  /* 0x009896800000895d */ /* 0x004fea0003900000 */
[----:B------:R-:W2:Y:S02]  /*13050*/  @!P0 SYNCS.PHASECHK.TRANS64 P0, [R17+URZ+0x32420], R0 ;  /* 0x03242000110085a7 */ /* 0x000ea4000800007f */
[----:B--2---:R-:W-:Y:S05]  /*13060*/  @!P0 BRA `(.L_x_4736) ;  /* 0xfffffffc00f08947 */ /* 0x004fea000383ffff */
[----:B------:R-:W-:Y:S05]  /*13070*/  BRA `(.L_x_4830) ;  /* 0xffffffc000987947 */ /* 0x000fea000383ffff */
.L_x_4739:
[----:B--2---:R2:W3:Y:S02]  /*13080*/  SYNCS.PHASECHK.TRANS64.TRYWAIT P0, [R24+URZ+0x32460], R3 ;  /* 0x03246003180075a7 */ /* 0x0044e4000800017f */
[----:B---3--:R-:W-:Y:S05]  /*13090*/  @!P0 NANOSLEEP.SYNCS 0x989680 ;  /* 0x009896800000895d */ /* 0x008fea0003900000 */
[----:B------:R-:W3:Y:S02]  /*130a0*/  @!P0 SYNCS.PHASECHK.TRANS64 P0, [R24+URZ+0x32460], R3 ;  /* 0x03246003180085a7 */ /* 0x000ee4000800007f */
[----:B---3--:R-:W-:Y:S05]  /*130b0*/  @!P0 BRA `(.L_x_4739) ;  /* 0xfffffffc00f08947 */ /* 0x008fea000383ffff */
[----:B------:R-:W-:Y:S05]  /*130c0*/  BRA `(.L_x_4831) ;  /* 0xffffffc000a47947 */ /* 0x000fea000383ffff */
.L_x_4740:
        /* <DEDUP_REMOVED lines=8> */
.L_x_4833:
[----:B------:R-:W-:Y:S05]  /*13150*/  BSYNC B0 ;  /* 0x0000000000007941 */ /* 0x000fea0003800000 */
.L_x_4832:
        /* <DEDUP_REMOVED lines=12> */
.L_x_4834:
        /* <DEDUP_REMOVED lines=9> */
.L_x_4835:
        /* <DEDUP_REMOVED lines=19> */
.L_x_4836:
[----:B------:R-:W-:Y:S01]  /*133e0*/  MOV R13, R6 ;  /* 0x00000006000d7202 */ /* 0x000fe20000000f00 */
[----:B------:R-:W-:Y:S01]  /*133f0*/  IMAD.MOV.U32 R12, RZ, RZ, 0x2 ;  /* 0x00000002ff0c7424 */ /* 0x000fe200078e00ff */
[----:B------:R-:W-:-:S13]  /*13400*/  IADD3 R2, P3, R14, R0, RZ ;  /* 0x000000000e027210 */ /* 0x000fda0007f7e0ff */
[----:B------:R-:W-:Y:S05]  /*13410*/  WARPSYNC.COLLECTIVE R15, `(.L_x_4837) ;  /* 0x000000000f087348 */ /* 0x000fea0003c00000 */
[----:B------:R0:W1:Y:S02]  /*13420*/  SHFL.IDX P6, R14, R13, R12, R11 ;  /* 0x0000000c0d0e7389 */ /* 0x00006400000c000b */
[----:B01----:R-:W-:Y:S01]  /*13430*/  ENDCOLLECTIVE ;  /* 0x000000000000791b */ /* 0x003fe20003800000 */
.L_x_4837:
        /* <DEDUP_REMOVED lines=17> */
.L_x_4838:
[----:B------:R-:W-:Y:S02]  /*13550*/  IMAD.MOV.U32 R13, RZ, RZ, R6 ;  /* 0x000000ffff0d7224 */ /* 0x000fe400078e0006 */
[----:B------:R-:W-:Y:S01]  /*13560*/  IMAD.MOV.U32 R12, RZ, RZ, 0x3 ;  /* 0x00000003ff0c7424 */ /* 0x000fe200078e00ff */
[----:B------:R-:W-:-:S13]  /*13570*/  IADD3 R2, P3, R14, R0, RZ ;  /* 0x000000000e027210 */ /* 0x000fda0007f7e0ff */
[----:B------:R-:W-:Y:S05]  /*13580*/  WARPSYNC.COLLECTIVE R15, `(.L_x_4839) ;  /* 0x000000000f087348 */ /* 0x000fea0003c00000 */
[----:B------:R0:W1:Y:S02]  /*13590*/  SHFL.IDX P6, R14, R13, R12, R11 ;  /* 0x0000000c0d0e7389 */ /* 0x00006400000c000b */
[----:B01----:R-:W-:Y:S01]  /*135a0*/  ENDCOLLECTIVE ;  /* 0x000000000000791b */ /* 0x003fe20003800000 */
.L_x_4839:
        /* <DEDUP_REMOVED lines=17> */
.L_x_4840:
[----:B------:R-:W-:Y:S02]  /*136c0*/  IMAD.MOV.U32 R13, RZ, RZ, R6 ;  /* 0x000000ffff0d7224 */ /* 0x000fe400078e0006 */
[----:B------:R-:W-:Y:S01]  /*136d0*/  IMAD.MOV.U32 R12, RZ, RZ, 0x4 ;  /* 0x00000004ff0c7424 */ /* 0x000fe200078e00ff */
[----:B------:R-:W-:-:S13]  /*136e0*/  IADD3 R2, P3, R14, R0, RZ ;  /* 0x000000000e027210 */ /* 0x000fda0007f7e0ff */
[----:B------:R-:W-:Y:S05]  /*136f0*/  WARPSYNC.COLLECTIVE R15, `(.L_x_4841) ;  /* 0x000000000f087348 */ /* 0x000fea0003c00000 */
[----:B------:R0:W1:Y:S02]  /*13700*/  SHFL.IDX P6, R14, R13, R12, R11 ;  /* 0x0000000c0d0e7389 */ /* 0x00006400000c000b */
[----:B01----:R-:W-:Y:S01]  /*13710*/  ENDCOLLECTIVE ;  /* 0x000000000000791b */ /* 0x003fe20003800000 */
.L_x_4841:
        /* <DEDUP_REMOVED lines=17> */
.L_x_4842:
[----:B------:R-:W-:Y:S02]  /*13830*/  IMAD.MOV.U32 R13, RZ, RZ, R6 ;  /* 0x000000ffff0d7224 */ /* 0x000fe400078e0006 */
[----:B------:R-:W-:Y:S01]  /*13840*/  IMAD.MOV.U32 R12, RZ, RZ, 0x5 ;  /* 0x00000005ff0c7424 */ /* 0x000fe200078e00ff */
[----:B------:R-:W-:-:S13]  /*13850*/  IADD3 R2, P3, R14, R0, RZ ;  /* 0x000000000e027210 */ /* 0x000fda0007f7e0ff */
[----:B------:R-:W-:Y:S05]  /*13860*/  WARPSYNC.COLLECTIVE R15, `(.L_x_4843) ;  /* 0x000000000f087348 */ /* 0x000fea0003c00000 */
[----:B------:R0:W1:Y:S02]  /*13870*/  SHFL.IDX P6, R14, R13, R12, R11 ;  /* 0x0000000c0d0e7389 */ /* 0x00006400000c000b */
[----:B01----:R-:W-:Y:S01]  /*13880*/  ENDCOLLECTIVE ;  /* 0x000000000000791b */ /* 0x003fe20003800000 */
.L_x_4843:
        /* <DEDUP_REMOVED lines=12> */
.L_x_4844:
        /* <DEDUP_REMOVED lines=9> */
.L_x_4746:
[----:B--2---:R2:W3:Y:S02]  /*139e0*/  SYNCS.PHASECHK.TRANS64.TRYWAIT P0, [R10+URZ+0x32440], R25 ;  /* 0x032440190a0075a7 */ /* 0x0044e4000800017f */
[----:B---3--:R-:W-:Y:S05]  /*139f0*/  @!P0 NANOSLEEP.SYNCS 0x989680 ;  /* 0x009896800000895d */ /* 0x008fea0003900000 */
[----:B------:R-:W3:Y:S02]  /*13a00*/  @!P0 SYNCS.PHASECHK.TRANS64 P0, [R10+URZ+0x32440], R25 ;  /* 0x032440190a0085a7 */ /* 0x000ee4000800007f */
[----:B---3--:R-:W-:Y:S05]  /*13a10*/  @!P0 BRA `(.L_x_4746) ;  /* 0xfffffffc00f08947 */ /* 0x008fea000383ffff */
[----:B------:R-:W-:Y:S05]  /*13a20*/  BRA `(.L_x_4846) ;  /* 0xffffffc400047947 */ /* 0x000fea000383ffff */
.L_x_4747:
[----:B------:R-:W-:Y:S01]  /*13a30*/  BSSY B1, `(.L_x_4847) ;  /* 0x0000008000017945 */ /* 0x000fe20003800000 */
[----:B------:R-:W-:Y:S01]  /*13a40*/  IMAD.MOV.U32 R13, RZ, RZ, R21 ;  /* 0x000000ffff0d7224 */ /* 0x000fe200078e0015 */
[----:B------:R-:W-:Y:S01]  /*13a50*/  MOV R12, RZ ;  /* 0x000000ff000c7202 */ /* 0x000fe20000000f00 */
[----:B------:R-:W-:Y:S02]  /*13a60*/  IMAD.MOV.U32 R11, RZ, RZ, 0x181f ;  /* 0x0000181fff0b7424 */ /* 0x000fe400078e00ff */
[----:B------:R-:W-:-:S07]  /*13a70*/  IMAD.MOV.U32 R15, RZ, RZ, -0x1 ;  /* 0xffffffffff0f7424 */ /* 0x000fce00078e00ff */
[----:B--2---:R-:W-:Y:S05]  /*13a80*/  WARPSYNC.COLLECTIVE R15, `(.L_x_4848) ;  /* 0x000000000f087348 */ /* 0x004fea0003c00000 */
[----:B------:R0:W1:Y:S02]  /*13a90*/  SHFL.IDX P6, R14, R13, R12, R11 ;  /* 0x0000000c0d0e7389 */ /* 0x00006400000c000b */
[----:B012---:R-:W-:Y:S01]  /*13aa0*/  ENDCOLLECTIVE ;  /* 0x000000000000791b */ /* 0x007fe20003800000 */
.L_x_4848:
[----:B------:R-:W-:Y:S05]  /*13ab0*/  BSYNC B1 ;  /* 0x0000000000017941 */ /* 0x000fea0003800000 */
.L_x_4847:
        /* <DEDUP_REMOVED lines=9> */
.L_x_4849:
[----:B------:R-:W-:Y:S02]  /*13b50*/  IMAD.MOV.U32 R13, RZ, RZ, R21 ;  /* 0x000000ffff0d7224 */ /* 0x000fe400078e0015 */
[----:B------:R-:W-:Y:S01]  /*13b60*/  IMAD.MOV.U32 R12, RZ, RZ, 0x1 ;  /* 0x00000001ff0c7424 */ /* 0x000fe200078e00ff */
[----:B------:R-:W-:-:S13]  /*13b70*/  IADD3 R2, P0, R14, R0, RZ ;  /* 0x000000000e027210 */ /* 0x000fda0007f1e0ff */
[----:B------:R-:W-:Y:S05]  /*13b80*/  WARPSYNC.COLLECTIVE R15, `(.L_x_4850) ;  /* 0x000000000f087348 */ /* 0x000fea0003c00000 */
[----:B------:R0:W1:Y:S02]  /*13b90*/  SHFL.IDX P6, R14, R13, R12, R11 ;  /* 0x0000000c0d0e7389 */ /* 0x00006400000c000b */
[----:B01----:R-:W-:Y:S01]  /*13ba0*/  ENDCOLLECTIVE ;  /* 0x000000000000791b */ /* 0x003fe20003800000 */
.L_x_4850:
        /* <DEDUP_REMOVED lines=10> */
.L_x_4851:
[----:B------:R-:W-:Y:S02]  /*13c50*/  IMAD.MOV.U32 R13, RZ, RZ, R21 ;  /* 0x000000ffff0d7224 */ /* 0x000fe400078e0015 */
[----:B------:R-:W-:Y:S02]  /*13c60*/  IMAD.MOV.U32 R12, RZ, RZ, 0x2 ;  /* 0x00000002ff0c7424 */ /* 0x000fe400078e00ff */
[----:B------:R-:W-:-:S07]  /*13c70*/  IMAD.MOV.U32 R6, RZ, RZ, R14 ;  /* 0x000000ffff067224 */ /* 0x000fce00078e000e */
[----:B------:R-:W-:Y:S05]  /*13c80*/  WARPSYNC.COLLECTIVE R15, `(.L_x_4852) ;  /* 0x000000000f087348 */ /* 0x000fea0003c00000 */
[----:B------:R0:W1:Y:S02]  /*13c90*/  SHFL.IDX P6, R14, R13, R12, R11 ;  /* 0x0000000c0d0e7389 */ /* 0x00006400000c000b */
[----:B01----:R-:W-:Y:S01]  /*13ca0*/  ENDCOLLECTIVE ;  /* 0x000000000000791b */ /* 0x003fe20003800000 */
.L_x_4852:
        /* <DEDUP_REMOVED lines=11> */
.L_x_4853:
[----:B------:R-:W-:Y:S02]  /*13d60*/  IMAD.MOV.U32 R13, RZ, RZ, R21 ;  /* 0x000000ffff0d7224 */ /* 0x000fe400078e0015 */
[----:B------:R-:W-:Y:S01]  /*13d70*/  IMAD.MOV.U32 R12, RZ, RZ, 0x3 ;  /* 0x00000003ff0c7424 */ /* 0x000fe200078e00ff */
[----:B------:R-:W-:-:S13]  /*13d80*/  IADD3 R2, P0, R14, R0, RZ ;  /* 0x000000000e027210 */ /* 0x000fda0007f1e0ff */
[----:B------:R-:W-:Y:S05]  /*13d90*/  WARPSYNC.COLLECTIVE R15, `(.L_x_4854) ;  /* 0x000000000f087348 */ /* 0x000fea0003c00000 */
[----:B------:R0:W1:Y:S02]  /*13da0*/  SHFL.IDX P6, R14, R13, R12, R11 ;  /* 0x0000000c0d0e7389 */ /* 0x00006400000c000b */
[----:B01----:R-:W-:Y:S01]  /*13db0*/  ENDCOLLECTIVE ;  /* 0x000000000000791b */ /* 0x003fe20003800000 */
.L_x_4854:
[----:B------:R-:W-:-:S05]  /*13dc0*/  IADD3.X R3, RZ, R3, RZ, P0, !PT ;  /* 0x00000003ff037210 */ /* 0x000fca00007fe4ff */
        /* <DEDUP_REMOVED lines=9> */
.L_x_4855:
[----:B------:R-:W-:Y:S02]  /*13e60*/  IMAD.MOV.U32 R13, RZ, RZ, R21 ;  /* 0x000000ffff0d7224 */ /* 0x000fe400078e0015 */
[----:B------:R-:W-:Y:S01]  /*13e70*/  IMAD.MOV.U32 R12, RZ, RZ, 0x4 ;  /* 0x00000004ff0c7424 */ /* 0x000fe200078e00ff */
[----:B------:R-:W-:-:S13]  /*13e80*/  IADD3 R2, P0, R14, R0, RZ ;  /* 0x000000000e027210 */ /* 0x000fda0007f1e0ff */
[----:B------:R-:W-:Y:S05]  /*13e90*/  WARPSYNC.COLLECTIVE R15, `(.L_x_4856) ;  /* 0x000000000f087348 */ /* 0x000fea0003c00000 */
[----:B------:R0:W1:Y:S02]  /*13ea0*/  SHFL.IDX P6, R14, R13, R12, R11 ;  /* 0x0000000c0d0e7389 */ /* 0x00006400000c000b */
[----:B01----:R-:W-:Y:S01]  /*13eb0*/  ENDCOLLECTIVE ;  /* 0x000000000000791b */ /* 0x003fe20003800000 */
.L_x_4856:
        /* <DEDUP_REMOVED lines=10> */
.L_x_4857:
[----:B------:R-:W-:Y:S02]  /*13f60*/  IMAD.MOV.U32 R13, RZ, RZ, R21 ;  /* 0x000000ffff0d7224 */ /* 0x000fe400078e0015 */
[----:B------:R-:W-:Y:S01]  /*13f70*/  IMAD.MOV.U32 R12, RZ, RZ, 0x5 ;  /* 0x00000005ff0c7424 */ /* 0x000fe200078e00ff */
[----:B------:R-:W-:-:S13]  /*13f80*/  IADD3 R2, P0, R14, R0, RZ ;  /* 0x000000000e027210 */ /* 0x000fda0007f1e0ff */
[----:B------:R-:W-:Y:S05]  /*13f90*/  WARPSYNC.COLLECTIVE R15, `(.L_x_4858) ;  /* 0x000000000f087348 */ /* 0x000fea0003c00000 */
[----:B------:R0:W1:Y:S02]  /*13fa0*/  SHFL.IDX P6, R14, R13, R12, R11 ;  /* 0x0000000c0d0e7389 */ /* 0x00006400000c000b */
[----:B01----:R-:W-:Y:S01]  /*13fb0*/  ENDCOLLECTIVE ;  /* 0x000000000000791b */ /* 0x003fe20003800000 */
.L_x_4858:
        /* <DEDUP_REMOVED lines=10> */
.L_x_4859:
[----:B------:R-:W-:Y:S05]  /*14060*/  BRA `(.L_x_4860) ;  /* 0xffffffc000447947 */ /* 0x000fea000383ffff */
.L_x_4752:
[----:B---3--:R3:W4:Y:S02]  /*14070*/  SYNCS.PHASECHK.TRANS64.TRYWAIT P0, [R10+URZ+0x32460], R25 ;  /* 0x032460190a0075a7 */ /* 0x008724000800017f */
[----:B----4-:R-:W-:Y:S05]  /*14080*/  @!P0 NANOSLEEP.SYNCS 0x989680 ;  /* 0x009896800000895d */ /* 0x010fea0003900000 */
[----:B------:R-:W4:Y:S02]  /*14090*/  @!P0 SYNCS.PHASECHK.TRANS64 P0, [R10+URZ+0x32460], R25 ;  /* 0x032460190a0085a7 */ /* 0x000f24000800007f */
[----:B----4-:R-:W-:Y:S05]  /*140a0*/  @!P0 BRA `(.L_x_4752) ;  /* 0xfffffffc00f08947 */ /* 0x010fea000383ffff */
[----:B------:R-:W-:Y:S05]  /*140b0*/  BRA `(.L_x_4861) ;  /* 0xffffffc000907947 */ /* 0x000fea000383ffff */
.L_x_4753:
        /* <DEDUP_REMOVED lines=8> */
.L_x_4863:
[----:B------:R-:W-:Y:S05]  /*14140*/  BSYNC B1 ;  /* 0x0000000000017941 */ /* 0x000fea0003800000 */
.L_x_4862:
[----:B------:R-:W-:Y:S01]  /*14150*/  MOV R13, R21 ;  /* 0x00000015000d7202 */ /* 0x000fe20000000f00 */
        /* <DEDUP_REMOVED lines=8> */
.L_x_4864:
[----:B------:R-:W-:Y:S02]  /*141e0*/  IMAD.MOV.U32 R13, RZ, RZ, R24 ;  /* 0x000000ffff0d7224 */ /* 0x000fe400078e0018 */
[----:B------:R-:W-:Y:S01]  /*141f0*/  IMAD.MOV.U32 R12, RZ, RZ, 0x1 ;  /* 0x00000001ff0c7424 */ /* 0x000fe200078e00ff */
[----:B------:R-:W-:-:S13]  /*14200*/  IADD3 R2, P0, R14, R0, RZ ;  /* 0x000000000e027210 */ /* 0x000fda0007f1e0ff */
[----:B------:R-:W-:Y:S05]  /*14210*/  WARPSYNC.COLLECTIVE R15, `(.L_x_4865) ;  /* 0x000000000f087348 */ /* 0x000fea0003c00000 */
[----:B------:R0:W1:Y:S02]  /*14220*/  SHFL.IDX P6, R14, R13, R12, R11 ;  /* 0x0000000c0d0e7389 */ /* 0x00006400000c000b */
[----:B01----:R-:W-:Y:S01]  /*14230*/  ENDCOLLECTIVE ;  /* 0x000000000000791b */ /* 0x003fe20003800000 */
.L_x_4865:
        /* <DEDUP_REMOVED lines=13> */
.L_x_4866:
[----:B------:R-:W-:Y:S02]  /*14310*/  IMAD.MOV.U32 R13, RZ, RZ, R24 ;  /* 0x000000ffff0d7224 */ /* 0x000fe400078e0018 */
[----:B------:R-:W-:Y:S01]  /*14320*/  IMAD.MOV.U32 R12, RZ, RZ, 0x2 ;  /* 0x00000002ff0c7424 */ /* 0x000fe200078e00ff */
[----:B------:R-:W-:-:S13]  /*14330*/  IADD3 R2, P0, R14, R0, RZ ;  /* 0x000000000e027210 */ /* 0x000fda0007f1e0ff */
[----:B------:R-:W-:Y:S05]  /*14340*/  WARPSYNC.COLLECTIVE R15, `(.L_x_4867) ;  /* 0x000000000f087348 */ /* 0x000fea0003c00000 */
[----:B------:R0:W1:Y:S02]  /*14350*/  SHFL.IDX P6, R14, R13, R12, R11 ;  /* 0x0000000c0d0e7389 */ /* 0x00006400000c000b */
[----:B01----:R-:W-:Y:S01]  /*14360*/  ENDCOLLECTIVE ;  /* 0x000000000000791b */ /* 0x003fe20003800000 */
.L_x_4867:
        /* <DEDUP_REMOVED lines=13> */
.L_x_4868:
[----:B------:R-:W-:Y:S02]  /*14440*/  IMAD.MOV.U32 R13, RZ, RZ, R24 ;  /* 0x000000ffff0d7224 */ /* 0x000fe400078e0018 */
[----:B------:R-:W-:Y:S01]  /*14450*/  IMAD.MOV.U32 R12, RZ, RZ, 0x3 ;  /* 0x00000003ff0c7424 */ /* 0x000fe200078e00ff */
[----:B------:R-:W-:-:S13]  /*14460*/  IADD3 R2, P0, R14, R0, RZ ;  /* 0x000000000e027210 */ /* 0x000fda0007f1e0ff */
[----:B------:R-:W-:Y:S05]  /*14470*/  WARPSYNC.COLLECTIVE R15, `(.L_x_4869) ;  /* 0x000000000f087348 */ /* 0x000fea0003c00000 */
[----:B------:R0:W1:Y:S02]  /*14480*/  SHFL.IDX P6, R14, R13, R12, R11 ;  /* 0x0000000c0d0e7389 */ /* 0x00006400000c000b */
[----:B01----:R-:W-:Y:S01]  /*14490*/  ENDCOLLECTIVE ;  /* 0x000000000000791b */ /* 0x003fe20003800000 */
.L_x_4869:
        /* <DEDUP_REMOVED lines=13> */
.L_x_4870:
[----:B------:R-:W-:Y:S02]  /*14570*/  IMAD.MOV.U32 R13, RZ, RZ, R24 ;  /* 0x000000ffff0d7224 */ /* 0x000fe400078e0018 */
[----:B------:R-:W-:Y:S01]  /*14580*/  IMAD.MOV.U32 R12, RZ, RZ, 0x4 ;  /* 0x00000004ff0c7424 */ /* 0x000fe200078e00ff */
[----:B------:R-:W-:-:S13]  /*14590*/  IADD3 R2, P0, R14, R0, RZ ;  /* 0x000000000e027210 */ /* 0x000fda0007f1e0ff */
[----:B------:R-:W-:Y:S05]  /*145a0*/  WARPSYNC.COLLECTIVE R15, `(.L_x_4871) ;  /* 0x000000000f087348 */ /* 0x000fea0003c00000 */
[----:B------:R0:W1:Y:S02]  /*145b0*/  SHFL.IDX P6, R14, R13, R12, R11 ;  /* 0x0000000c0d0e7389 */ /* 0x00006400000c000b */
[----:B01----:R-:W-:Y:S01]  /*145c0*/  ENDCOLLECTIVE ;  /* 0x000000000000791b */ /* 0x003fe20003800000 */
.L_x_4871:
[----:B------:R-:W-:-:S05]  /*145d0*/  IADD3.X R3, RZ, R5, RZ, P0, !PT ;  /* 0x00000005ff037210 */ /* 0x000fca00007fe4ff */
        /* <DEDUP_REMOVED lines=12> */
.L_x_4872:
[----:B------:R-:W-:Y:S02]  /*146a0*/  IMAD.MOV.U32 R13, RZ, RZ, R24 ;  /* 0x000000ffff0d7224 */ /* 0x000fe400078e0018 */
[----:B------:R-:W-:Y:S01]  /*146b0*/  IMAD.MOV.U32 R12, RZ, RZ, 0x5 ;  /* 0x00000005ff0c7424 */ /* 0x000fe200078e00ff */
[----:B------:R-:W-:-:S13]  /*146c0*/  IADD3 R2, P0, R14, R0, RZ ;  /* 0x000000000e027210 */ /* 0x000fda0007f1e0ff */
[----:B------:R-:W-:Y:S05]  /*146d0*/  WARPSYNC.COLLECTIVE R15, `(.L_x_4873) ;  /* 0x000000000f087348 */ /* 0x000fea0003c00000 */
[----:B------:R0:W1:Y:S02]  /*146e0*/  SHFL.IDX P6, R14, R13, R12, R11 ;  /* 0x0000000c0d0e7389 */ /* 0x00006400000c000b */
[----:B01----:R-:W-:Y:S01]  /*146f0*/  ENDCOLLECTIVE ;  /* 0x000000000000791b */ /* 0x003fe20003800000 */
.L_x_4873:
        /* <DEDUP_REMOVED lines=13> */
.L_x_4874:
[----:B------:R-:W-:Y:S05]  /*147d0*/  BRA `(.L_x_4875) ;  /* 0xffffffbc00dc7947 */ /* 0x000fea000383ffff */
.L_x_4761:
        /* <DEDUP_REMOVED lines=8> */
.L_x_4877:
[----:B------:R-:W-:Y:S05]  /*14860*/  BSYNC B0 ;  /* 0x0000000000007941 */ /* 0x000fea0003800000 */
.L_x_4876:
[----:B------:R-:W-:Y:S05]  /*14870*/  BRA `(.L_x_4878) ;  /* 0xffffffc000ac7947 */ /* 0x000fea000383ffff */
.L_x_4764:
[----:B0-----:R0:W1:Y:S02]  /*14880*/  SYNCS.PHASECHK.TRANS64.TRYWAIT P0, [R7+URZ+0x32420], R0 ;  /* 0x03242000070075a7 */ /* 0x001064000800017f */
[----:B-1----:R-:W-:Y:S05]  /*14890*/  @!P0 NANOSLEEP.SYNCS 0x989680 ;  /* 0x009896800000895d */ /* 0x002fea0003900000 */
[----:B------:R-:W1:Y:S02]  /*148a0*/  @!P0 SYNCS.PHASECHK.TRANS64 P0, [R7+URZ+0x32420], R0 ;  /* 0x03242000070085a7 */ /* 0x000e64000800007f */
[----:B-1----:R-:W-:Y:S05]  /*148b0*/  @!P0 BRA `(.L_x_4764) ;  /* 0xfffffffc00f08947 */ /* 0x002fea000383ffff */
[----:B------:R-:W-:Y:S05]  /*148c0*/  BRA `(.L_x_4879) ;  /* 0xffffffc000f47947 */ /* 0x000fea000383ffff */
.L_x_4765:
        /* <DEDUP_REMOVED lines=11> */
.L_x_4881:
[----:B------:R-:W-:Y:S05]  /*14980*/  BSYNC B0 ;  /* 0x0000000000007941 */ /* 0x000fea0003800000 */
.L_x_4880:
[----:B------:R-:W-:Y:S05]  /*14990*/  BRA `(.L_x_4882) ;  /* 0xffffffc000dc7947 */ /* 0x000fea000383ffff */
.L_x_4768:
[----:B------:R-:W-:Y:S01]  /*149a0*/  BSSY B1, `(.L_x_4883) ;  /* 0x0000006000017945 */ /* 0x000fe20003800000 */
[----:B------:R-:W-:-:S07]  /*149b0*/  IMAD.MOV.U32 R15, RZ, RZ, -0x1 ;  /* 0xffffffffff0f7424 */ /* 0x000fce00078e00ff */
[----:B0-23-5:R-:W-:Y:S05]  /*149c0*/  WARPSYNC.COLLECTIVE R15, `(.L_x_4884) ;  /* 0x000000000f0c7348 */ /* 0x02dfea0003c00000 */
[----:B------:R-:W-:Y:S02]  /*149d0*/  ELECT P6, UR62, PT ;  /* 0x00000000003e782f */ /* 0x000fe400038c0000 */
[----:B------:R-:W-:Y:S01]  /*149e0*/  MOV R14, UR62 ;  /* 0x0000003e000e7c02 */ /* 0x000fe20008000f00 */
[----:B0-23-5:R-:W-:Y:S10]  /*149f0*/  ENDCOLLECTIVE ;  /* 0x000000000000791b */ /* 0x02dff40003800000 */
.L_x_4884:
[----:B------:R-:W-:Y:S05]  /*14a00*/  BSYNC B1 ;  /* 0x0000000000017941 */ /* 0x000fea0003800000 */
.L_x_4883:
[----:B------:R-:W-:Y:S05]  /*14a10*/  BRA `(.L_x_4885) ;  /* 0xffffffc000d47947 */ /* 0x000fea000383ffff */
.L_x_4770:
[----:B0-----:R0:W1:Y:S02]  /*14a20*/  SYNCS.PHASECHK.TRANS64.TRYWAIT P1, [R5+URZ+0x32440], R0 ;  /* 0x03244000050075a7 */ /* 0x001064000802017f */
[----:B-1----:R-:W-:Y:S05]  /*14a30*/  @!P1 NANOSLEEP.SYNCS 0x989680 ;  /* 0x009896800000995d */ /* 0x002fea0003900000 */
[----:B------:R-:W1:Y:S02]  /*14a40*/  @!P1 SYNCS.PHASECHK.TRANS64 P1, [R5+URZ+0x32440], R0 ;  /* 0x03244000050095a7 */ /* 0x000e64000802007f */
[----:B-1----:R-:W-:Y:S05]  /*14a50*/  @!P1 BRA `(.L_x_4770) ;  /* 0xfffffffc00f09947 */ /* 0x002fea000383ffff */
[----:B------:R-:W-:Y:S05]  /*14a60*/  BRA `(.L_x_4886) ;  /* 0xffffffc000fc7947 */ /* 0x000fea000383ffff */
.L_x_4772:
[----:B-1----:R1:W4:Y:S02]  /*14a70*/  SYNCS.PHASECHK.TRANS64.TRYWAIT P1, [R3+URZ+0x32440], R2 ;  /* 0x03244002030075a7 */ /* 0x002324000802017f */
[----:B----4-:R-:W-:Y:S05]  /*14a80*/  @!P1 NANOSLEEP.SYNCS 0x989680 ;  /* 0x009896800000995d */ /* 0x010fea0003900000 */
[----:B------:R-:W4:Y:S02]  /*14a90*/  @!P1 SYNCS.PHASECHK.TRANS64 P1, [R3+URZ+0x32440], R2 ;  /* 0x03244002030095a7 */ /* 0x000f24000802007f */
[----:B----4-:R-:W-:Y:S05]  /*14aa0*/  @!P1 BRA `(.L_x_4772) ;  /* 0xfffffffc00f09947 */ /* 0x010fea000383ffff */
[----:B------:R-:W-:Y:S05]  /*14ab0*/  BRA `(.L_x_4887) ;  /* 0xffffffc400087947 */ /* 0x000fea000383ffff */
.L_x_4774:
[----:B----4-:R4:W0:Y:S02]  /*14ac0*/  SYNCS.PHASECHK.TRANS64.TRYWAIT P1, [R5+URZ+0x32460], R0 ;  /* 0x03246000050075a7 */ /* 0x010824000802017f */
[----:B0-----:R-:W-:Y:S05]  /*14ad0*/  @!P1 NANOSLEEP.SYNCS 0x989680 ;  /* 0x009896800000995d */ /* 0x001fea0003900000 */
[----:B------:R-:W0:Y:S02]  /*14ae0*/  @!P1 SYNCS.PHASECHK.TRANS64 P1, [R5+URZ+0x32460], R0 ;  /* 0x03246000050095a7 */ /* 0x000e24000802007f */
[----:B0-----:R-:W-:Y:S05]  /*14af0*/  @!P1 BRA `(.L_x_4774) ;  /* 0xfffffffc00f09947 */ /* 0x001fea000383ffff */
[----:B------:R-:W-:Y:S05]  /*14b00*/  BRA `(.L_x_4888) ;  /* 0xffffffc400047947 */ /* 0x000fea000383ffff */
.L_x_4889:
        /* <DEDUP_REMOVED lines=15> */
.L_x_6464:


//--------------------- .text._ZN7cutlass13device_kernelIN5flash11enable_sm90INS1_16FlashAttnFwdSm90INS1_25CollectiveMainloopFwdSm90ILi2EN4cute5tupleIJNS5_1CILi1EEES8_S8_EEENS6_IJNS7_ILi128EEENS7_ILi96EEENS7_ILi64EEEEEELi256ENS_10bfloat16_tEfNS_4arch4Sm90ELb1ELb0ELb0ELb1ELb1ELb0ELb0ELb1ELb0ELb1ELb0ELb0EEENS1_21CollectiveEpilogueFwdINS6_IJSA_NS7_ILi256EEESB_EEES9_SE_SG_Li256ELb1ELb1ELb0ELb0EEENS1_36VarlenDynamicPersistentTileSchedulerILi128ELi96ELi256ELi128ELb0ELb1ELb1ELb1ELb1ELb1EEEEEEEEEvNT_6ParamsE --------------------------
	.section	.text._ZN7cutlass13device_kernelIN5flash11enable_sm90INS1_16FlashAttnFwdSm90INS1_25CollectiveMainloopFwdSm90ILi2EN4cute5tupleIJNS5_1CILi1EEES8_S8_EEENS6_IJNS7_ILi128EEENS7_ILi96EEENS7_ILi64EEEEEELi256ENS_10bfloat16_tEfNS_4arch4Sm90ELb1ELb0ELb0ELb1ELb1ELb0ELb0ELb1ELb0ELb1ELb0ELb0EEENS1_21CollectiveEpilogueFwdINS6_IJSA_NS7_ILi256EEESB_EEES9_SE_SG_Li256ELb1ELb1ELb0ELb0EEENS1_36VarlenDynamicPersistentTileSchedulerILi128ELi96ELi256ELi128ELb0ELb1ELb1ELb1ELb1ELb1EEEEEEEEEvNT_6ParamsE,"ax",@progbits
	.align	128
.text._ZN7cutlass13device_kernelIN5flash11enable_sm90INS1_16FlashAttnFwdSm90INS1_25CollectiveMainloopFwdSm90ILi2EN4cute5tupleIJNS5_1CILi1EEES8_S8_EEENS6_IJNS7_ILi128EEENS7_ILi96EEENS7_ILi64EEEEEELi256ENS_10bfloat16_tEfNS_4arch4Sm90ELb1ELb0ELb0ELb1ELb1ELb0ELb0ELb1ELb0ELb1ELb0ELb0EEENS1_21CollectiveEpilogueFwdINS6_IJSA_NS7_ILi256EEESB_EEES9_SE_SG_Li256ELb1ELb1ELb0ELb0EEENS1_36VarlenDynamicPersistentTileSchedulerILi128ELi96ELi256ELi128ELb0ELb1ELb1ELb1ELb1ELb1EEEEEEEEEvNT_6ParamsE:
        .type           _ZN7cutlass13device_kernelIN5flash11enable_sm90INS1_16FlashAttnFwdSm90INS1_25CollectiveMainloopFwdSm90ILi2EN4cute5tupleIJNS5_1CILi1EEES8_S8_EEENS6_IJNS7_ILi128EEENS7_ILi96EEENS7_ILi64EEEEEELi256ENS_10bfloat16_tEfNS_4arch4Sm90ELb1ELb0ELb0ELb1ELb1ELb0ELb0ELb1ELb0ELb1ELb0ELb0EEENS1_21CollectiveEpilogueFwdINS6_IJSA_NS7_ILi256EEESB_EEES9_SE_SG_Li256ELb1ELb1ELb0ELb0EEENS1_36VarlenDynamicPersistentTileSchedulerILi128ELi96ELi256ELi128ELb0ELb1ELb1ELb1ELb1ELb1EEEEEEEEEvNT_6ParamsE,@function
        .size           _ZN7cutlass13device_kernelIN5flash11enable_sm90INS1_16FlashAttnFwdSm90INS1_25CollectiveMainloopFwdSm90ILi2EN4cute5tupleIJNS5_1CILi1EEES8_S8_EEENS6_IJNS7_ILi128EEENS7_ILi96EEENS7_ILi64EEEEEELi256ENS_10bfloat16_tEfNS_4arch4Sm90ELb1ELb0ELb0ELb1ELb1ELb0ELb0ELb1ELb0ELb1ELb0ELb0EEENS1_21CollectiveEpilogueFwdINS6_IJSA_NS7_ILi256EEESB_EEES9_SE_SG_Li256ELb1ELb1ELb0ELb0EEENS1_36VarlenDynamicPersistentTileSchedulerILi128ELi96ELi256ELi128ELb0ELb1ELb1ELb1ELb1ELb1EEEEEEEEEvNT_6ParamsE,(.L_x_6465 - _ZN7cutlass13device_kernelIN5flash11enable_sm90INS1_16FlashAttnFwdSm90INS1_25CollectiveMainloopFwdSm90ILi2EN4cute5tupleIJNS5_1CILi1EEES8_S8_EEENS6_IJNS7_ILi128EEENS7_ILi96EEENS7_ILi64EEEEEELi256ENS_10bfloat16_tEfNS_4arch4Sm90ELb1ELb0ELb0ELb1ELb1ELb0ELb0ELb1ELb0ELb1ELb0ELb0EEENS1_21CollectiveEpilogueFwdINS6_IJSA_NS7_ILi256EEESB_EEES9_SE_SG_Li256ELb1ELb1ELb0ELb0EEENS1_36VarlenDynamicPersistentTileSchedulerILi128ELi96ELi256ELi128ELb0ELb1ELb1ELb1ELb1ELb1EEEEEEEEEvNT_6ParamsE)
        .other          _ZN7cutlass13device_kernelIN5flash11enable_sm90INS1_16FlashAttnFwdSm90INS1_25CollectiveMainloopFwdSm90ILi2EN4cute5tupleIJNS5_1CILi1EEES8_S8_EEENS6_IJNS7_ILi128EEENS7_ILi96EEENS7_ILi64EEEEEELi256ENS_10bfloat16_tEfNS_4arch4Sm90ELb1ELb0ELb0ELb1ELb1ELb0ELb0ELb1ELb0ELb1ELb0ELb0EEENS1_21CollectiveEpilogueFwdINS6_IJSA_NS7_ILi256EEESB_EEES9_SE_SG_Li256ELb1ELb1ELb0ELb0EEENS1_36VarlenDynamicPersistentTileSchedulerILi128ELi96ELi256ELi128ELb0ELb1ELb1ELb1ELb1ELb1EEEEEEEEEvNT_6ParamsE,@"STO_CUDA_ENTRY STV_DEFAULT"
_ZN7cutlass13device_kernelIN5flash11enable_sm90INS1_16FlashAttnFwdSm90INS1_25CollectiveMainloopFwdSm90ILi2EN4cute5tupleIJNS5_1CILi1EEES8_S8_EEENS6_IJNS7_ILi128EEENS7_ILi96EEENS7_ILi64EEEEEELi256ENS_10bfloat16_tEfNS_4arch4Sm90ELb1ELb0ELb0ELb1ELb1ELb0ELb0ELb1ELb0ELb1ELb0ELb0EEENS1_21CollectiveEpilogueFwdINS6_IJSA_NS7_ILi256EEESB_EEES9_SE_SG_Li256ELb1ELb1ELb0ELb0EEENS1_36VarlenDynamicPersistentTileSchedulerILi128ELi96ELi256ELi128ELb0ELb1ELb1ELb1ELb1ELb1EEEEEEEEEvNT_6ParamsE:
        /* <DEDUP_REMOVED lines=45> */
.L_x_4890:
        /* <DEDUP_REMOVED lines=22> */
.L_x_4891:
        /* <DEDUP_REMOVED lines=18> */
.L_x_4892:
        /* <DEDUP_REMOVED lines=22> */
.L_x_4893:
        /* <DEDUP_REMOVED lines=23> */
.L_x_4894:
        /* <DEDUP_REMOVED lines=8> */
.L_x_4896:
        /* <DEDUP_REMOVED lines=23> */
[----:B------:R-:W-:Y:S01]  /*0a10*/  R2UR UR5, R5 ;  /* 0x00000000050572ca */ /* 0x000fe200000e0000 */
        /* <DEDUP_REMOVED lines=42> */
[----:B------:R-:W-:Y:S01]  /*0cc0*/  SHF.R.S32.HI R200, RZ, 0x3, R0 ;  /* 0x00000003ffc87819 */ /* 0x000fe20000011400 */
[----:B------:R-:W-:Y:S01]  /*0cd0*/  IMAD.IADD R3, R202, 0x1, -R3 ;  /* 0x00000001ca037824 */ /* 0x000fe200078e0a03 */
[----:B------:R-:W-:Y:S01]  /*0ce0*/  LOP3.LUT R0, R9, 0x7ffffffc, RZ, 0xc0, !PT ;  /* 0x7ffffffc09007812 */ /* 0x000fe200078ec0ff */
        /* <DEDUP_REMOVED lines=10> */
.L_x_4956:
[----:B------:R-:W-:Y:S01]  /*0d90*/  ULDC.64 UR8, c[0x0][0xc88] ;  /* 0x0003220000087ab9 */ /* 0x000fe20000000a00 */
[----:B------:R-:W-:Y:S01]  /*0da0*/  ULDC.64 UR10, c[0x0][0xa18] ;  /* 0x00028600000a7ab9 */ /* 0x000fe20000000a00 */
[----:B------:R-:W-:Y:S02]  /*0db0*/  UIMAD.WIDE UR8, UR7, 0x4, UR8 ;  /* 0x00000004070878a5 */ /* 0x000fe4000f8e0208 */
[----:B------:R-:W-:Y:S01]  /*0dc0*/  UISETP.NE.U32.AND UP1, UPT, UR10, URZ, UPT ;  /* 0x0000003f0a00728c */ /* 0x000fe2000bf25070 */
[----:B------:R-:W-:Y:S01]  /*0dd0*/  ULDC UR4, c[0x0][0x424] ;  /* 0x0001090000047ab9 */ /* 0x000fe20000000800 */
[----:B------:R-:W-:Y:S02]  /*0de0*/  ULDC UR7, c[0x0][0x2f0] ;  /* 0x0000bc0000077ab9 */ /* 0x000fe40000000800 */
[----:B01----:R-:W-:Y:S01]  /*0df0*/  MOV R4, UR8 ;  /* 0x0000000800047c02 */ /* 0x003fe20008000f00 */
[----:B--2---:R-:W-:Y:S01]  /*0e00*/  IMAD.U32 R5, RZ, RZ, UR9 ;  /* 0x00000009ff057e24 */ /* 0x004fe2000f8e00ff */
[----:B------:R-:W-:-:S04]  /*0e10*/  ULDC.64 UR8, c[0x0][0xa28] ;  /* 0x00028a0000087ab9 */ /* 0x000fc80000000a00 */
[----:B------:R-:W2:Y:S01]  /*0e20*/  LDG.E R4, desc[UR48][R4.64] ;  /* 0x0000003004047981 */ /* 0x000ea2000c1e1900 */
[----:B------:R-:W-:Y:S02]  /*0e30*/  UISETP.NE.U32.AND UP0, UPT, UR8, URZ, UPT ;  /* 0x0000003f0800728c */ /* 0x000fe4000bf05070 */
[----:B------:R-:W-:Y:S02]  /*0e40*/  UISETP.NE.AND.EX UP1, UPT, UR11, URZ, UPT, UP1 ;  /* 0x0000003f0b00728c */ /* 0x000fe4000bf25310 */
[----:B------:R-:W-:-:S04]  /*0e50*/  UISETP.NE.AND.EX UP0, UPT, UR9, URZ, UPT, UP0 ;  /* 0x0000003f0900728c */ /* 0x000fc8000bf05300 */
[----:B------:R-:W-:Y:S02]  /*0e60*/  PLOP3.LUT P2, PT, PT, PT, UP1, 0x80, 0x0 ;  /* 0x000000000000781c */ /* 0x000fe40003f4f018 */
[----:B------:R-:W-:Y:S02]  /*0e70*/  PLOP3.LUT P0, PT, PT, PT, UP0, 0x80, 0x0 ;  /* 0x000000000000781c */ /* 0x000fe40003f0f008 */
[----:B--2---:R-:W-:-:S13]  /*0e80*/  R2UR UR40, R4 ;  /* 0x00000000042872ca */ /* 0x004fda00000e0000 */
[----:B------:R-:W-:Y:S02]  /*0e90*/  USHF.R.S32.HI UR41, URZ, 0x1f, UR40 ;  /* 0x0000001f3f297899 */ /* 0x000fe40008011428 */
[----:B------:R-:W-:-:S04]  /*0ea0*/  @UP0 ULEA UR8, UP2, UR40, UR8, 0x2 ;  /* 0x0000000828080291 */ /* 0x000fc8000f84103f */
[----:B------:R-:W-:Y:S02]  /*0eb0*/  @UP0 ULEA.HI.X UR9, UR40, UR9, UR41, 0x2, UP2 ;  /* 0x0000000928090291 */ /* 0x000fe400090f1429 */
[----:B------:R-:W-:Y:S01]  /*0ec0*/  @UP1 ULEA UR10, UP0, UR40, UR10, 0x2 ;  /* 0x0000000a280a1291 */ /* 0x000fe2000f80103f */
[----:B------:R-:W-:-:S03]  /*0ed0*/  IMAD.U32 R4, RZ, RZ, UR8 ;  /* 0x00000008ff047e24 */ /* 0x000fc6000f8e00ff */
[----:B------:R-:W-:Y:S01]  /*0ee0*/  @UP1 ULEA.HI.X UR11, UR40, UR11, UR41, 0x2, UP0 ;  /* 0x0000000b280b1291 */ /* 0x000fe200080f1429 */
[----:B------:R-:W-:Y:S01]  /*0ef0*/  IMAD.U32 R5, RZ, RZ, UR9 ;  /* 0x00000009ff057e24 */ /* 0x000fe2000f8e00ff */
[----:B------:R-:W-:Y:S01]  /*0f00*/  ULDC.64 UR8, c[0x0][0x418] ;  /* 0x0001060000087ab9 */ /* 0x000fe20000000a00 */
[----:B------:R-:W-:-:S03]  /*0f10*/  IMAD.U32 R6, RZ, RZ, UR10 ;  /* 0x0000000aff067e24 */ /* 0x000fc6000f8e00ff */
[----:B------:R-:W-:Y:S01]  /*0f20*/  IMAD.U32 R7, RZ, RZ, UR11 ;  /* 0x0000000bff077e24 */ /* 0x000fe2000f8e00ff */
[----:B------:R-:W2:Y:S04]  /*0f30*/  @P0 LDG.E R4, desc[UR48][R4.64] ;  /* 0x0000003004040981 */ /* 0x000ea8000c1e1900 */
[----:B---3--:R-:W3:Y:S01]  /*0f40*/  @P2 LDG.E R6, desc[UR48][R6.64] ;  /* 0x0000003006062981 */ /* 0x008ee2000c1e1900 */
[----:B------:R-:W-:Y:S01]  /*0f50*/  UISETP.NE.U32.AND UP0, UPT, UR8, URZ, UPT ;  /* 0x0000003f0800728c */ /* 0x000fe2000bf05070 */
[----:B------:R-:W-:Y:S01]  /*0f60*/  UMOV UR44, URZ ;  /* 0x0000003f002c7c82 */ /* 0x000fe20008000000 */
[----:B------:R-:W-:Y:S02]  /*0f70*/  UMOV UR43, UR6 ;  /* 0x00000006002b7c82 */ /* 0x000fe40008000000 */
[----:B------:R-:W-:-:S03]  /*0f80*/  UISETP.NE.AND.EX UP0, UPT, UR9, URZ, UPT, UP0 ;  /* 0x0000003f0900728c */ /* 0x000fc6000bf05300 */
        /* <DEDUP_REMOVED lines=8> */
[----:B------:R-:W-:Y:S01]  /*1010*/  ULDC.64 UR6, c[0x0][0xa00] ;  /* 0x0002800000067ab9 */ /* 0x000fe20000000a00 */
[----:B------:R-:W-:Y:S01]  /*1020*/  ULDC UR42, c[0x0][0x288] ;  /* 0x0000a200002a7ab9 */ /* 0x000fe20000000800 */
        /* <DEDUP_REMOVED lines=12> */
.L_x_4897:
[----:B------:R-:W-:Y:S05]  /*10f0*/  @!P1 BRA `(.L_x_4898) ;  /* 0x00000000001c9947 */ /* 0x000fea0003800000 */
[----:B------:R-:W-:-:S04]  /*1100*/  ULEA UR4, UP0, UR40, UR8, 0x2 ;  /* 0x0000000828047291 */ /* 0x000fc8000f80103f */
[----:B------:R-:W-:Y:S02]  /*1110*/  ULEA.HI.X UR6, UR40, UR9, UR41, 0x2, UP0 ;  /* 0x0000000928067291 */ /* 0x000fe400080f1429 */
[----:B------:R-:W-:-:S04]  /*1120*/  IMAD.U32 R4, RZ, RZ, UR4 ;  /* 0x00000004ff047e24 */ /* 0x000fc8000f8e00ff */
[----:B------:R-:W-:-:S05]  /*1130*/  IMAD.U32 R5, RZ, RZ, UR6 ;  /* 0x00000006ff057e24 */ /* 0x000fca000f8e00ff */
[----:B------:R-:W2:Y:S02]  /*1140*/  LDG.E R4, desc[UR48][R4.64] ;  /* 0x0000003004047981 */ /* 0x000ea4000c1e1900 */
[----:B--2---:R-:W-:Y:S01]  /*1150*/  R2UR UR4, R4 ;  /* 0x00000000040472ca */ /* 0x004fe200000e0000 */
[----:B------:R-:W-:-:S14]  /*1160*/  BRA `(.L_x_4899) ;  /* 0x0000000000347947 */ /* 0x000fdc0003800000 */
.L_x_4898:
        /* <DEDUP_REMOVED lines=13> */
.L_x_4899:
[----:B------:R-:W-:Y:S01]  /*1240*/  UIADD3 UR44, -UR44, UR4, URZ ;  /* 0x000000042c2c7290 */ /* 0x000fe2000fffe13f */
[----:B------:R-:W-:Y:S01]  /*1250*/  PLOP3.LUT P0, PT, PT, PT, PT, 0x80, 0x0 ;  /* 0x000000000000781c */ /* 0x000fe20003f0f070 */
[----:B------:R-:W-:Y:S01]  /*1260*/  USHF.L.U32 UR45, UR5, 0x7, URZ ;  /* 0x00000007052d7899 */ /* 0x000fe2000800063f */
[----:B------:R-:W-:Y:S01]  /*1270*/  IMAD.MOV.U32 R3, RZ, RZ, RZ ;  /* 0x000000ffff037224 */ /* 0x000fe200078e00ff */
[----:B------:R-:W-:Y:S01]  /*1280*/  ULDC UR4, c[0x0][0x448] ;  /* 0x0001120000047ab9 */ /* 0x000fe20000000800 */
[----:B------:R-:W-:Y:S01]  /*1290*/  UIADD3 UR7, UR44, 0x60, -UR42 ;  /* 0x000000602c077890 */ /* 0x000fe2000fffe82a */
[----:B------:R-:W-:Y:S01]  /*12a0*/  CS2R R8, SRZ ;  /* 0x0000000000087805 */ /* 0x000fe2000001ff00 */
[----:B------:R-:W-:Y:S01]  /*12b0*/  UISETP.NE.AND UP0, UPT, UR4, 0x1, UPT ;  /* 0x000000010400788c */ /* 0x000fe2000bf05270 */
[----:B------:R-:W-:Y:S01]  /*12c0*/  IMAD.MOV.U32 R0, RZ, RZ, RZ ;  /* 0x000000ffff007224 */ /* 0x000fe200078e00ff */
[----:B------:R-:W-:Y:S01]  /*12d0*/  UIADD3 UR6, UR45, 0x7f, URZ ;  /* 0x0000007f2d067890 */ /* 0x000fe2000fffe03f */
[----:B------:R-:W-:Y:S01]  /*12e0*/  IMAD.MOV.U32 R150, RZ, RZ, RZ ;  /* 0x000000ffff967224 */ /* 0x000fe200078e00ff */
[----:B------:R-:W-:Y:S01]  /*12f0*/  UP2UR UR47, UPR, URZ, 0x1 ;  /* 0x000000013f2f7883 */ /* 0x000fe20008000000 */
[----:B------:R-:W-:-:S02]  /*1300*/  CS2R R148, SRZ ;  /* 0x0000000000947805 */ /* 0x000fc4000001ff00 */
[----:B------:R-:W-:Y:S02]  /*1310*/  CS2R R146, SRZ ;  /* 0x0000000000927805 */ /* 0x000fe4000001ff00 */
[----:B------:R-:W-:Y:S02]  /*1320*/  CS2R R144, SRZ ;  /* 0x0000000000907805 */ /* 0x000fe4000001ff00 */
[----:B------:R-:W-:Y:S02]  /*1330*/  CS2R R142, SRZ ;  /* 0x00000000008e7805 */ /* 0x000fe4000001ff00 */
[----:B------:R-:W-:Y:S02]  /*1340*/  CS2R R140, SRZ ;  /* 0x00000000008c7805 */ /* 0x000fe4000001ff00 */
[----:B------:R-:W-:Y:S01]  /*1350*/  CS2R R138, SRZ ;  /* 0x00000000008a7805 */ /* 0x000fe2000001ff00 */
[----:B------:R-:W-:Y:S01]  /*1360*/  @UP0 ULDC UR4, c[0x0][0x44c] ;  /* 0x0001130000040ab9 */ /* 0x000fe20000000800 */
[----:B------:R-:W-:Y:S01]  /*1370*/  @UP0 ULDC UR8, c[0x0][0x450] ;  /* 0x0001140000080ab9 */ /* 0x000fe20000000800 */
[----:B------:R-:W-:Y:S01]  /*1380*/  UIMAD.WIDE.U32 UR4, UR6, UR4, URZ ;  /* 0x00000004060472a5 */ /* 0x000fe2000f8e003f */
[----:B------:R-:W-:Y:S01]  /*1390*/  CS2R R136, SRZ ;  /* 0x0000000000887805 */ /* 0x000fe2000001ff00 */
[----:B------:R-:W-:Y:S01]  /*13a0*/  UIADD3 UR4, UR44, 0x5f, URZ ;  /* 0x0000005f2c047890 */ /* 0x000fe2000fffe03f */
[----:B------:R-:W-:Y:S01]  /*13b0*/  CS2R R134, SRZ ;  /* 0x0000000000867805 */ /* 0x000fe2000001ff00 */
[----:B------:R-:W-:Y:S01]  /*13c0*/  @UP0 USHF.R.U32.HI UR6, URZ, UR8, UR5 ;  /* 0x000000083f060299 */ /* 0x000fe20008011605 */
[----:B------:R-:W-:Y:S01]  /*13d0*/  CS2R R132, SRZ ;  /* 0x0000000000847805 */ /* 0x000fe2000001ff00 */
[----:B------:R-:W-:Y:S01]  /*13e0*/  UIMAD.WIDE UR4, UR4, 0x2aaaaaab, URZ ;  /* 0x2aaaaaab040478a5 */ /* 0x000fe2000f8e023f */
[----:B------:R-:W-:Y:S01]  /*13f0*/  CS2R R130, SRZ ;  /* 0x0000000000827805 */ /* 0x000fe2000001ff00 */
[----:B------:R-:W-:Y:S01]  /*1400*/  UIADD3 UR6, UR7, UR6, URZ ;  /* 0x0000000607067290 */ /* 0x000fe2000fffe03f */
[----:B------:R-:W-:Y:S01]  /*1410*/  CS2R R128, SRZ ;  /* 0x0000000000807805 */ /* 0x000fe2000001ff00 */
[----:B------:R-:W-:Y:S01]  /*1420*/  USHF.R.U32.HI UR4, URZ, 0x1f, UR5 ;  /* 0x0000001f3f047899 */ /* 0x000fe20008011605 */
[----:B------:R-:W-:Y:S01]  /*1430*/  CS2R R126, SRZ ;  /* 0x00000000007e7805 */ /* 0x000fe2000001ff00 */
[----:B------:R-:W-:Y:S01]  /*1440*/  UIMAD.WIDE UR6, UR6, 0x2aaaaaab, URZ ;  /* 0x2aaaaaab060678a5 */ /* 0x000fe2000f8e023f */
[----:B------:R-:W-:Y:S01]  /*1450*/  CS2R R124, SRZ ;  /* 0x00000000007c7805 */ /* 0x000fe2000001ff00 */
[----:B------:R-:W-:Y:S01]  /*1460*/  ULEA.HI.SX32 UR4, UR5, UR4, 0x1c ;  /* 0x0000000405047291 */ /* 0x000fe2000f8fe23f */
[----:B------:R-:W-:Y:S01]  /*1470*/  CS2R R122, SRZ ;  /* 0x00000000007a7805 */ /* 0x000fe2000001ff00 */
[----:B------:R-:W-:Y:S01]  /*1480*/  USHF.R.U32.HI UR6, URZ, 0x1f, UR7 ;  /* 0x0000001f3f067899 */ /* 0x000fe20008011607 */
[----:B------:R-:W-:-:S02]  /*1490*/  CS2R R120, SRZ ;  /* 0x0000000000787805 */ /* 0x000fc4000001ff00 */
[----:B------:R-:W-:Y:S02]  /*14a0*/  CS2R R118, SRZ ;  /* 0x0000000000767805 */ /* 0x000fe4000001ff00 */
[----:B------:R-:W-:Y:S01]  /*14b0*/  CS2R R116, SRZ ;  /* 0x0000000000747805 */ /* 0x000fe2000001ff00 */
[----:B------:R-:W-:Y:S01]  /*14c0*/  ULEA.HI.SX32 UR6, UR7, UR6, 0x1c ;  /* 0x0000000607067291 */ /* 0x000fe2000f8fe23f */
[----:B------:R-:W-:Y:S02]  /*14d0*/  CS2R R114, SRZ ;  /* 0x0000000000727805 */ /* 0x000fe4000001ff00 */
[----:B------:R-:W-:Y:S02]  /*14e0*/  CS2R R112, SRZ ;  /* 0x0000000000707805 */ /* 0x000fe4000001ff00 */
[----:B------:R-:W-:Y:S01]  /*14f0*/  CS2R R110, SRZ ;  /* 0x00000000006e7805 */ /* 0x000fe2000001ff00 */
[----:B------:R-:W-:Y:S01]  /*1500*/  UISETP.LT.AND UP0, UPT, UR4, UR6, UPT ;  /* 0x000000060400728c */ /* 0x000fe2000bf01270 */
[----:B------:R-:W-:-:S02]  /*1510*/  CS2R R108, SRZ ;  /* 0x00000000006c7805 */ /* 0x000fc4000001ff00 */
[----:B------:R-:W-:Y:S02]  /*1520*/  CS2R R106, SRZ ;  /* 0x00000000006a7805 */ /* 0x000fe4000001ff00 */
[----:B------:R-:W-:Y:S01]  /*1530*/  CS2R R104, SRZ ;  /* 0x0000000000687805 */ /* 0x000fe2000001ff00 */
[----:B------:R-:W-:Y:S01]  /*1540*/  USEL UR50, UR4, UR6, UP0 ;  /* 0x0000000604327287 */ /* 0x000fe20008000000 */
[----:B------:R-:W-:Y:S01]  /*1550*/  IMAD.MOV.U32 R170, RZ, RZ, RZ ;  /* 0x000000ffffaa7224 */ /* 0x000fe200078e00ff */
[----:B------:R-:W-:Y:S02]  /*1560*/  CS2R R168, SRZ ;  /* 0x0000000000a87805 */ /* 0x000fe4000001ff00 */
[----:B------:R-:W-:Y:S01]  /*1570*/  CS2R R100, SRZ ;  /* 0x0000000000647805 */ /* 0x000fe2000001ff00 */
[----:B------:R-:W-:Y:S01]  /*1580*/  UISETP.GE.AND UP0, UPT, UR50, 0x1, UPT ;  /* 0x000000013200788c */ /* 0x000fe2000bf06270 */
[----:B------:R-:W-:Y:S02]  /*1590*/  CS2R R166, SRZ ;  /* 0x0000000000a67805 */ /* 0x000fe4000001ff00 */
[----:B------:R-:W-:-:S02]  /*15a0*/  CS2R R96, SRZ ;  /* 0x0000000000607805 */ /* 0x000fc4000001ff00 */
[----:B------:R-:W-:Y:S02]  /*15b0*/  CS2R R86, SRZ ;  /* 0x0000000000567805 */ /* 0x000fe4000001ff00 */
[----:B------:R-:W-:Y:S02]  /*15c0*/  CS2R R92, SRZ ;  /* 0x00000000005c7805 */ /* 0x000fe4000001ff00 */
[----:B------:R-:W-:Y:S02]  /*15d0*/  CS2R R90, SRZ ;  /* 0x00000000005a7805 */ /* 0x000fe4000001ff00 */
[----:B------:R-:W-:Y:S02]  /*15e0*/  PLOP3.LUT P1, PT, PT, PT, UP0, 0x80, 0x0 ;  /* 0x000000000000781c */ /* 0x000fe40003f2f008 */
        /* <DEDUP_REMOVED lines=63> */
[----:B-1----:R-:W-:Y:S05]  /*19e0*/  CALL.ABS.NOINC R14 ;  /* 0x000000000e007343 */ /* 0x002fea0003c00000 */
.L_x_4901:
        /* <DEDUP_REMOVED lines=10> */
.L_x_5041:
[----:B0-----:R-:W-:Y:S01]  /*1a90*/  IMAD.U32 R0, RZ, RZ, UR46 ;  /* 0x0000002eff007e24 */ /* 0x001fe2000f8e00ff */
[----:B------:R-:W-:Y:S05]  /*1aa0*/  WARPSYNC.ALL ;  /* 0x0000000000007948 */ /* 0x000fea0003800000 */
[----:B------:R0:W-:Y:S01]  /*1ab0*/  BAR.SYNC.DEFER_BLOCKING R7, 0x100 ;  /* 0x000400070000751d */ /* 0x0001e20000010000 */
[----:B------:R-:W-:-:S13]  /*1ac0*/  ISETP.NE.AND P0, PT, R0, 0x3, PT ;  /* 0x000000030000780c */ /* 0x000fda0003f05270 */
[----:B0-----:R-:W-:Y:S05]  /*1ad0*/  @!P0 BRA `(.L_x_4903) ;  /* 0x0000000000048947 */ /* 0x001fea0003800000 */
[----:B------:R-:W-:Y:S01]  /*1ae0*/  BPT.TRAP 0x1 ;  /* 0x000000040000795c */ /* 0x000fe20000300000 */
.L_x_4903:
[----:B------:R-:W-:Y:S01]  /*1af0*/  ULEA UR22, UR38, UR51, 0x3 ;  /* 0x0000003326167291 */ /* 0x000fe2000f8e183f */
[----:B------:R-:W-:-:S05]  /*1b00*/  IMAD.U32 R8, RZ, RZ, UR37 ;  /* 0x00000025ff087e24 */ /* 0x000fca000f8e00ff */
[----:B------:R-:W-:-:S04]  /*1b10*/  SHF.L.U32 R8, R8, 0x1f, RZ ;  /* 0x0000001f08087819 */ /* 0x000fc800000006ff */
[----:B------:R0:W1:Y:S01]  /*1b20*/  SYNCS.PHASECHK.TRANS64.TRYWAIT P1, [UR22+0x22830], R8 ;  /* 0x02283008ff0075a7 */ /* 0x0000620008020156 */
[----:B------:R-:W-:Y:S05]  /*1b30*/  @!P0 BRA `(.L_x_4904) ;  /* 0x0000000000048947 */ /* 0x000fea0003800000 */
[----:B------:R-:W-:Y:S01]  /*1b40*/  BPT.TRAP 0x1 ;  /* 0x000000040000795c */ /* 0x000fe20000300000 */
.L_x_4904:
[----:B-1----:R-:W-:Y:S05]  /*1b50*/  @P1 BRA `(.L_x_4905) ;  /* 0x0000000000081947 */ /* 0x002fea0003800000 */
[----:B------:R-:W1:Y:S02]  /*1b60*/  SYNCS.PHASECHK.TRANS64.TRYWAIT P1, [UR22+0x22830], R8 ;  /* 0x02283008ff0075a7 */ /* 0x000e640008020156 */
[----:B-1----:R-:W-:Y:S05]  /*1b70*/  @!P1 BRA `(.L_x_4906) ;  /* 0x000000ec00a49947 */ /* 0x002fea0003800000 */
.L_x_4905:
[----:B------:R-:W-:Y:S01]  /*1b80*/  UIADD3 UR4, UR51, 0x1c400, URZ ;  /* 0x0001c40033047890 */ /* 0x000fe2000fffe03f */
[----:B------:R-:W-:Y:S01]  /*1b90*/  WARPGROUP.ARRIVE ;  /* 0x00000000000079c5 */ /* 0x000fe20000000000 */
[----:B------:R-:W-:-:S05]  /*1ba0*/  ULOP3.LUT UR16, UR53, 0x10000, URZ, 0xfc, !UPT ;  /* 0x0001000035107892 */ /* 0x000fca000f8efc3f */
[----:B------:R-:W2:Y:S01]  /*1bb0*/  S2R R0, SR_TID.X ;  /* 0x0000000000007919 */ /* 0x000ea20000002100 */
[----:B------:R-:W-:Y:S01]  /*1bc0*/  USHF.R.U32.HI UR4, URZ, 0x4, UR4 ;  /* 0x000000043f047899 */ /* 0x000fe20008011604 */
[----:B------:R-:W-:Y:S01]  /*1bd0*/  UMOV UR17, 0x40000040 ;  /* 0x4000004000117882 */ /* 0x000fe20000000000 */
[----:B------:R-:W-:Y:S02]  /*1be0*/  UMOV UR19, 0x40000040 ;  /* 0x4000004000137882 */ /* 0x000fe40000000000 */
[----:B------:R-:W-:Y:S01]  /*1bf0*/  ULOP3.LUT UR4, UR4, 0x3fff, URZ, 0xc0, !UPT ;  /* 0x00003fff04047892 */ /* 0x000fe2000f8ec03f */
[----:B------:R-:W-:Y:S01]  /*1c00*/  UMOV UR5, 0x40000040 ;  /* 0x4000004000057882 */ /* 0x000fe20000000000 */
[----:B------:R-:W-:Y:S02]  /*1c10*/  UMOV UR7, 0x40000040 ;  /* 0x4000004000077882 */ /* 0x000fe40000000000 */
[----:B------:R-:W-:Y:S02]  /*1c20*/  ULOP3.LUT UR20, UR4, 0x10000, URZ, 0xfc, !UPT ;  /* 0x0001000004147892 */ /* 0x000fe4000f8efc3f */
[----:B------:R-:W-:-:S02]  /*1c30*/  UIADD3 UR4, UR16, 0x2, URZ ;  /* 0x0000000210047890 */ /* 0x000fc4000fffe03f */
[----:B------:R-:W-:Y:S02]  /*1c40*/  UIMAD UR18, UR38, 0x300, UR20 ;  /* 0x00000300261278a4 */ /* 0x000fe4000f8e0214 */
[----:B------:R-:W-:Y:S02]  /*1c50*/  UIADD3 UR8, UR16, 0x4, URZ ;  /* 0x0000000410087890 */ /* 0x000fe4000fffe03f */
[----:B------:R-:W-:Y:S02]  /*1c60*/  UIADD3 UR6, UR18, 0x2, URZ ;  /* 0x0000000212067890 */ /* 0x000fe4000fffe03f */
[----:B------:R-:W-:Y:S01]  /*1c70*/  UIADD3 UR10, UR18, 0x4, URZ ;  /* 0x00000004120a7890 */ /* 0x000fe2000fffe03f */
[----:B------:R-:W-:Y:S02]  /*1c80*/  UMOV UR9, 0x40000040 ;  /* 0x4000004000097882 */ /* 0x000fe40000000000 */
[----:B------:R-:W-:Y:S01]  /*1c90*/  HGMMA.64x96x16.F32.BF16 R24, gdesc[UR16], RZ, !UPT, gsb0 ;  /* 0x01600000101879f0 */ /* 0x000fe2000c0018ff */
[----:B------:R-:W-:Y:S01]  /*1ca0*/  UMOV UR11, 0x40000040 ;  /* 0x40000040000b7882 */ /* 0x000fe20000000000 */
[----:B------:R-:W-:-:S02]  /*1cb0*/  UIADD3 UR12, UR16, 0x6, URZ ;  /* 0x00000006100c7890 */ /* 0x000fc4000fffe03f */
        /* <DEDUP_REMOVED lines=18> */
.L_x_4907:
[----:B------:R-:W-:Y:S01]  /*1de0*/  UISETP.NE.AND UP0, UPT, UR47, URZ, UPT ;  /* 0x0000003f2f00728c */ /* 0x000fe2000bf05270 */
[----:B-1----:R-:W-:Y:S01]  /*1df0*/  VIADD R3, R16, UR45 ;  /* 0x0000002d10037c36 */ /* 0x002fe20008000000 */
[----:B------:R-:W-:Y:S01]  /*1e00*/  ULDC UR10, c[0x0][0x988] ;  /* 0x00026200000a7ab9 */ /* 0x000fe20000000800 */
[----:B------:R-:W-:-:S03]  /*1e10*/  IMAD.U32 R5, RZ, RZ, UR42 ;  /* 0x0000002aff057e24 */ /* 0x000fc6000f8e00ff */
[----:B------:R-:W-:Y:S02]  /*1e20*/  PLOP3.LUT P1, PT, PT, PT, UP0, 0x80, 0x0 ;  /* 0x000000000000781c */ /* 0x000fe40003f2f008 */
[----:B------:R-:W-:-:S03]  /*1e30*/  PLOP3.LUT P2, PT, PT, PT, UP0, 0x80, 0x0 ;  /* 0x000000000000781c */ /* 0x000fc60003f4f008 */
[----:B------:R-:W-:-:S08]  /*1e40*/  @UP0 ULDC UR6, c[0x0][0x44c] ;  /* 0x0001130000060ab9 */ /* 0x000fd00000000800 */
[----:B------:R-:W-:Y:S01]  /*1e50*/  @P1 IMAD.HI.U32 R4, R3, UR6, RZ ;  /* 0x0000000603041c27 */ /* 0x000fe2000f8e00ff */
[----:B------:R-:W-:-:S04]  /*1e60*/  @UP0 ULDC UR6, c[0x0][0x450] ;  /* 0x0001140000060ab9 */ /* 0x000fc80000000800 */
[----:B------:R-:W-:Y:S01]  /*1e70*/  @P2 SHF.R.U32.HI R3, RZ, UR6, R4 ;  /* 0x00000006ff032c19 */ /* 0x000fe20008011604 */
[----:B------:R-:W-:-:S04]  /*1e80*/  UIMAD UR6, UR50, -0x60, UR44 ;  /* 0xffffffa0320678a4 */ /* 0x000fc8000f8e022c */
[----:B------:R-:W1:Y:S01]  /*1e90*/  SHFL.IDX PT, R6, R3, 0x1, 0x1c1f ;  /* 0x003c1f0003067f89 */ /* 0x000e6200000e0000 */
[----:B------:R-:W-:-:S03]  /*1ea0*/  UIADD3 UR6, UR6, 0x60, URZ ;  /* 0x0000006006067890 */ /* 0x000fc6000fffe03f */
[----:B------:R-:W3:Y:S03]  /*1eb0*/  SHFL.IDX PT, R3, R3, RZ, 0x1c1f ;  /* 0x001c1fff03037589 */ /* 0x000ee600000e0000 */
[----:B------:R-:W-:Y:S01]  /*1ec0*/  IMAD.U32 R4, RZ, RZ, UR6 ;  /* 0x00000006ff047e24 */ /* 0x000fe2000f8e00ff */
[----:B------:R-:W-:-:S03]  /*1ed0*/  UIADD3 UR6, UR22, 0x22840, URZ ;  /* 0x0002284016067890 */ /* 0x000fc6000fffe03f */
[----:B------:R-:W-:Y:S01]  /*1ee0*/  IMAD R4, R17, -0x2, R4 ;  /* 0xfffffffe11047824 */ /* 0x000fe200078e0204 */
[----:B------:R-:W-:-:S04]  /*1ef0*/  UPRMT UR6, UR52, 0x654, UR6 ;  /* 0x0000065434067896 */ /* 0x000fc80008000006 */
[----:B------:R-:W-:-:S05]  /*1f00*/  IADD3 R5, -R5, 0x1, R4 ;  /* 0x0000000105057810 */ /* 0x000fca0007ffe104 */
        /* <DEDUP_REMOVED lines=327> */
.L_x_4908:
[----:B------:R1:W3:Y:S01]  /*3380*/  SYNCS.PHASECHK.TRANS64.TRYWAIT P1, [UR22+0x22850], R8 ;  /* 0x02285008ff0075a7 */ /* 0x0002e20008020156 */
[----:B------:R-:W-:Y:S05]  /*3390*/  @!P0 BRA `(.L_x_4909) ;  /* 0x0000000000048947 */ /* 0x000fea0003800000 */
[----:B------:R-:W-:Y:S01]  /*33a0*/  BPT.TRAP 0x1 ;  /* 0x000000040000795c */ /* 0x000fe20000300000 */
.L_x_4909:
[----:B---3--:R-:W-:Y:S05]  /*33b0*/  @P1 BRA `(.L_x_4910) ;  /* 0x0000000000081947 */ /* 0x008fea0003800000 */
[----:B------:R-:W3:Y:S02]  /*33c0*/  SYNCS.PHASECHK.TRANS64.TRYWAIT P1, [UR22+0x22850], R8 ;  /* 0x02285008ff0075a7 */ /* 0x000ee40008020156 */
[----:B---3--:R-:W-:Y:S05]  /*33d0*/  @!P1 BRA `(.L_x_4911) ;  /* 0x000000d400a49947 */ /* 0x008fea0003800000 */
.L_x_4910:
        /* <DEDUP_REMOVED lines=43> */
.L_x_4912:
[----:B------:R-:W-:Y:S01]  /*3690*/  UISETP.NE.AND UP0, UPT, UR47, URZ, UPT ;  /* 0x0000003f2f00728c */ /* 0x000fe2000bf05270 */
[----:B------:R-:W4:Y:S01]  /*36a0*/  S2UR UR14, SR_CgaCtaId ;  /* 0x00000000000e79c3 */ /* 0x000f220000008800 */
[----:B------:R-:W-:Y:S01]  /*36b0*/  UMOV UR11, UR45 ;  /* 0x0000002d000b7c82 */ /* 0x000fe20008000000 */
[----:B------:R-:W-:Y:S02]  /*36c0*/  UIADD3 UR22, UR22, 0x22860, URZ ;  /* 0x0002286016167890 */ /* 0x000fe4000fffe03f */
[----:B------:R-:W-:-:S06]  /*36d0*/  UIADD3 UR50, UR50, -0x2, URZ ;  /* 0xfffffffe32327890 */ /* 0x000fcc000fffe03f */
[----:B------:R-:W-:Y:S01]  /*36e0*/  @UP0 ULDC UR6, c[0x0][0x44c] ;  /* 0x0001130000060ab9 */ /* 0x000fe20000000800 */
[----:B------:R-:W-:Y:S01]  /*36f0*/  @UP0 ULDC UR15, c[0x0][0x450] ;  /* 0x00011400000f0ab9 */ /* 0x000fe20000000800 */
[----:B------:R-:W-:-:S04]  /*3700*/  UIMAD.WIDE.U32 UR6, UR45, UR6, URZ ;  /* 0x000000062d0672a5 */ /* 0x000fc8000f8e003f */
[----:B------:R-:W-:-:S04]  /*3710*/  @UP0 USHF.R.U32.HI UR11, URZ, UR15, UR7 ;  /* 0x0000000f3f0b0299 */ /* 0x000fc80008011607 */
[----:B------:R-:W-:-:S04]  /*3720*/  UIADD3 UR6, UR11, UR44, -UR42 ;  /* 0x0000002c0b067290 */ /* 0x000fc8000fffe82a */
        /* <DEDUP_REMOVED lines=12> */
[----:B01----:R-:W-:-:S07]  /*37f0*/  IMAD.MOV.U32 R8, RZ, RZ, R6 ;  /* 0x000000ffff087224 */ /* 0x003fce00078e0006 */
.L_x_4924:
[----:B------:R-:W-:-:S04]  /*3800*/  UIADD3 UR38, UR38, 0x1, URZ ;  /* 0x0000000126267890 */ /* 0x000fc8000fffe03f */
[----:B------:R-:W-:-:S04]  /*3810*/  UISETP.NE.AND UP0, UPT, UR38, 0x2, UPT ;  /* 0x000000022600788c */ /* 0x000fc8000bf05270 */
[----:B------:R-:W-:Y:S02]  /*3820*/  USEL UR6, URZ, 0x1, UP0 ;  /* 0x000000013f067887 */ /* 0x000fe40008000000 */
[----:B------:R-:W-:Y:S02]  /*3830*/  USEL UR38, UR38, URZ, UP0 ;  /* 0x0000003f26267287 */ /* 0x000fe40008000000 */
[----:B------:R-:W-:Y:S01]  /*3840*/  ULOP3.LUT UR37, UR37, UR6, URZ, 0x3c, !UPT ;  /* 0x0000000625257292 */ /* 0x000fe2000f8e3c3f */
[----:B012---:R-:W-:Y:S11]  /*3850*/  @!P0 BRA `(.L_x_4914) ;  /* 0x0000000000048947 */ /* 0x007ff60003800000 */
[----:B------:R-:W-:Y:S01]  /*3860*/  BPT.TRAP 0x1 ;  /* 0x000000040000795c */ /* 0x000fe20000300000 */
.L_x_4914:
        /* <DEDUP_REMOVED lines=9> */
.L_x_4915:
[----:B-1----:R-:W-:Y:S05]  /*3900*/  @P1 BRA `(.L_x_4916) ;  /* 0x0000000000081947 */ /* 0x002fea0003800000 */
[----:B------:R-:W1:Y:S02]  /*3910*/  SYNCS.PHASECHK.TRANS64.TRYWAIT P1, [UR25+0x22830], R7 ;  /* 0x02283007ff0075a7 */ /* 0x000e640008020159 */
[----:B-1----:R-:W-:Y:S05]  /*3920*/  @!P1 BRA `(.L_x_4917) ;  /* 0x000000d000689947 */ /* 0x002fea0003800000 */
.L_x_4916:
        /* <DEDUP_REMOVED lines=26> */
.L_x_4918:
[----:B------:R-:W-:Y:S01]  /*3ad0*/  UISETP.NE.AND UP0, UPT, UR47, URZ, UPT ;  /* 0x0000003f2f00728c */ /* 0x000fe2000bf05270 */
[----:B------:R-:W-:Y:S01]  /*3ae0*/  VIADD R10, R16, UR45 ;  /* 0x0000002d100a7c36 */ /* 0x000fe20008000000 */
[----:B------:R-:W-:Y:S01]  /*3af0*/  UMOV UR10, UR23 ;  /* 0x00000017000a7c82 */ /* 0x000fe20008000000 */
[----:B------:R-:W-:Y:S02]  /*3b00*/  IMAD.MOV.U32 R6, RZ, RZ, -0x2 ;  /* 0xfffffffeff067424 */ /* 0x000fe400078e00ff */
        /* <DEDUP_REMOVED lines=9> */
[----:B------:R-:W2:Y:S04]  /*3ba0*/  SHFL.IDX PT, R5, R10, 0x1, 0x1c1f ;  /* 0x003c1f000a057f89 */ /* 0x000ea800000e0000 */
[----:B------:R-:W-:Y:S01]  /*3bb0*/  IMAD R6, R17, R6, UR6 ;  /* 0x0000000611067e24 */ /* 0x000fe2000f8e0206 */
[----:B------:R-:W-:-:S04]  /*3bc0*/  UIADD3 UR6, UR25, 0x22840, URZ ;  /* 0x0002284019067890 */ /* 0x000fc8000fffe03f */
[----:B------:R-:W-:Y:S01]  /*3bd0*/  IADD3 R6, -R11, UR44, R6 ;  /* 0x0000002c0b067c10 */ /* 0x000fe2000fffe106 */
[----:B------:R-:W-:-:S09]  /*3be0*/  UPRMT UR6, UR24, 0x654, UR6 ;  /* 0x0000065418067896 */ /* 0x000fd20008000006 */
[----:B------:R-:W-:Y:S01]  /*3bf0*/  SYNCS.ARRIVE.TRANS64.RED.A1T0 RZ, [UR6], RZ ;  /* 0x000000ffffff79a7 */ /* 0x000fe20008100406 */
[----:B--2---:R-:W-:-:S05]  /*3c00*/  IMAD.IADD R5, R6, 0x1, R5 ;  /* 0x0000000106057824 */ /* 0x004fca00078e0205 */
        /* <DEDUP_REMOVED lines=74> */
[----:B--2---:R-:W-:-:S05]  /*40b0*/  IMAD.IADD R6, R6, 0x1, R5 ;  /* 0x0000000106067824 */ /* 0x004fca00078e0205 */
        /* <DEDUP_REMOVED lines=391> */
.L_x_4919:
[----:B------:R0:W2:Y:S01]  /*5930*/  SYNCS.PHASECHK.TRANS64.TRYWAIT P1, [UR25+0x22850], R7 ;  /* 0x02285007ff0075a7 */ /* 0x0000a20008020159 */
[----:B------:R-:W-:Y:S05]  /*5940*/  @!P0 BRA `(.L_x_4920) ;  /* 0x0000000000048947 */ /* 0x000fea0003800000 */
[----:B------:R-:W-:Y:S01]  /*5950*/  BPT.TRAP 0x1 ;  /* 0x000000040000795c */ /* 0x000fe20000300000 */
.L_x_4920:
[----:B------:R-:W-:Y:S01]  /*5960*/  VIADD R8, R210, 0x8 ;  /* 0x00000008d2087836 */ /* 0x000fe20000000000 */
[----:B--2---:R-:W-:Y:S06]  /*5970*/  @P1 BRA `(.L_x_4921) ;  /* 0x0000000000081947 */ /* 0x004fec0003800000 */
[----:B------:R-:W2:Y:S02]  /*5980*/  SYNCS.PHASECHK.TRANS64.TRYWAIT P1, [UR25+0x22850], R7 ;  /* 0x02285007ff0075a7 */ /* 0x000ea40008020159 */
[----:B--2---:R-:W-:Y:S05]  /*5990*/  @!P1 BRA `(.L_x_4922) ;  /* 0x000000b000649947 */ /* 0x004fea0003800000 */
.L_x_4921:
        /* <DEDUP_REMOVED lines=39> */
.L_x_4923:
[----:B------:R-:W-:Y:S01]  /*5c10*/  UISETP.GT.AND UP0, UPT, UR50, UR22, UPT ;  /* 0x000000163200728c */ /* 0x000fe2000bf04270 */
[----:B------:R-:W-:Y:S01]  /*5c20*/  IMAD.MOV.U32 R9, RZ, RZ, R5 ;  /* 0x000000ffff097224 */ /* 0x000fe200078e0005 */
[----:B------:R-:W-:Y:S01]  /*5c30*/  UIADD3 UR25, UR25, 0x22860, URZ ;  /* 0x0002286019197890 */ /* 0x000fe2000fffe03f */
[----:B------:R-:W-:Y:S01]  /*5c40*/  MOV R8, R6 ;  /* 0x0000000600087202 */ /* 0x000fe20000000f00 */
[----:B------:R-:W-:Y:S02]  /*5c50*/  UIADD3 UR50, UR50, -0x1, URZ ;  /* 0xffffffff32327890 */ /* 0x000fe4000fffe03f */
[----:B------:R-:W-:Y:S01]  /*5c60*/  PLOP3.LUT P1, PT, PT, PT, UP0, 0x80, 0x0 ;  /* 0x000000000000781c */ /* 0x000fe20003f2f008 */
[----:B------:R-:W-:-:S09]  /*5c70*/  UPRMT UR25, UR24, 0x654, UR25 ;  /* 0x0000065418197896 */ /* 0x000fd20008000019 */
[----:B------:R-:W-:Y:S03]  /*5c80*/  SYNCS.ARRIVE.TRANS64.RED.A1T0 RZ, [UR25], RZ ;  /* 0x000000ffffff79a7 */ /* 0x000fe60008100419 */
[----:B------:R-:W-:Y:S05]  /*5c90*/  @P1 BRA `(.L_x_4924) ;  /* 0xffffffd800d81947 */ /* 0x000fea000383ffff */
.L_x_4913:
[----:B------:R-:W-:-:S13]  /*5ca0*/  ISETP.LE.AND P1, PT, RZ, UR50, PT ;  /* 0x00000032ff007c0c */ /* 0x000fda000bf23270 */
[----:B------:R-:W-:Y:S05]  /*5cb0*/  @!P1 BRA `(.L_x_4925) ;  /* 0x0000001c00509947 */ /* 0x000fea0003800000 */
[----:B------:R-:W-:Y:S01]  /*5cc0*/  IMAD.MOV.U32 R212, RZ, RZ, R5 ;  /* 0x000000ffffd47224 */ /* 0x000fe200078e0005 */
[----:B------:R-:W-:Y:S01]  /*5cd0*/  ULDC UR22, c[0x0][0x988] ;  /* 0x0002620000167ab9 */ /* 0x000fe20000000800 */
[----:B---3--:R-:W-:-:S07]  /*5ce0*/  IMAD.MOV.U32 R9, RZ, RZ, R6 ;  /* 0x000000ffff097224 */ /* 0x008fce00078e0006 */
.L_x_4936:
[----:B------:R-:W-:-:S04]  /*5cf0*/  UIADD3 UR38, UR38, 0x1, URZ ;  /* 0x0000000126267890 */ /* 0x000fc8000fffe03f */
[----:B------:R-:W-:-:S04]  /*5d00*/  UISETP.NE.AND UP0, UPT, UR38, 0x2, UPT ;  /* 0x000000022600788c */ /* 0x000fc8000bf05270 */
[----:B------:R-:W-:Y:S02]  /*5d10*/  USEL UR6, URZ, 0x1, UP0 ;  /* 0x000000013f067887 */ /* 0x000fe40008000000 */
[----:B------:R-:W-:Y:S02]  /*5d20*/  USEL UR38, UR38, URZ, UP0 ;  /* 0x0000003f26267287 */ /* 0x000fe40008000000 */
[----:B------:R-:W-:Y:S01]  /*5d30*/  ULOP3.LUT UR37, UR37, UR6, URZ, 0x3c, !UPT ;  /* 0x0000000625257292 */ /* 0x000fe2000f8e3c3f */
[----:B-1----:R-:W-:Y:S11]  /*5d40*/  @!P0 BRA `(.L_x_4926) ;  /* 0x0000000000048947 */ /* 0x002ff60003800000 */
[----:B------:R-:W-:Y:S01]  /*5d50*/  BPT.TRAP 0x1 ;  /* 0x000000040000795c */ /* 0x000fe20000300000 */
.L_x_4926:
        /* <DEDUP_REMOVED lines=9> */
.L_x_4927:
[----:B--2---:R-:W-:Y:S05]  /*5df0*/  @P1 BRA `(.L_x_4928) ;  /* 0x0000000000081947 */ /* 0x004fea0003800000 */
[----:B------:R-:W2:Y:S02]  /*5e00*/  SYNCS.PHASECHK.TRANS64.TRYWAIT P1, [UR24+0x22830], R7 ;  /* 0x02283007ff0075a7 */ /* 0x000ea40008020158 */
[----:B--2---:R-:W-:Y:S05]  /*5e10*/  @!P1 BRA `(.L_x_4929) ;  /* 0x000000ac005c9947 */ /* 0x004fea0003800000 */
.L_x_4928:
        /* <DEDUP_REMOVED lines=26> */
.L_x_4930:
        /* <DEDUP_REMOVED lines=366> */
.L_x_4931:
[----:B------:R0:W1:Y:S01]  /*76a0*/  SYNCS.PHASECHK.TRANS64.TRYWAIT P1, [UR24+0x22850], R7 ;  /* 0x02285007ff0075a7 */ /* 0x0000620008020158 */
[----:B------:R-:W-:Y:S05]  /*76b0*/  @!P0 BRA `(.L_x_4932) ;  /* 0x0000000000048947 */ /* 0x000fea0003800000 */
[----:B------:R-:W-:Y:S01]  /*76c0*/  BPT.TRAP 0x1 ;  /* 0x000000040000795c */ /* 0x000fe20000300000 */
.L_x_4932:
[----:B------:R-:W-:Y:S01]  /*76d0*/  VIADD R8, R214, 0x8 ;  /* 0x00000008d6087836 */ /* 0x000fe20000000000 */
[----:B-1----:R-:W-:Y:S06]  /*76e0*/  @P1 BRA `(.L_x_4933) ;  /* 0x0000000000081947 */ /* 0x002fec0003800000 */
[----:B------:R-:W1:Y:S02]  /*76f0*/  SYNCS.PHASECHK.TRANS64.TRYWAIT P1, [UR24+0x22850], R7 ;  /* 0x02285007ff0075a7 */ /* 0x000e640008020158 */
[----:B-1----:R-:W-:Y:S05]  /*7700*/  @!P1 BRA `(.L_x_4934) ;  /* 0x0000009400389947 */ /* 0x002fea0003800000 */
.L_x_4933:
        /* <DEDUP_REMOVED lines=39> */
.L_x_4935:
[----:B------:R-:W-:Y:S01]  /*7980*/  UIADD3 UR24, UR24, 0x22860, URZ ;  /* 0x0002286018187890 */ /* 0x000fe2000fffe03f */
[----:B------:R-:W-:Y:S01]  /*7990*/  ISETP.LT.AND P1, PT, RZ, UR50, PT ;  /* 0x00000032ff007c0c */ /* 0x000fe2000bf21270 */
[----:B------:R-:W-:Y:S01]  /*79a0*/  UIADD3 UR50, UR50, -0x1, URZ ;  /* 0xffffffff32327890 */ /* 0x000fe2000fffe03f */
[----:B------:R-:W-:Y:S01]  /*79b0*/  IMAD.MOV.U32 R212, RZ, RZ, R5 ;  /* 0x000000ffffd47224 */ /* 0x000fe200078e0005 */
[----:B------:R-:W-:Y:S01]  /*79c0*/  UPRMT UR24, UR23, 0x654, UR24 ;  /* 0x0000065417187896 */ /* 0x000fe20008000018 */
[----:B------:R-:W-:-:S08]  /*79d0*/  IMAD.MOV.U32 R9, RZ, RZ, R6 ;  /* 0x000000ffff097224 */ /* 0x000fd000078e0006 */
[----:B------:R-:W-:Y:S01]  /*79e0*/  SYNCS.ARRIVE.TRANS64.RED.A1T0 RZ, [UR24], RZ ;  /* 0x000000ffffff79a7 */ /* 0x000fe20008100418 */
[----:B------:R-:W-:Y:S05]  /*79f0*/  @P1 BRA `(.L_x_4936) ;  /* 0xffffffe000bc1947 */ /* 0x000fea000383ffff */
.L_x_4925:
        /* <DEDUP_REMOVED lines=16> */
[----:B-1----:R-:W-:-:S05]  /*7b00*/  FADD.FTZ R9, R9, R4 ;  /* 0x0000000409097221 */ /* 0x002fca0000010000 */
[----:B------:R-:W1:Y:S01]  /*7b10*/  SHFL.BFLY PT, R10, R9, 0x1, 0x1f ;  /* 0x0c201f00090a7f89 */ /* 0x000e6200000e0000 */
[----:B0-----:R-:W-:Y:S01]  /*7b20*/  FADD.FTZ R11, R8, R7 ;  /* 0x00000007080b7221 */ /* 0x001fe20000010000 */
[----:B------:R-:W-:Y:S02]  /*7b30*/  IMAD.MOV.U32 R7, RZ, RZ, RZ ;  /* 0x000000ffff077224 */ /* 0x000fe400078e00ff */
[----:B------:R-:W-:Y:S02]  /*7b40*/  IMAD.MOV.U32 R8, RZ, RZ, -0x800000 ;  /* 0xff800000ff087424 */ /* 0x000fe400078e00ff */
        /* <DEDUP_REMOVED lines=142> */
.L_x_4900:
[----:B------:R-:W0:Y:S08]  /*8430*/  S2UR UR4, SR_CgaCtaId ;  /* 0x00000000000479c3 */ /* 0x000e300000008800 */
[----:B------:R-:W-:Y:S06]  /*8440*/  BAR.SYNC.DEFER_BLOCKING 0x5, 0x180 ;  /* 0x0146000000007b1d */ /* 0x000fec0000010000 */
[----:B------:R-:W-:Y:S01]  /*8450*/  UMOV UR10, 0x400 ;  /* 0x00000400000a7882 */ /* 0x000fe20000000000 */
[----:B------:R-:W-:Y:S01]  /*8460*/  BSSY B0, `(.L_x_4937) ;  /* 0x00002d6000007945 */ /* 0x000fe20003800000 */
[----:B0-----:R-:W-:-:S09]  /*8470*/  ULEA UR10, UR4, UR10, 0x18 ;  /* 0x0000000a040a7291 */ /* 0x001fd2000f8ec03f */
[----:B------:R-:W0:Y:S02]  /*8480*/  LDS.128 R4, [UR10+0x228d0] ;  /* 0x0228d00aff047984 */ /* 0x000e240008000c00 */
[----:B0-----:R-:W-:Y:S02]  /*8490*/  R2UR UR5, R5 ;  /* 0x00000000050572ca */ /* 0x001fe400000e0000 */
[----:B------:R-:W-:Y:S02]  /*84a0*/  R2UR UR6, R6 ;  /* 0x00000000060672ca */ /* 0x000fe400000e0000 */
[----:B------:R-:W-:Y:S01]  /*84b0*/  R2UR UR7, R7 ;  /* 0x00000000070772ca */ /* 0x000fe200000e0000 */
[----:B------:R-:W-:Y:S06]  /*84c0*/  BAR.ARV 0x4, 0x180 ;  /* 0x0106000000007b1d */ /* 0x000fec0000002000 */
[----:B------:R-:W-:Y:S08]  /*84d0*/  @P0 BRA `(.L_x_4938) ;  /* 0x0000001c00dc0947 */ /* 0x000ff00003800000 */
[----:B------:R-:W0:Y:S01]  /*84e0*/  S2UR UR4, SR_SWINHI ;  /* 0x00000000000479c3 */ /* 0x000e220000002f00 */
[----:B------:R-:W-:-:S07]  /*84f0*/  IMAD.MOV.U32 R103, RZ, RZ, 0x2 ;  /* 0x00000002ff677424 */ /* 0x000fce00078e00ff */
[----:B------:R-:W-:Y:S01]  /*8500*/  BAR.SYNC.DEFER_BLOCKING 0x1, 0x100 ;  /* 0x0044000000007b1d */ /* 0x000fe20000010000 */
[----:B------:R-:W-:Y:S01]  /*8510*/  F2FP.BF16.F32.PACK_AB R24, R25, R24 ;  /* 0x000000181918723e */ /* 0x000fe200000010ff */
[----:B------:R-:W-:Y:S01]  /*8520*/  USHF.L.U32 UR14, UR40, 0x2, URZ ;  /* 0x00000002280e7899 */ /* 0x000fe2000800063f */
[----:B------:R-:W-:Y:S01]  /*8530*/  F2FP.BF16.F32.PACK_AB R25, R165, R26 ;  /* 0x0000001aa519723e */ /* 0x000fe200000010ff */
[----:B------:R-:W-:Y:S01]  /*8540*/  USHF.L.U64.HI UR15, UR40, 0x2, UR41 ;  /* 0x00000002280f7899 */ /* 0x000fe20008010229 */
[----:B------:R-:W-:Y:S01]  /*8550*/  F2FP.BF16.F32.PACK_AB R26, R29, R28 ;  /* 0x0000001c1d1a723e */ /* 0x000fe200000010ff */
[----:B------:R-:W-:Y:S01]  /*8560*/  ULDC.64 UR12, c[0x0][0xc00] ;  /* 0x00030000000c7ab9 */ /* 0x000fe20000000a00 */
[----:B------:R-:W-:Y:S01]  /*8570*/  F2FP.BF16.F32.PACK_AB R32, R33, R32 ;  /* 0x000000202120723e */ /* 0x000fe200000010ff */
[----:B------:R-:W-:Y:S01]  /*8580*/  UISETP.NE.U32.AND UP0, UPT, UR12, URZ, UPT ;  /* 0x0000003f0c00728c */ /* 0x000fe2000bf05070 */
[----:B------:R-:W-:Y:S02]  /*8590*/  F2FP.BF16.F32.PACK_AB R27, R164, R27 ;  /* 0x0000001ba41b723e */ /* 0x000fe400000010ff */
[----:B------:R-:W-:Y:S01]  /*85a0*/  F2FP.BF16.F32.PACK_AB R33, R163, R34 ;  /* 0x00000022a321723e */ /* 0x000fe200000010ff */
[----:B------:R-:W-:Y:S01]  /*85b0*/  UISETP.NE.AND.EX UP0, UPT, UR13, URZ, UPT, UP0 ;  /* 0x0000003f0d00728c */ /* 0x000fe2000bf05300 */
[----:B------:R-:W-:-:S02]  /*85c0*/  F2FP.BF16.F32.PACK_AB R40, R41, R40 ;  /* 0x000000282928723e */ /* 0x000fc400000010ff */
[----:B------:R-:W-:Y:S02]  /*85d0*/  F2FP.BF16.F32.PACK_AB R34, R37, R36 ;  /* 0x000000242522723e */ /* 0x000fe400000010ff */
[----:B------:R-:W-:Y:S02]  /*85e0*/  F2FP.BF16.F32.PACK_AB R35, R162, R35 ;  /* 0x00000023a223723e */ /* 0x000fe400000010ff */
[----:B------:R-:W-:Y:S02]  /*85f0*/  F2FP.BF16.F32.PACK_AB R41, R161, R42 ;  /* 0x0000002aa129723e */ /* 0x000fe400000010ff */
[----:B------:R-:W-:Y:S01]  /*8600*/  F2FP.BF16.F32.PACK_AB R48, R49, R48 ;  /* 0x000000303130723e */ /* 0x000fe200000010ff */
[----:B------:R-:W-:Y:S01]  /*8610*/  UMOV UR8, UR10 ;  /* 0x0000000a00087c82 */ /* 0x000fe20008000000 */
[----:B0-----:R-:W-:Y:S01]  /*8620*/  UMOV UR9, UR4 ;  /* 0x0000000400097c82 */ /* 0x001fe20008000000 */
[----:B------:R-:W-:Y:S01]  /*8630*/  F2FP.BF16.F32.PACK_AB R42, R45, R44 ;  /* 0x0000002c2d2a723e */ /* 0x000fe200000010ff */
[----:B------:R-:W-:Y:S01]  /*8640*/  IMAD.WIDE R102, R204, R103, UR8 ;  /* 0x00000008cc667e25 */ /* 0x000fe2000f8e0267 */
[----:B------:R-:W-:Y:S01]  /*8650*/  F2FP.BF16.F32.PACK_AB R43, R160, R43 ;  /* 0x0000002ba02b723e */ /* 0x000fe200000010ff */
[----:B------:R-:W-:Y:S01]  /*8660*/  UIADD3 UR4, UP1, UR14, UR12, URZ ;  /* 0x0000000c0e047290 */ /* 0x000fe2000ff3e03f */
[----:B------:R-:W-:-:S02]  /*8670*/  F2FP.BF16.F32.PACK_AB R49, R159, R50 ;  /* 0x000000329f31723e */ /* 0x000fc400000010ff */
[C---:B------:R-:W-:Y:S01]  /*8680*/  IADD3 R171, P1, R102.reuse, 0x20, RZ ;  /* 0x0000002066ab7810 */ /* 0x040fe20007f3e0ff */
[----:B------:R-:W-:Y:S01]  /*8690*/  UIADD3.X UR11, UR15, UR13, URZ, UP1, !UPT ;  /* 0x0000000d0f0b7290 */ /* 0x000fe20008ffe43f */
[C---:B------:R-:W-:Y:S02]  /*86a0*/  IADD3 R181, P5, R102.reuse, 0x4040, RZ ;  /* 0x0000404066b57810 */ /* 0x040fe40007fbe0ff */
[C---:B------:R-:W-:Y:S01]  /*86b0*/  LOP3.LUT R5, R102.reuse, 0x380, RZ, 0xc0, !PT ;  /* 0x0000038066057812 */ /* 0x040fe200078ec0ff */
[--C-:B------:R-:W-:Y:S01]  /*86c0*/  IMAD.X R7, RZ, RZ, R103.reuse, P1 ;  /* 0x000000ffff077224 */ /* 0x100fe200008e0667 */
[C---:B------:R-:W-:Y:S01]  /*86d0*/  IADD3 R185, P1, R102.reuse, 0x8000, RZ ;  /* 0x0000800066b97810 */ /* 0x040fe20007f3e0ff */
[----:B------:R-:W-:Y:S01]  /*86e0*/  IMAD.X R31, RZ, RZ, R103, P5 ;  /* 0x000000ffff1f7224 */ /* 0x000fe200028e0667 */
[C---:B------:R-:W-:Y:S01]  /*86f0*/  IADD3 R173, P0, R102.reuse, 0x40, RZ ;  /* 0x0000004066ad7810 */ /* 0x040fe20007f1e0ff */
[----:B------:R-:W-:Y:S01]  /*8700*/  ULDC.64 UR12, c[0x0][0xc08] ;  /* 0x00030200000c7ab9 */ /* 0x000fe20000000a00 */
        /* <DEDUP_REMOVED lines=9> */
[----:B------:R-:W-:Y:S01]  /*87a0*/  IADD3.X R47, RZ, R103, RZ, P1, !PT ;  /* 0x00000067ff2f7210 */ /* 0x000fe20000ffe4ff */
[--C-:B------:R-:W-:Y:S01]  /*87b0*/  IMAD.X R39, RZ, RZ, R103.reuse, P2 ;  /* 0x000000ffff277224 */ /* 0x100fe200010e0667 */
[----:B------:R-:W-:Y:S01]  /*87c0*/  SHF.R.U64 R5, R5, 0x3, RZ ;  /* 0x0000000305057819 */ /* 0x000fe200000012ff */
[----:B------:R-:W-:Y:S01]  /*87d0*/  IMAD.X R95, RZ, RZ, R103, P5 ;  /* 0x000000ffff5f7224 */ /* 0x000fe200028e0667 */
[----:B------:R-:W-:-:S02]  /*87e0*/  IADD3 R151, P1, R102, 0xc060, RZ ;  /* 0x0000c06066977810 */ /* 0x000fc40007f3e0ff */
[----:B------:R-:W-:Y:S02]  /*87f0*/  LOP3.LUT R6, R171, 0x380, RZ, 0xc0, !PT ;  /* 0x00000380ab067812 */ /* 0x000fe400078ec0ff */
        /* <DEDUP_REMOVED lines=17> */
[----:B------:R-:W-:Y:S02]  /*8910*/  SHF.R.U64 R6, R6, 0x3, RZ ;  /* 0x0000000306067819 */ /* 0x000fe400000012ff */
[----:B------:R-:W-:Y:S02]  /*8920*/  LOP3.LUT R20, R179, 0x380, RZ, 0xc0, !PT ;  /* 0x00000380b3147812 */ /* 0x000fe400078ec0ff */
[----:B------:R-:W-:Y:S02]  /*8930*/  SHF.R.U64 R10, R10, 0x3, RZ ;  /* 0x000000030a0a7819 */ /* 0x000fe400000012ff */
[----:B------:R-:W-:-:S02]  /*8940*/  LOP3.LUT R30, R181, 0x380, RZ, 0xc0, !PT ;  /* 0x00000380b51e7812 */ /* 0x000fc400078ec0ff */
[----:B------:R-:W-:Y:S02]  /*8950*/  SHF.R.U64 R12, R12, 0x3, RZ ;  /* 0x000000030c0c7819 */ /* 0x000fe400000012ff */
[----:B------:R-:W-:Y:S02]  /*8960*/  LOP3.LUT R38, R183, 0x380, RZ, 0xc0, !PT ;  /* 0x00000380b7267812 */ /* 0x000fe400078ec0ff */
[----:B------:R-:W-:Y:S02]  /*8970*/  MOV R102, R102 ;  /* 0x0000006600667202 */ /* 0x000fe40000000f00 */
[----:B------:R-:W-:Y:S02]  /*8980*/  SHF.R.U64 R29, R94, 0x3, RZ ;  /* 0x000000035e1d7819 */ /* 0x000fe400000012ff */
[----:B------:R-:W-:Y:S01]  /*8990*/  SHF.R.U64 R14, R14, 0x3, RZ ;  /* 0x000000030e0e7819 */ /* 0x000fe200000012ff */
[----:B------:R-:W-:Y:S01]  /*89a0*/  STSM.16.M88.4 [R102], R24 ;  /* 0x0000001866007844 */ /* 0x000fe20000000200 */
[----:B------:R-:W-:-:S02]  /*89b0*/  LOP3.LUT R46, R185, 0x380, RZ, 0xc0, !PT ;  /* 0x00000380b92e7812 */ /* 0x000fc400078ec0ff */
[----:B------:R-:W-:Y:S02]  /*89c0*/  LOP3.LUT R103, R98, 0x380, RZ, 0xc0, !PT ;  /* 0x0000038062677812 */ /* 0x000fe400078ec0ff */
[----:B------:R-:W-:Y:S02]  /*89d0*/  SHF.R.U64 R28, R165, 0x3, RZ ;  /* 0x00000003a51c7819 */ /* 0x000fe400000012ff */
[----:B------:R-:W-:Y:S02]  /*89e0*/  LOP3.LUT R6, R6, R171, RZ, 0x3c, !PT ;  /* 0x000000ab06067212 */ /* 0x000fe400078e3cff */
[----:B------:R-:W-:Y:S02]  /*89f0*/  SHF.R.U64 R20, R20, 0x3, RZ ;  /* 0x0000000314147819 */ /* 0x000fe400000012ff */
[----:B------:R-:W-:Y:S02]  /*8a00*/  LOP3.LUT R54, R187, 0x380, RZ, 0xc0, !PT ;  /* 0x00000380bb367812 */ /* 0x000fe400078ec0ff */
[----:B------:R-:W-:-:S02]  /*8a10*/  LOP3.LUT R10, R10, R173, RZ, 0x3c, !PT ;  /* 0x000000ad0a0a7212 */ /* 0x000fc400078e3cff */
[----:B------:R-:W-:Y:S02]  /*8a20*/  SHF.R.U64 R30, R30, 0x3, RZ ;  /* 0x000000031e1e7819 */ /* 0x000fe400000012ff */
[----:B------:R-:W-:Y:S02]  /*8a30*/  LOP3.LUT R62, R189, 0x380, RZ, 0xc0, !PT ;  /* 0x00000380bd3e7812 */ /* 0x000fe400078ec0ff */
[----:B------:R-:W-:Y:S02]  /*8a40*/  LOP3.LUT R12, R12, R175, RZ, 0x3c, !PT ;  /* 0x000000af0c0c7212 */ /* 0x000fe400078e3cff */
[----:B------:R-:W-:Y:S02]  /*8a50*/  SHF.R.U64 R38, R38, 0x3, RZ ;  /* 0x0000000326267819 */ /* 0x000fe400000012ff */
[----:B------:R-:W-:Y:S02]  /*8a60*/  LOP3.LUT R70, R191, 0x380, RZ, 0xc0, !PT ;  /* 0x00000380bf467812 */ /* 0x000fe400078ec0ff */
[----:B------:R-:W-:-:S02]  /*8a70*/  LOP3.LUT R94, R29, R4, RZ, 0x3c, !PT ;  /* 0x000000041d5e7212 */ /* 0x000fc400078e3cff */
[----:B------:R-:W-:Y:S02]  /*8a80*/  LOP3.LUT R14, R14, R177, RZ, 0x3c, !PT ;  /* 0x000000b10e0e7212 */ /* 0x000fe400078e3cff */
[----:B------:R-:W-:Y:S02]  /*8a90*/  SHF.R.U64 R46, R46, 0x3, RZ ;  /* 0x000000032e2e7819 */ /* 0x000fe400000012ff */
[----:B------:R-:W-:Y:S02]  /*8aa0*/  LOP3.LUT R78, R193, 0x380, RZ, 0xc0, !PT ;  /* 0x00000380c14e7812 */ /* 0x000fe400078ec0ff */
[----:B------:R-:W-:Y:S02]  /*8ab0*/  SHF.R.U64 R103, R103, 0x3, RZ ;  /* 0x0000000367677819 */ /* 0x000fe400000012ff */
[----:B------:R-:W-:Y:S02]  /*8ac0*/  LOP3.LUT R4, R28, R151, RZ, 0x3c, !PT ;  /* 0x000000971c047212 */ /* 0x000fe400078e3cff */
[----:B------:R-:W-:-:S02]  /*8ad0*/  LOP3.LUT R20, R20, R179, RZ, 0x3c, !PT ;  /* 0x000000b314147212 */ /* 0x000fc400078e3cff */
[----:B------:R-:W-:Y:S02]  /*8ae0*/  SHF.R.U64 R54, R54, 0x3, RZ ;  /* 0x0000000336367819 */ /* 0x000fe400000012ff */
[----:B------:R-:W-:Y:S02]  /*8af0*/  MOV R28, R6 ;  /* 0x00000006001c7202 */ /* 0x000fe40000000f00 */
[----:B------:R-:W-:Y:S02]  /*8b00*/  LOP3.LUT R30, R30, R181, RZ, 0x3c, !PT ;  /* 0x000000b51e1e7212 */ /* 0x000fe400078e3cff */
[----:B------:R-:W-:Y:S01]  /*8b10*/  SHF.R.U64 R62, R62, 0x3, RZ ;  /* 0x000000033e3e7819 */ /* 0x000fe200000012ff */
[----:B------:R-:W-:Y:S01]  /*8b20*/  STSM.16.M88.4 [R28], R32 ;  /* 0x000000201c007844 */ /* 0x000fe20000000200 */
[----:B------:R-:W-:Y:S02]  /*8b30*/  MOV R10, R10 ;  /* 0x0000000a000a7202 */ /* 0x000fe40000000f00 */
[----:B------:R-:W-:-:S02]  /*8b40*/  F2FP.BF16.F32.PACK_AB R56, R57, R56 ;  /* 0x000000383938723e */ /* 0x000fc400000010ff */
[----:B------:R-:W-:Y:S01]  /*8b50*/  LOP3.LUT R38, R38, R183, RZ, 0x3c, !PT ;  /* 0x000000b726267212 */ /* 0x000fe200078e3cff */
[----:B------:R0:W-:Y:S01]  /*8b60*/  STSM.16.M88.4 [R10], R40 ;  /* 0x000000280a007844 */ /* 0x0001e20000000200 */
[----:B------:R-:W-:Y:S02]  /*8b70*/  SHF.R.U64 R70, R70, 0x3, RZ ;  /* 0x0000000346467819 */ /* 0x000fe400000012ff */
[----:B------:R-:W-:Y:S02]  /*8b80*/  MOV R12, R12 ;  /* 0x0000000c000c7202 */ /* 0x000fe40000000f00 */
[----:B------:R-:W-:Y:S02]  /*8b90*/  F2FP.BF16.F32.PACK_AB R50, R53, R52 ;  /* 0x000000343532723e */ /* 0x000fe400000010ff */
[----:B------:R-:W-:Y:S02]  /*8ba0*/  F2FP.BF16.F32.PACK_AB R51, R158, R51 ;  /* 0x000000339e33723e */ /* 0x000fe400000010ff */
[----:B------:R-:W-:-:S02]  /*8bb0*/  F2FP.BF16.F32.PACK_AB R57, R157, R58 ;  /* 0x0000003a9d39723e */ /* 0x000fc400000010ff */
[----:B------:R-:W-:Y:S01]  /*8bc0*/  F2FP.BF16.F32.PACK_AB R64, R65, R64 ;  /* 0x000000404140723e */ /* 0x000fe200000010ff */
[----:B------:R-:W-:Y:S01]  /*8bd0*/  STSM.16.M88.4 [R12], R48 ;  /* 0x000000300c007844 */ /* 0x000fe20000000200 */
[----:B------:R-:W-:Y:S02]  /*8be0*/  LOP3.LUT R46, R46, R185, RZ, 0x3c, !PT ;  /* 0x000000b92e2e7212 */ /* 0x000fe400078e3cff */
[----:B------:R-:W-:Y:S02]  /*8bf0*/  SHF.R.U64 R78, R78, 0x3, RZ ;  /* 0x000000034e4e7819 */ /* 0x000fe400000012ff */
[----:B------:R-:W-:Y:S02]  /*8c00*/  LOP3.LUT R98, R103, R98, RZ, 0x3c, !PT ;  /* 0x0000006267627212 */ /* 0x000fe400078e3cff */
[----:B------:R-:W-:Y:S02]  /*8c10*/  MOV R14, R14 ;  /* 0x0000000e000e7202 */ /* 0x000fe40000000f00 */
[----:B------:R-:W-:-:S02]  /*8c20*/  F2FP.BF16.F32.PACK_AB R58, R61, R60 ;  /* 0x0000003c3d3a723e */ /* 0x000fc400000010ff */
[----:B------:R-:W-:Y:S02]  /*8c30*/  F2FP.BF16.F32.PACK_AB R59, R156, R59 ;  /* 0x0000003b9c3b723e */ /* 0x000fe400000010ff */
[----:B------:R-:W-:Y:S02]  /*8c40*/  F2FP.BF16.F32.PACK_AB R65, R155, R66 ;  /* 0x000000429b41723e */ /* 0x000fe400000010ff */
[----:B------:R-:W-:Y:S01]  /*8c50*/  F2FP.BF16.F32.PACK_AB R72, R73, R72 ;  /* 0x000000484948723e */ /* 0x000fe200000010ff */
[----:B------:R-:W-:Y:S01]  /*8c60*/  STSM.16.M88.4 [R14], R56 ;  /* 0x000000380e007844 */ /* 0x000fe20000000200 */
        /* <DEDUP_REMOVED lines=22> */
[----:B------:R-:W-:Y:S01]  /*8dd0*/  UISETP.NE.U32.AND UP1, UPT, UR12, URZ, UPT ;  /* 0x0000003f0c00728c */ /* 0x000fe2000bf25070 */
[----:B------:R-:W-:Y:S01]  /*8de0*/  LOP3.LUT R70, R70, R191, RZ, 0x3c, !PT ;  /* 0x000000bf46467212 */ /* 0x000fe200078e3cff */
[----:B------:R-:W1:Y:S01]  /*8df0*/  LDC R77, c[0x0][0xbe8] ;  /* 0x0002fa00ff4d7b82 */ /* 0x000e620000000800 */
[----:B------:R-:W-:-:S02]  /*8e00*/  MOV R38, R38 ;  /* 0x0000002600267202 */ /* 0x000fc40000000f00 */
[----:B------:R-:W-:Y:S02]  /*8e10*/  F2FP.BF16.F32.PACK_AB R82, R85, R84 ;  /* 0x000000545552723e */ /* 0x000fe400000010ff */
[----:B------:R-:W-:Y:S02]  /*8e20*/  LOP3.LUT R78, R78, R193, RZ, 0x3c, !PT ;  /* 0x000000c14e4e7212 */ /* 0x000fe400078e3cff */
[----:B------:R-:W-:Y:S01]  /*8e30*/  MOV R46, R46 ;  /* 0x0000002e002e7202 */ /* 0x000fe20000000f00 */
[----:B------:R-:W-:Y:S01]  /*8e40*/  STSM.16.M88.4 [R38], R80 ;  /* 0x0000005026007844 */ /* 0x000fe20000000200 */
[----:B------:R-:W-:Y:S02]  /*8e50*/  MOV R7, R98 ;  /* 0x0000006200077202 */ /* 0x000fe40000000f00 */
        /* <DEDUP_REMOVED lines=29> */
[----:B------:R-:W-:Y:S01]  /*9030*/  F2FP.BF16.F32.PACK_AB R138, R141, R140 ;  /* 0x0000008c8d8a723e */ /* 0x000fe200000010ff */
[----:B------:R-:W-:Y:S01]  /*9040*/  STSM.16.M88.4 [R94], R128 ;  /* 0x000000805e007844 */ /* 0x000fe20000000200 */
[----:B------:R-:W-:-:S02]  /*9050*/  F2FP.BF16.F32.PACK_AB R139, R143, R142 ;  /* 0x0000008e8f8b723e */ /* 0x000fc400000010ff */
[----:B------:R-:W-:Y:S02]  /*9060*/  F2FP.BF16.F32.PACK_AB R145, R147, R146 ;  /* 0x000000929391723e */ /* 0x000fe400000010ff */
        /* <DEDUP_REMOVED lines=9> */
[----:B------:R-:W3:Y:S01]  /*9100*/  @P0 LDG.E R0, desc[UR48][R4.64] ;  /* 0x0000003004000981 */ /* 0x000ee2000c1e1900 */
[----:B------:R-:W-:Y:S01]  /*9110*/  UISETP.NE.AND.EX UP1, UPT, UR13, URZ, UPT, UP1 ;  /* 0x0000003f0d00728c */ /* 0x000fe2000bf25310 */
[----:B-1----:R-:W-:Y:S01]  /*9120*/  ISETP.NE.AND P1, PT, R77, 0x1, PT ;  /* 0x000000014d00780c */ /* 0x002fe20003f25270 */
[----:B------:R-:W-:Y:S01]  /*9130*/  ULDC UR11, c[0x0][0xa88] ;  /* 0x0002a200000b7ab9 */ /* 0x000fe20000000800 */
[----:B------:R-:W-:Y:S01]  /*9140*/  UMOV UR4, URZ ;  /* 0x0000003f00047c82 */ /* 0x000fe20008000000 */
[----:B0-----:R-:W-:-:S02]  /*9150*/  VIADD R10, R16, UR45 ;  /* 0x0000002d100a7c36 */ /* 0x001fc40008000000 */
[----:B------:R-:W-:-:S05]  /*9160*/  PLOP3.LUT P2, PT, PT, PT, UP1, 0x80, 0x0 ;  /* 0x000000000000781c */ /* 0x000fca0003f4f018 */
[----:B------:R-:W-:-:S03]  /*9170*/  @UP1 UIADD3 UR12, UP2, UR14, UR12, URZ ;  /* 0x0000000c0e0c1290 */ /* 0x000fc6000ff5e03f */
[----:B------:R-:W0:Y:S01]  /*9180*/  @P1 LDC R9, c[0x0][0xbec] ;  /* 0x0002fb00ff091b82 */ /* 0x000e220000000800 */
[----:B------:R-:W-:Y:S02]  /*9190*/  @UP1 UIADD3.X UR13, UR15, UR13, URZ, UP2, !UPT ;  /* 0x0000000d0f0d1290 */ /* 0x000fe400097fe43f */
[----:B--2---:R-:W-:-:S04]  /*91a0*/  IMAD.U32 R6, RZ, RZ, UR12 ;  /* 0x0000000cff067e24 */ /* 0x004fc8000f8e00ff */
[----:B------:R-:W-:Y:S01]  /*91b0*/  IMAD.U32 R7, RZ, RZ, UR13 ;  /* 0x0000000dff077e24 */ /* 0x000fe2000f8e00ff */
[----:B------:R-:W1:Y:S01]  /*91c0*/  @P1 LDC R11, c[0x0][0xbf0] ;  /* 0x0002fc00ff0b1b82 */ /* 0x000e620000000800 */
[----:B---3--:R-:W-:Y:S01]  /*91d0*/  @P0 R2UR UR4, R0 ;  /* 0x00000000000402ca */ /* 0x008fe200000e0000 */
[----:B------:R-:W-:-:S06]  /*91e0*/  IMAD.U32 R0, RZ, RZ, UR11 ;  /* 0x0000000bff007e24 */ /* 0x000fcc000f8e00ff */
[----:B------:R2:W5:Y:S01]  /*91f0*/  @P2 LDG.E R0, desc[UR48][R6.64] ;  /* 0x0000003006002981 */ /* 0x000562000c1e1900 */
[----:B01----:R-:W-:Y:S07]  /*9200*/  @P2 BRA `(.L_x_4939) ;  /* 0x0000000000102947 */ /* 0x003fee0003800000 */
[----:B------:R-:W-:Y:S05]  /*9210*/  @!P0 BRA `(.L_x_4939) ;  /* 0x00000000000c8947 */ /* 0x000fea0003800000 */
[----:B--2---:R-:W2:Y:S04]  /*9220*/  LDG.E R7, desc[UR48][R4.64] ;  /* 0x0000003004077981 */ /* 0x004ea8000c1e1900 */
[----:B-----5:R-:W2:Y:S02]  /*9230*/  LDG.E R0, desc[UR48][R4.64+0x4] ;  /* 0x0000043004007981 */ /* 0x020ea4000c1e1900 */
[----:B--2---:R-:W-:-:S07]  /*9240*/  IMAD.IADD R0, R0, 0x1, -R7 ;  /* 0x0000000100007824 */ /* 0x004fce00078e0a07 */
.L_x_4939:
[----:B------:R-:W-:Y:S01]  /*9250*/  USHF.R.S32.HI UR18, URZ, 0x1f, UR43 ;  /* 0x0000001f3f127899 */ /* 0x000fe2000801142b */
[----:B------:R-:W-:Y:S01]  /*9260*/  @P1 IMAD.HI.U32 R4, R10, R9, RZ ;  /* 0x000000090a041227 */ /* 0x000fe200078e00ff */
[----:B------:R-:W-:Y:S01]  /*9270*/  ULDC.64 UR16, c[0x0][0xb90] ;  /* 0x0002e40000107ab9 */ /* 0x000fe20000000a00 */
[----:B------:R-:W-:Y:S01]  /*9280*/  USHF.R.S32.HI UR13, URZ, 0x1f, UR4 ;  /* 0x0000001f3f0d7899 */ /* 0x000fe20008011404 */
[----:B------:R-:W0:Y:S01]  /*9290*/  @P1 LDC R79, c[0x0][0xbf0] ;  /* 0x0002fc00ff4f1b82 */ /* 0x000e220000000800 */
[----:B------:R-:W-:Y:S01]  /*92a0*/  UIMAD UR11, UR18, UR16, URZ ;  /* 0x00000010120b72a4 */ /* 0x000fe2000f8e023f */
[----:B--2---:R-:W-:Y:S01]  /*92b0*/  IMAD.MOV.U32 R6, RZ, RZ, R10 ;  /* 0x000000ffff067224 */ /* 0x004fe200078e000a */
[----:B------:R-:W-:Y:S01]  /*92c0*/  UMOV UR12, UR4 ;  /* 0x00000004000c7c82 */ /* 0x000fe20008000000 */
[----:B------:R-:W-:Y:S01]  /*92d0*/  @P1 SHF.R.U32.HI R6, RZ, R11, R4 ;  /* 0x0000000bff061219 */ /* 0x000fe20000011604 */
[----:B------:R-:W-:Y:S01]  /*92e0*/  UIMAD.WIDE.U32 UR14, UR43, UR16, UR12 ;  /* 0x000000102b0e72a5 */ /* 0x000fe2000f8e000c */
[----:B------:R-:W-:Y:S01]  /*92f0*/  IMAD.MOV.U32 R5, RZ, RZ, 0x2 ;  /* 0x00000002ff057424 */ /* 0x000fe200078e00ff */
[----:B------:R-:W-:Y:S01]  /*9300*/  UIMAD UR11, UR43, UR17, UR11 ;  /* 0x000000112b0b72a4 */ /* 0x000fe2000f8e020b */
[----:B------:R-:W-:Y:S01]  /*9310*/  VIADD R26, R203, UR45 ;  /* 0x0000002dcb1a7c36 */ /* 0x000fe20008000000 */
[----:B------:R-:W-:Y:S01]  /*9320*/  USEL UR41, UR41, URZ, !UP0 ;  /* 0x0000003f29297287 */ /* 0x000fe2000c000000 */
[----:B------:R-:W-:Y:S01]  /*9330*/  IMAD.MOV R4, RZ, RZ, -R6 ;  /* 0x000000ffff047224 */ /* 0x000fe200078e0a06 */
[----:B------:R-:W-:Y:S01]  /*9340*/  ULDC.64 UR16, c[0x0][0xb98] ;  /* 0x0002e60000107ab9 */ /* 0x000fe20000000a00 */
[----:B------:R-:W-:Y:S01]  /*9350*/  UIADD3 UR15, UR15, UR11, URZ ;  /* 0x0000000b0f0f7290 */ /* 0x000fe2000fffe03f */
[----:B-----5:R-:W-:Y:S01]  /*9360*/  IMAD R83, R0, R77, RZ ;  /* 0x0000004d00537224 */ /* 0x020fe200078e02ff */
[----:B------:R-:W-:Y:S01]  /*9370*/  USEL UR40, UR40, URZ, !UP0 ;  /* 0x0000003f28287287 */ /* 0x000fe2000c000000 */
[----:B------:R-:W-:Y:S01]  /*9380*/  IMAD R9, R77, R4, R10 ;  /* 0x000000044d097224 */ /* 0x000fe200078e020a */
[----:B------:R-:W-:Y:S01]  /*9390*/  UIMAD UR11, UR41, UR16, URZ ;  /* 0x00000010290b72a4 */ /* 0x000fe2000f8e023f */
[----:B------:R-:W-:Y:S01]  /*93a0*/  IMAD R4, R200, 0x40, R2 ;  /* 0x00000040c8047824 */ /* 0x000fe200078e0202 */
[----:B------:R-:W-:Y:S01]  /*93b0*/  UIMAD.WIDE.U32 UR14, UR40, UR16, UR14 ;  /* 0x00000010280e72a5 */ /* 0x000fe2000f8e000e */
[----:B------:R-:W-:Y:S01]  /*93c0*/  SHF.R.S32.HI R10, RZ, 0x1f, R6 ;  /* 0x0000001fff0a7819 */ /* 0x000fe20000011406 */
[----:B------:R-:W-:Y:S01]  /*93d0*/  UIMAD UR11, UR40, UR17, UR11 ;  /* 0x00000011280b72a4 */ /* 0x000fe2000f8e020b */
[----:B------:R-:W-:Y:S01]  /*93e0*/  SHF.R.S32.HI R7, RZ, 0x1f, R9 ;  /* 0x0000001fff077819 */ /* 0x000fe20000011409 */
[----:B------:R-:W-:Y:S01]  /*93f0*/  IMAD.WIDE R4, R4, R5, UR8 ;  /* 0x0000000804047e25 */ /* 0x000fe2000f8e0205 */
[----:B------:R-:W-:Y:S01]  /*9400*/  ULDC.64 UR8, c[0x0][0xb88] ;  /* 0x0002e20000087ab9 */ /* 0x000fe20000000a00 */
[----:B------:R-:W-:-:S02]  /*9410*/  IADD3 R6, P0, R6, UR14, RZ ;  /* 0x0000000e06067c10 */ /* 0x000fc4000ff1e0ff */
[----:B------:R-:W-:Y:S01]  /*9420*/  IMAD.U32 R11, RZ, RZ, UR11 ;  /* 0x0000000bff0b7e24 */ /* 0x000fe2000f8e00ff */
[C---:B------:R-:W-:Y:S01]  /*9430*/  IADD3 R33, P2, R4.reuse, 0x5000, RZ ;  /* 0x0000500004217810 */ /* 0x040fe20007f5e0ff */
[----:B------:R-:W-:Y:S01]  /*9440*/  IMAD R12, R7, UR8, RZ ;  /* 0x00000008070c7c24 */ /* 0x000fe2000f8e02ff */
[----:B------:R-:W-:Y:S02]  /*9450*/  IADD3 R53, P3, R4, 0x4000, RZ ;  /* 0x0000400004357810 */ /* 0x000fe40007f7e0ff */
[----:B------:R-:W-:Y:S01]  /*9460*/  IADD3.X R7, R10, UR15, R11, P0, !PT ;  /* 0x0000000f0a077c10 */ /* 0x000fe200087fe40b */
[----:B------:R-:W-:Y:S01]  /*9470*/  IMAD R11, R9, UR9, R12 ;  /* 0x00000009090b7c24 */ /* 0x000fe2000f8e020c */
[----:B------:R-:W-:Y:S01]  /*9480*/  LOP3.LUT R32, R33, 0x380, RZ, 0xc0, !PT ;  /* 0x0000038021207812 */ /* 0x000fe200078ec0ff */
[----:B------:R-:W-:Y:S01]  /*9490*/  ULDC.64 UR14, c[0x0][0xaa0] ;  /* 0x0002a800000e7ab9 */ /* 0x000fe20000000a00 */
[----:B------:R-:W-:Y:S01]  /*94a0*/  LOP3.LUT R52, R53, 0x380, RZ, 0xc0, !PT ;  /* 0x0000038035347812 */ /* 0x000fe200078ec0ff */
[----:B------:R-:W-:Y:S01]  /*94b0*/  IMAD.WIDE.U32 R6, R9, UR8, R6 ;  /* 0x0000000809067c25 */ /* 0x000fe2000f8e0006 */
[----:B------:R-:W-:Y:S01]  /*94c0*/  ULDC.64 UR8, c[0x0][0xb50] ;  /* 0x0002d40000087ab9 */ /* 0x000fe20000000a00 */
[----:B------:R-:W-:-:S02]  /*94d0*/  SHF.R.U64 R32, R32, 0x3, RZ ;  /* 0x0000000320207819 */ /* 0x000fc400000012ff */
[----:B------:R-:W-:Y:S01]  /*94e0*/  IMAD.IADD R7, R7, 0x1, R11 ;  /* 0x0000000107077824 */ /* 0x000fe200078e020b */
[----:B------:R-:W-:Y:S02]  /*94f0*/  LEA R14, P0, R6, UR8, 0x2 ;  /* 0x00000008060e7c11 */ /* 0x000fe4000f8010ff */
[----:B------:R-:W-:Y:S01]  /*9500*/  LOP3.LUT R32, R32, R33, RZ, 0x3c, !PT ;  /* 0x0000002120207212 */ /* 0x000fe200078e3cff */
[----:B------:R-:W-:Y:S01]  /*9510*/  IMAD.X R33, RZ, RZ, R5, P2 ;  /* 0x000000ffff217224 */ /* 0x000fe200010e0605 */
[----:B------:R-:W-:Y:S01]  /*9520*/  LEA.HI.X R15, R6, UR9, R7, 0x2, P0 ;  /* 0x00000009060f7c11 */ /* 0x000fe200080f1407 */
[----:B------:R-:W-:Y:S01]  /*9530*/  SHFL.IDX PT, R20, R14, RZ, 0x1c1f ;  /* 0x001c1fff0e147589 */ /* 0x000fe200000e0000 */
[----:B------:R-:W-:Y:S01]  /*9540*/  IADD3 R29, P0, R4, 0x3000, RZ ;  /* 0x00003000041d7810 */ /* 0x000fe20007f1e0ff */
[----:B------:R-:W-:Y:S01]  /*9550*/  VIADD R6, R26, 0x8 ;  /* 0x000000081a067836 */ /* 0x000fe20000000000 */
[----:B------:R-:W-:Y:S01]  /*9560*/  IADD3 R11, P2, R4, 0xb000, RZ ;  /* 0x0000b000040b7810 */ /* 0x000fe20007f5e0ff */
[----:B------:R-:W1:Y:S01]  /*9570*/  SHFL.IDX PT, R21, R15, RZ, 0x1c1f ;  /* 0x001c1fff0f157589 */ /* 0x000e6200000e0000 */
[----:B------:R-:W-:-:S02]  /*9580*/  LOP3.LUT R28, R29, 0x380, RZ, 0xc0, !PT ;  /* 0x000003801d1c7812 */ /* 0x000fc400078ec0ff */
[----:B------:R-:W-:Y:S01]  /*9590*/  LOP3.LUT R10, R11, 0x380, RZ, 0xc0, !PT ;  /* 0x000003800b0a7812 */ /* 0x000fe200078ec0ff */
[----:B------:R-:W-:Y:S01]  /*95a0*/  SHFL.IDX PT, R46, R14, 0x1, 0x1c1f ;  /* 0x003c1f000e2e7f89 */ /* 0x000fe200000e0000 */
[----:B------:R-:W-:Y:S02]  /*95b0*/  SHF.R.U64 R28, R28, 0x3, RZ ;  /* 0x000000031c1c7819 */ /* 0x000fe400000012ff */
[----:B------:R-:W-:Y:S01]  /*95c0*/  SHF.R.U64 R10, R10, 0x3, RZ ;  /* 0x000000030a0a7819 */ /* 0x000fe200000012ff */
[----:B------:R-:W2:Y:S01]  /*95d0*/  SHFL.IDX PT, R47, R15, 0x1, 0x1c1f ;  /* 0x003c1f000f2f7f89 */ /* 0x000ea200000e0000 */
[----:B------:R-:W-:Y:S01]  /*95e0*/  LOP3.LUT R28, R28, R29, RZ, 0x3c, !PT ;  /* 0x0000001d1c1c7212 */ /* 0x000fe200078e3cff */
[----:B------:R-:W-:Y:S01]  /*95f0*/  IMAD.X R29, RZ, RZ, R5, P0 ;  /* 0x000000ffff1d7224 */ /* 0x000fe200000e0605 */
[----:B------:R-:W-:Y:S02]  /*9600*/  IADD3 R57, P0, R4, 0x9000, RZ ;  /* 0x0000900004397810 */ /* 0x000fe40007f1e0ff */
[----:B------:R-:W-:-:S02]  /*9610*/  SHF.R.U64 R52, R52, 0x3, RZ ;  /* 0x0000000334347819 */ /* 0x000fc400000012ff */
[----:B------:R-:W-:Y:S02]  /*9620*/  LOP3.LUT R56, R57, 0x380, RZ, 0xc0, !PT ;  /* 0x0000038039387812 */ /* 0x000fe400078ec0ff */
[----:B------:R-:W-:Y:S01]  /*9630*/  LOP3.LUT R10, R10, R11, RZ, 0x3c, !PT ;  /* 0x0000000b0a0a7212 */ /* 0x000fe200078e3cff */
[--C-:B------:R-:W-:Y:S01]  /*9640*/  IMAD.X R11, RZ, RZ, R5.reuse, P2 ;  /* 0x000000ffff0b7224 */ /* 0x100fe200010e0605 */
[----:B------:R-:W-:Y:S02]  /*9650*/  SHF.R.U64 R56, R56, 0x3, RZ ;  /* 0x0000000338387819 */ /* 0x000fe400000012ff */
[----:B------:R-:W-:Y:S01]  /*9660*/  LOP3.LUT R52, R52, R53, RZ, 0x3c, !PT ;  /* 0x0000003534347212 */ /* 0x000fe200078e3cff */
[--C-:B------:R-:W-:Y:S01]  /*9670*/  IMAD.X R53, RZ, RZ, R5.reuse, P3 ;  /* 0x000000ffff357224 */ /* 0x100fe200018e0605 */
[----:B------:R-:W-:Y:S01]  /*9680*/  LOP3.LUT R56, R56, R57, RZ, 0x3c, !PT ;  /* 0x0000003938387212 */ /* 0x000fe200078e3cff */
[----:B------:R-:W-:Y:S01]  /*9690*/  IMAD.X R57, RZ, RZ, R5, P0 ;  /* 0x000000ffff397224 */ /* 0x000fe200000e0605 */
[----:B------:R-:W-:-:S02]  /*96a0*/  LOP3.LUT P0, RZ, R201, 0x3, RZ, 0xc0, !PT ;  /* 0x00000003c9ff7812 */ /* 0x000fc4000780c0ff */
[----:B------:R-:W-:Y:S02]  /*96b0*/  IADD3 R45, P3, R4, 0xa000, RZ ;  /* 0x0000a000042d7810 */ /* 0x000fe40007f7e0ff */
[----:B------:R-:W-:Y:S02]  /*96c0*/  ISETP.GE.OR P2, PT, R26, R83, P0 ;  /* 0x000000531a00720c */ /* 0x000fe40000746670 */
[----:B------:R-:W-:Y:S02]  /*96d0*/  LOP3.LUT R44, R45, 0x380, RZ, 0xc0, !PT ;  /* 0x000003802d2c7812 */ /* 0x000fe400078ec0ff */
[C---:B------:R-:W-:Y:S02]  /*96e0*/  IADD3 R13, P5, R4.reuse, 0x1000, RZ ;  /* 0x00001000040d7810 */ /* 0x040fe40007fbe0ff */
[----:B------:R-:W-:Y:S02]  /*96f0*/  IADD3 R25, P4, R4, 0x2000, RZ ;  /* 0x0000200004197810 */ /* 0x000fe40007f9e0ff */
[----:B------:R-:W-:-:S02]  /*9700*/  SHF.R.U64 R44, R44, 0x3, RZ ;  /* 0x000000032c2c7819 */ /* 0x000fc400000012ff */
[----:B------:R-:W-:Y:S02]  /*9710*/  LOP3.LUT R12, R13, 0x380, RZ, 0xc0, !PT ;  /* 0x000003800d0c7812 */ /* 0x000fe400078ec0ff */
[----:B------:R-:W-:Y:S01]  /*9720*/  LOP3.LUT R24, R25, 0x380, RZ, 0xc0, !PT ;  /* 0x0000038019187812 */ /* 0x000fe200078ec0ff */
[----:B-1----:R1:W-:Y:S01]  /*9730*/  @!P2 ST.E desc[UR48][R20.64], R8 ;  /* 0x000000081400a985 */ /* 0x0023e2000c101930 */
[----:B------:R-:W-:Y:S01]  /*9740*/  LOP3.LUT R44, R44, R45, RZ, 0x3c, !PT ;  /* 0x0000002d2c2c7212 */ /* 0x000fe200078e3cff */
[----:B------:R-:W-:Y:S01]  /*9750*/  IMAD.X R45, RZ, RZ, R5, P3 ;  /* 0x000000ffff2d7224 */ /* 0x000fe200018e0605 */
[----:B------:R-:W-:Y:S02]  /*9760*/  SHF.R.U64 R12, R12, 0x3, RZ ;  /* 0x000000030c0c7819 */ /* 0x000fe400000012ff */
[----:B------:R-:W-:Y:S02]  /*9770*/  SHF.R.U64 R24, R24, 0x3, RZ ;  /* 0x0000000318187819 */ /* 0x000fe400000012ff */
[----:B------:R-:W-:-:S02]  /*9780*/  IADD3 R7, P3, R4, 0xf000, RZ ;  /* 0x0000f00004077810 */ /* 0x000fc40007f7e0ff */
[----:B------:R-:W-:Y:S02]  /*9790*/  LOP3.LUT R12, R12, R13, RZ, 0x3c, !PT ;  /* 0x0000000d0c0c7212 */ /* 0x000fe400078e3cff */
[----:B------:R-:W-:Y:S01]  /*97a0*/  LOP3.LUT R24, R24, R25, RZ, 0x3c, !PT ;  /* 0x0000001918187212 */ /* 0x000fe200078e3cff */
[----:B-1----:R-:W1:Y:S01]  /*97b0*/  @P1 LDC R21, c[0x0][0xbec] ;  /* 0x0002fb00ff151b82 */ /* 0x002e620000000800 */
[----:B------:R-:W-:Y:S01]  /*97c0*/  IADD3.X R13, RZ, R5, RZ, P5, !PT ;  /* 0x00000005ff0d7210 */ /* 0x000fe20002ffe4ff */
[--C-:B------:R-:W-:Y:S01]  /*97d0*/  IMAD.X R25, RZ, RZ, R5.reuse, P4 ;  /* 0x000000ffff197224 */ /* 0x100fe200020e0605 */
[----:B------:R-:W-:Y:S01]  /*97e0*/  LOP3.LUT R0, R7, 0x380, RZ, 0xc0, !PT ;  /* 0x0000038007007812 */ /* 0x000fe200078ec0ff */
[----:B------:R-:W-:Y:S01]  /*97f0*/  UIMAD UR11, UR13, UR14, URZ ;  /* 0x0000000e0d0b72a4 */ /* 0x000fe2000f8e023f */
[C---:B------:R-:W-:Y:S01]  /*9800*/  IADD3 R37, P6, R4.reuse, 0x6000, RZ ;  /* 0x0000600004257810 */ /* 0x040fe20007fde0ff */
[----:B------:R-:W-:Y:S01]  /*9810*/  UIMAD.WIDE.U32 UR8, UR4, UR14, URZ ;  /* 0x0000000e040872a5 */ /* 0x000fe2000f8e003f */
[C---:B------:R-:W-:Y:S01]  /*9820*/  IADD3 R41, P5, R4.reuse, 0x7000, RZ ;  /* 0x0000700004297810 */ /* 0x040fe20007fbe0ff */
[----:B------:R-:W-:Y:S01]  /*9830*/  IMAD.X R49, RZ, RZ, R5, P3 ;  /* 0x000000ffff317224 */ /* 0x000fe200018e0605 */
[----:B------:R-:W-:-:S02]  /*9840*/  IADD3 R65, P4, R4, 0x8000, RZ ;  /* 0x0000800004417810 */ /* 0x000fc40007f9e0ff */
[----:B------:R-:W-:Y:S01]  /*9850*/  SHF.R.U64 R0, R0, 0x3, RZ ;  /* 0x0000000300007819 */ /* 0x000fe200000012ff */
[----:B------:R-:W-:Y:S01]  /*9860*/  UIMAD UR11, UR4, UR15, UR11 ;  /* 0x0000000f040b72a4 */ /* 0x000fe2000f8e020b */
[----:B------:R-:W-:Y:S01]  /*9870*/  LOP3.LUT R36, R37, 0x380, RZ, 0xc0, !PT ;  /* 0x0000038025247812 */ /* 0x000fe200078ec0ff */
[----:B------:R-:W-:Y:S01]  /*9880*/  ULDC.64 UR12, c[0x0][0xae8] ;  /* 0x0002ba00000c7ab9 */ /* 0x000fe20000000a00 */
[----:B------:R-:W-:Y:S02]  /*9890*/  LOP3.LUT R40, R41, 0x380, RZ, 0xc0, !PT ;  /* 0x0000038029287812 */ /* 0x000fe400078ec0ff */
[----:B------:R-:W-:Y:S02]  /*98a0*/  LOP3.LUT R64, R65, 0x380, RZ, 0xc0, !PT ;  /* 0x0000038041407812 */ /* 0x000fe400078ec0ff */
[----:B------:R-:W-:Y:S02]  /*98b0*/  ISETP.GE.OR P0, PT, R6, R83, P0 ;  /* 0x000000530600720c */ /* 0x000fe40000706670 */
[----:B------:R-:W-:Y:S01]  /*98c0*/  LOP3.LUT R48, R0, R7, RZ, 0x3c, !PT ;  /* 0x0000000700307212 */ /* 0x000fe200078e3cff */
[----:B------:R-:W-:Y:S01]  /*98d0*/  IMAD R0, R23, 0x20, R200 ;  /* 0x0000002017007824 */ /* 0x000fe200078e02c8 */
[----:B------:R-:W-:Y:S01]  /*98e0*/  SHF.R.U64 R36, R36, 0x3, RZ ;  /* 0x0000000324247819 */ /* 0x000fe200000012ff */
[----:B------:R-:W-:Y:S01]  /*98f0*/  UIADD3 UR9, UR9, UR11, URZ ;  /* 0x0000000b09097290 */ /* 0x000fe2000fffe03f */
[----:B------:R-:W-:Y:S01]  /*9900*/  SHF.R.U64 R40, R40, 0x3, RZ ;  /* 0x0000000328287819 */ /* 0x000fe200000012ff */
[----:B------:R-:W-:Y:S01]  /*9910*/  UIMAD UR4, UR18, UR12, URZ ;  /* 0x0000000c120472a4 */ /* 0x000fe2000f8e023f */
[----:B------:R-:W-:Y:S01]  /*9920*/  SHF.R.U64 R64, R64, 0x3, RZ ;  /* 0x0000000340407819 */ /* 0x000fe200000012ff */
[----:B------:R-:W-:Y:S01]  /*9930*/  VIADD R78, R0, UR45 ;  /* 0x0000002d004e7c36 */ /* 0x000fe20008000000 */
[----:B------:R-:W-:Y:S01]  /*9940*/  LOP3.LUT R36, R36, R37, RZ, 0x3c, !PT ;  /* 0x0000002524247212 */ /* 0x000fe200078e3cff */
[--C-:B------:R-:W-:Y:S01]  /*9950*/  IMAD.X R37, RZ, RZ, R5.reuse, P6 ;  /* 0x000000ffff257224 */ /* 0x100fe200030e0605 */
[----:B------:R-:W-:Y:S01]  /*9960*/  LOP3.LUT R40, R40, R41, RZ, 0x3c, !PT ;  /* 0x0000002928287212 */ /* 0x000fe200078e3cff */
[--C-:B------:R-:W-:Y:S01]  /*9970*/  IMAD.X R41, RZ, RZ, R5.reuse, P5 ;  /* 0x000000ffff297224 */ /* 0x100fe200028e0605 */
[----:B------:R-:W-:Y:S01]  /*9980*/  LOP3.LUT R64, R64, R65, RZ, 0x3c, !PT ;  /* 0x0000004140407212 */ /* 0x000fe200078e3cff */
[----:B------:R-:W-:Y:S01]  /*9990*/  IMAD.X R65, RZ, RZ, R5, P4 ;  /* 0x000000ffff417224 */ /* 0x000fe200020e0605 */
[----:B------:R-:W-:Y:S01]  /*99a0*/  UIMAD UR4, UR43, UR13, UR4 ;  /* 0x0000000d2b0472a4 */ /* 0x000fe2000f8e0204 */
[C---:B------:R-:W-:Y:S01]  /*99b0*/  IADD3 R73, P6, R4.reuse, 0xc000, RZ ;  /* 0x0000c00004497810 */ /* 0x040fe20007fde0ff */
[----:B------:R-:W-:Y:S01]  /*99c0*/  UIMAD.WIDE.U32 UR8, UR43, UR12, UR8 ;  /* 0x0000000c2b0872a5 */ /* 0x000fe2000f8e0008 */
[C---:B------:R-:W-:Y:S01]  /*99d0*/  IADD3 R69, P5, R4.reuse, 0xd000, RZ ;  /* 0x0000d00004457810 */ /* 0x040fe20007fbe0ff */
[----:B--2---:R2:W-:Y:S01]  /*99e0*/  @!P0 ST.E desc[UR48][R46.64], R3 ;  /* 0x000000032e008985 */ /* 0x0045e2000c101930 */
[----:B------:R-:W-:Y:S01]  /*99f0*/  IADD3 R61, P4, R4, 0xe000, RZ ;  /* 0x0000e000043d7810 */ /* 0x000fe20007f9e0ff */
[----:B------:R-:W-:Y:S01]  /*9a00*/  ULDC.64 UR12, c[0x0][0xaf0] ;  /* 0x0002bc00000c7ab9 */ /* 0x000fe20000000a00 */
[----:B-1----:R-:W-:Y:S01]  /*9a10*/  @P1 IMAD.HI.U32 R0, R78, R21, RZ ;  /* 0x000000154e001227 */ /* 0x002fe200078e00ff */
[----:B------:R-:W-:Y:S01]  /*9a20*/  UIADD3 UR9, UR9, UR4, URZ ;  /* 0x0000000409097290 */ /* 0x000fe2000fffe03f */
[----:B------:R-:W-:Y:S01]  /*9a30*/  LOP3.LUT R72, R73, 0x380, RZ, 0xc0, !PT ;  /* 0x0000038049487812 */ /* 0x000fe200078ec0ff */
[----:B------:R-:W-:Y:S01]  /*9a40*/  UIMAD UR4, UR41, UR12, URZ ;  /* 0x0000000c290472a4 */ /* 0x000fe2000f8e023f */
[----:B------:R-:W-:Y:S01]  /*9a50*/  LOP3.LUT R68, R69, 0x380, RZ, 0xc0, !PT ;  /* 0x0000038045447812 */ /* 0x000fe200078ec0ff */
[----:B------:R-:W5:Y:S01]  /*9a60*/  LD.E.128 R12, desc[UR48][R12.64] ;  /* 0x000000300c0c7980 */ /* 0x000f62000c101d00 */
[----:B------:R-:W-:-:S02]  /*9a70*/  LOP3.LUT R60, R61, 0x380, RZ, 0xc0, !PT ;  /* 0x000003803d3c7812 */ /* 0x000fc400078ec0ff */
[----:B------:R-:W-:Y:S01]  /*9a80*/  LOP3.LUT R9, R4, 0x380, RZ, 0xc0, !PT ;  /* 0x0000038004097812 */ /* 0x000fe200078ec0ff */
[----:B--2---:R-:W-:Y:S01]  /*9a90*/  IMAD.MOV.U32 R3, RZ, RZ, R78 ;  /* 0x000000ffff037224 */ /* 0x004fe200078e004e */
[----:B0-----:R-:W-:Y:S01]  /*9aa0*/  @P1 SHF.R.U32.HI R3, RZ, R79, R0 ;  /* 0x0000004fff031219 */ /* 0x001fe20000011600 */
[----:B------:R-:W-:Y:S01]  /*9ab0*/  UIMAD UR4, UR40, UR13, UR4 ;  /* 0x0000000d280472a4 */ /* 0x000fe2000f8e0204 */
[----:B------:R-:W-:Y:S01]  /*9ac0*/  SHF.R.U64 R72, R72, 0x3, RZ ;  /* 0x0000000348487819 */ /* 0x000fe200000012ff */
[----:B------:R-:W-:Y:S01]  /*9ad0*/  UIMAD.WIDE.U32 UR8, UR40, UR12, UR8 ;  /* 0x0000000c280872a5 */ /* 0x000fe2000f8e0008 */
[----:B------:R-:W-:Y:S01]  /*9ae0*/  SHF.R.U64 R68, R68, 0x3, RZ ;  /* 0x0000000344447819 */ /* 0x000fe200000012ff */
[----:B------:R-:W5:Y:S01]  /*9af0*/  LD.E.128 R24, desc[UR48][R24.64] ;  /* 0x0000003018187980 */ /* 0x000f62000c101d00 */
[----:B------:R-:W-:Y:S02]  /*9b00*/  SHF.R.U64 R60, R60, 0x3, RZ ;  /* 0x000000033c3c7819 */ /* 0x000fe400000012ff */
[----:B------:R-:W-:Y:S01]  /*9b10*/  SHF.R.U64 R9, R9, 0x3, RZ ;  /* 0x0000000309097819 */ /* 0x000fe200000012ff */
[----:B------:R-:W-:Y:S01]  /*9b20*/  UIADD3 UR4, UR9, UR4, URZ ;  /* 0x0000000409047290 */ /* 0x000fe2000fffe03f */
[--C-:B------:R-:W-:Y:S01]  /*9b30*/  SHF.R.S32.HI R0, RZ, 0x1f, R3.reuse ;  /* 0x0000001fff007819 */ /* 0x100fe20000011403 */
[----:B------:R-:W-:Y:S01]  /*9b40*/  IMAD.MOV R76, RZ, RZ, -R3 ;  /* 0x000000ffff4c7224 */ /* 0x000fe200078e0a03 */
[----:B------:R-:W-:Y:S01]  /*9b50*/  LOP3.LUT R72, R72, R73, RZ, 0x3c, !PT ;  /* 0x0000004948487212 */ /* 0x000fe200078e3cff */
[--C-:B------:R-:W-:Y:S01]  /*9b60*/  IMAD.X R73, RZ, RZ, R5.reuse, P6 ;  /* 0x000000ffff497224 */ /* 0x100fe200030e0605 */
[----:B------:R-:W-:Y:S01]  /*9b70*/  LOP3.LUT R68, R68, R69, RZ, 0x3c, !PT ;  /* 0x0000004544447212 */ /* 0x000fe200078e3cff */
[--C-:B------:R-:W-:Y:S01]  /*9b80*/  IMAD.X R69, RZ, RZ, R5.reuse, P5 ;  /* 0x000000ffff457224 */ /* 0x100fe200028e0605 */
[----:B------:R-:W-:Y:S01]  /*9b90*/  LOP3.LUT R60, R60, R61, RZ, 0x3c, !PT ;  /* 0x0000003d3c3c7212 */ /* 0x000fe200078e3cff */
[----:B------:R-:W-:Y:S01]  /*9ba0*/  IMAD.X R61, RZ, RZ, R5, P4 ;  /* 0x000000ffff3d7224 */ /* 0x000fe200020e0605 */
[----:B------:R-:W-:Y:S01]  /*9bb0*/  LOP3.LUT R4, R9, R4, RZ, 0x3c, !PT ;  /* 0x0000000409047212 */ /* 0x000fe200078e3cff */
[----:B------:R-:W-:Y:S01]  /*9bc0*/  ULDC.64 UR12, c[0x0][0xae0] ;  /* 0x0002b800000c7ab9 */ /* 0x000fe20000000a00 */
[----:B------:R-:W-:Y:S01]  /*9bd0*/  IMAD R77, R77, R76, R78 ;  /* 0x0000004c4d4d7224 */ /* 0x000fe200078e024e */
[----:B------:R-:W-:Y:S01]  /*9be0*/  MOV R20, UR8 ;  /* 0x0000000800147c02 */ /* 0x000fe20008000f00 */
[----:B------:R-:W-:Y:S01]  /*9bf0*/  IMAD R0, R0, UR12, RZ ;  /* 0x0000000c00007c24 */ /* 0x000fe2000f8e02ff */
[----:B------:R-:W5:Y:S01]  /*9c00*/  LD.E.128 R28, desc[UR48][R28.64] ;  /* 0x000000301c1c7980 */ /* 0x000f62000c101d00 */
[----:B------:R-:W-:Y:S01]  /*9c10*/  IMAD.U32 R21, RZ, RZ, UR9 ;  /* 0x00000009ff157e24 */ /* 0x000fe2000f8e00ff */
[----:B------:R-:W-:Y:S01]  /*9c20*/  ULDC.64 UR8, c[0x0][0xad8] ;  /* 0x0002b60000087ab9 */ /* 0x000fe20000000a00 */
[----:B------:R-:W-:Y:S01]  /*9c30*/  IMAD.U32 R21, RZ, RZ, UR4 ;  /* 0x00000004ff157e24 */ /* 0x000fe2000f8e00ff */
[----:B------:R-:W5:Y:S01]  /*9c40*/  LD.E.128 R4, desc[UR48][R4.64] ;  /* 0x0000003004047980 */ /* 0x000f62000c101d00 */
[----:B------:R-:W-:Y:S01]  /*9c50*/  IMAD R79, R3, UR13, R0 ;  /* 0x0000000d034f7c24 */ /* 0x000fe2000f8e0200 */
[----:B------:R-:W-:-:S02]  /*9c60*/  SHF.R.S32.HI R0, RZ, 0x1f, R77 ;  /* 0x0000001fff007819 */ /* 0x000fc4000001144d */
[----:B------:R-:W5:Y:S01]  /*9c70*/  LD.E.128 R52, desc[UR48][R52.64] ;  /* 0x0000003034347980 */ /* 0x000f62000c101d00 */
[----:B------:R-:W-:-:S03]  /*9c80*/  IMAD.WIDE.U32 R20, R3, UR12, R20 ;  /* 0x0000000c03147c25 */ /* 0x000fc6000f8e0014 */
        /* <DEDUP_REMOVED lines=19> */
[----:B------:R-:W-:Y:S01]  /*9dc0*/  VIADD R84, R200, UR45 ;  /* 0x0000002dc8547c36 */ /* 0x000fe20008000000 */
[----:B------:R-:W-:Y:S01]  /*9dd0*/  UIADD3 UR10, UR10, 0x22820, URZ ;  /* 0x000228200a0a7890 */ /* 0x000fe2000fffe03f */
[C---:B------:R-:W-:Y:S02]  /*9de0*/  IMAD R3, R77.reuse, UR9, R76 ;  /* 0x000000094d037c24 */ /* 0x040fe4000f8e024c */
[----:B------:R-:W-:Y:S01]  /*9df0*/  IMAD.WIDE.U32 R20, R77, UR8, R20 ;  /* 0x000000084d147c25 */ /* 0x000fe2000f8e0014 */
[----:B------:R-:W-:Y:S01]  /*9e00*/  ISETP.GE.AND P2, PT, R84, R83, PT ;  /* 0x000000535400720c */ /* 0x000fe20003f46270 */
[----:B------:R-:W-:Y:S01]  /*9e10*/  ULDC.64 UR8, c[0x0][0xa80] ;  /* 0x0002a00000087ab9 */ /* 0x000fe20000000a00 */
[----:B------:R-:W-:Y:S01]  /*9e20*/  UPRMT UR10, URZ, 0x654, UR10 ;  /* 0x000006543f0a7896 */ /* 0x000fe2000800000a */
[----:B------:R-:W-:Y:S01]  /*9e30*/  IMAD.IADD R3, R21, 0x1, R3 ;  /* 0x0000000115037824 */ /* 0x000fe200078e0203 */
[----:B------:R-:W-:Y:S01]  /*9e40*/  LEA R82, P3, R20, UR8, 0x1 ;  /* 0x0000000814527c11 */ /* 0x000fe2000f8608ff */
[----:B------:R-:W-:-:S03]  /*9e50*/  VIADD R0, R84, 0x20 ;  /* 0x0000002054007836 */ /* 0x000fc60000000000 */
[----:B------:R-:W-:Y:S02]  /*9e60*/  LEA.HI.X R3, R20, UR9, R3, 0x1, P3 ;  /* 0x0000000914037c11 */ /* 0x000fe400098f0c03 */
[-C--:B------:R-:W-:Y:S01]  /*9e70*/  ISETP.GE.AND P1, PT, R0, R83.reuse, PT ;  /* 0x000000530000720c */ /* 0x080fe20003f26270 */
[----:B------:R-:W-:Y:S01]  /*9e80*/  VIADD R0, R84, 0x40 ;  /* 0x0000004054007836 */ /* 0x000fe20000000000 */
[----:B0-----:R0:W1:Y:S01]  /*9e90*/  SHFL.IDX PT, R85, R82, RZ, 0x181f ;  /* 0x00181fff52557589 */ /* 0x00106200000e0000 */
[----:B------:R-:W-:Y:S01]  /*9ea0*/  BSSY B1, `(.L_x_4940) ;  /* 0x0000016000017945 */ /* 0x000fe20003800000 */
[----:B------:R-:W-:Y:S02]  /*9eb0*/  SYNCS.ARRIVE.TRANS64.RED.A1T0 RZ, [UR10], RZ ;  /* 0x000000ffffff79a7 */ /* 0x000fe4000810040a */
[----:B------:R0:W2:Y:S01]  /*9ec0*/  SHFL.IDX PT, R81, R3, RZ, 0x181f ;  /* 0x00181fff03517589 */ /* 0x0000a200000e0000 */
        /* <DEDUP_REMOVED lines=19> */
.L_x_4941:
[----:B------:R-:W-:Y:S05]  /*a000*/  BSYNC B1 ;  /* 0x0000000000017941 */ /* 0x000fea0003800000 */
.L_x_4940:
        /* <DEDUP_REMOVED lines=21> */
.L_x_4943:
[----:B------:R-:W-:Y:S05]  /*a160*/  BSYNC B1 ;  /* 0x0000000000017941 */ /* 0x000fea0003800000 */
.L_x_4942:
        /* <DEDUP_REMOVED lines=21> */
.L_x_4945:
[----:B------:R-:W-:Y:S05]  /*a2c0*/  BSYNC B1 ;  /* 0x0000000000017941 */ /* 0x000fea0003800000 */
.L_x_4944:
[----:B------:R-:W-:Y:S01]  /*a2d0*/  VIADD R0, R84, 0x60 ;  /* 0x0000006054007836 */ /* 0x000fe20000000000 */
[----:B0--3--:R-:W3:Y:S04]  /*a2e0*/  SHFL.IDX PT, R3, R3, 0x3, 0x181f ;  /* 0x00781f0003037f89 */ /* 0x009ee800000e0000 */
        /* <DEDUP_REMOVED lines=22> */
.L_x_4938:
        /* <DEDUP_REMOVED lines=33> */
.L_x_4947:
[----:B------:R-:W-:Y:S01]  /*a660*/  USEL UR40, UR40, URZ, !UP0 ;  /* 0x0000003f28287287 */ /* 0x000fe2000c000000 */
[----:B------:R-:W-:Y:S01]  /*a670*/  BSSY B1, `(.L_x_4948) ;  /* 0x000002c000017945 */ /* 0x000fe20003800000 */
[----:B------:R-:W-:-:S03]  /*a680*/  USEL UR41, UR41, URZ, !UP0 ;  /* 0x0000003f29297287 */ /* 0x000fc6000c000000 */
[----:B------:R-:W-:Y:S09]  /*a690*/  @P1 BRA `(.L_x_4949) ;  /* 0x0000000000a41947 */ /* 0x000ff20003800000 */
        /* <DEDUP_REMOVED lines=41> */
.L_x_4949:
[----:B------:R-:W-:Y:S05]  /*a930*/  BSYNC B1 ;  /* 0x0000000000017941 */ /* 0x000fea0003800000 */
.L_x_4948:
[----:B------:R-:W1:Y:S01]  /*a940*/  @P0 LDC R5, c[0x0][0xbf0] ;  /* 0x0002fc00ff050b82 */ /* 0x000e620000000800 */
[----:B------:R-:W-:Y:S01]  /*a950*/  ULDC.64 UR14, c[0x0][0xaa0] ;  /* 0x0002a800000e7ab9 */ /* 0x000fe20000000a00 */
[----:B0-----:R-:W-:Y:S01]  /*a960*/  LEA R3, R23, R200, 0x5 ;  /* 0x000000c817037211 */ /* 0x001fe200078e28ff */
[----:B------:R-:W-:Y:S01]  /*a970*/  UIMAD UR10, UR11, UR14, URZ ;  /* 0x0000000e0b0a72a4 */ /* 0x000fe2000f8e023f */
[----:B------:R-:W-:Y:S01]  /*a980*/  BSSY B1, `(.L_x_4950) ;  /* 0x0000041000017945 */ /* 0x000fe20003800000 */
[----:B------:R-:W-:Y:S02]  /*a990*/  UIMAD.WIDE.U32 UR8, UR4, UR14, URZ ;  /* 0x0000000e040872a5 */ /* 0x000fe4000f8e003f */
[----:B------:R-:W-:Y:S01]  /*a9a0*/  UIMAD UR10, UR4, UR15, UR10 ;  /* 0x0000000f040a72a4 */ /* 0x000fe2000f8e020a */
[----:B------:R-:W-:Y:S02]  /*a9b0*/  VIADD R8, R3, UR45 ;  /* 0x0000002d03087c36 */ /* 0x000fe40008000000 */
[----:B------:R-:W-:Y:S01]  /*a9c0*/  ULDC.64 UR14, c[0x0][0xae8] ;  /* 0x0002ba00000e7ab9 */ /* 0x000fe20000000a00 */
[----:B------:R-:W-:Y:S01]  /*a9d0*/  UIADD3 UR9, UR9, UR10, URZ ;  /* 0x0000000a09097290 */ /* 0x000fe2000fffe03f */
[----:B------:R-:W-:Y:S01]  /*a9e0*/  @P0 IMAD.HI.U32 R4, R8, R9, RZ ;  /* 0x0000000908040227 */ /* 0x000fe200078e00ff */
[----:B------:R-:W-:-:S02]  /*a9f0*/  UIMAD UR4, UR12, UR14, URZ ;  /* 0x0000000e0c0472a4 */ /* 0x000fc4000f8e023f */
[----:B------:R-:W-:Y:S01]  /*aa00*/  UIMAD.WIDE.U32 UR8, UR43, UR14, UR8 ;  /* 0x0000000e2b0872a5 */ /* 0x000fe2000f8e0008 */
[----:B------:R-:W-:Y:S01]  /*aa10*/  IMAD.MOV.U32 R3, RZ, RZ, R8 ;  /* 0x000000ffff037224 */ /* 0x000fe200078e0008 */
[----:B------:R-:W-:Y:S01]  /*aa20*/  UIMAD UR4, UR43, UR15, UR4 ;  /* 0x0000000f2b0472a4 */ /* 0x000fe2000f8e0204 */
[----:B------:R-:W-:-:S03]  /*aa30*/  ULDC.64 UR10, c[0x0][0xaf0] ;  /* 0x0002bc00000a7ab9 */ /* 0x000fc60000000a00 */
[----:B------:R-:W-:Y:S02]  /*aa40*/  UIADD3 UR9, UR9, UR4, URZ ;  /* 0x0000000409097290 */ /* 0x000fe4000fffe03f */
[----:B------:R-:W-:Y:S01]  /*aa50*/  UIMAD UR4, UR41, UR10, URZ ;  /* 0x0000000a290472a4 */ /* 0x000fe2000f8e023f */
[----:B-1----:R-:W-:Y:S01]  /*aa60*/  @P0 SHF.R.U32.HI R3, RZ, R5, R4 ;  /* 0x00000005ff030219 */ /* 0x002fe20000011604 */
        /* <DEDUP_REMOVED lines=8> */
[----:B------:R-:W-:Y:S01]  /*aaf0*/  IMAD.U32 R4, RZ, RZ, UR8 ;  /* 0x00000008ff047e24 */ /* 0x000fe2000f8e00ff */
[----:B------:R-:W-:Y:S01]  /*ab00*/  ULDC.64 UR8, c[0x0][0xad8] ;  /* 0x0002b60000087ab9 */ /* 0x000fe20000000a00 */
[----:B------:R-:W-:Y:S02]  /*ab10*/  IMAD.U32 R5, RZ, RZ, UR4 ;  /* 0x00000004ff057e24 */ /* 0x000fe4000f8e00ff */
[----:B------:R-:W-:Y:S02]  /*ab20*/  IMAD R7, R11, R7, R8 ;  /* 0x000000070b077224 */ /* 0x000fe400078e0208 */
[----:B------:R-:W-:-:S02]  /*ab30*/  IMAD R9, R3, UR11, R6 ;  /* 0x0000000b03097c24 */ /* 0x000fc4000f8e0206 */
[----:B------:R-:W-:Y:S01]  /*ab40*/  IMAD.WIDE.U32 R4, R3, UR10, R4 ;  /* 0x0000000a03047c25 */ /* 0x000fe2000f8e0004 */
[----:B------:R-:W-:-:S03]  /*ab50*/  SHF.R.S32.HI R3, RZ, 0x1f, R7 ;  /* 0x0000001fff037819 */ /* 0x000fc60000011407 */
        /* <DEDUP_REMOVED lines=35> */
.L_x_4951:
[----:B------:R-:W-:Y:S05]  /*ad90*/  BSYNC B1 ;  /* 0x0000000000017941 */ /* 0x000fea0003800000 */
.L_x_4950:
        /* <DEDUP_REMOVED lines=21> */
.L_x_4953:
[----:B------:R-:W-:Y:S05]  /*aef0*/  BSYNC B1 ;  /* 0x0000000000017941 */ /* 0x000fea0003800000 */
.L_x_4952:
        /* <DEDUP_REMOVED lines=21> */
.L_x_4955:
[----:B------:R-:W-:Y:S05]  /*b050*/  BSYNC B1 ;  /* 0x0000000000017941 */ /* 0x000fea0003800000 */
.L_x_4954:
        /* <DEDUP_REMOVED lines=22> */
.L_x_4946:
[----:B------:R-:W-:Y:S05]  /*b1c0*/  BSYNC B0 ;  /* 0x0000000000007941 */ /* 0x000fea0003800000 */
.L_x_4937:
[----:B------:R-:W-:Y:S02]  /*b1d0*/  ULDC UR4, c[0x0][0xc3c] ;  /* 0x00030f0000047ab9 */ /* 0x000fe40000000800 */
[----:B------:R-:W-:-:S06]  /*b1e0*/  UISETP.GE.AND UP0, UPT, UR7, UR4, UPT ;  /* 0x000000040700728c */ /* 0x000fcc000bf06270 */
[----:B------:R-:W-:-:S13]  /*b1f0*/  PLOP3.LUT P0, PT, PT, PT, UP0, 0x80, 0x0 ;  /* 0x000000000000781c */ /* 0x000fda0003f0f008 */
[----:B------:R-:W-:Y:S05]  /*b200*/  @!P0 BRA `(.L_x_4956) ;  /* 0xffffff5800e08947 */ /* 0x000fea000383ffff */
[----:B------:R-:W-:Y:S05]  /*b210*/  EXIT ;  /* 0x000000000000794d */ /* 0x000fea0003800000 */
.L_x_4895:
        /* <DEDUP_REMOVED lines=16> */
.L_x_4957:
        /* <DEDUP_REMOVED lines=37> */
[----:B------:R-:W-:Y:S01]  /*b570*/  MOV R4, R3 ;  /* 0x0000000300047202 */ /* 0x000fe20000000f00 */
[----:B------:R-:W-:Y:S01]  /*b580*/  UMOV UR4, URZ ;  /* 0x0000003f00047c82 */ /* 0x000fe20008000000 */
[----:B------:R-:W-:-:S05]  /*b590*/  ULDC UR5, c[0x0][0xc38] ;  /* 0x00030e0000057ab9 */ /* 0x000fca0000000800 */
.L_x_4963:
        /* <DEDUP_REMOVED lines=12> */
.L_x_4962:
[----:B------:R-:W-:Y:S05]  /*b660*/  BSYNC B0 ;  /* 0x0000000000007941 */ /* 0x000fea0003800000 */
.L_x_4961:
        /* <DEDUP_REMOVED lines=20> */
.L_x_4959:
        /* <DEDUP_REMOVED lines=20> */
.L_x_4964:
[----:B---3--:R-:W-:Y:S01]  /*b8f0*/  IMAD R16, R16, UR5, R11 ;  /* 0x0000000510107c24 */ /* 0x008fe2000f8e020b */
[----:B------:R-:W-:Y:S01]  /*b900*/  IABS R2, R4 ;  /* 0x0000000400027213 */ /* 0x000fe20000000000 */
[----:B-12---:R-:W-:-:S03]  /*b910*/  IMAD.MOV R9, RZ, RZ, -R3 ;  /* 0x000000ffff097224 */ /* 0x006fc600078e0a03 */
        /* <DEDUP_REMOVED lines=18> */
[----:B------:R-:W-:Y:S02]  /*ba40*/  @!P2 IADD3 R2, -R2, RZ, RZ ;  /* 0x000000ff0202a210 */ /* 0x000fe40007ffe1ff */
[----:B------:R-:W-:-:S05]  /*ba50*/  @!P1 LOP3.LUT R2, RZ, R4, RZ, 0x33, !PT ;  /* 0x00000004ff029212 */ /* 0x000fca00078e33ff */
[----:B------:R-:W-:-:S04]  /*ba60*/  IMAD R13, R7, R2, RZ ;  /* 0x00000002070d7224 */ /* 0x000fc800078e02ff */
[----:B------:R-:W-:-:S05]  /*ba70*/  IMAD.MOV R6, RZ, RZ, -R13 ;  /* 0x000000ffff067224 */ /* 0x000fca00078e0a0d */
[----:B------:R-:W-:Y:S01]  /*ba80*/  VIADDMNMX R15, R6, UR5, R7, PT ;  /* 0x00000005060f7c46 */ /* 0x000fe2000b800107 */
[----:B------:R-:W-:-:S03]  /*ba90*/  IMAD.MOV R7, RZ, RZ, -R2 ;  /* 0x000000ffff077224 */ /* 0x000fc600078e0a02 */
[----:B------:R-:W-:Y:S01]  /*baa0*/  IABS R8, R15 ;  /* 0x0000000f00087213 */ /* 0x000fe20000000000 */
[----:B------:R-:W-:Y:S01]  /*bab0*/  IMAD R4, R4, R7, R11 ;  /* 0x0000000704047224 */ /* 0x000fe200078e020b */
[----:B0-----:R-:W-:Y:S01]  /*bac0*/  IABS R10, R15 ;  /* 0x0000000f000a7213 */ /* 0x001fe20000000000 */
[----:B------:R-:W-:Y:S01]  /*bad0*/  IMAD.MOV R18, RZ, RZ, -R15 ;  /* 0x000000ffff127224 */ /* 0x000fe200078e0a0f */
[----:B------:R-:W0:Y:S02]  /*bae0*/  I2F.RP R6, R8 ;  /* 0x0000000800067306 */ /* 0x000e240000209400 */
[----:B------:R-:W-:-:S06]  /*baf0*/  IABS R9, R4 ;  /* 0x0000000400097213 */ /* 0x000fcc0000000000 */
        /* <DEDUP_REMOVED lines=26> */
.L_x_4960:
[----:B------:R-:W-:Y:S01]  /*bca0*/  ULDC UR4, c[0x0][0xc3c] ;  /* 0x00030f0000047ab9 */ /* 0x000fe20000000800 */
[----:B------:R-:W-:Y:S02]  /*bcb0*/  IMAD.MOV.U32 R17, RZ, RZ, RZ ;  /* 0x000000ffff117224 */ /* 0x000fe400078e00ff */
[----:B------:R-:W-:Y:S02]  /*bcc0*/  IMAD.U32 R16, RZ, RZ, UR6 ;  /* 0x00000006ff107e24 */ /* 0x000fe4000f8e00ff */
[----:B------:R-:W-:Y:S02]  /*bcd0*/  IMAD.MOV.U32 R18, RZ, RZ, RZ ;  /* 0x000000ffff127224 */ /* 0x000fe400078e00ff */
[----:B------:R-:W-:-:S07]  /*bce0*/  IMAD.U32 R19, RZ, RZ, UR4 ;  /* 0x00000004ff137e24 */ /* 0x000fce000f8e00ff */
.L_x_4965:
[----:B------:R-:W-:-:S13]  /*bcf0*/  ISETP.NE.AND P0, PT, R5, RZ, PT ;  /* 0x000000ff0500720c */ /* 0x000fda0003f05270 */
[----:B------:R-:W0:Y:S01]  /*bd00*/  @!P0 S2R R3, SR_CgaCtaId ;  /* 0x0000000000038919 */ /* 0x000e220000008800 */
[----:B------:R-:W-:-:S04]  /*bd10*/  @!P0 MOV R0, 0x400 ;  /* 0x0000040000008802 */ /* 0x000fc80000000f00 */
[----:B0-----:R-:W-:-:S05]  /*bd20*/  @!P0 LEA R0, R3, R0, 0x18 ;  /* 0x0000000003008211 */ /* 0x001fca00078ec0ff */
[----:B------:R1:W-:Y:S01]  /*bd30*/  @!P0 STS.128 [R0+0x228d0], R16 ;  /* 0x0228d01000008388 */ /* 0x0003e20000000c00 */
[----:B------:R-:W-:Y:S06]  /*bd40*/  BAR.ARV 0x5, 0x180 ;  /* 0x0146000000007b1d */ /* 0x000fec0000002000 */
.L_x_4958:
[----:B------:R2:W-:Y:S01]  /*bd50*/  STL [R1+0x24], RZ ;  /* 0x000024ff01007387 */ /* 0x0005e20000100800 */
[----:B------:R-:W-:Y:S01]  /*bd60*/  ULDC UR4, c[0x0][0xc3c] ;  /* 0x00030f0000047ab9 */ /* 0x000fe20000000800 */
[----:B------:R-:W-:Y:S01]  /*bd70*/  IMAD.MOV.U32 R26, RZ, RZ, 0x1 ;  /* 0x00000001ff1a7424 */ /* 0x000fe200078e00ff */
[----:B0-----:R-:W-:Y:S01]  /*bd80*/  ISETP.GE.AND P0, PT, R19, UR4, PT ;  /* 0x0000000413007c0c */ /* 0x001fe2000bf06270 */
[----:B------:R-:W-:-:S12]  /*bd90*/  IMAD.MOV.U32 R24, RZ, RZ, RZ ;  /* 0x000000ffff187224 */ /* 0x000fd800078e00ff */
[----:B--2---:R-:W-:Y:S05]  /*bda0*/  @P0 BRA `(.L_x_4966) ;  /* 0x0000004800180947 */ /* 0x004fea0003800000 */
[----:B------:R-:W1:Y:S01]  /*bdb0*/  S2R R4, SR_TID.X ;  /* 0x0000000000047919 */ /* 0x000e620000002100 */
[----:B------:R-:W0:Y:S01]  /*bdc0*/  S2UR UR5, SR_CgaCtaId ;  /* 0x00000000000579c3 */ /* 0x000e220000008800 */
[----:B------:R-:W-:Y:S01]  /*bdd0*/  UMOV UR4, 0x400 ;  /* 0x0000040000047882 */ /* 0x000fe20000000000 */
[----:B------:R-:W-:Y:S01]  /*bde0*/  BSSY B8, `(.L_x_4966) ;  /* 0x0000482000087945 */ /* 0x000fe20003800000 */
[----:B------:R2:W-:Y:S01]  /*bdf0*/  STL [R1+0x24], RZ ;  /* 0x000024ff01007387 */ /* 0x0005e20000100800 */
[----:B------:R-:W-:Y:S01]  /*be00*/  IMAD.MOV.U32 R26, RZ, RZ, 0x1 ;  /* 0x00000001ff1a7424 */ /* 0x000fe200078e00ff */
[----:B------:R-:W-:Y:S01]  /*be10*/  ULOP3.LUT UR36, UR39, 0x2, URZ, 0xfc, !UPT ;  /* 0x0000000227247892 */ /* 0x000fe2000f8efc3f */
[----:B------:R-:W-:Y:S01]  /*be20*/  IMAD.MOV.U32 R24, RZ, RZ, RZ ;  /* 0x000000ffff187224 */ /* 0x000fe200078e00ff */
[----:B------:R-:W-:Y:S01]  /*be30*/  ULDC UR37, c[0x0][0xc] ;  /* 0x0000030000257ab9 */ /* 0x000fe20000000800 */
[----:B0-----:R-:W-:-:S06]  /*be40*/  ULEA UR4, UR5, UR4, 0x18 ;  /* 0x0000000405047291 */ /* 0x001fcc000f8ec03f */
[----:B------:R-:W-:Y:S01]  /*be50*/  IMAD.U32 R22, RZ, RZ, UR4 ;  /* 0x00000004ff167e24 */ /* 0x000fe2000f8e00ff */
[C---:B-1----:R-:W-:Y:S02]  /*be60*/  SHF.L.U32 R0, R4.reuse, 0x3, RZ ;  /* 0x0000000304007819 */ /* 0x042fe400000006ff */
[----:B------:R-:W-:Y:S02]  /*be70*/  LOP3.LUT R3, R4, 0x7f, RZ, 0xc0, !PT ;  /* 0x0000007f04037812 */ /* 0x000fe400078ec0ff */
        /* <DEDUP_REMOVED lines=10> */
[----:B--2---:R-:W-:-:S07]  /*bf20*/  LOP3.LUT R0, R3, 0xc0, RZ, 0xfc, !PT ;  /* 0x000000c003007812 */ /* 0x004fce00078efcff */
.L_x_5027:
[----:B0-----:R-:W0:Y:S02]  /*bf30*/  LDC.64 R2, c[0x0][0xc88] ;  /* 0x00032200ff027b82 */ /* 0x001e240000000a00 */
[----:B0-----:R-:W-:-:S05]  /*bf40*/  IMAD.WIDE R2, R19, 0x4, R2 ;  /* 0x0000000413027825 */ /* 0x001fca00078e0202 */
[----:B------:R-:W2:Y:S01]  /*bf50*/  LDG.E R25, desc[UR48][R2.64] ;  /* 0x0000003002197981 */ /* 0x000ea2000c1e1900 */
[----:B------:R-:W-:Y:S05]  /*bf60*/  YIELD ;  /* 0x0000000000007946 */ /* 0x000fea0003800000 */
[----:B------:R-:W-:Y:S01]  /*bf70*/  ULDC.64 UR4, c[0x0][0xa28] ;  /* 0x00028a0000047ab9 */ /* 0x000fe20000000a00 */
[----:B------:R-:W-:Y:S01]  /*bf80*/  IMAD.MOV.U32 R30, RZ, RZ, RZ ;  /* 0x000000ffff1e7224 */ /* 0x000fe200078e00ff */
[----:B------:R-:W-:Y:S01]  /*bf90*/  ISETP.NE.U32.AND P0, PT, RZ, UR4, PT ;  /* 0x00000004ff007c0c */ /* 0x000fe2000bf05070 */
[----:B------:R-:W-:-:S03]  /*bfa0*/  ULDC.64 UR6, c[0x0][0xa18] ;  /* 0x0002860000067ab9 */ /* 0x000fc60000000a00 */
[----:B------:R-:W-:Y:S01]  /*bfb0*/  ISETP.NE.AND.EX P0, PT, RZ, UR5, PT, P0 ;  /* 0x00000005ff007c0c */ /* 0x000fe2000bf05300 */
[----:B------:R-:W-:Y:S01]  /*bfc0*/  IMAD.MOV.U32 R37, RZ, RZ, RZ ;  /* 0x000000ffff257224 */ /* 0x000fe200078e00ff */
        /* <DEDUP_REMOVED lines=38> */
.L_x_4967:
        /* <DEDUP_REMOVED lines=9> */
.L_x_4968:
        /* <DEDUP_REMOVED lines=9> */
.L_x_4969:
[----:B------:R-:W3:Y:S01]  /*c350*/  LDL R4, [R1+0x4] ;  /* 0x0000040001047983 */ /* 0x000ee20000100800 */
[----:B012---:R-:W0:Y:S01]  /*c360*/  LDC R0, c[0x0][0x448] ;  /* 0x00011200ff007b82 */ /* 0x007e220000000800 */
[----:B-----5:R-:W-:Y:S01]  /*c370*/  IMAD.IADD R32, R7, 0x1, -R30 ;  /* 0x0000000107207824 */ /* 0x020fe200078e0a1e */
[----:B------:R-:W-:Y:S01]  /*c380*/  LOP3.LUT R23, R23, 0xfffffdff, RZ, 0xc0, !PT ;  /* 0xfffffdff17177812 */ /* 0x000fe200078ec0ff */
[----:B------:R-:W-:Y:S01]  /*c390*/  BSSY B7, `(.L_x_4970) ;  /* 0x0000365000077945 */ /* 0x000fe20003800000 */
[----:B0-----:R-:W-:Y:S01]  /*c3a0*/  ISETP.NE.AND P0, PT, R0, 0x1, PT ;  /* 0x000000010000780c */ /* 0x001fe20003f05270 */
[----:B------:R-:W-:-:S04]  /*c3b0*/  IMAD.SHL.U32 R0, R17, 0x80, RZ ;  /* 0x0000008011007824 */ /* 0x000fc800078e00ff */
[----:B------:R-:W-:-:S08]  /*c3c0*/  VIADD R0, R0, 0x7f ;  /* 0x0000007f00007836 */ /* 0x000fd00000000000 */
[----:B------:R-:W0:Y:S01]  /*c3d0*/  @P0 LDC R3, c[0x0][0x44c] ;  /* 0x00011300ff030b82 */ /* 0x000e220000000800 */
[----:B------:R-:W-:-:S07]  /*c3e0*/  @P0 LOP3.LUT R23, R23, 0x200, RZ, 0xfc, !PT ;  /* 0x0000020017170812 */ /* 0x000fce00078efcff */
[----:B------:R-:W1:Y:S01]  /*c3f0*/  @P0 LDC R5, c[0x0][0x450] ;  /* 0x00011400ff050b82 */ /* 0x000e620000000800 */
[----:B0-----:R-:W-:-:S05]  /*c400*/  @P0 IMAD.HI.U32 R2, R0, R3, RZ ;  /* 0x0000000300020227 */ /* 0x001fca00078e00ff */
[----:B-1----:R-:W-:Y:S01]  /*c410*/  @P0 SHF.R.U32.HI R0, RZ, R5, R2 ;  /* 0x00000005ff000219 */ /* 0x002fe20000011602 */
[----:B------:R-:W-:-:S04]  /*c420*/  VIADD R2, R32, 0x5f ;  /* 0x0000005f20027836 */ /* 0x000fc80000000000 */
[----:B------:R-:W-:Y:S01]  /*c430*/  IMAD.HI R2, R2, 0x2aaaaaab, RZ ;  /* 0x2aaaaaab02027827 */ /* 0x000fe200078e02ff */
[----:B---3--:R-:W-:-:S05]  /*c440*/  IADD3 R3, R32, 0x60, -R4 ;  /* 0x0000006020037810 */ /* 0x008fca0007ffe804 */
[----:B------:R-:W-:Y:S01]  /*c450*/  IMAD.IADD R0, R3, 0x1, R0 ;  /* 0x0000000103007824 */ /* 0x000fe200078e0200 */
[----:B------:R-:W-:-:S03]  /*c460*/  SHF.R.U32.HI R3, RZ, 0x1f, R2 ;  /* 0x0000001fff037819 */ /* 0x000fc60000011602 */
[----:B------:R-:W-:Y:S01]  /*c470*/  IMAD.HI R0, R0, 0x2aaaaaab, RZ ;  /* 0x2aaaaaab00007827 */ /* 0x000fe200078e02ff */
[----:B------:R-:W-:-:S04]  /*c480*/  LEA.HI.SX32 R3, R2, R3, 0x1c ;  /* 0x0000000302037211 */ /* 0x000fc800078fe2ff */
[----:B------:R-:W-:-:S04]  /*c490*/  SHF.R.U32.HI R5, RZ, 0x1f, R0 ;  /* 0x0000001fff057819 */ /* 0x000fc80000011600 */
[----:B------:R-:W-:-:S04]  /*c4a0*/  LEA.HI.SX32 R0, R0, R5, 0x1c ;  /* 0x0000000500007211 */ /* 0x000fc800078fe2ff */
[----:B------:R-:W-:-:S04]  /*c4b0*/  VIMNMX R34, R3, R0, PT ;  /* 0x0000000003227248 */ /* 0x000fc80003fe0100 */
[----:B------:R-:W-:Y:S01]  /*c4c0*/  ISETP.GT.AND P0, PT, R34, RZ, PT ;  /* 0x000000ff2200720c */ /* 0x000fe20003f04270 */
[----:B------:R0:W-:-:S12]  /*c4d0*/  STL [R1+0x8], R34 ;  /* 0x0000082201007387 */ /* 0x0001d80000100800 */
        /* <DEDUP_REMOVED lines=8> */
[----:B------:R-:W0:Y:S02]  /*c560*/  FLO.U32 R0, UR4 ;  /* 0x0000000400007d00 */ /* 0x000e2400080e0000 */
[----:B0-----:R-:W-:-:S06]  /*c570*/  ISETP.EQ.U32.AND P0, PT, R0, R5, PT ;  /* 0x000000050000720c */ /* 0x001fcc0003f02070 */
[----:B------:R-:W1:Y:S07]  /*c580*/  POPC R5, UR4 ;  /* 0x0000000400057d09 */ /* 0x000e6e0008000000 */
[----:B-1----:R-:W2:Y:S01]  /*c590*/  @P0 ATOMG.E.ADD.STRONG.GPU PT, R3, desc[UR48][R2.64], R5 ;  /* 0x00000005020309a8 */ /* 0x002ea200081ee1f0 */
[----:B------:R-:W0:Y:S02]  /*c5a0*/  S2R R4, SR_LTMASK ;  /* 0x0000000000047919 */ /* 0x000e240000003900 */
[----:B0-----:R-:W-:-:S04]  /*c5b0*/  LOP3.LUT R4, R4, UR4, RZ, 0xc0, !PT ;  /* 0x0000000404047c12 */ /* 0x001fc8000f8ec0ff */
[----:B------:R-:W0:Y:S01]  /*c5c0*/  POPC R7, R4 ;  /* 0x0000000400077309 */ /* 0x000e220000000000 */
[----:B--2---:R-:W0:Y:S02]  /*c5d0*/  SHFL.IDX PT, R0, R3, R0, 0x1f ;  /* 0x00001f0003007589 */ /* 0x004e2400000e0000 */
[----:B0-----:R-:W-:Y:S01]  /*c5e0*/  IADD3 R16, R0, UR37, R7 ;  /* 0x0000002500107c10 */ /* 0x001fe2000fffe007 */
[----:B------:R-:W-:Y:S06]  /*c5f0*/  BRA `(.L_x_4972) ;  /* 0x0000003000f87947 */ /* 0x000fec0003800000 */
.L_x_4971:
        /* <DEDUP_REMOVED lines=20> */
.L_x_4974:
[----:B------:R-:W-:Y:S05]  /*c740*/  BSYNC B6 ;  /* 0x0000000000067941 */ /* 0x000fea0003800000 */
.L_x_4973:
        /* <DEDUP_REMOVED lines=20> */
.L_x_4977:
        /* <DEDUP_REMOVED lines=15> */
.L_x_4976:
[----:B------:R-:W-:Y:S05]  /*c980*/  BSYNC B6 ;  /* 0x0000000000067941 */ /* 0x000fea0003800000 */
.L_x_4975:
[----:B------:R-:W0:Y:S01]  /*c990*/  S2R R20, SR_TID.X ;  /* 0x0000000000147919 */ /* 0x000e220000002100 */
[----:B------:R-:W-:Y:S01]  /*c9a0*/  ULDC.64 UR4, c[0x0][0x9f8] ;  /* 0x00027e0000047ab9 */ /* 0x000fe20000000a00 */
[----:B------:R-:W1:Y:S01]  /*c9b0*/  LDC R10, c[0x0][0x430] ;  /* 0x00010c00ff0a7b82 */ /* 0x000e620000000800 */
[----:B------:R-:W-:-:S04]  /*c9c0*/  ISETP.NE.U32.AND P0, PT, RZ, UR4, PT ;  /* 0x00000004ff007c0c */ /* 0x000fc8000bf05070 */
[----:B------:R-:W-:-:S13]  /*c9d0*/  ISETP.NE.AND.EX P0, PT, RZ, UR5, PT, P0 ;  /* 0x00000005ff007c0c */ /* 0x000fda000bf05300 */
[----:B------:R-:W-:Y:S01]  /*c9e0*/  @P0 IADD3 R2, P1, R27, UR4, RZ ;  /* 0x000000041b020c10 */ /* 0x000fe2000ff3e0ff */
[----:B------:R-:W-:Y:S01]  /*c9f0*/  ULDC UR4, c[0x0][0x320] ;  /* 0x0000c80000047ab9 */ /* 0x000fe20000000800 */
[----:B------:R-:W-:Y:S02]  /*ca00*/  LOP3.LUT R23, R23, 0xfffffff7, RZ, 0xc0, !PT ;  /* 0xfffffff717177812 */ /* 0x000fe400078ec0ff */
[----:B------:R-:W-:-:S05]  /*ca10*/  @P0 IADD3.X R3, R31, UR5, RZ, P1, !PT ;  /* 0x000000051f030c10 */ /* 0x000fca0008ffe4ff */
[----:B------:R2:W5:Y:S01]  /*ca20*/  @P0 LDG.E R28, desc[UR48][R2.64] ;  /* 0x00000030021c0981 */ /* 0x000562000c1e1900 */
[----:B------:R-:W-:Y:S01]  /*ca30*/  UMOV UR5, 0xffffffff ;  /* 0xffffffff00057882 */ /* 0x000fe20000000000 */
[----:B------:R-:W-:Y:S02]  /*ca40*/  VIADD R0, R34, 0xffffffff ;  /* 0xffffffff22007836 */ /* 0x000fe40000000000 */
[----:B0-----:R-:W-:-:S05]  /*ca50*/  IMAD.SHL.U32 R35, R20, 0x8, RZ ;  /* 0x0000000814237824 */ /* 0x001fca00078e00ff */
        /* <DEDUP_REMOVED lines=16> */
.L_x_5044:
[----:B------:R-:W0:Y:S01]  /*cb60*/  S2R R2, SR_TID.X ;  /* 0x0000000000027919 */ /* 0x000e220000002100 */
[----:B------:R-:W-:Y:S01]  /*cb70*/  ISETP.NE.AND P1, PT, R10, 0x1, PT ;  /* 0x000000010a00780c */ /* 0x000fe20003f25270 */
[----:B------:R-:W-:Y:S01]  /*cb80*/  IMAD.MOV.U32 R34, RZ, RZ, RZ ;  /* 0x000000ffff227224 */ /* 0x000fe200078e00ff */
[----:B-----5:R-:W-:Y:S01]  /*cb90*/  SHF.R.S32.HI R31, RZ, 0x1f, R28 ;  /* 0x0000001fff1f7819 */ /* 0x020fe2000001141c */
[----:B------:R-:W1:Y:S01]  /*cba0*/  S2R R3, SR_TID.X ;  /* 0x0000000000037919 */ /* 0x000e620000002100 */
[----:B------:R-:W-:-:S09]  /*cbb0*/  LOP3.LUT R23, R23, 0xffffff7f, RZ, 0xc0, !PT ;  /* 0xffffff7f17177812 */ /* 0x000fd200078ec0ff */
[----:B------:R-:W2:Y:S01]  /*cbc0*/  @P1 LDC R4, c[0x0][0x434] ;  /* 0x00010d00ff041b82 */ /* 0x000ea20000000800 */
[----:B------:R-:W-:Y:S02]  /*cbd0*/  @P1 LOP3.LUT R23, R23, 0x80, RZ, 0xfc, !PT ;  /* 0x0000008017171812 */ /* 0x000fe400078efcff */
[----:B0-----:R-:W-:Y:S01]  /*cbe0*/  LOP3.LUT R2, R2, 0x7f, RZ, 0xc0, !PT ;  /* 0x0000007f02027812 */ /* 0x001fe200078ec0ff */
[----:B-1----:R-:W-:-:S03]  /*cbf0*/  IMAD.SHL.U32 R9, R3, 0x10, RZ ;  /* 0x0000001003097824 */ /* 0x002fc600078e00ff */
[----:B------:R-:W-:-:S04]  /*cc00*/  SHF.R.U32.HI R2, RZ, 0x3, R2 ;  /* 0x00000003ff027819 */ /* 0x000fc80000011602 */
[----:B------:R-:W-:Y:S02]  /*cc10*/  LOP3.LUT R9, R2, 0x70, R9, 0xf8, !PT ;  /* 0x0000007002097812 */ /* 0x000fe400078ef809 */
[----:B------:R-:W0:Y:S03]  /*cc20*/  @P1 LDC R2, c[0x0][0x438] ;  /* 0x00010e00ff021b82 */ /* 0x000e260000000800 */
[----:B------:R-:W-:-:S05]  /*cc30*/  IMAD R35, R0, 0x60, R9 ;  /* 0x0000006000237824 */ /* 0x000fca00078e0209 */
[C---:B------:R-:W-:Y:S01]  /*cc40*/  ISETP.GE.AND P0, PT, R35.reuse, R32, PT ;  /* 0x000000202300720c */ /* 0x040fe20003f06270 */
[----:B------:R-:W-:-:S03]  /*cc50*/  IMAD.IADD R35, R35, 0x1, R30 ;  /* 0x0000000123237824 */ /* 0x000fc600078e021e */
[----:B------:R-:W-:Y:S01]  /*cc60*/  ISETP.GT.U32.OR P0, PT, R9, 0x5f, P0 ;  /* 0x0000005f0900780c */ /* 0x000fe20000704470 */
[----:B--2---:R-:W-:-:S04]  /*cc70*/  @P1 IMAD.HI.U32 R3, R35, R4, RZ ;  /* 0x0000000423031227 */ /* 0x004fc800078e00ff */
[----:B------:R-:W-:Y:S01]  /*cc80*/  IMAD.MOV.U32 R8, RZ, RZ, R35 ;  /* 0x000000ffff087224 */ /* 0x000fe200078e0023 */
        /* <DEDUP_REMOVED lines=9> */
[----:B-1----:R-:W-:Y:S01]  /*cd20*/  @!P0 LEA R4, P1, R2, R4, 0x2 ;  /* 0x0000000402048211 */ /* 0x002fe200078210ff */
[----:B------:R-:W-:-:S03]  /*cd30*/  IMAD.U32 R3, RZ, RZ, UR36 ;  /* 0x00000024ff037e24 */ /* 0x000fc6000f8e00ff */
[----:B------:R-:W-:-:S05]  /*cd40*/  @!P0 LEA.HI.X R5, R2, R5, R7, 0x2, P1 ;  /* 0x0000000502058211 */ /* 0x000fca00008f1407 */
[----:B------:R0:W5:Y:S01]  /*cd50*/  @!P0 LDG.E R34, desc[UR48][R4.64] ;  /* 0x0000003004228981 */ /* 0x000162000c1e1900 */
[----:B------:R-:W-:Y:S01]  /*cd60*/  ISETP.NE.AND P0, PT, R3, 0x3, PT ;  /* 0x000000030300780c */ /* 0x000fe20003f05270 */
[----:B------:R-:W-:Y:S01]  /*cd70*/  IMAD.MOV R2, RZ, RZ, -R8 ;  /* 0x000000ffff027224 */ /* 0x000fe200078e0a08 */
[----:B------:R-:W-:Y:S02]  /*cd80*/  ISETP.GT.U32.AND P1, PT, R9, 0x5f, PT ;  /* 0x0000005f0900780c */ /* 0x000fe40003f24070 */
[----:B------:R-:W-:Y:S01]  /*cd90*/  LOP3.LUT R23, R23, 0xffffffbf, RZ, 0xc0, !PT ;  /* 0xffffffbf17177812 */ /* 0x000fe200078ec0ff */
[----:B------:R-:W-:Y:S01]  /*cda0*/  IMAD R35, R10, R2, R35 ;  /* 0x000000020a237224 */ /* 0x000fe200078e0223 */
[----:B------:R-:W-:Y:S02]  /*cdb0*/  SHF.R.S32.HI R27, RZ, 0x1f, R18 ;  /* 0x0000001fff1b7819 */ /* 0x000fe40000011412 */
[----:B------:R-:W-:-:S05]  /*cdc0*/  SEL R6, RZ, 0x1, P2 ;  /* 0x00000001ff067807 */ /* 0x000fca0001000000 */
[----:B------:R-:W-:-:S04]  /*cdd0*/  @P0 LOP3.LUT R23, R23, 0x40, RZ, 0xfc, !PT ;  /* 0x0000004017170812 */ /* 0x000fc800078efcff */
[----:B------:R-:W-:-:S04]  /*cde0*/  LOP3.LUT R23, R23, 0xffffffdf, RZ, 0xc0, !PT ;  /* 0xffffffdf17177812 */ /* 0x000fc800078ec0ff */
[----:B------:R-:W-:Y:S01]  /*cdf0*/  @P1 LOP3.LUT R23, R23, 0x20, RZ, 0xfc, !PT ;  /* 0x0000002017171812 */ /* 0x000fe200078efcff */
[----:B0-----:R-:W-:Y:S06]  /*ce00*/  @!P0 BRA `(.L_x_4979) ;  /* 0x0000000000048947 */ /* 0x001fec0003800000 */
[----:B------:R-:W-:Y:S01]  /*ce10*/  BPT.TRAP 0x1 ;  /* 0x000000040000795c */ /* 0x000fe20000300000 */
.L_x_4979:
[----:B------:R-:W-:Y:S01]  /*ce20*/  IMAD R32, R0, -0x60, R32 ;  /* 0xffffffa000207824 */ /* 0x000fe200078e0220 */
[----:B------:R-:W-:Y:S01]  /*ce30*/  SHF.L.U32 R0, R26, 0x1f, RZ ;  /* 0x0000001f1a007819 */ /* 0x000fe200000006ff */
[----:B------:R-:W-:Y:S01]  /*ce40*/  IMAD R33, R24, 0x8, R22 ;  /* 0x0000000818217824 */ /* 0x000fe200078e0216 */
[----:B------:R-:W-:Y:S03]  /*ce50*/  BSSY B0, `(.L_x_4980) ;  /* 0x0000003000007945 */ /* 0x000fe60003800000 */
[----:B------:R-:W0:Y:S02]  /*ce60*/  SYNCS.PHASECHK.TRANS64.TRYWAIT P0, [R33+URZ+0x22840], R0 ;  /* 0x02284000210075a7 */ /* 0x000e24000800017f */
[----:B0-----:R-:W-:Y:S05]  /*ce70*/  @!P0 BRA `(.L_x_4981) ;  /* 0x0000003c00a88947 */ /* 0x001fea0003800000 */
.L_x_5045:
[----:B------:R-:W-:Y:S05]  /*ce80*/  BSYNC B0 ;  /* 0x0000000000007941 */ /* 0x000fea0003800000 */
.L_x_4980:
        /* <DEDUP_REMOVED lines=30> */
[----:B------:R-:W-:Y:S02]  /*d070*/  ISETP.GE.AND P0, PT, R32, 0x1, PT ;  /* 0x000000012000780c */ /* 0x000fe40003f06270 */
[----:B0-----:R-:W-:Y:S01]  /*d080*/  SHF.L.U32 R8, R5, 0x3, RZ ;  /* 0x0000000305087819 */ /* 0x001fe200000006ff */
        /* <DEDUP_REMOVED lines=57> */
.L_x_5059:
[----:B------:R-:W-:-:S13]  /*d420*/  ISETP.GE.AND P0, PT, R32, 0x51, PT ;  /* 0x000000512000780c */ /* 0x000fda0003f06270 */
[----:B0-----:R-:W-:Y:S01]  /*d430*/  @P0 LEA R2, P1, R8, R0, 0x1 ;  /* 0x0000000008020211 */ /* 0x001fe200078208ff */
        /* <DEDUP_REMOVED lines=8> */
.L_x_4983:
        /* <DEDUP_REMOVED lines=11> */
.L_x_4984:
        /* <DEDUP_REMOVED lines=10> */
[----:B------:R-:W-:Y:S01]  /*d610*/  SEL R4, R25, RZ, !P1 ;  /* 0x000000ff19047207 */ /* 0x000fe20004800000 */
[----:B------:R-:W-:Y:S01]  /*d620*/  BSSY B6, `(.L_x_4985) ;  /* 0x0000021000067945 */ /* 0x000fe20003800000 */
[----:B------:R-:W-:-:S02]  /*d630*/  IADD3 R0, R2, R0, R6 ;  /* 0x0000000002007210 */ /* 0x000fc40007ffe006 */
[----:B------:R-:W-:Y:S01]  /*d640*/  LOP3.LUT P0, RZ, R23, 0x2, RZ, 0xc0, !PT ;  /* 0x0000000217ff7812 */ /* 0x000fe2000780c0ff */
[----:B------:R1:W-:Y:S03]  /*d650*/  STL [R1+0x18], R4 ;  /* 0x0000180401007387 */ /* 0x0003e60000100800 */
[----:B------:R-:W-:-:S05]  /*d660*/  SEL R25, RZ, 0x8, P0 ;  /* 0x00000008ff197807 */ /* 0x000fca0000000000 */
[----:B------:R-:W-:Y:S01]  /*d670*/  IMAD.IADD R25, R0, 0x1, R25 ;  /* 0x0000000100197824 */ /* 0x000fe200078e0219 */
[----:B------:R-:W-:Y:S01]  /*d680*/  SHF.R.S32.HI R0, RZ, 0x1f, R37 ;  /* 0x0000001fff007819 */ /* 0x000fe20000011425 */
[----:B-1----:R-:W-:-:S04]  /*d690*/  IMAD.WIDE.U32 R4, R37, UR4, RZ ;  /* 0x0000000425047c25 */ /* 0x002fc8000f8e00ff */
[----:B------:R-:W-:-:S04]  /*d6a0*/  IMAD R0, R0, UR4, RZ ;  /* 0x0000000400007c24 */ /* 0x000fc8000f8e02ff */
[----:B------:R-:W-:-:S04]  /*d6b0*/  IMAD R0, R37, UR5, R0 ;  /* 0x0000000525007c24 */ /* 0x000fc8000f8e0200 */
[----:B------:R-:W-:Y:S01]  /*d6c0*/  IMAD.IADD R37, R5, 0x1, R0 ;  /* 0x0000000105257824 */ /* 0x000fe200078e0200 */
[----:B-----5:R-:W-:-:S05]  /*d6d0*/  SEL R2, R3, RZ, !P1 ;  /* 0x000000ff03027207 */ /* 0x020fca0004800000 */
[----:B------:R1:W-:Y:S04]  /*d6e0*/  STL [R1+0xc], R2 ;  /* 0x00000c0201007387 */ /* 0x0003e80000100800 */
[----:B------:R2:W-:Y:S01]  /*d6f0*/  STL.64 [R1+0x10], R4 ;  /* 0x0000100401007387 */ /* 0x0005e20000100a00 */
[----:B-1----:R-:W-:-:S05]  /*d700*/  VIADD R2, R22, 0x18400 ;  /* 0x0001840016027836 */ /* 0x002fca0000000000 */
[----:B------:R-:W-:-:S13]  /*d710*/  LOP3.LUT P0, RZ, R2, 0x3ff, RZ, 0xc0, !PT ;  /* 0x000003ff02ff7812 */ /* 0x000fda000780c0ff */
[----:B--2---:R-:W-:Y:S05]  /*d720*/  @!P0 BRA `(.L_x_4986) ;  /* 0x0000000000408947 */ /* 0x004fea0003800000 */
        /* <DEDUP_REMOVED lines=16> */
.L_x_4986:
[----:B------:R-:W-:Y:S05]  /*d830*/  BSYNC B6 ;  /* 0x0000000000067941 */ /* 0x000fea0003800000 */
.L_x_4985:
[----:B------:R-:W2:Y:S01]  /*d840*/  LDL.LU.64 R20, [R1+0x10] ;  /* 0x0000100001147983 */ /* 0x000ea20000300a00 */
[----:B------:R-:W-:-:S03]  /*d850*/  ULDC.64 UR4, c[0x0][0x2d8] ;  /* 0x0000b60000047ab9 */ /* 0x000fc60000000a00 */
[----:B------:R-:W3:Y:S04]  /*d860*/  LDL.LU R5, [R1+0xc] ;  /* 0x00000c0001057983 */ /* 0x000ee80000300800 */
[----:B------:R-:W4:Y:S01]  /*d870*/  LDL.LU R4, [R1+0x18] ;  /* 0x0000180001047983 */ /* 0x000f220000300800 */
[----:B------:R-:W-:Y:S02]  /*d880*/  IMAD.MOV.U32 R3, RZ, RZ, R37 ;  /* 0x000000ffff037224 */ /* 0x000fe400078e0025 */
[----:B------:R-:W-:Y:S01]  /*d890*/  IMAD R0, R27, UR4, RZ ;  /* 0x000000041b007c24 */ /* 0x000fe2000f8e02ff */
[----:B------:R1:W5:Y:S03]  /*d8a0*/  LDL R9, [R1+0x4] ;  /* 0x0000040001097983 */ /* 0x0003660000100800 */
[----:B------:R-:W-:Y:S01]  /*d8b0*/  IMAD R0, R18, UR5, R0 ;  /* 0x0000000512007c24 */ /* 0x000fe2000f8e0200 */
[----:B------:R-:W0:Y:S02]  /*d8c0*/  S2R R8, SR_TID.X ;  /* 0x0000000000087919 */ /* 0x000e240000002100 */
[----:B0-----:R-:W-:-:S05]  /*d8d0*/  IMAD.SHL.U32 R7, R8, 0x8, RZ ;  /* 0x0000000808077824 */ /* 0x001fca00078e00ff */
[----:B------:R-:W-:Y:S01]  /*d8e0*/  LOP3.LUT R7, R7, 0x38, RZ, 0xc0, !PT ;  /* 0x0000003807077812 */ /* 0x000fe200078ec0ff */
[----:B--2---:R-:W-:Y:S01]  /*d8f0*/  IMAD.MOV.U32 R2, RZ, RZ, R20 ;  /* 0x000000ffff027224 */ /* 0x004fe200078e0014 */
[----:B------:R-:W0:Y:S01]  /*d900*/  S2R R21, SR_TID.X ;  /* 0x0000000000157919 */ /* 0x000e220000002100 */
[----:B------:R-:W2:Y:S02]  /*d910*/  LDC R20, c[0x0][0x448] ;  /* 0x00011200ff147b82 */ /* 0x000ea40000000800 */
[----:B------:R-:W-:Y:S01]  /*d920*/  IMAD.WIDE.U32 R2, R18, UR4, R2 ;  /* 0x0000000412027c25 */ /* 0x000fe2000f8e0002 */
[----:B------:R-:W-:-:S03]  /*d930*/  ULDC.64 UR4, c[0x0][0x2e0] ;  /* 0x0000b80000047ab9 */ /* 0x000fc60000000a00 */
[----:B------:R-:W-:Y:S02]  /*d940*/  IMAD.IADD R3, R3, 0x1, R0 ;  /* 0x0000000103037824 */ /* 0x000fe400078e0200 */
[----:B---3--:R-:W-:Y:S02]  /*d950*/  IMAD R0, R5, UR4, RZ ;  /* 0x0000000405007c24 */ /* 0x008fe4000f8e02ff */
[----:B----4-:R-:W-:-:S04]  /*d960*/  IMAD.WIDE.U32 R2, R4, UR4, R2 ;  /* 0x0000000404027c25 */ /* 0x010fc8000f8e0002 */
[----:B------:R-:W-:Y:S01]  /*d970*/  IMAD R0, R4, UR5, R0 ;  /* 0x0000000504007c24 */ /* 0x000fe2000f8e0200 */
[----:B------:R-:W-:-:S03]  /*d980*/  ULDC.64 UR4, c[0x0][0x2d0] ;  /* 0x0000b40000047ab9 */ /* 0x000fc60000000a00 */
[----:B------:R-:W-:Y:S01]  /*d990*/  IMAD.IADD R3, R3, 0x1, R0 ;  /* 0x0000000103037824 */ /* 0x000fe200078e0200 */
[----:B--2---:R-:W-:Y:S02]  /*d9a0*/  ISETP.NE.AND P6, PT, R20, 0x1, PT ;  /* 0x000000011400780c */ /* 0x004fe40003fc5270 */
[----:B------:R-:W2:Y:S01]  /*d9b0*/  S2R R20, SR_TID.X ;  /* 0x0000000000147919 */ /* 0x000ea20000002100 */
[----:B0-----:R-:W-:-:S04]  /*d9c0*/  LOP3.LUT R21, R21, 0x7f, RZ, 0xc0, !PT ;  /* 0x0000007f15157812 */ /* 0x001fc800078ec0ff */
[----:B------:R-:W-:-:S06]  /*d9d0*/  SHF.R.U32.HI R21, RZ, 0x3, R21 ;  /* 0x00000003ff157819 */ /* 0x000fcc0000011615 */
[----:B------:R-:W0:Y:S08]  /*d9e0*/  @P6 LDC R6, c[0x0][0x44c] ;  /* 0x00011300ff066b82 */ /* 0x000e300000000800 */
[----:B------:R-:W3:Y:S01]  /*d9f0*/  @P6 LDC R5, c[0x0][0x450] ;  /* 0x00011400ff056b82 */ /* 0x000ee20000000800 */
[----:B--2---:R-:W-:-:S05]  /*da00*/  IMAD.SHL.U32 R20, R20, 0x10, RZ ;  /* 0x0000001014147824 */ /* 0x004fca00078e00ff */
[----:B------:R-:W-:-:S05]  /*da10*/  LOP3.LUT R20, R21, 0x70, R20, 0xf8, !PT ;  /* 0x0000007015147812 */ /* 0x000fca00078ef814 */
[----:B------:R-:W-:-:S04]  /*da20*/  IMAD R0, R17, 0x80, R20 ;  /* 0x0000008011007824 */ /* 0x000fc800078e0214 */
[----:B0-----:R-:W-:-:S04]  /*da30*/  @P6 IMAD.HI.U32 R6, R0, R6, RZ ;  /* 0x0000000600066227 */ /* 0x001fc800078e00ff */
[----:B------:R-:W-:Y:S01]  /*da40*/  IMAD.MOV.U32 R4, RZ, RZ, R0 ;  /* 0x000000ffff047224 */ /* 0x000fe200078e0000 */
[----:B---3--:R-:W-:Y:S02]  /*da50*/  @P6 SHF.R.U32.HI R4, RZ, R5, R6 ;  /* 0x00000005ff046219 */ /* 0x008fe40000011606 */
[----:B------:R-:W0:Y:S03]  /*da60*/  LDC R6, c[0x0][0x448] ;  /* 0x00011200ff067b82 */ /* 0x000e260000000800 */
[----:B------:R-:W-:Y:S02]  /*da70*/  IMAD.MOV R5, RZ, RZ, -R4 ;  /* 0x000000ffff057224 */ /* 0x000fe400078e0a04 */
[----:B------:R-:W-:-:S04]  /*da80*/  IMAD.WIDE.U32 R2, R4, UR4, R2 ;  /* 0x0000000404027c25 */ /* 0x000fc8000f8e0002 */
[----:B0-----:R-:W-:Y:S01]  /*da90*/  IMAD R0, R6, R5, R0 ;  /* 0x0000000506007224 */ /* 0x001fe200078e0200 */
        /* <DEDUP_REMOVED lines=21> */
[----:B------:R-:W-:Y:S01]  /*dbf0*/  IMAD R17, R17, 0x80, R8 ;  /* 0x0000008011117824 */ /* 0x000fe200078e0208 */
[----:B------:R-:W1:Y:S03]  /*dc00*/  SHFL.IDX PT, R2, R4, RZ, 0x181f ;  /* 0x00181fff04027589 */ /* 0x000e6600000e0000 */
[C---:B------:R-:W-:Y:S01]  /*dc10*/  VIADD R6, R17.reuse, 0x10 ;  /* 0x0000001011067836 */ /* 0x040fe20000000000 */
[----:B------:R-:W-:Y:S01]  /*dc20*/  ISETP.GE.AND P0, PT, R17, R5, PT ;  /* 0x000000051100720c */ /* 0x000fe20003f06270 */
[----:B------:R-:W-:-:S12]  /*dc30*/  SHFL.IDX PT, R14, R0, 0x7, 0x181f ;  /* 0x00f81f00000e7f89 */ /* 0x000fd800000e0000 */
        /* <DEDUP_REMOVED lines=20> */
[----:B0-----:R-:W-:-:S04]  /*dd80*/  @!P0 LEA R3, P2, R7, R3, 0x1 ;  /* 0x0000000307038211 */ /* 0x001fc800078408ff */
[----:B-1----:R-:W-:-:S04]  /*dd90*/  @!P0 IADD3.X R2, RZ, R2, RZ, P2, !PT ;  /* 0x00000002ff028210 */ /* 0x002fc800017fe4ff */
        /* <DEDUP_REMOVED lines=43> */
[----:B--2---:R0:W-:Y:S02]  /*e050*/  @!P0 LDGSTS.E.BYPASS.LTC128B.128 [R36+0x1b400], desc[UR48][R2.64], !P1 ;  /* 0x1b40000002248fae */ /* 0x0041e4000c901d70 */
.L_x_5076:
[----:B------:R-:W-:-:S05]  /*e060*/  VIADD R0, R17, 0x70 ;  /* 0x0000007011007836 */ /* 0x000fca0000000000 */
[----:B------:R-:W-:-:S13]  /*e070*/  ISETP.GE.AND P0, PT, R0, R5, PT ;  /* 0x000000050000720c */ /* 0x000fda0003f06270 */
[----:B0-----:R-:W-:-:S05]  /*e080*/  @!P0 LEA R2, P2, R7, R14, 0x1 ;  /* 0x0000000e07028211 */ /* 0x001fca00078408ff */
[----:B------:R-:W-:-:S05]  /*e090*/  @!P0 IMAD.X R3, RZ, RZ, R4, P2 ;  /* 0x000000ffff038224 */ /* 0x000fca00010e0604 */
[----:B------:R-:W-:Y:S01]  /*e0a0*/  @!PT LDS RZ, [RZ] ;  /* 0x00000000fffff984 */ /* 0x000fe20000000800 */
[----:B------:R-:W-:Y:S01]  /*e0b0*/  @!PT LDS RZ, [RZ] ;  /* 0x00000000fffff984 */ /* 0x000fe20000000800 */
[----:B------:R-:W-:Y:S01]  /*e0c0*/  @!PT LDS RZ, [RZ] ;  /* 0x00000000fffff984 */ /* 0x000fe20000000800 */
[----:B------:R0:W-:Y:S01]  /*e0d0*/  @!P0 LDGSTS.E.BYPASS.LTC128B.128 [R36+0x1bc00], desc[UR48][R2.64], !P1 ;  /* 0x1bc0000002248fae */ /* 0x0001e2000c901d70 */
[----:B------:R-:W-:Y:S01]  /*e0e0*/  PLOP3.LUT P0, PT, PT, PT, PT, 0x80, 0x0 ;  /* 0x000000000000781c */ /* 0x000fe20003f0f070 */
[----:B------:R-:W-:-:S12]  /*e0f0*/  NOP ;  /* 0x0000000000007918 */ /* 0x000fd80000000000 */
.L_x_4988:
        /* <DEDUP_REMOVED lines=18> */
.L_x_5077:
[----:B------:R-:W-:Y:S05]  /*e220*/  BSYNC B0 ;  /* 0x0000000000007941 */ /* 0x000fea0003800000 */
.L_x_4989:
[----:B------:R-:W-:-:S05]  /*e230*/  IMAD.U32 R0, RZ, RZ, UR36 ;  /* 0x00000024ff007e24 */ /* 0x000fca000f8e00ff */
[----:B------:R-:W-:-:S13]  /*e240*/  ISETP.NE.AND P0, PT, R0, 0x3, PT ;  /* 0x000000030000780c */ /* 0x000fda0003f05270 */
[----:B------:R-:W-:Y:S05]  /*e250*/  @!P0 BRA `(.L_x_4991) ;  /* 0x0000000000048947 */ /* 0x000fea0003800000 */
[----:B------:R-:W-:Y:S01]  /*e260*/  BPT.TRAP 0x1 ;  /* 0x000000040000795c */ /* 0x000fe20000300000 */
.L_x_4991:
[----:B------:R-:W-:Y:S01]  /*e270*/  SHF.L.U32 R0, R26, 0x1f, RZ ;  /* 0x0000001f1a007819 */ /* 0x000fe200000006ff */
[----:B------:R-:W-:Y:S03]  /*e280*/  BSSY B0, `(.L_x_4992) ;  /* 0x0000003000007945 */ /* 0x000fe60003800000 */
[----:B------:R-:W1:Y:S02]  /*e290*/  SYNCS.PHASECHK.TRANS64.TRYWAIT P0, [R33+URZ+0x22860], R0 ;  /* 0x02286000210075a7 */ /* 0x000e64000800017f */
[----:B-1----:R-:W-:Y:S05]  /*e2a0*/  @!P0 BRA `(.L_x_4993) ;  /* 0x0000003c00648947 */ /* 0x002fea0003800000 */
.L_x_5078:
[----:B------:R-:W-:Y:S05]  /*e2b0*/  BSYNC B0 ;  /* 0x0000000000007941 */ /* 0x000fea0003800000 */
.L_x_4992:
[----:B------:R-:W1:Y:S01]  /*e2c0*/  LDL.LU R2, [R1+0x1c] ;  /* 0x00001c0001027983 */ /* 0x000e620000300800 */
[----:B------:R-:W-:-:S03]  /*e2d0*/  ULDC.64 UR4, c[0x0][0x328] ;  /* 0x0000ca0000047ab9 */ /* 0x000fc60000000a00 */
[----:B------:R-:W2:Y:S01]  /*e2e0*/  LDL.LU R4, [R1+0x20] ;  /* 0x0000200001047983 */ /* 0x000ea20000300800 */
[----:B-1----:R-:W-:Y:S02]  /*e2f0*/  IMAD R0, R2, UR4, RZ ;  /* 0x0000000402007c24 */ /* 0x002fe4000f8e02ff */
[----:B0-----:R-:W-:-:S04]  /*e300*/  IMAD.WIDE.U32 R2, R35, UR4, RZ ;  /* 0x0000000423027c25 */ /* 0x001fc8000f8e00ff */
[----:B------:R-:W-:Y:S01]  /*e310*/  IMAD R5, R35, UR5, R0 ;  /* 0x0000000523057c24 */ /* 0x000fe2000f8e0200 */
[----:B------:R-:W-:-:S03]  /*e320*/  ULDC.64 UR4, c[0x0][0x338] ;  /* 0x0000ce0000047ab9 */ /* 0x000fc60000000a00 */
[----:B------:R-:W-:Y:S02]  /*e330*/  IMAD.IADD R3, R3, 0x1, R5 ;  /* 0x0000000103037824 */ /* 0x000fe400078e0205 */
[----:B--2---:R-:W-:Y:S02]  /*e340*/  IMAD R5, R4, UR4, RZ ;  /* 0x0000000404057c24 */ /* 0x004fe4000f8e02ff */
        /* <DEDUP_REMOVED lines=18> */
[----:B------:R-:W1:Y:S01]  /*e470*/  SHFL.IDX PT, R14, R5, RZ, 0x181f ;  /* 0x00181fff050e7589 */ /* 0x000e6200000e0000 */
[----:B------:R-:W-:Y:S02]  /*e480*/  ISETP.NE.U32.AND P3, PT, R7, 0x1, PT ;  /* 0x000000010700780c */ /* 0x000fe40003f65070 */
[----:B------:R-:W-:Y:S01]  /*e490*/  LOP3.LUT P1, RZ, R25, 0x4, RZ, 0xc0, !PT ;  /* 0x0000000419ff7812 */ /* 0x000fe2000782c0ff */
        /* <DEDUP_REMOVED lines=16> */
[----:B-1----:R-:W1:Y:S01]  /*e5a0*/  SHFL.IDX PT, R3, R6, 0x1, 0x181f ;  /* 0x00381f0006037f89 */ /* 0x002e6200000e0000 */
[----:B0-----:R-:W-:-:S03]  /*e5b0*/  IADD3 R2, P4, R14, R0, RZ ;  /* 0x000000000e027210 */ /* 0x001fc60007f9e0ff */
[----:B------:R-:W0:Y:S01]  /*e5c0*/  SHFL.IDX PT, R14, R5, 0x2, 0x181f ;  /* 0x00581f00050e7f89 */ /* 0x000e2200000e0000 */
[----:B-1----:R-:W-:Y:S02]  /*e5d0*/  IADD3.X R3, RZ, R3, RZ, P4, !PT ;  /* 0x00000003ff037210 */ /* 0x002fe400027fe4ff */
        /* <DEDUP_REMOVED lines=33> */
[----:B-1----:R-:W-:-:S03]  /*e7f0*/  IADD3 R2, P4, R14, R0, RZ ;  /* 0x000000000e027210 */ /* 0x002fc60007f9e0ff */
[----:B------:R-:W1:Y:S04]  /*e800*/  SHFL.IDX PT, R6, R6, 0x5, 0x181f ;  /* 0x00b81f0006067f89 */ /* 0x000e6800000e0000 */
[----:B------:R2:W3:Y:S01]  /*e810*/  SHFL.IDX PT, R14, R5, 0x5, 0x181f ;  /* 0x00b81f00050e7f89 */ /* 0x0004e200000e0000 */
        /* <DEDUP_REMOVED lines=9> */
.L_x_5092:
[C---:B------:R-:W-:Y:S02]  /*e8b0*/  ISETP.LT.OR P3, PT, R32.reuse, 0x51, P3 ;  /* 0x000000512000780c */ /* 0x040fe40001f61670 */
[C---:B------:R-:W-:Y:S02]  /*e8c0*/  ISETP.LT.OR P2, PT, R32.reuse, 0x51, !P2 ;  /* 0x000000512000780c */ /* 0x040fe40005741670 */
[----:B------:R-:W-:Y:S02]  /*e8d0*/  ISETP.LT.OR P1, PT, R32, 0x51, !P1 ;  /* 0x000000512000780c */ /* 0x000fe40004f21670 */
        /* <DEDUP_REMOVED lines=12> */
.L_x_4995:
        /* <DEDUP_REMOVED lines=11> */
.L_x_4996:
[----:B------:R-:W2:Y:S01]  /*ea50*/  LDL R2, [R1+0x8] ;  /* 0x0000080001027983 */ /* 0x000ea20000100800 */
[----:B------:R0:W-:Y:S01]  /*ea60*/  SYNCS.ARRIVE.TRANS64.A1T0 RZ, [R33+URZ+0x22850], RZ ;  /* 0x022850ff21ff79a7 */ /* 0x0001e2000810003f */
[----:B------:R-:W-:Y:S01]  /*ea70*/  BSSY B0, `(.L_x_4997) ;  /* 0x00000df000007945 */ /* 0x000fe20003800000 */
[----:B--2---:R-:W-:-:S13]  /*ea80*/  ISETP.GE.AND P0, PT, R2, 0x2, PT ;  /* 0x000000020200780c */ /* 0x004fda0003f06270 */
[----:B0-----:R-:W-:Y:S05]  /*ea90*/  @!P0 BRA `(.L_x_4998) ;  /* 0x0000000c00708947 */ /* 0x001fea0003800000 */
[----:B------:R-:W-:-:S07]  /*eaa0*/  VIADD R21, R2, 0xfffffffe ;  /* 0xfffffffe02157836 */ /* 0x000fce0000000000 */
.L_x_5011:
        /* <DEDUP_REMOVED lines=14> */
[----:B------:R-:W2:Y:S01]  /*eb90*/  @P0 LDC R7, c[0x0][0x438] ;  /* 0x00010e00ff070b82 */ /* 0x000ea20000000800 */
        /* <DEDUP_REMOVED lines=28> */
.L_x_4999:
[----:B------:R-:W-:Y:S01]  /*ed60*/  IMAD R10, R24, 0x8, R22 ;  /* 0x00000008180a7824 */ /* 0x000fe200078e0216 */
[----:B------:R-:W-:Y:S01]  /*ed70*/  SHF.L.U32 R20, R26, 0x1f, RZ ;  /* 0x0000001f1a147819 */ /* 0x000fe200000006ff */
[----:B------:R-:W-:Y:S01]  /*ed80*/  BSSY B1, `(.L_x_5000) ;  /* 0x0000004000017945 */ /* 0x000fe20003800000 */
[----:B------:R-:W-:Y:S02]  /*ed90*/  SHF.R.S32.HI R9, RZ, 0x1f, R5 ;  /* 0x0000001fff097819 */ /* 0x000fe40000011405 */
[----:B------:R-:W0:Y:S02]  /*eda0*/  SYNCS.PHASECHK.TRANS64.TRYWAIT P0, [R10+URZ+0x22840], R20 ;  /* 0x022840140a0075a7 */ /* 0x000e24000800017f */
[----:B0-----:R-:W-:Y:S05]  /*edb0*/  @!P0 BRA `(.L_x_5001) ;  /* 0x0000003800fc8947 */ /* 0x001fea0003800000 */
.L_x_5093:
[----:B------:R-:W-:Y:S05]  /*edc0*/  BSYNC B1 ;  /* 0x0000000000017941 */ /* 0x000fea0003800000 */
.L_x_5000:
        /* <DEDUP_REMOVED lines=17> */
[----:B------:R-:W-:Y:S01]  /*eee0*/  IMAD R7, R24, 0x1800, R29 ;  /* 0x0000180018077824 */ /* 0x000fe200078e021d */
[----:B------:R-:W-:Y:S02]  /*eef0*/  IADD3 R3, R6, R3, RZ ;  /* 0x0000000306037210 */ /* 0x000fe40007ffe0ff */
        /* <DEDUP_REMOVED lines=32> */
.L_x_5107:
        /* <DEDUP_REMOVED lines=8> */
.L_x_5003:
        /* <DEDUP_REMOVED lines=11> */
.L_x_5004:
[----:B------:R1:W-:Y:S01]  /*f230*/  SYNCS.ARRIVE.TRANS64.A1T0 RZ, [R10+URZ+0x22830], RZ ;  /* 0x022830ff0aff79a7 */ /* 0x0003e2000810003f */
[----:B------:R-:W-:Y:S05]  /*f240*/  @!P3 BRA `(.L_x_5005) ;  /* 0x000000000004b947 */ /* 0x000fea0003800000 */
[----:B------:R-:W-:Y:S01]  /*f250*/  BPT.TRAP 0x1 ;  /* 0x000000040000795c */ /* 0x000fe20000300000 */
.L_x_5005:
[----:B------:R-:W2:Y:S01]  /*f260*/  SYNCS.PHASECHK.TRANS64.TRYWAIT P0, [R10+URZ+0x22860], R20 ;  /* 0x022860140a0075a7 */ /* 0x000ea2000800017f */
[----:B------:R-:W-:Y:S04]  /*f270*/  BSSY B1, `(.L_x_5006) ;  /* 0x0000002000017945 */ /* 0x000fe80003800000 */
[----:B--2---:R-:W-:Y:S05]  /*f280*/  @!P0 BRA `(.L_x_5007) ;  /* 0x0000003c007c8947 */ /* 0x004fea0003800000 */
.L_x_5108:
[----:B------:R-:W-:Y:S05]  /*f290*/  BSYNC B1 ;  /* 0x0000000000017941 */ /* 0x000fea0003800000 */
.L_x_5006:
[----:B------:R-:W-:Y:S01]  /*f2a0*/  ULDC.64 UR4, c[0x0][0x328] ;  /* 0x0000ca0000047ab9 */ /* 0x000fe20000000a00 */
[----:B------:R-:W-:Y:S01]  /*f2b0*/  LOP3.LUT P5, RZ, R23, 0x10, RZ, 0xc0, !PT ;  /* 0x0000001017ff7812 */ /* 0x000fe200078ac0ff */
[----:B------:R-:W-:Y:S01]  /*f2c0*/  IMAD R2, R9, UR4, RZ ;  /* 0x0000000409027c24 */ /* 0x000fe2000f8e02ff */
[C---:B------:R-:W-:Y:S01]  /*f2d0*/  LOP3.LUT P4, RZ, R23.reuse, 0x8, RZ, 0xc0, !PT ;  /* 0x0000000817ff7812 */ /* 0x040fe2000788c0ff */
[----:B0-2---:R-:W-:Y:S01]  /*f2e0*/  IMAD R20, R24, 0x6000, R29 ;  /* 0x0000600018147824 */ /* 0x005fe200078e021d */
        /* <DEDUP_REMOVED lines=22> */
[----:B------:R-:W2:Y:S04]  /*f450*/  SHFL.IDX PT, R3, R25, RZ, 0x181f ;  /* 0x00181fff19037589 */ /* 0x000ea800000e0000 */
[----:B------:R-:W-:Y:S04]  /*f460*/  SHFL.IDX PT, R4, R25, 0x1, 0x181f ;  /* 0x00381f0019047f89 */ /* 0x000fe800000e0000 */
[----:B------:R-:W-:Y:S04]  /*f470*/  SHFL.IDX PT, R8, R17, 0x2, 0x181f ;  /* 0x00581f0011087f89 */ /* 0x000fe800000e0000 */
[----:B------:R-:W-:Y:S01]  /*f480*/  SHFL.IDX PT, R5, R25, 0x3, 0x181f ;  /* 0x00781f0019057f89 */ /* 0x000fe200000e0000 */
[----:B0-----:R-:W-:-:S03]  /*f490*/  IADD3 R2, P0, R14, R0, RZ ;  /* 0x000000000e027210 */ /* 0x001fc60007f1e0ff */
[----:B------:R-:W0:Y:S02]  /*f4a0*/  SHFL.IDX PT, R14, R17, 0x1, 0x181f ;  /* 0x00381f00110e7f89 */ /* 0x000e2400000e0000 */
[----:B--2---:R-:W-:-:S05]  /*f4b0*/  IMAD.X R3, RZ, RZ, R3, P0 ;  /* 0x000000ffff037224 */ /* 0x004fca00000e0603 */
        /* <DEDUP_REMOVED lines=9> */
[----:B--2---:R-:W-:Y:S04]  /*f550*/  SHFL.IDX PT, R3, R25, 0x4, 0x181f ;  /* 0x00981f0019037f89 */ /* 0x004fe800000e0000 */
        /* <DEDUP_REMOVED lines=24> */
.L_x_5122:
        /* <DEDUP_REMOVED lines=11> */
.L_x_5009:
        /* <DEDUP_REMOVED lines=11> */
.L_x_5010:
[----:B------:R0:W-:Y:S01]  /*f840*/  SYNCS.ARRIVE.TRANS64.A1T0 RZ, [R10+URZ+0x22850], RZ ;  /* 0x022850ff0aff79a7 */ /* 0x0001e2000810003f */
[----:B------:R-:W-:Y:S05]  /*f850*/  @P2 BRA `(.L_x_5011) ;  /* 0xfffffff000942947 */ /* 0x000fea000383ffff */
.L_x_4998:
[----:B------:R-:W-:Y:S05]  /*f860*/  BSYNC B0 ;  /* 0x0000000000007941 */ /* 0x000fea0003800000 */
.L_x_4997:
[----:B------:R-:W2:Y:S01]  /*f870*/  S2R R2, SR_TID.X ;  /* 0x0000000000027919 */ /* 0x000ea20000002100 */
[----:B------:R-:W-:Y:S01]  /*f880*/  VIADD R24, R24, 0x1 ;  /* 0x0000000118187836 */ /* 0x000fe20000000000 */
[----:B------:R-:W-:Y:S04]  /*f890*/  BSSY B0, `(.L_x_5012) ;  /* 0x0000012000007945 */ /* 0x000fe80003800000 */
[----:B------:R-:W-:-:S04]  /*f8a0*/  ISETP.NE.AND P0, PT, R24, 0x2, PT ;  /* 0x000000021800780c */ /* 0x000fc80003f05270 */
[----:B------:R-:W-:Y:S02]  /*f8b0*/  SEL R5, RZ, 0x1, P0 ;  /* 0x00000001ff057807 */ /* 0x000fe40000000000 */
[----:B--2---:R-:W-:-:S04]  /*f8c0*/  LOP3.LUT R2, R2, 0x7f, RZ, 0xc0, !PT ;  /* 0x0000007f02027812 */ /* 0x004fc800078ec0ff */
[----:B------:R-:W-:-:S13]  /*f8d0*/  ISETP.NE.AND P1, PT, R2, RZ, PT ;  /* 0x000000ff0200720c */ /* 0x000fda0003f25270 */
[----:B------:R-:W-:Y:S05]  /*f8e0*/  @P1 BRA `(.L_x_5013) ;  /* 0x0000000000301947 */ /* 0x000fea0003800000 */
[----:B------:R-:W2:Y:S01]  /*f8f0*/  S2R R7, SR_LANEID ;  /* 0x0000000000077919 */ /* 0x000ea20000000000 */
[----:B------:R-:W-:Y:S01]  /*f900*/  VOTEU.ANY UR4, UPT, PT ;  /* 0x0000000000047886 */ /* 0x000fe200038e0100 */
[----:B------:R-:W3:Y:S01]  /*f910*/  LDC.64 R2, c[0x0][0xc60] ;  /* 0x00031800ff027b82 */ /* 0x000ee20000000a00 */
[----:B------:R-:W2:Y:S02]  /*f920*/  FLO.U32 R0, UR4 ;  /* 0x0000000400007d00 */ /* 0x000ea400080e0000 */
[----:B--2---:R-:W-:-:S06]  /*f930*/  ISETP.EQ.U32.AND P1, PT, R0, R7, PT ;  /* 0x000000070000720c */ /* 0x004fcc0003f22070 */
[----:B------:R-:W3:Y:S07]  /*f940*/  POPC R7, UR4 ;  /* 0x0000000400077d09 */ /* 0x000eee0008000000 */
[----:B---3--:R-:W2:Y:S01]  /*f950*/  @P1 ATOMG.E.ADD.STRONG.GPU PT, R3, desc[UR48][R2.64], R7 ;  /* 0x00000007020319a8 */ /* 0x008ea200081ee1f0 */
[----:B------:R-:W3:Y:S02]  /*f960*/  S2R R4, SR_LTMASK ;  /* 0x0000000000047919 */ /* 0x000ee40000003900 */
[----:B---3--:R-:W-:-:S04]  /*f970*/  LOP3.LUT R4, R4, UR4, RZ, 0xc0, !PT ;  /* 0x0000000404047c12 */ /* 0x008fc8000f8ec0ff */
[----:B------:R-:W3:Y:S01]  /*f980*/  POPC R9, R4 ;  /* 0x0000000400097309 */ /* 0x000ee20000000000 */
[----:B--2---:R-:W3:Y:S02]  /*f990*/  SHFL.IDX PT, R0, R3, R0, 0x1f ;  /* 0x00001f0003007589 */ /* 0x004ee400000e0000 */
[----:B---3--:R-:W-:-:S07]  /*f9a0*/  IADD3 R16, R0, UR37, R9 ;  /* 0x0000002500107c10 */ /* 0x008fce000fffe009 */
.L_x_5013:
[----:B------:R-:W-:Y:S05]  /*f9b0*/  BSYNC B0 ;  /* 0x0000000000007941 */ /* 0x000fea0003800000 */
.L_x_5012:
[----:B------:R-:W-:Y:S02]  /*f9c0*/  SEL R24, R24, RZ, P0 ;  /* 0x000000ff18187207 */ /* 0x000fe40000000000 */
[----:B------:R-:W-:-:S07]  /*f9d0*/  LOP3.LUT R26, R26, R5, RZ, 0x3c, !PT ;  /* 0x000000051a1a7212 */ /* 0x000fce00078e3cff */
.L_x_4972:
[----:B------:R-:W-:Y:S05]  /*f9e0*/  BSYNC B7 ;  /* 0x0000000000077941 */ /* 0x000fea0003800000 */
.L_x_4970:
[----:B------:R-:W-:-:S13]  /*f9f0*/  LOP3.LUT P0, RZ, R23, 0x400, RZ, 0xc0, !PT ;  /* 0x0000040017ff7812 */ /* 0x000fda000780c0ff */
[----:B------:R-:W-:Y:S05]  /*fa00*/  @!P0 BRA `(.L_x_5014) ;  /* 0x0000000000248947 */ /* 0x000fea0003800000 */
[----:B------:R-:W-:Y:S05]  /*fa10*/  WARPSYNC.ALL ;  /* 0x0000000000007948 */ /* 0x000fea0003800000 */
[----:B------:R-:W2:Y:S08]  /*fa20*/  S2UR UR5, SR_CgaCtaId ;  /* 0x00000000000579c3 */ /* 0x000eb00000008800 */
[----:B------:R-:W-:Y:S06]  /*fa30*/  BAR.SYNC.DEFER_BLOCKING 0x5, 0x180 ;  /* 0x0146000000007b1d */ /* 0x000fec0000010000 */
[----:B------:R-:W-:-:S02]  /*fa40*/  UMOV UR4, 0x400 ;  /* 0x0000040000047882 */ /* 0x000fc40000000000 */
[----:B--2---:R-:W-:-:S06]  /*fa50*/  ULEA UR4, UR5, UR4, 0x18 ;  /* 0x0000000405047291 */ /* 0x004fcc000f8ec03f */
[----:B------:R-:W-:-:S05]  /*fa60*/  MOV R22, UR4 ;  /* 0x0000000400167c02 */ /* 0x000fca0008000f00 */
[----:B------:R4:W2:Y:S01]  /*fa70*/  LDS.128 R16, [R22+0x228d0] ;  /* 0x0228d00016107984 */ /* 0x0008a20000000c00 */
[----:B------:R-:W-:Y:S06]  /*fa80*/  BAR.ARV 0x4, 0x180 ;  /* 0x0106000000007b1d */ /* 0x000fec0000002000 */
[----:B------:R-:W-:Y:S05]  /*fa90*/  BRA `(.L_x_5015) ;  /* 0x0000000800cc7947 */ /* 0x000fea0003800000 */
.L_x_5014:
[----:B------:R-:W2:Y:S01]  /*faa0*/  S2R R0, SR_TID.X ;  /* 0x0000000000007919 */ /* 0x000ea20000002100 */
[----:B------:R-:W-:Y:S01]  /*fab0*/  UMOV UR4, 0xffffffff ;  /* 0xffffffff00047882 */ /* 0x000fe20000000000 */
[----:B--2---:R-:W-:-:S04]  /*fac0*/  LOP3.LUT R8, R0, 0x1f, RZ, 0xc0, !PT ;  /* 0x0000001f00087812 */ /* 0x004fc800078ec0ff */
[----:B------:R-:W-:Y:S01]  /*fad0*/  ISETP.NE.AND P0, PT, R8, 0x1f, PT ;  /* 0x0000001f0800780c */ /* 0x000fe20003f05270 */
[----:B------:R-:W-:-:S12]  /*fae0*/  BRA.DIV UR4, `(.L_x_5016) ;  /* 0x0000003e04447947 */ /* 0x000fd8000b800000 */
[----:B------:R-:W-:Y:S01]  /*faf0*/  IMAD.IADD R5, R19, 0x1, R8 ;  /* 0x0000000113057824 */ /* 0x000fe200078e0208 */
[----:B------:R-:W-:-:S04]  /*fb00*/  ULDC UR4, c[0x0][0xc3c] ;  /* 0x00030f0000047ab9 */ /* 0x000fc80000000800 */
[----:B------:R-:W-:-:S13]  /*fb10*/  ISETP.GE.OR P1, PT, R5, UR4, !P0 ;  /* 0x0000000405007c0c */ /* 0x000fda000c726670 */
[----:B------:R-:W2:Y:S02]  /*fb20*/  @!P1 LDC.64 R2, c[0x0][0xc80] ;  /* 0x00032000ff029b82 */ /* 0x000ea40000000a00 */
[----:B--2---:R-:W-:-:S06]  /*fb30*/  @!P1 IMAD.WIDE R2, R5, 0x4, R2 ;  /* 0x0000000405029825 */ /* 0x004fcc00078e0202 */
[----:B------:R-:W2:Y:S01]  /*fb40*/  @!P1 LDG.E R2, desc[UR48][R2.64] ;  /* 0x0000003002029981 */ /* 0x000ea2000c1e1900 */
[----:B------:R-:W-:Y:S01]  /*fb50*/  IMAD.MOV.U32 R5, RZ, RZ, RZ ;  /* 0x000000ffff057224 */ /* 0x000fe200078e00ff */
[C---:B------:R-:W-:Y:S02]  /*fb60*/  ISETP.GE.U32.AND P2, PT, R8.reuse, 0x2, PT ;  /* 0x000000020800780c */ /* 0x040fe40003f46070 */
[C---:B------:R-:W-:Y:S01]  /*fb70*/  ISETP.GE.U32.AND P3, PT, R8.reuse, 0x4, PT ;  /* 0x000000040800780c */ /* 0x040fe20003f66070 */
[----:B------:R-:W-:Y:S01]  /*fb80*/  SHFL.IDX PT, R0, R16, RZ, 0x1f ;  /* 0x00001fff10007589 */ /* 0x000fe200000e0000 */
[C---:B------:R-:W-:Y:S02]  /*fb90*/  ISETP.GE.U32.AND P4, PT, R8.reuse, 0x8, PT ;  /* 0x000000080800780c */ /* 0x040fe40003f86070 */
[C---:B------:R-:W-:Y:S01]  /*fba0*/  ISETP.GE.U32.AND P5, PT, R8.reuse, 0x10, PT ;  /* 0x000000100800780c */ /* 0x040fe20003fa6070 */
[----:B------:R-:W-:Y:S01]  /*fbb0*/  SHFL.IDX PT, R4, R16, 0x1, 0x1f ;  /* 0x00201f0010047f89 */ /* 0x000fe200000e0000 */
[----:B--2---:R-:W-:Y:S01]  /*fbc0*/  @!P1 IMAD.MOV.U32 R5, RZ, RZ, R2 ;  /* 0x000000ffff059224 */ /* 0x004fe200078e0002 */
[----:B------:R-:W-:-:S04]  /*fbd0*/  ISETP.NE.AND P1, PT, R8, RZ, PT ;  /* 0x000000ff0800720c */ /* 0x000fc80003f25270 */
        /* <DEDUP_REMOVED lines=16> */
.L_x_5132:
[----:B------:R-:W-:Y:S02]  /*fce0*/  ULDC UR4, c[0x0][0xc38] ;  /* 0x00030e0000047ab9 */ /* 0x000fe40000000800 */
[----:B------:R-:W-:-:S04]  /*fcf0*/  IMAD.U32 R7, RZ, RZ, UR4 ;  /* 0x00000004ff077e24 */ /* 0x000fc8000f8e00ff */
[----:B---3--:R-:W-:-:S04]  /*fd00*/  IMAD R14, R14, R7, RZ ;  /* 0x000000070e0e7224 */ /* 0x008fc800078e02ff */
[----:B------:R-:W-:-:S05]  /*fd10*/  IMAD.IADD R9, R4, 0x1, R14 ;  /* 0x0000000104097824 */ /* 0x000fca00078e020e */
[----:B------:R-:W-:-:S13]  /*fd20*/  ISETP.GT.AND P6, PT, R9, R0, PT ;  /* 0x000000000900720c */ /* 0x000fda0003fc4270 */
[----:B------:R-:W-:Y:S05]  /*fd30*/  @P6 BRA `(.L_x_5017) ;  /* 0x00000000009c6947 */ /* 0x000fea0003800000 */
.L_x_5022:
        /* <DEDUP_REMOVED lines=14> */
.L_x_5020:
[----:B------:R-:W-:Y:S05]  /*fe20*/  BSYNC B0 ;  /* 0x0000000000007941 */ /* 0x000fea0003800000 */
.L_x_5019:
        /* <DEDUP_REMOVED lines=18> */
.L_x_5140:
[----:B------:R-:W-:Y:S02]  /*ff50*/  ULDC UR4, c[0x0][0xc38] ;  /* 0x00030e0000047ab9 */ /* 0x000fe40000000800 */
[----:B------:R-:W-:-:S04]  /*ff60*/  IMAD.U32 R7, RZ, RZ, UR4 ;  /* 0x00000004ff077e24 */ /* 0x000fc8000f8e00ff */
[----:B---3--:R-:W-:-:S04]  /*ff70*/  IMAD R14, R14, R7, RZ ;  /* 0x000000070e0e7224 */ /* 0x008fc800078e02ff */
[----:B------:R-:W-:-:S05]  /*ff80*/  IMAD.IADD R9, R14, 0x1, R9 ;  /* 0x000000010e097824 */ /* 0x000fca00078e0209 */
[----:B------:R-:W-:-:S13]  /*ff90*/  ISETP.GT.AND P6, PT, R9, R0, PT ;  /* 0x000000000900720c */ /* 0x000fda0003fc4270 */
[----:B------:R-:W-:Y:S05]  /*ffa0*/  @!P6 BRA `(.L_x_5022) ;  /* 0xfffffffc0064e947 */ /* 0x000fea000383ffff */
.L_x_5017:
[----:B------:R-:W-:Y:S01]  /*ffb0*/  IADD3 R16, -R14, R9, RZ ;  /* 0x000000090e107210 */ /* 0x000fe20007ffe1ff */
[----:B------:R-:W-:-:S04]  /*ffc0*/  UMOV UR4, 0xffffffff ;  /* 0xffffffff00047882 */ /* 0x000fc80000000000 */
[----:B------:R-:W-:-:S05]  /*ffd0*/  IMAD R3, R6, R7, R16 ;  /* 0x0000000706037224 */ /* 0x000fca00078e0210 */
[----:B------:R-:W-:Y:S01]  /*ffe0*/  ISETP.GT.AND P6, PT, R3, R0, PT ;  /* 0x000000000300720c */ /* 0x000fe20003fc4270 */
[----:B------:R-:W-:-:S12]  /*fff0*/  BRA.DIV UR4, `(.L_x_5023) ;  /* 0x0000003e04e07947 */ /* 0x000fd8000b800000 */
[----:B------:R-:W-:-:S04]  /*10000*/  VOTE.ANY R2, PT, !P6 ;  /* 0x0000000000027806 */ /* 0x000fc800070e0100 */
[----:B------:R-:W3:Y:S02]  /*10010*/  POPC R4, R2 ;  /* 0x0000000200047309 */ /* 0x000ee40000000000 */
[----:B---3--:R3:W4:Y:S02]  /*10020*/  SHFL.IDX PT, R5, R5, R4, 0x1f ;  /* 0x00001f0405057589 */ /* 0x00872400000e0000 */
.L_x_5144:
[----:B------:R-:W-:Y:S01]  /*10030*/  ISETP.NE.AND P0, PT, R2, RZ, PT ;  /* 0x000000ff0200720c */ /* 0x000fe20003f05270 */
[----:B------:R-:W-:-:S12]  /*10040*/  IMAD.MOV.U32 R14, RZ, RZ, RZ ;  /* 0x000000ffff0e7224 */ /* 0x000fd800078e00ff */
[----:B------:R-:W-:Y:S05]  /*10050*/  @!P0 BRA `(.L_x_5024) ;  /* 0x0000000000108947 */ /* 0x000fea0003800000 */
[----:B------:R-:W-:Y:S01]  /*10060*/  UMOV UR4, 0xffffffff ;  /* 0xffffffff00047882 */ /* 0x000fe20000000000 */
[----:B------:R-:W-:Y:S02]  /*10070*/  VIADD R12, R4, 0xffffffff ;  /* 0xffffffff040c7836 */ /* 0x000fe40000000000 */
[----:B------:R-:W-:Y:S05]  /*10080*/  BRA.DIV UR4, `(.L_x_5025) ;  /* 0x0000004204047947 */ /* 0x000fea000b800000 */
[----:B------:R0:W0:Y:S02]  /*10090*/  SHFL.IDX PT, R14, R6, R12, 0x1f ;  /* 0x00001f0c060e7589 */ /* 0x00002400000e0000 */
.L_x_5024:
        /* <DEDUP_REMOVED lines=8> */
[----:B-1----:R-:W0:Y:S08]  /*10120*/  I2F.RP R10, R8 ;  /* 0x00000008000a7306 */ /* 0x002e300000209400 */
        /* <DEDUP_REMOVED lines=49> */
[----:B------:R-:W-:-:S05]  /*10440*/  @P0 IADD3 R2, R2, 0x1, RZ ;  /* 0x0000000102020810 */ /* 0x000fca0007ffe0ff */
[----:B------:R-:W-:Y:S01]  /*10450*/  @!P2 IMAD.MOV R2, RZ, RZ, -R2 ;  /* 0x000000ffff02a224 */ /* 0x000fe200078e0a02 */
[----:B------:R-:W-:Y:S01]  /*10460*/  @!P1 LOP3.LUT R2, RZ, R6, RZ, 0x33, !PT ;  /* 0x00000006ff029212 */ /* 0x000fe200078e33ff */
[----:B------:R-:W-:-:S04]  /*10470*/  IMAD.MOV R6, RZ, RZ, -R6 ;  /* 0x000000ffff067224 */ /* 0x000fc800078e0a06 */
[----:B------:R-:W-:Y:S01]  /*10480*/  IMAD R18, R2, R6, R9 ;  /* 0x0000000602127224 */ /* 0x000fe200078e0209 */
[----:B------:R-:W-:-:S05]  /*10490*/  LOP3.LUT R2, RZ, R2, RZ, 0x33, !PT ;  /* 0x00000002ff027212 */ /* 0x000fca00078e33ff */
[----:B------:R-:W-:Y:S01]  /*104a0*/  IMAD.IADD R17, R5, 0x1, R2 ;  /* 0x0000000105117824 */ /* 0x000fe200078e0202 */
[----:B------:R-:W-:Y:S06]  /*104b0*/  BRA `(.L_x_5026) ;  /* 0x00000000001c7947 */ /* 0x000fec0003800000 */
.L_x_5018:
[----:B------:R-:W-:Y:S01]  /*104c0*/  UMOV UR4, URZ ;  /* 0x0000003f00047c82 */ /* 0x000fe20008000000 */
[----:B------:R-:W-:Y:S01]  /*104d0*/  UMOV UR5, URZ ;  /* 0x0000003f00057c82 */ /* 0x000fe20008000000 */
[----:B------:R-:W-:Y:S01]  /*104e0*/  ULDC UR6, c[0x0][0xc3c] ;  /* 0x00030f0000067ab9 */ /* 0x000fe20000000800 */
[----:B------:R-:W-:Y:S02]  /*104f0*/  IMAD.MOV.U32 R16, RZ, RZ, R0 ;  /* 0x000000ffff107224 */ /* 0x000fe400078e0000 */
[----:B------:R-:W-:Y:S02]  /*10500*/  IMAD.U32 R17, RZ, RZ, UR4 ;  /* 0x00000004ff117e24 */ /* 0x000fe4000f8e00ff */
[----:B------:R-:W-:Y:S02]  /*10510*/  IMAD.U32 R18, RZ, RZ, UR5 ;  /* 0x00000005ff127e24 */ /* 0x000fe4000f8e00ff */
[----:B------:R-:W-:-:S07]  /*10520*/  IMAD.U32 R19, RZ, RZ, UR6 ;  /* 0x00000006ff137e24 */ /* 0x000fce000f8e00ff */
.L_x_5026:
[----:B------:R-:W3:Y:S01]  /*10530*/  S2R R0, SR_TID.X ;  /* 0x0000000000007919 */ /* 0x000ee20000002100 */
        /* <DEDUP_REMOVED lines=9> */
.L_x_5015:
[----:B------:R-:W-:Y:S02]  /*105d0*/  ULDC UR4, c[0x0][0xc3c] ;  /* 0x00030f0000047ab9 */ /* 0x000fe40000000800 */
[----:B--2---:R-:W-:-:S13]  /*105e0*/  ISETP.GE.AND P0, PT, R19, UR4, PT ;  /* 0x0000000413007c0c */ /* 0x004fda000bf06270 */
[----:B------:R-:W-:Y:S05]  /*105f0*/  @!P0 BRA `(.L_x_5027) ;  /* 0xffffffb8004c8947 */ /* 0x000fea000383ffff */
[----:B------:R-:W-:Y:S05]  /*10600*/  BSYNC B8 ;  /* 0x0000000000087941 */ /* 0x000fea0003800000 */
.L_x_4966:
[----:B-1----:R-:W2:Y:S01]  /*10610*/  LDL.LU R0, [R1+0x24] ;  /* 0x0000240001007983 */ /* 0x002ea20000300800 */
[----:B------:R-:W-:Y:S01]  /*10620*/  BSSY B0, `(.L_x_5028) ;  /* 0x000000b000007945 */ /* 0x000fe20003800000 */
[----:B------:R-:W1:Y:S01]  /*10630*/  S2R R5, SR_CgaCtaId ;  /* 0x0000000000057919 */ /* 0x000e620000008800 */
[----:B--2---:R-:W-:-:S05]  /*10640*/  VIADD R0, R0, 0x1 ;  /* 0x0000000100007836 */ /* 0x004fca0000000000 */
        /* <DEDUP_REMOVED lines=8> */
.L_x_5147:
[----:B------:R-:W-:Y:S05]  /*106d0*/  BSYNC B0 ;  /* 0x0000000000007941 */ /* 0x000fea0003800000 */
.L_x_5028:
[----:B------:R-:W-:-:S03]  /*106e0*/  UMOV UR4, 0xffffffff ;  /* 0xffffffff00047882 */ /* 0x000fc60000000000 */
[----:B------:R-:W-:Y:S05]  /*106f0*/  BRA.DIV UR4, `(.L_x_5030) ;  /* 0x0000003a04a07947 */ /* 0x000fea000b800000 */
[----:B-1----:R-:W1:Y:S02]  /*10700*/  S2R R0, SR_TID.X ;  /* 0x0000000000007919 */ /* 0x002e640000002100 */
[----:B-1----:R-:W-:-:S04]  /*10710*/  SHF.R.U32.HI R0, RZ, 0x5, R0 ;  /* 0x00000005ff007819 */ /* 0x002fc80000011600 */
[----:B------:R-:W-:-:S05]  /*10720*/  LOP3.LUT R0, R0, 0x3, RZ, 0xc0, !PT ;  /* 0x0000000300007812 */ /* 0x000fca00078ec0ff */
[----:B------:R1:W2:Y:S02]  /*10730*/  SHFL.IDX PT, R14, R0, RZ, 0x1f ;  /* 0x00001fff000e7589 */ /* 0x0002a400000e0000 */
.L_x_5150:
[----:B--2---:R-:W-:Y:S01]  /*10740*/  ISETP.NE.AND P0, PT, R14, RZ, PT ;  /* 0x000000ff0e00720c */ /* 0x004fe20003f05270 */
[----:B------:R-:W-:-:S12]  /*10750*/  BSSY B0, `(.L_x_5031) ;  /* 0x0000024000007945 */ /* 0x000fd80003800000 */
[----:B------:R-:W-:Y:S05]  /*10760*/  @P0 BRA `(.L_x_5032) ;  /* 0x0000000000880947 */ /* 0x000fea0003800000 */
[----:B------:R-:W-:-:S03]  /*10770*/  UMOV UR4, 0xffffffff ;  /* 0xffffffff00047882 */ /* 0x000fc60000000000 */
[----:B------:R-:W-:Y:S05]  /*10780*/  BRA.DIV UR4, `(.L_x_5033) ;  /* 0x0000003a04b07947 */ /* 0x000fea000b800000 */
[----:B------:R-:W-:-:S13]  /*10790*/  ELECT P6, URZ, PT ;  /* 0x00000000003f782f */ /* 0x000fda00038c0000 */
.L_x_5153:
[----:B------:R-:W-:Y:S05]  /*107a0*/  @!P6 BRA `(.L_x_5032) ;  /* 0x000000000078e947 */ /* 0x000fea0003800000 */
[----:B------:R-:W-:-:S06]  /*107b0*/  ULOP3.LUT UR4, UR39, 0x2, URZ, 0xfc, !UPT ;  /* 0x0000000227047892 */ /* 0x000fcc000f8efc3f */
[----:B-1----:R-:W-:-:S05]  /*107c0*/  IMAD.U32 R0, RZ, RZ, UR4 ;  /* 0x00000004ff007e24 */ /* 0x002fca000f8e00ff */
[----:B------:R-:W-:-:S13]  /*107d0*/  ISETP.NE.AND P0, PT, R0, 0x3, PT ;  /* 0x000000030000780c */ /* 0x000fda0003f05270 */
[----:B------:R-:W-:Y:S05]  /*107e0*/  @!P0 BRA `(.L_x_5034) ;  /* 0x0000000000048947 */ /* 0x000fea0003800000 */
[----:B------:R-:W-:Y:S01]  /*107f0*/  BPT.TRAP 0x1 ;  /* 0x000000040000795c */ /* 0x000fe20000300000 */
.L_x_5034:
[----:B------:R-:W-:Y:S01]  /*10800*/  IMAD R5, R24, 0x8, R7 ;  /* 0x0000000818057824 */ /* 0x000fe200078e0207 */
[----:B------:R-:W-:Y:S01]  /*10810*/  SHF.L.U32 R0, R26, 0x1f, RZ ;  /* 0x0000001f1a007819 */ /* 0x000fe200000006ff */
[----:B------:R-:W-:-:S03]  /*10820*/  VIADD R24, R24, 0x1 ;  /* 0x0000000118187836 */ /* 0x000fc60000000000 */
[----:B------:R-:W1:Y:S02]  /*10830*/  SYNCS.PHASECHK.TRANS64.TRYWAIT P1, [R5+URZ+0x22840], R0 ;  /* 0x02284000050075a7 */ /* 0x000e64000802017f */
[----:B------:R-:W-:-:S04]  /*10840*/  ISETP.NE.AND P2, PT, R24, 0x2, PT ;  /* 0x000000021800780c */ /* 0x000fc80003f45270 */
[----:B------:R-:W-:Y:S01]  /*10850*/  SEL R3, RZ, 0x1, P2 ;  /* 0x00000001ff037807 */ /* 0x000fe20001000000 */
[----:B-1----:R-:W-:Y:S08]  /*10860*/  @!P1 BRA `(.L_x_5035) ;  /* 0x0000003800989947 */ /* 0x002ff00003800000 */
.L_x_5154:
[----:B------:R-:W-:Y:S02]  /*10870*/  SEL R24, R24, RZ, P2 ;  /* 0x000000ff18187207 */ /* 0x000fe40001000000 */
[----:B------:R-:W-:Y:S01]  /*10880*/  LOP3.LUT R2, R26, R3, RZ, 0x3c, !PT ;  /* 0x000000031a027212 */ /* 0x000fe200078e3cff */
[----:B------:R-:W-:Y:S06]  /*10890*/  @!P0 BRA `(.L_x_5036) ;  /* 0x0000000000048947 */ /* 0x000fec0003800000 */
[----:B------:R-:W-:Y:S01]  /*108a0*/  BPT.TRAP 0x1 ;  /* 0x000000040000795c */ /* 0x000fe20000300000 */
.L_x_5036:
[----:B------:R-:W-:Y:S01]  /*108b0*/  IMAD R3, R24, 0x8, R7 ;  /* 0x0000000818037824 */ /* 0x000fe200078e0207 */
[----:B------:R-:W-:-:S04]  /*108c0*/  SHF.L.U32 R2, R2, 0x1f, RZ ;  /* 0x0000001f02027819 */ /* 0x000fc800000006ff */
[----:B------:R-:W2:Y:S02]  /*108d0*/  SYNCS.PHASECHK.TRANS64.TRYWAIT P1, [R3+URZ+0x22840], R2 ;  /* 0x02284002030075a7 */ /* 0x000ea4000802017f */
[----:B--2---:R-:W-:Y:S05]  /*108e0*/  @!P1 BRA `(.L_x_5037) ;  /* 0x00000038008c9947 */ /* 0x004fea0003800000 */
.L_x_5155:
[----:B------:R-:W-:Y:S05]  /*108f0*/  @!P0 BRA `(.L_x_5038) ;  /* 0x0000000000048947 */ /* 0x000fea0003800000 */
[----:B------:R-:W-:Y:S01]  /*10900*/  BPT.TRAP 0x1 ;  /* 0x000000040000795c */ /* 0x000fe20000300000 */
.L_x_5038:
[----:B------:R-:W5:Y:S02]  /*10910*/  SYNCS.PHASECHK.TRANS64.TRYWAIT P1, [R5+URZ+0x22860], R0 ;  /* 0x02286000050075a7 */ /* 0x000f64000802017f */
[----:B-----5:R-:W-:Y:S05]  /*10920*/  @!P1 BRA `(.L_x_5039) ;  /* 0x0000003800909947 */ /* 0x020fea0003800000 */
.L_x_5156:
[----:B------:R-:W-:Y:S05]  /*10930*/  @!P0 BRA `(.L_x_5040) ;  /* 0x0000000000048947 */ /* 0x000fea0003800000 */
[----:B------:R-:W-:Y:S01]  /*10940*/  BPT.TRAP 0x1 ;  /* 0x000000040000795c */ /* 0x000fe20000300000 */
.L_x_5040:
[----:B------:R0:W0:Y:S02]  /*10950*/  SYNCS.PHASECHK.TRANS64.TRYWAIT P0, [R3+URZ+0x22860], R2 ;  /* 0x02286002030075a7 */ /* 0x000024000800017f */
[----:B0-----:R-:W-:Y:S05]  /*10960*/  @!P0 NANOSLEEP.SYNCS 0x989680 ;  /* 0x009896800000895d */ /* 0x001fea0003900000 */
[----:B------:R-:W0:Y:S02]  /*10970*/  @!P0 SYNCS.PHASECHK.TRANS64 P0, [R3+URZ+0x22860], R2 ;  /* 0x02286002030085a7 */ /* 0x000e24000800007f */
[----:B0-----:R-:W-:Y:S05]  /*10980*/  @!P0 BRA `(.L_x_5040) ;  /* 0xfffffffc00f08947 */ /* 0x001fea000383ffff */
.L_x_5032:
[----:B------:R-:W-:Y:S05]  /*10990*/  BSYNC B0 ;  /* 0x0000000000007941 */ /* 0x000fea0003800000 */
.L_x_5031:
[----:B------:R-:W-:Y:S05]  /*109a0*/  EXIT ;  /* 0x000000000000794d */ /* 0x000fea0003800000 */
.L_x_4902:
[----:B0-----:R-:W-:-:S04]  /*109b0*/  IMAD.U32 R3, RZ, RZ, UR51 ;  /* 0x00000033ff037e24 */ /* 0x001fc8000f8e00ff */
[----:B------:R0:W1:Y:S03]  /*109c0*/  SYNCS.PHASECHK.TRANS64.TRYWAIT P0, [R3+URZ+0x22800], R0 ;  /* 0x02280000030075a7 */ /* 0x000066000800017f */
[----:B-1----:R-:W-:Y:S05]  /*109d0*/  @!P0 NANOSLEEP.SYNCS 0x989680 ;  /* 0x009896800000895d */ /* 0x002fea0003900000 */
[----:B------:R-:W1:Y:S02]  /*109e0*/  @!P0 SYNCS.PHASECHK.TRANS64 P0, [R3+URZ+0x22800], R0 ;  /* 0x02280000030085a7 */ /* 0x000e64000800007f */
[----:B-1----:R-:W-:Y:S05]  /*109f0*/  @!P0 BRA `(.L_x_4902) ;  /* 0xfffffffc00ec8947 */ /* 0x002fea000383ffff */
[----:B------:R-:W-:Y:S05]  /*10a00*/  BRA `(.L_x_5041) ;  /* 0xffffff1000207947 */ /* 0x000fea000383ffff */
.L_x_4906:
[----:B-1----:R-:W-:-:S04]  /*10a10*/  IMAD.U32 R3, RZ, RZ, UR22 ;  /* 0x00000016ff037e24 */ /* 0x002fc8000f8e00ff */
[----:B------:R1:W2:Y:S03]  /*10a20*/  SYNCS.PHASECHK.TRANS64.TRYWAIT P1, [R3+URZ+0x22830], R8 ;  /* 0x02283008030075a7 */ /* 0x0002a6000802017f */
[----:B--2---:R-:W-:Y:S05]  /*10a30*/  @!P1 NANOSLEEP.SYNCS 0x989680 ;  /* 0x009896800000995d */ /* 0x004fea0003900000 */
[----:B------:R-:W2:Y:S02]  /*10a40*/  @!P1 SYNCS.PHASECHK.TRANS64 P1, [R3+URZ+0x22830], R8 ;  /* 0x02283008030095a7 */ /* 0x000ea4000802007f */
[----:B--2---:R-:W-:Y:S05]  /*10a50*/  @!P1 BRA `(.L_x_4906) ;  /* 0xfffffffc00ec9947 */ /* 0x004fea000383ffff */
[----:B------:R-:W-:Y:S05]  /*10a60*/  BRA `(.L_x_4905) ;  /* 0xffffff1000447947 */ /* 0x000fea000383ffff */
.L_x_4911:
[----:B---3--:R-:W-:-:S04]  /*10a70*/  IMAD.U32 R9, RZ, RZ, UR22 ;  /* 0x00000016ff097e24 */ /* 0x008fc8000f8e00ff */
[----:B------:R3:W4:Y:S03]  /*10a80*/  SYNCS.PHASECHK.TRANS64.TRYWAIT P1, [R9+URZ+0x22850], R8 ;  /* 0x02285008090075a7 */ /* 0x000726000802017f */
[----:B----4-:R-:W-:Y:S05]  /*10a90*/  @!P1 NANOSLEEP.SYNCS 0x989680 ;  /* 0x009896800000995d */ /* 0x010fea0003900000 */
[----:B------:R-:W4:Y:S02]  /*10aa0*/  @!P1 SYNCS.PHASECHK.TRANS64 P1, [R9+URZ+0x22850], R8 ;  /* 0x02285008090095a7 */ /* 0x000f24000802007f */
[----:B----4-:R-:W-:Y:S05]  /*10ab0*/  @!P1 BRA `(.L_x_4911) ;  /* 0xfffffffc00ec9947 */ /* 0x010fea000383ffff */
[----:B------:R-:W-:Y:S05]  /*10ac0*/  BRA `(.L_x_4910) ;  /* 0xffffff2800447947 */ /* 0x000fea000383ffff */
.L_x_4917:
[----:B-12---:R-:W-:-:S04]  /*10ad0*/  IMAD.U32 R0, RZ, RZ, UR25 ;  /* 0x00000019ff007e24 */ /* 0x006fc8000f8e00ff */
[----:B------:R1:W2:Y:S03]  /*10ae0*/  SYNCS.PHASECHK.TRANS64.TRYWAIT P1, [R0+URZ+0x22830], R7 ;  /* 0x02283007000075a7 */ /* 0x0002a6000802017f */
[----:B--2---:R-:W-:Y:S05]  /*10af0*/  @!P1 NANOSLEEP.SYNCS 0x989680 ;  /* 0x009896800000995d */ /* 0x004fea0003900000 */
[----:B------:R-:W2:Y:S02]  /*10b00*/  @!P1 SYNCS.PHASECHK.TRANS64 P1, [R0+URZ+0x22830], R7 ;  /* 0x02283007000095a7 */ /* 0x000ea4000802007f */
[----:B--2---:R-:W-:Y:S05]  /*10b10*/  @!P1 BRA `(.L_x_4917) ;  /* 0xfffffffc00ec9947 */ /* 0x004fea000383ffff */
[----:B------:R-:W-:Y:S05]  /*10b20*/  BRA `(.L_x_4916) ;  /* 0xffffff2c00807947 */ /* 0x000fea000383ffff */
.L_x_4922:
[----:B--2---:R-:W-:-:S04]  /*10b30*/  IMAD.U32 R10, RZ, RZ, UR25 ;  /* 0x00000019ff0a7e24 */ /* 0x004fc8000f8e00ff */
[----:B------:R2:W3:Y:S03]  /*10b40*/  SYNCS.PHASECHK.TRANS64.TRYWAIT P1, [R10+URZ+0x22850], R7 ;  /* 0x022850070a0075a7 */ /* 0x0004e6000802017f */
[----:B---3--:R-:W-:Y:S05]  /*10b50*/  @!P1 NANOSLEEP.SYNCS 0x989680 ;  /* 0x009896800000995d */ /* 0x008fea0003900000 */
[----:B------:R-:W3:Y:S02]  /*10b60*/  @!P1 SYNCS.PHASECHK.TRANS64 P1, [R10+URZ+0x22850], R7 ;  /* 0x022850070a0095a7 */ /* 0x000ee4000802007f */
[----:B---3--:R-:W-:Y:S05]  /*10b70*/  @!P1 BRA `(.L_x_4922) ;  /* 0xfffffffc00ec9947 */ /* 0x008fea000383ffff */
[----:B------:R-:W-:Y:S05]  /*10b80*/  BRA `(.L_x_4921) ;  /* 0xffffff4c00847947 */ /* 0x000fea000383ffff */
.L_x_4929:
[----:B-1----:R-:W-:-:S04]  /*10b90*/  IMAD.U32 R0, RZ, RZ, UR24 ;  /* 0x00000018ff007e24 */ /* 0x002fc8000f8e00ff */
[----:B------:R1:W2:Y:S03]  /*10ba0*/  SYNCS.PHASECHK.TRANS64.TRYWAIT P1, [R0+URZ+0x22830], R7 ;  /* 0x02283007000075a7 */ /* 0x0002a6000802017f */
[----:B--2---:R-:W-:Y:S05]  /*10bb0*/  @!P1 NANOSLEEP.SYNCS 0x989680 ;  /* 0x009896800000995d */ /* 0x004fea0003900000 */
[----:B------:R-:W2:Y:S02]  /*10bc0*/  @!P1 SYNCS.PHASECHK.TRANS64 P1, [R0+URZ+0x22830], R7 ;  /* 0x02283007000095a7 */ /* 0x000ea4000802007f */
[----:B--2---:R-:W-:Y:S05]  /*10bd0*/  @!P1 BRA `(.L_x_4929) ;  /* 0xfffffffc00ec9947 */ /* 0x004fea000383ffff */
[----:B------:R-:W-:Y:S05]  /*10be0*/  BRA `(.L_x_4928) ;  /* 0xffffff50008c7947 */ /* 0x000fea000383ffff */
.L_x_4934:
[----:B-1----:R-:W-:-:S04]  /*10bf0*/  MOV R10, UR24 ;  /* 0x00000018000a7c02 */ /* 0x002fc80008000f00 */
[----:B------:R1:W2:Y:S03]  /*10c00*/  SYNCS.PHASECHK.TRANS64.TRYWAIT P1, [R10+URZ+0x22850], R7 ;  /* 0x022850070a0075a7 */ /* 0x0002a6000802017f */
[----:B--2---:R-:W-:Y:S05]  /*10c10*/  @!P1 NANOSLEEP.SYNCS 0x989680 ;  /* 0x009896800000995d */ /* 0x004fea0003900000 */
[----:B------:R-:W2:Y:S02]  /*10c20*/  @!P1 SYNCS.PHASECHK.TRANS64 P1, [R10+URZ+0x22850], R7 ;  /* 0x022850070a0095a7 */ /* 0x000ea4000802007f */
[----:B--2---:R-:W-:Y:S05]  /*10c30*/  @!P1 BRA `(.L_x_4934) ;  /* 0xfffffffc00ec9947 */ /* 0x004fea000383ffff */
[----:B------:R-:W-:Y:S05]  /*10c40*/  BRA `(.L_x_4933) ;  /* 0xffffff6800b07947 */ /* 0x000fea000383ffff */
.L_x_4978:
        /* <DEDUP_REMOVED lines=11> */
.L_x_5043:
[----:B------:R-:W-:Y:S05]  /*10d00*/  BSYNC B0 ;  /* 0x0000000000007941 */ /* 0x000fea0003800000 */
.L_x_5042:
[----:B------:R-:W-:Y:S05]  /*10d10*/  BRA `(.L_x_5044) ;  /* 0xffffffbc00907947 */ /* 0x000fea000383ffff */
.L_x_4981:
[----:B0-----:R0:W1:Y:S02]  /*10d20*/  SYNCS.PHASECHK.TRANS64.TRYWAIT P0, [R33+URZ+0x22840], R0 ;  /* 0x02284000210075a7 */ /* 0x001064000800017f */
[----:B-1----:R-:W-:Y:S05]  /*10d30*/  @!P0 NANOSLEEP.SYNCS 0x989680 ;  /* 0x009896800000895d */ /* 0x002fea0003900000 */
[----:B------:R-:W1:Y:S02]  /*10d40*/  @!P0 SYNCS.PHASECHK.TRANS64 P0, [R33+URZ+0x22840], R0 ;  /* 0x02284000210085a7 */ /* 0x000e64000800007f */
[----:B-1----:R-:W-:Y:S05]  /*10d50*/  @!P0 BRA `(.L_x_4981) ;  /* 0xfffffffc00f08947 */ /* 0x002fea000383ffff */
[----:B------:R-:W-:Y:S05]  /*10d60*/  BRA `(.L_x_5045) ;  /* 0xffffffc000447947 */ /* 0x000fea000383ffff */
.L_x_4982:
        /* <DEDUP_REMOVED lines=8> */
.L_x_5047:
[----:B------:R-:W-:Y:S05]  /*10df0*/  BSYNC B0 ;  /* 0x0000000000007941 */ /* 0x000fea0003800000 */
.L_x_5046:
        /* <DEDUP_REMOVED lines=9> */
.L_x_5048:
[----:B------:R-:W-:Y:S02]  /*10e90*/  IMAD.MOV.U32 R13, RZ, RZ, R4 ;  /* 0x000000ffff0d7224 */ /* 0x000fe400078e0004 */
[----:B------:R-:W-:Y:S02]  /*10ea0*/  IMAD.MOV.U32 R12, RZ, RZ, 0x1 ;  /* 0x00000001ff0c7424 */ /* 0x000fe400078e00ff */
[----:B------:R-:W-:-:S07]  /*10eb0*/  IMAD.MOV.U32 R3, RZ, RZ, R14 ;  /* 0x000000ffff037224 */ /* 0x000fce00078e000e */
[----:B------:R-:W-:Y:S05]  /*10ec0*/  WARPSYNC.COLLECTIVE R15, `(.L_x_5049) ;  /* 0x000000000f087348 */ /* 0x000fea0003c00000 */
[----:B------:R0:W1:Y:S02]  /*10ed0*/  SHFL.IDX P6, R14, R13, R12, R11 ;  /* 0x0000000c0d0e7389 */ /* 0x00006400000c000b */
[----:B01----:R-:W-:Y:S01]  /*10ee0*/  ENDCOLLECTIVE ;  /* 0x000000000000791b */ /* 0x003fe20003800000 */
.L_x_5049:
        /* <DEDUP_REMOVED lines=15> */
.L_x_5050:
[----:B------:R-:W-:Y:S02]  /*10fe0*/  @P0 IMAD R7, R5, 0x2, R22 ;  /* 0x0000000205070824 */ /* 0x000fe400078e0216 */
[----:B------:R-:W-:Y:S02]  /*10ff0*/  IMAD.MOV.U32 R13, RZ, RZ, R4 ;  /* 0x000000ffff0d7224 */ /* 0x000fe400078e0004 */
[----:B------:R-:W-:Y:S01]  /*11000*/  IMAD.MOV.U32 R12, RZ, RZ, 0x2 ;  /* 0x00000002ff0c7424 */ /* 0x000fe200078e00ff */
[----:B------:R-:W-:-:S07]  /*11010*/  MOV R3, R14 ;  /* 0x0000000e00037202 */ /* 0x000fce0000000f00 */
[----:B------:R-:W-:Y:S05]  /*11020*/  WARPSYNC.COLLECTIVE R15, `(.L_x_5051) ;  /* 0x000000000f087348 */ /* 0x000fea0003c00000 */
[----:B------:R0:W1:Y:S02]  /*11030*/  SHFL.IDX P6, R14, R13, R12, R11 ;  /* 0x0000000c0d0e7389 */ /* 0x00006400000c000b */
[----:B01----:R-:W-:Y:S01]  /*11040*/  ENDCOLLECTIVE ;  /* 0x000000000000791b */ /* 0x003fe20003800000 */
.L_x_5051:
        /* <DEDUP_REMOVED lines=15> */
.L_x_5052:
[----:B------:R-:W-:Y:S02]  /*11140*/  @P0 IMAD R7, R5, 0x2, R22 ;  /* 0x0000000205070824 */ /* 0x000fe400078e0216 */
[----:B------:R-:W-:Y:S02]  /*11150*/  IMAD.MOV.U32 R13, RZ, RZ, R4 ;  /* 0x000000ffff0d7224 */ /* 0x000fe400078e0004 */
[----:B------:R-:W-:Y:S02]  /*11160*/  IMAD.MOV.U32 R12, RZ, RZ, 0x3 ;  /* 0x00000003ff0c7424 */ /* 0x000fe400078e00ff */
[----:B------:R-:W-:-:S07]  /*11170*/  IMAD.MOV.U32 R3, RZ, RZ, R14 ;  /* 0x000000ffff037224 */ /* 0x000fce00078e000e */
[----:B------:R-:W-:Y:S05]  /*11180*/  WARPSYNC.COLLECTIVE R15, `(.L_x_5053) ;  /* 0x000000000f087348 */ /* 0x000fea0003c00000 */
[----:B------:R0:W1:Y:S02]  /*11190*/  SHFL.IDX P6, R14, R13, R12, R11 ;  /* 0x0000000c0d0e7389 */ /* 0x00006400000c000b */
[----:B01----:R-:W-:Y:S01]  /*111a0*/  ENDCOLLECTIVE ;  /* 0x000000000000791b */ /* 0x003fe20003800000 */
.L_x_5053:
        /* <DEDUP_REMOVED lines=15> */
.L_x_5054:
[----:B------:R-:W-:Y:S02]  /*112a0*/  @P0 IMAD R7, R5, 0x2, R22 ;  /* 0x0000000205070824 */ /* 0x000fe400078e0216 */
[----:B------:R-:W-:Y:S02]  /*112b0*/  IMAD.MOV.U32 R13, RZ, RZ, R4 ;  /* 0x000000ffff0d7224 */ /* 0x000fe400078e0004 */
[----:B------:R-:W-:Y:S02]  /*112c0*/  IMAD.MOV.U32 R12, RZ, RZ, 0x4 ;  /* 0x00000004ff0c7424 */ /* 0x000fe400078e00ff */
[----:B------:R-:W-:-:S07]  /*112d0*/  IMAD.MOV.U32 R3, RZ, RZ, R14 ;  /* 0x000000ffff037224 */ /* 0x000fce00078e000e */
[----:B------:R-:W-:Y:S05]  /*112e0*/  WARPSYNC.COLLECTIVE R15, `(.L_x_5055) ;  /* 0x000000000f087348 */ /* 0x000fea0003c00000 */
[----:B------:R0:W1:Y:S02]  /*112f0*/  SHFL.IDX P6, R14, R13, R12, R11 ;  /* 0x0000000c0d0e7389 */ /* 0x00006400000c000b */
[----:B01----:R-:W-:Y:S01]  /*11300*/  ENDCOLLECTIVE ;  /* 0x000000000000791b */ /* 0x003fe20003800000 */
.L_x_5055:
        /* <DEDUP_REMOVED lines=15> */
.L_x_5056:
[----:B------:R-:W-:Y:S02]  /*11400*/  @P0 IMAD R7, R5, 0x2, R22 ;  /* 0x0000000205070824 */ /* 0x000fe400078e0216 */
[----:B------:R-:W-:Y:S02]  /*11410*/  IMAD.MOV.U32 R13, RZ, RZ, R4 ;  /* 0x000000ffff0d7224 */ /* 0x000fe400078e0004 */
[----:B------:R-:W-:Y:S01]  /*11420*/  IMAD.MOV.U32 R12, RZ, RZ, 0x5 ;  /* 0x00000005ff0c7424 */ /* 0x000fe200078e00ff */
[----:B------:R-:W-:-:S07]  /*11430*/  MOV R3, R14 ;  /* 0x0000000e00037202 */ /* 0x000fce0000000f00 */
[----:B------:R-:W-:Y:S05]  /*11440*/  WARPSYNC.COLLECTIVE R15, `(.L_x_5057) ;  /* 0x000000000f087348 */ /* 0x000fea0003c00000 */
[----:B------:R0:W1:Y:S02]  /*11450*/  SHFL.IDX P6, R14, R13, R12, R11 ;  /* 0x0000000c0d0e7389 */ /* 0x00006400000c000b */
[----:B01----:R-:W-:Y:S01]  /*11460*/  ENDCOLLECTIVE ;  /* 0x000000000000791b */ /* 0x003fe20003800000 */
.L_x_5057:
[----:B------:R-:W-:-:S05]  /*11470*/  @P0 LEA R3, P1, R8, R3, 0x1 ;  /* 0x0000000308030211 */ /* 0x000fca00078208ff */
[----:B------:R-:W-:-:S05]  /*11480*/  @P0 IMAD.X R2, RZ, RZ, R2, P1 ;  /* 0x000000ffff020224 */ /* 0x000fca00008e0602 */
[----:B------:R-:W-:Y:S01]  /*11490*/  @P0 LOP3.LUT R3, R3, R2, RZ, 0x3c, !PT ;  /* 0x0000000203030212 */ /* 0x000fe200078e3cff */
[----:B------:R-:W-:-:S03]  /*114a0*/  IMAD.MOV.U32 R13, RZ, RZ, R0 ;  /* 0x000000ffff0d7224 */ /* 0x000fc600078e0000 */
[----:B------:R-:W-:-:S04]  /*114b0*/  @P0 LOP3.LUT R2, R3, R2, RZ, 0x3c, !PT ;  /* 0x0000000203020212 */ /* 0x000fc800078e3cff */
[----:B------:R-:W-:Y:S01]  /*114c0*/  @P0 LOP3.LUT R3, R3, R2, RZ, 0x3c, !PT ;  /* 0x0000000203030212 */ /* 0x000fe200078e3cff */
[----:B------:R-:W-:-:S04]  /*114d0*/  IMAD.MOV.U32 R4, RZ, RZ, R14 ;  /* 0x000000ffff047224 */ /* 0x000fc800078e000e */
[----:B------:R-:W-:Y:S01]  /*114e0*/  @!PT LDS RZ, [RZ] ;  /* 0x00000000fffff984 */ /* 0x000fe20000000800 */
[----:B------:R-:W-:Y:S01]  /*114f0*/  @!PT LDS RZ, [RZ] ;  /* 0x00000000fffff984 */ /* 0x000fe20000000800 */
[----:B------:R-:W-:Y:S01]  /*11500*/  @!PT LDS RZ, [RZ] ;  /* 0x00000000fffff984 */ /* 0x000fe20000000800 */
[----:B------:R0:W-:Y:S03]  /*11510*/  @P0 LDGSTS.E.BYPASS.LTC128B.128 [R7+0x1e400], desc[UR48][R2.64], !P2 ;  /* 0x1e40000002070fae */ /* 0x0001e6000d101d70 */
[----:B0-----:R-:W-:Y:S05]  /*11520*/  WARPSYNC.COLLECTIVE R15, `(.L_x_5058) ;  /* 0x000000000f087348 */ /* 0x001fea0003c00000 */
[----:B------:R1:W2:Y:S02]  /*11530*/  SHFL.IDX P6, R14, R13, R12, R11 ;  /* 0x0000000c0d0e7389 */ /* 0x0002a400000c000b */
[----:B012---:R-:W-:Y:S01]  /*11540*/  ENDCOLLECTIVE ;  /* 0x000000000000791b */ /* 0x007fe20003800000 */
.L_x_5058:
[----:B------:R-:W-:Y:S01]  /*11550*/  IMAD.MOV.U32 R0, RZ, RZ, R14 ;  /* 0x000000ffff007224 */ /* 0x000fe200078e000e */
[----:B------:R-:W-:Y:S06]  /*11560*/  BRA `(.L_x_5059) ;  /* 0xffffffbc00ac7947 */ /* 0x000fec000383ffff */
.L_x_4987:
[----:B------:R-:W-:Y:S02]  /*11570*/  IMAD.MOV.U32 R13, RZ, RZ, R4 ;  /* 0x000000ffff0d7224 */ /* 0x000fe400078e0004 */
[----:B------:R-:W-:Y:S02]  /*11580*/  IMAD.MOV.U32 R12, RZ, RZ, RZ ;  /* 0x000000ffff0c7224 */ /* 0x000fe400078e00ff */
[----:B------:R-:W-:Y:S02]  /*11590*/  IMAD.MOV.U32 R11, RZ, RZ, 0x181f ;  /* 0x0000181fff0b7424 */ /* 0x000fe400078e00ff */
[----:B------:R-:W-:Y:S02]  /*115a0*/  IMAD.MOV.U32 R15, RZ, RZ, -0x1 ;  /* 0xffffffffff0f7424 */ /* 0x000fe400078e00ff */
[----:B-----5:R-:W-:Y:S02]  /*115b0*/  IMAD R5, R9, R6, RZ ;  /* 0x0000000609057224 */ /* 0x020fe400078e02ff */
[----:B------:R-:W-:-:S07]  /*115c0*/  IMAD R17, R17, 0x80, R8 ;  /* 0x0000008011117824 */ /* 0x000fce00078e0208 */
[----:B------:R-:W-:Y:S05]  /*115d0*/  WARPSYNC.COLLECTIVE R15, `(.L_x_5060) ;  /* 0x000000000f087348 */ /* 0x000fea0003c00000 */
[----:B------:R0:W1:Y:S02]  /*115e0*/  SHFL.IDX P6, R14, R13, R12, R11 ;  /* 0x0000000c0d0e7389 */ /* 0x00006400000c000b */
[----:B01----:R-:W-:Y:S01]  /*115f0*/  ENDCOLLECTIVE ;  /* 0x000000000000791b */ /* 0x003fe20003800000 */
.L_x_5060:
[C---:B------:R-:W-:Y:S01]  /*11600*/  VIADD R6, R17.reuse, 0x10 ;  /* 0x0000001011067836 */ /* 0x040fe20000000000 */
[----:B------:R-:W-:Y:S01]  /*11610*/  ISETP.GE.AND P0, PT, R17, R5, PT ;  /* 0x000000051100720c */ /* 0x000fe20003f06270 */
[----:B------:R-:W-:Y:S02]  /*11620*/  IMAD.MOV.U32 R13, RZ, RZ, R0 ;  /* 0x000000ffff0d7224 */ /* 0x000fe400078e0000 */
[----:B------:R-:W-:-:S10]  /*11630*/  IMAD.MOV.U32 R2, RZ, RZ, R14 ;  /* 0x000000ffff027224 */ /* 0x000fd400078e000e */
[----:B------:R-:W-:Y:S05]  /*11640*/  WARPSYNC.COLLECTIVE R15, `(.L_x_5061) ;  /* 0x000000000f087348 */ /* 0x000fea0003c00000 */
[----:B------:R0:W1:Y:S02]  /*11650*/  SHFL.IDX P6, R14, R13, R12, R11 ;  /* 0x0000000c0d0e7389 */ /* 0x00006400000c000b */
[----:B01----:R-:W-:Y:S01]  /*11660*/  ENDCOLLECTIVE ;  /* 0x000000000000791b */ /* 0x003fe20003800000 */
.L_x_5061:
[----:B------:R-:W-:Y:S02]  /*11670*/  IMAD.MOV.U32 R13, RZ, RZ, R4 ;  /* 0x000000ffff0d7224 */ /* 0x000fe400078e0004 */
[----:B------:R-:W-:Y:S02]  /*11680*/  IMAD.MOV.U32 R12, RZ, RZ, 0x1 ;  /* 0x00000001ff0c7424 */ /* 0x000fe400078e00ff */
[----:B------:R-:W-:-:S07]  /*11690*/  IMAD.MOV.U32 R3, RZ, RZ, R14 ;  /* 0x000000ffff037224 */ /* 0x000fce00078e000e */
[----:B------:R-:W-:Y:S05]  /*116a0*/  WARPSYNC.COLLECTIVE R15, `(.L_x_5062) ;  /* 0x000000000f087348 */ /* 0x000fea0003c00000 */
[----:B------:R0:W1:Y:S02]  /*116b0*/  SHFL.IDX P6, R14, R13, R12, R11 ;  /* 0x0000000c0d0e7389 */ /* 0x00006400000c000b */
[----:B01----:R-:W-:Y:S01]  /*116c0*/  ENDCOLLECTIVE ;  /* 0x000000000000791b */ /* 0x003fe20003800000 */
.L_x_5062:
[----:B------:R-:W-:-:S05]  /*116d0*/  @!P0 LEA R3, P2, R7, R3, 0x1 ;  /* 0x0000000307038211 */ /* 0x000fca00078408ff */
[----:B------:R-:W-:-:S05]  /*116e0*/  @!P0 IMAD.X R2, RZ, RZ, R2, P2 ;  /* 0x000000ffff028224 */ /* 0x000fca00010e0602 */
[----:B------:R-:W-:Y:S02]  /*116f0*/  @!P0 LOP3.LUT R3, R3, R2, RZ, 0x3c, !PT ;  /* 0x0000000203038212 */ /* 0x000fe400078e3cff */
[----:B------:R-:W-:Y:S02]  /*11700*/  MOV R13, R0 ;  /* 0x00000000000d7202 */ /* 0x000fe40000000f00 */
        /* <DEDUP_REMOVED lines=11> */
.L_x_5063:
[----:B------:R-:W-:Y:S02]  /*117c0*/  IMAD.MOV.U32 R13, RZ, RZ, R4 ;  /* 0x000000ffff0d7224 */ /* 0x000fe400078e0004 */
[----:B------:R-:W-:Y:S02]  /*117d0*/  IMAD.MOV.U32 R12, RZ, RZ, 0x2 ;  /* 0x00000002ff0c7424 */ /* 0x000fe400078e00ff */
[----:B------:R-:W-:-:S07]  /*117e0*/  IMAD.MOV.U32 R3, RZ, RZ, R14 ;  /* 0x000000ffff037224 */ /* 0x000fce00078e000e */
[----:B------:R-:W-:Y:S05]  /*117f0*/  WARPSYNC.COLLECTIVE R15, `(.L_x_5064) ;  /* 0x000000000f087348 */ /* 0x000fea0003c00000 */
[----:B------:R0:W1:Y:S02]  /*11800*/  SHFL.IDX P6, R14, R13, R12, R11 ;  /* 0x0000000c0d0e7389 */ /* 0x00006400000c000b */
[----:B01----:R-:W-:Y:S01]  /*11810*/  ENDCOLLECTIVE ;  /* 0x000000000000791b */ /* 0x003fe20003800000 */
.L_x_5064:
        /* <DEDUP_REMOVED lines=16> */
.L_x_5065:
[----:B------:R-:W-:Y:S02]  /*11920*/  IMAD.MOV.U32 R13, RZ, RZ, R4 ;  /* 0x000000ffff0d7224 */ /* 0x000fe400078e0004 */
[----:B------:R-:W-:Y:S02]  /*11930*/  IMAD.MOV.U32 R12, RZ, RZ, 0x3 ;  /* 0x00000003ff0c7424 */ /* 0x000fe400078e00ff */
[----:B------:R-:W-:-:S07]  /*11940*/  IMAD.MOV.U32 R3, RZ, RZ, R14 ;  /* 0x000000ffff037224 */ /* 0x000fce00078e000e */
[----:B------:R-:W-:Y:S05]  /*11950*/  WARPSYNC.COLLECTIVE R15, `(.L_x_5066) ;  /* 0x000000000f087348 */ /* 0x000fea0003c00000 */
[----:B------:R0:W1:Y:S02]  /*11960*/  SHFL.IDX P6, R14, R13, R12, R11 ;  /* 0x0000000c0d0e7389 */ /* 0x00006400000c000b */
[----:B01----:R-:W-:Y:S01]  /*11970*/  ENDCOLLECTIVE ;  /* 0x000000000000791b */ /* 0x003fe20003800000 */
.L_x_5066:
        /* <DEDUP_REMOVED lines=16> */
.L_x_5067:
[----:B------:R-:W-:Y:S02]  /*11a80*/  IMAD.MOV.U32 R13, RZ, RZ, R4 ;  /* 0x000000ffff0d7224 */ /* 0x000fe400078e0004 */
[----:B------:R-:W-:Y:S02]  /*11a90*/  IMAD.MOV.U32 R12, RZ, RZ, 0x4 ;  /* 0x00000004ff0c7424 */ /* 0x000fe400078e00ff */
[----:B------:R-:W-:-:S07]  /*11aa0*/  IMAD.MOV.U32 R3, RZ, RZ, R14 ;  /* 0x000000ffff037224 */ /* 0x000fce00078e000e */
[----:B------:R-:W-:Y:S05]  /*11ab0*/  WARPSYNC.COLLECTIVE R15, `(.L_x_5068) ;  /* 0x000000000f087348 */ /* 0x000fea0003c00000 */
[----:B------:R0:W1:Y:S02]  /*11ac0*/  SHFL.IDX P6, R14, R13, R12, R11 ;  /* 0x0000000c0d0e7389 */ /* 0x00006400000c000b */
[----:B01----:R-:W-:Y:S01]  /*11ad0*/  ENDCOLLECTIVE ;  /* 0x000000000000791b */ /* 0x003fe20003800000 */
.L_x_5068:
        /* <DEDUP_REMOVED lines=16> */
.L_x_5069:
[----:B------:R-:W-:Y:S02]  /*11be0*/  IMAD.MOV.U32 R13, RZ, RZ, R4 ;  /* 0x000000ffff0d7224 */ /* 0x000fe400078e0004 */
[----:B------:R-:W-:Y:S02]  /*11bf0*/  IMAD.MOV.U32 R12, RZ, RZ, 0x5 ;  /* 0x00000005ff0c7424 */ /* 0x000fe400078e00ff */
[----:B------:R-:W-:-:S07]  /*11c00*/  IMAD.MOV.U32 R3, RZ, RZ, R14 ;  /* 0x000000ffff037224 */ /* 0x000fce00078e000e */
[----:B------:R-:W-:Y:S05]  /*11c10*/  WARPSYNC.COLLECTIVE R15, `(.L_x_5070) ;  /* 0x000000000f087348 */ /* 0x000fea0003c00000 */
[----:B------:R0:W1:Y:S02]  /*11c20*/  SHFL.IDX P6, R14, R13, R12, R11 ;  /* 0x0000000c0d0e7389 */ /* 0x00006400000c000b */
[----:B01----:R-:W-:Y:S01]  /*11c30*/  ENDCOLLECTIVE ;  /* 0x000000000000791b */ /* 0x003fe20003800000 */
.L_x_5070:
        /* <DEDUP_REMOVED lines=16> */
.L_x_5071:
[----:B------:R-:W-:Y:S02]  /*11d40*/  IMAD.MOV.U32 R13, RZ, RZ, R4 ;  /* 0x000000ffff0d7224 */ /* 0x000fe400078e0004 */
[----:B------:R-:W-:Y:S02]  /*11d50*/  IMAD.MOV.U32 R12, RZ, RZ, 0x6 ;  /* 0x00000006ff0c7424 */ /* 0x000fe400078e00ff */
[----:B------:R-:W-:-:S07]  /*11d60*/  IMAD.MOV.U32 R3, RZ, RZ, R14 ;  /* 0x000000ffff037224 */ /* 0x000fce00078e000e */
[----:B------:R-:W-:Y:S05]  /*11d70*/  WARPSYNC.COLLECTIVE R15, `(.L_x_5072) ;  /* 0x000000000f087348 */ /* 0x000fea0003c00000 */
[----:B------:R0:W1:Y:S02]  /*11d80*/  SHFL.IDX P6, R14, R13, R12, R11 ;  /* 0x0000000c0d0e7389 */ /* 0x00006400000c000b */
[----:B01----:R-:W-:Y:S01]  /*11d90*/  ENDCOLLECTIVE ;  /* 0x000000000000791b */ /* 0x003fe20003800000 */
.L_x_5072:
        /* <DEDUP_REMOVED lines=16> */
.L_x_5073:
[----:B------:R-:W-:Y:S02]  /*11ea0*/  IMAD.MOV.U32 R13, RZ, RZ, R4 ;  /* 0x000000ffff0d7224 */ /* 0x000fe400078e0004 */
[----:B------:R-:W-:Y:S02]  /*11eb0*/  IMAD.MOV.U32 R12, RZ, RZ, 0x7 ;  /* 0x00000007ff0c7424 */ /* 0x000fe400078e00ff */
[----:B------:R-:W-:-:S07]  /*11ec0*/  IMAD.MOV.U32 R3, RZ, RZ, R14 ;  /* 0x000000ffff037224 */ /* 0x000fce00078e000e */
[----:B------:R-:W-:Y:S05]  /*11ed0*/  WARPSYNC.COLLECTIVE R15, `(.L_x_5074) ;  /* 0x000000000f087348 */ /* 0x000fea0003c00000 */
[----:B------:R0:W1:Y:S02]  /*11ee0*/  SHFL.IDX P6, R14, R13, R12, R11 ;  /* 0x0000000c0d0e7389 */ /* 0x00006400000c000b */
[----:B01----:R-:W-:Y:S01]  /*11ef0*/  ENDCOLLECTIVE ;  /* 0x000000000000791b */ /* 0x003fe20003800000 */
.L_x_5074:
[----:B------:R-:W-:-:S05]  /*11f00*/  @!P0 LEA R3, P2, R7, R3, 0x1 ;  /* 0x0000000307038211 */ /* 0x000fca00078408ff */
[----:B------:R-:W-:-:S05]  /*11f10*/  @!P0 IMAD.X R2, RZ, RZ, R2, P2 ;  /* 0x000000ffff028224 */ /* 0x000fca00010e0602 */
[----:B------:R-:W-:Y:S01]  /*11f20*/  @!P0 LOP3.LUT R3, R3, R2, RZ, 0x3c, !PT ;  /* 0x0000000203038212 */ /* 0x000fe200078e3cff */
[----:B------:R-:W-:-:S03]  /*11f30*/  IMAD.MOV.U32 R13, RZ, RZ, R0 ;  /* 0x000000ffff0d7224 */ /* 0x000fc600078e0000 */
[----:B------:R-:W-:-:S04]  /*11f40*/  @!P0 LOP3.LUT R2, R3, R2, RZ, 0x3c, !PT ;  /* 0x0000000203028212 */ /* 0x000fc800078e3cff */
[----:B------:R-:W-:Y:S01]  /*11f50*/  @!P0 LOP3.LUT R3, R3, R2, RZ, 0x3c, !PT ;  /* 0x0000000203038212 */ /* 0x000fe200078e3cff */
[----:B------:R-:W-:-:S04]  /*11f60*/  IMAD.MOV.U32 R4, RZ, RZ, R14 ;  /* 0x000000ffff047224 */ /* 0x000fc800078e000e */
[----:B------:R-:W-:Y:S01]  /*11f70*/  @!PT LDS RZ, [RZ] ;  /* 0x00000000fffff984 */ /* 0x000fe20000000800 */
[----:B------:R-:W-:Y:S01]  /*11f80*/  @!PT LDS RZ, [RZ] ;  /* 0x00000000fffff984 */ /* 0x000fe20000000800 */
[----:B------:R-:W-:Y:S01]  /*11f90*/  @!PT LDS RZ, [RZ] ;  /* 0x00000000fffff984 */ /* 0x000fe20000000800 */
[----:B------:R0:W-:Y:S03]  /*11fa0*/  @!P0 LDGSTS.E.BYPASS.LTC128B.128 [R36+0x1b400], desc[UR48][R2.64], !P1 ;  /* 0x1b40000002248fae */ /* 0x0001e6000c901d70 */
[----:B0-----:R-:W-:Y:S05]  /*11fb0*/  WARPSYNC.COLLECTIVE R15, `(.L_x_5075) ;  /* 0x000000000f087348 */ /* 0x001fea0003c00000 */
[----:B------:R1:W2:Y:S02]  /*11fc0*/  SHFL.IDX P6, R14, R13, R12, R11 ;  /* 0x0000000c0d0e7389 */ /* 0x0002a400000c000b */
[----:B012---:R-:W-:Y:S01]  /*11fd0*/  ENDCOLLECTIVE ;  /* 0x000000000000791b */ /* 0x007fe20003800000 */
.L_x_5075:
[----:B------:R-:W-:Y:S05]  /*11fe0*/  BRA `(.L_x_5076) ;  /* 0xffffffc0001c7947 */ /* 0x000fea000383ffff */
.L_x_4990:
[----:B0-----:R0:W1:Y:S02]  /*11ff0*/  SYNCS.PHASECHK.TRANS64.TRYWAIT P0, [R22+URZ+0x22820], R3 ;  /* 0x02282003160075a7 */ /* 0x001064000800017f */
[----:B-1----:R-:W-:Y:S05]  /*12000*/  @!P0 NANOSLEEP.SYNCS 0x989680 ;  /* 0x009896800000895d */ /* 0x002fea0003900000 */
[----:B------:R-:W1:Y:S02]  /*12010*/  @!P0 SYNCS.PHASECHK.TRANS64 P0, [R22+URZ+0x22820], R3 ;  /* 0x02282003160085a7 */ /* 0x000e64000800007f */
[----:B-1----:R-:W-:Y:S05]  /*12020*/  @!P0 BRA `(.L_x_4990) ;  /* 0xfffffffc00f08947 */ /* 0x002fea000383ffff */
[----:B------:R-:W-:Y:S05]  /*12030*/  BRA `(.L_x_5077) ;  /* 0xffffffc000787947 */ /* 0x000fea000383ffff */
.L_x_4993:
[----:B-1----:R1:W2:Y:S02]  /*12040*/  SYNCS.PHASECHK.TRANS64.TRYWAIT P0, [R33+URZ+0x22860], R0 ;  /* 0x02286000210075a7 */ /* 0x0022a4000800017f */
[----:B--2---:R-:W-:Y:S05]  /*12050*/  @!P0 NANOSLEEP.SYNCS 0x989680 ;  /* 0x009896800000895d */ /* 0x004fea0003900000 */
[----:B------:R-:W2:Y:S02]  /*12060*/  @!P0 SYNCS.PHASECHK.TRANS64 P0, [R33+URZ+0x22860], R0 ;  /* 0x02286000210085a7 */ /* 0x000ea4000800007f */
[----:B--2---:R-:W-:Y:S05]  /*12070*/  @!P0 BRA `(.L_x_4993) ;  /* 0xfffffffc00f08947 */ /* 0x004fea000383ffff */
[----:B------:R-:W-:Y:S05]  /*12080*/  BRA `(.L_x_5078) ;  /* 0xffffffc000887947 */ /* 0x000fea000383ffff */
.L_x_4994:
        /* <DEDUP_REMOVED lines=8> */
.L_x_5080:
[----:B------:R-:W-:Y:S05]  /*12110*/  BSYNC B0 ;  /* 0x0000000000007941 */ /* 0x000fea0003800000 */
.L_x_5079:
        /* <DEDUP_REMOVED lines=13> */
.L_x_5081:
        /* <DEDUP_REMOVED lines=11> */
.L_x_5082:
        /* <DEDUP_REMOVED lines=17> */
.L_x_5083:
[----:B------:R-:W-:Y:S02]  /*123b0*/  IMAD.MOV.U32 R13, RZ, RZ, R6 ;  /* 0x000000ffff0d7224 */ /* 0x000fe400078e0006 */
[----:B------:R-:W-:Y:S01]  /*123c0*/  IMAD.MOV.U32 R12, RZ, RZ, 0x2 ;  /* 0x00000002ff0c7424 */ /* 0x000fe200078e00ff */
[----:B------:R-:W-:-:S13]  /*123d0*/  IADD3 R2, P4, R14, R0, RZ ;  /* 0x000000000e027210 */ /* 0x000fda0007f9e0ff */
[----:B------:R-:W-:Y:S05]  /*123e0*/  WARPSYNC.COLLECTIVE R15, `(.L_x_5084) ;  /* 0x000000000f087348 */ /* 0x000fea0003c00000 */
[----:B------:R0:W1:Y:S02]  /*123f0*/  SHFL.IDX P6, R14, R13, R12, R11 ;  /* 0x0000000c0d0e7389 */ /* 0x00006400000c000b */
[----:B01----:R-:W-:Y:S01]  /*12400*/  ENDCOLLECTIVE ;  /* 0x000000000000791b */ /* 0x003fe20003800000 */
.L_x_5084:
[----:B------:R-:W-:Y:S01]  /*12410*/  IMAD.X R3, RZ, RZ, R3, P4 ;  /* 0x000000ffff037224 */ /* 0x000fe200020e0603 */
[----:B------:R-:W-:Y:S02]  /*12420*/  ISETP.LT.OR P4, PT, R32, 0x11, P3 ;  /* 0x000000112000780c */ /* 0x000fe40001f81670 */
[----:B------:R-:W-:-:S11]  /*12430*/  MOV R13, R5 ;  /* 0x00000005000d7202 */ /* 0x000fd60000000f00 */
        /* <DEDUP_REMOVED lines=14> */
.L_x_5085:
[----:B------:R-:W-:Y:S02]  /*12520*/  IMAD.MOV.U32 R13, RZ, RZ, R6 ;  /* 0x000000ffff0d7224 */ /* 0x000fe400078e0006 */
[----:B------:R-:W-:Y:S01]  /*12530*/  IMAD.MOV.U32 R12, RZ, RZ, 0x3 ;  /* 0x00000003ff0c7424 */ /* 0x000fe200078e00ff */
[----:B------:R-:W-:-:S13]  /*12540*/  IADD3 R2, P4, R14, R0, RZ ;  /* 0x000000000e027210 */ /* 0x000fda0007f9e0ff */
[----:B------:R-:W-:Y:S05]  /*12550*/  WARPSYNC.COLLECTIVE R15, `(.L_x_5086) ;  /* 0x000000000f087348 */ /* 0x000fea0003c00000 */
[----:B------:R0:W1:Y:S02]  /*12560*/  SHFL.IDX P6, R14, R13, R12, R11 ;  /* 0x0000000c0d0e7389 */ /* 0x00006400000c000b */
[----:B01----:R-:W-:Y:S01]  /*12570*/  ENDCOLLECTIVE ;  /* 0x000000000000791b */ /* 0x003fe20003800000 */
.L_x_5086:
        /* <DEDUP_REMOVED lines=17> */
.L_x_5087:
[----:B------:R-:W-:Y:S02]  /*12690*/  IMAD.MOV.U32 R13, RZ, RZ, R6 ;  /* 0x000000ffff0d7224 */ /* 0x000fe400078e0006 */
[----:B------:R-:W-:Y:S01]  /*126a0*/  IMAD.MOV.U32 R12, RZ, RZ, 0x4 ;  /* 0x00000004ff0c7424 */ /* 0x000fe200078e00ff */
[----:B------:R-:W-:-:S13]  /*126b0*/  IADD3 R2, P4, R14, R0, RZ ;  /* 0x000000000e027210 */ /* 0x000fda0007f9e0ff */
[----:B------:R-:W-:Y:S05]  /*126c0*/  WARPSYNC.COLLECTIVE R15, `(.L_x_5088) ;  /* 0x000000000f087348 */ /* 0x000fea0003c00000 */
[----:B------:R0:W1:Y:S02]  /*126d0*/  SHFL.IDX P6, R14, R13, R12, R11 ;  /* 0x0000000c0d0e7389 */ /* 0x00006400000c000b */
[----:B01----:R-:W-:Y:S01]  /*126e0*/  ENDCOLLECTIVE ;  /* 0x000000000000791b */ /* 0x003fe20003800000 */
.L_x_5088:
        /* <DEDUP_REMOVED lines=17> */
.L_x_5089:
[----:B------:R-:W-:Y:S02]  /*12800*/  IMAD.MOV.U32 R13, RZ, RZ, R6 ;  /* 0x000000ffff0d7224 */ /* 0x000fe400078e0006 */
[----:B------:R-:W-:Y:S01]  /*12810*/  IMAD.MOV.U32 R12, RZ, RZ, 0x5 ;  /* 0x00000005ff0c7424 */ /* 0x000fe200078e00ff */
[----:B------:R-:W-:-:S13]  /*12820*/  IADD3 R2, P4, R14, R0, RZ ;  /* 0x000000000e027210 */ /* 0x000fda0007f9e0ff */
[----:B------:R-:W-:Y:S05]  /*12830*/  WARPSYNC.COLLECTIVE R15, `(.L_x_5090) ;  /* 0x000000000f087348 */ /* 0x000fea0003c00000 */
[----:B------:R0:W1:Y:S02]  /*12840*/  SHFL.IDX P6, R14, R13, R12, R11 ;  /* 0x0000000c0d0e7389 */ /* 0x00006400000c000b */
[----:B01----:R-:W-:Y:S01]  /*12850*/  ENDCOLLECTIVE ;  /* 0x000000000000791b */ /* 0x003fe20003800000 */
.L_x_5090:
        /* <DEDUP_REMOVED lines=12> */
.L_x_5091:
        /* <DEDUP_REMOVED lines=9> */
.L_x_5001:
[----:B0-----:R0:W1:Y:S02]  /*129b0*/  SYNCS.PHASECHK.TRANS64.TRYWAIT P0, [R10+URZ+0x22840], R20 ;  /* 0x022840140a0075a7 */ /* 0x001064000800017f */
[----:B-1----:R-:W-:Y:S05]  /*129c0*/  @!P0 NANOSLEEP.SYNCS 0x989680 ;  /* 0x009896800000895d */ /* 0x002fea0003900000 */
[----:B------:R-:W1:Y:S02]  /*129d0*/  @!P0 SYNCS.PHASECHK.TRANS64 P0, [R10+URZ+0x22840], R20 ;  /* 0x022840140a0085a7 */ /* 0x000e64000800007f */
[----:B-1----:R-:W-:Y:S05]  /*129e0*/  @!P0 BRA `(.L_x_5001) ;  /* 0xfffffffc00f08947 */ /* 0x002fea000383ffff */
[----:B------:R-:W-:Y:S05]  /*129f0*/  BRA `(.L_x_5093) ;  /* 0xffffffc000f07947 */ /* 0x000fea000383ffff */
.L_x_5002:
        /* <DEDUP_REMOVED lines=8> */
.L_x_5095:
[----:B------:R-:W-:Y:S05]  /*12a80*/  BSYNC B1 ;  /* 0x0000000000017941 */ /* 0x000fea0003800000 */
.L_x_5094:
[----:B------:R-:W-:Y:S01]  /*12a90*/  IMAD.MOV.U32 R13, RZ, RZ, R6 ;  /* 0x000000ffff0d7224 */ /* 0x000fe200078e0006 */
[----:B------:R-:W-:Y:S01]  /*12aa0*/  MOV R3, R14 ;  /* 0x0000000e00037202 */ /* 0x000fe20000000f00 */
[----:B------:R-:W-:Y:S02]  /*12ab0*/  IMAD.MOV.U32 R12, RZ, RZ, RZ ;  /* 0x000000ffff0c7224 */ /* 0x000fe400078e00ff */
[----:B------:R-:W-:Y:S02]  /*12ac0*/  IMAD.MOV.U32 R11, RZ, RZ, 0x181f ;  /* 0x0000181fff0b7424 */ /* 0x000fe400078e00ff */
[----:B------:R-:W-:Y:S02]  /*12ad0*/  IMAD.MOV.U32 R15, RZ, RZ, -0x1 ;  /* 0xffffffffff0f7424 */ /* 0x000fe400078e00ff */
[----:B------:R-:W-:-:S07]  /*12ae0*/  IMAD R7, R7, 0x2, R22 ;  /* 0x0000000207077824 */ /* 0x000fce00078e0216 */
[----:B------:R-:W-:Y:S05]  /*12af0*/  WARPSYNC.COLLECTIVE R15, `(.L_x_5096) ;  /* 0x000000000f087348 */ /* 0x000fea0003c00000 */
[----:B------:R0:W1:Y:S02]  /*12b00*/  SHFL.IDX P6, R14, R13, R12, R11 ;  /* 0x0000000c0d0e7389 */ /* 0x00006400000c000b */
[----:B01----:R-:W-:Y:S01]  /*12b10*/  ENDCOLLECTIVE ;  /* 0x000000000000791b */ /* 0x003fe20003800000 */
.L_x_5096:
[----:B------:R-:W-:Y:S02]  /*12b20*/  IMAD.MOV.U32 R13, RZ, RZ, R8 ;  /* 0x000000ffff0d7224 */ /* 0x000fe400078e0008 */
[----:B------:R-:W-:Y:S02]  /*12b30*/  IMAD.MOV.U32 R12, RZ, RZ, 0x1 ;  /* 0x00000001ff0c7424 */ /* 0x000fe400078e00ff */
[----:B------:R-:W-:-:S07]  /*12b40*/  IMAD.MOV.U32 R2, RZ, RZ, R14 ;  /* 0x000000ffff027224 */ /* 0x000fce00078e000e */
[----:B------:R-:W-:Y:S05]  /*12b50*/  WARPSYNC.COLLECTIVE R15, `(.L_x_5097) ;  /* 0x000000000f087348 */ /* 0x000fea0003c00000 */
[----:B------:R0:W1:Y:S02]  /*12b60*/  SHFL.IDX P6, R14, R13, R12, R11 ;  /* 0x0000000c0d0e7389 */ /* 0x00006400000c000b */
[----:B01----:R-:W-:Y:S01]  /*12b70*/  ENDCOLLECTIVE ;  /* 0x000000000000791b */ /* 0x003fe20003800000 */
.L_x_5097:
        /* <DEDUP_REMOVED lines=11> */
.L_x_5098:
[----:B------:R-:W-:Y:S02]  /*12c30*/  IMAD.MOV.U32 R13, RZ, RZ, R8 ;  /* 0x000000ffff0d7224 */ /* 0x000fe400078e0008 */
[----:B------:R-:W-:Y:S02]  /*12c40*/  IMAD.MOV.U32 R12, RZ, RZ, 0x2 ;  /* 0x00000002ff0c7424 */ /* 0x000fe400078e00ff */
[----:B------:R-:W-:-:S07]  /*12c50*/  IMAD.MOV.U32 R2, RZ, RZ, R14 ;  /* 0x000000ffff027224 */ /* 0x000fce00078e000e */
[----:B------:R-:W-:Y:S05]  /*12c60*/  WARPSYNC.COLLECTIVE R15, `(.L_x_5099) ;  /* 0x000000000f087348 */ /* 0x000fea0003c00000 */
[----:B------:R0:W1:Y:S02]  /*12c70*/  SHFL.IDX P6, R14, R13, R12, R11 ;  /* 0x0000000c0d0e7389 */ /* 0x00006400000c000b */
[----:B01----:R-:W-:Y:S01]  /*12c80*/  ENDCOLLECTIVE ;  /* 0x000000000000791b */ /* 0x003fe20003800000 */
.L_x_5099:
        /* <DEDUP_REMOVED lines=11> */
.L_x_5100:
[----:B------:R-:W-:Y:S01]  /*12d40*/  MOV R13, R8 ;  /* 0x00000008000d7202 */ /* 0x000fe20000000f00 */
[----:B------:R-:W-:Y:S02]  /*12d50*/  IMAD.MOV.U32 R12, RZ, RZ, 0x3 ;  /* 0x00000003ff0c7424 */ /* 0x000fe400078e00ff */
[----:B------:R-:W-:-:S07]  /*12d60*/  IMAD.MOV.U32 R2, RZ, RZ, R14 ;  /* 0x000000ffff027224 */ /* 0x000fce00078e000e */
[----:B------:R-:W-:Y:S05]  /*12d70*/  WARPSYNC.COLLECTIVE R15, `(.L_x_5101) ;  /* 0x000000000f087348 */ /* 0x000fea0003c00000 */
[----:B------:R0:W1:Y:S02]  /*12d80*/  SHFL.IDX P6, R14, R13, R12, R11 ;  /* 0x0000000c0d0e7389 */ /* 0x00006400000c000b */
[----:B01----:R-:W-:Y:S01]  /*12d90*/  ENDCOLLECTIVE ;  /* 0x000000000000791b */ /* 0x003fe20003800000 */
.L_x_5101:
        /* <DEDUP_REMOVED lines=11> */
.L_x_5102:
[----:B------:R-:W-:Y:S02]  /*12e50*/  IMAD.MOV.U32 R13, RZ, RZ, R8 ;  /* 0x000000ffff0d7224 */ /* 0x000fe400078e0008 */
[----:B------:R-:W-:Y:S02]  /*12e60*/  IMAD.MOV.U32 R12, RZ, RZ, 0x4 ;  /* 0x00000004ff0c7424 */ /* 0x000fe400078e00ff */
[----:B------:R-:W-:-:S07]  /*12e70*/  IMAD.MOV.U32 R2, RZ, RZ, R14 ;  /* 0x000000ffff027224 */ /* 0x000fce00078e000e */
[----:B------:R-:W-:Y:S05]  /*12e80*/  WARPSYNC.COLLECTIVE R15, `(.L_x_5103) ;  /* 0x000000000f087348 */ /* 0x000fea0003c00000 */
[----:B------:R0:W1:Y:S02]  /*12e90*/  SHFL.IDX P6, R14, R13, R12, R11 ;  /* 0x0000000c0d0e7389 */ /* 0x00006400000c000b */
[----:B01----:R-:W-:Y:S01]  /*12ea0*/  ENDCOLLECTIVE ;  /* 0x000000000000791b */ /* 0x003fe20003800000 */
.L_x_5103:
        /* <DEDUP_REMOVED lines=11> */
.L_x_5104:
[----:B------:R-:W-:Y:S02]  /*12f60*/  IMAD.MOV.U32 R13, RZ, RZ, R8 ;  /* 0x000000ffff0d7224 */ /* 0x000fe400078e0008 */
[----:B------:R-:W-:Y:S02]  /*12f70*/  IMAD.MOV.U32 R12, RZ, RZ, 0x5 ;  /* 0x00000005ff0c7424 */ /* 0x000fe400078e00ff */
[----:B------:R-:W-:-:S07]  /*12f80*/  IMAD.MOV.U32 R2, RZ, RZ, R14 ;  /* 0x000000ffff027224 */ /* 0x000fce00078e000e */
[----:B------:R-:W-:Y:S05]  /*12f90*/  WARPSYNC.COLLECTIVE R15, `(.L_x_5105) ;  /* 0x000000000f087348 */ /* 0x000fea0003c00000 */
[----:B------:R0:W1:Y:S02]  /*12fa0*/  SHFL.IDX P6, R14, R13, R12, R11 ;  /* 0x0000000c0d0e7389 */ /* 0x00006400000c000b */
[----:B01----:R-:W-:Y:S01]  /*12fb0*/  ENDCOLLECTIVE ;  /* 0x000000000000791b */ /* 0x003fe20003800000 */
.L_x_5105:
        /* <DEDUP_REMOVED lines=11> */
.L_x_5106:
[----:B------:R-:W-:Y:S05]  /*13070*/  BRA `(.L_x_5107) ;  /* 0xffffffc000207947 */ /* 0x000fea000383ffff */
.L_x_5007:
[----:B--2---:R2:W3:Y:S02]  /*13080*/  SYNCS.PHASECHK.TRANS64.TRYWAIT P0, [R10+URZ+0x22860], R20 ;  /* 0x022860140a0075a7 */ /* 0x0044e4000800017f */
[----:B---3--:R-:W-:Y:S05]  /*13090*/  @!P0 NANOSLEEP.SYNCS 0x989680 ;  /* 0x009896800000895d */ /* 0x008fea0003900000 */
[----:B------:R-:W3:Y:S02]  /*130a0*/  @!P0 SYNCS.PHASECHK.TRANS64 P0, [R10+URZ+0x22860], R20 ;  /* 0x022860140a0085a7 */ /* 0x000ee4000800007f */
[----:B---3--:R-:W-:Y:S05]  /*130b0*/  @!P0 BRA `(.L_x_5007) ;  /* 0xfffffffc00f08947 */ /* 0x008fea000383ffff */
[----:B------:R-:W-:Y:S05]  /*130c0*/  BRA `(.L_x_5108) ;  /* 0xffffffc000707947 */ /* 0x000fea000383ffff */
.L_x_5008:
        /* <DEDUP_REMOVED lines=8> */
.L_x_5110:
[----:B------:R-:W-:Y:S05]  /*13150*/  BSYNC B1 ;  /* 0x0000000000017941 */ /* 0x000fea0003800000 */
.L_x_5109:
        /* <DEDUP_REMOVED lines=9> */
.L_x_5111:
[----:B------:R-:W-:Y:S02]  /*131f0*/  IMAD.MOV.U32 R13, RZ, RZ, R25 ;  /* 0x000000ffff0d7224 */ /* 0x000fe400078e0019 */
[----:B------:R-:W-:Y:S01]  /*13200*/  IMAD.MOV.U32 R12, RZ, RZ, 0x1 ;  /* 0x00000001ff0c7424 */ /* 0x000fe200078e00ff */
[----:B------:R-:W-:-:S13]  /*13210*/  IADD3 R2, P0, R14, R0, RZ ;  /* 0x000000000e027210 */ /* 0x000fda0007f1e0ff */
[----:B------:R-:W-:Y:S05]  /*13220*/  WARPSYNC.COLLECTIVE R15, `(.L_x_5112) ;  /* 0x000000000f087348 */ /* 0x000fea0003c00000 */
[----:B------:R0:W1:Y:S02]  /*13230*/  SHFL.IDX P6, R14, R13, R12, R11 ;  /* 0x0000000c0d0e7389 */ /* 0x00006400000c000b */
[----:B01----:R-:W-:Y:S01]  /*13240*/  ENDCOLLECTIVE ;  /* 0x000000000000791b */ /* 0x003fe20003800000 */
.L_x_5112:
        /* <DEDUP_REMOVED lines=13> */
.L_x_5113:
[----:B------:R-:W-:Y:S02]  /*13320*/  IMAD.MOV.U32 R13, RZ, RZ, R25 ;  /* 0x000000ffff0d7224 */ /* 0x000fe400078e0019 */
[----:B------:R-:W-:Y:S01]  /*13330*/  IMAD.MOV.U32 R12, RZ, RZ, 0x2 ;  /* 0x00000002ff0c7424 */ /* 0x000fe200078e00ff */
[----:B------:R-:W-:-:S13]  /*13340*/  IADD3 R2, P0, R14, R0, RZ ;  /* 0x000000000e027210 */ /* 0x000fda0007f1e0ff */
[----:B------:R-:W-:Y:S05]  /*13350*/  WARPSYNC.COLLECTIVE R15, `(.L_x_5114) ;  /* 0x000000000f087348 */ /* 0x000fea0003c00000 */
[----:B------:R0:W1:Y:S02]  /*13360*/  SHFL.IDX P6, R14, R13, R12, R11 ;  /* 0x0000000c0d0e7389 */ /* 0x00006400000c000b */
[----:B01----:R-:W-:Y:S01]  /*13370*/  ENDCOLLECTIVE ;  /* 0x000000000000791b */ /* 0x003fe20003800000 */
.L_x_5114:
        /* <DEDUP_REMOVED lines=13> */
.L_x_5115:
[----:B------:R-:W-:Y:S02]  /*13450*/  IMAD.MOV.U32 R13, RZ, RZ, R25 ;  /* 0x000000ffff0d7224 */ /* 0x000fe400078e0019 */
[----:B------:R-:W-:Y:S02]  /*13460*/  IMAD.MOV.U32 R12, RZ, RZ, 0x3 ;  /* 0x00000003ff0c7424 */ /* 0x000fe400078e00ff */
[----:B------:R-:W-:-:S07]  /*13470*/  IMAD.MOV.U32 R8, RZ, RZ, R14 ;  /* 0x000000ffff087224 */ /* 0x000fce00078e000e */
[----:B------:R-:W-:Y:S05]  /*13480*/  WARPSYNC.COLLECTIVE R15, `(.L_x_5116) ;  /* 0x000000000f087348 */ /* 0x000fea0003c00000 */
[----:B------:R0:W1:Y:S02]  /*13490*/  SHFL.IDX P6, R14, R13, R12, R11 ;  /* 0x0000000c0d0e7389 */ /* 0x00006400000c000b */
[----:B01----:R-:W-:Y:S01]  /*134a0*/  ENDCOLLECTIVE ;  /* 0x000000000000791b */ /* 0x003fe20003800000 */
.L_x_5116:
        /* <DEDUP_REMOVED lines=9> */
[----:B------:R-:W-:-:S03]  /*13540*/  MOV R5, R14 ;  /* 0x0000000e00057202 */ /* 0x000fc60000000f00 */
[----:B------:R0:W-:Y:S04]  /*13550*/  LDGSTS.E.BYPASS.LTC128B.128 [R20+0xa400], desc[UR48][R2.64+0x180], !P1 ;  /* 0x0a40018002147fae */ /* 0x0001e8000c901d70 */
[----:B0-----:R-:W-:Y:S05]  /*13560*/  WARPSYNC.COLLECTIVE R15, `(.L_x_5117) ;  /* 0x000000000f087348 */ /* 0x001fea0003c00000 */
[----:B------:R1:W2:Y:S02]  /*13570*/  SHFL.IDX P6, R14, R13, R12, R11 ;  /* 0x0000000c0d0e7389 */ /* 0x0002a400000c000b */
[----:B012---:R-:W-:Y:S01]  /*13580*/  ENDCOLLECTIVE ;  /* 0x000000000000791b */ /* 0x007fe20003800000 */
.L_x_5117:
[----:B------:R-:W-:Y:S02]  /*13590*/  IMAD.MOV.U32 R13, RZ, RZ, R25 ;  /* 0x000000ffff0d7224 */ /* 0x000fe400078e0019 */
[----:B------:R-:W-:Y:S01]  /*135a0*/  IMAD.MOV.U32 R12, RZ, RZ, 0x4 ;  /* 0x00000004ff0c7424 */ /* 0x000fe200078e00ff */
[----:B------:R-:W-:-:S13]  /*135b0*/  IADD3 R2, P0, R14, R0, RZ ;  /* 0x000000000e027210 */ /* 0x000fda0007f1e0ff */
[----:B------:R-:W-:Y:S05]  /*135c0*/  WARPSYNC.COLLECTIVE R15, `(.L_x_5118) ;  /* 0x000000000f087348 */ /* 0x000fea0003c00000 */
[----:B------:R0:W1:Y:S02]  /*135d0*/  SHFL.IDX P6, R14, R13, R12, R11 ;  /* 0x0000000c0d0e7389 */ /* 0x00006400000c000b */
[----:B01----:R-:W-:Y:S01]  /*135e0*/  ENDCOLLECTIVE ;  /* 0x000000000000791b */ /* 0x003fe20003800000 */
.L_x_5118:
        /* <DEDUP_REMOVED lines=13> */
.L_x_5119:
[----:B------:R-:W-:Y:S02]  /*136c0*/  IMAD.MOV.U32 R13, RZ, RZ, R25 ;  /* 0x000000ffff0d7224 */ /* 0x000fe400078e0019 */
[----:B------:R-:W-:Y:S01]  /*136d0*/  IMAD.MOV.U32 R12, RZ, RZ, 0x5 ;  /* 0x00000005ff0c7424 */ /* 0x000fe200078e00ff */
[----:B------:R-:W-:-:S13]  /*136e0*/  IADD3 R2, P0, R14, R0, RZ ;  /* 0x000000000e027210 */ /* 0x000fda0007f1e0ff */
[----:B------:R-:W-:Y:S05]  /*136f0*/  WARPSYNC.COLLECTIVE R15, `(.L_x_5120) ;  /* 0x000000000f087348 */ /* 0x000fea0003c00000 */
[----:B------:R0:W1:Y:S02]  /*13700*/  SHFL.IDX P6, R14, R13, R12, R11 ;  /* 0x0000000c0d0e7389 */ /* 0x00006400000c000b */
[----:B01----:R-:W-:Y:S01]  /*13710*/  ENDCOLLECTIVE ;  /* 0x000000000000791b */ /* 0x003fe20003800000 */
.L_x_5120:
        /* <DEDUP_REMOVED lines=13> */
.L_x_5121:
[----:B------:R-:W-:Y:S05]  /*137f0*/  BRA `(.L_x_5122) ;  /* 0xffffffbc00b87947 */ /* 0x000fea000383ffff */
.L_x_5016:
        /* <DEDUP_REMOVED lines=8> */
.L_x_5124:
[----:B------:R-:W-:Y:S05]  /*13880*/  BSYNC B0 ;  /* 0x0000000000007941 */ /* 0x000fea0003800000 */
.L_x_5123:
[----:B------:R-:W-:Y:S01]  /*13890*/  IMAD.MOV.U32 R13, RZ, RZ, R16 ;  /* 0x000000ffff0d7224 */ /* 0x000fe200078e0010 */
[----:B------:R-:W-:Y:S01]  /*138a0*/  MOV R15, 0xffffffff ;  /* 0xffffffff000f7802 */ /* 0x000fe20000000f00 */
[----:B------:R-:W-:Y:S02]  /*138b0*/  IMAD.MOV.U32 R12, RZ, RZ, 0x1 ;  /* 0x00000001ff0c7424 */ /* 0x000fe400078e00ff */
[----:B------:R-:W-:Y:S02]  /*138c0*/  IMAD.MOV.U32 R11, RZ, RZ, 0x1f ;  /* 0x0000001fff0b7424 */ /* 0x000fe400078e00ff */
[----:B------:R-:W-:Y:S02]  /*138d0*/  IMAD.IADD R5, R19, 0x1, R8 ;  /* 0x0000000113057824 */ /* 0x000fe400078e0208 */
[----:B------:R-:W-:-:S07]  /*138e0*/  IMAD.MOV.U32 R0, RZ, RZ, R14 ;  /* 0x000000ffff007224 */ /* 0x000fce00078e000e */
[----:B------:R-:W-:Y:S05]  /*138f0*/  WARPSYNC.COLLECTIVE R15, `(.L_x_5125) ;  /* 0x000000000f087348 */ /* 0x000fea0003c00000 */
[----:B------:R0:W1:Y:S02]  /*13900*/  SHFL.IDX P6, R14, R13, R12, R11 ;  /* 0x0000000c0d0e7389 */ /* 0x00006400000c000b */
[----:B01----:R-:W-:Y:S01]  /*13910*/  ENDCOLLECTIVE ;  /* 0x000000000000791b */ /* 0x003fe20003800000 */
.L_x_5125:
        /* <DEDUP_REMOVED lines=18> */
.L_x_5126:
[----:B------:R-:W-:Y:S01]  /*13a40*/  IMAD.MOV.U32 R12, RZ, RZ, 0x2 ;  /* 0x00000002ff0c7424 */ /* 0x000fe200078e00ff */
[----:B------:R-:W-:-:S05]  /*13a50*/  SEL R6, R14, RZ, P1 ;  /* 0x000000ff0e067207 */ /* 0x000fca0000800000 */
[----:B------:R-:W-:-:S04]  /*13a60*/  IMAD.IADD R6, R5, 0x1, R6 ;  /* 0x0000000105067824 */ /* 0x000fc800078e0206 */
[----:B------:R-:W-:-:S07]  /*13a70*/  IMAD.MOV.U32 R13, RZ, RZ, R6 ;  /* 0x000000ffff0d7224 */ /* 0x000fce00078e0006 */
[----:B------:R-:W-:Y:S05]  /*13a80*/  WARPSYNC.COLLECTIVE R15, `(.L_x_5127) ;  /* 0x000000000f087348 */ /* 0x000fea0003c00000 */
[----:B------:R0:W1:Y:S02]  /*13a90*/  SHFL.UP P6, R14, R13, R12, R11 ;  /* 0x0400000c0d0e7389 */ /* 0x00006400000c000b */
[----:B01----:R-:W-:Y:S01]  /*13aa0*/  ENDCOLLECTIVE ;  /* 0x000000000000791b */ /* 0x003fe20003800000 */
.L_x_5127:
[----:B------:R-:W-:Y:S01]  /*13ab0*/  IMAD.MOV.U32 R12, RZ, RZ, 0x4 ;  /* 0x00000004ff0c7424 */ /* 0x000fe200078e00ff */
[----:B------:R-:W-:-:S05]  /*13ac0*/  SEL R7, R14, RZ, P2 ;  /* 0x000000ff0e077207 */ /* 0x000fca0001000000 */
[----:B------:R-:W-:-:S04]  /*13ad0*/  IMAD.IADD R7, R6, 0x1, R7 ;  /* 0x0000000106077824 */ /* 0x000fc800078e0207 */
[----:B------:R-:W-:-:S07]  /*13ae0*/  IMAD.MOV.U32 R13, RZ, RZ, R7 ;  /* 0x000000ffff0d7224 */ /* 0x000fce00078e0007 */
[----:B------:R-:W-:Y:S05]  /*13af0*/  WARPSYNC.COLLECTIVE R15, `(.L_x_5128) ;  /* 0x000000000f087348 */ /* 0x000fea0003c00000 */
[----:B------:R0:W1:Y:S02]  /*13b00*/  SHFL.UP P6, R14, R13, R12, R11 ;  /* 0x0400000c0d0e7389 */ /* 0x00006400000c000b */
[----:B01----:R-:W-:Y:S01]  /*13b10*/  ENDCOLLECTIVE ;  /* 0x000000000000791b */ /* 0x003fe20003800000 */
.L_x_5128:
[----:B------:R-:W-:Y:S01]  /*13b20*/  IMAD.MOV.U32 R12, RZ, RZ, 0x8 ;  /* 0x00000008ff0c7424 */ /* 0x000fe200078e00ff */
[----:B------:R-:W-:-:S05]  /*13b30*/  SEL R2, R14, RZ, P3 ;  /* 0x000000ff0e027207 */ /* 0x000fca0001800000 */
[----:B------:R-:W-:-:S04]  /*13b40*/  IMAD.IADD R2, R7, 0x1, R2 ;  /* 0x0000000107027824 */ /* 0x000fc800078e0202 */
[----:B------:R-:W-:-:S07]  /*13b50*/  IMAD.MOV.U32 R13, RZ, RZ, R2 ;  /* 0x000000ffff0d7224 */ /* 0x000fce00078e0002 */
[----:B------:R-:W-:Y:S05]  /*13b60*/  WARPSYNC.COLLECTIVE R15, `(.L_x_5129) ;  /* 0x000000000f087348 */ /* 0x000fea0003c00000 */
[----:B------:R0:W1:Y:S02]  /*13b70*/  SHFL.UP P6, R14, R13, R12, R11 ;  /* 0x0400000c0d0e7389 */ /* 0x00006400000c000b */
[----:B01----:R-:W-:Y:S01]  /*13b80*/  ENDCOLLECTIVE ;  /* 0x000000000000791b */ /* 0x003fe20003800000 */
.L_x_5129:
[----:B------:R-:W-:Y:S01]  /*13b90*/  IMAD.MOV.U32 R12, RZ, RZ, 0x10 ;  /* 0x00000010ff0c7424 */ /* 0x000fe200078e00ff */
[----:B------:R-:W-:-:S05]  /*13ba0*/  SEL R3, R14, RZ, P4 ;  /* 0x000000ff0e037207 */ /* 0x000fca0002000000 */
[----:B------:R-:W-:-:S04]  /*13bb0*/  IMAD.IADD R3, R2, 0x1, R3 ;  /* 0x0000000102037824 */ /* 0x000fc800078e0203 */
[----:B------:R-:W-:-:S07]  /*13bc0*/  IMAD.MOV.U32 R13, RZ, RZ, R3 ;  /* 0x000000ffff0d7224 */ /* 0x000fce00078e0003 */
[----:B------:R-:W-:Y:S05]  /*13bd0*/  WARPSYNC.COLLECTIVE R15, `(.L_x_5130) ;  /* 0x000000000f087348 */ /* 0x000fea0003c00000 */
[----:B------:R0:W1:Y:S02]  /*13be0*/  SHFL.UP P6, R14, R13, R12, R11 ;  /* 0x0400000c0d0e7389 */ /* 0x00006400000c000b */
[----:B01----:R-:W-:Y:S01]  /*13bf0*/  ENDCOLLECTIVE ;  /* 0x000000000000791b */ /* 0x003fe20003800000 */
.L_x_5130:
[----:B------:R-:W-:Y:S02]  /*13c00*/  IMAD.MOV.U32 R12, RZ, RZ, 0x1f ;  /* 0x0000001fff0c7424 */ /* 0x000fe400078e00ff */
[----:B------:R-:W-:Y:S01]  /*13c10*/  IMAD.MOV.U32 R11, RZ, RZ, 0x1f ;  /* 0x0000001fff0b7424 */ /* 0x000fe200078e00ff */
[----:B------:R-:W-:-:S05]  /*13c20*/  SEL R6, R14, RZ, P5 ;  /* 0x000000ff0e067207 */ /* 0x000fca0002800000 */
[----:B------:R-:W-:-:S05]  /*13c30*/  IMAD.IADD R6, R3, 0x1, R6 ;  /* 0x0000000103067824 */ /* 0x000fca00078e0206 */
[----:B------:R-:W-:-:S07]  /*13c40*/  MOV R13, R6 ;  /* 0x00000006000d7202 */ /* 0x000fce0000000f00 */
[----:B------:R-:W-:Y:S05]  /*13c50*/  WARPSYNC.COLLECTIVE R15, `(.L_x_5131) ;  /* 0x000000000f087348 */ /* 0x000fea0003c00000 */
[----:B------:R0:W1:Y:S02]  /*13c60*/  SHFL.IDX P6, R14, R13, R12, R11 ;  /* 0x0000000c0d0e7389 */ /* 0x00006400000c000b */
[----:B01----:R-:W-:Y:S01]  /*13c70*/  ENDCOLLECTIVE ;  /* 0x000000000000791b */ /* 0x003fe20003800000 */
.L_x_5131:
[----:B------:R-:W-:Y:S05]  /*13c80*/  BRA `(.L_x_5132) ;  /* 0xffffffc000147947 */ /* 0x000fea000383ffff */
.L_x_5021:
        /* <DEDUP_REMOVED lines=8> */
.L_x_5134:
[----:B------:R-:W-:Y:S05]  /*13d10*/  BSYNC B0 ;  /* 0x0000000000007941 */ /* 0x000fea0003800000 */
.L_x_5133:
        /* <DEDUP_REMOVED lines=8> */
.L_x_5135:
[----:B------:R-:W-:Y:S01]  /*13da0*/  IMAD.MOV.U32 R12, RZ, RZ, 0x4 ;  /* 0x00000004ff0c7424 */ /* 0x000fe200078e00ff */
[----:B------:R-:W-:-:S05]  /*13db0*/  SEL R2, R14, RZ, P2 ;  /* 0x000000ff0e027207 */ /* 0x000fca0001000000 */
[----:B------:R-:W-:-:S04]  /*13dc0*/  IMAD.IADD R2, R13, 0x1, R2 ;  /* 0x000000010d027824 */ /* 0x000fc800078e0202 */
[----:B------:R-:W-:-:S07]  /*13dd0*/  IMAD.MOV.U32 R13, RZ, RZ, R2 ;  /* 0x000000ffff0d7224 */ /* 0x000fce00078e0002 */
[----:B------:R-:W-:Y:S05]  /*13de0*/  WARPSYNC.COLLECTIVE R15, `(.L_x_5136) ;  /* 0x000000000f087348 */ /* 0x000fea0003c00000 */
[----:B------:R0:W1:Y:S02]  /*13df0*/  SHFL.UP P6, R14, R13, R12, R11 ;  /* 0x0400000c0d0e7389 */ /* 0x00006400000c000b */
[----:B01----:R-:W-:Y:S01]  /*13e00*/  ENDCOLLECTIVE ;  /* 0x000000000000791b */ /* 0x003fe20003800000 */
.L_x_5136:
[----:B------:R-:W-:Y:S01]  /*13e10*/  IMAD.MOV.U32 R12, RZ, RZ, 0x8 ;  /* 0x00000008ff0c7424 */ /* 0x000fe200078e00ff */
[----:B------:R-:W-:-:S05]  /*13e20*/  SEL R3, R14, RZ, P3 ;  /* 0x000000ff0e037207 */ /* 0x000fca0001800000 */
[----:B------:R-:W-:-:S04]  /*13e30*/  IMAD.IADD R3, R2, 0x1, R3 ;  /* 0x0000000102037824 */ /* 0x000fc800078e0203 */
[----:B------:R-:W-:-:S07]  /*13e40*/  IMAD.MOV.U32 R13, RZ, RZ, R3 ;  /* 0x000000ffff0d7224 */ /* 0x000fce00078e0003 */
[----:B------:R-:W-:Y:S05]  /*13e50*/  WARPSYNC.COLLECTIVE R15, `(.L_x_5137) ;  /* 0x000000000f087348 */ /* 0x000fea0003c00000 */
[----:B------:R0:W1:Y:S02]  /*13e60*/  SHFL.UP P6, R14, R13, R12, R11 ;  /* 0x0400000c0d0e7389 */ /* 0x00006400000c000b */
[----:B01----:R-:W-:Y:S01]  /*13e70*/  ENDCOLLECTIVE ;  /* 0x000000000000791b */ /* 0x003fe20003800000 */
.L_x_5137:
[----:B------:R-:W-:Y:S01]  /*13e80*/  IMAD.MOV.U32 R12, RZ, RZ, 0x10 ;  /* 0x00000010ff0c7424 */ /* 0x000fe200078e00ff */
[----:B------:R-:W-:-:S05]  /*13e90*/  SEL R4, R14, RZ, P4 ;  /* 0x000000ff0e047207 */ /* 0x000fca0002000000 */
[----:B------:R-:W-:-:S04]  /*13ea0*/  IMAD.IADD R4, R3, 0x1, R4 ;  /* 0x0000000103047824 */ /* 0x000fc800078e0204 */
[----:B------:R-:W-:-:S07]  /*13eb0*/  IMAD.MOV.U32 R13, RZ, RZ, R4 ;  /* 0x000000ffff0d7224 */ /* 0x000fce00078e0004 */
[----:B------:R-:W-:Y:S05]  /*13ec0*/  WARPSYNC.COLLECTIVE R15, `(.L_x_5138) ;  /* 0x000000000f087348 */ /* 0x000fea0003c00000 */
[----:B------:R0:W1:Y:S02]  /*13ed0*/  SHFL.UP P6, R14, R13, R12, R11 ;  /* 0x0400000c0d0e7389 */ /* 0x00006400000c000b */
[----:B01----:R-:W-:Y:S01]  /*13ee0*/  ENDCOLLECTIVE ;  /* 0x000000000000791b */ /* 0x003fe20003800000 */
.L_x_5138:
[----:B------:R-:W-:Y:S02]  /*13ef0*/  IMAD.MOV.U32 R12, RZ, RZ, 0x1f ;  /* 0x0000001fff0c7424 */ /* 0x000fe400078e00ff */
[----:B------:R-:W-:Y:S01]  /*13f00*/  IMAD.MOV.U32 R11, RZ, RZ, 0x1f ;  /* 0x0000001fff0b7424 */ /* 0x000fe200078e00ff */
[----:B------:R-:W-:-:S04]  /*13f10*/  SEL R3, R14, RZ, P5 ;  /* 0x000000ff0e037207 */ /* 0x000fc80002800000 */
[----:B------:R-:W-:-:S05]  /*13f20*/  IADD3 R6, R4, R3, RZ ;  /* 0x0000000304067210 */ /* 0x000fca0007ffe0ff */
[----:B------:R-:W-:-:S07]  /*13f30*/  IMAD.MOV.U32 R13, RZ, RZ, R6 ;  /* 0x000000ffff0d7224 */ /* 0x000fce00078e0006 */
[----:B------:R-:W-:Y:S05]  /*13f40*/  WARPSYNC.COLLECTIVE R15, `(.L_x_5139) ;  /* 0x000000000f087348 */ /* 0x000fea0003c00000 */
[----:B------:R0:W1:Y:S02]  /*13f50*/  SHFL.IDX P6, R14, R13, R12, R11 ;  /* 0x0000000c0d0e7389 */ /* 0x00006400000c000b */
[----:B01----:R-:W-:Y:S01]  /*13f60*/  ENDCOLLECTIVE ;  /* 0x000000000000791b */ /* 0x003fe20003800000 */
.L_x_5139:
[----:B------:R-:W-:Y:S05]  /*13f70*/  BRA `(.L_x_5140) ;  /* 0xffffffbc00f47947 */ /* 0x000fea000383ffff */
.L_x_5023:
[----:B------:R-:W-:Y:S01]  /*13f80*/  BSSY B0, `(.L_x_5141) ;  /* 0x0000006000007945 */ /* 0x000fe20003800000 */
[----:B------:R-:W-:Y:S01]  /*13f90*/  PLOP3.LUT P6, PT, P6, PT, PT, 0x8, 0x0 ;  /* 0x000000000000781c */ /* 0x000fe200037ce170 */
[----:B------:R-:W-:-:S12]  /*13fa0*/  IMAD.MOV.U32 R15, RZ, RZ, -0x1 ;  /* 0xffffffffff0f7424 */ /* 0x000fd800078e00ff */
[----:B012---:R-:W-:Y:S05]  /*13fb0*/  WARPSYNC.COLLECTIVE R15, `(.L_x_5142) ;  /* 0x000000000f087348 */ /* 0x007fea0003c00000 */
[----:B------:R-:W-:Y:S01]  /*13fc0*/  VOTE.ANY R14, PT, P6 ;  /* 0x00000000000e7806 */ /* 0x000fe200030e0100 */
[----:B012---:R-:W-:Y:S06]  /*13fd0*/  ENDCOLLECTIVE ;  /* 0x000000000000791b */ /* 0x007fec0003800000 */
.L_x_5142:
[----:B------:R-:W-:Y:S05]  /*13fe0*/  BSYNC B0 ;  /* 0x0000000000007941 */ /* 0x000fea0003800000 */
.L_x_5141:
        /* <DEDUP_REMOVED lines=9> */
.L_x_5143:
[----:B------:R-:W-:Y:S01]  /*14080*/  IMAD.MOV.U32 R5, RZ, RZ, R14 ;  /* 0x000000ffff057224 */ /* 0x000fe200078e000e */
[----:B------:R-:W-:Y:S06]  /*14090*/  BRA `(.L_x_5144) ;  /* 0xffffffbc00e47947 */ /* 0x000fec000383ffff */
.L_x_5025:
[----:B------:R-:W-:Y:S01]  /*140a0*/  BSSY B0, `(.L_x_5145) ;  /* 0x0000007000007945 */ /* 0x000fe20003800000 */
[----:B------:R-:W-:Y:S02]  /*140b0*/  IMAD.MOV.U32 R13, RZ, RZ, R6 ;  /* 0x000000ffff0d7224 */ /* 0x000fe400078e0006 */
[----:B------:R-:W-:Y:S02]  /*140c0*/  IMAD.MOV.U32 R11, RZ, RZ, 0x1f ;  /* 0x0000001fff0b7424 */ /* 0x000fe400078e00ff */
[----:B------:R-:W-:-:S07]  /*140d0*/  IMAD.MOV.U32 R15, RZ, RZ, -0x1 ;  /* 0xffffffffff0f7424 */ /* 0x000fce00078e00ff */
[----:B01234-:R-:W-:Y:S05]  /*140e0*/  WARPSYNC.COLLECTIVE R15, `(.L_x_5146) ;  /* 0x000000000f087348 */ /* 0x01ffea0003c00000 */
[----:B------:R0:W0:Y:S02]  /*140f0*/  SHFL.IDX P6, R14, R13, R12, R11 ;  /* 0x0000000c0d0e7389 */ /* 0x00002400000c000b */
[----:B01234-:R-:W-:Y:S01]  /*14100*/  ENDCOLLECTIVE ;  /* 0x000000000000791b */ /* 0x01ffe20003800000 */
.L_x_5146:
[----:B------:R-:W-:Y:S05]  /*14110*/  BSYNC B0 ;  /* 0x0000000000007941 */ /* 0x000fea0003800000 */
.L_x_5145:
[----:B------:R-:W-:Y:S05]  /*14120*/  BRA `(.L_x_5024) ;  /* 0xffffffbc00dc7947 */ /* 0x000fea000383ffff */
.L_x_5029:
[----:B-1----:R1:W2:Y:S02]  /*14130*/  SYNCS.PHASECHK.TRANS64.TRYWAIT P0, [R7+URZ+0x22820], R0 ;  /* 0x02282000070075a7 */ /* 0x0022a4000800017f */
[----:B--2---:R-:W-:Y:S05]  /*14140*/  @!P0 NANOSLEEP.SYNCS 0x989680 ;  /* 0x009896800000895d */ /* 0x004fea0003900000 */
[----:B------:R-:W2:Y:S02]  /*14150*/  @!P0 SYNCS.PHASECHK.TRANS64 P0, [R7+URZ+0x22820], R0 ;  /* 0x02282000070085a7 */ /* 0x000ea4000800007f */
[----:B--2---:R-:W-:Y:S05]  /*14160*/  @!P0 BRA `(.L_x_5029) ;  /* 0xfffffffc00f08947 */ /* 0x004fea000383ffff */
[----:B------:R-:W-:Y:S05]  /*14170*/  BRA `(.L_x_5147) ;  /* 0xffffffc400547947 */ /* 0x000fea000383ffff */
.L_x_5030:
        /* <DEDUP_REMOVED lines=8> */
[----:B01-34-:R-:W-:Y:S05]  /*14200*/  WARPSYNC.COLLECTIVE R15, `(.L_x_5149) ;  /* 0x000000000f087348 */ /* 0x01bfea0003c00000 */
[----:B------:R2:W0:Y:S02]  /*14210*/  SHFL.IDX P6, R14, R13, R12, R11 ;  /* 0x0000000c0d0e7389 */ /* 0x00042400000c000b */
[----:B01234-:R-:W-:Y:S01]  /*14220*/  ENDCOLLECTIVE ;  /* 0x000000000000791b */ /* 0x01ffe20003800000 */
.L_x_5149:
[----:B------:R-:W-:Y:S05]  /*14230*/  BSYNC B0 ;  /* 0x0000000000007941 */ /* 0x000fea0003800000 */
.L_x_5148:
[----:B------:R-:W-:Y:S05]  /*14240*/  BRA `(.L_x_5150) ;  /* 0xffffffc4003c7947 */ /* 0x000fea000383ffff */
.L_x_5033:
[----:B------:R-:W-:Y:S01]  /*14250*/  BSSY B1, `(.L_x_5151) ;  /* 0x0000006000017945 */ /* 0x000fe20003800000 */
[----:B------:R-:W-:-:S07]  /*14260*/  IMAD.MOV.U32 R15, RZ, RZ, -0x1 ;  /* 0xffffffffff0f7424 */ /* 0x000fce00078e00ff */
[----:B01-34-:R-:W-:Y:S05]  /*14270*/  WARPSYNC.COLLECTIVE R15, `(.L_x_5152) ;  /* 0x000000000f0c7348 */ /* 0x01bfea0003c00000 */
[----:B------:R-:W-:Y:S02]  /*14280*/  ELECT P6, UR62, PT ;  /* 0x00000000003e782f */ /* 0x000fe400038c0000 */
[----:B------:R-:W-:Y:S01]  /*14290*/  MOV R14, UR62 ;  /* 0x0000003e000e7c02 */ /* 0x000fe20008000f00 */
[----:B01-34-:R-:W-:Y:S10]  /*142a0*/  ENDCOLLECTIVE ;  /* 0x000000000000791b */ /* 0x01bff40003800000 */
.L_x_5152:
[----:B------:R-:W-:Y:S05]  /*142b0*/  BSYNC B1 ;  /* 0x0000000000017941 */ /* 0x000fea0003800000 */
.L_x_5151:
[----:B------:R-:W-:Y:S05]  /*142c0*/  BRA `(.L_x_5153) ;  /* 0xffffffc400347947 */ /* 0x000fea000383ffff */
.L_x_5035:
[----:B-1----:R1:W2:Y:S02]  /*142d0*/  SYNCS.PHASECHK.TRANS64.TRYWAIT P1, [R5+URZ+0x22840], R0 ;  /* 0x02284000050075a7 */ /* 0x0022a4000802017f */
[----:B--2---:R-:W-:Y:S05]  /*142e0*/  @!P1 NANOSLEEP.SYNCS 0x989680 ;  /* 0x009896800000995d */ /* 0x004fea0003900000 */
[----:B------:R-:W2:Y:S02]  /*142f0*/  @!P1 SYNCS.PHASECHK.TRANS64 P1, [R5+URZ+0x22840], R0 ;  /* 0x02284000050095a7 */ /* 0x000ea4000802007f */
[----:B--2---:R-:W-:Y:S05]  /*14300*/  @!P1 BRA `(.L_x_5035) ;  /* 0xfffffffc00f09947 */ /* 0x004fea000383ffff */
[----:B------:R-:W-:Y:S05]  /*14310*/  BRA `(.L_x_5154) ;  /* 0xffffffc400547947 */ /* 0x000fea000383ffff */
.L_x_5037:
[----:B--2---:R2:W0:Y:S02]  /*14320*/  SYNCS.PHASECHK.TRANS64.TRYWAIT P1, [R3+URZ+0x22840], R2 ;  /* 0x02284002030075a7 */ /* 0x004424000802017f */
[----:B0-----:R-:W-:Y:S05]  /*14330*/  @!P1 NANOSLEEP.SYNCS 0x989680 ;  /* 0x009896800000995d */ /* 0x001fea0003900000 */
[----:B------:R-:W0:Y:S02]  /*14340*/  @!P1 SYNCS.PHASECHK.TRANS64 P1, [R3+URZ+0x22840], R2 ;  /* 0x02284002030095a7 */ /* 0x000e24000802007f */
[----:B0-----:R-:W-:Y:S05]  /*14350*/  @!P1 BRA `(.L_x_5037) ;  /* 0xfffffffc00f09947 */ /* 0x001fea000383ffff */
[----:B------:R-:W-:Y:S05]  /*14360*/  BRA `(.L_x_5155) ;  /* 0xffffffc400607947 */ /* 0x000fea000383ffff */
.L_x_5039:
[----:B------:R0:W0:Y:S02]  /*14370*/  SYNCS.PHASECHK.TRANS64.TRYWAIT P1, [R5+URZ+0x22860], R0 ;  /* 0x02286000050075a7 */ /* 0x000024000802017f */
[----:B0-----:R-:W-:Y:S05]  /*14380*/  @!P1 NANOSLEEP.SYNCS 0x989680 ;  /* 0x009896800000995d */ /* 0x001fea0003900000 */
[----:B------:R-:W0:Y:S02]  /*14390*/  @!P1 SYNCS.PHASECHK.TRANS64 P1, [R5+URZ+0x22860], R0 ;  /* 0x02286000050095a7 */ /* 0x000e24000802007f */
[----:B0-----:R-:W-:Y:S05]  /*143a0*/  @!P1 BRA `(.L_x_5039) ;  /* 0xfffffffc00f09947 */ /* 0x001fea000383ffff */
[----:B------:R-:W-:Y:S05]  /*143b0*/  BRA `(.L_x_5156) ;  /* 0xffffffc4005c7947 */ /* 0x000fea000383ffff */
.L_x_5157:
        /* <DEDUP_REMOVED lines=12> */
.L_x_6465:


//--------------------- .text._ZN7cutlass13device_kernelIN5flash11enable_sm90INS1_16FlashAttnFwdSm90INS1_25CollectiveMainloopFwdSm90ILi2EN4cute5tupleIJNS5_1CILi1EEES8_S8_EEENS6_IJNS7_ILi128EEENS7_ILi96EEENS7_ILi64EEEEEELi256ENS_10bfloat16_tEfNS_4arch4Sm90ELb1ELb0ELb0ELb1ELb1ELb1ELb0ELb1ELb0ELb1ELb0ELb0EEENS1_21CollectiveEpilogueFwdINS6_IJSA_NS7_ILi256EEESB_EEES9_SE_SG_Li256ELb1ELb1ELb0ELb0EEENS1_36VarlenDynamicPersistentTileSchedulerILi128ELi96ELi256ELi128ELb0ELb1ELb1ELb1ELb1ELb1EEEEEEEEEvNT_6ParamsE --------------------------
	.section	.text._ZN7cutlass13device_kernelIN5flash11enable_sm90INS1_16FlashAttnFwdSm90INS1_25CollectiveMainloopFwdSm90ILi2EN4cute5tupleIJNS5_1CILi1EEES8_S8_EEENS6_IJNS7_ILi128EEENS7_ILi96EEENS7_ILi64EEEEEELi256ENS_10bfloat16_tEfNS_4arch4Sm90ELb1ELb0ELb0ELb1ELb1ELb1ELb0ELb1ELb0ELb1ELb0ELb0EEENS1_21CollectiveEpilogueFwdINS6_IJSA_NS7_ILi256EEESB_EEES9_SE_SG_Li256ELb1ELb1ELb0ELb0EEENS1_36VarlenDynamicPersistentTileSchedulerILi128ELi96ELi256ELi128ELb0ELb1ELb1ELb1ELb1ELb1EEEEEEEEEvNT_6ParamsE,"ax",@progbits
	.align	128
.text._ZN7cutlass13device_kernelIN5flash11enable_sm90INS1_16FlashAttnFwdSm90INS1_25CollectiveMainloopFwdSm90ILi2EN4cute5tupleIJNS5_1CILi1EEES8_S8_EEENS6_IJNS7_ILi128EEENS7_ILi96EEENS7_ILi64EEEEEELi256ENS_10bfloat16_tEfNS_4arch4Sm90ELb1ELb0ELb0ELb1ELb1ELb1ELb0ELb1ELb0ELb1ELb0ELb0EEENS1_21CollectiveEpilogueFwdINS6_IJSA_NS7_ILi256EEESB_EEES9_SE_SG_Li256ELb1ELb1ELb0ELb0EEENS1_36VarlenDynamicPersistentTileSchedulerILi128ELi96ELi256ELi128ELb0ELb1ELb1ELb1ELb1ELb1EEEEEEEEEvNT_6ParamsE:
        .type           _ZN7cutlass13device_kernelIN5flash11enable_sm90INS1_16FlashAttnFwdSm90INS1_25CollectiveMainloopFwdSm90ILi2EN4cute5tupleIJNS5_1CILi1EEES8_S8_EEENS6_IJNS7_ILi128EEENS7_ILi96EEENS7_ILi64EEEEEELi256ENS_10bfloat16_tEfNS_4arch4Sm90ELb1ELb0ELb0ELb1ELb1ELb1ELb0ELb1ELb0ELb1ELb0ELb0EEENS1_21CollectiveEpilogueFwdINS6_IJSA_NS7_ILi256EEESB_EEES9_SE_SG_Li256ELb1ELb1ELb0ELb0EEENS1_36VarlenDynamicPersistentTileSchedulerILi128ELi96ELi256ELi128ELb0ELb1ELb1ELb1ELb1ELb1EEEEEEEEEvNT_6ParamsE,@function
        .size           _ZN7cutlass13device_kernelIN5flash11enable_sm90INS1_16FlashAttnFwdSm90INS1_25CollectiveMainloopFwdSm90ILi2EN4cute5tupleIJNS5_1CILi1EEES8_S8_EEENS6_IJNS7_ILi128EEENS7_ILi96EEENS7_ILi64EEEEEELi256ENS_10bfloat16_tEfNS_4arch4Sm90ELb1ELb0ELb0ELb1ELb1ELb1ELb0ELb1ELb0ELb1ELb0ELb0EEENS1_21CollectiveEpilogueFwdINS6_IJSA_NS7_ILi256EEESB_EEES9_SE_SG_Li256ELb1ELb1ELb0ELb0EEENS1_36VarlenDynamicPersistentTileSchedulerILi128ELi96ELi256ELi128ELb0ELb1ELb1ELb1ELb1ELb1EEEEEEEEEvNT_6ParamsE,(.L_x_6466 - _ZN7cutlass13device_kernelIN5flash11enable_sm90INS1_16FlashAttnFwdSm90INS1_25CollectiveMainloopFwdSm90ILi2EN4cute5tupleIJNS5_1CILi1EEES8_S8_EEENS6_IJNS7_ILi128EEENS7_ILi96EEENS7_ILi64EEEEEELi256ENS_10bfloat16_tEfNS_4arch4Sm90ELb1ELb0ELb0ELb1ELb1ELb1ELb0ELb1ELb0ELb1ELb0ELb0EEENS1_21CollectiveEpilogueFwdINS6_IJSA_NS7_ILi256EEESB_EEES9_SE_SG_Li256ELb1ELb1ELb0ELb0EEENS1_36VarlenDynamicPersistentTileSchedulerILi128ELi96ELi256ELi128ELb0ELb1ELb1ELb1ELb1ELb1EEEEEEEEEvNT_6ParamsE)
        .other          _ZN7cutlass13device_kernelIN5flash11enable_sm90INS1_16FlashAttnFwdSm90INS1_25CollectiveMainloopFwdSm90ILi2EN4cute5tupleIJNS5_1CILi1EEES8_S8_EEENS6_IJNS7_ILi128EEENS7_ILi96EEENS7_ILi64EEEEEELi256ENS_10bfloat16_tEfNS_4arch4Sm90ELb1ELb0ELb0ELb1ELb1ELb1ELb0ELb1ELb0ELb1ELb0ELb0EEENS1_21CollectiveEpilogueFwdINS6_IJSA_NS7_ILi256EEESB_EEES9_SE_SG_Li256ELb1ELb1ELb0ELb0EEENS1_36VarlenDynamicPersistentTileSchedulerILi128ELi96ELi256ELi128ELb0ELb1ELb1ELb1ELb1ELb1EEEEEEEEEvNT_6ParamsE,@"STO_CUDA_ENTRY STV_DEFAULT"
_ZN7cutlass13device_kernelIN5flash11enable_sm90INS1_16FlashAttnFwdSm90INS1_25CollectiveMainloopFwdSm90ILi2EN4cute5tupleIJNS5_1CILi1EEES8_S8_EEENS6_IJNS7_ILi128EEENS7_ILi96EEENS7_ILi64EEEEEELi256ENS_10bfloat16_tEfNS_4arch4Sm90ELb1ELb0ELb0ELb1ELb1ELb1ELb0ELb1ELb0ELb1ELb0ELb0EEENS1_21CollectiveEpilogueFwdINS6_IJSA_NS7_ILi256EEESB_EEES9_SE_SG_Li256ELb1ELb1ELb0ELb0EEENS1_36VarlenDynamicPersistentTileSchedulerILi128ELi96ELi256ELi128ELb0ELb1ELb1ELb1ELb1ELb1EEEEEEEEEvNT_6ParamsE:
        /* <DEDUP_REMOVED lines=17> */
.L_x_5159:
[----:B------:R-:W-:Y:S05]  /*0110*/  BSYNC B0 ;  /* 0x0000000000007941 */ /* 0x000fea0003800000 */
.L_x_5158:
        /* <DEDUP_REMOVED lines=40> */
.L_x_5160:
        /* <DEDUP_REMOVED lines=22> */
.L_x_5161:
        /* <DEDUP_REMOVED lines=18> */
.L_x_5162:
        /* <DEDUP_REMOVED lines=22> */
.L_x_5163:
        /* <DEDUP_REMOVED lines=22> */
.L_x_5164:
        /* <DEDUP_REMOVED lines=9> */
.L_x_5167:
        /* <DEDUP_REMOVED lines=9> */
[----:B------:R-:W-:-:S02]  /*0a00*/  ISETP.NE.AND P0, PT, R3, 0x1, PT ;  /* 0x000000010300780c */ /* 0x000fc40003f05270 */
[----:B------:R-:W-:-:S11]  /*0a10*/  LOP3.LUT R23, R23, 0xffffffef, RZ, 0xc0, !PT ;  /* 0xffffffef17177812 */ /* 0x000fd600078ec0ff */
[----:B------:R-:W-:Y:S06]  /*0a20*/  @!P0 BAR.ARV 0x9, 0x100 ;  /* 0x0244000000008b1d */ /* 0x000fec0000002000 */
[----:B------:R-:W-:Y:S02]  /*0a30*/  @P0 LOP3.LUT R23, R23, 0x10, RZ, 0xfc, !PT ;  /* 0x0000001017170812 */ /* 0x000fe400078efcff */
[----:B------:R-:W-:Y:S01]  /*0a40*/  BAR.SYNC.DEFER_BLOCKING 0x5, 0x180 ;  /* 0x0146000000007b1d */ /* 0x000fe20000010000 */
[----:B0-----:R-:W-:-:S05]  /*0a50*/  LEA R19, R2, R19, 0x18 ;  /* 0x0000001302137211 */ /* 0x001fca00078ec0ff */
[----:B------:R-:W0:Y:S02]  /*0a60*/  LDS.128 R32, [R19+0x228d0] ;  /* 0x0228d00013207984 */ /* 0x000e240000000c00 */
[----:B------:R-:W-:Y:S06]  /*0a70*/  BAR.ARV 0x4, 0x180 ;  /* 0x0106000000007b1d */ /* 0x000fec0000002000 */
[----:B0-----:R-:W-:-:S13]  /*0a80*/  ISETP.GE.AND P0, PT, R35, UR4, PT ;  /* 0x0000000423007c0c */ /* 0x001fda000bf06270 */
[----:B------:R-:W-:Y:S05]  /*0a90*/  @P0 BRA `(.L_x_5168) ;  /* 0x0000019c00700947 */ /* 0x000fea0003800000 */
[----:B------:R-:W2:Y:S01]  /*0aa0*/  LDL.LU R13, [R1] ;  /* 0x00000000010d7983 */ /* 0x000ea20000300800 */
[----:B------:R-:W-:Y:S02]  /*0ab0*/  VIADD R12, R0, 0xffffff80 ;  /* 0xffffff80000c7836 */ /* 0x000fe40000000000 */
[----:B------:R-:W-:Y:S02]  /*0ac0*/  IMAD.MOV.U32 R18, RZ, RZ, RZ ;  /* 0x000000ffff127224 */ /* 0x000fe400078e00ff */
[----:B------:R-:W-:Y:S01]  /*0ad0*/  IMAD.MOV.U32 R210, RZ, RZ, RZ ;  /* 0x000000ffffd27224 */ /* 0x000fe200078e00ff */
[----:B------:R-:W-:Y:S01]  /*0ae0*/  SHF.R.S32.HI R0, RZ, 0x1f, R12 ;  /* 0x0000001fff007819 */ /* 0x000fe2000001140c */
[----:B------:R-:W-:Y:S02]  /*0af0*/  IMAD.MOV.U32 R207, RZ, RZ, RZ ;  /* 0x000000ffffcf7224 */ /* 0x000fe400078e00ff */
[----:B------:R-:W-:Y:S01]  /*0b00*/  IMAD.MOV.U32 R22, RZ, RZ, RZ ;  /* 0x000000ffff167224 */ /* 0x000fe200078e00ff */
[----:B------:R-:W-:-:S04]  /*0b10*/  LEA.HI R2, R0, R12, RZ, 0x7 ;  /* 0x0000000c00027211 */ /* 0x000fc800078f38ff */
[----:B------:R-:W-:Y:S02]  /*0b20*/  LOP3.LUT R3, R2, 0xffffff80, RZ, 0xc0, !PT ;  /* 0xffffff8002037812 */ /* 0x000fe400078ec0ff */
[----:B------:R-:W-:-:S03]  /*0b30*/  SHF.R.S32.HI R14, RZ, 0x7, R2 ;  /* 0x00000007ff0e7819 */ /* 0x000fc60000011402 */
        /* <DEDUP_REMOVED lines=11> */
[CC--:B------:R-:W-:Y:S02]  /*0bf0*/  LEA.HI R3, R0.reuse, R12.reuse, RZ, 0x4 ;  /* 0x0000000c00037211 */ /* 0x0c0fe400078f20ff */
[----:B------:R-:W-:Y:S02]  /*0c00*/  LOP3.LUT R9, R5, 0xfffffff8, RZ, 0xc0, !PT ;  /* 0xfffffff805097812 */ /* 0x000fe400078ec0ff */
[----:B------:R-:W-:Y:S02]  /*0c10*/  SHF.R.S32.HI R6, RZ, 0x4, R3 ;  /* 0x00000004ff067819 */ /* 0x000fe40000011403 */
[----:B------:R-:W-:Y:S01]  /*0c20*/  LEA.HI R5, R0, R12, RZ, 0x5 ;  /* 0x0000000c00057211 */ /* 0x000fe200078f28ff */
[----:B------:R-:W-:Y:S01]  /*0c30*/  IMAD.IADD R10, R4, 0x1, -R9 ;  /* 0x00000001040a7824 */ /* 0x000fe200078e0a09 */
[----:B------:R-:W-:-:S02]  /*0c40*/  LOP3.LUT R4, R3, 0x3fffff0, RZ, 0xc0, !PT ;  /* 0x03fffff003047812 */ /* 0x000fc400078ec0ff */
[----:B------:R-:W-:Y:S01]  /*0c50*/  LEA.HI R3, R3, R6, RZ, 0x1 ;  /* 0x0000000603037211 */ /* 0x000fe200078f08ff */
[----:B------:R-:W-:Y:S01]  /*0c60*/  IMAD R7, R7, 0x10, R10 ;  /* 0x0000001007077824 */ /* 0x000fe200078e020a */
[----:B------:R-:W-:Y:S01]  /*0c70*/  SHF.R.S32.HI R15, RZ, 0x5, R5 ;  /* 0x00000005ff0f7819 */ /* 0x000fe20000011405 */
[----:B------:R-:W-:Y:S01]  /*0c80*/  IMAD.IADD R4, R12, 0x1, -R4 ;  /* 0x000000010c047824 */ /* 0x000fe200078e0a04 */
[----:B------:R-:W-:Y:S02]  /*0c90*/  LOP3.LUT R3, R3, 0x1ffffffe, RZ, 0xc0, !PT ;  /* 0x1ffffffe03037812 */ /* 0x000fe400078ec0ff */
[----:B------:R-:W-:Y:S01]  /*0ca0*/  LOP3.LUT R8, R8, 0x7ffffffc, RZ, 0xc0, !PT ;  /* 0x7ffffffc08087812 */ /* 0x000fe200078ec0ff */
[----:B------:R-:W-:Y:S02]  /*0cb0*/  IMAD R4, R15, 0x10, R4 ;  /* 0x000000100f047824 */ /* 0x000fe400078e0204 */
[----:B------:R-:W-:Y:S02]  /*0cc0*/  IMAD.IADD R3, R6, 0x1, -R3 ;  /* 0x0000000106037824 */ /* 0x000fe400078e0a03 */
[----:B------:R-:W-:Y:S01]  /*0cd0*/  IMAD R6, R2, 0x40, R7 ;  /* 0x0000004002067824 */ /* 0x000fe200078e0207 */
[-C--:B------:R-:W-:Y:S01]  /*0ce0*/  LEA.HI R2, R0, R12.reuse, RZ, 0x2 ;  /* 0x0000000c00027211 */ /* 0x080fe200078f10ff */
[----:B------:R-:W-:Y:S01]  /*0cf0*/  IMAD R5, R4, 0x8, R3 ;  /* 0x0000000804057824 */ /* 0x000fe200078e0203 */
[----:B------:R-:W-:-:S02]  /*0d00*/  LEA.HI R0, R0, R12, RZ, 0x3 ;  /* 0x0000000c00007211 */ /* 0x000fc400078f18ff */
[--C-:B------:R-:W-:Y:S01]  /*0d10*/  SHF.R.S32.HI R206, RZ, 0x2, R2.reuse ;  /* 0x00000002ffce7819 */ /* 0x100fe20000011402 */
[----:B------:R-:W-:Y:S01]  /*0d20*/  STL [R1+0x50], R6 ;  /* 0x0000500601007387 */ /* 0x000fe20000100800 */
[----:B------:R-:W-:Y:S01]  /*0d30*/  SHF.R.S32.HI R3, RZ, 0x1f, R2 ;  /* 0x0000001fff037819 */ /* 0x000fe20000011402 */
[----:B------:R-:W-:Y:S01]  /*0d40*/  IMAD.SHL.U32 R5, R5, 0x8, RZ ;  /* 0x0000000805057824 */ /* 0x000fe200078e00ff */
[----:B------:R-:W-:Y:S01]  /*0d50*/  LOP3.LUT R2, R2, 0xfffffffc, RZ, 0xc0, !PT ;  /* 0xfffffffc02027812 */ /* 0x000fe200078ec0ff */
[----:B------:R-:W-:Y:S01]  /*0d60*/  VIADD R7, R206, 0x40 ;  /* 0x00000040ce077836 */ /* 0x000fe20000000000 */
[----:B------:R-:W-:Y:S01]  /*0d70*/  LEA.HI R3, R3, R206, RZ, 0x3 ;  /* 0x000000ce03037211 */ /* 0x000fe200078f18ff */
[----:B------:R-:W-:Y:S01]  /*0d80*/  STL [R1+0x3c], RZ ;  /* 0x00003cff01007387 */ /* 0x000fe20000100800 */
[----:B------:R-:W-:Y:S01]  /*0d90*/  SHF.R.S32.HI R4, RZ, 0x3, R0 ;  /* 0x00000003ff047819 */ /* 0x000fe20000011400 */
[----:B------:R-:W-:Y:S01]  /*0da0*/  IMAD.IADD R9, R12, 0x1, -R2 ;  /* 0x000000010c097824 */ /* 0x000fe200078e0a02 */
[----:B------:R-:W-:Y:S01]  /*0db0*/  LOP3.LUT R0, R0, 0xfffffff8, RZ, 0xc0, !PT ;  /* 0xfffffff800007812 */ /* 0x000fe200078ec0ff */
[----:B------:R-:W-:Y:S01]  /*0dc0*/  IMAD.SHL.U32 R2, R7, 0x40, RZ ;  /* 0x0000004007027824 */ /* 0x000fe200078e00ff */
[----:B------:R-:W-:Y:S01]  /*0dd0*/  LOP3.LUT R3, R3, 0xfffffff8, RZ, 0xc0, !PT ;  /* 0xfffffff803037812 */ /* 0x000fe200078ec0ff */
[C---:B------:R-:W-:Y:S01]  /*0de0*/  IMAD.SHL.U32 R204, R9.reuse, 0x4, RZ ;  /* 0x0000000409cc7824 */ /* 0x040fe200078e00ff */
[----:B------:R-:W-:Y:S01]  /*0df0*/  SHF.R.S32.HI R4, RZ, 0x1f, R7 ;  /* 0x0000001fff047819 */ /* 0x000fe20000011407 */
[----:B------:R-:W-:Y:S01]  /*0e00*/  IMAD.IADD R10, R12, 0x1, -R0 ;  /* 0x000000010c0a7824 */ /* 0x000fe200078e0a00 */
[C---:B------:R-:W-:Y:S01]  /*0e10*/  LEA.HI R0, R9.reuse, R9, RZ, 0x1 ;  /* 0x0000000909007211 */ /* 0x040fe200078f08ff */
[----:B------:R-:W-:Y:S01]  /*0e20*/  IMAD.IADD R3, R206, 0x1, -R3 ;  /* 0x00000001ce037824 */ /* 0x000fe200078e0a03 */
[----:B------:R-:W-:Y:S01]  /*0e30*/  LEA.HI R4, R4, R7, RZ, 0x3 ;  /* 0x0000000704047211 */ /* 0x000fe200078f18ff */
[----:B------:R-:W-:Y:S01]  /*0e40*/  VIADD R211, R204, 0x10 ;  /* 0x00000010ccd37836 */ /* 0x000fe20000000000 */
[----:B------:R-:W-:Y:S01]  /*0e50*/  LOP3.LUT R0, R0, 0x1ffffffe, RZ, 0xc0, !PT ;  /* 0x1ffffffe00007812 */ /* 0x000fe200078ec0ff */
[----:B------:R-:W-:Y:S01]  /*0e60*/  IMAD.SHL.U32 R16, R9, 0x8, RZ ;  /* 0x0000000809107824 */ /* 0x000fe200078e00ff */
[----:B------:R0:W-:Y:S01]  /*0e70*/  STL [R1+0x40], R3 ;  /* 0x0000400301007387 */ /* 0x0001e20000100800 */
[----:B------:R-:W-:-:S02]  /*0e80*/  IMAD.SHL.U32 R4, R4, 0x40, RZ ;  /* 0x0000004004047824 */ /* 0x000fc400078e00ff */
[----:B------:R-:W-:Y:S01]  /*0e90*/  IMAD.SHL.U32 R219, R10, 0x8, RZ ;  /* 0x000000080adb7824 */ /* 0x000fe200078e00ff */
[----:B------:R-:W-:Y:S01]  /*0ea0*/  SHF.R.S32.HI R17, RZ, 0x1f, R16 ;  /* 0x0000001fff117819 */ /* 0x000fe20000011410 */
[----:B------:R-:W-:Y:S01]  /*0eb0*/  IMAD.IADD R0, R9, 0x1, -R0 ;  /* 0x0000000109007824 */ /* 0x000fe200078e0a00 */
[----:B------:R-:W-:Y:S01]  /*0ec0*/  LOP3.LUT R4, R4, 0xfffffe00, RZ, 0xc0, !PT ;  /* 0xfffffe0004047812 */ /* 0x000fe200078ec0ff */
[----:B------:R-:W-:Y:S01]  /*0ed0*/  VIADD R216, R16, 0x40 ;  /* 0x0000004010d87836 */ /* 0x000fe20000000000 */
[----:B------:R-:W-:Y:S01]  /*0ee0*/  SHF.R.S32.HI R7, RZ, 0x1f, R219 ;  /* 0x0000001fff077819 */ /* 0x000fe200000114db */
[----:B------:R-:W-:Y:S01]  /*0ef0*/  VIADD R7, R219, 0xc0 ;  /* 0x000000c0db077836 */ /* 0x000fe20000000000 */
[----:B0-----:R-:W-:Y:S01]  /*0f00*/  LOP3.LUT R3, R2, 0x1c0, RZ, 0xc0, !PT ;  /* 0x000001c002037812 */ /* 0x001fe200078ec0ff */
[----:B------:R-:W-:Y:S01]  /*0f10*/  IMAD R0, R0, 0x8, R6 ;  /* 0x0000000800007824 */ /* 0x000fe200078e0206 */
[----:B------:R-:W-:Y:S01]  /*0f20*/  SHF.R.S32.HI R229, RZ, 0x1f, R216 ;  /* 0x0000001fffe57819 */ /* 0x000fe200000114d8 */
[C---:B------:R-:W-:Y:S01]  /*0f30*/  VIADD R2, R16.reuse, 0x20 ;  /* 0x0000002010027836 */ /* 0x040fe20000000000 */
[----:B------:R-:W-:Y:S01]  /*0f40*/  SHF.R.U32.HI R9, RZ, 0x3, R3 ;  /* 0x00000003ff097819 */ /* 0x000fe20000011603 */
[C---:B------:R-:W-:Y:S01]  /*0f50*/  VIADD R215, R16.reuse, 0x60 ;  /* 0x0000006010d77836 */ /* 0x040fe20000000000 */
[----:B------:R-:W-:Y:S01]  /*0f60*/  LOP3.LUT R3, R3, 0x38, R16, 0xf8, !PT ;  /* 0x0000003803037812 */ /* 0x000fe200078ef810 */
[C---:B------:R-:W-:Y:S01]  /*0f70*/  VIADD R214, R16.reuse, 0x80 ;  /* 0x0000008010d67836 */ /* 0x040fe20000000000 */
[----:B------:R-:W-:Y:S01]  /*0f80*/  SHF.R.S32.HI R208, RZ, 0x1f, R2 ;  /* 0x0000001fffd07819 */ /* 0x000fe20000011402 */
[C---:B------:R-:W-:Y:S01]  /*0f90*/  VIADD R213, R16.reuse, 0xa0 ;  /* 0x000000a010d57836 */ /* 0x040fe20000000000 */
[----:B------:R-:W-:Y:S01]  /*0fa0*/  SHF.R.S32.HI R228, RZ, 0x1f, R215 ;  /* 0x0000001fffe47819 */ /* 0x000fe200000114d7 */
[C---:B------:R-:W-:Y:S01]  /*0fb0*/  VIADD R218, R16.reuse, 0xc0 ;  /* 0x000000c010da7836 */ /* 0x040fe20000000000 */
[----:B------:R-:W-:Y:S01]  /*0fc0*/  SHF.R.S32.HI R227, RZ, 0x1f, R214 ;  /* 0x0000001fffe37819 */ /* 0x000fe200000114d6 */
[----:B------:R-:W-:Y:S01]  /*0fd0*/  VIADD R217, R16, 0xe0 ;  /* 0x000000e010d97836 */ /* 0x000fe20000000000 */
[----:B------:R-:W-:Y:S01]  /*0fe0*/  SHF.R.S32.HI R226, RZ, 0x1f, R213 ;  /* 0x0000001fffe27819 */ /* 0x000fe200000114d5 */
[C---:B------:R-:W-:Y:S01]  /*0ff0*/  VIADD R12, R219.reuse, 0x40 ;  /* 0x00000040db0c7836 */ /* 0x040fe20000000000 */
[----:B------:R-:W-:Y:S01]  /*1000*/  SHF.R.S32.HI R225, RZ, 0x1f, R218 ;  /* 0x0000001fffe17819 */ /* 0x000fe200000114da */
[----:B------:R-:W-:Y:S01]  /*1010*/  VIADD R10, R219, 0x80 ;  /* 0x00000080db0a7836 */ /* 0x000fe20000000000 */
[----:B------:R-:W-:-:S02]  /*1020*/  SHF.R.S32.HI R224, RZ, 0x1f, R217 ;  /* 0x0000001fffe07819 */ /* 0x000fc400000114d9 */
[----:B------:R-:W-:Y:S02]  /*1030*/  SHF.R.S32.HI R12, RZ, 0x1f, R12 ;  /* 0x0000001fff0c7819 */ /* 0x000fe4000001140c */
[----:B------:R-:W-:Y:S02]  /*1040*/  SHF.R.S32.HI R10, RZ, 0x1f, R10 ;  /* 0x0000001fff0a7819 */ /* 0x000fe4000001140a */
[----:B--2---:R-:W-:Y:S02]  /*1050*/  LOP3.LUT R209, R13, 0x1, RZ, 0xfc, !PT ;  /* 0x000000010dd17812 */ /* 0x004fe400078efcff */
[----:B------:R-:W-:-:S05]  /*1060*/  SHF.R.S32.HI R13, RZ, 0x1f, R211 ;  /* 0x0000001fff0d7819 */ /* 0x000fca00000114d3 */
[----:B------:R-:W-:Y:S04]  /*1070*/  STL [R1+0x48], R13 ;  /* 0x0000480d01007387 */ /* 0x000fe80000100800 */
[----:B------:R0:W-:Y:S02]  /*1080*/  STL [R1+0xc], R4 ;  /* 0x00000c0401007387 */ /* 0x0001e40000100800 */
[----:B0-----:R-:W-:Y:S02]  /*1090*/  LOP3.LUT R4, R4, R3, R9, 0xf6, !PT ;  /* 0x0000000304047212 */ /* 0x001fe400078ef609 */
[----:B------:R-:W-:Y:S01]  /*10a0*/  SHF.R.S32.HI R3, RZ, 0x1f, R7 ;  /* 0x0000001fff037819 */ /* 0x000fe20000011407 */
[----:B------:R-:W-:Y:S02]  /*10b0*/  IMAD.IADD R7, R11, 0x1, -R8 ;  /* 0x000000010b077824 */ /* 0x000fe400078e0a08 */
[----:B------:R-:W-:-:S03]  /*10c0*/  IMAD R3, R4, 0x2, R19 ;  /* 0x0000000204037824 */ /* 0x000fc600078e0213 */
[----:B------:R0:W-:Y:S04]  /*10d0*/  STL [R1+0x18], R7 ;  /* 0x0000180701007387 */ /* 0x0001e80000100800 */
[----:B------:R0:W-:Y:S04]  /*10e0*/  STL [R1+0x4c], R3 ;  /* 0x00004c0301007387 */ /* 0x0001e80000100800 */
[----:B------:R0:W-:Y:S04]  /*10f0*/  STL [R1+0x54], R5 ;  /* 0x0000540501007387 */ /* 0x0001e80000100800 */
[----:B------:R0:W-:Y:S02]  /*1100*/  STL [R1+0x10], R0 ;  /* 0x0000100001007387 */ /* 0x0001e40000100800 */
.L_x_5327:
[----:B0-2---:R-:W0:Y:S02]  /*1110*/  LDC.64 R4, c[0x0][0xc88] ;  /* 0x00032200ff047b82 */ /* 0x005e240000000a00 */
        /* <DEDUP_REMOVED lines=43> */
[----:B-1-34-:R-:W-:Y:S06]  /*13d0*/  @P2 BRA `(.L_x_5169) ;  /* 0x0000000000242947 */ /* 0x01afec0003800000 */
        /* <DEDUP_REMOVED lines=9> */
.L_x_5169:
[----:B------:R-:W-:Y:S01]  /*1470*/  ULDC.64 UR4, c[0x0][0xa20] ;  /* 0x0002880000047ab9 */ /* 0x000fe20000000a00 */
[----:B------:R0:W-:Y:S01]  /*1480*/  STL [R1+0x2c], R34 ;  /* 0x00002c2201007387 */ /* 0x0001e20000100800 */
[----:B------:R-:W-:-:S04]  /*1490*/  ISETP.NE.U32.AND P1, PT, RZ, UR4, PT ;  /* 0x00000004ff007c0c */ /* 0x000fc8000bf25070 */
[----:B------:R-:W-:-:S13]  /*14a0*/  ISETP.NE.AND.EX P1, PT, RZ, UR5, PT, P1 ;  /* 0x00000005ff007c0c */ /* 0x000fda000bf25310 */
[----:B0-----:R-:W-:Y:S05]  /*14b0*/  @!P1 BRA `(.L_x_5170) ;  /* 0x0000000000109947 */ /* 0x001fea0003800000 */
[----:B------:R-:W-:-:S04]  /*14c0*/  IADD3 R4, P0, R37, UR4, RZ ;  /* 0x0000000425047c10 */ /* 0x000fc8000ff1e0ff */
[----:B------:R-:W-:-:S05]  /*14d0*/  IADD3.X R5, R32, UR5, RZ, P0, !PT ;  /* 0x0000000520057c10 */ /* 0x000fca00087fe4ff */
[----:B------:R0:W5:Y:S01]  /*14e0*/  LDG.E R35, desc[UR40][R4.64] ;  /* 0x0000002804237981 */ /* 0x000162000c1e1900 */
[----:B------:R-:W-:Y:S05]  /*14f0*/  BRA `(.L_x_5171) ;  /* 0x0000000000107947 */ /* 0x000fea0003800000 */
.L_x_5170:
[----:B------:R-:W-:Y:S05]  /*1500*/  @!P0 BRA `(.L_x_5171) ;  /* 0x00000000000c8947 */ /* 0x000fea0003800000 */
[----:B------:R-:W2:Y:S04]  /*1510*/  LDG.E R4, desc[UR40][R8.64] ;  /* 0x0000002808047981 */ /* 0x000ea8000c1e1900 */
[----:B------:R-:W2:Y:S02]  /*1520*/  LDG.E R35, desc[UR40][R8.64+0x4] ;  /* 0x0000042808237981 */ /* 0x000ea4000c1e1900 */
[----:B--2---:R-:W-:-:S07]  /*1530*/  IMAD.IADD R35, R35, 0x1, -R4 ;  /* 0x0000000123237824 */ /* 0x004fce00078e0a04 */
.L_x_5171:
[----:B------:R-:W-:Y:S01]  /*1540*/  ULDC.64 UR4, c[0x0][0xa10] ;  /* 0x0002840000047ab9 */ /* 0x000fe20000000a00 */
[----:B------:R-:W1:Y:S01]  /*1550*/  LDC R9, c[0x0][0x448] ;  /* 0x00011200ff097b82 */ /* 0x000e620000000800 */
[----:B------:R-:W-:-:S04]  /*1560*/  ISETP.NE.U32.AND P0, PT, RZ, UR4, PT ;  /* 0x00000004ff007c0c */ /* 0x000fc8000bf05070 */
[----:B------:R-:W-:Y:S01]  /*1570*/  ISETP.NE.AND.EX P0, PT, RZ, UR5, PT, P0 ;  /* 0x00000005ff007c0c */ /* 0x000fe2000bf05300 */
[----:B------:R-:W-:-:S12]  /*1580*/  ULDC.64 UR4, c[0x0][0xa30] ;  /* 0x00028c0000047ab9 */ /* 0x000fd80000000a00 */
[----:B0-----:R-:W0:Y:S02]  /*1590*/  @P0 LDC.64 R4, c[0x0][0xa10] ;  /* 0x00028400ff040b82 */ /* 0x001e240000000a00 */
[----:B0-----:R-:W-:-:S05]  /*15a0*/  @P0 IMAD.WIDE R4, R25, 0x4, R4 ;  /* 0x0000000419040825 */ /* 0x001fca00078e0204 */
[----:B------:R-:W2:Y:S04]  /*15b0*/  @P0 LDG.E R3, desc[UR40][R4.64] ;  /* 0x0000002804030981 */ /* 0x000ea8000c1e1900 */
[----:B------:R0:W2:Y:S01]  /*15c0*/  @P0 LDG.E R8, desc[UR40][R4.64+0x4] ;  /* 0x0000042804080981 */ /* 0x0000a2000c1e1900 */
[----:B------:R-:W-:Y:S01]  /*15d0*/  ISETP.NE.U32.AND P1, PT, RZ, UR4, PT ;  /* 0x00000004ff007c0c */ /* 0x000fe2000bf25070 */
[----:B-----5:R-:W-:-:S03]  /*15e0*/  IMAD.MOV.U32 R24, RZ, RZ, R35 ;  /* 0x000000ffff187224 */ /* 0x020fc600078e0023 */
[----:B------:R-:W-:-:S13]  /*15f0*/  ISETP.NE.AND.EX P1, PT, RZ, UR5, PT, P1 ;  /* 0x00000005ff007c0c */ /* 0x000fda000bf25310 */
[----:B------:R-:W-:-:S04]  /*1600*/  @P1 IADD3 R6, P2, R37, UR4, RZ ;  /* 0x0000000425061c10 */ /* 0x000fc8000ff5e0ff */
[----:B------:R-:W-:-:S05]  /*1610*/  @P1 IADD3.X R7, R32, UR5, RZ, P2, !PT ;  /* 0x0000000520071c10 */ /* 0x000fca00097fe4ff */
[----:B------:R3:W5:Y:S01]  /*1620*/  @P1 LDG.E R24, desc[UR40][R6.64] ;  /* 0x0000002806181981 */ /* 0x000762000c1e1900 */
[----:B-1----:R-:W-:Y:S01]  /*1630*/  ISETP.NE.AND P1, PT, R9, 0x1, PT ;  /* 0x000000010900780c */ /* 0x002fe20003f25270 */
[----:B------:R-:W-:-:S04]  /*1640*/  IMAD.SHL.U32 R223, R33, 0x80, RZ ;  /* 0x0000008021df7824 */ /* 0x000fc800078e00ff */
[----:B0-----:R-:W-:-:S08]  /*1650*/  VIADD R4, R223, 0x7f ;  /* 0x0000007fdf047836 */ /* 0x001fd00000000000 */
[----:B------:R-:W0:Y:S08]  /*1660*/  @P1 LDC R9, c[0x0][0x44c] ;  /* 0x00011300ff091b82 */ /* 0x000e300000000800 */
[----:B------:R-:W1:Y:S01]  /*1670*/  @P1 LDC R5, c[0x0][0x450] ;  /* 0x00011400ff051b82 */ /* 0x000e620000000800 */
[----:B--2---:R-:W-:Y:S02]  /*1680*/  @P0 IMAD.IADD R26, R8, 0x1, -R3 ;  /* 0x00000001081a0824 */ /* 0x004fe400078e0a03 */
[----:B------:R-:W-:-:S02]  /*1690*/  IMAD.IADD R8, R35, 0x1, -R0 ;  /* 0x0000000123087824 */ /* 0x000fc400078e0a00 */
[----:B0-----:R-:W-:-:S04]  /*16a0*/  @P1 IMAD.HI.U32 R0, R4, R9, RZ ;  /* 0x0000000904001227 */ /* 0x001fc800078e00ff */
[----:B------:R-:W-:Y:S01]  /*16b0*/  IMAD.IADD R10, R8, 0x1, R26 ;  /* 0x00000001080a7824 */ /* 0x000fe200078e021a */
[----:B-1----:R-:W-:Y:S01]  /*16c0*/  @P1 SHF.R.U32.HI R4, RZ, R5, R0 ;  /* 0x00000005ff041219 */ /* 0x002fe20000011600 */
[----:B------:R-:W-:Y:S02]  /*16d0*/  IMAD.MOV R30, RZ, RZ, -R8 ;  /* 0x000000ffff1e7224 */ /* 0x000fe400078e0a08 */
[C---:B------:R-:W-:Y:S01]  /*16e0*/  VIADD R0, R10.reuse, 0x5f ;  /* 0x0000005f0a007836 */ /* 0x040fe20000000000 */
[----:B------:R-:W-:Y:S01]  /*16f0*/  IADD3 R89, R10, 0x60, -R220 ;  /* 0x000000600a597810 */ /* 0x000fe20007ffe8dc */
[----:B------:R3:W-:Y:S01]  /*1700*/  STL [R1+0x4], R10 ;  /* 0x0000040a01007387 */ /* 0x0007e20000100800 */
[----:B------:R-:W-:Y:S01]  /*1710*/  VIMNMX R30, RZ, R30, !PT ;  /* 0x0000001eff1e7248 */ /* 0x000fe20007fe0100 */
[----:B------:R-:W-:-:S04]  /*1720*/  IMAD.HI R0, R0, 0x2aaaaaab, RZ ;  /* 0x2aaaaaab00007827 */ /* 0x000fc800078e02ff */
[----:B------:R-:W-:Y:S01]  /*1730*/  IMAD.IADD R4, R89, 0x1, R4 ;  /* 0x0000000159047824 */ /* 0x000fe200078e0204 */
[----:B------:R-:W-:-:S03]  /*1740*/  SHF.R.U32.HI R3, RZ, 0x1f, R0 ;  /* 0x0000001fff037819 */ /* 0x000fc60000011600 */
[----:B------:R-:W-:Y:S01]  /*1750*/  IMAD.HI R4, R4, 0x2aaaaaab, RZ ;  /* 0x2aaaaaab04047827 */ /* 0x000fe200078e02ff */
[----:B------:R-:W-:-:S04]  /*1760*/  LEA.HI.SX32 R172, R0, R3, 0x1c ;  /* 0x0000000300ac7211 */ /* 0x000fc800078fe2ff */
[----:B------:R-:W-:-:S04]  /*1770*/  SHF.R.U32.HI R5, RZ, 0x1f, R4 ;  /* 0x0000001fff057819 */ /* 0x000fc80000011604 */
[----:B------:R-:W-:-:S04]  /*1780*/  LEA.HI.SX32 R5, R4, R5, 0x1c ;  /* 0x0000000504057211 */ /* 0x000fc800078fe2ff */
[----:B------:R-:W-:-:S05]  /*1790*/  VIMNMX R5, R172, R5, PT ;  /* 0x00000005ac057248 */ /* 0x000fca0003fe0100 */
        /* <DEDUP_REMOVED lines=12> */
[----:B---3--:R-:W-:Y:S05]  /*1860*/  @!P1 BRA `(.L_x_5172) ;  /* 0x0000004800189947 */ /* 0x008fea0003800000 */
        /* <DEDUP_REMOVED lines=20> */
.L_x_5174:
[----:B------:R-:W-:Y:S05]  /*19b0*/  BSYNC B6 ;  /* 0x0000000000067941 */ /* 0x000fea0003800000 */
.L_x_5173:
        /* <DEDUP_REMOVED lines=20> */
.L_x_5176:
[----:B------:R-:W-:Y:S05]  /*1b00*/  BSYNC B6 ;  /* 0x0000000000067941 */ /* 0x000fea0003800000 */
.L_x_5175:
[----:B------:R-:W2:Y:S01]  /*1b10*/  LDL R14, [R1+0x40] ;  /* 0x00004000010e7983 */ /* 0x000ea20000100800 */
[----:B------:R-:W-:Y:S01]  /*1b20*/  ULDC.64 UR4, c[0x0][0x9f8] ;  /* 0x00027e0000047ab9 */ /* 0x000fe20000000a00 */
[----:B------:R-:W0:Y:S01]  /*1b30*/  LDC.64 R56, c[0x0][0x408] ;  /* 0x00010200ff387b82 */ /* 0x000e220000000a00 */
[----:B------:R-:W-:-:S04]  /*1b40*/  ISETP.NE.U32.AND P0, PT, RZ, UR4, PT ;  /* 0x00000004ff007c0c */ /* 0x000fc8000bf05070 */
[----:B------:R-:W-:-:S03]  /*1b50*/  ISETP.NE.AND.EX P0, PT, RZ, UR5, PT, P0 ;  /* 0x00000005ff007c0c */ /* 0x000fc6000bf05300 */
[----:B------:R-:W1:Y:S10]  /*1b60*/  LDC R39, c[0x0][0x3f4] ;  /* 0x0000fd00ff277b82 */ /* 0x000e740000000800 */
[----:B------:R-:W-:Y:S01]  /*1b70*/  @P0 IADD3 R4, P1, R37, UR4, RZ ;  /* 0x0000000425040c10 */ /* 0x000fe2000ff3e0ff */
[----:B------:R-:W-:-:S03]  /*1b80*/  ULDC UR4, c[0x0][0x320] ;  /* 0x0000c80000047ab9 */ /* 0x000fc60000000800 */
[----:B------:R-:W-:Y:S02]  /*1b90*/  @P0 IADD3.X R5, R32, UR5, RZ, P1, !PT ;  /* 0x0000000520050c10 */ /* 0x000fe40008ffe4ff */
[----:B------:R-:W-:Y:S01]  /*1ba0*/  ISETP.GE.AND P1, PT, R2, UR4, PT ;  /* 0x0000000402007c0c */ /* 0x000fe2000bf26270 */
[----:B------:R-:W3:Y:S02]  /*1bb0*/  LDC.64 R32, c[0x0][0x3f8] ;  /* 0x0000fe00ff207b82 */ /* 0x000ee40000000a00 */
        /* <DEDUP_REMOVED lines=15> */
[----:B------:R-:W-:-:S02]  /*1cb0*/  ISETP.GE.AND P0, PT, R218, UR4, PT ;  /* 0x00000004da007c0c */ /* 0x000fc4000bf06270 */
[----:B------:R-:W-:Y:S02]  /*1cc0*/  ISETP.GE.AND P1, PT, R217, UR4, PT ;  /* 0x00000004d9007c0c */ /* 0x000fe4000bf26270 */
[----:B------:R-:W-:Y:S02]  /*1cd0*/  SHF.R.S32.HI R9, RZ, 0x1f, R206 ;  /* 0x0000001fff097819 */ /* 0x000fe400000114ce */
[----:B------:R-:W-:Y:S02]  /*1ce0*/  LOP3.LUT R3, R4, R0, R3, 0xfe, !PT ;  /* 0x0000000004037212 */ /* 0x000fe400078efe03 */
[----:B------:R-:W-:Y:S02]  /*1cf0*/  SEL R6, RZ, 0x40, P0 ;  /* 0x00000040ff067807 */ /* 0x000fe40000000000 */
[----:B------:R-:W-:Y:S02]  /*1d00*/  SEL R7, RZ, 0x7fff80, P1 ;  /* 0x007fff80ff077807 */ /* 0x000fe40000800000 */
[----:B------:R-:W-:-:S02]  /*1d10*/  SHF.R.S32.HI R205, RZ, 0x1f, R204 ;  /* 0x0000001fffcd7819 */ /* 0x000fc400000114cc */
[----:B------:R-:W-:Y:S01]  /*1d20*/  LOP3.LUT R3, R7, R3, R6, 0xfe, !PT ;  /* 0x0000000307037212 */ /* 0x000fe200078efe06 */
[C---:B0-----:R-:W-:Y:S02]  /*1d30*/  IMAD R6, R9.reuse, R56, RZ ;  /* 0x0000003809067224 */ /* 0x041fe400078e02ff */
[----:B---3--:R-:W-:Y:S02]  /*1d40*/  IMAD R0, R9, R32, RZ ;  /* 0x0000002009007224 */ /* 0x008fe400078e02ff */
[----:B------:R-:W-:-:S04]  /*1d50*/  IMAD.WIDE.U32 R8, R206, R56, R204 ;  /* 0x00000038ce087225 */ /* 0x000fc800078e00cc */
[----:B------:R-:W-:-:S04]  /*1d60*/  IMAD R55, R206, R57, R6 ;  /* 0x00000039ce377224 */ /* 0x000fc800078e0206 */
[----:B------:R-:W-:Y:S02]  /*1d70*/  IMAD.IADD R9, R9, 0x1, R55 ;  /* 0x0000000109097824 */ /* 0x000fe400078e0237 */
[----:B-----5:R-:W-:Y:S02]  /*1d80*/  IMAD.WIDE.U32 R52, R24, R56, R8 ;  /* 0x0000003818347225 */ /* 0x020fe400078e0008 */
[----:B------:R-:W3:Y:S01]  /*1d90*/  LDL R8, [R1+0xc] ;  /* 0x00000c0001087983 */ /* 0x000ee20000100800 */
[----:B------:R-:W0:Y:S01]  /*1da0*/  S2R R40, SR_TID.X ;  /* 0x0000000000287919 */ /* 0x000e220000002100 */
[----:B------:R-:W4:Y:S01]  /*1db0*/  S2R R38, SR_TID.X ;  /* 0x0000000000267919 */ /* 0x000f220000002100 */
[----:B0-----:R-:W-:Y:S01]  /*1dc0*/  VIADD R40, R40, 0xffffff80 ;  /* 0xffffff8028287836 */ /* 0x001fe20000000000 */
[----:B----4-:R-:W-:Y:S01]  /*1dd0*/  SHF.R.U32.HI R38, RZ, 0x7, R38 ;  /* 0x00000007ff267819 */ /* 0x010fe20000011626 */
[----:B------:R-:W-:Y:S01]  /*1de0*/  IMAD R15, R206, R33, R0 ;  /* 0x00000021ce0f7224 */ /* 0x000fe200078e0200 */
[----:B-1----:R-:W-:-:S02]  /*1df0*/  ISETP.GE.AND P0, PT, R16, R39, PT ;  /* 0x000000271000720c */ /* 0x002fc40003f06270 */
[----:B------:R-:W-:Y:S01]  /*1e00*/  ISETP.NE.AND P6, PT, R38, 0x1, PT ;  /* 0x000000012600780c */ /* 0x000fe20003fc5270 */
[----:B------:R-:W-:Y:S01]  /*1e10*/  IMAD.WIDE.U32 R10, R206, R32, R16 ;  /* 0x00000020ce0a7225 */ /* 0x000fe200078e0010 */
[----:B------:R-:W-:-:S03]  /*1e20*/  SEL R13, R39, RZ, P0 ;  /* 0x000000ff270d7207 */ /* 0x000fc60000000000 */
[----:B------:R-:W-:Y:S02]  /*1e30*/  IMAD.IADD R11, R15, 0x1, R11 ;  /* 0x000000010f0b7824 */ /* 0x000fe400078e020b */
[----:B------:R-:W-:Y:S02]  /*1e40*/  IMAD.IADD R13, R16, 0x1, R13 ;  /* 0x00000001100d7824 */ /* 0x000fe400078e020d */
[----:B------:R-:W-:-:S04]  /*1e50*/  IMAD.WIDE.U32 R20, R24, R32, R10 ;  /* 0x0000002018147225 */ /* 0x000fc800078e000a */
[----:B------:R-:W-:Y:S01]  /*1e60*/  VIADD R61, R38, 0x8 ;  /* 0x00000008263d7836 */ /* 0x000fe20000000000 */
[----:B------:R-:W-:Y:S05]  /*1e70*/  @!P6 WARPSYNC.ALL ;  /* 0x000000000000e948 */ /* 0x000fea0003800000 */
[C---:B------:R-:W-:Y:S02]  /*1e80*/  VIADD R38, R206.reuse, 0x40 ;  /* 0x00000040ce267836 */ /* 0x040fe40000000000 */
[----:B------:R-:W-:Y:S01]  /*1e90*/  IMAD.WIDE.U32 R4, R206, R32, R204 ;  /* 0x00000020ce047225 */ /* 0x000fe200078e00cc */
[----:B------:R-:W-:Y:S01]  /*1ea0*/  SHF.R.S32.HI R12, RZ, 0x1f, R13 ;  /* 0x0000001fff0c7819 */ /* 0x000fe2000001140d */
[----:B------:R-:W-:-:S02]  /*1eb0*/  ULDC UR4, c[0x0][0x2f4] ;  /* 0x0000bd0000047ab9 */ /* 0x000fc40000000800 */
[----:B------:R-:W-:Y:S02]  /*1ec0*/  VIADD R10, R206, 0x40 ;  /* 0x00000040ce0a7836 */ /* 0x000fe40000000000 */
[----:B------:R-:W-:Y:S02]  /*1ed0*/  IMAD.SHL.U32 R38, R38, 0x40, RZ ;  /* 0x0000004026267824 */ /* 0x000fe400078e00ff */
[----:B------:R-:W-:Y:S02]  /*1ee0*/  IMAD.SHL.U32 R10, R10, 0x40, RZ ;  /* 0x000000400a0a7824 */ /* 0x000fe400078e00ff */
[----:B------:R-:W-:Y:S01]  /*1ef0*/  IMAD.IADD R7, R5, 0x1, R15 ;  /* 0x0000000105077824 */ /* 0x000fe200078e020f */
[----:B------:R-:W-:Y:S01]  /*1f00*/  SHF.R.S32.HI R15, RZ, 0x1f, R24 ;  /* 0x0000001fff0f7819 */ /* 0x000fe20000011418 */
[----:B------:R-:W-:Y:S01]  /*1f10*/  IMAD.MOV.U32 R6, RZ, RZ, R4 ;  /* 0x000000ffff067224 */ /* 0x000fe200078e0004 */
[----:B------:R-:W-:Y:S01]  /*1f20*/  LEA.HI R13, R12, R13, RZ, 0x3 ;  /* 0x0000000d0c0d7211 */ /* 0x000fe200078f18ff */
[----:B------:R-:W-:Y:S01]  /*1f30*/  IMAD.WIDE.U32 R4, R206, R56, R16 ;  /* 0x00000038ce047225 */ /* 0x000fe200078e0010 */
[----:B------:R-:W-:-:S02]  /*1f40*/  LOP3.LUT R38, R38, 0x1c0, RZ, 0xc0, !PT ;  /* 0x000001c026267812 */ /* 0x000fc400078ec0ff */
[----:B------:R-:W-:Y:S01]  /*1f50*/  LOP3.LUT R10, R10, 0x1c0, RZ, 0xc0, !PT ;  /* 0x000001c00a0a7812 */ /* 0x000fe200078ec0ff */
[----:B------:R-:W-:Y:S01]  /*1f60*/  IMAD.IADD R55, R55, 0x1, R5 ;  /* 0x0000000137377824 */ /* 0x000fe200078e0205 */
[----:B------:R-:W-:Y:S01]  /*1f70*/  SHF.R.S32.HI R73, RZ, 0x3, R13 ;  /* 0x00000003ff497819 */ /* 0x000fe2000001140d */
[----:B------:R-:W-:Y:S01]  /*1f80*/  IMAD R5, R15, R32, RZ ;  /* 0x000000200f057224 */ /* 0x000fe200078e02ff */
[----:B------:R-:W-:Y:S01]  /*1f90*/  LOP3.LUT R74, R13, 0xfffffff8, RZ, 0xc0, !PT ;  /* 0xfffffff80d4a7812 */ /* 0x000fe200078ec0ff */
[----:B------:R-:W-:Y:S01]  /*1fa0*/  IMAD.MOV.U32 R63, RZ, RZ, 0x20 ;  /* 0x00000020ff3f7424 */ /* 0x000fe200078e00ff */
[----:B------:R-:W-:Y:S01]  /*1fb0*/  PRMT R85, R3, 0x8880, RZ ;  /* 0x0000888003557816 */ /* 0x000fe200000000ff */
[----:B------:R-:W-:Y:S01]  /*1fc0*/  IMAD.MOV.U32 R54, RZ, RZ, R4 ;  /* 0x000000ffff367224 */ /* 0x000fe200078e0004 */
[----:B------:R-:W-:Y:S01]  /*1fd0*/  SHF.R.U32.HI R10, RZ, 0x3, R10 ;  /* 0x00000003ff0a7819 */ /* 0x000fe2000001160a */
[----:B------:R-:W-:Y:S01]  /*1fe0*/  IMAD R15, R15, R56, RZ ;  /* 0x000000380f0f7224 */ /* 0x000fe200078e02ff */
[----:B------:R-:W-:Y:S01]  /*1ff0*/  SHF.L.U64.HI R4, R32, 0x6, R33 ;  /* 0x0000000620047819 */ /* 0x000fe20000010221 */
[----:B------:R-:W-:Y:S01]  /*2000*/  IMAD.IADD R0, R36, 0x1, R35 ;  /* 0x0000000124007824 */ /* 0x000fe200078e0223 */
        /* <DEDUP_REMOVED lines=8> */
[----:B------:R-:W-:Y:S02]  /*2090*/  IMAD R15, R24, R57, R15 ;  /* 0x00000039180f7224 */ /* 0x000fe400078e020f */
[----:B------:R-:W-:Y:S02]  /*20a0*/  IMAD.SHL.U32 R35, R56, 0x40, RZ ;  /* 0x0000004038237824 */ /* 0x000fe400078e00ff */
[----:B------:R-:W-:Y:S01]  /*20b0*/  IMAD.WIDE.U32 R54, R24, R56, R54 ;  /* 0x0000003818367225 */ /* 0x000fe200078e0036 */
[----:B------:R-:W-:-:S03]  /*20c0*/  LOP3.LUT R79, R85, 0x1, RZ, 0xc0, !PT ;  /* 0x00000001554f7812 */ /* 0x000fc600078ec0ff */
[----:B------:R-:W-:Y:S01]  /*20d0*/  IMAD.WIDE.U32 R32, R32, 0x60, RZ ;  /* 0x0000006020207825 */ /* 0x000fe200078e00ff */
[----:B------:R-:W-:-:S03]  /*20e0*/  LOP3.LUT R80, R85, 0x2, RZ, 0xc0, !PT ;  /* 0x0000000255507812 */ /* 0x000fc600078ec0ff */
[----:B------:R-:W-:Y:S01]  /*20f0*/  IMAD.WIDE.U32 R56, R56, 0x60, RZ ;  /* 0x0000006038387825 */ /* 0x000fe200078e00ff */
[C---:B------:R-:W-:Y:S02]  /*2100*/  LOP3.LUT R81, R85.reuse, 0x4, RZ, 0xc0, !PT ;  /* 0x0000000455517812 */ /* 0x040fe400078ec0ff */
[----:B------:R-:W-:Y:S01]  /*2110*/  LOP3.LUT R82, R85, 0x8, RZ, 0xc0, !PT ;  /* 0x0000000855527812 */ /* 0x000fe200078ec0ff */
[----:B------:R-:W-:Y:S01]  /*2120*/  IMAD.SHL.U32 R64, R39, 0x2, RZ ;  /* 0x0000000227407824 */ /* 0x000fe200078e00ff */
[----:B------:R-:W-:Y:S01]  /*2130*/  LOP3.LUT R83, R85, 0x10, RZ, 0xc0, !PT ;  /* 0x0000001055537812 */ /* 0x000fe200078ec0ff */
[----:B------:R-:W-:Y:S01]  /*2140*/  IMAD.IADD R65, R33, 0x1, R65 ;  /* 0x0000000121417824 */ /* 0x000fe200078e0241 */
[----:B------:R-:W-:Y:S01]  /*2150*/  LOP3.LUT R84, R85, 0x20, RZ, 0xc0, !PT ;  /* 0x0000002055547812 */ /* 0x000fe200078ec0ff */
[----:B------:R-:W-:Y:S01]  /*2160*/  IMAD.IADD R66, R57, 0x1, R11 ;  /* 0x0000000139427824 */ /* 0x000fe200078e020b */
[----:B------:R-:W-:Y:S01]  /*2170*/  SHF.R.S32.HI R59, RZ, 0x1f, R34 ;  /* 0x0000001fff3b7819 */ /* 0x000fe20000011422 */
[----:B------:R-:W-:Y:S01]  /*2180*/  IMAD.IADD R69, R7, 0x1, R37 ;  /* 0x0000000107457824 */ /* 0x000fe200078e0225 */
[----:B------:R-:W-:Y:S01]  /*2190*/  P2R R87, PR, RZ, 0x4 ;  /* 0x00000004ff577803 */ /* 0x000fe20000000000 */
[----:B------:R-:W-:Y:S01]  /*21a0*/  IMAD.IADD R70, R37, 0x1, R21 ;  /* 0x0000000125467824 */ /* 0x000fe200078e0215 */
[----:B------:R-:W-:Y:S01]  /*21b0*/  SHF.R.S32.HI R76, RZ, 0x1f, R74 ;  /* 0x0000001fff4c7819 */ /* 0x000fe2000001144a */
[----:B------:R-:W-:-:S02]  /*21c0*/  IMAD.IADD R71, R53, 0x1, R15 ;  /* 0x0000000135477824 */ /* 0x000fc400078e020f */
[C---:B--2---:R-:W-:Y:S01]  /*21d0*/  IMAD.SHL.U32 R58, R14.reuse, 0x40, RZ ;  /* 0x000000400e3a7824 */ /* 0x044fe200078e00ff */
[----:B------:R-:W-:Y:S01]  /*21e0*/  @!P6 BAR.SYNC.DEFER_BLOCKING 0x9, 0x100 ;  /* 0x024400000000eb1d */ /* 0x000fe20000010000 */
[----:B------:R-:W-:Y:S02]  /*21f0*/  LOP3.LUT P1, RZ, R14, 0x4, RZ, 0xc0, !PT ;  /* 0x000000040eff7812 */ /* 0x000fe4000782c0ff */
[----:B------:R-:W-:-:S04]  /*2200*/  SHF.R.S32.HI R14, RZ, 0x1f, R40 ;  /* 0x0000001fff0e7819 */ /* 0x000fc80000011428 */
[----:B------:R-:W-:-:S04]  /*2210*/  LEA.HI R14, R14, R40, RZ, 0x2 ;  /* 0x000000280e0e7211 */ /* 0x000fc800078f10ff */
[----:B------:R-:W-:-:S05]  /*2220*/  LOP3.LUT R14, R14, 0xfffffffc, RZ, 0xc0, !PT ;  /* 0xfffffffc0e0e7812 */ /* 0x000fca00078ec0ff */
[----:B------:R-:W-:Y:S02]  /*2230*/  IMAD.IADD R14, R40, 0x1, -R14 ;  /* 0x00000001280e7824 */ /* 0x000fe400078e0a0e */
[----:B------:R-:W0:Y:S01]  /*2240*/  S2R R40, SR_TID.X ;  /* 0x0000000000287919 */ /* 0x000e220000002100 */
[----:B------:R-:W-:Y:S01]  /*2250*/  LOP3.LUT R58, R58, 0x1c0, RZ, 0xc0, !PT ;  /* 0x000001c03a3a7812 */ /* 0x000fe200078ec0ff */
[----:B------:R-:W-:-:S03]  /*2260*/  IMAD R62, R14, 0x40, R206 ;  /* 0x000000400e3e7824 */ /* 0x000fc600078e02ce */
[----:B------:R-:W-:Y:S02]  /*2270*/  SHF.R.U32.HI R60, RZ, 0x3, R58 ;  /* 0x00000003ff3c7819 */ /* 0x000fe4000001163a */
[----:B------:R-:W-:-:S04]  /*2280*/  LOP3.LUT R9, R58, 0x18, R16, 0xf8, !PT ;  /* 0x000000183a097812 */ /* 0x000fc800078ef810 */
[----:B------:R-:W-:Y:S01]  /*2290*/  LOP3.LUT R9, R9, R60, RZ, 0x3c, !PT ;  /* 0x0000003c09097212 */ /* 0x000fe200078e3cff */
[----:B0-----:R-:W-:-:S05]  /*22a0*/  VIADD R40, R40, 0xffffff80 ;  /* 0xffffff8028287836 */ /* 0x001fca0000000000 */
[----:B------:R-:W-:-:S04]  /*22b0*/  SHF.R.S32.HI R14, RZ, 0x1f, R40 ;  /* 0x0000001fff0e7819 */ /* 0x000fc80000011428 */
[----:B------:R-:W-:-:S04]  /*22c0*/  LEA.HI R14, R14, R40, RZ, 0x5 ;  /* 0x000000280e0e7211 */ /* 0x000fc800078f28ff */
[----:B------:R-:W-:-:S05]  /*22d0*/  SHF.R.S32.HI R14, RZ, 0x5, R14 ;  /* 0x00000005ff0e7819 */ /* 0x000fca000001140e */
        /* <DEDUP_REMOVED lines=8> */
[----:B------:R-:W-:Y:S01]  /*2360*/  IMAD.IADD R72, R15, 0x1, R55 ;  /* 0x000000010f487824 */ /* 0x000fe200078e0237 */
[----:B------:R-:W-:Y:S01]  /*2370*/  SHF.R.S32.HI R75, RZ, 0x1f, R25 ;  /* 0x0000001fff4b7819 */ /* 0x000fe20000011419 */
[----:B------:R-:W-:Y:S01]  /*2380*/  IMAD R77, R14, 0x200, R9 ;  /* 0x000002000e4d7824 */ /* 0x000fe200078e0209 */
[----:B------:R-:W-:Y:S01]  /*2390*/  LOP3.LUT R85, R85, 0x40, RZ, 0xc0, !PT ;  /* 0x0000004055557812 */ /* 0x000fe200078ec0ff */
[----:B---3--:R-:W-:-:S08]  /*23a0*/  IMAD.IADD R78, R8, 0x1, R13 ;  /* 0x00000001084e7824 */ /* 0x008fd000078e020d */
.L_x_5230:
[----:B------:R-:W0:Y:S01]  /*23b0*/  LDC R95, c[0x0][0x430] ;  /* 0x00010c00ff5f7b82 */ /* 0x000e220000000800 */
[----:B------:R-:W-:Y:S02]  /*23c0*/  VIADD R29, R29, 0xffffffff ;  /* 0xffffffff1d1d7836 */ /* 0x000fe40000000000 */
[----:B------:R-:W-:Y:S02]  /*23d0*/  IMAD.MOV.U32 R94, RZ, RZ, RZ ;  /* 0x000000ffff5e7224 */ /* 0x000fe400078e00ff */
[----:B------:R-:W-:-:S03]  /*23e0*/  IMAD R9, R29, 0x60, R62 ;  /* 0x000000601d097824 */ /* 0x000fc600078e023e */
[----:B------:R-:W1:Y:S01]  /*23f0*/  LDC R90, c[0x0][0x3f4] ;  /* 0x0000fd00ff5a7b82 */ /* 0x000e620000000800 */
[----:B--2---:R-:W-:Y:S01]  /*2400*/  IMAD.IADD R36, R0, 0x1, R9 ;  /* 0x0000000100247824 */ /* 0x004fe200078e0209 */
[----:B------:R-:W-:-:S03]  /*2410*/  ISETP.GE.AND P2, PT, R9, R26, PT ;  /* 0x0000001a0900720c */ /* 0x000fc60003f46270 */
[----:B------:R-:W-:Y:S01]  /*2420*/  IMAD.MOV.U32 R12, RZ, RZ, R36 ;  /* 0x000000ffff0c7224 */ /* 0x000fe200078e0024 */
[----:B------:R-:W-:Y:S02]  /*2430*/  ISETP.GT.OR P2, PT, R62, 0x5f, P2 ;  /* 0x0000005f3e00780c */ /* 0x000fe40001744670 */
[----:B0-----:R-:W-:-:S11]  /*2440*/  ISETP.NE.AND P3, PT, R95, 0x1, PT ;  /* 0x000000015f00780c */ /* 0x001fd60003f65270 */
[----:B------:R-:W0:Y:S08]  /*2450*/  @!P2 LDC.64 R10, c[0x0][0x428] ;  /* 0x00010a00ff0aab82 */ /* 0x000e300000000a00 */
[----:B------:R-:W2:Y:S08]  /*2460*/  @!P2 LDC.64 R8, c[0x0][0x418] ;  /* 0x00010600ff08ab82 */ /* 0x000eb00000000a00 */
[----:B------:R-:W3:Y:S08]  /*2470*/  @P3 LDC R13, c[0x0][0x434] ;  /* 0x00010d00ff0d3b82 */ /* 0x000ef00000000800 */
        /* <DEDUP_REMOVED lines=42> */
[----:B------:R-:W-:Y:S02]  /*2720*/  IMAD R37, R11, R56, R12 ;  /* 0x000000380b257224 */ /* 0x000fe400078e020c */
[C---:B------:R-:W-:Y:S02]  /*2730*/  IMAD R101, R34.reuse, UR5, R13 ;  /* 0x0000000522657c24 */ /* 0x040fe4000f8e020d */
[----:B------:R-:W-:Y:S01]  /*2740*/  IMAD.WIDE.U32 R12, R34, UR4, R8 ;  /* 0x00000004220c7c25 */ /* 0x000fe2000f8e0008 */
[----:B------:R-:W-:-:S03]  /*2750*/  ULDC.64 UR4, c[0x0][0x2e8] ;  /* 0x0000ba0000047ab9 */ /* 0x000fc60000000a00 */
[----:B------:R-:W-:Y:S01]  /*2760*/  IMAD.IADD R101, R13, 0x1, R101 ;  /* 0x000000010d657824 */ /* 0x000fe200078e0265 */
[C---:B------:R-:W-:Y:S01]  /*2770*/  LEA R100, P3, R12.reuse, UR4, 0x1 ;  /* 0x000000040c647c11 */ /* 0x040fe2000f8608ff */
        /* <DEDUP_REMOVED lines=37> */
.L_x_5181:
[----:B------:R-:W-:Y:S05]  /*29d0*/  BSYNC B1 ;  /* 0x0000000000017941 */ /* 0x000fea0003800000 */
.L_x_5180:
[----:B0-----:R-:W-:Y:S01]  /*29e0*/  VIADD R12, R206, 0x40 ;  /* 0x00000040ce0c7836 */ /* 0x001fe20000000000 */
[----:B------:R-:W-:Y:S01]  /*29f0*/  BSSY B1, `(.L_x_5182) ;  /* 0x000001c000017945 */ /* 0x000fe20003800000 */
[----:B------:R-:W-:Y:S02]  /*2a00*/  CS2R R40, SRZ ;  /* 0x0000000000287805 */ /* 0x000fe4000001ff00 */
        /* <DEDUP_REMOVED lines=26> */
.L_x_5183:
[----:B------:R-:W-:Y:S05]  /*2bb0*/  BSYNC B1 ;  /* 0x0000000000017941 */ /* 0x000fea0003800000 */
.L_x_5182:
        /* <DEDUP_REMOVED lines=33> */
.L_x_5184:
[----:B------:R-:W-:Y:S01]  /*2dd0*/  IMAD R86, R18, 0x8, R19 ;  /* 0x0000000812567824 */ /* 0x000fe200078e0213 */
[----:B------:R-:W-:Y:S01]  /*2de0*/  SHF.L.U32 R99, R210, 0x1f, RZ ;  /* 0x0000001fd2637819 */ /* 0x000fe200000006ff */
[----:B------:R-:W-:Y:S03]  /*2df0*/  BSSY B1, `(.L_x_5185) ;  /* 0x0000003000017945 */ /* 0x000fe60003800000 */
[----:B------:R-:W0:Y:S02]  /*2e00*/  SYNCS.PHASECHK.TRANS64.TRYWAIT P5, [R86+URZ+0x22890], R99 ;  /* 0x02289063560075a7 */ /* 0x000e2400080a017f */
[----:B0-----:R-:W-:Y:S05]  /*2e10*/  @!P5 BRA `(.L_x_5186) ;  /* 0x000001780098d947 */ /* 0x001fea0003800000 */
.L_x_5448:
[----:B------:R-:W-:Y:S05]  /*2e20*/  BSYNC B1 ;  /* 0x0000000000017941 */ /* 0x000fea0003800000 */
.L_x_5185:
[----:B------:R-:W-:-:S03]  /*2e30*/  UMOV UR4, 0xffffffff ;  /* 0xffffffff00047882 */ /* 0x000fc60000000000 */
[----:B------:R-:W-:Y:S05]  /*2e40*/  BRA.DIV UR4, `(.L_x_5187) ;  /* 0x0000017a04a07947 */ /* 0x000fea000b800000 */
[----:B------:R1:W2:Y:S04]  /*2e50*/  SHFL.IDX PT, R91, R101, RZ, 0x1c1f ;  /* 0x001c1fff655b7589 */ /* 0x0002a800000e0000 */
[----:B------:R1:W3:Y:S02]  /*2e60*/  SHFL.IDX PT, R14, R100, RZ, 0x1c1f ;  /* 0x001c1fff640e7589 */ /* 0x0002e400000e0000 */
.L_x_5452:
        /* <DEDUP_REMOVED lines=14> */
[----:B------:R-:W-:Y:S01]  /*2f50*/  SHF.R.U32.HI R111, RZ, 0x10, R49 ;  /* 0x00000010ff6f7819 */ /* 0x000fe20000011631 */
[----:B------:R-:W-:Y:S01]  /*2f60*/  IMAD.U32 R49, R11, 0x10000, RZ ;  /* 0x000100000b317824 */ /* 0x000fe200078e00ff */
        /* <DEDUP_REMOVED lines=13> */
[----:B------:R-:W-:-:S02]  /*3040*/  IMAD.U32 R9, R8, 0x10000, RZ ;  /* 0x0001000008097824 */ /* 0x000fc400078e00ff */
[C---:B------:R-:W-:Y:S01]  /*3050*/  FMUL.FTZ R117, R11.reuse, R114 ;  /* 0x000000720b757220 */ /* 0x040fe20000410000 */
[----:B------:R-:W-:Y:S01]  /*3060*/  LOP3.LUT R8, R8, 0xffff0000, RZ, 0xc0, !PT ;  /* 0xffff000008087812 */ /* 0x000fe200078ec0ff */
[C---:B------:R-:W-:Y:S01]  /*3070*/  FMUL.FTZ R118, R48.reuse, R116 ;  /* 0x0000007430767220 */ /* 0x040fe20000410000 */
[----:B------:R-:W-:Y:S01]  /*3080*/  FMUL.FTZ R11, R11, R110 ;  /* 0x0000006e0b0b7220 */ /* 0x000fe20000410000 */
        /* <DEDUP_REMOVED lines=22> */
.L_x_5193:
[----:B------:R-:W-:Y:S05]  /*31f0*/  BSYNC B3 ;  /* 0x0000000000037941 */ /* 0x000fea0003800000 */
.L_x_5192:
[----:B0-----:R4:W-:Y:S02]  /*3200*/  ST.E.128 desc[UR40][R12.64], R8 ;  /* 0x000000080c007985 */ /* 0x0019e4000c101d28 */
.L_x_5191:
[----:B------:R-:W-:Y:S05]  /*3210*/  BSYNC B2 ;  /* 0x0000000000027941 */ /* 0x000fea0003800000 */
.L_x_5190:
        /* <DEDUP_REMOVED lines=20> */
[----:B------:R-:W-:Y:S02]  /*3360*/  LOP3.LUT R11, R9, 0xffff0000, RZ, 0xc0, !PT ;  /* 0xffff0000090b7812 */ /* 0x000fe400078ec0ff */
[C---:B------:R-:W-:Y:S01]  /*3370*/  LOP3.LUT R51, R50.reuse, 0xffff0000, RZ, 0xc0, !PT ;  /* 0xffff000032337812 */ /* 0x040fe200078ec0ff */
[----:B------:R-:W-:Y:S01]  /*3380*/  IMAD.U32 R50, R50, 0x10000, RZ ;  /* 0x0001000032327824 */ /* 0x000fe200078e00ff */
[C---:B------:R-:W-:Y:S01]  /*3390*/  LOP3.LUT R47, R46.reuse, 0xffff0000, RZ, 0xc0, !PT ;  /* 0xffff00002e2f7812 */ /* 0x040fe200078ec0ff */
[----:B------:R-:W-:Y:S01]  /*33a0*/  IMAD.U32 R46, R46, 0x10000, RZ ;  /* 0x000100002e2e7824 */ /* 0x000fe200078e00ff */
[----:B------:R-:W-:Y:S01]  /*33b0*/  LOP3.LUT R15, R10, 0xffff0000, RZ, 0xc0, !PT ;  /* 0xffff00000a0f7812 */ /* 0x000fe200078ec0ff */
[C---:B------:R-:W-:Y:S01]  /*33c0*/  FMUL.FTZ R111, R11.reuse, R51 ;  /* 0x000000330b6f7220 */ /* 0x040fe20000410000 */
[C---:B------:R-:W-:Y:S01]  /*33d0*/  SHF.L.U32 R49, R48.reuse, 0x10, RZ ;  /* 0x0000001030317819 */ /* 0x040fe200000006ff */
[----:B------:R-:W-:Y:S01]  /*33e0*/  FMUL.FTZ R112, R11, R47 ;  /* 0x0000002f0b707220 */ /* 0x000fe20000410000 */
[----:B------:R-:W-:Y:S01]  /*33f0*/  LOP3.LUT R91, R91, 0xffff0000, RZ, 0xc0, !PT ;  /* 0xffff00005b5b7812 */ /* 0x000fe200078ec0ff */
[C---:B------:R-:W-:Y:S01]  /*3400*/  FMUL.FTZ R11, R15.reuse, R110 ;  /* 0x0000006e0f0b7220 */ /* 0x040fe20000410000 */
[----:B------:R-:W-:Y:S01]  /*3410*/  LOP3.LUT R48, R48, 0xffff0000, RZ, 0xc0, !PT ;  /* 0xffff000030307812 */ /* 0x000fe200078ec0ff */
[----:B------:R-:W-:Y:S01]  /*3420*/  FMUL.FTZ R15, R15, R49 ;  /* 0x000000310f0f7220 */ /* 0x000fe20000410000 */
[----:B------:R-:W-:-:S02]  /*3430*/  IMAD.U32 R10, R9, 0x10000, RZ ;  /* 0x00010000090a7824 */ /* 0x000fc400078e00ff */
[----:B------:R-:W-:Y:S01]  /*3440*/  FFMA.FTZ R49, R14, R49, -R11 ;  /* 0x000000310e317223 */ /* 0x000fe2000001080b */
[C---:B------:R-:W-:Y:S01]  /*3450*/  IMAD.U32 R9, R8.reuse, 0x10000, RZ ;  /* 0x0001000008097824 */ /* 0x040fe200078e00ff */
[----:B------:R-:W-:Y:S01]  /*3460*/  LOP3.LUT R8, R8, 0xffff0000, RZ, 0xc0, !PT ;  /* 0xffff000008087812 */ /* 0x000fe200078ec0ff */
[----:B------:R-:W-:Y:S01]  /*3470*/  FFMA.FTZ R14, R14, R110, R15 ;  /* 0x0000006e0e0e7223 */ /* 0x000fe2000001000f */
[C---:B------:R-:W-:Y:S01]  /*3480*/  FMUL.FTZ R15, R45.reuse, R91 ;  /* 0x0000005b2d0f7220 */ /* 0x040fe20000410000 */
[----:B------:R-:W-:Y:S01]  /*3490*/  FMUL.FTZ R110, R45, R48 ;  /* 0x000000302d6e7220 */ /* 0x000fe20000410000 */
[C---:B------:R-:W-:Y:S01]  /*34a0*/  FFMA.FTZ R111, R10.reuse, R47, -R111 ;  /* 0x0000002f0a6f7223 */ /* 0x040fe2000001086f */
[----:B------:R-:W-:Y:S01]  /*34b0*/  FFMA.FTZ R112, R10, R51, R112 ;  /* 0x000000330a707223 */ /* 0x000fe20000010070 */
        /* <DEDUP_REMOVED lines=12> */
.L_x_5195:
[----:B------:R-:W-:Y:S05]  /*3580*/  BSYNC B2 ;  /* 0x0000000000027941 */ /* 0x000fea0003800000 */
.L_x_5194:
[----:B0-----:R0:W-:Y:S02]  /*3590*/  ST.E.128 desc[UR40][R12.64], R8 ;  /* 0x000000080c007985 */ /* 0x0011e4000c101d28 */
.L_x_5189:
[----:B------:R-:W-:Y:S05]  /*35a0*/  BSYNC B1 ;  /* 0x0000000000017941 */ /* 0x000fea0003800000 */
.L_x_5188:
[----:B------:R-:W-:-:S03]  /*35b0*/  UMOV UR4, 0xffffffff ;  /* 0xffffffff00047882 */ /* 0x000fc60000000000 */
[----:B------:R-:W-:Y:S05]  /*35c0*/  BRA.DIV UR4, `(.L_x_5196) ;  /* 0x0000017604087947 */ /* 0x000fea000b800000 */
[----:B-1----:R-:W1:Y:S04]  /*35d0*/  SHFL.IDX PT, R101, R101, 0x1, 0x1c1f ;  /* 0x003c1f0065657f89 */ /* 0x002e6800000e0000 */
[----:B---3--:R3:W0:Y:S02]  /*35e0*/  SHFL.IDX PT, R14, R100, 0x1, 0x1c1f ;  /* 0x003c1f00640e7f89 */ /* 0x00862400000e0000 */
.L_x_5456:
        /* <DEDUP_REMOVED lines=9> */
[----:B------:R-:W-:Y:S01]  /*3680*/  SHF.R.U32.HI R44, RZ, 0x10, R43 ;  /* 0x00000010ff2c7819 */ /* 0x000fe2000001162b */
[----:B----4-:R-:W-:Y:S01]  /*3690*/  IMAD.U32 R15, R10, 0x10000, RZ ;  /* 0x000100000a0f7824 */ /* 0x010fe200078e00ff */
[--C-:B------:R-:W-:Y:S02]  /*36a0*/  SHF.R.U32.HI R46, RZ, 0x10, R41.reuse ;  /* 0x00000010ff2e7819 */ /* 0x100fe40000011629 */
[----:B------:R-:W-:Y:S02]  /*36b0*/  PRMT R107, R107, 0x5410, R44 ;  /* 0x000054106b6b7816 */ /* 0x000fe4000000002c */
[----:B------:R-:W-:Y:S02]  /*36c0*/  PRMT R109, R109, 0x5410, R46 ;  /* 0x000054106d6d7816 */ /* 0x000fe4000000002e */
[----:B------:R-:W-:Y:S01]  /*36d0*/  SHF.R.U64 R47, R40, 0x10, R41 ;  /* 0x00000010282f7819 */ /* 0x000fe20000001229 */
[----:B------:R-:W-:Y:S01]  /*36e0*/  IMAD.U32 R46, R107, 0x10000, RZ ;  /* 0x000100006b2e7824 */ /* 0x000fe200078e00ff */
[----:B------:R-:W-:Y:S01]  /*36f0*/  SHF.R.U64 R45, R42, 0x10, R43 ;  /* 0x000000102a2d7819 */ /* 0x000fe2000000122b */
[----:B------:R-:W-:Y:S01]  /*3700*/  IMAD.U32 R44, R109, 0x10000, RZ ;  /* 0x000100006d2c7824 */ /* 0x000fe200078e00ff */
[----:B------:R-:W-:Y:S01]  /*3710*/  LOP3.LUT R40, R10, 0xffff0000, RZ, 0xc0, !PT ;  /* 0xffff00000a287812 */ /* 0x000fe200078ec0ff */
[----:B------:R-:W-:Y:S01]  /*3720*/  IMAD.U32 R41, R11, 0x10000, RZ ;  /* 0x000100000b297824 */ /* 0x000fe200078e00ff */
[----:B------:R-:W-:Y:S01]  /*3730*/  PRMT R106, R106, 0x5410, R47 ;  /* 0x000054106a6a7816 */ /* 0x000fe2000000002f */
[----:B------:R-:W-:Y:S01]  /*3740*/  IMAD.U32 R10, R9, 0x10000, RZ ;  /* 0x00010000090a7824 */ /* 0x000fe200078e00ff */
[----:B------:R-:W-:Y:S01]  /*3750*/  PRMT R108, R108, 0x5410, R45 ;  /* 0x000054106c6c7816 */ /* 0x000fe2000000002d */
[C---:B------:R-:W-:Y:S01]  /*3760*/  FMUL.FTZ R50, R40.reuse, R46 ;  /* 0x0000002e28327220 */ /* 0x040fe20000410000 */
[----:B------:R-:W-:Y:S01]  /*3770*/  LOP3.LUT R42, R11, 0xffff0000, RZ, 0xc0, !PT ;  /* 0xffff00000b2a7812 */ /* 0x000fe200078ec0ff */
[-C--:B------:R-:W-:Y:S01]  /*3780*/  FMUL.FTZ R40, R40, R44.reuse ;  /* 0x0000002c28287220 */ /* 0x080fe20000410000 */
[----:B------:R-:W-:Y:S01]  /*3790*/  LOP3.LUT R11, R9, 0xffff0000, RZ, 0xc0, !PT ;  /* 0xffff0000090b7812 */ /* 0x000fe200078ec0ff */
[C---:B------:R-:W-:Y:S01]  /*37a0*/  FFMA.FTZ R50, R15.reuse, R44, -R50 ;  /* 0x0000002c0f327223 */ /* 0x040fe20000010832 */
[----:B------:R-:W-:Y:S01]  /*37b0*/  LOP3.LUT R45, R108, 0xffff0000, RZ, 0xc0, !PT ;  /* 0xffff00006c2d7812 */ /* 0x000fe200078ec0ff */
[----:B------:R-:W-:Y:S01]  /*37c0*/  IMAD.U32 R9, R8, 0x10000, RZ ;  /* 0x0001000008097824 */ /* 0x000fe200078e00ff */
[----:B------:R-:W-:Y:S01]  /*37d0*/  LOP3.LUT R43, R106, 0xffff0000, RZ, 0xc0, !PT ;  /* 0xffff00006a2b7812 */ /* 0x000fe200078ec0ff */
[----:B------:R-:W-:Y:S01]  /*37e0*/  FFMA.FTZ R15, R15, R46, R40 ;  /* 0x0000002e0f0f7223 */ /* 0x000fe20000010028 */
[----:B------:R-:W-:Y:S01]  /*37f0*/  LOP3.LUT R107, R107, 0xffff0000, RZ, 0xc0, !PT ;  /* 0xffff00006b6b7812 */ /* 0x000fe200078ec0ff */
[----:B------:R-:W-:Y:S01]  /*3800*/  FMUL.FTZ R47, R11, R45 ;  /* 0x0000002d0b2f7220 */ /* 0x000fe20000410000 */
[----:B------:R-:W-:Y:S01]  /*3810*/  LOP3.LUT R109, R109, 0xffff0000, RZ, 0xc0, !PT ;  /* 0xffff00006d6d7812 */ /* 0x000fe200078ec0ff */
[----:B------:R-:W-:Y:S01]  /*3820*/  FMUL.FTZ R48, R11, R43 ;  /* 0x0000002b0b307220 */ /* 0x000fe20000410000 */
[----:B------:R-:W-:Y:S01]  /*3830*/  LOP3.LUT R8, R8, 0xffff0000, RZ, 0xc0, !PT ;  /* 0xffff000008087812 */ /* 0x000fe200078ec0ff */
[----:B------:R-:W-:Y:S01]  /*3840*/  FMUL.FTZ R40, R42, R107 ;  /* 0x0000006b2a287220 */ /* 0x000fe20000410000 */
[----:B------:R-:W-:-:S02]  /*3850*/  IMAD.U32 R108, R108, 0x10000, RZ ;  /* 0x000100006c6c7824 */ /* 0x000fc400078e00ff */
[----:B------:R-:W-:Y:S01]  /*3860*/  FMUL.FTZ R42, R42, R109 ;  /* 0x0000006d2a2a7220 */ /* 0x000fe20000410000 */
[----:B------:R-:W-:Y:S02]  /*3870*/  IMAD.U32 R106, R106, 0x10000, RZ ;  /* 0x000100006a6a7824 */ /* 0x000fe400078e00ff */
[C---:B------:R-:W-:Y:S01]  /*3880*/  FFMA.FTZ R47, R10.reuse, R43, -R47 ;  /* 0x0000002b0a2f7223 */ /* 0x040fe2000001082f */
[----:B------:R-:W-:Y:S01]  /*3890*/  FFMA.FTZ R48, R10, R45, R48 ;  /* 0x0000002d0a307223 */ /* 0x000fe20000010030 */
[C---:B------:R-:W-:Y:S01]  /*38a0*/  FFMA.FTZ R40, R41.reuse, R109, -R40 ;  /* 0x0000006d29287223 */ /* 0x040fe20000010828 */
        /* <DEDUP_REMOVED lines=11> */
.L_x_5201:
[----:B------:R-:W-:Y:S05]  /*3960*/  BSYNC B2 ;  /* 0x0000000000027941 */ /* 0x000fea0003800000 */
.L_x_5200:
[----:B----4-:R0:W-:Y:S02]  /*3970*/  ST.E.128 desc[UR40][R12.64], R8 ;  /* 0x000000080c007985 */ /* 0x0101e4000c101d28 */
.L_x_5199:
[----:B------:R-:W-:Y:S05]  /*3980*/  BSYNC B1 ;  /* 0x0000000000017941 */ /* 0x000fea0003800000 */
.L_x_5198:
        /* <DEDUP_REMOVED lines=15> */
[----:B------:R-:W-:-:S02]  /*3a80*/  PRMT R103, R103, 0x5410, R40 ;  /* 0x0000541067677816 */ /* 0x000fc40000000028 */
[----:B------:R-:W-:Y:S01]  /*3a90*/  PRMT R104, R104, 0x5410, R41 ;  /* 0x0000541068687816 */ /* 0x000fe20000000029 */
[----:B------:R-:W-:Y:S01]  /*3aa0*/  IMAD.U32 R41, R105, 0x10000, RZ ;  /* 0x0001000069297824 */ /* 0x000fe200078e00ff */
        /* <DEDUP_REMOVED lines=36> */
.L_x_5203:
[----:B------:R-:W-:Y:S05]  /*3cf0*/  BSYNC B1 ;  /* 0x0000000000017941 */ /* 0x000fea0003800000 */
.L_x_5202:
[----:B----4-:R0:W-:Y:S01]  /*3d00*/  ST.E.128 desc[UR40][R12.64], R8 ;  /* 0x000000080c007985 */ /* 0x0101e2000c101d28 */
[----:B------:R-:W-:Y:S05]  /*3d10*/  BRA `(.L_x_5197) ;  /* 0x0000001800647947 */ /* 0x000fea0003800000 */
.L_x_5179:
        /* <DEDUP_REMOVED lines=13> */
[----:B------:R-:W-:Y:S01]  /*3df0*/  @!P3 IADD3 R9, P4, R20, R10, RZ ;  /* 0x0000000a1409b210 */ /* 0x000fe20007f9e0ff */
[----:B------:R-:W0:Y:S04]  /*3e00*/  @!P3 LDC.64 R14, c[0x0][0x400] ;  /* 0x00010000ff0ebb82 */ /* 0x000e280000000a00 */
[----:B------:R-:W-:-:S04]  /*3e10*/  @!P3 IMAD.X R12, R91, 0x1, R70, P4 ;  /* 0x000000015b0cb824 */ /* 0x000fc800020e0646 */
[----:B------:R-:W1:Y:S02]  /*3e20*/  @!P3 LDC.64 R10, c[0x0][0x3e8] ;  /* 0x0000fa00ff0abb82 */ /* 0x000e640000000a00 */
[----:B-1----:R-:W-:-:S04]  /*3e30*/  @!P3 LEA R10, P4, R9, R10, 0x1 ;  /* 0x0000000a090ab211 */ /* 0x002fc800078808ff */
[----:B------:R-:W-:Y:S02]  /*3e40*/  @!P3 LEA.HI.X R11, R9, R11, R12, 0x1, P4 ;  /* 0x0000000b090bb211 */ /* 0x000fe400020f0c0c */
[----:B------:R-:W-:Y:S01]  /*3e50*/  @!P3 IADD3 R8, P4, R54, R8, RZ ;  /* 0x000000083608b210 */ /* 0x000fe20007f9e0ff */
[----:B------:R-:W1:Y:S02]  /*3e60*/  @!P2 LDC.64 R12, c[0x0][0x3e8] ;  /* 0x0000fa00ff0cab82 */ /* 0x000e640000000a00 */
[----:B------:R1:W2:Y:S02]  /*3e70*/  @!P3 LDG.E.128 R36, desc[UR40][R10.64] ;  /* 0x000000280a24b981 */ /* 0x0002a4000c1e1d00 */
[----:B------:R-:W-:Y:S01]  /*3e80*/  @!P3 IMAD.X R9, R86, 0x1, R72, P4 ;  /* 0x000000015609b824 */ /* 0x000fe200020e0648 */
[----:B0-----:R-:W-:-:S04]  /*3e90*/  @!P3 LEA R14, P4, R8, R14, 0x1 ;  /* 0x0000000e080eb211 */ /* 0x001fc800078808ff */
[----:B------:R-:W-:Y:S02]  /*3ea0*/  @!P3 LEA.HI.X R15, R8, R15, R9, 0x1, P4 ;  /* 0x0000000f080fb211 */ /* 0x000fe400020f0c09 */
[----:B------:R-:W0:Y:S03]  /*3eb0*/  @!P2 LDC.64 R8, c[0x0][0x400] ;  /* 0x00010000ff08ab82 */ /* 0x000e260000000a00 */
[----:B------:R2:W3:Y:S01]  /*3ec0*/  @!P3 LDG.E.128 R40, desc[UR40][R14.64] ;  /* 0x000000280e28b981 */ /* 0x0004e2000c1e1d00 */
[----:B------:R-:W-:Y:S02]  /*3ed0*/  CS2R R46, SRZ ;  /* 0x00000000002e7805 */ /* 0x000fe4000001ff00 */
[----:B-1----:R-:W-:-:S04]  /*3ee0*/  @!P2 LEA R10, P3, R44, R12, 0x1 ;  /* 0x0000000c2c0aa211 */ /* 0x002fc800078608ff */
[----:B------:R-:W-:Y:S02]  /*3ef0*/  @!P2 LEA.HI.X R11, R44, R13, R45, 0x1, P3 ;  /* 0x0000000d2c0ba211 */ /* 0x000fe400018f0c2d */
[----:B------:R-:W-:Y:S02]  /*3f00*/  CS2R R44, SRZ ;  /* 0x00000000002c7805 */ /* 0x000fe4000001ff00 */
[----:B------:R-:W-:Y:S02]  /*3f10*/  CS2R R50, SRZ ;  /* 0x0000000000327805 */ /* 0x000fe4000001ff00 */
[C---:B0-----:R-:W-:Y:S02]  /*3f20*/  @!P2 LEA R8, P3, R48.reuse, R8, 0x1 ;  /* 0x000000083008a211 */ /* 0x041fe400078608ff */
[----:B------:R3:W4:Y:S02]  /*3f30*/  @!P2 LDG.E.128 R44, desc[UR40][R10.64] ;  /* 0x000000280a2ca981 */ /* 0x000724000c1e1d00 */
[----:B------:R-:W-:-:S02]  /*3f40*/  @!P2 LEA.HI.X R9, R48, R9, R49, 0x1, P3 ;  /* 0x000000093009a211 */ /* 0x000fc400018f0c31 */
[----:B------:R-:W-:-:S06]  /*3f50*/  CS2R R48, SRZ ;  /* 0x0000000000307805 */ /* 0x000fcc000001ff00 */
[----:B------:R0:W5:Y:S01]  /*3f60*/  @!P2 LDG.E.128 R48, desc[UR40][R8.64] ;  /* 0x000000280830a981 */ /* 0x000162000c1e1d00 */
[----:B------:R-:W-:Y:S02]  /*3f70*/  ISETP.NE.AND P3, PT, R209, 0x3, PT ;  /* 0x00000003d100780c */ /* 0x000fe40003f65270 */
[----:B------:R-:W-:Y:S01]  /*3f80*/  ISETP.GE.AND P2, PT, R16, R90, PT ;  /* 0x0000005a1000720c */ /* 0x000fe20003f46270 */
[----:B--2---:R-:W-:-:S05]  /*3f90*/  IMAD.MOV.U32 R15, RZ, RZ, R37 ;  /* 0x000000ffff0f7224 */ /* 0x004fca00078e0025 */
[----:B------:R-:W-:Y:S01]  /*3fa0*/  PRMT R102, R102, 0x5410, R15 ;  /* 0x0000541066667816 */ /* 0x000fe2000000000f */
[----:B---3--:R-:W-:Y:S02]  /*3fb0*/  IMAD.MOV.U32 R10, RZ, RZ, R42 ;  /* 0x000000ffff0a7224 */ /* 0x008fe400078e002a */
[----:B0-----:R-:W-:Y:S02]  /*3fc0*/  IMAD.MOV.U32 R8, RZ, RZ, R43 ;  /* 0x000000ffff087224 */ /* 0x001fe400078e002b */
[----:B------:R-:W-:Y:S02]  /*3fd0*/  IMAD.MOV.U32 R9, RZ, RZ, R40 ;  /* 0x000000ffff097224 */ /* 0x000fe400078e0028 */
[----:B------:R-:W-:Y:S01]  /*3fe0*/  IMAD.MOV.U32 R11, RZ, RZ, R41 ;  /* 0x000000ffff0b7224 */ /* 0x000fe200078e0029 */
[----:B------:R-:W-:Y:S02]  /*3ff0*/  PRMT R124, R10, 0x7610, R124 ;  /* 0x000076100a7c7816 */ /* 0x000fe4000000007c */
[----:B------:R-:W-:-:S02]  /*4000*/  PRMT R104, R104, 0x5410, R8 ;  /* 0x0000541068687816 */ /* 0x000fc40000000008 */
[----:B------:R-:W-:Y:S02]  /*4010*/  PRMT R106, R106, 0x5410, R9 ;  /* 0x000054106a6a7816 */ /* 0x000fe40000000009 */
[----:B------:R-:W-:Y:S01]  /*4020*/  PRMT R125, R11, 0x7610, R125 ;  /* 0x000076100b7d7816 */ /* 0x000fe2000000007d */
[----:B------:R-:W-:Y:S02]  /*4030*/  IMAD.MOV.U32 R12, RZ, RZ, R38 ;  /* 0x000000ffff0c7224 */ /* 0x000fe400078e0026 */
[----:B------:R-:W-:Y:S02]  /*4040*/  IMAD.MOV.U32 R13, RZ, RZ, R39 ;  /* 0x000000ffff0d7224 */ /* 0x000fe400078e0027 */
[----:B----4-:R-:W-:Y:S02]  /*4050*/  IMAD.MOV.U32 R8, RZ, RZ, R46 ;  /* 0x000000ffff087224 */ /* 0x010fe400078e002e */
[----:B------:R-:W-:Y:S02]  /*4060*/  IMAD.MOV.U32 R9, RZ, RZ, R47 ;  /* 0x000000ffff097224 */ /* 0x000fe400078e002f */
[----:B------:R-:W-:-:S02]  /*4070*/  IMAD.MOV.U32 R10, RZ, RZ, R44 ;  /* 0x000000ffff0a7224 */ /* 0x000fc400078e002c */
        /* <DEDUP_REMOVED lines=8> */
[----:B------:R-:W-:Y:S02]  /*4100*/  IMAD.MOV.U32 R10, RZ, RZ, R48 ;  /* 0x000000ffff0a7224 */ /* 0x000fe400078e0030 */
[----:B------:R-:W-:Y:S01]  /*4110*/  IMAD.MOV.U32 R11, RZ, RZ, R49 ;  /* 0x000000ffff0b7224 */ /* 0x000fe200078e0031 */
[----:B------:R-:W-:-:S02]  /*4120*/  PRMT R116, R12, 0x7610, R116 ;  /* 0x000076100c747816 */ /* 0x000fc40000000074 */
[----:B------:R-:W-:Y:S02]  /*4130*/  PRMT R123, R13, 0x7610, R123 ;  /* 0x000076100d7b7816 */ /* 0x000fe4000000007b */
[----:B------:R-:W-:Y:S02]  /*4140*/  PRMT R120, R14, 0x7610, R120 ;  /* 0x000076100e787816 */ /* 0x000fe40000000078 */
[----:B------:R-:W-:Y:S02]  /*4150*/  PRMT R109, R8, 0x7610, R109 ;  /* 0x00007610086d7816 */ /* 0x000fe4000000006d */
[----:B------:R-:W-:Y:S02]  /*4160*/  PRMT R110, R9, 0x7610, R110 ;  /* 0x00007610096e7816 */ /* 0x000fe4000000006e */
[----:B------:R-:W-:Y:S02]  /*4170*/  PRMT R111, R10, 0x7610, R111 ;  /* 0x000076100a6f7816 */ /* 0x000fe4000000006f */
[----:B------:R-:W-:Y:S01]  /*4180*/  PRMT R112, R11, 0x7610, R112 ;  /* 0x000076100b707816 */ /* 0x000fe20000000070 */
[----:B------:R-:W-:Y:S06]  /*4190*/  @!P3 BRA `(.L_x_5204) ;  /* 0x000000000004b947 */ /* 0x000fec0003800000 */
[----:B------:R-:W-:Y:S01]  /*41a0*/  BPT.TRAP 0x1 ;  /* 0x000000040000795c */ /* 0x000fe20000300000 */
.L_x_5204:
[----:B------:R-:W-:Y:S01]  /*41b0*/  IMAD R86, R18, 0x8, R19 ;  /* 0x0000000812567824 */ /* 0x000fe200078e0213 */
[----:B------:R-:W-:Y:S01]  /*41c0*/  SHF.L.U32 R99, R210, 0x1f, RZ ;  /* 0x0000001fd2637819 */ /* 0x000fe200000006ff */
[----:B------:R-:W0:Y:S01]  /*41d0*/  LDC R103, c[0x0][0x2f4] ;  /* 0x0000bd00ff677b82 */ /* 0x000e220000000800 */
[----:B------:R-:W-:Y:S02]  /*41e0*/  BSSY B1, `(.L_x_5205) ;  /* 0x0000003000017945 */ /* 0x000fe40003800000 */
[----:B------:R-:W1:Y:S02]  /*41f0*/  SYNCS.PHASECHK.TRANS64.TRYWAIT P4, [R86+URZ+0x22890], R99 ;  /* 0x02289063560075a7 */ /* 0x000e64000808017f */
[----:B-1----:R-:W-:Y:S05]  /*4200*/  @!P4 BRA `(.L_x_5206) ;  /* 0x000001680040c947 */ /* 0x002fea0003800000 */
.L_x_5457:
[----:B------:R-:W-:Y:S05]  /*4210*/  BSYNC B1 ;  /* 0x0000000000017941 */ /* 0x000fea0003800000 */
.L_x_5205:
[----:B------:R-:W-:Y:S01]  /*4220*/  UMOV UR4, 0xffffffff ;  /* 0xffffffff00047882 */ /* 0x000fe20000000000 */
[----:B0-----:R-:W-:Y:S02]  /*4230*/  IMAD.IADD R105, R103, 0x1, -R64 ;  /* 0x0000000167697824 */ /* 0x001fe400078e0a40 */
[----:B------:R-:W-:Y:S05]  /*4240*/  BRA.DIV UR4, `(.L_x_5207) ;  /* 0x0000016a04447947 */ /* 0x000fea000b800000 */
[----:B------:R0:W2:Y:S04]  /*4250*/  SHFL.IDX PT, R93, R101, RZ, 0x1c1f ;  /* 0x001c1fff655d7589 */ /* 0x0000a800000e0000 */
[----:B------:R0:W3:Y:S02]  /*4260*/  SHFL.IDX PT, R92, R100, RZ, 0x1c1f ;  /* 0x001c1fff645c7589 */ /* 0x0000e400000e0000 */
.L_x_5461:
[----:B------:R-:W-:Y:S01]  /*4270*/  ISETP.GE.OR P4, PT, R206, R98, P1 ;  /* 0x00000062ce00720c */ /* 0x000fe20000f86670 */
[----:B------:R-:W-:-:S12]  /*4280*/  BSSY B1, `(.L_x_5208) ;  /* 0x0000079000017945 */ /* 0x000fd80003800000 */
[----:B------:R-:W-:Y:S05]  /*4290*/  @P4 BRA `(.L_x_5209) ;  /* 0x0000000400dc4947 */ /* 0x000fea0003800000 */
[----:B------:R-:W4:Y:S01]  /*42a0*/  S2R R11, SR_TID.X ;  /* 0x00000000000b7919 */ /* 0x000f220000002100 */
[----:B------:R-:W-:Y:S01]  /*42b0*/  SEL R8, R64, R105, !P0 ;  /* 0x0000006940087207 */ /* 0x000fe20004000000 */
[----:B------:R-:W-:Y:S01]  /*42c0*/  BSSY B2, `(.L_x_5210) ;  /* 0x0000070000027945 */ /* 0x000fe20003800000 */
[C---:B---3--:R-:W-:Y:S02]  /*42d0*/  LEA R90, P4, R74.reuse, R92, 0x1 ;  /* 0x0000005c4a5a7211 */ /* 0x048fe400078808ff */
[----:B------:R-:W-:Y:S02]  /*42e0*/  SHF.R.S32.HI R9, RZ, 0x1f, R8 ;  /* 0x0000001fff097819 */ /* 0x000fe40000011408 */
[----:B--2---:R-:W-:Y:S02]  /*42f0*/  LEA.HI.X R91, R74, R93, R76, 0x1, P4 ;  /* 0x0000005d4a5b7211 */ /* 0x004fe400020f0c4c */
[----:B------:R-:W-:-:S04]  /*4300*/  LEA.HI R8, R9, R8, RZ, 0x4 ;  /* 0x0000000809087211 */ /* 0x000fc800078f20ff */
[----:B------:R-:W-:-:S05]  /*4310*/  LEA.HI.SX32 R8, R8, R73, 0x1c ;  /* 0x0000004908087211 */ /* 0x000fca00078fe2ff */
[----:B------:R-:W-:Y:S02]  /*4320*/  IMAD.SHL.U32 R107, R8, 0x8, RZ ;  /* 0x00000008086b7824 */ /* 0x000fe400078e00ff */
[----:B------:R-:W-:-:S03]  /*4330*/  IMAD R8, R18, 0x1800, R77 ;  /* 0x0000180012087824 */ /* 0x000fc600078e024d */
[----:B------:R-:W-:Y:S01]  /*4340*/  LOP3.LUT R9, R58, 0x38, R107, 0xf8, !PT ;  /* 0x000000383a097812 */ /* 0x000fe200078ef86b */
[----:B------:R-:W-:-:S03]  /*4350*/  IMAD R8, R8, 0x2, R19 ;  /* 0x0000000208087824 */ /* 0x000fc600078e0213 */
[----:B------:R-:W-:Y:S01]  /*4360*/  LOP3.LUT R9, R9, R60, RZ, 0x3c, !PT ;  /* 0x0000003c09097212 */ /* 0x000fe200078e3cff */
[----:B----4-:R-:W-:-:S05]  /*4370*/  VIADD R11, R11, 0xffffff80 ;  /* 0xffffff800b0b7836 */ /* 0x010fca0000000000 */
[----:B------:R-:W-:-:S04]  /*4380*/  SHF.R.S32.HI R10, RZ, 0x1f, R11 ;  /* 0x0000001fff0a7819 */ /* 0x000fc8000001140b */
[----:B------:R-:W-:-:S04]  /*4390*/  LEA.HI R10, R10, R11, RZ, 0x5 ;  /* 0x0000000b0a0a7211 */ /* 0x000fc800078f28ff */
[----:B------:R-:W-:-:S05]  /*43a0*/  SHF.R.S32.HI R10, RZ, 0x5, R10 ;  /* 0x00000005ff0a7819 */ /* 0x000fca000001140a */
[----:B------:R-:W-:-:S04]  /*43b0*/  IMAD R9, R10, 0x200, R9 ;  /* 0x000002000a097824 */ /* 0x000fc800078e0209 */
[----:B------:R-:W-:-:S04]  /*43c0*/  IMAD R10, R18, 0x1800, R9 ;  /* 0x00001800120a7824 */ /* 0x000fc800078e0209 */
[----:B------:R-:W-:Y:S02]  /*43d0*/  IMAD R12, R10, 0x2, R19 ;  /* 0x000000020a0c7824 */ /* 0x000fe400078e0213 */
[----:B------:R-:W2:Y:S04]  /*43e0*/  LDS.128 R8, [R8+0x1c400] ;  /* 0x01c4000008087984 */ /* 0x000ea80000000c00 */
[----:B------:R-:W3:Y:S01]  /*43f0*/  LDS.128 R12, [R12+0x1c400] ;  /* 0x01c400000c0c7984 */ /* 0x000ee20000000c00 */
[----:B------:R-:W-:Y:S05]  /*4400*/  @P2 BRA `(.L_x_5211) ;  /* 0x00000004006c2947 */ /* 0x000fea0003800000 */
[----:B------:R-:W-:Y:S02]  /*4410*/  SHF.R.U32.HI R119, RZ, 0x10, R41 ;  /* 0x00000010ff777819 */ /* 0x000fe40000011629 */
[--C-:B------:R-:W-:Y:S02]  /*4420*/  SHF.R.U32.HI R114, RZ, 0x10, R37.reuse ;  /* 0x00000010ff727819 */ /* 0x100fe40000011625 */
[----:B------:R-:W-:Y:S01]  /*4430*/  SHF.R.U64 R113, R36, 0x10, R37 ;  /* 0x0000001024717819 */ /* 0x000fe20000001225 */
[----:B--2---:R-:W-:Y:S01]  /*4440*/  IMAD.U32 R37, R9, 0x10000, RZ ;  /* 0x0001000009257824 */ /* 0x004fe200078e00ff */
[----:B------:R-:W-:Y:S01]  /*4450*/  PRMT R119, R125, 0x5410, R119 ;  /* 0x000054107d777816 */ /* 0x000fe20000000077 */
[----:B------:R-:W-:Y:S01]  /*4460*/  IMAD.U32 R36, R8, 0x10000, RZ ;  /* 0x0001000008247824 */ /* 0x000fe200078e00ff */
[----:B------:R-:W-:Y:S02]  /*4470*/  SHF.R.U64 R115, R38, 0x10, R39 ;  /* 0x0000001026737819 */ /* 0x000fe40000001227 */
[----:B------:R-:W-:-:S02]  /*4480*/  PRMT R114, R102, 0x5432, R114 ;  /* 0x0000543266727816 */ /* 0x000fc40000000072 */
[----:B------:R-:W-:Y:S01]  /*4490*/  SHF.R.U64 R118, R40, 0x10, R41 ;  /* 0x0000001028767819 */ /* 0x000fe20000001229 */
[----:B---3--:R-:W-:Y:S01]  /*44a0*/  IMAD.U32 R41, R13, 0x10000, RZ ;  /* 0x000100000d297824 */ /* 0x008fe200078e00ff */
[----:B------:R-:W-:Y:S01]  /*44b0*/  SHF.R.U64 R121, R42, 0x10, R43 ;  /* 0x000000102a797819 */ /* 0x000fe2000000122b */
[----:B------:R-:W-:Y:S01]  /*44c0*/  IMAD.U32 R40, R12, 0x10000, RZ ;  /* 0x000100000c287824 */ /* 0x000fe200078e00ff */
[----:B------:R-:W-:Y:S01]  /*44d0*/  PRMT R113, R120, 0x5410, R113 ;  /* 0x0000541078717816 */ /* 0x000fe20000000071 */
[----:B------:R-:W-:Y:S01]  /*44e0*/  IMAD.U32 R120, R119, 0x10000, RZ ;  /* 0x0001000077787824 */ /* 0x000fe200078e00ff */
[----:B------:R-:W-:Y:S01]  /*44f0*/  SHF.R.U32.HI R122, RZ, 0x10, R43 ;  /* 0x00000010ff7a7819 */ /* 0x000fe2000001162b */
[----:B------:R-:W-:Y:S01]  /*4500*/  IMAD.U32 R43, R15, 0x10000, RZ ;  /* 0x000100000f2b7824 */ /* 0x000fe200078e00ff */
[----:B------:R-:W-:Y:S01]  /*4510*/  PRMT R115, R116, 0x5410, R115 ;  /* 0x0000541074737816 */ /* 0x000fe20000000073 */
[----:B------:R-:W-:Y:S01]  /*4520*/  IMAD.U32 R116, R114, 0x10000, RZ ;  /* 0x0001000072747824 */ /* 0x000fe200078e00ff */
[----:B------:R-:W-:-:S02]  /*4530*/  SHF.R.U32.HI R117, RZ, 0x10, R39 ;  /* 0x00000010ff757819 */ /* 0x000fc40000011627 */
        /* <DEDUP_REMOVED lines=9> */
[----:B------:R-:W-:Y:S01]  /*45d0*/  FFMA.FTZ R126, R37, R120, R126 ;  /* 0x00000078257e7223 */ /* 0x000fe2000001007e */
[----:B------:R-:W-:Y:S01]  /*45e0*/  LOP3.LUT R41, R114, 0xffff0000, RZ, 0xc0, !PT ;  /* 0xffff000072297812 */ /* 0x000fe200078ec0ff */
[----:B------:R-:W-:Y:S01]  /*45f0*/  IMAD.U32 R114, R117, 0x10000, RZ ;  /* 0x0001000075727824 */ /* 0x000fe200078e00ff */
[----:B------:R-:W-:Y:S01]  /*4600*/  LOP3.LUT R38, R9, 0xffff0000, RZ, 0xc0, !PT ;  /* 0xffff000009267812 */ /* 0x000fe200078ec0ff */
[----:B------:R-:W-:Y:S01]  /*4610*/  FMUL.FTZ R123, R42, R119 ;  /* 0x000000772a7b7220 */ /* 0x000fe20000410000 */
[----:B------:R-:W-:Y:S01]  /*4620*/  PRMT R118, R106, 0x5432, R118 ;  /* 0x000054326a767816 */ /* 0x000fe20000000076 */
[----:B------:R-:W-:Y:S01]  /*4630*/  FMUL.FTZ R37, R42, R41 ;  /* 0x000000292a257220 */ /* 0x000fe20000410000 */
[----:B------:R-:W-:Y:S01]  /*4640*/  FMUL.FTZ R42, R43, R116 ;  /* 0x000000742b2a7220 */ /* 0x000fe20000410000 */
[----:B------:R-:W-:-:S02]  /*4650*/  IMAD.U32 R13, R11, 0x10000, RZ ;  /* 0x000100000b0d7824 */ /* 0x000fc400078e00ff */
[-C--:B------:R-:W-:Y:S01]  /*4660*/  FMUL.FTZ R43, R43, R114.reuse ;  /* 0x000000722b2b7220 */ /* 0x080fe20000410000 */
[C---:B------:R-:W-:Y:S01]  /*4670*/  FFMA.FTZ R123, R38.reuse, R41, -R123 ;  /* 0x00000029267b7223 */ /* 0x040fe2000001087b */
[----:B------:R-:W-:Y:S01]  /*4680*/  FFMA.FTZ R119, R38, R119, R37 ;  /* 0x0000007726777223 */ /* 0x000fe20000010025 */
[----:B------:R-:W-:Y:S01]  /*4690*/  LOP3.LUT R15, R15, 0xffff0000, RZ, 0xc0, !PT ;  /* 0xffff00000f0f7812 */ /* 0x000fe200078ec0ff */
[C---:B------:R-:W-:Y:S01]  /*46a0*/  FFMA.FTZ R42, R13.reuse, R114, -R42 ;  /* 0x000000720d2a7223 */ /* 0x040fe2000001082a */
[----:B------:R-:W-:Y:S01]  /*46b0*/  LOP3.LUT R122, R122, 0xffff0000, RZ, 0xc0, !PT ;  /* 0xffff00007a7a7812 */ /* 0x000fe200078ec0ff */
[----:B------:R-:W-:Y:S01]  /*46c0*/  FFMA.FTZ R43, R13, R116, R43 ;  /* 0x000000740d2b7223 */ /* 0x000fe2000001002b */
[----:B------:R-:W-:Y:S01]  /*46d0*/  LOP3.LUT R38, R117, 0xffff0000, RZ, 0xc0, !PT ;  /* 0xffff000075267812 */ /* 0x000fe200078ec0ff */
[----:B------:R-:W-:Y:S01]  /*46e0*/  IMAD.U32 R37, R118, 0x10000, RZ ;  /* 0x0001000076257824 */ /* 0x000fe200078e00ff */
[----:B------:R-:W-:Y:S01]  /*46f0*/  LOP3.LUT R39, R11, 0xffff0000, RZ, 0xc0, !PT ;  /* 0xffff00000b277812 */ /* 0x000fe200078ec0ff */
[----:B------:R-:W-:-:S02]  /*4700*/  IMAD.U32 R13, R113, 0x10000, RZ ;  /* 0x00010000710d7824 */ /* 0x000fc400078e00ff */
[C---:B------:R-:W-:Y:S01]  /*4710*/  FMUL.FTZ R114, R15.reuse, R122 ;  /* 0x0000007a0f727220 */ /* 0x040fe20000410000 */
[-C--:B------:R-:W-:Y:S01]  /*4720*/  FMUL.FTZ R116, R15, R38.reuse ;  /* 0x000000260f747220 */ /* 0x080fe20000410000 */
[----:B------:R-:W-:Y:S01]  /*4730*/  LOP3.LUT R12, R12, 0xffff0000, RZ, 0xc0, !PT ;  /* 0xffff00000c0c7812 */ /* 0x000fe200078ec0ff */
[----:B------:R-:W-:Y:S01]  /*4740*/  FMUL.FTZ R15, R40, R37 ;  /* 0x00000025280f7220 */ /* 0x000fe20000410000 */
[----:B------:R-:W-:Y:S01]  /*4750*/  LOP3.LUT R118, R118, 0xffff0000, RZ, 0xc0, !PT ;  /* 0xffff000076767812 */ /* 0x000fe200078ec0ff */
[-C--:B------:R-:W-:Y:S01]  /*4760*/  FMUL.FTZ R40, R40, R13.reuse ;  /* 0x0000000d28287220 */ /* 0x080fe20000410000 */
[----:B------:R-:W-:Y:S01]  /*4770*/  LOP3.LUT R113, R113, 0xffff0000, RZ, 0xc0, !PT ;  /* 0xffff000071717812 */ /* 0x000fe200078ec0ff */
[----:B------:R-:W-:Y:S01]  /*4780*/  FFMA.FTZ R41, R39, R38, -R114 ;  /* 0x0000002627297223 */ /* 0x000fe20000010872 */
[----:B------:R-:W-:Y:S01]  /*4790*/  LOP3.LUT R9, R8, 0xffff0000, RZ, 0xc0, !PT ;  /* 0xffff000008097812 */ /* 0x000fe200078ec0ff */
[----:B------:R-:W-:Y:S01]  /*47a0*/  FMUL.FTZ R38, R12, R118 ;  /* 0x000000760c267220 */ /* 0x000fe20000410000 */
[C---:B------:R-:W-:Y:S01]  /*47b0*/  FFMA.FTZ R15, R36.reuse, R13, -R15 ;  /* 0x0000000d240f7223 */ /* 0x040fe2000001080f */
[----:B------:R-:W-:Y:S01]  /*47c0*/  FFMA.FTZ R40, R36, R37, R40 ;  /* 0x0000002524287223 */ /* 0x000fe20000010028 */
[----:B------:R-:W-:-:S02]  /*47d0*/  IMAD.U32 R11, R14, 0x10000, RZ ;  /* 0x000100000e0b7824 */ /* 0x000fc400078e00ff */
[-C--:B------:R-:W-:Y:S01]  /*47e0*/  FMUL.FTZ R36, R12, R113.reuse ;  /* 0x000000710c247220 */ /* 0x080fe20000410000 */
[----:B------:R-:W-:Y:S01]  /*47f0*/  IMAD.U32 R13, R121, 0x10000, RZ ;  /* 0x00010000790d7824 */ /* 0x000fe200078e00ff */
[----:B------:R-:W-:Y:S01]  /*4800*/  LOP3.LUT R14, R14, 0xffff0000, RZ, 0xc0, !PT ;  /* 0xffff00000e0e7812 */ /* 0x000fe200078ec0ff */
[----:B------:R-:W-:Y:S01]  /*4810*/  IMAD.U32 R12, R115, 0x10000, RZ ;  /* 0x00010000730c7824 */ /* 0x000fe200078e00ff */
[----:B------:R-:W-:Y:S01]  /*4820*/  LOP3.LUT R121, R121, 0xffff0000, RZ, 0xc0, !PT ;  /* 0xffff000079797812 */ /* 0x000fe200078ec0ff */
[----:B------:R-:W-:Y:S01]  /*4830*/  FFMA.FTZ R38, R9, R113, -R38 ;  /* 0x0000007109267223 */ /* 0x000fe20000010826 */
[----:B------:R-:W-:Y:S01]  /*4840*/  LOP3.LUT R115, R115, 0xffff0000, RZ, 0xc0, !PT ;  /* 0xffff000073737812 */ /* 0x000fe200078ec0ff */
[C---:B------:R-:W-:Y:S02]  /*4850*/  IMAD.U32 R8, R10.reuse, 0x10000, RZ ;  /* 0x000100000a087824 */ /* 0x040fe400078e00ff */
[----:B------:R-:W-:Y:S01]  /*4860*/  FFMA.FTZ R9, R9, R118, R36 ;  /* 0x0000007609097223 */ /* 0x000fe20000010024 */
[----:B------:R-:W-:Y:S01]  /*4870*/  LOP3.LUT R10, R10, 0xffff0000, RZ, 0xc0, !PT ;  /* 0xffff00000a0a7812 */ /* 0x000fe200078ec0ff */
[C---:B------:R-:W-:Y:S01]  /*4880*/  FMUL.FTZ R37, R11.reuse, R13 ;  /* 0x0000000d0b257220 */ /* 0x040fe20000410000 */
[----:B------:R-:W-:Y:S01]  /*4890*/  FMUL.FTZ R36, R11, R12 ;  /* 0x0000000c0b247220 */ /* 0x000fe20000410000 */
        /* <DEDUP_REMOVED lines=18> */
.L_x_5211:
[----:B------:R-:W-:Y:S05]  /*49c0*/  BSYNC B2 ;  /* 0x0000000000027941 */ /* 0x000fea0003800000 */
.L_x_5210:
[----:B------:R-:W-:Y:S01]  /*49d0*/  ISETP.GE.AND P4, PT, R107, R103, PT ;  /* 0x000000676b00720c */ /* 0x000fe20003f86270 */
[----:B--2---:R4:W-:-:S12]  /*49e0*/  ST.E.128 desc[UR40][R90.64], R8 ;  /* 0x000000085a007985 */ /* 0x0049d8000c101d28 */
[----:B------:R-:W-:-:S05]  /*49f0*/  @!P4 IMAD.WIDE R92, R107, 0x2, R92 ;  /* 0x000000026b5cc825 */ /* 0x000fca00078e025c */
[----:B---3--:R4:W-:Y:S02]  /*4a00*/  @!P4 ST.E.128 desc[UR40][R92.64], R12 ;  /* 0x0000000c5c00c985 */ /* 0x0089e4000c101d28 */
.L_x_5209:
[----:B------:R-:W-:Y:S05]  /*4a10*/  BSYNC B1 ;  /* 0x0000000000017941 */ /* 0x000fea0003800000 */
.L_x_5208:
[----:B------:R-:W-:-:S03]  /*4a20*/  UMOV UR4, 0xffffffff ;  /* 0xffffffff00047882 */ /* 0x000fc60000000000 */
[----:B------:R-:W-:Y:S05]  /*4a30*/  BRA.DIV UR4, `(.L_x_5212) ;  /* 0x0000016204947947 */ /* 0x000fea000b800000 */
[----:B0-----:R-:W0:Y:S04]  /*4a40*/  SHFL.IDX PT, R101, R101, 0x1, 0x1c1f ;  /* 0x003c1f0065657f89 */ /* 0x001e2800000e0000 */
[----:B------:R-:W0:Y:S02]  /*4a50*/  SHFL.IDX PT, R100, R100, 0x1, 0x1c1f ;  /* 0x003c1f0064647f89 */ /* 0x000e2400000e0000 */
.L_x_5465:
[----:B----4-:R-:W-:-:S05]  /*4a60*/  VIADD R8, R206, 0x40 ;  /* 0x00000040ce087836 */ /* 0x010fca0000000000 */
[----:B------:R-:W-:-:S13]  /*4a70*/  ISETP.GE.OR P4, PT, R8, R98, P1 ;  /* 0x000000620800720c */ /* 0x000fda0000f86670 */
[----:B------:R-:W-:Y:S05]  /*4a80*/  @P4 BRA `(.L_x_5197) ;  /* 0x0000000c00084947 */ /* 0x000fea0003800000 */
[----:B------:R-:W4:Y:S01]  /*4a90*/  LDL R9, [R1+0xc] ;  /* 0x00000c0001097983 */ /* 0x000f220000100800 */
        /* <DEDUP_REMOVED lines=25> */
[----:B------:R-:W-:Y:S01]  /*4c30*/  SHF.R.U64 R48, R48, 0x10, R49 ;  /* 0x0000001030307819 */ /* 0x000fe20000001231 */
[----:B----4-:R-:W-:Y:S01]  /*4c40*/  IMAD.U32 R43, R13, 0x10000, RZ ;  /* 0x000100000d2b7824 */ /* 0x010fe200078e00ff */
[----:B--2---:R-:W-:Y:S01]  /*4c50*/  SHF.R.U32.HI R93, RZ, 0x10, R45 ;  /* 0x00000010ff5d7819 */ /* 0x004fe2000001162d */
[----:B0-----:R-:W-:Y:S01]  /*4c60*/  IMAD.U32 R39, R9, 0x10000, RZ ;  /* 0x0001000009277824 */ /* 0x001fe200078e00ff */
[----:B------:R-:W-:Y:S01]  /*4c70*/  SHF.R.U32.HI R49, RZ, 0x10, R49 ;  /* 0x00000010ff317819 */ /* 0x000fe20000011631 */
[----:B------:R-:W-:Y:S01]  /*4c80*/  IMAD.U32 R41, R12, 0x10000, RZ ;  /* 0x000100000c297824 */ /* 0x000fe200078e00ff */
[----:B------:R-:W-:Y:S02]  /*4c90*/  PRMT R108, R108, 0x5410, R93 ;  /* 0x000054106c6c7816 */ /* 0x000fe4000000005d */
[----:B------:R-:W-:Y:S02]  /*4ca0*/  PRMT R112, R112, 0x5410, R49 ;  /* 0x0000541070707816 */ /* 0x000fe40000000031 */
[----:B------:R-:W-:-:S02]  /*4cb0*/  SHF.R.U64 R91, R46, 0x10, R47 ;  /* 0x000000102e5b7819 */ /* 0x000fc4000000122f */
[----:B------:R-:W-:Y:S02]  /*4cc0*/  SHF.R.U32.HI R47, RZ, 0x10, R47 ;  /* 0x00000010ff2f7819 */ /* 0x000fe4000001162f */
[--C-:B------:R-:W-:Y:S01]  /*4cd0*/  SHF.R.U64 R90, R50, 0x10, R51.reuse ;  /* 0x00000010325a7819 */ /* 0x100fe20000001233 */
[----:B------:R-:W-:Y:S01]  /*4ce0*/  IMAD.U32 R50, R112, 0x10000, RZ ;  /* 0x0001000070327824 */ /* 0x000fe200078e00ff */
[----:B------:R-:W-:Y:S01]  /*4cf0*/  PRMT R111, R111, 0x5410, R48 ;  /* 0x000054106f6f7816 */ /* 0x000fe20000000030 */
[----:B------:R-:W-:Y:S01]  /*4d00*/  IMAD.U32 R48, R108, 0x10000, RZ ;  /* 0x000100006c307824 */ /* 0x000fe200078e00ff */
[----:B------:R-:W-:Y:S02]  /*4d10*/  SHF.R.U32.HI R51, RZ, 0x10, R51 ;  /* 0x00000010ff337819 */ /* 0x000fe40000011633 */
[----:B------:R-:W-:Y:S01]  /*4d20*/  SHF.R.U64 R105, R44, 0x10, R45 ;  /* 0x000000102c697819 */ /* 0x000fe2000000122d */
[----:B---3--:R-:W-:Y:S01]  /*4d30*/  FMUL.FTZ R92, R43, R48 ;  /* 0x000000302b5c7220 */ /* 0x008fe20000410000 */
[----:B------:R-:W-:Y:S01]  /*4d40*/  PRMT R104, R104, 0x5410, R47 ;  /* 0x0000541068687816 */ /* 0x000fe2000000002f */
[----:B------:R-:W-:Y:S01]  /*4d50*/  IMAD.U32 R45, R15, 0x10000, RZ ;  /* 0x000100000f2d7824 */ /* 0x000fe200078e00ff */
[----:B------:R-:W-:Y:S01]  /*4d60*/  LOP3.LUT R44, R13, 0xffff0000, RZ, 0xc0, !PT ;  /* 0xffff00000d2c7812 */ /* 0x000fe200078ec0ff */
[-C--:B------:R-:W-:Y:S01]  /*4d70*/  FFMA.FTZ R92, R39, R50.reuse, R92 ;  /* 0x00000032275c7223 */ /* 0x080fe2000001005c */
[----:B------:R-:W-:Y:S01]  /*4d80*/  PRMT R109, R109, 0x5410, R90 ;  /* 0x000054106d6d7816 */ /* 0x000fe2000000005a */
[----:B------:R-:W-:Y:S01]  /*4d90*/  FMUL.FTZ R90, R43, R50 ;  /* 0x000000322b5a7220 */ /* 0x000fe20000410000 */
[----:B------:R-:W-:-:S02]  /*4da0*/  LOP3.LUT R47, R112, 0xffff0000, RZ, 0xc0, !PT ;  /* 0xffff0000702f7812 */ /* 0x000fc400078ec0ff */
[----:B------:R-:W-:Y:S01]  /*4db0*/  PRMT R110, R110, 0x5410, R51 ;  /* 0x000054106e6e7816 */ /* 0x000fe20000000033 */
[----:B------:R-:W-:Y:S01]  /*4dc0*/  FFMA.FTZ R90, R39, R48, -R90 ;  /* 0x00000030275a7223 */ /* 0x000fe2000001085a */
[----:B------:R-:W-:Y:S01]  /*4dd0*/  LOP3.LUT R40, R9, 0xffff0000, RZ, 0xc0, !PT ;  /* 0xffff000009287812 */ /* 0x000fe200078ec0ff */
[----:B------:R-:W-:Y:S01]  /*4de0*/  FMUL.FTZ R49, R44, R47 ;  /* 0x0000002f2c317220 */ /* 0x000fe20000410000 */
[----:B------:R-:W-:Y:S01]  /*4df0*/  LOP3.LUT R43, R108, 0xffff0000, RZ, 0xc0, !PT ;  /* 0xffff00006c2b7812 */ /* 0x000fe200078ec0ff */
[----:B------:R-:W-:Y:S01]  /*4e00*/  IMAD.U32 R48, R110, 0x10000, RZ ;  /* 0x000100006e307824 */ /* 0x000fe200078e00ff */
[----:B------:R-:W-:Y:S01]  /*4e10*/  LOP3.LUT R46, R15, 0xffff0000, RZ, 0xc0, !PT ;  /* 0xffff00000f2e7812 */ /* 0x000fe200078ec0ff */
[----:B------:R-:W-:Y:S01]  /*4e20*/  IMAD.U32 R39, R104, 0x10000, RZ ;  /* 0x0001000068277824 */ /* 0x000fe200078e00ff */
[----:B------:R-:W-:Y:S01]  /*4e30*/  LOP3.LUT R110, R110, 0xffff0000, RZ, 0xc0, !PT ;  /* 0xffff00006e6e7812 */ /* 0x000fe200078ec0ff */
[-C--:B------:R-:W-:Y:S01]  /*4e40*/  FMUL.FTZ R51, R44, R43.reuse ;  /* 0x0000002b2c337220 */ /* 0x080fe20000410000 */
[----:B------:R-:W-:Y:S01]  /*4e50*/  LOP3.LUT R42, R12, 0xffff0000, RZ, 0xc0, !PT ;  /* 0xffff00000c2a7812 */ /* 0x000fe200078ec0ff */
[----:B------:R-:W-:Y:S01]  /*4e60*/  FFMA.FTZ R49, R40, R43, -R49 ;  /* 0x0000002b28317223 */ /* 0x000fe20000010831 */
[----:B------:R-:W-:Y:S01]  /*4e70*/  PRMT R102, R102, 0x5410, R91 ;  /* 0x0000541066667816 */ /* 0x000fe2000000005b */
[----:B------:R-:W-:Y:S01]  /*4e80*/  IMAD.U32 R12, R11, 0x10000, RZ ;  /* 0x000100000b0c7824 */ /* 0x000fe200078e00ff */
[----:B------:R-:W-:Y:S01]  /*4e90*/  PRMT R106, R106, 0x5410, R105 ;  /* 0x000054106a6a7816 */ /* 0x000fe20000000069 */
[C---:B------:R-:W-:Y:S01]  /*4ea0*/  FMUL.FTZ R43, R45.reuse, R48 ;  /* 0x000000302d2b7220 */ /* 0x040fe20000410000 */
        /* <DEDUP_REMOVED lines=11> */
[C---:B------:R-:W-:Y:S01]  /*4f60*/  FMUL.FTZ R44, R41.reuse, R40 ;  /* 0x00000028292c7220 */ /* 0x040fe20000410000 */
[----:B------:R-:W-:Y:S02]  /*4f70*/  IMAD.U32 R9, R8, 0x10000, RZ ;  /* 0x0001000008097824 */ /* 0x000fe400078e00ff */
[----:B------:R-:W-:Y:S01]  /*4f80*/  FMUL.FTZ R41, R41, R12 ;  /* 0x0000000c29297220 */ /* 0x000fe20000410000 */
[----:B------:R-:W-:Y:S01]  /*4f90*/  LOP3.LUT R111, R111, 0xffff0000, RZ, 0xc0, !PT ;  /* 0xffff00006f6f7812 */ /* 0x000fe200078ec0ff */
[----:B------:R-:W-:Y:S01]  /*4fa0*/  IMAD.U32 R15, R14, 0x10000, RZ ;  /* 0x000100000e0f7824 */ /* 0x000fe200078e00ff */
[----:B------:R-:W-:Y:S01]  /*4fb0*/  LOP3.LUT R8, R8, 0xffff0000, RZ, 0xc0, !PT ;  /* 0xffff000008087812 */ /* 0x000fe200078ec0ff */
[----:B------:R-:W-:Y:S01]  /*4fc0*/  FFMA.FTZ R41, R9, R40, R41 ;  /* 0x0000002809297223 */ /* 0x000fe20000010029 */
[----:B------:R-:W-:Y:S01]  /*4fd0*/  LOP3.LUT R39, R106, 0xffff0000, RZ, 0xc0, !PT ;  /* 0xffff00006a277812 */ /* 0x000fe200078ec0ff */
[----:B------:R-:W-:Y:S01]  /*4fe0*/  FFMA.FTZ R46, R13, R110, R46 ;  /* 0x0000006e0d2e7223 */ /* 0x000fe2000001002e */
[----:B------:R-:W-:Y:S01]  /*4ff0*/  IMAD.U32 R40, R109, 0x10000, RZ ;  /* 0x000100006d287824 */ /* 0x000fe200078e00ff */
[----:B------:R-:W-:Y:S01]  /*5000*/  LOP3.LUT R14, R14, 0xffff0000, RZ, 0xc0, !PT ;  /* 0xffff00000e0e7812 */ /* 0x000fe200078ec0ff */
[----:B------:R-:W-:Y:S01]  /*5010*/  FMUL.FTZ R13, R42, R111 ;  /* 0x0000006f2a0d7220 */ /* 0x000fe20000410000 */
[----:B------:R-:W-:Y:S01]  /*5020*/  FFMA.FTZ R44, R9, R12, -R44 ;  /* 0x0000000c092c7223 */ /* 0x000fe2000001082c */
        /* <DEDUP_REMOVED lines=27> */
.L_x_5214:
[----:B------:R-:W-:Y:S05]  /*51e0*/  BSYNC B1 ;  /* 0x0000000000017941 */ /* 0x000fea0003800000 */
.L_x_5213:
        /* <DEDUP_REMOVED lines=8> */
.L_x_5178:
[----:B------:R-:W-:-:S13]  /*5270*/  ISETP.NE.AND P3, PT, R209, 0x3, PT ;  /* 0x00000003d100780c */ /* 0x000fda0003f65270 */
[----:B------:R-:W-:Y:S05]  /*5280*/  @!P3 BRA `(.L_x_5215) ;  /* 0x000000000004b947 */ /* 0x000fea0003800000 */
[----:B------:R-:W-:Y:S01]  /*5290*/  BPT.TRAP 0x1 ;  /* 0x000000040000795c */ /* 0x000fe20000300000 */
.L_x_5215:
[----:B------:R-:W-:Y:S01]  /*52a0*/  IMAD R86, R18, 0x8, R19 ;  /* 0x0000000812567824 */ /* 0x000fe200078e0213 */
[----:B------:R-:W-:Y:S01]  /*52b0*/  SHF.L.U32 R99, R210, 0x1f, RZ ;  /* 0x0000001fd2637819 */ /* 0x000fe200000006ff */
[----:B------:R-:W-:Y:S01]  /*52c0*/  BSSY B1, `(.L_x_5216) ;  /* 0x0000004000017945 */ /* 0x000fe20003800000 */
[----:B------:R-:W-:Y:S02]  /*52d0*/  SHF.R.S32.HI R96, RZ, 0x1f, R95 ;  /* 0x0000001fff607819 */ /* 0x000fe4000001145f */
[----:B------:R-:W0:Y:S02]  /*52e0*/  SYNCS.PHASECHK.TRANS64.TRYWAIT P2, [R86+URZ+0x22890], R99 ;  /* 0x02289063560075a7 */ /* 0x000e24000804017f */
[----:B0-----:R-:W-:Y:S05]  /*52f0*/  @!P2 BRA `(.L_x_5217) ;  /* 0x0000015800b0a947 */ /* 0x001fea0003800000 */
.L_x_5466:
[----:B------:R-:W-:Y:S05]  /*5300*/  BSYNC B1 ;  /* 0x0000000000017941 */ /* 0x000fea0003800000 */
.L_x_5216:
        /* <DEDUP_REMOVED lines=27> */
.L_x_5470:
        /* <DEDUP_REMOVED lines=13> */
.L_x_5220:
[----:B------:R-:W-:Y:S05]  /*5590*/  BSYNC B1 ;  /* 0x0000000000017941 */ /* 0x000fea0003800000 */
.L_x_5219:
[----:B------:R-:W-:-:S03]  /*55a0*/  UMOV UR4, 0xffffffff ;  /* 0xffffffff00047882 */ /* 0x000fc60000000000 */
[----:B------:R-:W-:Y:S05]  /*55b0*/  BRA.DIV UR4, `(.L_x_5221) ;  /* 0x0000015a04607947 */ /* 0x000fea000b800000 */
[----:B--2-4-:R2:W4:Y:S04]  /*55c0*/  SHFL.IDX PT, R9, R38, 0x1, 0x1c1f ;  /* 0x003c1f0026097f89 */ /* 0x01452800000e0000 */
[----:B---3--:R2:W3:Y:S02]  /*55d0*/  SHFL.IDX PT, R37, R36, 0x1, 0x1c1f ;  /* 0x003c1f0024257f89 */ /* 0x0084e400000e0000 */
.L_x_5474:
[----:B------:R-:W-:-:S13]  /*55e0*/  ISETP.GE.AND P2, PT, R39, 0x41, PT ;  /* 0x000000412700780c */ /* 0x000fda0003f46270 */
[----:B------:R-:W-:Y:S05]  /*55f0*/  @!P2 BRA `(.L_x_5197) ;  /* 0x00000000002ca947 */ /* 0x000fea0003800000 */
[----:B------:R-:W-:Y:S02]  /*5600*/  ULDC UR4, c[0x0][0x2f4] ;  /* 0x0000bd0000047ab9 */ /* 0x000fe40000000800 */
[----:B------:R-:W-:-:S13]  /*5610*/  ISETP.GE.AND P2, PT, R16, UR4, PT ;  /* 0x0000000410007c0c */ /* 0x000fda000bf46270 */
[----:B---3--:R-:W-:-:S04]  /*5620*/  @!P2 LEA R14, P4, R16, R37, 0x1 ;  /* 0x00000025100ea211 */ /* 0x008fc800078808ff */
[----:B----4-:R-:W-:Y:S02]  /*5630*/  @!P2 LEA.HI.X R15, R16, R9, R17, 0x1, P4 ;  /* 0x00000009100fa211 */ /* 0x010fe400020f0c11 */
[----:B------:R-:W-:-:S13]  /*5640*/  ISETP.GE.AND P4, PT, R2, UR4, PT ;  /* 0x0000000402007c0c */ /* 0x000fda000bf86270 */
[----:B------:R-:W-:-:S04]  /*5650*/  @!P4 LEA R12, P5, R2, R37, 0x1 ;  /* 0x00000025020cc211 */ /* 0x000fc800078a08ff */
[----:B------:R-:W-:Y:S02]  /*5660*/  @!P4 LEA.HI.X R13, R2, R9, R208, 0x1, P5 ;  /* 0x00000009020dc211 */ /* 0x000fe400028f0cd0 */
[----:B------:R-:W3:Y:S04]  /*5670*/  @!P2 LDS.128 R8, [R93+0x2000] ;  /* 0x002000005d08a984 */ /* 0x000ee80000000c00 */
[----:B---3--:R-:W-:Y:S04]  /*5680*/  @!P2 ST.E.128 desc[UR40][R14.64], R8 ;  /* 0x000000080e00a985 */ /* 0x008fe8000c101d28 */
[----:B------:R-:W3:Y:S04]  /*5690*/  @!P4 LDS.128 R8, [R92+0x2000] ;  /* 0x002000005c08c984 */ /* 0x000ee80000000c00 */
[----:B---3--:R3:W-:Y:S02]  /*56a0*/  @!P4 ST.E.128 desc[UR40][R12.64], R8 ;  /* 0x000000080c00c985 */ /* 0x0087e4000c101d28 */
.L_x_5197:
[----:B------:R-:W-:Y:S05]  /*56b0*/  BSYNC B0 ;  /* 0x0000000000007941 */ /* 0x000fea0003800000 */
.L_x_5177:
[----:B0--34-:R-:W0:Y:S01]  /*56c0*/  S2R R8, SR_TID.X ;  /* 0x0000000000087919 */ /* 0x019e220000002100 */
[----:B------:R-:W-:Y:S01]  /*56d0*/  @!PT LDS RZ, [RZ] ;  /* 0x00000000fffff984 */ /* 0x000fe20000000800 */
[----:B------:R-:W-:Y:S01]  /*56e0*/  @!PT LDS RZ, [RZ] ;  /* 0x00000000fffff984 */ /* 0x000fe20000000800 */
[----:B------:R-:W-:Y:S01]  /*56f0*/  @!PT LDS RZ, [RZ] ;  /* 0x00000000fffff984 */ /* 0x000fe20000000800 */
[----:B------:R-:W-:Y:S01]  /*5700*/  @!PT LDS RZ, [RZ] ;  /* 0x00000000fffff984 */ /* 0x000fe20000000800 */
[----:B------:R3:W-:Y:S06]  /*5710*/  MEMBAR.ALL.CTA ;  /* 0x0000000000007992 */ /* 0x0007ec0000008000 */
[----:B---3--:R-:W3:Y:S01]  /*5720*/  FENCE.VIEW.ASYNC.S ;  /* 0x00000000000073c6 */ /* 0x008ee20000000000 */
[----:B------:R-:W-:Y:S05]  /*5730*/  WARPSYNC.ALL ;  /* 0x0000000000007948 */ /* 0x000fea0003800000 */
[----:B------:R-:W-:Y:S01]  /*5740*/  BSSY B0, `(.L_x_5222) ;  /* 0x0000009000007945 */ /* 0x000fe20003800000 */
[----:B0-----:R-:W-:Y:S01]  /*5750*/  LOP3.LUT R8, R8, 0x7f, RZ, 0xc0, !PT ;  /* 0x0000007f08087812 */ /* 0x001fe200078ec0ff */
[----:B---3--:R0:W-:Y:S03]  /*5760*/  BAR.SYNC.DEFER_BLOCKING R61, 0x80 ;  /* 0x0002003d0000751d */ /* 0x0081e60000010000 */
[----:B------:R-:W-:-:S13]  /*5770*/  ISETP.NE.AND P2, PT, R8, RZ, PT ;  /* 0x000000ff0800720c */ /* 0x000fda0003f45270 */
[----:B------:R-:W-:-:S05]  /*5780*/  @!P2 VIADD R8, R86, 0x228a0 ;  /* 0x000228a05608a836 */ /* 0x000fca0000000000 */
[----:B------:R-:W-:-:S04]  /*5790*/  @!P2 PRMT R8, RZ, 0x654, R8 ;  /* 0x00000654ff08a816 */ /* 0x000fc80000000008 */
[----:B------:R0:W-:Y:S01]  /*57a0*/  @!P2 SYNCS.ARRIVE.TRANS64.RED.A1T0 RZ, [R8+URZ], RZ ;  /* 0x000000ff08ffa9a7 */ /* 0x0001e2000810043f */
[----:B------:R-:W-:Y:S05]  /*57b0*/  @!P3 BRA `(.L_x_5223) ;  /* 0x000000000004b947 */ /* 0x000fea0003800000 */
[----:B------:R-:W-:Y:S01]  /*57c0*/  BPT.TRAP 0x1 ;  /* 0x000000040000795c */ /* 0x000fe20000300000 */
.L_x_5223:
[----:B------:R-:W-:Y:S05]  /*57d0*/  BSYNC B0 ;  /* 0x0000000000007941 */ /* 0x000fea0003800000 */
.L_x_5222:
[----:B------:R-:W3:Y:S01]  /*57e0*/  SYNCS.PHASECHK.TRANS64.TRYWAIT P3, [R86+URZ+0x228b0], R99 ;  /* 0x0228b063560075a7 */ /* 0x000ee2000806017f */
[----:B------:R-:W-:Y:S04]  /*57f0*/  BSSY B0, `(.L_x_5224) ;  /* 0x0000002000007945 */ /* 0x000fe80003800000 */
[----:B---3--:R-:W-:Y:S05]  /*5800*/  @!P3 BRA `(.L_x_5225) ;  /* 0x000001580018b947 */ /* 0x008fea0003800000 */
.L_x_5475:
[----:B------:R-:W-:Y:S05]  /*5810*/  BSYNC B0 ;  /* 0x0000000000007941 */ /* 0x000fea0003800000 */
.L_x_5224:
[----:B------:R-:W-:Y:S01]  /*5820*/  ULDC.64 UR4, c[0x0][0x328] ;  /* 0x0000ca0000047ab9 */ /* 0x000fe20000000a00 */
[----:B------:R-:W-:Y:S01]  /*5830*/  IMAD.IADD R98, R98, 0x1, -R206 ;  /* 0x0000000162627824 */ /* 0x000fe200078e0ace */
[----:B------:R-:W-:Y:S01]  /*5840*/  BSSY B0, `(.L_x_5226) ;  /* 0x0000043000007945 */ /* 0x000fe20003800000 */
[----:B------:R-:W-:Y:S02]  /*5850*/  IMAD R96, R96, UR4, RZ ;  /* 0x0000000460607c24 */ /* 0x000fe4000f8e02ff */
[----:B0-----:R-:W-:-:S04]  /*5860*/  IMAD.WIDE.U32 R8, R95, UR4, RZ ;  /* 0x000000045f087c25 */ /* 0x001fc8000f8e00ff */
[----:B------:R-:W-:Y:S01]  /*5870*/  IMAD R95, R95, UR5, R96 ;  /* 0x000000055f5f7c24 */ /* 0x000fe2000f8e0260 */
[----:B------:R-:W-:Y:S01]  /*5880*/  ULDC.64 UR4, c[0x0][0x338] ;  /* 0x0000ce0000047ab9 */ /* 0x000fe20000000a00 */
[----:B------:R-:W-:Y:S02]  /*5890*/  IMAD R10, R18, 0x6000, R67 ;  /* 0x00006000120a7824 */ /* 0x000fe400078e0243 */
        /* <DEDUP_REMOVED lines=16> */
[----:B------:R0:W4:Y:S02]  /*59a0*/  SHFL.IDX PT, R43, R39, RZ, 0x1c1f ;  /* 0x001c1fff272b7589 */ /* 0x00012400000e0000 */
[----:B------:R-:W-:Y:S02]  /*59b0*/  IMAD R44, R8, 0x2, R27 ;  /* 0x00000002082c7824 */ /* 0x000fe400078e021b */
[----:B------:R0:W0:Y:S08]  /*59c0*/  SHFL.IDX PT, R41, R40, RZ, 0x1c1f ;  /* 0x001c1fff28297589 */ /* 0x00003000000e0000 */
[----:B------:R-:W-:Y:S05]  /*59d0*/  @!P3 BRA `(.L_x_5227) ;  /* 0x0000000000a4b947 */ /* 0x000fea0003800000 */
[----:B------:R-:W-:Y:S02]  /*59e0*/  ISETP.NE.AND P5, PT, R79, RZ, PT ;  /* 0x000000ff4f00720c */ /* 0x000fe40003fa5270 */
[----:B------:R-:W-:Y:S02]  /*59f0*/  ISETP.NE.AND P4, PT, R80, RZ, PT ;  /* 0x000000ff5000720c */ /* 0x000fe40003f85270 */
[----:B-12---:R-:W-:-:S09]  /*5a00*/  PRMT R38, R3, 0x8880, RZ ;  /* 0x0000888003267816 */ /* 0x006fd200000000ff */
[----:B------:R-:W1:Y:S01]  /*5a10*/  @P5 LDS.128 R8, [R42] ;  /* 0x000000002a085984 */ /* 0x000e620000000c00 */
[----:B----4-:R-:W-:-:S04]  /*5a20*/  @P5 LEA R36, P3, R16, R43, 0x1 ;  /* 0x0000002b10245211 */ /* 0x010fc800078608ff */
[----:B0-----:R-:W-:Y:S02]  /*5a30*/  @P5 LEA.HI.X R37, R16, R41, R17, 0x1, P3 ;  /* 0x0000002910255211 */ /* 0x001fe400018f0c11 */
[----:B------:R-:W-:-:S04]  /*5a40*/  @P4 LEA R14, P3, R2, R43, 0x1 ;  /* 0x0000002b020e4211 */ /* 0x000fc800078608ff */
[----:B------:R-:W-:Y:S02]  /*5a50*/  @P4 LEA.HI.X R15, R2, R41, R208, 0x1, P3 ;  /* 0x00000029020f4211 */ /* 0x000fe400018f0cd0 */
[----:B------:R-:W-:-:S13]  /*5a60*/  ISETP.NE.AND P3, PT, R81, RZ, PT ;  /* 0x000000ff5100720c */ /* 0x000fda0003f65270 */
[----:B------:R-:W-:-:S04]  /*5a70*/  @P3 LEA R12, P6, R216, R43, 0x1 ;  /* 0x0000002bd80c3211 */ /* 0x000fc800078c08ff */
[----:B------:R-:W-:Y:S01]  /*5a80*/  @P3 LEA.HI.X R13, R216, R41, R229, 0x1, P6 ;  /* 0x00000029d80d3211 */ /* 0x000fe200030f0ce5 */
[----:B-1----:R0:W-:Y:S01]  /*5a90*/  @P5 ST.E.128 desc[UR40][R36.64], R8 ;  /* 0x0000000824005985 */ /* 0x0021e2000c101d28 */
        /* <DEDUP_REMOVED lines=29> */
.L_x_5227:
[----:B------:R-:W-:Y:S05]  /*5c70*/  BSYNC B0 ;  /* 0x0000000000007941 */ /* 0x000fea0003800000 */
.L_x_5226:
[----:B------:R-:W-:Y:S01]  /*5c80*/  ISETP.GE.AND P3, PT, R98, 0x41, PT ;  /* 0x000000416200780c */ /* 0x000fe20003f66270 */
[----:B0-----:R0:W0:Y:S01]  /*5c90*/  SHFL.IDX PT, R41, R40, 0x1, 0x1c1f ;  /* 0x003c1f0028297f89 */ /* 0x00102200000e0000 */
[----:B------:R-:W-:Y:S03]  /*5ca0*/  BSSY B0, `(.L_x_5228) ;  /* 0x000002c000007945 */ /* 0x000fe60003800000 */
[----:B------:R-:W0:Y:S08]  /*5cb0*/  SHFL.IDX PT, R39, R39, 0x1, 0x1c1f ;  /* 0x003c1f0027277f89 */ /* 0x000e3000000e0000 */
[----:B------:R-:W-:Y:S05]  /*5cc0*/  @!P3 BRA `(.L_x_5229) ;  /* 0x0000000000a4b947 */ /* 0x000fea0003800000 */
[----:B------:R-:W-:Y:S02]  /*5cd0*/  ISETP.NE.AND P5, PT, R79, RZ, PT ;  /* 0x000000ff4f00720c */ /* 0x000fe40003fa5270 */
[----:B------:R-:W-:Y:S02]  /*5ce0*/  ISETP.NE.AND P4, PT, R80, RZ, PT ;  /* 0x000000ff5000720c */ /* 0x000fe40003f85270 */
[----:B-12---:R-:W-:-:S09]  /*5cf0*/  PRMT R38, R3, 0x8880, RZ ;  /* 0x0000888003267816 */ /* 0x006fd200000000ff */
[----:B------:R-:W1:Y:S01]  /*5d00*/  @P5 LDS.128 R8, [R42+0x2000] ;  /* 0x002000002a085984 */ /* 0x000e620000000c00 */
[----:B0-----:R-:W-:-:S04]  /*5d10*/  @P5 LEA R36, P3, R16, R39, 0x1 ;  /* 0x0000002710245211 */ /* 0x001fc800078608ff */
[----:B------:R-:W-:Y:S02]  /*5d20*/  @P5 LEA.HI.X R37, R16, R41, R17, 0x1, P3 ;  /* 0x0000002910255211 */ /* 0x000fe400018f0c11 */
[----:B------:R-:W-:-:S04]  /*5d30*/  @P4 LEA R14, P3, R2, R39, 0x1 ;  /* 0x00000027020e4211 */ /* 0x000fc800078608ff */
[----:B------:R-:W-:Y:S02]  /*5d40*/  @P4 LEA.HI.X R15, R2, R41, R208, 0x1, P3 ;  /* 0x00000029020f4211 */ /* 0x000fe400018f0cd0 */
[----:B------:R-:W-:-:S13]  /*5d50*/  ISETP.NE.AND P3, PT, R81, RZ, PT ;  /* 0x000000ff5100720c */ /* 0x000fda0003f65270 */
[----:B------:R-:W-:-:S04]  /*5d60*/  @P3 LEA R12, P6, R216, R39, 0x1 ;  /* 0x00000027d80c3211 */ /* 0x000fc800078c08ff */
        /* <DEDUP_REMOVED lines=31> */
.L_x_5229:
[----:B------:R-:W-:Y:S05]  /*5f60*/  BSYNC B0 ;  /* 0x0000000000007941 */ /* 0x000fea0003800000 */
.L_x_5228:
[----:B------:R-:W-:Y:S01]  /*5f70*/  @!PT LDS RZ, [RZ] ;  /* 0x00000000fffff984 */ /* 0x000fe20000000800 */
[----:B------:R-:W-:Y:S01]  /*5f80*/  @!PT LDS RZ, [RZ] ;  /* 0x00000000fffff984 */ /* 0x000fe20000000800 */
[----:B------:R-:W-:Y:S01]  /*5f90*/  @!PT LDS RZ, [RZ] ;  /* 0x00000000fffff984 */ /* 0x000fe20000000800 */
[----:B------:R-:W-:Y:S01]  /*5fa0*/  @!PT LDS RZ, [RZ] ;  /* 0x00000000fffff984 */ /* 0x000fe20000000800 */
[----:B------:R5:W-:Y:S06]  /*5fb0*/  MEMBAR.ALL.CTA ;  /* 0x0000000000007992 */ /* 0x000bec0000008000 */
[----:B-----5:R-:W5:Y:S01]  /*5fc0*/  FENCE.VIEW.ASYNC.S ;  /* 0x00000000000073c6 */ /* 0x020f620000000000 */
[----:B-1-3--:R-:W-:Y:S01]  /*5fd0*/  @!P2 VIADD R86, R86, 0x228c0 ;  /* 0x000228c05656a836 */ /* 0x00afe20000000000 */
        /* <DEDUP_REMOVED lines=15> */
.L_x_5172:
[----:B------:R-:W0:Y:S01]  /*60d0*/  LDC R0, c[0x0][0x448] ;  /* 0x00011200ff007b82 */ /* 0x000e220000000800 */
        /* <DEDUP_REMOVED lines=23> */
[----:B0-----:R-:W-:Y:S01]  /*6250*/  ISETP.NE.AND P1, PT, R0, 0x1, PT ;  /* 0x000000010000780c */ /* 0x001fe20003f25270 */
[----:B------:R-:W-:Y:S01]  /*6260*/  VIADD R0, R223, 0x7f ;  /* 0x0000007fdf007836 */ /* 0x000fe20000000000 */
[----:B------:R-:W-:-:S02]  /*6270*/  CS2R R56, SRZ ;  /* 0x0000000000387805 */ /* 0x000fc4000001ff00 */
[----:B--2---:R-:W-:Y:S02]  /*6280*/  CS2R R92, SRZ ;  /* 0x00000000005c7805 */ /* 0x004fe4000001ff00 */
        /* <DEDUP_REMOVED lines=9> */
[----:B------:R-:W0:Y:S01]  /*6320*/  @P1 LDC R3, c[0x0][0x44c] ;  /* 0x00011300ff031b82 */ /* 0x000e220000000800 */
[----:B------:R-:W-:Y:S02]  /*6330*/  CS2R R164, SRZ ;  /* 0x0000000000a47805 */ /* 0x000fe4000001ff00 */
[----:B------:R-:W-:-:S02]  /*6340*/  CS2R R94, SRZ ;  /* 0x00000000005e7805 */ /* 0x000fc4000001ff00 */
[----:B------:R-:W-:Y:S02]  /*6350*/  CS2R R90, SRZ ;  /* 0x00000000005a7805 */ /* 0x000fe4000001ff00 */
[----:B------:R-:W-:Y:S02]  /*6360*/  CS2R R162, SRZ ;  /* 0x0000000000a27805 */ /* 0x000fe4000001ff00 */
[----:B------:R-:W-:Y:S01]  /*6370*/  CS2R R38, SRZ ;  /* 0x0000000000267805 */ /* 0x000fe2000001ff00 */
[----:B------:R-:W-:Y:S01]  /*6380*/  IMAD.MOV.U32 R86, RZ, RZ, RZ ;  /* 0x000000ffff567224 */ /* 0x000fe200078e00ff */
[----:B------:R-:W-:Y:S01]  /*6390*/  CS2R R82, SRZ ;  /* 0x0000000000527805 */ /* 0x000fe2000001ff00 */
[----:B------:R-:W1:Y:S01]  /*63a0*/  @P1 LDC R4, c[0x0][0x450] ;  /* 0x00011400ff041b82 */ /* 0x000e620000000800 */
        /* <DEDUP_REMOVED lines=15> */
[----:B0-----:R-:W-:Y:S01]  /*64a0*/  @P1 IMAD.HI.U32 R3, R0, R3, RZ ;  /* 0x0000000300031227 */ /* 0x001fe200078e00ff */
[----:B------:R-:W-:-:S02]  /*64b0*/  CS2R R152, SRZ ;  /* 0x0000000000987805 */ /* 0x000fc4000001ff00 */
[----:B----4-:R-:W-:Y:S02]  /*64c0*/  CS2R R42, SRZ ;  /* 0x00000000002a7805 */ /* 0x010fe4000001ff00 */
[----:B------:R-:W-:Y:S02]  /*64d0*/  CS2R R40, SRZ ;  /* 0x0000000000287805 */ /* 0x000fe4000001ff00 */
[----:B------:R-:W-:Y:S02]  /*64e0*/  CS2R R14, SRZ ;  /* 0x00000000000e7805 */ /* 0x000fe4000001ff00 */
[----:B------:R-:W-:Y:S01]  /*64f0*/  CS2R R36, SRZ ;  /* 0x0000000000247805 */ /* 0x000fe2000001ff00 */
[----:B------:R-:W-:Y:S01]  /*6500*/  IMAD.MOV.U32 R6, RZ, RZ, RZ ;  /* 0x000000ffff067224 */ /* 0x000fe200078e00ff */
[----:B------:R-:W-:Y:S02]  /*6510*/  CS2R R10, SRZ ;  /* 0x00000000000a7805 */ /* 0x000fe4000001ff00 */
[----:B-1----:R-:W-:-:S02]  /*6520*/  @P1 SHF.R.U32.HI R0, RZ, R4, R3 ;  /* 0x00000004ff001219 */ /* 0x002fc40000011603 */
[----:B------:R-:W-:Y:S02]  /*6530*/  CS2R R28, SRZ ;  /* 0x00000000001c7805 */ /* 0x000fe4000001ff00 */
[----:B------:R-:W-:Y:S01]  /*6540*/  PLOP3.LUT P1, PT, PT, PT, PT, 0x80, 0x0 ;  /* 0x000000000000781c */ /* 0x000fe20003f2f070 */
[----:B------:R-:W-:Y:S01]  /*6550*/  IMAD.IADD R0, R89, 0x1, R0 ;  /* 0x0000000159007824 */ /* 0x000fe200078e0200 */
[----:B------:R-:W-:-:S03]  /*6560*/  CS2R R88, SRZ ;  /* 0x0000000000587805 */ /* 0x000fc6000001ff00 */
[----:B------:R-:W-:-:S05]  /*6570*/  IMAD.HI R0, R0, 0x2aaaaaab, RZ ;  /* 0x2aaaaaab00007827 */ /* 0x000fca00078e02ff */
[----:B------:R-:W-:-:S04]  /*6580*/  SHF.R.U32.HI R3, RZ, 0x1f, R0 ;  /* 0x0000001fff037819 */ /* 0x000fc80000011600 */
[----:B------:R-:W-:Y:S01]  /*6590*/  LEA.HI.SX32 R3, R0, R3, 0x1c ;  /* 0x0000000300037211 */ /* 0x000fe200078fe2ff */
[----:B------:R-:W-:-:S03]  /*65a0*/  IMAD.MOV.U32 R0, RZ, RZ, RZ ;  /* 0x000000ffff007224 */ /* 0x000fc600078e00ff */
[----:B------:R-:W-:-:S04]  /*65b0*/  VIMNMX R172, R172, R3, PT ;  /* 0x00000003acac7248 */ /* 0x000fc80003fe0100 */
[----:B------:R-:W-:Y:S01]  /*65c0*/  ISETP.GE.AND P2, PT, R172, 0x1, PT ;  /* 0x00000001ac00780c */ /* 0x000fe20003f46270 */
[----:B------:R-:W-:-:S12]  /*65d0*/  @P0 BRA `(.L_x_5231) ;  /* 0x00000000000c0947 */ /* 0x000fd80003800000 */
[----:B------:R-:W0:Y:S01]  /*65e0*/  FENCE.VIEW.ASYNC.G ;  /* 0x00000000000073c6 */ /* 0x000e220000000100 */
[----:B------:R-:W-:Y:S05]  /*65f0*/  WARPSYNC.ALL ;  /* 0x0000000000007948 */ /* 0x000fea0003800000 */
[----:B0-----:R-:W-:Y:S06]  /*6600*/  BAR.ARV 0xc, 0x180 ;  /* 0x0306000000007b1d */ /* 0x001fec0000002000 */
.L_x_5231:
        /* <DEDUP_REMOVED lines=11> */
.L_x_5478:
        /* <DEDUP_REMOVED lines=26> */
.L_x_5235:
[----:B------:R-:W-:Y:S05]  /*6860*/  BSYNC B6 ;  /* 0x0000000000067941 */ /* 0x000fea0003800000 */
.L_x_5234:
        /* <DEDUP_REMOVED lines=13> */
.L_x_5239:
[----:B-1----:R1:W2:Y:S02]  /*6940*/  SYNCS.PHASECHK.TRANS64.TRYWAIT P0, [R19+URZ+0x22800], R0 ;  /* 0x02280000130075a7 */ /* 0x0022a4000800017f */
[----:B--2---:R-:W-:Y:S05]  /*6950*/  @!P0 NANOSLEEP.SYNCS 0x989680 ;  /* 0x009896800000895d */ /* 0x004fea0003900000 */
[----:B------:R-:W2:Y:S02]  /*6960*/  @!P0 SYNCS.PHASECHK.TRANS64 P0, [R19+URZ+0x22800], R0 ;  /* 0x02280000130085a7 */ /* 0x000ea4000800007f */
[----:B--2---:R-:W-:Y:S05]  /*6970*/  @!P0 BRA `(.L_x_5239) ;  /* 0xfffffffc00f08947 */ /* 0x004fea000383ffff */
.L_x_5238:
[----:B------:R-:W-:Y:S05]  /*6980*/  BSYNC B0 ;  /* 0x0000000000007941 */ /* 0x000fea0003800000 */
.L_x_5237:
[----:B------:R-:W-:Y:S05]  /*6990*/  BRA `(.L_x_5240) ;  /* 0x0000003000007947 */ /* 0x000fea0003800000 */
.L_x_5236:
        /* <DEDUP_REMOVED lines=22> */
[----:B------:R-:W-:Y:S01]  /*6b00*/  MOV R8, 0x70 ;  /* 0x0000007000087802 */ /* 0x000fe20000000f00 */
[----:B------:R-:W-:Y:S02]  /*6b10*/  IMAD.U32 R7, RZ, RZ, UR7 ;  /* 0x00000007ff077e24 */ /* 0x000fe4000f8e00ff */
[----:B------:R-:W-:-:S02]  /*6b20*/  IMAD.U32 R10, RZ, RZ, UR4 ;  /* 0x00000004ff0a7e24 */ /* 0x000fc4000f8e00ff */
[----:B------:R-:W-:Y:S02]  /*6b30*/  IMAD.U32 R11, RZ, RZ, UR5 ;  /* 0x00000005ff0b7e24 */ /* 0x000fe4000f8e00ff */
[----:B------:R-:W-:Y:S02]  /*6b40*/  IMAD.MOV.U32 R12, RZ, RZ, 0x1 ;  /* 0x00000001ff0c7424 */ /* 0x000fe400078e00ff */
[----:B0-----:R-:W-:-:S07]  /*6b50*/  IMAD.MOV.U32 R13, RZ, RZ, RZ ;  /* 0x000000ffff0d7224 */ /* 0x001fce00078e00ff */
[----:B------:R-:W-:-:S07]  /*6b60*/  LEPC R20, `(.L_x_5242) ;  /* 0x000000001014794e */ /* 0x000fce0000000000 */
[----:B-1----:R-:W-:Y:S05]  /*6b70*/  CALL.ABS.NOINC R14 ;  /* 0x000000000e007343 */ /* 0x002fea0003c00000 */
.L_x_5242:
[----:B------:R-:W-:Y:S05]  /*6b80*/  BSYNC B6 ;  /* 0x0000000000067941 */ /* 0x000fea0003800000 */
.L_x_5241:
[----:B------:R-:W-:Y:S01]  /*6b90*/  ULDC.U8 UR4, c[0x0][0x410] ;  /* 0x0001040000047ab9 */ /* 0x000fe20000000000 */
[----:B------:R-:W-:Y:S01]  /*6ba0*/  BSSY B0, `(.L_x_5243) ;  /* 0x00002d7000007945 */ /* 0x000fe20003800000 */
[----:B------:R-:W-:Y:S01]  /*6bb0*/  ISETP.NE.AND P0, PT, RZ, UR4, PT ;  /* 0x00000004ff007c0c */ /* 0x000fe2000bf05270 */
[----:B------:R-:W-:-:S12]  /*6bc0*/  IMAD.IADD R41, R206, 0x1, R223 ;  /* 0x00000001ce297824 */ /* 0x000fd800078e02df */
[----:B------:R-:W-:Y:S05]  /*6bd0*/  @!P0 BRA `(.L_x_5244) ;  /* 0x0000001400d08947 */ /* 0x000fea0003800000 */
[----:B------:R-:W0:Y:S01]  /*6be0*/  LDC R21, c[0x0][0x448] ;  /* 0x00011200ff157b82 */ /* 0x000e220000000800 */
[----:B------:R-:W1:Y:S01]  /*6bf0*/  S2R R28, SR_TID.X ;  /* 0x00000000001c7919 */ /* 0x000e620000002100 */
[----:B------:R-:W-:Y:S01]  /*6c00*/  ULDC.64 UR4, c[0x0][0x3f8] ;  /* 0x0000fe0000047ab9 */ /* 0x000fe20000000a00 */
[----:B------:R-:W-:Y:S01]  /*6c10*/  ULDC.64 UR6, c[0x0][0x408] ;  /* 0x0001020000067ab9 */ /* 0x000fe20000000a00 */
[----:B------:R-:W-:Y:S02]  /*6c20*/  IMAD.MOV.U32 R8, RZ, RZ, R26 ;  /* 0x000000ffff087224 */ /* 0x000fe400078e001a */
[----:B------:R-:W-:Y:S02]  /*6c30*/  IMAD.MOV.U32 R9, RZ, RZ, R29 ;  /* 0x000000ffff097224 */ /* 0x000fe400078e001d */
[----:B------:R-:W-:Y:S02]  /*6c40*/  IMAD.MOV.U32 R10, RZ, RZ, R24 ;  /* 0x000000ffff0a7224 */ /* 0x000fe400078e0018 */
[----:B------:R-:W-:Y:S01]  /*6c50*/  IMAD.MOV.U32 R11, RZ, RZ, R31 ;  /* 0x000000ffff0b7224 */ /* 0x000fe200078e001f */
[----:B0-----:R-:W-:Y:S01]  /*6c60*/  ISETP.NE.AND P0, PT, R21, 0x1, PT ;  /* 0x000000011500780c */ /* 0x001fe20003f05270 */
[----:B-1----:R-:W-:-:S12]  /*6c70*/  VIADD R28, R28, 0xffffff80 ;  /* 0xffffff801c1c7836 */ /* 0x002fd80000000000 */
[----:B------:R-:W0:Y:S01]  /*6c80*/  @P0 LDC R0, c[0x0][0x44c] ;  /* 0x00011300ff000b82 */ /* 0x000e220000000800 */
[----:B------:R-:W-:-:S04]  /*6c90*/  SHF.R.S32.HI R20, RZ, 0x1f, R28 ;  /* 0x0000001fff147819 */ /* 0x000fc8000001141c */
[----:B------:R-:W-:-:S03]  /*6ca0*/  LEA.HI R20, R20, R28, RZ, 0x2 ;  /* 0x0000001c14147211 */ /* 0x000fc600078f10ff */
[----:B------:R-:W1:Y:S01]  /*6cb0*/  @P0 LDC R5, c[0x0][0x450] ;  /* 0x00011400ff050b82 */ /* 0x000e620000000800 */
[----:B------:R-:W-:-:S05]  /*6cc0*/  LOP3.LUT R20, R20, 0xfffffffc, RZ, 0xc0, !PT ;  /* 0xfffffffc14147812 */ /* 0x000fca00078ec0ff */
[----:B------:R-:W-:-:S04]  /*6cd0*/  IMAD.IADD R20, R28, 0x1, -R20 ;  /* 0x000000011c147824 */ /* 0x000fc800078e0a14 */
[----:B------:R-:W-:-:S04]  /*6ce0*/  IMAD R3, R20, 0x40, R41 ;  /* 0x0000004014037824 */ /* 0x000fc800078e0229 */
[----:B0-----:R-:W-:-:S05]  /*6cf0*/  @P0 IMAD.HI.U32 R0, R3, R0, RZ ;  /* 0x0000000003000227 */ /* 0x001fca00078e00ff */
[----:B-1----:R-:W-:-:S04]  /*6d00*/  @P0 SHF.R.U32.HI R3, RZ, R5, R0 ;  /* 0x00000005ff030219 */ /* 0x002fc80000011600 */
        /* <DEDUP_REMOVED lines=17> */
[----:B------:R0:W1:Y:S04]  /*6e20*/  SHFL.IDX PT, R3, R6, RZ, 0x1c1f ;  /* 0x001c1fff06037589 */ /* 0x00006800000e0000 */
[----:B------:R0:W2:Y:S04]  /*6e30*/  SHFL.IDX PT, R0, R4, RZ, 0x1c1f ;  /* 0x001c1fff04007589 */ /* 0x0000a800000e0000 */
[----:B------:R0:W3:Y:S04]  /*6e40*/  SHFL.IDX PT, R5, R8, RZ, 0x1c1f ;  /* 0x001c1fff08057589 */ /* 0x0000e800000e0000 */
[----:B------:R0:W4:Y:S02]  /*6e50*/  SHFL.IDX PT, R14, R7, RZ, 0x1c1f ;  /* 0x001c1fff070e7589 */ /* 0x00012400000e0000 */
.L_x_5484:
        /* <DEDUP_REMOVED lines=10> */
[----:B--2---:R-:W-:Y:S01]  /*6f00*/  IMAD.MOV.U32 R10, RZ, RZ, R0 ;  /* 0x000000ffff0a7224 */ /* 0x004fe200078e0000 */
[----:B------:R-:W-:Y:S01]  /*6f10*/  ISETP.GE.AND P3, PT, R211, UR4, PT ;  /* 0x00000004d3007c0c */ /* 0x000fe2000bf66270 */
[----:B-1----:R-:W-:Y:S01]  /*6f20*/  IMAD.MOV.U32 R11, RZ, RZ, R3 ;  /* 0x000000ffff0b7224 */ /* 0x002fe200078e0003 */
[----:B------:R-:W-:Y:S01]  /*6f30*/  ISETP.GE.AND P2, PT, R204, UR4, PT ;  /* 0x00000004cc007c0c */ /* 0x000fe2000bf46270 */
[----:B---3--:R-:W-:Y:S01]  /*6f40*/  IMAD.MOV.U32 R15, RZ, RZ, R5 ;  /* 0x000000ffff0f7224 */ /* 0x008fe200078e0005 */
[----:B------:R-:W-:-:S09]  /*6f50*/  CS2R R28, SRZ ;  /* 0x00000000001c7805 */ /* 0x000fd2000001ff00 */
[C---:B------:R-:W-:Y:S01]  /*6f60*/  @!P3 IMAD.SHL.U32 R35, R211.reuse, 0x2, RZ ;  /* 0x00000002d323b824 */ /* 0x040fe200078e00ff */
[----:B------:R-:W-:Y:S02]  /*6f70*/  CS2R R30, SRZ ;  /* 0x00000000001e7805 */ /* 0x000fe4000001ff00 */
[----:B------:R-:W-:Y:S01]  /*6f80*/  CS2R R20, SRZ ;  /* 0x0000000000147805 */ /* 0x000fe2000001ff00 */
[----:B------:R-:W-:Y:S01]  /*6f90*/  @!P2 IMAD.WIDE R10, R204, 0x2, R10 ;  /* 0x00000002cc0aa825 */ /* 0x000fe200078e020a */
[-C--:B------:R-:W-:Y:S02]  /*6fa0*/  @!P3 IADD3 R26, P0, R0, R35.reuse, RZ ;  /* 0x00000023001ab210 */ /* 0x080fe40007f1e0ff */
[----:B----4-:R-:W-:Y:S01]  /*6fb0*/  @!P3 IADD3 R34, P1, R14, R35, RZ ;  /* 0x000000230e22b210 */ /* 0x010fe20007f3e0ff */
        /* <DEDUP_REMOVED lines=9> */
.L_x_5247:
[----:B------:R-:W-:Y:S05]  /*7050*/  BSYNC B1 ;  /* 0x0000000000017941 */ /* 0x000fea0003800000 */
.L_x_5246:
[----:B--2--5:R-:W-:Y:S01]  /*7060*/  IMAD.MOV.U32 R0, RZ, RZ, R20 ;  /* 0x000000ffff007224 */ /* 0x024fe200078e0014 */
[----:B------:R-:W-:Y:S01]  /*7070*/  UMOV UR4, 0xffffffff ;  /* 0xffffffff00047882 */ /* 0x000fe20000000000 */
[----:B-1----:R-:W-:Y:S01]  /*7080*/  IMAD.MOV.U32 R3, RZ, RZ, R21 ;  /* 0x000000ffff037224 */ /* 0x002fe200078e0015 */
[----:B------:R-:W-:Y:S01]  /*7090*/  CS2R R26, SRZ ;  /* 0x00000000001a7805 */ /* 0x000fe2000001ff00 */
[----:B---3--:R-:W-:Y:S02]  /*70a0*/  IMAD.MOV.U32 R5, RZ, RZ, R28 ;  /* 0x000000ffff057224 */ /* 0x008fe400078e001c */
[----:B------:R-:W-:Y:S01]  /*70b0*/  IMAD.MOV.U32 R9, RZ, RZ, R29 ;  /* 0x000000ffff097224 */ /* 0x000fe200078e001d */
[----:B------:R-:W-:Y:S01]  /*70c0*/  PRMT R40, R3, 0x5410, R0 ;  /* 0x0000541003287816 */ /* 0x000fe20000000000 */
[----:B------:R-:W-:Y:S01]  /*70d0*/  IMAD.MOV.U32 R0, RZ, RZ, R24 ;  /* 0x000000ffff007224 */ /* 0x000fe200078e0018 */
[----:B------:R-:W-:Y:S01]  /*70e0*/  PRMT R38, R38, 0x5410, R5 ;  /* 0x0000541026267816 */ /* 0x000fe20000000005 */
[----:B------:R-:W-:Y:S01]  /*70f0*/  IMAD.MOV.U32 R3, RZ, RZ, R25 ;  /* 0x000000ffff037224 */ /* 0x000fe200078e0019 */
[----:B------:R-:W-:Y:S01]  /*7100*/  PRMT R39, R39, 0x5410, R9 ;  /* 0x0000541027277816 */ /* 0x000fe20000000009 */
[----:B------:R-:W-:-:S02]  /*7110*/  IMAD.MOV.U32 R5, RZ, RZ, R30 ;  /* 0x000000ffff057224 */ /* 0x000fc400078e001e */
[----:B------:R-:W-:Y:S01]  /*7120*/  IMAD.MOV.U32 R9, RZ, RZ, R31 ;  /* 0x000000ffff097224 */ /* 0x000fe200078e001f */
[----:B------:R-:W-:Y:S02]  /*7130*/  PRMT R42, R0, 0x5410, R3 ;  /* 0x00005410002a7816 */ /* 0x000fe40000000003 */
[----:B------:R-:W-:Y:S02]  /*7140*/  PRMT R44, R44, 0x5410, R5 ;  /* 0x000054102c2c7816 */ /* 0x000fe40000000005 */
[----:B------:R-:W-:Y:S01]  /*7150*/  PRMT R38, R9, 0x7610, R38 ;  /* 0x0000761009267816 */ /* 0x000fe20000000026 */
[----:B------:R-:W-:Y:S06]  /*7160*/  BRA.DIV UR4, `(.L_x_5248) ;  /* 0x0000014204807947 */ /* 0x000fec000b800000 */
[----:B------:R1:W2:Y:S04]  /*7170*/  SHFL.IDX PT, R3, R6, 0x1, 0x1c1f ;  /* 0x003c1f0006037f89 */ /* 0x0002a800000e0000 */
[----:B------:R1:W3:Y:S04]  /*7180*/  SHFL.IDX PT, R0, R4, 0x1, 0x1c1f ;  /* 0x003c1f0004007f89 */ /* 0x0002e800000e0000 */
[----:B------:R1:W0:Y:S04]  /*7190*/  SHFL.IDX PT, R5, R8, 0x1, 0x1c1f ;  /* 0x003c1f0008057f89 */ /* 0x00022800000e0000 */
[----:B----4-:R1:W4:Y:S02]  /*71a0*/  SHFL.IDX PT, R14, R7, 0x1, 0x1c1f ;  /* 0x003c1f00070e7f89 */ /* 0x01032400000e0000 */
.L_x_5490:
        /* <DEDUP_REMOVED lines=14> */
[----:B------:R-:W2:Y:S01]  /*7290*/  LDL R15, [R1+0x48] ;  /* 0x00004800010f7983 */ /* 0x000ea20000100800 */
[----:B------:R-:W-:Y:S01]  /*72a0*/  ULDC UR4, c[0x0][0x3f4] ;  /* 0x0000fd0000047ab9 */ /* 0x000fe20000000800 */
[----:B---3--:R-:W-:Y:S01]  /*72b0*/  IMAD.MOV.U32 R6, RZ, RZ, R0 ;  /* 0x000000ffff067224 */ /* 0x008fe200078e0000 */
[----:B------:R-:W-:Y:S01]  /*72c0*/  ISETP.GE.AND P3, PT, R211, UR4, PT ;  /* 0x00000004d3007c0c */ /* 0x000fe2000bf66270 */
[----:B------:R-:W-:Y:S01]  /*72d0*/  IMAD.MOV.U32 R7, RZ, RZ, R3 ;  /* 0x000000ffff077224 */ /* 0x000fe200078e0003 */
[----:B------:R-:W-:Y:S02]  /*72e0*/  ISETP.GE.AND P2, PT, R204, UR4, PT ;  /* 0x00000004cc007c0c */ /* 0x000fe4000bf46270 */
[----:B------:R-:W-:-:S09]  /*72f0*/  CS2R R10, SRZ ;  /* 0x00000000000a7805 */ /* 0x000fd2000001ff00 */
[----:B------:R-:W-:Y:S01]  /*7300*/  @!P3 IMAD.SHL.U32 R9, R211, 0x2, RZ ;  /* 0x00000002d309b824 */ /* 0x000fe200078e00ff */
[----:B------:R-:W-:Y:S01]  /*7310*/  CS2R R12, SRZ ;  /* 0x00000000000c7805 */ /* 0x000fe2000001ff00 */
[----:B------:R-:W-:-:S03]  /*7320*/  @!P2 IMAD.WIDE R6, R204, 0x2, R6 ;  /* 0x00000002cc06a825 */ /* 0x000fc600078e0206 */
[-C--:B------:R-:W-:Y:S02]  /*7330*/  @!P3 IADD3 R34, P0, R0, R9.reuse, RZ ;  /* 0x000000090022b210 */ /* 0x080fe40007f1e0ff */
[----:B----4-:R-:W-:Y:S02]  /*7340*/  @!P3 IADD3 R4, P1, R14, R9, RZ ;  /* 0x000000090e04b210 */ /* 0x010fe40007f3e0ff */
[----:B------:R-:W-:Y:S01]  /*7350*/  CS2R R8, SRZ ;  /* 0x0000000000087805 */ /* 0x000fe2000001ff00 */
[----:B------:R0:W5:Y:S01]  /*7360*/  @!P2 LD.E.64 R10, desc[UR40][R6.64] ;  /* 0x00000028060aa980 */ /* 0x000162000c101b00 */
[----:B--2---:R-:W-:Y:S01]  /*7370*/  @!P3 SHF.L.U64.HI R26, R211, 0x1, R15 ;  /* 0x00000001d31ab819 */ /* 0x004fe2000001020f */
[----:B------:R-:W-:-:S04]  /*7380*/  IMAD.MOV.U32 R15, RZ, RZ, R5 ;  /* 0x000000ffff0f7224 */ /* 0x000fc800078e0005 */
[--C-:B------:R-:W-:Y:S02]  /*7390*/  @!P3 IMAD.X R35, R3, 0x1, R26.reuse, P0 ;  /* 0x000000010323b824 */ /* 0x100fe400000e061a */
[----:B------:R-:W-:Y:S01]  /*73a0*/  @!P3 IMAD.X R5, R5, 0x1, R26, P1 ;  /* 0x000000010505b824 */ /* 0x000fe200008e061a */
[----:B------:R-:W-:Y:S01]  /*73b0*/  CS2R R26, SRZ ;  /* 0x00000000001a7805 */ /* 0x000fe2000001ff00 */
[----:B------:R-:W-:Y:S01]  /*73c0*/  @!P2 IMAD.WIDE R14, R204, 0x2, R14 ;  /* 0x00000002cc0ea825 */ /* 0x000fe200078e020e */
[----:B------:R0:W5:Y:S04]  /*73d0*/  @!P3 LD.E.64 R8, desc[UR40][R34.64] ;  /* 0x000000282208b980 */ /* 0x000168000c101b00 */
[----:B------:R0:W5:Y:S04]  /*73e0*/  @!P2 LD.E.64 R12, desc[UR40][R14.64] ;  /* 0x000000280e0ca980 */ /* 0x000168000c101b00 */
[----:B------:R0:W5:Y:S02]  /*73f0*/  @!P3 LD.E.64 R26, desc[UR40][R4.64] ;  /* 0x00000028041ab980 */ /* 0x000164000c101b00 */
.L_x_5250:
[----:B------:R-:W-:Y:S05]  /*7400*/  BSYNC B1 ;  /* 0x0000000000017941 */ /* 0x000fea0003800000 */
.L_x_5249:
[----:B0-----:R-:W0:Y:S01]  /*7410*/  S2R R34, SR_TID.X ;  /* 0x0000000000227919 */ /* 0x001e220000002100 */
[----:B------:R-:W1:Y:S01]  /*7420*/  SYNCS.PHASECHK.TRANS64.TRYWAIT P0, [R19+URZ+0x22800], R32 ;  /* 0x02280020130075a7 */ /* 0x000e62000800017f */
[----:B------:R-:W-:Y:S01]  /*7430*/  LOP3.LUT R37, R37, 0x1c0, RZ, 0xc0, !PT ;  /* 0x000001c025257812 */ /* 0x000fe200078ec0ff */
[----:B-----5:R-:W-:Y:S01]  /*7440*/  IMAD.MOV.U32 R3, RZ, RZ, R26 ;  /* 0x000000ffff037224 */ /* 0x020fe200078e001a */
[----:B------:R-:W-:Y:S01]  /*7450*/  VIADDMNMX R43, R36, -R223, 0x80, PT ;  /* 0x00000080242b7446 */ /* 0x000fe200038009df */
[----:B------:R-:W-:Y:S01]  /*7460*/  IMAD.MOV.U32 R4, RZ, RZ, R12 ;  /* 0x000000ffff047224 */ /* 0x000fe200078e000c */
[----:B---3--:R-:W-:Y:S01]  /*7470*/  LOP3.LUT R0, R37, 0x18, R16, 0xf8, !PT ;  /* 0x0000001825007812 */ /* 0x008fe200078ef810 */
[----:B------:R-:W-:Y:S01]  /*7480*/  IMAD.MOV.U32 R5, RZ, RZ, R13 ;  /* 0x000000ffff057224 */ /* 0x000fe200078e000d */
        /* <DEDUP_REMOVED lines=8> */
[----:B----4-:R-:W-:Y:S01]  /*7510*/  PRMT R14, R3, 0x5410, R5 ;  /* 0x00005410030e7816 */ /* 0x010fe20000000005 */
[----:B------:R-:W-:Y:S01]  /*7520*/  IMAD.MOV.U32 R5, RZ, RZ, R8 ;  /* 0x000000ffff057224 */ /* 0x000fe200078e0008 */
[----:B------:R-:W-:-:S02]  /*7530*/  PRMT R15, R15, 0x5410, R6 ;  /* 0x000054100f0f7816 */ /* 0x000fc40000000006 */
[----:B------:R-:W-:Y:S02]  /*7540*/  PRMT R45, R4, 0x7610, R45 ;  /* 0x00007610042d7816 */ /* 0x000fe4000000002d */
[----:B------:R-:W-:Y:S01]  /*7550*/  PRMT R46, R5, 0x7610, R46 ;  /* 0x00007610052e7816 */ /* 0x000fe2000000002e */
[----:B------:R-:W-:Y:S01]  /*7560*/  IMAD.MOV.U32 R5, RZ, RZ, R9 ;  /* 0x000000ffff057224 */ /* 0x000fe200078e0009 */
        /* <DEDUP_REMOVED lines=11> */
.L_x_5491:
[----:B------:R-:W-:Y:S05]  /*7620*/  BSYNC B1 ;  /* 0x0000000000017941 */ /* 0x000fea0003800000 */
.L_x_5251:
        /* <DEDUP_REMOVED lines=11> */
[--C-:B------:R-:W-:Y:S02]  /*76e0*/  SHF.R.U32.HI R34, RZ, 0x10, R29.reuse ;  /* 0x00000010ff227819 */ /* 0x100fe4000001161d */
[----:B0-----:R-:W-:Y:S02]  /*76f0*/  SHF.R.U64 R32, R28, 0x10, R29 ;  /* 0x000000101c207819 */ /* 0x001fe4000000121d */
[C---:B------:R-:W-:Y:S02]  /*7700*/  PRMT R37, R38.reuse, 0x5410, R37 ;  /* 0x0000541026257816 */ /* 0x040fe40000000025 */
[----:B------:R-:W-:Y:S02]  /*7710*/  PRMT R34, R39, 0x5432, R34 ;  /* 0x0000543227227816 */ /* 0x000fe40000000022 */
[----:B------:R-:W-:Y:S01]  /*7720*/  PRMT R32, R38, 0x5432, R32 ;  /* 0x0000543226207816 */ /* 0x000fe20000000020 */
[C---:B------:R-:W-:Y:S01]  /*7730*/  IMAD.U32 R38, R37.reuse, 0x10000, RZ ;  /* 0x0001000025267824 */ /* 0x040fe200078e00ff */
[----:B------:R-:W-:Y:S01]  /*7740*/  SHF.R.U64 R36, R30, 0x10, R31 ;  /* 0x000000101e247819 */ /* 0x000fe2000000121f */
[----:B------:R-:W-:Y:S01]  /*7750*/  IMAD.U32 R35, R34, 0x10000, RZ ;  /* 0x0001000022237824 */ /* 0x000fe200078e00ff */
[----:B------:R-:W-:-:S02]  /*7760*/  LOP3.LUT R37, R37, 0xffff0000, RZ, 0xc0, !PT ;  /* 0xffff000025257812 */ /* 0x000fc400078ec0ff */
[----:B------:R-:W-:Y:S02]  /*7770*/  LOP3.LUT R34, R34, 0xffff0000, RZ, 0xc0, !PT ;  /* 0xffff000022227812 */ /* 0x000fe400078ec0ff */
        /* <DEDUP_REMOVED lines=34> */
.L_x_5256:
[----:B------:R-:W-:Y:S05]  /*79a0*/  BSYNC B2 ;  /* 0x0000000000027941 */ /* 0x000fea0003800000 */
.L_x_5255:
[----:B------:R-:W-:Y:S05]  /*79b0*/  @P1 BRA `(.L_x_5254) ;  /* 0x0000000000b81947 */ /* 0x000fea0003800000 */
[----:B-1----:R-:W1:Y:S01]  /*79c0*/  LDS.128 R4, [R0] ;  /* 0x0000000000047984 */ /* 0x002e620000000c00 */
[----:B0-----:R-:W-:Y:S02]  /*79d0*/  SHF.R.U32.HI R32, RZ, 0x10, R25 ;  /* 0x00000010ff207819 */ /* 0x001fe40000011619 */
        /* <DEDUP_REMOVED lines=24> */
[CC--:B------:R-:W-:Y:S01]  /*7b60*/  FMUL.FTZ R37, R25.reuse, R32.reuse ;  /* 0x0000002019257220 */ /* 0x0c0fe20000410000 */
        /* <DEDUP_REMOVED lines=19> */
.L_x_5254:
[----:B------:R-:W-:Y:S05]  /*7ca0*/  BSYNC B1 ;  /* 0x0000000000017941 */ /* 0x000fea0003800000 */
.L_x_5253:
        /* <DEDUP_REMOVED lines=54> */
.L_x_5259:
[----:B------:R-:W-:Y:S05]  /*8010*/  BSYNC B1 ;  /* 0x0000000000017941 */ /* 0x000fea0003800000 */
.L_x_5258:
[----:B------:R-:W-:Y:S05]  /*8020*/  @P1 BRA `(.L_x_5257) ;  /* 0x0000001800381947 */ /* 0x000fea0003800000 */
[----:B-1----:R-:W1:Y:S01]  /*8030*/  LDS.128 R4, [R0+0x2000] ;  /* 0x0020000000047984 */ /* 0x002e620000000c00 */
[----:B------:R-:W-:Y:S02]  /*8040*/  SHF.R.U64 R11, R8, 0x10, R9 ;  /* 0x00000010080b7819 */ /* 0x000fe40000001209 */
[--C-:B------:R-:W-:Y:S02]  /*8050*/  SHF.R.U64 R8, R26, 0x10, R27.reuse ;  /* 0x000000101a087819 */ /* 0x100fe4000000121b */
[----:B------:R-:W-:Y:S02]  /*8060*/  SHF.R.U32.HI R27, RZ, 0x10, R27 ;  /* 0x00000010ff1b7819 */ /* 0x000fe4000001161b */
[----:B------:R-:W-:Y:S02]  /*8070*/  SHF.R.U32.HI R12, RZ, 0x10, R9 ;  /* 0x00000010ff0c7819 */ /* 0x000fe40000011609 */
        /* <DEDUP_REMOVED lines=9> */
[C---:B------:R-:W-:Y:S01]  /*8110*/  IMAD.U32 R10, R7.reuse, 0x10000, RZ ;  /* 0x00010000070a7824 */ /* 0x040fe200078e00ff */
[----:B------:R-:W-:Y:S01]  /*8120*/  LOP3.LUT R7, R7, 0xffff0000, RZ, 0xc0, !PT ;  /* 0xffff000007077812 */ /* 0x000fe200078ec0ff */
[----:B------:R-:W-:-:S02]  /*8130*/  IMAD.U32 R8, R6, 0x10000, RZ ;  /* 0x0001000006087824 */ /* 0x000fc400078e00ff */
[C---:B------:R-:W-:Y:S01]  /*8140*/  FMUL.FTZ R21, R9.reuse, R20 ;  /* 0x0000001409157220 */ /* 0x040fe20000410000 */
[-C--:B------:R-:W-:Y:S01]  /*8150*/  FMUL.FTZ R9, R9, R13.reuse ;  /* 0x0000000d09097220 */ /* 0x080fe20000410000 */
[C---:B------:R-:W-:Y:S01]  /*8160*/  FMUL.FTZ R25, R7.reuse, R14 ;  /* 0x0000000e07197220 */ /* 0x040fe20000410000 */
[----:B------:R-:W-:Y:S02]  /*8170*/  IMAD.U32 R3, R4, 0x10000, RZ ;  /* 0x0001000004037824 */ /* 0x000fe400078e00ff */
[C---:B------:R-:W-:Y:S01]  /*8180*/  FFMA.FTZ R21, R8.reuse, R13, -R21 ;  /* 0x0000000d08157223 */ /* 0x040fe20000010815 */
[----:B------:R-:W-:Y:S01]  /*8190*/  FFMA.FTZ R20, R8, R20, R9 ;  /* 0x0000001408147223 */ /* 0x000fe20000010009 */
[-C--:B------:R-:W-:Y:S01]  /*81a0*/  FMUL.FTZ R9, R7, R12.reuse ;  /* 0x0000000c07097220 */ /* 0x080fe20000410000 */
[----:B------:R-:W-:Y:S01]  /*81b0*/  IMAD.U32 R6, R5, 0x10000, RZ ;  /* 0x0001000005067824 */ /* 0x000fe200078e00ff */
[----:B------:R-:W-:Y:S01]  /*81c0*/  LOP3.LUT R4, R4, 0xffff0000, RZ, 0xc0, !PT ;  /* 0xffff000004047812 */ /* 0x000fe200078ec0ff */
[----:B------:R-:W-:Y:S01]  /*81d0*/  IMAD.U32 R8, R15, 0x10000, RZ ;  /* 0x000100000f087824 */ /* 0x000fe200078e00ff */
[----:B------:R-:W-:Y:S01]  /*81e0*/  LOP3.LUT R5, R5, 0xffff0000, RZ, 0xc0, !PT ;  /* 0xffff000005057812 */ /* 0x000fe200078ec0ff */
[----:B------:R-:W-:Y:S01]  /*81f0*/  IMAD.U32 R7, R11, 0x10000, RZ ;  /* 0x000100000b077824 */ /* 0x000fe200078e00ff */
[----:B------:R-:W-:Y:S01]  /*8200*/  LOP3.LUT R15, R15, 0xffff0000, RZ, 0xc0, !PT ;  /* 0xffff00000f0f7812 */ /* 0x000fe200078ec0ff */
[C---:B------:R-:W-:Y:S01]  /*8210*/  FFMA.FTZ R25, R10.reuse, R12, -R25 ;  /* 0x0000000c0a197223 */ /* 0x040fe20000010819 */
[----:B------:R-:W-:Y:S01]  /*8220*/  LOP3.LUT R11, R11, 0xffff0000, RZ, 0xc0, !PT ;  /* 0xffff00000b0b7812 */ /* 0x000fe200078ec0ff */
[----:B------:R-:W-:Y:S01]  /*8230*/  FFMA.FTZ R14, R10, R14, R9 ;  /* 0x0000000e0a0e7223 */ /* 0x000fe20000010009 */
[CC--:B------:R-:W-:Y:S01]  /*8240*/  FMUL.FTZ R10, R4.reuse, R8.reuse ;  /* 0x00000008040a7220 */ /* 0x0c0fe20000410000 */
        /* <DEDUP_REMOVED lines=13> */
.L_x_5244:
[----:B------:R-:W0:Y:S01]  /*8320*/  S2R R0, SR_TID.X ;  /* 0x0000000000007919 */ /* 0x000e220000002100 */
[----:B------:R-:W1:Y:S01]  /*8330*/  LDC R21, c[0x0][0x448] ;  /* 0x00011200ff157b82 */ /* 0x000e620000000800 */
[----:B------:R-:W-:Y:S01]  /*8340*/  ULDC.64 UR4, c[0x0][0x3f8] ;  /* 0x0000fe0000047ab9 */ /* 0x000fe20000000a00 */
[----:B------:R-:W-:Y:S01]  /*8350*/  ULDC.64 UR6, c[0x0][0x408] ;  /* 0x0001020000067ab9 */ /* 0x000fe20000000a00 */
[----:B------:R-:W-:Y:S02]  /*8360*/  IMAD.MOV.U32 R4, RZ, RZ, R26 ;  /* 0x000000ffff047224 */ /* 0x000fe400078e001a */
[----:B------:R-:W-:Y:S02]  /*8370*/  IMAD.MOV.U32 R6, RZ, RZ, R24 ;  /* 0x000000ffff067224 */ /* 0x000fe400078e0018 */
[----:B------:R-:W-:Y:S01]  /*8380*/  IMAD.MOV.U32 R7, RZ, RZ, R31 ;  /* 0x000000ffff077224 */ /* 0x000fe200078e001f */
[----:B-1----:R-:W-:Y:S01]  /*8390*/  ISETP.NE.AND P0, PT, R21, 0x1, PT ;  /* 0x000000011500780c */ /* 0x002fe20003f05270 */
[----:B0-----:R-:W-:-:S05]  /*83a0*/  VIADD R0, R0, 0xffffff80 ;  /* 0xffffff8000007836 */ /* 0x001fca0000000000 */
[----:B------:R-:W-:-:S07]  /*83b0*/  SHF.R.S32.HI R3, RZ, 0x1f, R0 ;  /* 0x0000001fff037819 */ /* 0x000fce0000011400 */
[----:B------:R-:W0:Y:S01]  /*83c0*/  @P0 LDC R5, c[0x0][0x450] ;  /* 0x00011400ff050b82 */ /* 0x000e220000000800 */
[----:B------:R-:W-:-:S04]  /*83d0*/  LEA.HI R3, R3, R0, RZ, 0x2 ;  /* 0x0000000003037211 */ /* 0x000fc800078f10ff */
[----:B------:R-:W-:-:S05]  /*83e0*/  LOP3.LUT R3, R3, 0xfffffffc, RZ, 0xc0, !PT ;  /* 0xfffffffc03037812 */ /* 0x000fca00078ec0ff */
[----:B------:R-:W-:Y:S02]  /*83f0*/  IMAD.IADD R3, R0, 0x1, -R3 ;  /* 0x0000000100037824 */ /* 0x000fe400078e0a03 */
[----:B------:R-:W1:Y:S02]  /*8400*/  @P0 LDC R0, c[0x0][0x44c] ;  /* 0x00011300ff000b82 */ /* 0x000e640000000800 */
[----:B------:R-:W-:-:S04]  /*8410*/  IMAD R3, R3, 0x40, R41 ;  /* 0x0000004003037824 */ /* 0x000fc800078e0229 */
[----:B-1----:R-:W-:-:S05]  /*8420*/  @P0 IMAD.HI.U32 R0, R3, R0, RZ ;  /* 0x0000000003000227 */ /* 0x002fca00078e00ff */
[----:B0-----:R-:W-:Y:S01]  /*8430*/  @P0 SHF.R.U32.HI R3, RZ, R5, R0 ;  /* 0x00000005ff030219 */ /* 0x001fe20000011600 */
        /* <DEDUP_REMOVED lines=29> */
[----:B--2---:R-:W-:-:S05]  /*8610*/  @!P1 IMAD.X R7, R0, 0x1, R21, P2 ;  /* 0x0000000100079824 */ /* 0x004fca00010e0615 */
[----:B------:R-:W2:Y:S01]  /*8620*/  @!P1 LD.E.128 R8, desc[UR40][R6.64] ;  /* 0x0000002806089980 */ /* 0x000ea2000c101d00 */
[----:B---3--:R-:W-:-:S05]  /*8630*/  @!P1 IADD3 R14, P2, R14, R5, RZ ;  /* 0x000000050e0e9210 */ /* 0x008fca0007f5e0ff */
[----:B----4-:R-:W-:-:S04]  /*8640*/  @!P1 IMAD.X R3, R4, 0x1, R21, P2 ;  /* 0x0000000104039824 */ /* 0x010fc800010e0615 */
[----:B------:R-:W-:-:S05]  /*8650*/  @!P1 IMAD.MOV.U32 R15, RZ, RZ, R3 ;  /* 0x000000ffff0f9224 */ /* 0x000fca00078e0003 */
[----:B------:R0:W3:Y:S01]  /*8660*/  @!P1 LD.E.128 R4, desc[UR40][R14.64] ;  /* 0x000000280e049980 */ /* 0x0000e2000c101d00 */
[----:B------:R-:W-:Y:S02]  /*8670*/  CS2R R38, SRZ ;  /* 0x0000000000267805 */ /* 0x000fe4000001ff00 */
[----:B------:R-:W-:Y:S02]  /*8680*/  CS2R R36, SRZ ;  /* 0x0000000000247805 */ /* 0x000fe4000001ff00 */
[----:B------:R-:W-:Y:S01]  /*8690*/  CS2R R28, SRZ ;  /* 0x00000000001c7805 */ /* 0x000fe2000001ff00 */
[----:B------:R-:W1:Y:S01]  /*86a0*/  SHFL.IDX PT, R24, R24, 0x1, 0x1c1f ;  /* 0x003c1f0018187f89 */ /* 0x000e6200000e0000 */
[----:B------:R-:W-:-:S03]  /*86b0*/  CS2R R20, SRZ ;  /* 0x0000000000147805 */ /* 0x000fc6000001ff00 */
[----:B0-----:R0:W4:Y:S01]  /*86c0*/  SHFL.IDX PT, R14, R27, 0x1, 0x1c1f ;  /* 0x003c1f001b0e7f89 */ /* 0x00112200000e0000 */
[----:B--2---:R-:W-:Y:S02]  /*86d0*/  @!P1 IMAD.MOV.U32 R38, RZ, RZ, R8 ;  /* 0x000000ffff269224 */ /* 0x004fe400078e0008 */
[----:B------:R-:W-:Y:S02]  /*86e0*/  @!P1 IMAD.MOV.U32 R39, RZ, RZ, R9 ;  /* 0x000000ffff279224 */ /* 0x000fe400078e0009 */
[----:B------:R-:W-:Y:S02]  /*86f0*/  IMAD.MOV.U32 R0, RZ, RZ, R38 ;  /* 0x000000ffff007224 */ /* 0x000fe400078e0026 */
[----:B------:R-:W-:Y:S02]  /*8700*/  IMAD.MOV.U32 R3, RZ, RZ, R39 ;  /* 0x000000ffff037224 */ /* 0x000fe400078e0027 */
[----:B------:R-:W-:Y:S01]  /*8710*/  @!P1 IMAD.MOV.U32 R36, RZ, RZ, R10 ;  /* 0x000000ffff249224 */ /* 0x000fe200078e000a */
[----:B------:R-:W-:Y:S01]  /*8720*/  PRMT R32, R32, 0x5410, R0 ;  /* 0x0000541020207816 */ /* 0x000fe20000000000 */
[----:B------:R-:W-:Y:S01]  /*8730*/  @!P1 IMAD.MOV.U32 R37, RZ, RZ, R11 ;  /* 0x000000ffff259224 */ /* 0x000fe200078e000b */
[----:B------:R-:W-:Y:S01]  /*8740*/  PRMT R45, R45, 0x5410, R3 ;  /* 0x000054102d2d7816 */ /* 0x000fe20000000003 */
[----:B------:R0:W2:Y:S01]  /*8750*/  SHFL.IDX PT, R0, R26, 0x1, 0x1c1f ;  /* 0x003c1f001a007f89 */ /* 0x0000a200000e0000 */
[----:B------:R-:W-:-:S02]  /*8760*/  IMAD.MOV.U32 R8, RZ, RZ, R36 ;  /* 0x000000ffff087224 */ /* 0x000fc400078e0024 */
[----:B---3--:R-:W-:Y:S01]  /*8770*/  @!P1 IMAD.MOV.U32 R28, RZ, RZ, R4 ;  /* 0x000000ffff1c9224 */ /* 0x008fe200078e0004 */
[----:B------:R0:W3:Y:S01]  /*8780*/  SHFL.IDX PT, R3, R25, 0x1, 0x1c1f ;  /* 0x003c1f0019037f89 */ /* 0x0000e200000e0000 */
[----:B------:R-:W-:Y:S01]  /*8790*/  @!P1 IMAD.MOV.U32 R29, RZ, RZ, R5 ;  /* 0x000000ffff1d9224 */ /* 0x000fe200078e0005 */
[----:B------:R-:W-:Y:S01]  /*87a0*/  PRMT R31, R8, 0x7610, R31 ;  /* 0x00007610081f7816 */ /* 0x000fe2000000001f */
[----:B------:R-:W-:Y:S02]  /*87b0*/  @!P1 IMAD.MOV.U32 R20, RZ, RZ, R6 ;  /* 0x000000ffff149224 */ /* 0x000fe400078e0006 */
[----:B------:R-:W-:Y:S02]  /*87c0*/  @!P1 IMAD.MOV.U32 R21, RZ, RZ, R7 ;  /* 0x000000ffff159224 */ /* 0x000fe400078e0007 */
[----:B------:R-:W-:Y:S02]  /*87d0*/  IMAD.MOV.U32 R4, RZ, RZ, R28 ;  /* 0x000000ffff047224 */ /* 0x000fe400078e001c */
[----:B------:R-:W-:-:S02]  /*87e0*/  IMAD.MOV.U32 R5, RZ, RZ, R29 ;  /* 0x000000ffff057224 */ /* 0x000fc400078e001d */
[----:B------:R-:W-:Y:S02]  /*87f0*/  IMAD.MOV.U32 R6, RZ, RZ, R20 ;  /* 0x000000ffff067224 */ /* 0x000fe400078e0014 */
[----:B------:R-:W-:Y:S01]  /*8800*/  IMAD.MOV.U32 R9, RZ, RZ, R37 ;  /* 0x000000ffff097224 */ /* 0x000fe200078e0025 */
[----:B------:R-:W-:Y:S01]  /*8810*/  PRMT R31, R31, 0x5410, R5 ;  /* 0x000054101f1f7816 */ /* 0x000fe20000000005 */
[----:B------:R-:W-:Y:S01]  /*8820*/  IMAD.MOV.U32 R7, RZ, RZ, R21 ;  /* 0x000000ffff077224 */ /* 0x000fe200078e0015 */
[----:B------:R-:W-:Y:S02]  /*8830*/  PRMT R44, R4, 0x5410, R6 ;  /* 0x00005410042c7816 */ /* 0x000fe40000000006 */
[----:B------:R-:W-:Y:S02]  /*8840*/  CS2R R4, SRZ ;  /* 0x0000000000047805 */ /* 0x000fe4000001ff00 */
[----:B------:R-:W-:Y:S02]  /*8850*/  PRMT R32, R9, 0x7610, R32 ;  /* 0x0000761009207816 */ /* 0x000fe40000000020 */
[----:B012-4-:R-:W-:-:S07]  /*8860*/  PRMT R45, R7, 0x7610, R45 ;  /* 0x00007610072d7816 */ /* 0x017fce000000002d */
.L_x_5501:
        /* <DEDUP_REMOVED lines=18> */
[-C--:B---3--:R-:W-:Y:S02]  /*8990*/  IADD3 R8, P1, R3, R4.reuse, RZ ;  /* 0x0000000403087210 */ /* 0x088fe40007f3e0ff */
[----:B------:R-:W-:-:S03]  /*89a0*/  IADD3 R4, P2, R14, R4, RZ ;  /* 0x000000040e047210 */ /* 0x000fc60007f5e0ff */
[--C-:B------:R-:W-:Y:S02]  /*89b0*/  IMAD.X R9, R0, 0x1, R5.reuse, P1 ;  /* 0x0000000100097824 */ /* 0x100fe400008e0605 */
[----:B------:R-:W-:-:S04]  /*89c0*/  IMAD.X R5, R24, 0x1, R5, P2 ;  /* 0x0000000118057824 */ /* 0x000fc800010e0605 */
[----:B------:R-:W5:Y:S04]  /*89d0*/  LD.E.128 R8, desc[UR40][R8.64] ;  /* 0x0000002808087980 */ /* 0x000f68000c101d00 */
[----:B------:R-:W5:Y:S02]  /*89e0*/  LD.E.128 R4, desc[UR40][R4.64] ;  /* 0x0000002804047980 */ /* 0x000f64000c101d00 */
.L_x_5262:
[----:B------:R-:W-:Y:S05]  /*89f0*/  BSYNC B1 ;  /* 0x0000000000017941 */ /* 0x000fea0003800000 */
.L_x_5261:
[----:B------:R-:W0:Y:S01]  /*8a00*/  SYNCS.PHASECHK.TRANS64.TRYWAIT P1, [R19+URZ+0x22800], R12 ;  /* 0x0228000c130075a7 */ /* 0x000e22000802017f */
[----:B---3--:R-:W-:Y:S01]  /*8a10*/  VIADDMNMX R3, R30, -R223, 0x80, PT ;  /* 0x000000801e037446 */ /* 0x008fe200038009df */
[C---:B------:R-:W-:Y:S01]  /*8a20*/  VIADD R14, R206.reuse, 0x40 ;  /* 0x00000040ce0e7836 */ /* 0x040fe20000000000 */
[----:B------:R-:W-:Y:S01]  /*8a30*/  BSSY B1, `(.L_x_5263) ;  /* 0x0000010000017945 */ /* 0x000fe20003800000 */
[----:B-----5:R-:W-:Y:S01]  /*8a40*/  IMAD.MOV.U32 R0, RZ, RZ, R4 ;  /* 0x000000ffff007224 */ /* 0x020fe200078e0004 */
[-C--:B------:R-:W-:Y:S01]  /*8a50*/  ISETP.GE.OR P2, PT, R206, R3.reuse, P0 ;  /* 0x00000003ce00720c */ /* 0x080fe20000746670 */
[----:B------:R-:W-:Y:S01]  /*8a60*/  IMAD.MOV.U32 R13, RZ, RZ, R5 ;  /* 0x000000ffff0d7224 */ /* 0x000fe200078e0005 */
[----:B------:R-:W-:Y:S01]  /*8a70*/  ISETP.GE.OR P0, PT, R14, R3, P0 ;  /* 0x000000030e00720c */ /* 0x000fe20000706670 */
[----:B------:R-:W-:Y:S02]  /*8a80*/  IMAD.MOV.U32 R3, RZ, RZ, R7 ;  /* 0x000000ffff037224 */ /* 0x000fe400078e0007 */
[----:B------:R-:W-:Y:S01]  /*8a90*/  IMAD.MOV.U32 R14, RZ, RZ, R9 ;  /* 0x000000ffff0e7224 */ /* 0x000fe200078e0009 */
[----:B------:R-:W-:Y:S01]  /*8aa0*/  PRMT R49, R13, 0x5410, R0 ;  /* 0x000054100d317816 */ /* 0x000fe20000000000 */
[----:B------:R-:W-:-:S02]  /*8ab0*/  IMAD.MOV.U32 R0, RZ, RZ, R6 ;  /* 0x000000ffff007224 */ /* 0x000fc400078e0006 */
[----:B------:R-:W-:Y:S01]  /*8ac0*/  IMAD.MOV.U32 R13, RZ, RZ, R8 ;  /* 0x000000ffff0d7224 */ /* 0x000fe200078e0008 */
[----:B------:R-:W-:Y:S01]  /*8ad0*/  PRMT R52, R14, 0x7610, R52 ;  /* 0x000076100e347816 */ /* 0x000fe20000000034 */
[----:B------:R-:W-:Y:S01]  /*8ae0*/  IMAD.MOV.U32 R53, RZ, RZ, R10 ;  /* 0x000000ffff357224 */ /* 0x000fe200078e000a */
[----:B------:R-:W-:Y:S01]  /*8af0*/  PRMT R50, R0, 0x5410, R3 ;  /* 0x0000541000327816 */ /* 0x000fe20000000003 */
[----:B------:R-:W-:Y:S01]  /*8b00*/  IMAD.MOV.U32 R54, RZ, RZ, R11 ;  /* 0x000000ffff367224 */ /* 0x000fe200078e000b */
[----:B------:R-:W-:Y:S01]  /*8b10*/  PRMT R51, R13, 0x7610, R51 ;  /* 0x000076100d337816 */ /* 0x000fe20000000033 */
[----:B0-----:R-:W-:Y:S06]  /*8b20*/  @!P1 BRA `(.L_x_5264) ;  /* 0x0000013000009947 */ /* 0x001fec0003800000 */
.L_x_5502:
[----:B------:R-:W-:Y:S05]  /*8b30*/  BSYNC B1 ;  /* 0x0000000000017941 */ /* 0x000fea0003800000 */
.L_x_5263:
[----:B------:R-:W-:Y:S04]  /*8b40*/  BSSY B1, `(.L_x_5265) ;  /* 0x0000070000017945 */ /* 0x000fe80003800000 */
[----:B------:R-:W-:Y:S05]  /*8b50*/  @P2 BRA `(.L_x_5266) ;  /* 0x0000000400b82947 */ /* 0x000fea0003800000 */
[----:B------:R-:W2:Y:S01]  /*8b60*/  LDL R0, [R1+0x40] ;  /* 0x0000400001007983 */ /* 0x000ea20000100800 */
[----:B------:R-:W-:Y:S02]  /*8b70*/  SHF.R.U64 R34, R38, 0x10, R39 ;  /* 0x0000001026227819 */ /* 0x000fe40000001227 */
[--C-:B------:R-:W-:Y:S01]  /*8b80*/  SHF.R.U64 R38, R36, 0x10, R37.reuse ;  /* 0x0000001024267819 */ /* 0x100fe20000001225 */
[----:B------:R-:W1:Y:S01]  /*8b90*/  S2R R3, SR_TID.X ;  /* 0x0000000000037919 */ /* 0x000e620000002100 */
[----:B------:R-:W-:Y:S02]  /*8ba0*/  SHF.R.U32.HI R37, RZ, 0x10, R37 ;  /* 0x00000010ff257819 */ /* 0x000fe40000011625 */
[----:B------:R-:W-:Y:S02]  /*8bb0*/  PRMT R34, R32, 0x5432, R34 ;  /* 0x0000543220227816 */ /* 0x000fe40000000022 */
[----:B------:R-:W-:Y:S02]  /*8bc0*/  SHF.R.U32.HI R40, RZ, 0x10, R29 ;  /* 0x00000010ff287819 */ /* 0x000fe4000001161d */
[----:B------:R-:W-:-:S02]  /*8bd0*/  SHF.R.U32.HI R43, RZ, 0x10, R21 ;  /* 0x00000010ff2b7819 */ /* 0x000fc40000011615 */
[----:B------:R-:W-:Y:S01]  /*8be0*/  PRMT R32, R32, 0x5410, R37 ;  /* 0x0000541020207816 */ /* 0x000fe20000000025 */
[----:B------:R-:W-:Y:S01]  /*8bf0*/  IMAD.U32 R37, R34, 0x10000, RZ ;  /* 0x0001000022257824 */ /* 0x000fe200078e00ff */
[----:B------:R-:W-:Y:S02]  /*8c00*/  PRMT R40, R31, 0x5432, R40 ;  /* 0x000054321f287816 */ /* 0x000fe40000000028 */
[----:B------:R-:W-:Y:S02]  /*8c10*/  PRMT R43, R45, 0x5410, R43 ;  /* 0x000054102d2b7816 */ /* 0x000fe4000000002b */
[----:B------:R-:W-:Y:S02]  /*8c20*/  SHF.R.U64 R42, R20, 0x10, R21 ;  /* 0x00000010142a7819 */ /* 0x000fe40000001215 */
[----:B------:R-:W-:Y:S02]  /*8c30*/  LOP3.LUT R34, R34, 0xffff0000, RZ, 0xc0, !PT ;  /* 0xffff000022227812 */ /* 0x000fe400078ec0ff */
[----:B------:R-:W-:-:S02]  /*8c40*/  PRMT R42, R44, 0x5432, R42 ;  /* 0x000054322c2a7816 */ /* 0x000fc4000000002a */
[----:B------:R-:W-:Y:S01]  /*8c50*/  PRMT R38, R31, 0x5410, R38 ;  /* 0x000054101f267816 */ /* 0x000fe20000000026 */
[----:B-1----:R-:W-:-:S05]  /*8c60*/  VIADD R3, R3, 0xffffff80 ;  /* 0xffffff8003037836 */ /* 0x002fca0000000000 */
[----:B------:R-:W-:-:S04]  /*8c70*/  SHF.R.S32.HI R14, RZ, 0x1f, R3 ;  /* 0x0000001fff0e7819 */ /* 0x000fc80000011403 */
[----:B------:R-:W-:Y:S01]  /*8c80*/  LEA.HI R14, R14, R3, RZ, 0x5 ;  /* 0x000000030e0e7211 */ /* 0x000fe200078f28ff */
[----:B------:R-:W-:-:S03]  /*8c90*/  IMAD.IADD R3, R16, 0x1, R35 ;  /* 0x0000000110037824 */ /* 0x000fc600078e0223 */
[----:B------:R-:W-:Y:S01]  /*8ca0*/  SHF.R.S32.HI R14, RZ, 0x5, R14 ;  /* 0x00000005ff0e7819 */ /* 0x000fe2000001140e */
[----:B--2---:R-:W-:-:S05]  /*8cb0*/  IMAD.SHL.U32 R0, R0, 0x40, RZ ;  /* 0x0000004000007824 */ /* 0x004fca00078e00ff */
[----:B0-----:R-:W-:-:S04]  /*8cc0*/  LOP3.LUT R12, R0, 0x1c0, RZ, 0xc0, !PT ;  /* 0x000001c0000c7812 */ /* 0x001fc800078ec0ff */
        /* <DEDUP_REMOVED lines=8> */
[----:B------:R-:W0:Y:S01]  /*8d50*/  LDS.128 R12, [R46+0x18400] ;  /* 0x018400002e0c7984 */ /* 0x000e220000000c00 */
[----:B------:R-:W-:Y:S01]  /*8d60*/  IMAD R48, R0, 0x2, R19 ;  /* 0x0000000200307824 */ /* 0x000fe200078e0213 */
[----:B------:R-:W-:Y:S02]  /*8d70*/  SHF.R.U32.HI R0, RZ, 0x10, R39 ;  /* 0x00000010ff007819 */ /* 0x000fe40000011627 */
[----:B------:R-:W-:Y:S02]  /*8d80*/  SHF.R.U64 R39, R28, 0x10, R29 ;  /* 0x000000101c277819 */ /* 0x000fe4000000121d */
[----:B------:R-:W1:Y:S01]  /*8d90*/  LDS.128 R24, [R48+0x18400] ;  /* 0x0184000030187984 */ /* 0x000e620000000c00 */
[----:B------:R-:W-:Y:S02]  /*8da0*/  PRMT R36, R45, 0x5432, R0 ;  /* 0x000054322d247816 */ /* 0x000fe40000000000 */
[----:B------:R-:W-:-:S05]  /*8db0*/  PRMT R39, R44, 0x5410, R39 ;  /* 0x000054102c277816 */ /* 0x000fca0000000027 */
        /* <DEDUP_REMOVED lines=16> */
[C---:B------:R-:W-:Y:S01]  /*8ec0*/  FFMA.FTZ R45, R0.reuse, R37, -R45 ;  /* 0x00000025002d7223 */ /* 0x040fe2000001082d */
[----:B------:R-:W-:Y:S01]  /*8ed0*/  FFMA.FTZ R47, R0, R41, R47 ;  /* 0x00000029002f7223 */ /* 0x000fe2000001002f */
[----:B------:R-:W-:Y:S02]  /*8ee0*/  IMAD.U32 R0, R36, 0x10000, RZ ;  /* 0x0001000024007824 */ /* 0x000fe400078e00ff */
[C---:B------:R-:W-:Y:S01]  /*8ef0*/  FMUL.FTZ R37, R29.reuse, R28 ;  /* 0x0000001c1d257220 */ /* 0x040fe20000410000 */
[----:B------:R-:W-:Y:S01]  /*8f00*/  FMUL.FTZ R24, R24, R34 ;  /* 0x0000002218187220 */ /* 0x000fe20000410000 */
[----:B------:R-:W-:Y:S01]  /*8f10*/  LOP3.LUT R40, R40, 0xffff0000, RZ, 0xc0, !PT ;  /* 0xffff000028287812 */ /* 0x000fe200078ec0ff */
[----:B------:R-:W-:Y:S01]  /*8f20*/  FMUL.FTZ R29, R29, R0 ;  /* 0x000000001d1d7220 */ /* 0x000fe20000410000 */
[----:B------:R-:W-:Y:S01]  /*8f30*/  LOP3.LUT R36, R36, 0xffff0000, RZ, 0xc0, !PT ;  /* 0xffff000024247812 */ /* 0x000fe200078ec0ff */
[C---:B------:R-:W-:Y:S01]  /*8f40*/  FFMA.FTZ R44, R3.reuse, R34, -R44 ;  /* 0x00000022032c7223 */ /* 0x040fe2000001082c */
[----:B------:R-:W-:Y:S01]  /*8f50*/  FFMA.FTZ R24, R3, R39, R24 ;  /* 0x0000002703187223 */ /* 0x000fe20000010018 */
[----:B------:R-:W-:Y:S01]  /*8f60*/  FFMA.FTZ R28, R12, R28, R29 ;  /* 0x0000001c0c1c7223 */ /* 0x000fe2000001001d */
[----:B------:R-:W-:-:S02]  /*8f70*/  IMAD.U32 R30, R26, 0x10000, RZ ;  /* 0x000100001a1e7824 */ /* 0x000fc400078e00ff */
[----:B------:R-:W-:Y:S01]  /*8f80*/  FFMA.FTZ R37, R12, R0, -R37 ;  /* 0x000000000c257223 */ /* 0x000fe20000010825 */
[----:B------:R-:W-:Y:S01]  /*8f90*/  SHF.L.U32 R3, R38, 0x10, RZ ;  /* 0x0000001026037819 */ /* 0x000fe200000006ff */
[----:B------:R-:W-:Y:S02]  /*8fa0*/  IMAD.U32 R29, R42, 0x10000, RZ ;  /* 0x000100002a1d7824 */ /* 0x000fe400078e00ff */
[C---:B------:R-:W-:Y:S01]  /*8fb0*/  FMUL.FTZ R0, R25.reuse, R40 ;  /* 0x0000002819007220 */ /* 0x040fe20000410000 */
[-C--:B------:R-:W-:Y:S01]  /*8fc0*/  FMUL.FTZ R34, R25, R36.reuse ;  /* 0x0000002419227220 */ /* 0x080fe20000410000 */
[----:B------:R-:W-:Y:S02]  /*8fd0*/  IMAD.U32 R31, R27, 0x10000, RZ ;  /* 0x000100001b1f7824 */ /* 0x000fe400078e00ff */
[C---:B------:R-:W-:Y:S01]  /*8fe0*/  FMUL.FTZ R39, R30.reuse, R29 ;  /* 0x0000001d1e277220 */ /* 0x040fe20000410000 */
[----:B------:R-:W-:Y:S02]  /*8ff0*/  IMAD.U32 R12, R43, 0x10000, RZ ;  /* 0x000100002b0c7824 */ /* 0x000fe400078e00ff */
[C---:B------:R-:W-:Y:S01]  /*9000*/  FFMA.FTZ R36, R13.reuse, R36, -R0 ;  /* 0x000000240d247223 */ /* 0x040fe20000010800 */
[----:B------:R-:W-:Y:S01]  /*9010*/  FMUL.FTZ R30, R30, R3 ;  /* 0x000000031e1e7220 */ /* 0x000fe20000410000 */
[----:B------:R-:W-:Y:S01]  /*9020*/  FFMA.FTZ R25, R13, R40, R34 ;  /* 0x000000280d197223 */ /* 0x000fe20000010022 */
[----:B------:R-:W-:-:S02]  /*9030*/  IMAD.U32 R21, R15, 0x10000, RZ ;  /* 0x000100000f157824 */ /* 0x000fc400078e00ff */
[C---:B------:R-:W-:Y:S01]  /*9040*/  FMUL.FTZ R34, R31.reuse, R12 ;  /* 0x0000000c1f227220 */ /* 0x040fe20000410000 */
[----:B------:R-:W-:Y:S02]  /*9050*/  IMAD.U32 R0, R32, 0x10000, RZ ;  /* 0x0001000020007824 */ /* 0x000fe400078e00ff */
[C---:B------:R-:W-:Y:S01]  /*9060*/  FFMA.FTZ R39, R20.reuse, R3, -R39 ;  /* 0x0000000314277223 */ /* 0x040fe20000010827 */
[----:B------:R-:W-:Y:S01]  /*9070*/  FFMA.FTZ R30, R20, R29, R30 ;  /* 0x0000001d141e7223 */ /* 0x000fe2000001001e */
[----:B------:R-:W-:Y:S01]  /*9080*/  LOP3.LUT R26, R26, 0xffff0000, RZ, 0xc0, !PT ;  /* 0xffff00001a1a7812 */ /* 0x000fe200078ec0ff */
[-C--:B------:R-:W-:Y:S01]  /*9090*/  FMUL.FTZ R20, R31, R0.reuse ;  /* 0x000000001f147220 */ /* 0x080fe20000410000 */
[----:B------:R-:W-:Y:S01]  /*90a0*/  FFMA.FTZ R34, R21, R0, -R34 ;  /* 0x0000000015227223 */ /* 0x000fe20000010822 */
[----:B------:R-:W-:Y:S02]  /*90b0*/  LOP3.LUT R13, R42, 0xffff0000, RZ, 0xc0, !PT ;  /* 0xffff00002a0d7812 */ /* 0x000fe400078ec0ff */
[----:B------:R-:W-:Y:S01]  /*90c0*/  LOP3.LUT R27, R27, 0xffff0000, RZ, 0xc0, !PT ;  /* 0xffff00001b1b7812 */ /* 0x000fe200078ec0ff */
[----:B------:R-:W-:Y:S01]  /*90d0*/  FFMA.FTZ R29, R21, R12, R20 ;  /* 0x0000000c151d7223 */ /* 0x000fe20000010014 */
[----:B------:R-:W-:Y:S01]  /*90e0*/  LOP3.LUT R0, R43, 0xffff0000, RZ, 0xc0, !PT ;  /* 0xffff00002b007812 */ /* 0x000fe200078ec0ff */
[----:B------:R-:W-:Y:S01]  /*90f0*/  FMUL.FTZ R21, R26, R13 ;  /* 0x0000000d1a157220 */ /* 0x000fe20000410000 */
[----:B------:R-:W-:-:S02]  /*9100*/  LOP3.LUT R3, R38, 0xffff0000, RZ, 0xc0, !PT ;  /* 0xffff000026037812 */ /* 0x000fc400078ec0ff */
[----:B------:R-:W-:Y:S01]  /*9110*/  LOP3.LUT R32, R32, 0xffff0000, RZ, 0xc0, !PT ;  /* 0xffff000020207812 */ /* 0x000fe200078ec0ff */
[----:B------:R-:W-:Y:S01]  /*9120*/  FMUL.FTZ R12, R27, R0 ;  /* 0x000000001b0c7220 */ /* 0x000fe20000410000 */
[----:B------:R-:W-:Y:S01]  /*9130*/  LOP3.LUT R15, R15, 0xffff0000, RZ, 0xc0, !PT ;  /* 0xffff00000f0f7812 */ /* 0x000fe200078ec0ff */
[-C--:B------:R-:W-:Y:S01]  /*9140*/  FMUL.FTZ R26, R26, R3.reuse ;  /* 0x000000031a1a7220 */ /* 0x080fe20000410000 */
[----:B------:R-:W-:Y:S01]  /*9150*/  FFMA.FTZ R20, R14, R3, -R21 ;  /* 0x000000030e147223 */ /* 0x000fe20000010815 */
[-C--:B------:R-:W-:Y:S01]  /*9160*/  FMUL.FTZ R27, R27, R32.reuse ;  /* 0x000000201b1b7220 */ /* 0x080fe20000410000 */
        /* <DEDUP_REMOVED lines=13> */
.L_x_5266:
[----:B------:R-:W-:Y:S05]  /*9240*/  BSYNC B1 ;  /* 0x0000000000017941 */ /* 0x000fea0003800000 */
.L_x_5265:
[----:B------:R-:W-:Y:S01]  /*9250*/  PRMT R3, R54, 0x5410, R53 ;  /* 0x0000541036037816 */ /* 0x000fe20000000035 */
[----:B------:R-:W-:Y:S06]  /*9260*/  @P0 BRA `(.L_x_5257) ;  /* 0x0000000400a80947 */ /* 0x000fec0003800000 */
[----:B01----:R-:W2:Y:S01]  /*9270*/  LDL R12, [R1+0xc] ;  /* 0x00000c00010c7983 */ /* 0x003ea20000100800 */
[C---:B------:R-:W-:Y:S02]  /*9280*/  VIADD R13, R206.reuse, 0x40 ;  /* 0x00000040ce0d7836 */ /* 0x040fe40000000000 */
[----:B------:R-:W-:Y:S01]  /*9290*/  VIADD R14, R206, 0x40 ;  /* 0x00000040ce0e7836 */ /* 0x000fe20000000000 */
[----:B------:R-:W3:Y:S01]  /*92a0*/  LDL R39, [R1+0x4c] ;  /* 0x00004c0001277983 */ /* 0x000ee20000100800 */
[----:B------:R-:W-:Y:S02]  /*92b0*/  IMAD.SHL.U32 R13, R13, 0x40, RZ ;  /* 0x000000400d0d7824 */ /* 0x000fe400078e00ff */
[----:B------:R-:W-:Y:S02]  /*92c0*/  IMAD.SHL.U32 R14, R14, 0x40, RZ ;  /* 0x000000400e0e7824 */ /* 0x000fe400078e00ff */
[----:B------:R-:W-:Y:S01]  /*92d0*/  IMAD.IADD R0, R16, 0x1, R35 ;  /* 0x0000000110007824 */ /* 0x000fe200078e0223 */
[----:B------:R-:W-:-:S02]  /*92e0*/  LOP3.LUT R13, R13, 0x1c0, RZ, 0xc0, !PT ;  /* 0x000001c00d0d7812 */ /* 0x000fc400078ec0ff */
[----:B------:R-:W-:Y:S02]  /*92f0*/  LOP3.LUT R14, R14, 0x1c0, RZ, 0xc0, !PT ;  /* 0x000001c00e0e7812 */ /* 0x000fe400078ec0ff */
[----:B------:R-:W-:Y:S02]  /*9300*/  SHF.R.U32.HI R13, RZ, 0x3, R13 ;  /* 0x00000003ff0d7819 */ /* 0x000fe4000001160d */
[----:B------:R-:W-:-:S04]  /*9310*/  LOP3.LUT R0, R14, 0x38, R0, 0xf8, !PT ;  /* 0x000000380e007812 */ /* 0x000fc800078ef800 */
[----:B------:R-:W-:Y:S02]  /*9320*/  LOP3.LUT R0, R0, R13, RZ, 0x3c, !PT ;  /* 0x0000000d00007212 */ /* 0x000fe400078e3cff */
[----:B------:R-:W-:Y:S02]  /*9330*/  SHF.R.U64 R32, R4, 0x10, R5 ;  /* 0x0000001004207819 */ /* 0x000fe40000001205 */
[--C-:B------:R-:W-:Y:S02]  /*9340*/  SHF.R.U64 R21, R8, 0x10, R9.reuse ;  /* 0x0000001008157819 */ /* 0x100fe40000001209 */
[----:B------:R-:W-:Y:S02]  /*9350*/  PRMT R32, R49, 0x5432, R32 ;  /* 0x0000543231207816 */ /* 0x000fe40000000020 */
[----:B------:R-:W-:Y:S02]  /*9360*/  SHF.R.U32.HI R29, RZ, 0x10, R9 ;  /* 0x00000010ff1d7819 */ /* 0x000fe40000011609 */
[--C-:B------:R-:W-:Y:S01]  /*9370*/  SHF.R.U64 R30, R10, 0x10, R11.reuse ;  /* 0x000000100a1e7819 */ /* 0x100fe2000000120b */
[----:B------:R-:W-:Y:S01]  /*9380*/  IMAD.U32 R34, R32, 0x10000, RZ ;  /* 0x0001000020227824 */ /* 0x000fe200078e00ff */
[----:B------:R-:W-:-:S02]  /*9390*/  SHF.R.U32.HI R31, RZ, 0x10, R11 ;  /* 0x00000010ff1f7819 */ /* 0x000fc4000001160b */
[----:B------:R-:W-:Y:S02]  /*93a0*/  SHF.R.U32.HI R35, RZ, 0x10, R5 ;  /* 0x00000010ff237819 */ /* 0x000fe40000011605 */
[----:B------:R-:W-:Y:S02]  /*93b0*/  PRMT R21, R51, 0x5410, R21 ;  /* 0x0000541033157816 */ /* 0x000fe40000000015 */
[----:B------:R-:W-:Y:S02]  /*93c0*/  SHF.R.U32.HI R38, RZ, 0x10, R7 ;  /* 0x00000010ff267819 */ /* 0x000fe40000011607 */
[----:B------:R-:W-:Y:S01]  /*93d0*/  PRMT R30, R3, 0x5432, R30 ;  /* 0x00005432031e7816 */ /* 0x000fe2000000001e */
[----:B------:R-:W-:Y:S01]  /*93e0*/  IMAD.U32 R28, R21, 0x10000, RZ ;  /* 0x00010000151c7824 */ /* 0x000fe200078e00ff */
[----:B------:R-:W-:Y:S02]  /*93f0*/  PRMT R31, R3, 0x5410, R31 ;  /* 0x00005410031f7816 */ /* 0x000fe4000000001f */
[----:B------:R-:W-:-:S02]  /*9400*/  PRMT R35, R49, 0x5410, R35 ;  /* 0x0000541031237816 */ /* 0x000fc40000000023 */
[----:B------:R-:W-:Y:S02]  /*9410*/  PRMT R29, R52, 0x5410, R29 ;  /* 0x00005410341d7816 */ /* 0x000fe4000000001d */
[----:B------:R-:W-:Y:S01]  /*9420*/  PRMT R38, R50, 0x5432, R38 ;  /* 0x0000543232267816 */ /* 0x000fe20000000026 */
[----:B------:R-:W-:Y:S01]  /*9430*/  IMAD.U32 R36, R35, 0x10000, RZ ;  /* 0x0001000023247824 */ /* 0x000fe200078e00ff */
[----:B------:R-:W-:Y:S02]  /*9440*/  SHF.R.U64 R37, R6, 0x10, R7 ;  /* 0x0000001006257819 */ /* 0x000fe40000001207 */
[----:B------:R-:W-:Y:S02]  /*9450*/  LOP3.LUT R21, R21, 0xffff0000, RZ, 0xc0, !PT ;  /* 0xffff000015157812 */ /* 0x000fe400078ec0ff */
[----:B------:R-:W-:Y:S02]  /*9460*/  PRMT R37, R50, 0x5410, R37 ;  /* 0x0000541032257816 */ /* 0x000fe40000000025 */
[----:B------:R-:W-:Y:S01]  /*9470*/  LOP3.LUT R35, R35, 0xffff0000, RZ, 0xc0, !PT ;  /* 0xffff000023237812 */ /* 0x000fe200078ec0ff */
[----:B--2---:R-:W-:-:S04]  /*9480*/  IMAD.IADD R0, R12, 0x1, R0 ;  /* 0x000000010c007824 */ /* 0x004fc800078e0200 */
[----:B------:R-:W-:Y:S01]  /*9490*/  IMAD R0, R0, 0x2, R19 ;  /* 0x0000000200007824 */ /* 0x000fe200078e0213 */
[----:B---3--:R-:W0:Y:S04]  /*94a0*/  LDS.128 R12, [R39+0x18400] ;  /* 0x01840000270c7984 */ /* 0x008e280000000c00 */
[----:B------:R-:W1:Y:S01]  /*94b0*/  LDS.128 R24, [R0+0x18400] ;  /* 0x0184000000187984 */ /* 0x000e620000000c00 */
[----:B0-----:R-:W-:Y:S02]  /*94c0*/  IMAD.U32 R3, R12, 0x10000, RZ ;  /* 0x000100000c037824 */ /* 0x001fe400078e00ff */
[----:B-1----:R-:W-:-:S04]  /*94d0*/  IMAD.U32 R9, R24, 0x10000, RZ ;  /* 0x0001000018097824 */ /* 0x002fc800078e00ff */
[----:B------:R-:W-:Y:S01]  /*94e0*/  FMUL.FTZ R40, R9, R34 ;  /* 0x0000002209287220 */ /* 0x000fe20000410000 */
[----:B------:R-:W-:Y:S01]  /*94f0*/  IMAD.U32 R11, R25, 0x10000, RZ ;  /* 0x00010000190b7824 */ /* 0x000fe200078e00ff */
[----:B------:R-:W-:Y:S01]  /*9500*/  LOP3.LUT R10, R24, 0xffff0000, RZ, 0xc0, !PT ;  /* 0xffff0000180a7812 */ /* 0x000fe200078ec0ff */
[-C--:B------:R-:W-:Y:S01]  /*9510*/  FMUL.FTZ R42, R9, R28.reuse ;  /* 0x0000001c092a7220 */ /* 0x080fe20000410000 */
[----:B------:R-:W-:Y:S01]  /*9520*/  FFMA.FTZ R40, R3, R28, -R40 ;  /* 0x0000001c03287223 */ /* 0x000fe20000010828 */
[----:B------:R-:W-:Y:S01]  /*9530*/  LOP3.LUT R24, R25, 0xffff0000, RZ, 0xc0, !PT ;  /* 0xffff000019187812 */ /* 0x000fe200078ec0ff */
[----:B------:R-:W-:Y:S02]  /*9540*/  IMAD.U32 R28, R29, 0x10000, RZ ;  /* 0x000100001d1c7824 */ /* 0x000fe400078e00ff */
[----:B------:R-:W-:Y:S02]  /*9550*/  IMAD.U32 R20, R27, 0x10000, RZ ;  /* 0x000100001b147824 */ /* 0x000fe400078e00ff */
[----:B------:R-:W-:-:S02]  /*9560*/  IMAD.U32 R25, R38, 0x10000, RZ ;  /* 0x0001000026197824 */ /* 0x000fc400078e00ff */
[----:B------:R-:W-:Y:S01]  /*9570*/  FMUL.FTZ R44, R11, R36 ;  /* 0x000000240b2c7220 */ /* 0x000fe20000410000 */
[----:B------:R-:W-:Y:S02]  /*9580*/  IMAD.U32 R5, R13, 0x10000, RZ ;  /* 0x000100000d057824 */ /* 0x000fe400078e00ff */
[----:B------:R-:W-:Y:S01]  /*9590*/  FFMA.FTZ R42, R3, R34, R42 ;  /* 0x00000022032a7223 */ /* 0x000fe2000001002a */
[----:B------:R-:W-:Y:S02]  /*95a0*/  IMAD.U32 R3, R31, 0x10000, RZ ;  /* 0x000100001f037824 */ /* 0x000fe400078e00ff */
[-C--:B------:R-:W-:Y:S01]  /*95b0*/  FMUL.FTZ R34, R11, R28.reuse ;  /* 0x0000001c0b227220 */ /* 0x080fe20000410000 */
[----:B------:R-:W-:Y:S02]  /*95c0*/  IMAD.U32 R8, R15, 0x10000, RZ ;  /* 0x000100000f087824 */ /* 0x000fe400078e00ff */
[----:B------:R-:W-:Y:S01]  /*95d0*/  FMUL.FTZ R11, R20, R25 ;  /* 0x00000019140b7220 */ /* 0x000fe20000410000 */
[----:B------:R-:W-:Y:S01]  /*95e0*/  LOP3.LUT R9, R32, 0xffff0000, RZ, 0xc0, !PT ;  /* 0xffff000020097812 */ /* 0x000fe200078ec0ff */
[----:B------:R-:W-:Y:S01]  /*95f0*/  FFMA.FTZ R44, R5, R28, -R44 ;  /* 0x0000001c052c7223 */ /* 0x000fe2000001082c */
[-C--:B------:R-:W-:Y:S01]  /*9600*/  FMUL.FTZ R28, R20, R3.reuse ;  /* 0x00000003141c7220 */ /* 0x080fe20000410000 */
[----:B------:R-:W-:Y:S01]  /*9610*/  LOP3.LUT R4, R12, 0xffff0000, RZ, 0xc0, !PT ;  /* 0xffff00000c047812 */ /* 0x000fe200078ec0ff */
[----:B------:R-:W-:Y:S01]  /*9620*/  FFMA.FTZ R20, R8, R3, -R11 ;  /* 0x0000000308147223 */ /* 0x000fe2000001080b */
[----:B------:R-:W-:Y:S01]  /*9630*/  FMUL.FTZ R3, R10, R9 ;  /* 0x000000090a037220 */ /* 0x000fe20000410000 */
[----:B------:R-:W-:Y:S01]  /*9640*/  LOP3.LUT R12, R13, 0xffff0000, RZ, 0xc0, !PT ;  /* 0xffff00000d0c7812 */ /* 0x000fe200078ec0ff */
[----:B------:R-:W-:Y:S01]  /*9650*/  FFMA.FTZ R34, R5, R36, R34 ;  /* 0x0000002405227223 */ /* 0x000fe20000010022 */
[C---:B------:R-:W-:Y:S01]  /*9660*/  IMAD.U32 R6, R14.reuse, 0x10000, RZ ;  /* 0x000100000e067824 */ /* 0x040fe200078e00ff */
[----:B------:R-:W-:Y:S01]  /*9670*/  LOP3.LUT R7, R14, 0xffff0000, RZ, 0xc0, !PT ;  /* 0xffff00000e077812 */ /* 0x000fe200078ec0ff */
[----:B------:R-:W-:Y:S01]  /*9680*/  IMAD.U32 R13, R26, 0x10000, RZ ;  /* 0x000100001a0d7824 */ /* 0x000fe200078e00ff */
[----:B------:R-:W-:Y:S01]  /*9690*/  LOP3.LUT R14, R15, 0xffff0000, RZ, 0xc0, !PT ;  /* 0xffff00000f0e7812 */ /* 0x000fe200078ec0ff */
[----:B------:R-:W-:-:S02]  /*96a0*/  IMAD.U32 R5, R37, 0x10000, RZ ;  /* 0x0001000025057824 */ /* 0x000fc400078e00ff */
[-C--:B------:R-:W-:Y:S01]  /*96b0*/  FMUL.FTZ R11, R10, R21.reuse ;  /* 0x000000150a0b7220 */ /* 0x080fe20000410000 */
[----:B------:R-:W-:Y:S01]  /*96c0*/  LOP3.LUT R15, R26, 0xffff0000, RZ, 0xc0, !PT ;  /* 0xffff00001a0f7812 */ /* 0x000fe200078ec0ff */
[----:B------:R-:W-:Y:S01]  /*96d0*/  FFMA.FTZ R21, R4, R21, -R3 ;  /* 0x0000001504157223 */ /* 0x000fe20000010803 */
[----:B------:R-:W-:Y:S01]  /*96e0*/  LOP3.LUT R26, R27, 0xffff0000, RZ, 0xc0, !PT ;  /* 0xffff00001b1a7812 */ /* 0x000fe200078ec0ff */
[----:B------:R-:W-:Y:S02]  /*96f0*/  IMAD.U32 R3, R30, 0x10000, RZ ;  /* 0x000100001e037824 */ /* 0x000fe400078e00ff */
[----:B------:R-:W-:Y:S01]  /*9700*/  FMUL.FTZ R27, R13, R5 ;  /* 0x000000050d1b7220 */ /* 0x000fe20000410000 */
        /* <DEDUP_REMOVED lines=9> */
[C---:B------:R-:W-:Y:S01]  /*97a0*/  FMUL.FTZ R6, R15.reuse, R4 ;  /* 0x000000040f067220 */ /* 0x040fe20000410000 */
[----:B------:R-:W-:Y:S01]  /*97b0*/  FFMA.FTZ R28, R8, R25, R28 ;  /* 0x00000019081c7223 */ /* 0x000fe2000001001c */
[-C--:B------:R-:W-:Y:S01]  /*97c0*/  FMUL.FTZ R15, R15, R30.reuse ;  /* 0x0000001e0f0f7220 */ /* 0x080fe20000410000 */
[----:B------:R-:W-:Y:S01]  /*97d0*/  FMUL.FTZ R25, R24, R35 ;  /* 0x0000002318197220 */ /* 0x000fe20000410000 */
[----:B------:R-:W-:Y:S01]  /*97e0*/  FMUL.FTZ R5, R26, R3 ;  /* 0x000000031a057220 */ /* 0x000fe20000410000 */
[----:B------:R-:W-:Y:S01]  /*97f0*/  FMUL.FTZ R24, R24, R29 ;  /* 0x0000001d18187220 */ /* 0x000fe20000410000 */
[----:B------:R-:W-:Y:S01]  /*9800*/  FMUL.FTZ R26, R26, R31 ;  /* 0x0000001f1a1a7220 */ /* 0x000fe20000410000 */
[C---:B------:R-:W-:Y:S01]  /*9810*/  FFMA.FTZ R6, R7.reuse, R30, -R6 ;  /* 0x0000001e07067223 */ /* 0x040fe20000010806 */
[----:B------:R-:W-:Y:S01]  /*9820*/  FFMA.FTZ R15, R7, R4, R15 ;  /* 0x00000004070f7223 */ /* 0x000fe2000001000f */
        /* <DEDUP_REMOVED lines=14> */
.L_x_5257:
[----:B------:R-:W-:Y:S05]  /*9910*/  BSYNC B0 ;  /* 0x0000000000007941 */ /* 0x000fea0003800000 */
.L_x_5243:
        /* <DEDUP_REMOVED lines=8> */
.L_x_5240:
[----:B0123--:R-:W0:Y:S01]  /*99a0*/  S2R R0, SR_TID.X ;  /* 0x0000000000007919 */ /* 0x00fe220000002100 */
[----:B------:R-:W-:Y:S01]  /*99b0*/  ISETP.NE.AND P0, PT, R209, 0x3, PT ;  /* 0x00000003d100780c */ /* 0x000fe20003f05270 */
[----:B------:R-:W-:Y:S05]  /*99c0*/  WARPSYNC.ALL ;  /* 0x0000000000007948 */ /* 0x000fea0003800000 */
[----:B0-----:R-:W-:-:S05]  /*99d0*/  SHF.R.U32.HI R0, RZ, 0x7, R0 ;  /* 0x00000007ff007819 */ /* 0x001fca0000011600 */
[----:B------:R-:W-:-:S05]  /*99e0*/  VIADD R14, R0, 0x8 ;  /* 0x00000008000e7836 */ /* 0x000fca0000000000 */
[----:B------:R0:W-:Y:S06]  /*99f0*/  BAR.SYNC.DEFER_BLOCKING R14, 0x100 ;  /* 0x0004000e0000751d */ /* 0x0001ec0000010000 */
[----:B------:R-:W-:Y:S05]  /*9a00*/  @!P0 BRA `(.L_x_5267) ;  /* 0x0000000000048947 */ /* 0x000fea0003800000 */
[----:B------:R-:W-:Y:S01]  /*9a10*/  BPT.TRAP 0x1 ;  /* 0x000000040000795c */ /* 0x000fe20000300000 */
.L_x_5267:
[----:B------:R-:W-:Y:S01]  /*9a20*/  IMAD R9, R22, 0x8, R19 ;  /* 0x0000000816097824 */ /* 0x000fe200078e0213 */
[----:B------:R-:W-:-:S04]  /*9a30*/  SHF.L.U32 R72, R207, 0x1f, RZ ;  /* 0x0000001fcf487819 */ /* 0x000fc800000006ff */
[----:B------:R1:W2:Y:S01]  /*9a40*/  SYNCS.PHASECHK.TRANS64.TRYWAIT P1, [R9+URZ+0x22830], R72 ;  /* 0x02283048090075a7 */ /* 0x0002a2000802017f */
[----:B------:R-:W-:Y:S05]  /*9a50*/  @!P0 BRA `(.L_x_5268) ;  /* 0x0000000000048947 */ /* 0x000fea0003800000 */
[----:B------:R-:W-:Y:S01]  /*9a60*/  BPT.TRAP 0x1 ;  /* 0x000000040000795c */ /* 0x000fe20000300000 */
.L_x_5268:
        /* <DEDUP_REMOVED lines=9> */
.L_x_5269:
[----:B------:R-:W-:Y:S01]  /*9b00*/  IMAD R4, R22, 0x300, R222 ;  /* 0x0000030016047824 */ /* 0x000fe200078e02de */
[----:B------:R-:W-:Y:S05]  /*9b10*/  WARPSYNC.ALL ;  /* 0x0000000000007948 */ /* 0x000fea0003800000 */
[----:B------:R-:W-:Y:S01]  /*9b20*/  IMAD.MOV.U32 R5, RZ, RZ, 0x40000040 ;  /* 0x40000040ff057424 */ /* 0x000fe200078e00ff */
[C---:B------:R-:W-:Y:S01]  /*9b30*/  R2UR UR4, R6.reuse ;  /* 0x00000000060472ca */ /* 0x040fe200000e0000 */
[----:B-----5:R-:W-:Y:S01]  /*9b40*/  WARPGROUP.ARRIVE ;  /* 0x00000000000079c5 */ /* 0x020fe20000000000 */
[----:B------:R-:W-:Y:S01]  /*9b50*/  R2UR UR5, R7 ;  /* 0x00000000070572ca */ /* 0x000fe200000e0000 */
[----:B------:R-:W-:Y:S01]  /*9b60*/  VIADD R20, R6, 0x2 ;  /* 0x0000000206147836 */ /* 0x000fe20000000000 */
[C---:B------:R-:W-:Y:S01]  /*9b70*/  R2UR UR6, R4.reuse ;  /* 0x00000000040672ca */ /* 0x040fe200000e0000 */
[----:B------:R-:W-:Y:S01]  /*9b80*/  VIADD R10, R4, 0x2 ;  /* 0x00000002040a7836 */ /* 0x000fe20000000000 */
[----:B------:R-:W-:Y:S01]  /*9b90*/  R2UR UR7, R5 ;  /* 0x00000000050772ca */ /* 0x000fe200000e0000 */
[----:B------:R-:W-:Y:S01]  /*9ba0*/  IMAD.MOV.U32 R21, RZ, RZ, 0x40000040 ;  /* 0x40000040ff157424 */ /* 0x000fe200078e00ff */
[----:B------:R-:W3:Y:S01]  /*9bb0*/  S2R R0, SR_TID.X ;  /* 0x0000000000007919 */ /* 0x000ee20000002100 */
[----:B------:R-:W-:-:S02]  /*9bc0*/  IMAD.MOV.U32 R11, RZ, RZ, 0x40000040 ;  /* 0x40000040ff0b7424 */ /* 0x000fc400078e00ff */
[----:B------:R-:W-:Y:S02]  /*9bd0*/  VIADD R12, R6, 0x4 ;  /* 0x00000004060c7836 */ /* 0x000fe40000000000 */
[----:B------:R-:W-:Y:S02]  /*9be0*/  IMAD.MOV.U32 R13, RZ, RZ, 0x40000040 ;  /* 0x40000040ff0d7424 */ /* 0x000fe400078e00ff */
[----:B------:R-:W-:-:S04]  /*9bf0*/  IMAD.MOV.U32 R5, RZ, RZ, 0x40000040 ;  /* 0x40000040ff057424 */ /* 0x000fc800078e00ff */
        /* <DEDUP_REMOVED lines=8> */
[----:B---3--:R-:W-:-:S04]  /*9c80*/  SHF.R.U32.HI R0, RZ, 0x7, R0 ;  /* 0x00000007ff007819 */ /* 0x008fc80000011600 */
[----:B------:R-:W-:Y:S01]  /*9c90*/  IADD3 R212, -R0, 0xb, RZ ;  /* 0x0000000b00d47810 */ /* 0x000fe20007ffe1ff */
[----:B------:R-:W-:Y:S02]  /*9ca0*/  WARPGROUP.DEPBAR.LE gsb0, 0x0 ;  /* 0x00008000000079c5 */ /* 0x000fe40000010000 */
[----:B------:R-:W-:-:S06]  /*9cb0*/  WARPGROUP.ARRIVE ;  /* 0x00000000000079c5 */ /* 0x000fcc0000000000 */
[----:B------:R-:W-:Y:S01]  /*9cc0*/  HGMMA.64x96x16.F32.BF16 R24, gdesc[UR4], R24, gsb0 ;  /* 0x01600000041879f0 */ /* 0x000fe20008001818 */
[----:B------:R-:W-:Y:S02]  /*9cd0*/  R2UR UR4, R12 ;  /* 0x000000000c0472ca */ /* 0x000fe400000e0000 */
[----:B------:R-:W-:Y:S02]  /*9ce0*/  R2UR UR5, R13 ;  /* 0x000000000d0572ca */ /* 0x000fe400000e0000 */
[----:B------:R-:W-:Y:S01]  /*9cf0*/  R2UR UR6, R10 ;  /* 0x000000000a0672ca */ /* 0x000fe200000e0000 */
[----:B------:R-:W-:Y:S01]  /*9d00*/  VIADD R10, R6, 0x6 ;  /* 0x00000006060a7836 */ /* 0x000fe20000000000 */
[----:B------:R-:W-:Y:S01]  /*9d10*/  R2UR UR7, R11 ;  /* 0x000000000b0772ca */ /* 0x000fe200000e0000 */
[----:B------:R-:W-:Y:S01]  /*9d20*/  IMAD.MOV.U32 R11, RZ, RZ, 0x40000040 ;  /* 0x40000040ff0b7424 */ /* 0x000fe200078e00ff */
[----:B------:R-:W-:Y:S02]  /*9d30*/  WARPGROUP.DEPBAR.LE gsb0, 0x0 ;  /* 0x00008000000079c5 */ /* 0x000fe40000010000 */
[----:B------:R-:W-:-:S09]  /*9d40*/  WARPGROUP.ARRIVE ;  /* 0x00000000000079c5 */ /* 0x000fd20000000000 */
        /* <DEDUP_REMOVED lines=12> */
.L_x_5271:
[----:B------:R-:W4:Y:S01]  /*9e10*/  LDL R0, [R1+0x10] ;  /* 0x0000100001007983 */ /* 0x000f220000100800 */
[----:B------:R-:W5:Y:S03]  /*9e20*/  LDC R3, c[0x0][0x448] ;  /* 0x00011200ff037b82 */ /* 0x000f660000000800 */
[----:B------:R-:W2:Y:S04]  /*9e30*/  LDL R8, [R1+0x4] ;  /* 0x0000040001087983 */ /* 0x000ea80000100800 */
[----:B------:R-:W3:Y:S01]  /*9e40*/  LDL R5, [R1+0x18] ;  /* 0x0000180001057983 */ /* 0x000ee20000100800 */
[----:B------:R-:W-:Y:S01]  /*9e50*/  LOP3.LUT R23, R23, 0xfffffff7, RZ, 0xc0, !PT ;  /* 0xfffffff717177812 */ /* 0x000fe200078ec0ff */
[----:B------:R-:W-:Y:S01]  /*9e60*/  ULDC UR4, c[0x0][0x988] ;  /* 0x0002620000047ab9 */ /* 0x000fe20000000800 */
[----:B------:R-:W0:Y:S01]  /*9e70*/  S2R R75, SR_CgaCtaId ;  /* 0x00000000004b7919 */ /* 0x000e220000008800 */
[----:B-----5:R-:W-:-:S13]  /*9e80*/  ISETP.NE.AND P1, PT, R3, 0x1, PT ;  /* 0x000000010300780c */ /* 0x020fda0003f25270 */
[----:B------:R-:W5:Y:S01]  /*9e90*/  @P1 LDC R3, c[0x0][0x44c] ;  /* 0x00011300ff031b82 */ /* 0x000f620000000800 */
[----:B------:R-:W-:-:S07]  /*9ea0*/  @P1 LOP3.LUT R23, R23, 0x8, RZ, 0xfc, !PT ;  /* 0x0000000817171812 */ /* 0x000fce00078efcff */
[----:B------:R-:W1:Y:S01]  /*9eb0*/  @P1 LDC R4, c[0x0][0x450] ;  /* 0x00011400ff041b82 */ /* 0x000e620000000800 */
[----:B----4-:R-:W-:-:S04]  /*9ec0*/  IMAD.IADD R0, R0, 0x1, R223 ;  /* 0x0000000100007824 */ /* 0x010fc800078e02df */
[----:B-----5:R-:W-:-:S05]  /*9ed0*/  @P1 IMAD.HI.U32 R3, R0, R3, RZ ;  /* 0x0000000300031227 */ /* 0x020fca00078e00ff */
[----:B-1----:R-:W-:Y:S01]  /*9ee0*/  @P1 SHF.R.U32.HI R0, RZ, R4, R3 ;  /* 0x00000004ff001219 */ /* 0x002fe20000011603 */
[----:B--2---:R-:W-:-:S04]  /*9ef0*/  IMAD R3, R172, -0x60, R8 ;  /* 0xffffffa0ac037824 */ /* 0x004fc800078e0208 */
[----:B------:R-:W1:Y:S01]  /*9f00*/  SHFL.IDX PT, R4, R0, 0x1, 0x1c1f ;  /* 0x003c1f0000047f89 */ /* 0x000e6200000e0000 */
[----:B------:R-:W-:-:S03]  /*9f10*/  VIADD R3, R3, 0x60 ;  /* 0x0000006003037836 */ /* 0x000fc60000000000 */
[----:B------:R-:W2:Y:S01]  /*9f20*/  SHFL.IDX PT, R0, R0, RZ, 0x1c1f ;  /* 0x001c1fff00007589 */ /* 0x000ea200000e0000 */
[----:B---3--:R-:W-:-:S05]  /*9f30*/  IMAD R3, R5, -0x2, R3 ;  /* 0xfffffffe05037824 */ /* 0x008fca00078e0203 */
[----:B------:R-:W-:-:S04]  /*9f40*/  IADD3 R8, -R220, 0x1, R3 ;  /* 0x00000001dc087810 */ /* 0x000fc80007ffe103 */
        /* <DEDUP_REMOVED lines=58> */
[C---:B------:R-:W-:Y:S02]  /*a2f0*/  ISETP.GT.AND P2, PT, R5.reuse, 0x50, PT ;  /* 0x000000500500780c */ /* 0x040fe40003f44270 */
[----:B------:R-:W-:Y:S02]  /*a300*/  FMNMX.FTZ R15, R62, R15, !PT ;  /* 0x0000000f3e0f7209 */ /* 0x000fe40007810000 */
[----:B------:R-:W-:-:S02]  /*a310*/  ISETP.GT.AND P1, PT, R5, 0x51, PT ;  /* 0x000000510500780c */ /* 0x000fc40003f24270 */
[----:B------:R-:W-:Y:S02]  /*a320*/  FSEL R66, R66, -INF , P2 ;  /* 0xff80000042427808 */ /* 0x000fe40001000000 */
[----:B------:R-:W-:Y:S02]  /*a330*/  FMNMX.FTZ R15, R78, R15, !PT ;  /* 0x0000000f4e0f7209 */ /* 0x000fe40007810000 */
[----:B------:R-:W-:Y:S02]  /*a340*/  FSEL R76, R67, -INF , P1 ;  /* 0xff800000434c7808 */ /* 0x000fe40000800000 */
[C---:B------:R-:W-:Y:S02]  /*a350*/  ISETP.GT.AND P2, PT, R5.reuse, 0x58, PT ;  /* 0x000000580500780c */ /* 0x040fe40003f44270 */
[----:B------:R-:W-:Y:S02]  /*a360*/  ISETP.GT.AND P1, PT, R5, 0x59, PT ;  /* 0x000000590500780c */ /* 0x000fe40003f24270 */
[----:B--2---:R-:W-:Y:S01]  /*a370*/  VIADDMNMX R51, R0, R8, R3, PT ;  /* 0x0000000800337246 */ /* 0x004fe20003800103 */
[----:B------:R-:W-:Y:S01]  /*a380*/  IMAD.U32 R0, RZ, RZ, UR4 ;  /* 0x00000004ff007e24 */ /* 0x000fe2000f8e00ff */
[----:B------:R-:W-:-:S02]  /*a390*/  FMNMX.FTZ R15, R66, R15, !PT ;  /* 0x0000000f420f7209 */ /* 0x000fc40007810000 */
[----:B------:R-:W-:Y:S02]  /*a3a0*/  FSEL R70, R70, -INF , P2 ;  /* 0xff80000046467808 */ /* 0x000fe40001000000 */
[----:B------:R-:W-:Y:S02]  /*a3b0*/  FSEL R71, R71, -INF , P1 ;  /* 0xff80000047477808 */ /* 0x000fe40000800000 */
[C---:B------:R-:W-:Y:S02]  /*a3c0*/  ISETP.GT.AND P1, PT, R51.reuse, RZ, PT ;  /* 0x000000ff3300720c */ /* 0x040fe40003f24270 */
[C---:B------:R-:W-:Y:S02]  /*a3d0*/  ISETP.GT.AND P2, PT, R51.reuse, 0x1, PT ;  /* 0x000000013300780c */ /* 0x040fe40003f44270 */
[----:B------:R-:W-:Y:S02]  /*a3e0*/  FMNMX.FTZ R15, R76, R15, !PT ;  /* 0x0000000f4c0f7209 */ /* 0x000fe40007810000 */
[----:B------:R-:W-:-:S02]  /*a3f0*/  ISETP.GT.AND P3, PT, R51, 0x8, PT ;  /* 0x000000083300780c */ /* 0x000fc40003f64270 */
[----:B------:R-:W-:Y:S02]  /*a400*/  FSEL R39, R24, -INF , P1 ;  /* 0xff80000018277808 */ /* 0x000fe40000800000 */
[----:B------:R-:W-:Y:S02]  /*a410*/  FSEL R35, R25, -INF , P2 ;  /* 0xff80000019237808 */ /* 0x000fe40001000000 */
[----:B------:R-:W-:Y:S02]  /*a420*/  FMNMX.FTZ R94, R70, R15, !PT ;  /* 0x0000000f465e7209 */ /* 0x000fe40007810000 */
[----:B------:R-:W-:Y:S02]  /*a430*/  ISETP.GT.AND P1, PT, R51, 0x9, PT ;  /* 0x000000093300780c */ /* 0x000fe40003f24270 */
[----:B------:R-:W-:Y:S02]  /*a440*/  FSEL R27, R28, -INF , P3 ;  /* 0xff8000001c1b7808 */ /* 0x000fe40001800000 */
[----:B------:R-:W-:-:S02]  /*a450*/  FMNMX.FTZ R8, R39, R35, !PT ;  /* 0x0000002327087209 */ /* 0x000fc40007810000 */
[----:B------:R-:W-:Y:S02]  /*a460*/  FMNMX.FTZ R94, R71, R94, !PT ;  /* 0x0000005e475e7209 */ /* 0x000fe40007810000 */
[----:B------:R-:W-:Y:S02]  /*a470*/  ISETP.GT.AND P2, PT, R51, 0x10, PT ;  /* 0x000000103300780c */ /* 0x000fe40003f44270 */
[----:B------:R-:W-:Y:S01]  /*a480*/  FSEL R29, R29, -INF , P1 ;  /* 0xff8000001d1d7808 */ /* 0x000fe20000800000 */
[----:B------:R-:W1:Y:S01]  /*a490*/  SHFL.BFLY PT, R5, R94, 0x2, 0x1f ;  /* 0x0c401f005e057f89 */ /* 0x000e6200000e0000 */
        /* <DEDUP_REMOVED lines=19> */
[----:B-1----:R-:W-:Y:S02]  /*a5d0*/  FMNMX.FTZ R5, R94, R5, !PT ;  /* 0x000000055e057209 */ /* 0x002fe40007810000 */
[----:B------:R-:W-:-:S02]  /*a5e0*/  ISETP.GT.AND P2, PT, R51, 0x29, PT ;  /* 0x000000293300780c */ /* 0x000fc40003f44270 */
[----:B------:R-:W-:Y:S01]  /*a5f0*/  FSEL R43, R44, -INF , P1 ;  /* 0xff8000002c2b7808 */ /* 0x000fe20000800000 */
[----:B------:R-:W1:Y:S01]  /*a600*/  SHFL.BFLY PT, R96, R5, 0x1, 0x1f ;  /* 0x0c201f0005607f89 */ /* 0x000e6200000e0000 */
        /* <DEDUP_REMOVED lines=19> */
[----:B-1----:R-:W-:Y:S02]  /*a740*/  FMNMX.FTZ R3, R5, R96, !PT ;  /* 0x0000006005037209 */ /* 0x002fe40007810000 */
[----:B------:R-:W-:Y:S02]  /*a750*/  ISETP.GT.AND P1, PT, R51, 0x48, PT ;  /* 0x000000483300780c */ /* 0x000fe40003f24270 */
[----:B------:R-:W-:Y:S01]  /*a760*/  FSEL R57, R57, -INF , P2 ;  /* 0xff80000039397808 */ /* 0x000fe20001000000 */
[----:B------:R-:W-:Y:S01]  /*a770*/  FMUL.FTZ R5, R3, R0 ;  /* 0x0000000003057220 */ /* 0x000fe20000410000 */
[----:B------:R-:W-:-:S02]  /*a780*/  FMNMX.FTZ R32, R73, R28, !PT ;  /* 0x0000001c49207209 */ /* 0x000fc40007810000 */
[----:B------:R-:W-:Y:S02]  /*a790*/  ISETP.GT.AND P2, PT, R51, 0x49, PT ;  /* 0x000000493300780c */ /* 0x000fe40003f44270 */
[----:B------:R-:W-:Y:S02]  /*a7a0*/  FSEL R45, R60, -INF , P1 ;  /* 0xff8000003c2d7808 */ /* 0x000fe40000800000 */
[----:B------:R-:W-:Y:S02]  /*a7b0*/  FMNMX.FTZ R32, R57, R32, !PT ;  /* 0x0000002039207209 */ /* 0x000fe40007810000 */
[----:B------:R-:W-:Y:S02]  /*a7c0*/  FSETP.NEU.FTZ.AND P4, PT, R3, -INF , PT ;  /* 0xff8000000300780b */ /* 0x000fe40003f9d000 */
[----:B------:R-:W-:Y:S02]  /*a7d0*/  ISETP.GT.AND P1, PT, R51, 0x50, PT ;  /* 0x000000503300780c */ /* 0x000fe40003f24270 */
[----:B------:R-:W-:-:S02]  /*a7e0*/  FSEL R61, R61, -INF , P2 ;  /* 0xff8000003d3d7808 */ /* 0x000fc40001000000 */
[----:B------:R-:W-:Y:S02]  /*a7f0*/  FMNMX.FTZ R32, R45, R32, !PT ;  /* 0x000000202d207209 */ /* 0x000fe40007810000 */
[----:B------:R-:W-:Y:S02]  /*a800*/  FSEL R5, R5, RZ, P4 ;  /* 0x000000ff05057208 */ /* 0x000fe40002000000 */
[----:B------:R-:W-:Y:S02]  /*a810*/  ISETP.GT.AND P2, PT, R51, 0x51, PT ;  /* 0x000000513300780c */ /* 0x000fe40003f44270 */
[----:B------:R-:W-:Y:S01]  /*a820*/  FSEL R47, R64, -INF , P1 ;  /* 0xff800000402f7808 */ /* 0x000fe20000800000 */
[--C-:B------:R-:W-:Y:S01]  /*a830*/  FFMA.FTZ R36, R34, R0, -R5.reuse ;  /* 0x0000000022247223 */ /* 0x100fe20000010805 */
[----:B------:R-:W-:Y:S01]  /*a840*/  FMNMX.FTZ R32, R61, R32, !PT ;  /* 0x000000203d207209 */ /* 0x000fe20007810000 */
[-CC-:B------:R-:W-:Y:S01]  /*a850*/  FFMA.FTZ R157, R42, R0.reuse, -R5.reuse ;  /* 0x000000002a9d7223 */ /* 0x180fe20000010805 */
[----:B------:R-:W-:Y:S01]  /*a860*/  ISETP.GT.AND P1, PT, R51, 0x58, PT ;  /* 0x000000583300780c */ /* 0x000fe20003f24270 */
[-CC-:B------:R-:W-:Y:S01]  /*a870*/  FFMA.FTZ R201, R80, R0.reuse, -R5.reuse ;  /* 0x0000000050c97223 */ /* 0x180fe20000010805 */
[----:B------:R-:W-:Y:S01]  /*a880*/  FSEL R65, R65, -INF , P2 ;  /* 0xff80000041417808 */ /* 0x000fe20001000000 */
[--C-:B------:R-:W-:Y:S01]  /*a890*/  FFMA.FTZ R82, R82, R0, -R5.reuse ;  /* 0x0000000052527223 */ /* 0x100fe20000010805 */
[----:B------:R-:W-:Y:S01]  /*a8a0*/  FMNMX.FTZ R34, R47, R32, !PT ;  /* 0x000000202f227209 */ /* 0x000fe20007810000 */
[-CC-:B------:R-:W-:Y:S01]  /*a8b0*/  FFMA.FTZ R203, R84, R0.reuse, -R5.reuse ;  /* 0x0000000054cb7223 */ /* 0x180fe20000010805 */
[----:B------:R-:W-:Y:S01]  /*a8c0*/  ISETP.GT.AND P2, PT, R51, 0x59, PT ;  /* 0x000000593300780c */ /* 0x000fe20003f44270 */
        /* <DEDUP_REMOVED lines=8> */
[----:B------:R-:W1:Y:S01]  /*a950*/  MUFU.EX2 R8, R82 ;  /* 0x0000005200087308 */ /* 0x000e620000000800 */
[-CC-:B------:R-:W-:Y:S01]  /*a960*/  FFMA.FTZ R155, R92, R0.reuse, -R5.reuse ;  /* 0x000000005c9b7223 */ /* 0x180fe20000010805 */
[--C-:B------:R-:W-:Y:S01]  /*a970*/  FFMA.FTZ R159, R46, R0, -R5.reuse ;  /* 0x000000002e9f7223 */ /* 0x100fe20000010805 */
[----:B------:R-:W-:Y:S01]  /*a980*/  FMNMX.FTZ R42, R69, R34, !PT ;  /* 0x00000022452a7209 */ /* 0x000fe20007810000 */
[-CC-:B------:R-:W-:Y:S01]  /*a990*/  FFMA.FTZ R34, R4, R0.reuse, -R5.reuse ;  /* 0x0000000004227223 */ /* 0x180fe20000010805 */
[-CC-:B------:R-:W-:Y:S01]  /*a9a0*/  FFMA.FTZ R161, R50, R0.reuse, -R5.reuse ;  /* 0x0000000032a17223 */ /* 0x180fe20000010805 */
[-CC-:B------:R-:W-:Y:S01]  /*a9b0*/  FFMA.FTZ R40, R30, R0.reuse, -R5.reuse ;  /* 0x000000001e287223 */ /* 0x180fe20000010805 */
[-CC-:B------:R-:W-:Y:S01]  /*a9c0*/  FFMA.FTZ R163, R54, R0.reuse, -R5.reuse ;  /* 0x0000000036a37223 */ /* 0x180fe20000010805 */
[----:B------:R-:W2:Y:S01]  /*a9d0*/  SHFL.BFLY PT, R51, R42, 0x2, 0x1f ;  /* 0x0c401f002a337f89 */ /* 0x000ea200000e0000 */
[----:B------:R-:W-:Y:S01]  /*a9e0*/  MUFU.EX2 R203, R203 ;  /* 0x000000cb00cb7308 */ /* 0x000fe20000000800 */
[-CC-:B------:R-:W-:Y:S01]  /*a9f0*/  FFMA.FTZ R165, R58, R0.reuse, -R5.reuse ;  /* 0x000000003aa57223 */ /* 0x180fe20000010805 */
[-CC-:B------:R-:W-:Y:S01]  /*aa00*/  FFMA.FTZ R167, R62, R0.reuse, -R5.reuse ;  /* 0x000000003ea77223 */ /* 0x180fe20000010805 */
[-CC-:B------:R-:W-:Y:S01]  /*aa10*/  FFMA.FTZ R30, R78, R0.reuse, -R5.reuse ;  /* 0x000000004e1e7223 */ /* 0x180fe20000010805 */
[-CC-:B------:R-:W-:Y:S01]  /*aa20*/  FFMA.FTZ R169, R66, R0.reuse, -R5.reuse ;  /* 0x0000000042a97223 */ /* 0x180fe20000010805 */
[----:B------:R-:W-:-:S03]  /*aa30*/  FFMA.FTZ R171, R70, R0, -R5 ;  /* 0x0000000046ab7223 */ /* 0x000fc60000010805 */
[----:B------:R-:W-:Y:S01]  /*aa40*/  MUFU.EX2 R24, R86 ;  /* 0x0000005600187308 */ /* 0x000fe20000000800 */
[----:B-1----:R-:W-:Y:S01]  /*aa50*/  FADD.FTZ R48, R201, R8 ;  /* 0x00000008c9307221 */ /* 0x002fe20000010000 */
[----:B------:R-:W-:-:S06]  /*aa60*/  F2FP.BF16.F32.PACK_AB R201, R8, R201 ;  /* 0x000000c908c9723e */ /* 0x000fcc00000010ff */
[----:B------:R-:W-:Y:S01]  /*aa70*/  MUFU.EX2 R153, R153 ;  /* 0x0000009900997308 */ /* 0x000fe20000000800 */
[----:B--2---:R-:W-:-:S07]  /*aa80*/  FMNMX.FTZ R51, R42, R51, !PT ;  /* 0x000000332a337209 */ /* 0x004fce0007810000 */
[----:B------:R-:W-:Y:S01]  /*aa90*/  MUFU.EX2 R28, R90 ;  /* 0x0000005a001c7308 */ /* 0x000fe20000000800 */
[-CC-:B------:R-:W-:Y:S01]  /*aaa0*/  FFMA.FTZ R42, R38, R0.reuse, -R5.reuse ;  /* 0x00000000262a7223 */ /* 0x180fe20000010805 */
[-CC-:B------:R-:W-:Y:S01]  /*aab0*/  FFMA.FTZ R38, R76, R0.reuse, -R5.reuse ;  /* 0x000000004c267223 */ /* 0x180fe20000010805 */
[----:B------:R-:W1:Y:S05]  /*aac0*/  SHFL.BFLY PT, R4, R51, 0x1, 0x1f ;  /* 0x0c201f0033047f89 */ /* 0x000e6a00000e0000 */
[----:B------:R-:W-:Y:S08]  /*aad0*/  MUFU.EX2 R155, R155 ;  /* 0x0000009b009b7308 */ /* 0x000ff00000000800 */
[----:B------:R2:W-:Y:S08]  /*aae0*/  MUFU.EX2 R32, R36 ;  /* 0x0000002400207308 */ /* 0x0005f00000000800 */
[----:B------:R-:W-:Y:S01]  /*aaf0*/  MUFU.EX2 R157, R157 ;  /* 0x0000009d009d7308 */ /* 0x000fe20000000800 */
[-CC-:B--2---:R-:W-:Y:S01]  /*ab00*/  FFMA.FTZ R36, R26, R0.reuse, -R5.reuse ;  /* 0x000000001a247223 */ /* 0x184fe20000010805 */
[-CC-:B------:R-:W-:Y:S01]  /*ab10*/  FFMA.FTZ R26, R74, R0.reuse, -R5.reuse ;  /* 0x000000004a1a7223 */ /* 0x180fe20000010805 */
[----:B------:R-:W-:Y:S01]  /*ab20*/  FFMA.FTZ R5, R71, R0, -R5 ;  /* 0x0000000047057223 */ /* 0x000fe20000010805 */
[----:B-1----:R-:W-:-:S04]  /*ab30*/  FMNMX.FTZ R4, R51, R4, !PT ;  /* 0x0000000433047209 */ /* 0x002fc80007810000 */
[C---:B------:R-:W-:Y:S01]  /*ab40*/  FSETP.NEU.FTZ.AND P1, PT, R4.reuse, -INF , PT ;  /* 0xff8000000400780b */ /* 0x040fe20003f3d000 */
[----:B------:R-:W-:Y:S01]  /*ab50*/  FMUL.FTZ R44, R4, R0 ;  /* 0x00000000042c7220 */ /* 0x000fe20000410000 */
[----:B------:R-:W-:Y:S04]  /*ab60*/  MUFU.EX2 R34, R34 ;  /* 0x0000002200227308 */ /* 0x000fe80000000800 */
[----:B------:R-:W-:-:S04]  /*ab70*/  FSEL R44, R44, RZ, P1 ;  /* 0x000000ff2c2c7208 */ /* 0x000fc80000800000 */
        /* <DEDUP_REMOVED lines=24> */
[----:B------:R-:W2:Y:S01]  /*ad00*/  MUFU.EX2 R27, R27 ;  /* 0x0000001b001b7308 */ /* 0x000ea20000000800 */
[-CC-:B------:R-:W-:Y:S01]  /*ad10*/  FFMA.FTZ R65, R65, R0.reuse, -R44.reuse ;  /* 0x0000000041417223 */ /* 0x180fe2000001082c */
[-CC-:B------:R-:W-:Y:S01]  /*ad20*/  FFMA.FTZ R49, R49, R0.reuse, -R44.reuse ;  /* 0x0000000031317223 */ /* 0x180fe2000001082c */
[----:B------:R-:W-:-:S05]  /*ad30*/  FFMA.FTZ R44, R69, R0, -R44 ;  /* 0x00000000452c7223 */ /* 0x000fca000001082c */
[----:B------:R2:W3:Y:S01]  /*ad40*/  MUFU.EX2 R202, R29 ;  /* 0x0000001d00ca7308 */ /* 0x0004e20000000800 */
[----:B-1----:R-:W-:Y:S01]  /*ad50*/  FADD.FTZ R46, R39, R200 ;  /* 0x000000c8272e7221 */ /* 0x002fe20000010000 */
[----:B------:R-:W-:-:S06]  /*ad60*/  F2FP.BF16.F32.PACK_AB R200, R200, R39 ;  /* 0x00000027c8c8723e */ /* 0x000fcc00000010ff */
[----:B------:R1:W4:Y:S01]  /*ad70*/  MUFU.EX2 R152, R15 ;  /* 0x0000000f00987308 */ /* 0x0003220000000800 */
[----:B--2---:R-:W-:-:S07]  /*ad80*/  FADD.FTZ R29, R27, R46 ;  /* 0x0000002e1b1d7221 */ /* 0x004fce0000010000 */
[----:B------:R-:W2:Y:S01]  /*ad90*/  MUFU.EX2 R33, R33 ;  /* 0x0000002100217308 */ /* 0x000ea20000000800 */
[----:B-1----:R-:W-:Y:S01]  /*ada0*/  FADD.FTZ R15, R203, R48 ;  /* 0x00000030cb0f7221 */ /* 0x002fe20000010000 */
[----:B---3--:R-:W-:Y:S01]  /*adb0*/  FADD.FTZ R29, R202, R29 ;  /* 0x0000001dca1d7221 */ /* 0x008fe20000010000 */
[C---:B------:R-:W-:Y:S02]  /*adc0*/  F2FP.BF16.F32.PACK_AB R203, R24.reuse, R203 ;  /* 0x000000cb18cb723e */ /* 0x040fe400000010ff */
[----:B------:R-:W-:Y:S01]  /*add0*/  FADD.FTZ R46, R24, R15 ;  /* 0x0000000f182e7221 */ /* 0x000fe20000010000 */
[----:B------:R-:W-:Y:S01]  /*ade0*/  VIADD R15, R9, 0x22840 ;  /* 0x00022840090f7836 */ /* 0x000fe20000000000 */
[----:B------:R-:W-:Y:S01]  /*adf0*/  F2FP.BF16.F32.PACK_AB R202, R202, R27 ;  /* 0x0000001bcaca723e */ /* 0x000fe200000010ff */
[----:B------:R-:W1:Y:S01]  /*ae00*/  MUFU.EX2 R25, R25 ;  /* 0x0000001900197308 */ /* 0x000e620000000800 */
[----:B------:R-:W-:Y:S01]  /*ae10*/  FADD.FTZ R35, R153, R46 ;  /* 0x0000002e99237221 */ /* 0x000fe20000010000 */
[----:B----4-:R-:W-:Y:S01]  /*ae20*/  FADD.FTZ R46, R152, R29 ;  /* 0x0000001d982e7221 */ /* 0x010fe20000010000 */
[----:B0-----:R-:W-:-:S02]  /*ae30*/  PRMT R15, R75, 0x654, R15 ;  /* 0x000006544b0f7816 */ /* 0x001fc4000000000f */
[C---:B------:R-:W-:Y:S01]  /*ae40*/  FADD.FTZ R48, R28.reuse, R35 ;  /* 0x000000231c307221 */ /* 0x040fe20000010000 */
[----:B------:R-:W-:Y:S01]  /*ae50*/  F2FP.BF16.F32.PACK_AB R153, R28, R153 ;  /* 0x000000991c99723e */ /* 0x000fe200000010ff */
[----:B------:R1:W-:Y:S01]  /*ae60*/  SYNCS.ARRIVE.TRANS64.RED.A1T0 RZ, [R15+URZ], RZ ;  /* 0x000000ff0fff79a7 */ /* 0x0003e2000810043f */
[----:B------:R-:W0:Y:S01]  /*ae70*/  MUFU.EX2 R154, R37 ;  /* 0x00000025009a7308 */ /* 0x000e220000000800 */
[----:B--2---:R-:W-:Y:S01]  /*ae80*/  FADD.FTZ R46, R33, R46 ;  /* 0x0000002e212e7221 */ /* 0x004fe20000010000 */
[----:B------:R-:W-:Y:S01]  /*ae90*/  FADD.FTZ R29, R155, R48 ;  /* 0x000000309b1d7221 */ /* 0x000fe20000010000 */
[C---:B------:R-:W-:Y:S02]  /*aea0*/  F2FP.BF16.F32.PACK_AB R155, R32.reuse, R155 ;  /* 0x0000009b209b723e */ /* 0x040fe400000010ff */
[----:B------:R-:W-:Y:S01]  /*aeb0*/  F2FP.BF16.F32.PACK_AB R152, R33, R152 ;  /* 0x000000982198723e */ /* 0x000fe200000010ff */
[----:B------:R-:W-:Y:S02]  /*aec0*/  FADD.FTZ R48, R32, R29 ;  /* 0x0000001d20307221 */ /* 0x000fe40000010000 */
[----:B------:R-:W2:Y:S01]  /*aed0*/  MUFU.EX2 R31, R31 ;  /* 0x0000001f001f7308 */ /* 0x000ea20000000800 */
[----:B-1----:R-:W-:Y:S01]  /*aee0*/  FADD.FTZ R15, R25, R46 ;  /* 0x0000002e190f7221 */ /* 0x002fe20000010000 */
[----:B------:R-:W-:Y:S01]  /*aef0*/  FADD.FTZ R29, R157, R48 ;  /* 0x000000309d1d7221 */ /* 0x000fe20000010000 */
[----:B------:R-:W-:-:S03]  /*af00*/  F2FP.BF16.F32.PACK_AB R157, R34, R157 ;  /* 0x0000009d229d723e */ /* 0x000fc600000010ff */
[----:B------:R-:W-:Y:S02]  /*af10*/  FADD.FTZ R48, R34, R29 ;  /* 0x0000001d22307221 */ /* 0x000fe40000010000 */
[----:B------:R-:W1:Y:S01]  /*af20*/  MUFU.EX2 R156, R41 ;  /* 0x00000029009c7308 */ /* 0x000e620000000800 */
[C---:B0-----:R-:W-:Y:S01]  /*af30*/  FADD.FTZ R46, R154.reuse, R15 ;  /* 0x0000000f9a2e7221 */ /* 0x041fe20000010000 */
[----:B------:R-:W-:Y:S01]  /*af40*/  FADD.FTZ R29, R159, R48 ;  /* 0x000000309f1d7221 */ /* 0x000fe20000010000 */
[----:B------:R-:W-:-:S05]  /*af50*/  F2FP.BF16.F32.PACK_AB R154, R154, R25 ;  /* 0x000000199a9a723e */ /* 0x000fca00000010ff */
        /* <DEDUP_REMOVED lines=57> */
[----:B------:R-:W-:Y:S01]  /*b2f0*/  MUFU.EX2 R49, R49 ;  /* 0x0000003100317308 */ /* 0x000fe20000000800 */
[C---:B0-----:R-:W-:Y:S01]  /*b300*/  FADD.FTZ R8, R168.reuse, R15 ;  /* 0x0000000fa8087221 */ /* 0x041fe20000010000 */
[----:B------:R-:W-:-:S06]  /*b310*/  F2FP.BF16.F32.PACK_AB R168, R168, R47 ;  /* 0x0000002fa8a8723e */ /* 0x000fcc00000010ff */
[----:B------:R-:W0:Y:S01]  /*b320*/  MUFU.EX2 R171, R171 ;  /* 0x000000ab00ab7308 */ /* 0x000e220000000800 */
[C---:B--2---:R-:W-:Y:S01]  /*b330*/  FADD.FTZ R26, R38.reuse, R25 ;  /* 0x00000019261a7221 */ /* 0x044fe20000010000 */
[----:B------:R-:W-:-:S06]  /*b340*/  F2FP.BF16.F32.PACK_AB R169, R38, R169 ;  /* 0x000000a926a9723e */ /* 0x000fcc00000010ff */
[----:B------:R-:W1:Y:S08]  /*b350*/  MUFU.EX2 R44, R44 ;  /* 0x0000002c002c7308 */ /* 0x000e700000000800 */
[----:B------:R2:W3:Y:S01]  /*b360*/  MUFU.EX2 R24, R5 ;  /* 0x0000000500187308 */ /* 0x0004e20000000800 */
[----:B0-----:R-:W-:Y:S01]  /*b370*/  FADD.FTZ R15, R171, R26 ;  /* 0x0000001aab0f7221 */ /* 0x001fe20000010000 */
[----:B--2---:R-:W-:Y:S01]  /*b380*/  FADD.FTZ R5, R49, R8 ;  /* 0x0000000831057221 */ /* 0x004fe20000010000 */
[----:B-1----:R-:W-:-:S03]  /*b390*/  F2FP.BF16.F32.PACK_AB R170, R44, R49 ;  /* 0x000000312caa723e */ /* 0x002fc600000010ff */
[----:B------:R-:W-:Y:S01]  /*b3a0*/  FADD.FTZ R8, R44, R5 ;  /* 0x000000052c087221 */ /* 0x000fe20000010000 */
[C---:B---3--:R-:W-:Y:S01]  /*b3b0*/  FADD.FTZ R5, R24.reuse, R15 ;  /* 0x0000000f18057221 */ /* 0x048fe20000010000 */
[----:B------:R-:W-:Y:S01]  /*b3c0*/  F2FP.BF16.F32.PACK_AB R171, R24, R171 ;  /* 0x000000ab18ab723e */ /* 0x000fe200000010ff */
[----:B------:R-:W-:Y:S06]  /*b3d0*/  @!P0 BRA `(.L_x_5272) ;  /* 0x0000000000048947 */ /* 0x000fec0003800000 */
[----:B------:R-:W-:Y:S01]  /*b3e0*/  BPT.TRAP 0x1 ;  /* 0x000000040000795c */ /* 0x000fe20000300000 */
.L_x_5272:
[----:B------:R0:W1:Y:S01]  /*b3f0*/  SYNCS.PHASECHK.TRANS64.TRYWAIT P1, [R9+URZ+0x22850], R72 ;  /* 0x02285048090075a7 */ /* 0x000062000802017f */
[----:B------:R-:W-:Y:S05]  /*b400*/  @!P0 BRA `(.L_x_5273) ;  /* 0x0000000000048947 */ /* 0x000fea0003800000 */
[----:B------:R-:W-:Y:S01]  /*b410*/  BPT.TRAP 0x1 ;  /* 0x000000040000795c */ /* 0x000fe20000300000 */
.L_x_5273:
[----:B------:R-:W-:Y:S04]  /*b420*/  BSSY B0, `(.L_x_5274) ;  /* 0x0000004000007945 */ /* 0x000fe80003800000 */
[----:B-1----:R-:W-:Y:S05]  /*b430*/  @P1 BRA `(.L_x_5275) ;  /* 0x0000000000081947 */ /* 0x002fea0003800000 */
[----:B------:R-:W1:Y:S02]  /*b440*/  SYNCS.PHASECHK.TRANS64.TRYWAIT P1, [R9+URZ+0x22850], R72 ;  /* 0x02285048090075a7 */ /* 0x000e64000802017f */
[----:B-1----:R-:W-:Y:S05]  /*b450*/  @!P1 BRA `(.L_x_5276) ;  /* 0x0000010400dc9947 */ /* 0x002fea0003800000 */
.L_x_5275:
[----:B------:R-:W-:Y:S05]  /*b460*/  BSYNC B0 ;  /* 0x0000000000007941 */ /* 0x000fea0003800000 */
.L_x_5274:
        /* <DEDUP_REMOVED lines=53> */
.L_x_5277:
[----:B------:R-:W2:Y:S01]  /*b7c0*/  LDL R154, [R1+0x4] ;  /* 0x00000400019a7983 */ /* 0x000ea20000100800 */
[----:B------:R-:W0:Y:S02]  /*b7d0*/  LDC R14, c[0x0][0x448] ;  /* 0x00011200ff0e7b82 */ /* 0x000e240000000800 */
[----:B0-----:R-:W-:-:S13]  /*b7e0*/  ISETP.NE.AND P1, PT, R14, 0x1, PT ;  /* 0x000000010e00780c */ /* 0x001fda0003f25270 */
[----:B------:R-:W0:Y:S08]  /*b7f0*/  @P1 LDC R14, c[0x0][0x44c] ;  /* 0x00011300ff0e1b82 */ /* 0x000e300000000800 */
[----:B------:R-:W1:Y:S01]  /*b800*/  @P1 LDC R153, c[0x0][0x450] ;  /* 0x00011400ff991b82 */ /* 0x000e620000000800 */
[----:B------:R-:W3:Y:S01]  /*b810*/  S2R R152, SR_CgaCtaId ;  /* 0x0000000000987919 */ /* 0x000ee20000008800 */
[----:B------:R-:W-:-:S02]  /*b820*/  IMAD.MOV.U32 R15, RZ, RZ, R223 ;  /* 0x000000ffff0f7224 */ /* 0x000fc400078e00df */
[----:B0-----:R-:W-:-:S05]  /*b830*/  @P1 IMAD.HI.U32 R14, R223, R14, RZ ;  /* 0x0000000edf0e1227 */ /* 0x001fca00078e00ff */
[----:B-1----:R-:W-:Y:S01]  /*b840*/  @P1 SHF.R.U32.HI R15, RZ, R153, R14 ;  /* 0x00000099ff0f1219 */ /* 0x002fe2000001160e */
[----:B------:R-:W-:-:S05]  /*b850*/  VIADD R9, R9, 0x22860 ;  /* 0x0002286009097836 */ /* 0x000fca0000000000 */
[----:B---3--:R-:W-:-:S04]  /*b860*/  PRMT R9, R152, 0x654, R9 ;  /* 0x0000065498097816 */ /* 0x008fc80000000009 */
[----:B------:R0:W-:Y:S02]  /*b870*/  SYNCS.ARRIVE.TRANS64.RED.A1T0 RZ, [R9+URZ], RZ ;  /* 0x000000ff09ff79a7 */ /* 0x0001e4000810043f */
[----:B0-----:R-:W-:Y:S01]  /*b880*/  VIADD R9, R172, 0xfffffffe ;  /* 0xfffffffeac097836 */ /* 0x001fe20000000000 */
[----:B--2---:R-:W-:-:S05]  /*b890*/  IADD3 R14, R15, R154, -R220 ;  /* 0x0000009a0f0e7210 */ /* 0x004fca0007ffe8dc */
[----:B------:R-:W-:-:S05]  /*b8a0*/  IMAD.HI R14, R14, 0x2aaaaaab, RZ ;  /* 0x2aaaaaab0e0e7827 */ /* 0x000fca00078e02ff */
[----:B------:R-:W-:-:S04]  /*b8b0*/  SHF.R.U32.HI R15, RZ, 0x1f, R14 ;  /* 0x0000001fff0f7819 */ /* 0x000fc8000001160e */
[----:B------:R-:W-:-:S04]  /*b8c0*/  LEA.HI.SX32 R15, R14, R15, 0x1c ;  /* 0x0000000f0e0f7211 */ /* 0x000fc800078fe2ff */
[----:B------:R-:W-:-:S05]  /*b8d0*/  VIMNMX R152, RZ, R15, !PT ;  /* 0x0000000fff987248 */ /* 0x000fca0007fe0100 */
[----:B------:R0:W-:Y:S01]  /*b8e0*/  STL [R1], R152 ;  /* 0x0000009801007387 */ /* 0x0001e20000100800 */
[----:B------:R-:W-:-:S13]  /*b8f0*/  ISETP.GE.AND P1, PT, R9, R152, PT ;  /* 0x000000980900720c */ /* 0x000fda0003f26270 */
[----:B0-----:R-:W-:Y:S05]  /*b900*/  @!P1 BRA `(.L_x_5278) ;  /* 0x0000002400c49947 */ /* 0x001fea0003800000 */
[----:B------:R-:W-:Y:S02]  /*b910*/  IMAD.MOV.U32 R201, RZ, RZ, R3 ;  /* 0x000000ffffc97224 */ /* 0x000fe400078e0003 */
[----:B------:R-:W-:-:S07]  /*b920*/  IMAD.MOV.U32 R200, RZ, RZ, R4 ;  /* 0x000000ffffc87224 */ /* 0x000fce00078e0004 */
.L_x_5290:
[----:B------:R-:W-:Y:S01]  /*b930*/  VIADD R22, R22, 0x1 ;  /* 0x0000000116167836 */ /* 0x000fe20000000000 */
[----:B------:R-:W-:Y:S05]  /*b940*/  YIELD ;  /* 0x0000000000007946 */ /* 0x000fea0003800000 */
[----:B------:R-:W-:-:S04]  /*b950*/  ISETP.NE.AND P1, PT, R22, 0x2, PT ;  /* 0x000000021600780c */ /* 0x000fc80003f25270 */
[----:B------:R-:W-:Y:S02]  /*b960*/  SEL R0, RZ, 0x1, P1 ;  /* 0x00000001ff007807 */ /* 0x000fe40000800000 */
[----:B------:R-:W-:Y:S02]  /*b970*/  SEL R22, R22, RZ, P1 ;  /* 0x000000ff16167207 */ /* 0x000fe40000800000 */
[----:B------:R-:W-:Y:S01]  /*b980*/  LOP3.LUT R207, R207, R0, RZ, 0x3c, !PT ;  /* 0x00000000cfcf7212 */ /* 0x000fe200078e3cff */
[----:B------:R-:W-:Y:S06]  /*b990*/  @!P0 BRA `(.L_x_5279) ;  /* 0x0000000000048947 */ /* 0x000fec0003800000 */
[----:B------:R-:W-:Y:S01]  /*b9a0*/  BPT.TRAP 0x1 ;  /* 0x000000040000795c */ /* 0x000fe20000300000 */
.L_x_5279:
[----:B------:R-:W-:Y:S01]  /*b9b0*/  IMAD R14, R22, 0x8, R19 ;  /* 0x00000008160e7824 */ /* 0x000fe200078e0213 */
[----:B------:R-:W-:-:S04]  /*b9c0*/  SHF.L.U32 R15, R207, 0x1f, RZ ;  /* 0x0000001fcf0f7819 */ /* 0x000fc800000006ff */
[----:B------:R0:W1:Y:S01]  /*b9d0*/  SYNCS.PHASECHK.TRANS64.TRYWAIT P1, [R14+URZ+0x22830], R15 ;  /* 0x0228300f0e0075a7 */ /* 0x000062000802017f */
[----:B------:R-:W-:Y:S05]  /*b9e0*/  @!P0 BRA `(.L_x_5280) ;  /* 0x0000000000048947 */ /* 0x000fea0003800000 */
[----:B------:R-:W-:Y:S01]  /*b9f0*/  BPT.TRAP 0x1 ;  /* 0x000000040000795c */ /* 0x000fe20000300000 */
.L_x_5280:
[----:B------:R-:W-:Y:S02]  /*ba00*/  IMAD R156, R22, 0x300, R222 ;  /* 0x00000300169c7824 */ /* 0x000fe400078e02de */
[----:B------:R-:W-:Y:S01]  /*ba10*/  IMAD.MOV.U32 R157, RZ, RZ, 0x40000040 ;  /* 0x40000040ff9d7424 */ /* 0x000fe200078e00ff */
[----:B-1----:R-:W-:Y:S06]  /*ba20*/  @P1 BRA `(.L_x_5281) ;  /* 0x0000000000081947 */ /* 0x002fec0003800000 */
[----:B------:R-:W1:Y:S02]  /*ba30*/  SYNCS.PHASECHK.TRANS64.TRYWAIT P1, [R14+URZ+0x22830], R15 ;  /* 0x0228300f0e0075a7 */ /* 0x000e64000802017f */
[----:B-1----:R-:W-:Y:S05]  /*ba40*/  @!P1 BRA `(.L_x_5282) ;  /* 0x0000010000749947 */ /* 0x002fea0003800000 */
.L_x_5281:
        /* <DEDUP_REMOVED lines=41> */
.L_x_5283:
[----:B------:R-:W3:Y:S01]  /*bce0*/  LDL R0, [R1+0x10] ;  /* 0x0000100001007983 */ /* 0x000ee20000100800 */
[----:B------:R-:W4:Y:S03]  /*bcf0*/  LDC R3, c[0x0][0x448] ;  /* 0x00011200ff037b82 */ /* 0x000f260000000800 */
[----:B------:R-:W5:Y:S04]  /*bd00*/  LDL R203, [R1+0x18] ;  /* 0x0000180001cb7983 */ /* 0x000f680000100800 */
[----:B------:R-:W2:Y:S01]  /*bd10*/  LDL R202, [R1+0x4] ;  /* 0x0000040001ca7983 */ /* 0x000ea20000100800 */
[----:B----4-:R-:W-:-:S13]  /*bd20*/  ISETP.NE.AND P1, PT, R3, 0x1, PT ;  /* 0x000000010300780c */ /* 0x010fda0003f25270 */
[----:B------:R-:W4:Y:S08]  /*bd30*/  @P1 LDC R4, c[0x0][0x44c] ;  /* 0x00011300ff041b82 */ /* 0x000f300000000800 */
[----:B------:R-:W0:Y:S01]  /*bd40*/  @P1 LDC R3, c[0x0][0x450] ;  /* 0x00011400ff031b82 */ /* 0x000e220000000800 */
[----:B---3--:R-:W-:-:S04]  /*bd50*/  IMAD.IADD R0, R0, 0x1, R223 ;  /* 0x0000000100007824 */ /* 0x008fc800078e02df */
[----:B----4-:R-:W-:-:S05]  /*bd60*/  @P1 IMAD.HI.U32 R4, R0, R4, RZ ;  /* 0x0000000400041227 */ /* 0x010fca00078e00ff */
[----:B0-----:R-:W-:-:S05]  /*bd70*/  @P1 SHF.R.U32.HI R0, RZ, R3, R4 ;  /* 0x00000003ff001219 */ /* 0x001fca0000011604 */
[----:B------:R-:W-:Y:S04]  /*bd80*/  SHFL.IDX PT, R4, R0, RZ, 0x1c1f ;  /* 0x001c1fff00047589 */ /* 0x000fe800000e0000 */
[----:B------:R-:W0:Y:S01]  /*bd90*/  SHFL.IDX PT, R0, R0, 0x1, 0x1c1f ;  /* 0x003c1f0000007f89 */ /* 0x000e2200000e0000 */
[----:B------:R-:W-:-:S04]  /*bda0*/  IMAD.MOV.U32 R3, RZ, RZ, -0x60 ;  /* 0xffffffa0ff037424 */ /* 0x000fc800078e00ff */
[----:B------:R-:W-:-:S04]  /*bdb0*/  IMAD R3, R9, R3, 0x1 ;  /* 0x0000000109037424 */ /* 0x000fc800078e0203 */
[----:B-----5:R-:W-:-:S05]  /*bdc0*/  IMAD R3, R203, -0x2, R3 ;  /* 0xfffffffecb037824 */ /* 0x020fca00078e0203 */
[----:B--2---:R-:W-:-:S05]  /*bdd0*/  IADD3 R3, -R220, R3, R202 ;  /* 0x00000003dc037210 */ /* 0x004fca0007ffe1ca */
[----:B0-----:R-:W-:-:S05]  /*bde0*/  IMAD.IADD R0, R3, 0x1, R0 ;  /* 0x0000000103007824 */ /* 0x001fca00078e0200 */
[----:B------:R-:W-:-:S04]  /*bdf0*/  ISETP.GT.AND P6, PT, R0, RZ, PT ;  /* 0x000000ff0000720c */ /* 0x000fc80003fc4270 */
[----:B------:R-:W-:Y:S02]  /*be00*/  FSEL R154, R154, -INF , P6 ;  /* 0xff8000009a9a7808 */ /* 0x000fe40003000000 */
[----:B------:R-:W-:-:S04]  /*be10*/  ISETP.GT.AND P6, PT, R0, 0x1, PT ;  /* 0x000000010000780c */ /* 0x000fc80003fc4270 */
        /* <DEDUP_REMOVED lines=43> */
[----:B------:R-:W-:Y:S02]  /*c0d0*/  ISETP.GT.AND P6, PT, R0, 0x59, PT ;  /* 0x000000590000780c */ /* 0x000fe40003fc4270 */
        /* <DEDUP_REMOVED lines=22> */
[----:B------:R-:W-:Y:S02]  /*c240*/  FSEL R199, R199, -INF , P6 ;  /* 0xff800000c7c77808 */ /* 0x000fe40003000000 */
[----:B------:R-:W-:-:S04]  /*c250*/  FMNMX.FTZ R0, R198, R0, !PT ;  /* 0x00000000c6007209 */ /* 0x000fc80007810000 */
[----:B------:R-:W-:Y:S01]  /*c260*/  FMNMX.FTZ R0, R199, R0, !PT ;  /* 0x00000000c7007209 */ /* 0x000fe20007810000 */
[----:B------:R-:W-:-:S04]  /*c270*/  IMAD.IADD R4, R3, 0x1, R4 ;  /* 0x0000000103047824 */ /* 0x000fc800078e0204 */
[----:B------:R-:W0:Y:S02]  /*c280*/  SHFL.BFLY PT, R3, R0, 0x2, 0x1f ;  /* 0x0c401f0000037f89 */ /* 0x000e2400000e0000 */
[----:B0-----:R-:W-:-:S05]  /*c290*/  FMNMX.FTZ R3, R0, R3, !PT ;  /* 0x0000000300037209 */ /* 0x001fca0007810000 */
[----:B------:R-:W0:Y:S01]  /*c2a0*/  SHFL.BFLY PT, R0, R3, 0x1, 0x1f ;  /* 0x0c201f0003007f89 */ /* 0x000e2200000e0000 */
[C---:B------:R-:W-:Y:S02]  /*c2b0*/  ISETP.GT.AND P4, PT, R4.reuse, RZ, PT ;  /* 0x000000ff0400720c */ /* 0x040fe40003f84270 */
[C---:B------:R-:W-:Y:S02]  /*c2c0*/  ISETP.GT.AND P3, PT, R4.reuse, 0x1, PT ;  /* 0x000000010400780c */ /* 0x040fe40003f64270 */
[C---:B------:R-:W-:Y:S02]  /*c2d0*/  ISETP.GT.AND P2, PT, R4.reuse, 0x8, PT ;  /* 0x000000080400780c */ /* 0x040fe40003f44270 */
[----:B0-----:R-:W-:Y:S02]  /*c2e0*/  FMNMX.FTZ R3, R3, R0, !PT ;  /* 0x0000000003037209 */ /* 0x001fe40007810000 */
[----:B------:R-:W0:Y:S01]  /*c2f0*/  LDC R0, c[0x0][0x988] ;  /* 0x00026200ff007b82 */ /* 0x000e220000000800 */
[----:B------:R-:W-:-:S02]  /*c300*/  ISETP.GT.AND P1, PT, R4, 0x9, PT ;  /* 0x000000090400780c */ /* 0x000fc40003f24270 */
[----:B------:R-:W-:Y:S02]  /*c310*/  LOP3.LUT R23, R23, 0xfffffeff, RZ, 0xc0, !PT ;  /* 0xfffffeff17177812 */ /* 0x000fe400078ec0ff */
[----:B------:R-:W-:Y:S02]  /*c320*/  FSEL R152, R152, -INF , P4 ;  /* 0xff80000098987808 */ /* 0x000fe40002000000 */
[----:B------:R-:W-:Y:S02]  /*c330*/  FSEL R202, R153, -INF , P3 ;  /* 0xff80000099ca7808 */ /* 0x000fe40001800000 */
[----:B------:R-:W-:Y:S02]  /*c340*/  FSEL R156, R156, -INF , P2 ;  /* 0xff8000009c9c7808 */ /* 0x000fe40001000000 */
[----:B------:R-:W-:Y:S02]  /*c350*/  FSEL R203, R157, -INF , P1 ;  /* 0xff8000009dcb7808 */ /* 0x000fe40000800000 */
[----:B------:R-:W-:-:S02]  /*c360*/  @P0 LOP3.LUT R23, R23, 0x100, RZ, 0xfc, !PT ;  /* 0x0000010017170812 */ /* 0x000fc400078efcff */
[C---:B------:R-:W-:Y:S02]  /*c370*/  ISETP.GT.AND P4, PT, R4.reuse, 0x10, PT ;  /* 0x000000100400780c */ /* 0x040fe40003f84270 */
[C---:B------:R-:W-:Y:S02]  /*c380*/  ISETP.GT.AND P3, PT, R4.reuse, 0x11, PT ;  /* 0x000000110400780c */ /* 0x040fe40003f64270 */
[C---:B------:R-:W-:Y:S02]  /*c390*/  ISETP.GT.AND P2, PT, R4.reuse, 0x18, PT ;  /* 0x000000180400780c */ /* 0x040fe40003f44270 */
[C---:B------:R-:W-:Y:S02]  /*c3a0*/  ISETP.GT.AND P1, PT, R4.reuse, 0x19, PT ;  /* 0x000000190400780c */ /* 0x040fe40003f24270 */
[C---:B------:R-:W-:Y:S01]  /*c3b0*/  FSETP.NEU.FTZ.AND P6, PT, R3.reuse, -INF , PT ;  /* 0xff8000000300780b */ /* 0x040fe20003fdd000 */
[----:B0-----:R-:W-:Y:S01]  /*c3c0*/  FMUL.FTZ R153, R3, R0 ;  /* 0x0000000003997220 */ /* 0x001fe20000410000 */
[----:B------:R-:W-:-:S02]  /*c3d0*/  ISETP.GT.AND P0, PT, R4, 0x41, PT ;  /* 0x000000410400780c */ /* 0x000fc40003f04270 */
[----:B------:R-:W-:Y:S02]  /*c3e0*/  FSEL R160, R160, -INF , P4 ;  /* 0xff800000a0a07808 */ /* 0x000fe40002000000 */
[----:B------:R-:W-:Y:S02]  /*c3f0*/  FSEL R161, R161, -INF , P3 ;  /* 0xff800000a1a17808 */ /* 0x000fe40001800000 */
[----:B------:R-:W-:Y:S02]  /*c400*/  FSEL R164, R164, -INF , P2 ;  /* 0xff800000a4a47808 */ /* 0x000fe40001000000 */
[----:B------:R-:W-:Y:S02]  /*c410*/  FSEL R165, R165, -INF , P1 ;  /* 0xff800000a5a57808 */ /* 0x000fe40000800000 */
[----:B------:R-:W-:Y:S02]  /*c420*/  FSEL R157, R3, RZ, P6 ;  /* 0x000000ff039d7208 */ /* 0x000fe40003000000 */
[----:B------:R-:W-:-:S02]  /*c430*/  ISETP.GT.AND P4, PT, R4, 0x20, PT ;  /* 0x000000200400780c */ /* 0x000fc40003f84270 */
[C---:B------:R-:W-:Y:S02]  /*c440*/  ISETP.GT.AND P3, PT, R4.reuse, 0x21, PT ;  /* 0x000000210400780c */ /* 0x040fe40003f64270 */
[C---:B------:R-:W-:Y:S02]  /*c450*/  ISETP.GT.AND P2, PT, R4.reuse, 0x28, PT ;  /* 0x000000280400780c */ /* 0x040fe40003f44270 */
[----:B------:R-:W-:Y:S02]  /*c460*/  ISETP.GT.AND P1, PT, R4, 0x29, PT ;  /* 0x000000290400780c */ /* 0x000fe40003f24270 */
[----:B------:R-:W-:Y:S01]  /*c470*/  FSEL R153, R153, RZ, P6 ;  /* 0x000000ff99997208 */ /* 0x000fe20003000000 */
[----:B------:R-:W-:Y:S01]  /*c480*/  FADD.FTZ R157, -R157, R201 ;  /* 0x000000c99d9d7221 */ /* 0x000fe20000010100 */
[----:B------:R-:W-:Y:S02]  /*c490*/  FSEL R168, R168, -INF , P4 ;  /* 0xff800000a8a87808 */ /* 0x000fe40002000000 */
[----:B------:R-:W-:-:S02]  /*c4a0*/  FSEL R169, R169, -INF , P3 ;  /* 0xff800000a9a97808 */ /* 0x000fc40001800000 */
[----:B------:R-:W-:Y:S02]  /*c4b0*/  FSEL R172, R172, -INF , P2 ;  /* 0xff800000acac7808 */ /* 0x000fe40001000000 */
[----:B------:R-:W-:Y:S01]  /*c4c0*/  FSEL R173, R173, -INF , P1 ;  /* 0xff800000adad7808 */ /* 0x000fe20000800000 */
[-CC-:B------:R-:W-:Y:S01]  /*c4d0*/  FFMA.FTZ R154, R154, R0.reuse, -R153.reuse ;  /* 0x000000009a9a7223 */ /* 0x180fe20000010899 */
[C---:B------:R-:W-:Y:S01]  /*c4e0*/  ISETP.GT.AND P4, PT, R4.reuse, 0x30, PT ;  /* 0x000000300400780c */ /* 0x040fe20003f84270 */
[----:B------:R-:W-:Y:S01]  /*c4f0*/  FFMA.FTZ R155, R155, R0, -R153 ;  /* 0x000000009b9b7223 */ /* 0x000fe20000010899 */
[C---:B------:R-:W-:Y:S02]  /*c500*/  ISETP.GT.AND P3, PT, R4.reuse, 0x31, PT ;  /* 0x000000310400780c */ /* 0x040fe40003f64270 */
[C---:B------:R-:W-:Y:S02]  /*c510*/  ISETP.GT.AND P2, PT, R4.reuse, 0x38, PT ;  /* 0x000000380400780c */ /* 0x040fe40003f44270 */
[----:B------:R-:W-:-:S02]  /*c520*/  ISETP.GT.AND P1, PT, R4, 0x39, PT ;  /* 0x000000390400780c */ /* 0x000fc40003f24270 */
[----:B------:R-:W-:Y:S01]  /*c530*/  LOP3.LUT R23, R23, 0xfffffdff, RZ, 0xc0, !PT ;  /* 0xfffffdff17177812 */ /* 0x000fe200078ec0ff */
[----:B------:R-:W-:Y:S01]  /*c540*/  FMUL.FTZ R157, R157, R0 ;  /* 0x000000009d9d7220 */ /* 0x000fe20000410000 */
[----:B------:R-:W-:Y:S02]  /*c550*/  FSEL R176, R176, -INF , P4 ;  /* 0xff800000b0b07808 */ /* 0x000fe40002000000 */
[----:B------:R-:W-:Y:S02]  /*c560*/  FSEL R177, R177, -INF , P3 ;  /* 0xff800000b1b17808 */ /* 0x000fe40001800000 */
[----:B------:R-:W-:Y:S02]  /*c570*/  @P0 LOP3.LUT R23, R23, 0x200, RZ, 0xfc, !PT ;  /* 0x0000020017170812 */ /* 0x000fe400078efcff */
[----:B------:R-:W-:Y:S02]  /*c580*/  FSEL R180, R180, -INF , P2 ;  /* 0xff800000b4b47808 */ /* 0x000fe40001000000 */
[----:B------:R-:W-:-:S02]  /*c590*/  FSEL R181, R181, -INF , P1 ;  /* 0xff800000b5b57808 */ /* 0x000fc40000800000 */
[C---:B------:R-:W-:Y:S02]  /*c5a0*/  ISETP.GT.AND P5, PT, R4.reuse, 0x49, PT ;  /* 0x000000490400780c */ /* 0x040fe40003fa4270 */
[C---:B------:R-:W-:Y:S02]  /*c5b0*/  ISETP.GT.AND P4, PT, R4.reuse, 0x50, PT ;  /* 0x000000500400780c */ /* 0x040fe40003f84270 */
[C---:B------:R-:W-:Y:S02]  /*c5c0*/  ISETP.GT.AND P3, PT, R4.reuse, 0x51, PT ;  /* 0x000000510400780c */ /* 0x040fe40003f64270 */
[C---:B------:R-:W-:Y:S02]  /*c5d0*/  ISETP.GT.AND P2, PT, R4.reuse, 0x58, PT ;  /* 0x000000580400780c */ /* 0x040fe40003f44270 */
[C---:B------:R-:W-:Y:S02]  /*c5e0*/  ISETP.GT.AND P1, PT, R4.reuse, 0x59, PT ;  /* 0x000000590400780c */ /* 0x040fe40003f24270 */
[----:B------:R-:W-:-:S02]  /*c5f0*/  ISETP.GT.AND P0, PT, R4, 0x40, PT ;  /* 0x000000400400780c */ /* 0x000fc40003f04270 */
[----:B------:R-:W-:Y:S01]  /*c600*/  ISETP.GT.AND P6, PT, R4, 0x48, PT ;  /* 0x000000480400780c */ /* 0x000fe20003fc4270 */
[----:B------:R-:W-:Y:S01]  /*c610*/  FFMA.FTZ R4, R178, R0, -R153 ;  /* 0x00000000b2047223 */ /* 0x000fe20000010899 */
[----:B------:R-:W-:Y:S08]  /*c620*/  MUFU.EX2 R154, R154 ;  /* 0x0000009a009a7308 */ /* 0x000ff00000000800 */
[----:B------:R-:W0:Y:S08]  /*c630*/  MUFU.EX2 R178, R157 ;  /* 0x0000009d00b27308 */ /* 0x000e300000000800 */
[----:B------:R-:W2:Y:S01]  /*c640*/  MUFU.EX2 R155, R155 ;  /* 0x0000009b009b7308 */ /* 0x000ea20000000800 */
[----:B0-----:R-:W-:Y:S01]  /*c650*/  FFMA.FTZ R5, R178, R5, R154 ;  /* 0x00000005b2057223 */ /* 0x001fe2000001009a */
[----:B--2---:R-:W-:-:S02]  /*c660*/  F2FP.BF16.F32.PACK_AB R157, R155, R154 ;  /* 0x0000009a9b9d723e */ /* 0x004fc400000010ff */
        /* <DEDUP_REMOVED lines=16> */
[----:B------:R-:W-:Y:S02]  /*c770*/  LOP3.LUT P0, RZ, R23, 0x200, RZ, 0xc0, !PT ;  /* 0x0000020017ff7812 */ /* 0x000fe4000780c0ff */
        /* <DEDUP_REMOVED lines=12> */
[----:B------:R-:W-:Y:S01]  /*c840*/  FMNMX.FTZ R154, R193, R154, !PT ;  /* 0x0000009ac19a7209 */ /* 0x000fe20007810000 */
[--C-:B------:R-:W-:Y:S01]  /*c850*/  FFMA.FTZ R162, R162, R0, -R153.reuse ;  /* 0x00000000a2a27223 */ /* 0x100fe20000010899 */
[----:B------:R-:W-:Y:S02]  /*c860*/  FSEL R197, R197, -INF , P1 ;  /* 0xff800000c5c57808 */ /* 0x000fe40000800000 */
[----:B------:R-:W-:Y:S01]  /*c870*/  FMNMX.FTZ R154, R196, R154, !PT ;  /* 0x0000009ac49a7209 */ /* 0x000fe20007810000 */
        /* <DEDUP_REMOVED lines=19> */
[----:B------:R-:W-:-:S02]  /*c9b0*/  FFMA.FTZ R199, R199, R0, -R153 ;  /* 0x00000000c7c77223 */ /* 0x000fc40000010899 */
[----:B------:R0:W-:Y:S02]  /*c9c0*/  MUFU.EX2 R153, R162 ;  /* 0x000000a200997308 */ /* 0x0001e40000000800 */
[----:B0-----:R-:W-:-:S05]  /*c9d0*/  FMNMX.FTZ R162, R197, R154, !PT ;  /* 0x0000009ac5a27209 */ /* 0x001fca0007810000 */
[----:B------:R-:W0:Y:S01]  /*c9e0*/  SHFL.BFLY PT, R154, R162, 0x2, 0x1f ;  /* 0x0c401f00a29a7f89 */ /* 0x000e2200000e0000 */
[----:B------:R-:W2:Y:S01]  /*c9f0*/  MUFU.EX2 R158, R158 ;  /* 0x0000009e009e7308 */ /* 0x000ea20000000800 */
[----:B0-----:R-:W-:-:S05]  /*ca00*/  FMNMX.FTZ R162, R162, R154, !PT ;  /* 0x0000009aa2a27209 */ /* 0x001fca0007810000 */
[----:B------:R-:W0:Y:S02]  /*ca10*/  SHFL.BFLY PT, R201, R162, 0x1, 0x1f ;  /* 0x0c201f00a2c97f89 */ /* 0x000e2400000e0000 */
[----:B------:R-:W-:Y:S01]  /*ca20*/  MUFU.EX2 R154, R167 ;  /* 0x000000a7009a7308 */ /* 0x000fe20000000800 */
[----:B------:R-:W-:-:S07]  /*ca30*/  FADD.FTZ R5, R155, R5 ;  /* 0x000000059b057221 */ /* 0x000fce0000010000 */
[----:B------:R-:W3:Y:S08]  /*ca40*/  MUFU.EX2 R159, R159 ;  /* 0x0000009f009f7308 */ /* 0x000ef00000000800 */
[----:B------:R4:W-:Y:S02]  /*ca50*/  MUFU.EX2 R167, R182 ;  /* 0x000000b600a77308 */ /* 0x0009e40000000800 */
[----:B----4-:R-:W4:Y:S06]  /*ca60*/  S2R R182, SR_CgaCtaId ;  /* 0x0000000000b67919 */ /* 0x010f2c0000008800 */
[----:B------:R-:W-:Y:S01]  /*ca70*/  MUFU.EX2 R155, R166 ;  /* 0x000000a6009b7308 */ /* 0x000fe20000000800 */
[----:B--2---:R-:W-:-:S07]  /*ca80*/  FADD.FTZ R5, R158, R5 ;  /* 0x000000059e057221 */ /* 0x004fce0000010000 */
[----:B------:R0:W-:Y:S08]  /*ca90*/  MUFU.EX2 R166, R4 ;  /* 0x0000000400a67308 */ /* 0x0001f00000000800 */
[----:B------:R-:W2:Y:S01]  /*caa0*/  MUFU.EX2 R163, R163 ;  /* 0x000000a300a37308 */ /* 0x000ea20000000800 */
[----:B0-----:R-:W-:Y:S01]  /*cab0*/  FMNMX.FTZ R4, R162, R201, !PT ;  /* 0x000000c9a2047209 */ /* 0x001fe20007810000 */
[----:B---3--:R-:W-:-:S03]  /*cac0*/  FADD.FTZ R5, R159, R5 ;  /* 0x000000059f057221 */ /* 0x008fc60000010000 */
[C---:B------:R-:W-:Y:S01]  /*cad0*/  FSETP.NEU.FTZ.AND P1, PT, R4.reuse, -INF , PT ;  /* 0xff8000000400780b */ /* 0x040fe20003f3d000 */
[----:B------:R-:W-:Y:S01]  /*cae0*/  FMUL.FTZ R201, R4, R0 ;  /* 0x0000000004c97220 */ /* 0x000fe20000410000 */
[----:B------:R-:W-:-:S04]  /*caf0*/  FADD.FTZ R5, R153, R5 ;  /* 0x0000000599057221 */ /* 0x000fc80000010000 */
[----:B------:R-:W-:Y:S02]  /*cb00*/  FSEL R201, R201, RZ, P1 ;  /* 0x000000ffc9c97208 */ /* 0x000fe40000800000 */
[----:B------:R-:W-:-:S03]  /*cb10*/  FSEL R162, R4, RZ, P1 ;  /* 0x000000ff04a27208 */ /* 0x000fc60000800000 */
[-C--:B------:R-:W-:Y:S01]  /*cb20*/  FFMA.FTZ R156, R156, R0.reuse, -R201 ;  /* 0x000000009c9c7223 */ /* 0x080fe200000108c9 */
[C---:B--2---:R-:W-:Y:S01]  /*cb30*/  FADD.FTZ R5, R163.reuse, R5 ;  /* 0x00000005a3057221 */ /* 0x044fe20000010000 */
[----:B------:R-:W-:Y:S01]  /*cb40*/  F2FP.BF16.F32.PACK_AB R153, R163, R153 ;  /* 0x00000099a399723e */ /* 0x000fe200000010ff */
[----:B------:R-:W-:Y:S01]  /*cb50*/  FADD.FTZ R162, -R162, R200 ;  /* 0x000000c8a2a27221 */ /* 0x000fe20000010100 */
[----:B------:R-:W-:Y:S01]  /*cb60*/  MUFU.EX2 R163, R174 ;  /* 0x000000ae00a37308 */ /* 0x000fe20000000800 */
[-C--:B------:R-:W-:Y:S02]  /*cb70*/  FFMA.FTZ R152, R152, R0.reuse, -R201 ;  /* 0x0000000098987223 */ /* 0x080fe400000108c9 */
[----:B------:R-:W-:-:S05]  /*cb80*/  FMUL.FTZ R162, R162, R0 ;  /* 0x00000000a2a27220 */ /* 0x000fca0000410000 */
[----:B------:R0:W-:Y:S01]  /*cb90*/  MUFU.EX2 R174, R156 ;  /* 0x0000009c00ae7308 */ /* 0x0001e20000000800 */
[----:B------:R-:W-:Y:S01]  /*cba0*/  FFMA.FTZ R202, R202, R0, -R201 ;  /* 0x00000000caca7223 */ /* 0x000fe200000108c9 */
[----:B0-----:R-:W-:-:S06]  /*cbb0*/  VIADD R156, R14, 0x22840 ;  /* 0x000228400e9c7836 */ /* 0x001fcc0000000000 */
[----:B------:R-:W-:Y:S01]  /*cbc0*/  MUFU.EX2 R152, R152 ;  /* 0x0000009800987308 */ /* 0x000fe20000000800 */
[----:B----4-:R-:W-:-:S07]  /*cbd0*/  PRMT R156, R182, 0x654, R156 ;  /* 0x00000654b69c7816 */ /* 0x010fce000000009c */
[----:B------:R-:W0:Y:S01]  /*cbe0*/  MUFU.EX2 R182, R162 ;  /* 0x000000a200b67308 */ /* 0x000e220000000800 */
[-CC-:B------:R-:W-:Y:S01]  /*cbf0*/  FFMA.FTZ R203, R203, R0.reuse, -R201.reuse ;  /* 0x00000000cbcb7223 */ /* 0x180fe200000108c9 */
[-CC-:B------:R-:W-:Y:S01]  /*cc00*/  FFMA.FTZ R160, R160, R0.reuse, -R201.reuse ;  /* 0x00000000a0a07223 */ /* 0x180fe200000108c9 */
[--C-:B------:R-:W-:Y:S01]  /*cc10*/  FFMA.FTZ R161, R161, R0, -R201.reuse ;  /* 0x00000000a1a17223 */ /* 0x100fe200000108c9 */
[----:B------:R-:W-:Y:S01]  /*cc20*/  F2FP.BF16.F32.PACK_AB R159, R159, R158 ;  /* 0x0000009e9f9f723e */ /* 0x000fe200000010ff */
[-CC-:B------:R-:W-:Y:S01]  /*cc30*/  FFMA.FTZ R164, R164, R0.reuse, -R201.reuse ;  /* 0x00000000a4a47223 */ /* 0x180fe200000108c9 */
[-CC-:B------:R-:W-:Y:S01]  /*cc40*/  FFMA.FTZ R165, R165, R0.reuse, -R201.reuse ;  /* 0x00000000a5a57223 */ /* 0x180fe200000108c9 */
[-CC-:B------:R-:W-:Y:S01]  /*cc50*/  FFMA.FTZ R168, R168, R0.reuse, -R201.reuse ;  /* 0x00000000a8a87223 */ /* 0x180fe200000108c9 */
[----:B------:R-:W2:Y:S01]  /*cc60*/  MUFU.EX2 R202, R202 ;  /* 0x000000ca00ca7308 */ /* 0x000ea20000000800 */
[-CC-:B------:R-:W-:Y:S01]  /*cc70*/  FFMA.FTZ R169, R169, R0.reuse, -R201.reuse ;  /* 0x00000000a9a97223 */ /* 0x180fe200000108c9 */
[----:B------:R-:W-:-:S06]  /*cc80*/  FFMA.FTZ R172, R172, R0, -R201 ;  /* 0x00000000acac7223 */ /* 0x000fcc00000108c9 */
[----:B------:R-:W-:Y:S01]  /*cc90*/  MUFU.EX2 R170, R170 ;  /* 0x000000aa00aa7308 */ /* 0x000fe20000000800 */
[----:B0-----:R-:W-:Y:S01]  /*cca0*/  FFMA.FTZ R8, R182, R8, R152 ;  /* 0x00000008b6087223 */ /* 0x001fe20000010098 */
[-C--:B------:R-:W-:Y:S01]  /*ccb0*/  FFMA.FTZ R173, R173, R0.reuse, -R201 ;  /* 0x00000000adad7223 */ /* 0x080fe200000108c9 */
[----:B------:R-:W-:Y:S01]  /*ccc0*/  FADD.FTZ R5, R155, R5 ;  /* 0x000000059b057221 */ /* 0x000fe20000010000 */
[-CC-:B------:R-:W-:Y:S01]  /*ccd0*/  FFMA.FTZ R176, R176, R0.reuse, -R201.reuse ;  /* 0x00000000b0b07223 */ /* 0x180fe200000108c9 */
[----:B------:R-:W-:-:S03]  /*cce0*/  FFMA.FTZ R177, R177, R0, -R201 ;  /* 0x00000000b1b17223 */ /* 0x000fc600000108c9 */
[----:B------:R-:W-:Y:S01]  /*ccf0*/  MUFU.EX2 R175, R175 ;  /* 0x000000af00af7308 */ /* 0x000fe20000000800 */
[-CC-:B------:R-:W-:Y:S01]  /*cd00*/  FFMA.FTZ R180, R180, R0.reuse, -R201.reuse ;  /* 0x00000000b4b47223 */ /* 0x180fe200000108c9 */
[----:B------:R-:W-:-:S06]  /*cd10*/  FFMA.FTZ R181, R181, R0, -R201 ;  /* 0x00000000b5b57223 */ /* 0x000fcc00000108c9 */
[----:B------:R-:W-:Y:S01]  /*cd20*/  MUFU.EX2 R179, R179 ;  /* 0x000000b300b37308 */ /* 0x000fe20000000800 */
[----:B------:R-:W-:Y:S01]  /*cd30*/  FFMA.FTZ R184, R184, R0, -R201 ;  /* 0x00000000b8b87223 */ /* 0x000fe200000108c9 */
[----:B------:R0:W-:Y:S06]  /*cd40*/  SYNCS.ARRIVE.TRANS64.RED.A1T0 RZ, [R156+URZ], RZ ;  /* 0x000000ff9cff79a7 */ /* 0x0001ec000810043f */
[----:B------:R-:W3:Y:S01]  /*cd50*/  MUFU.EX2 R203, R203 ;  /* 0x000000cb00cb7308 */ /* 0x000ee20000000800 */
[----:B--2---:R-:W-:-:S07]  /*cd60*/  FADD.FTZ R8, R202, R8 ;  /* 0x00000008ca087221 */ /* 0x004fce0000010000 */
[----:B------:R-:W2:Y:S01]  /*cd70*/  MUFU.EX2 R160, R160 ;  /* 0x000000a000a07308 */ /* 0x000ea20000000800 */
[----:B------:R-:W-:-:S07]  /*cd80*/  FADD.FTZ R8, R174, R8 ;  /* 0x00000008ae087221 */ /* 0x000fce0000010000 */
[----:B------:R-:W-:Y:S08]  /*cd90*/  MUFU.EX2 R158, R171 ;  /* 0x000000ab009e7308 */ /* 0x000ff00000000800 */
[----:B------:R-:W-:Y:S08]  /*cda0*/  MUFU.EX2 R171, R190 ;  /* 0x000000be00ab7308 */ /* 0x000ff00000000800 */
[----:B------:R-:W4:Y:S01]  /*cdb0*/  MUFU.EX2 R190, R161 ;  /* 0x000000a100be7308 */ /* 0x000f220000000800 */
[----:B---3--:R-:W-:-:S07]  /*cdc0*/  FADD.FTZ R8, R203, R8 ;  /* 0x00000008cb087221 */ /* 0x008fce0000010000 */
[----:B------:R-:W3:Y:S01]  /*cdd0*/  MUFU.EX2 R164, R164 ;  /* 0x000000a400a47308 */ /* 0x000ee20000000800 */
[----:B--2---:R-:W-:-:S07]  /*cde0*/  FADD.FTZ R8, R160, R8 ;  /* 0x00000008a0087221 */ /* 0x004fce0000010000 */
[----:B------:R-:W2:Y:S01]  /*cdf0*/  MUFU.EX2 R165, R165 ;  /* 0x000000a500a57308 */ /* 0x000ea20000000800 */
[----:B----4-:R-:W-:-:S07]  /*ce00*/  FADD.FTZ R8, R190, R8 ;  /* 0x00000008be087221 */ /* 0x010fce0000010000 */
[----:B------:R-:W4:Y:S01]  /*ce10*/  MUFU.EX2 R168, R168 ;  /* 0x000000a800a87308 */ /* 0x000f220000000800 */
[----:B---3--:R-:W-:-:S07]  /*ce20*/  FADD.FTZ R8, R164, R8 ;  /* 0x00000008a4087221 */ /* 0x008fce0000010000 */
[----:B------:R-:W3:Y:S01]  /*ce30*/  MUFU.EX2 R169, R169 ;  /* 0x000000a900a97308 */ /* 0x000ee20000000800 */
[----:B------:R-:W-:Y:S01]  /*ce40*/  FADD.FTZ R5, R154, R5 ;  /* 0x000000059a057221 */ /* 0x000fe20000010000 */
[----:B--2---:R-:W-:-:S06]  /*ce50*/  FADD.FTZ R8, R165, R8 ;  /* 0x00000008a5087221 */ /* 0x004fcc0000010000 */
[----:B------:R-:W2:Y:S01]  /*ce60*/  MUFU.EX2 R162, R172 ;  /* 0x000000ac00a27308 */ /* 0x000ea20000000800 */
[----:B------:R-:W-:Y:S01]  /*ce70*/  FADD.FTZ R5, R170, R5 ;  /* 0x00000005aa057221 */ /* 0x000fe20000010000 */
[----:B----4-:R-:W-:-:S06]  /*ce80*/  FADD.FTZ R8, R168, R8 ;  /* 0x00000008a8087221 */ /* 0x010fcc0000010000 */
[----:B------:R-:W4:Y:S01]  /*ce90*/  MUFU.EX2 R173, R173 ;  /* 0x000000ad00ad7308 */ /* 0x000f220000000800 */
[----:B------:R-:W-:Y:S01]  /*cea0*/  FADD.FTZ R5, R158, R5 ;  /* 0x000000059e057221 */ /* 0x000fe20000010000 */
[----:B---3--:R-:W-:-:S06]  /*ceb0*/  FADD.FTZ R8, R169, R8 ;  /* 0x00000008a9087221 */ /* 0x008fcc0000010000 */
[----:B------:R-:W3:Y:S01]  /*cec0*/  MUFU.EX2 R176, R176 ;  /* 0x000000b000b07308 */ /* 0x000ee20000000800 */
[----:B------:R-:W-:Y:S01]  /*ced0*/  FADD.FTZ R5, R163, R5 ;  /* 0x00000005a3057221 */ /* 0x000fe20000010000 */
[----:B--2---:R-:W-:-:S06]  /*cee0*/  FADD.FTZ R8, R162, R8 ;  /* 0x00000008a2087221 */ /* 0x004fcc0000010000 */
[----:B------:R-:W2:Y:S01]  /*cef0*/  MUFU.EX2 R177, R177 ;  /* 0x000000b100b17308 */ /* 0x000ea20000000800 */
[----:B------:R-:W-:Y:S01]  /*cf00*/  FADD.FTZ R5, R175, R5 ;  /* 0x00000005af057221 */ /* 0x000fe20000010000 */
[----:B0-----:R-:W-:Y:S01]  /*cf10*/  F2FP.BF16.F32.PACK_AB R156, R202, R152 ;  /* 0x00000098ca9c723e */ /* 0x001fe200000010ff */
[----:B----4-:R-:W-:-:S05]  /*cf20*/  FADD.FTZ R8, R173, R8 ;  /* 0x00000008ad087221 */ /* 0x010fca0000010000 */
[----:B------:R-:W0:Y:S01]  /*cf30*/  MUFU.EX2 R180, R180 ;  /* 0x000000b400b47308 */ /* 0x000e220000000800 */
[----:B------:R-:W-:Y:S01]  /*cf40*/  FFMA.FTZ R185, R185, R0, -R201 ;  /* 0x00000000b9b97223 */ /* 0x000fe200000108c9 */
[----:B------:R-:W-:Y:S01]  /*cf50*/  F2FP.BF16.F32.PACK_AB R152, R190, R160 ;  /* 0x000000a0be98723e */ /* 0x000fe200000010ff */
[----:B------:R-:W-:Y:S01]  /*cf60*/  FADD.FTZ R5, R166, R5 ;  /* 0x00000005a6057221 */ /* 0x000fe20000010000 */
[----:B------:R-:W-:-:S04]  /*cf70*/  F2FP.BF16.F32.PACK_AB R160, R169, R168 ;  /* 0x000000a8a9a0723e */ /* 0x000fc800000010ff */
[----:B------:R-:W4:Y:S01]  /*cf80*/  MUFU.EX2 R183, R183 ;  /* 0x000000b700b77308 */ /* 0x000f220000000800 */
[----:B---3--:R-:W-:-:S07]  /*cf90*/  FADD.FTZ R8, R176, R8 ;  /* 0x00000008b0087221 */ /* 0x008fce0000010000 */
[----:B------:R-:W3:Y:S01]  /*cfa0*/  MUFU.EX2 R181, R181 ;  /* 0x000000b500b57308 */ /* 0x000ee20000000800 */
[----:B------:R-:W-:Y:S01]  /*cfb0*/  FFMA.FTZ R188, R188, R0, -R201 ;  /* 0x00000000bcbc7223 */ /* 0x000fe200000108c9 */
[----:B------:R-:W-:-:S06]  /*cfc0*/  FADD.FTZ R5, R179, R5 ;  /* 0x00000005b3057221 */ /* 0x000fcc0000010000 */
[----:B------:R-:W5:Y:S01]  /*cfd0*/  MUFU.EX2 R186, R186 ;  /* 0x000000ba00ba7308 */ /* 0x000f620000000800 */
[----:B--2---:R-:W-:Y:S01]  /*cfe0*/  FADD.FTZ R8, R177, R8 ;  /* 0x00000008b1087221 */ /* 0x004fe20000010000 */
[----:B------:R-:W-:-:S06]  /*cff0*/  FFMA.FTZ R189, R189, R0, -R201 ;  /* 0x00000000bdbd7223 */ /* 0x000fcc00000108c9 */
[----:B------:R-:W2:Y:S01]  /*d000*/  MUFU.EX2 R168, R184 ;  /* 0x000000b800a87308 */ /* 0x000ea20000000800 */
[----:B------:R-:W-:Y:S01]  /*d010*/  F2FP.BF16.F32.PACK_AB R161, R158, R170 ;  /* 0x000000aa9ea1723e */ /* 0x000fe200000010ff */
[----:B------:R-:W-:-:S06]  /*d020*/  FADD.FTZ R5, R167, R5 ;  /* 0x00000005a7057221 */ /* 0x000fcc0000010000 */
[----:B------:R-:W1:Y:S01]  /*d030*/  MUFU.EX2 R187, R187 ;  /* 0x000000bb00bb7308 */ /* 0x000e620000000800 */
[----:B0-----:R-:W-:-:S07]  /*d040*/  FADD.FTZ R8, R180, R8 ;  /* 0x00000008b4087221 */ /* 0x001fce0000010000 */
[----:B------:R-:W0:Y:S01]  /*d050*/  MUFU.EX2 R185, R185 ;  /* 0x000000b900b97308 */ /* 0x000e220000000800 */
[----:B------:R-:W-:Y:S01]  /*d060*/  FFMA.FTZ R192, R192, R0, -R201 ;  /* 0x00000000c0c07223 */ /* 0x000fe200000108c9 */
[----:B----4-:R-:W-:Y:S01]  /*d070*/  FADD.FTZ R5, R183, R5 ;  /* 0x00000005b7057221 */ /* 0x010fe20000010000 */
[----:B---3--:R-:W-:-:S05]  /*d080*/  FADD.FTZ R8, R181, R8 ;  /* 0x00000008b5087221 */ /* 0x008fca0000010000 */
[----:B------:R-:W3:Y:S01]  /*d090*/  MUFU.EX2 R170, R188 ;  /* 0x000000bc00aa7308 */ /* 0x000ee20000000800 */
[----:B------:R-:W-:Y:S01]  /*d0a0*/  FFMA.FTZ R193, R193, R0, -R201 ;  /* 0x00000000c1c17223 */ /* 0x000fe200000108c9 */
[----:B-----5:R-:W-:-:S06]  /*d0b0*/  FADD.FTZ R5, R186, R5 ;  /* 0x00000005ba057221 */ /* 0x020fcc0000010000 */
[----:B------:R-:W4:Y:S01]  /*d0c0*/  MUFU.EX2 R191, R191 ;  /* 0x000000bf00bf7308 */ /* 0x000f220000000800 */
[----:B--2---:R-:W-:-:S07]  /*d0d0*/  FADD.FTZ R8, R168, R8 ;  /* 0x00000008a8087221 */ /* 0x004fce0000010000 */
[----:B------:R-:W2:Y:S01]  /*d0e0*/  MUFU.EX2 R189, R189 ;  /* 0x000000bd00bd7308 */ /* 0x000ea20000000800 */
[----:B------:R-:W-:Y:S01]  /*d0f0*/  FFMA.FTZ R196, R196, R0, -R201 ;  /* 0x00000000c4c47223 */ /* 0x000fe200000108c9 */
[----:B-1----:R-:W-:-:S06]  /*d100*/  FADD.FTZ R5, R187, R5 ;  /* 0x00000005bb057221 */ /* 0x002fcc0000010000 */
[----:B------:R-:W1:Y:S01]  /*d110*/  MUFU.EX2 R194, R194 ;  /* 0x000000c200c27308 */ /* 0x000e620000000800 */
[----:B0-----:R-:W-:Y:S01]  /*d120*/  FADD.FTZ R8, R185, R8 ;  /* 0x00000008b9087221 */ /* 0x001fe20000010000 */
[----:B------:R-:W-:-:S06]  /*d130*/  FFMA.FTZ R197, R197, R0, -R201 ;  /* 0x00000000c5c57223 */ /* 0x000fcc00000108c9 */
[----:B------:R-:W0:Y:S01]  /*d140*/  MUFU.EX2 R172, R192 ;  /* 0x000000c000ac7308 */ /* 0x000e220000000800 */
[----:B------:R-:W-:Y:S01]  /*d150*/  F2FP.BF16.F32.PACK_AB R158, R203, R174 ;  /* 0x000000aecb9e723e */ /* 0x000fe200000010ff */
[----:B------:R-:W-:-:S06]  /*d160*/  FADD.FTZ R5, R171, R5 ;  /* 0x00000005ab057221 */ /* 0x000fcc0000010000 */
[----:B------:R-:W5:Y:S01]  /*d170*/  MUFU.EX2 R195, R195 ;  /* 0x000000c300c37308 */ /* 0x000f620000000800 */
[----:B---3--:R-:W-:Y:S01]  /*d180*/  FADD.FTZ R8, R170, R8 ;  /* 0x00000008aa087221 */ /* 0x008fe20000010000 */
[----:B------:R-:W-:-:S06]  /*d190*/  F2FP.BF16.F32.PACK_AB R163, R175, R163 ;  /* 0x000000a3afa3723e */ /* 0x000fcc00000010ff */
[----:B------:R-:W3:Y:S01]  /*d1a0*/  MUFU.EX2 R193, R193 ;  /* 0x000000c100c17308 */ /* 0x000ee20000000800 */
[----:B----4-:R-:W-:Y:S01]  /*d1b0*/  FADD.FTZ R5, R191, R5 ;  /* 0x00000005bf057221 */ /* 0x010fe20000010000 */
[----:B--2---:R-:W-:-:S06]  /*d1c0*/  FADD.FTZ R8, R189, R8 ;  /* 0x00000008bd087221 */ /* 0x004fcc0000010000 */
[----:B------:R-:W2:Y:S01]  /*d1d0*/  MUFU.EX2 R198, R198 ;  /* 0x000000c600c67308 */ /* 0x000ea20000000800 */
[----:B------:R-:W-:-:S07]  /*d1e0*/  LOP3.LUT P0, RZ, R23, 0x100, RZ, 0xc0, !PT ;  /* 0x0000010017ff7812 */ /* 0x000fce000780c0ff */
[----:B------:R-:W4:Y:S01]  /*d1f0*/  MUFU.EX2 R174, R196 ;  /* 0x000000c400ae7308 */ /* 0x000f220000000800 */
[----:B-1----:R-:W-:Y:S01]  /*d200*/  FADD.FTZ R5, R194, R5 ;  /* 0x00000005c2057221 */ /* 0x002fe20000010000 */
[----:B0-----:R-:W-:-:S06]  /*d210*/  FADD.FTZ R8, R172, R8 ;  /* 0x00000008ac087221 */ /* 0x001fcc0000010000 */
[----:B------:R-:W0:Y:S08]  /*d220*/  MUFU.EX2 R175, R199 ;  /* 0x000000c700af7308 */ /* 0x000e300000000800 */
[----:B------:R-:W1:Y:S01]  /*d230*/  MUFU.EX2 R197, R197 ;  /* 0x000000c500c57308 */ /* 0x000e620000000800 */
[----:B-----5:R-:W-:Y:S01]  /*d240*/  FADD.FTZ R5, R195, R5 ;  /* 0x00000005c3057221 */ /* 0x020fe20000010000 */
[----:B---3--:R-:W-:Y:S01]  /*d250*/  FADD.FTZ R8, R193, R8 ;  /* 0x00000008c1087221 */ /* 0x008fe20000010000 */
[----:B------:R-:W-:-:S02]  /*d260*/  F2FP.BF16.F32.PACK_AB R155, R154, R155 ;  /* 0x0000009b9a9b723e */ /* 0x000fc400000010ff */
[----:B--2---:R-:W-:Y:S01]  /*d270*/  FADD.FTZ R5, R198, R5 ;  /* 0x00000005c6057221 */ /* 0x004fe20000010000 */
[----:B----4-:R-:W-:Y:S01]  /*d280*/  FADD.FTZ R8, R174, R8 ;  /* 0x00000008ae087221 */ /* 0x010fe20000010000 */
[----:B------:R-:W-:Y:S01]  /*d290*/  F2FP.BF16.F32.PACK_AB R154, R165, R164 ;  /* 0x000000a4a59a723e */ /* 0x000fe200000010ff */
[----:B------:R-:W-:Y:S01]  /*d2a0*/  FMUL.FTZ R24, R24, R182 ;  /* 0x000000b618187220 */ /* 0x000fe20000410000 */
[----:B------:R-:W-:Y:S01]  /*d2b0*/  F2FP.BF16.F32.PACK_AB R162, R173, R162 ;  /* 0x000000a2ada2723e */ /* 0x000fe200000010ff */
[----:B0-----:R-:W-:Y:S01]  /*d2c0*/  FADD.FTZ R5, R175, R5 ;  /* 0x00000005af057221 */ /* 0x001fe20000010000 */
[----:B------:R-:W-:Y:S01]  /*d2d0*/  F2FP.BF16.F32.PACK_AB R165, R179, R166 ;  /* 0x000000a6b3a5723e */ /* 0x000fe200000010ff */
[----:B------:R-:W-:Y:S01]  /*d2e0*/  FMUL.FTZ R25, R25, R182 ;  /* 0x000000b619197220 */ /* 0x000fe20000410000 */
[----:B------:R-:W-:Y:S01]  /*d2f0*/  F2FP.BF16.F32.PACK_AB R164, R177, R176 ;  /* 0x000000b0b1a4723e */ /* 0x000fe200000010ff */
[----:B------:R-:W-:Y:S01]  /*d300*/  FMUL.FTZ R28, R28, R182 ;  /* 0x000000b61c1c7220 */ /* 0x000fe20000410000 */
[----:B------:R-:W-:Y:S01]  /*d310*/  F2FP.BF16.F32.PACK_AB R166, R181, R180 ;  /* 0x000000b4b5a6723e */ /* 0x000fe200000010ff */
[----:B------:R-:W-:Y:S01]  /*d320*/  FMUL.FTZ R29, R29, R182 ;  /* 0x000000b61d1d7220 */ /* 0x000fe20000410000 */
[----:B------:R-:W-:Y:S01]  /*d330*/  F2FP.BF16.F32.PACK_AB R167, R183, R167 ;  /* 0x000000a7b7a7723e */ /* 0x000fe200000010ff */
[----:B-1----:R-:W-:Y:S01]  /*d340*/  FADD.FTZ R8, R197, R8 ;  /* 0x00000008c5087221 */ /* 0x002fe20000010000 */
[----:B------:R-:W-:Y:S01]  /*d350*/  F2FP.BF16.F32.PACK_AB R168, R185, R168 ;  /* 0x000000a8b9a8723e */ /* 0x000fe200000010ff */
[----:B------:R-:W-:Y:S01]  /*d360*/  FMUL.FTZ R32, R32, R182 ;  /* 0x000000b620207220 */ /* 0x000fe20000410000 */
[----:B------:R-:W-:Y:S01]  /*d370*/  F2FP.BF16.F32.PACK_AB R169, R187, R186 ;  /* 0x000000babba9723e */ /* 0x000fe200000010ff */
[----:B------:R-:W-:Y:S01]  /*d380*/  FMUL.FTZ R33, R33, R182 ;  /* 0x000000b621217220 */ /* 0x000fe20000410000 */
[----:B------:R-:W-:Y:S01]  /*d390*/  F2FP.BF16.F32.PACK_AB R170, R189, R170 ;  /* 0x000000aabdaa723e */ /* 0x000fe200000010ff */
[-C--:B------:R-:W-:Y:S01]  /*d3a0*/  FMUL.FTZ R36, R36, R182.reuse ;  /* 0x000000b624247220 */ /* 0x080fe20000410000 */
[----:B------:R-:W-:Y:S01]  /*d3b0*/  F2FP.BF16.F32.PACK_AB R171, R191, R171 ;  /* 0x000000abbfab723e */ /* 0x000fe200000010ff */
[----:B------:R-:W-:Y:S01]  /*d3c0*/  FMUL.FTZ R37, R37, R182 ;  /* 0x000000b625257220 */ /* 0x000fe20000410000 */
[----:B------:R-:W-:Y:S01]  /*d3d0*/  F2FP.BF16.F32.PACK_AB R172, R193, R172 ;  /* 0x000000acc1ac723e */ /* 0x000fe200000010ff */
[----:B------:R-:W-:Y:S01]  /*d3e0*/  FMUL.FTZ R40, R40, R182 ;  /* 0x000000b628287220 */ /* 0x000fe20000410000 */
[----:B------:R-:W-:Y:S01]  /*d3f0*/  F2FP.BF16.F32.PACK_AB R173, R195, R194 ;  /* 0x000000c2c3ad723e */ /* 0x000fe200000010ff */
[----:B------:R-:W-:Y:S01]  /*d400*/  FMUL.FTZ R41, R41, R182 ;  /* 0x000000b629297220 */ /* 0x000fe20000410000 */
[----:B------:R-:W-:Y:S01]  /*d410*/  F2FP.BF16.F32.PACK_AB R174, R197, R174 ;  /* 0x000000aec5ae723e */ /* 0x000fe200000010ff */
[----:B------:R-:W-:Y:S01]  /*d420*/  FMUL.FTZ R44, R44, R182 ;  /* 0x000000b62c2c7220 */ /* 0x000fe20000410000 */
[----:B------:R-:W-:Y:S01]  /*d430*/  F2FP.BF16.F32.PACK_AB R175, R175, R198 ;  /* 0x000000c6afaf723e */ /* 0x000fe200000010ff */
        /* <DEDUP_REMOVED lines=117> */
[----:B------:R-:W-:Y:S06]  /*db90*/  @!P0 BRA `(.L_x_5284) ;  /* 0x0000000000048947 */ /* 0x000fec0003800000 */
[----:B------:R-:W-:Y:S01]  /*dba0*/  BPT.TRAP 0x1 ;  /* 0x000000040000795c */ /* 0x000fe20000300000 */
.L_x_5284:
[----:B------:R0:W1:Y:S01]  /*dbb0*/  SYNCS.PHASECHK.TRANS64.TRYWAIT P1, [R14+URZ+0x22850], R15 ;  /* 0x0228500f0e0075a7 */ /* 0x000062000802017f */
[----:B------:R-:W-:Y:S05]  /*dbc0*/  @!P0 BRA `(.L_x_5285) ;  /* 0x0000000000048947 */ /* 0x000fea0003800000 */
[----:B------:R-:W-:Y:S01]  /*dbd0*/  BPT.TRAP 0x1 ;  /* 0x000000040000795c */ /* 0x000fe20000300000 */
.L_x_5285:
[----:B------:R-:W-:Y:S04]  /*dbe0*/  BSSY B0, `(.L_x_5286) ;  /* 0x0000004000007945 */ /* 0x000fe80003800000 */
[----:B-1----:R-:W-:Y:S05]  /*dbf0*/  @P1 BRA `(.L_x_5287) ;  /* 0x0000000000081947 */ /* 0x002fea0003800000 */
[----:B------:R-:W1:Y:S02]  /*dc00*/  SYNCS.PHASECHK.TRANS64.TRYWAIT P1, [R14+URZ+0x22850], R15 ;  /* 0x0228500f0e0075a7 */ /* 0x000e64000802017f */
[----:B-1----:R-:W-:Y:S05]  /*dc10*/  @!P1 BRA `(.L_x_5288) ;  /* 0x000000e000149947 */ /* 0x002fea0003800000 */
.L_x_5287:
[----:B------:R-:W-:Y:S05]  /*dc20*/  BSYNC B0 ;  /* 0x0000000000007941 */ /* 0x000fea0003800000 */
.L_x_5286:
[----:B------:R-:W2:Y:S01]  /*dc30*/  S2R R178, SR_TID.X ;  /* 0x0000000000b27919 */ /* 0x000ea20000002100 */
[----:B------:R-:W-:Y:S05]  /*dc40*/  WARPSYNC.ALL ;  /* 0x0000000000007948 */ /* 0x000fea0003800000 */
[----:B------:R-:W-:Y:S02]  /*dc50*/  IMAD R176, R22, 0xc00, R221 ;  /* 0x00000c0016b07824 */ /* 0x000fe400078e02dd */
[----:B------:R-:W-:-:S03]  /*dc60*/  IMAD.MOV.U32 R177, RZ, RZ, 0x40000040 ;  /* 0x40000040ffb17424 */ /* 0x000fc600078e00ff */
[----:B------:R-:W-:Y:S02]  /*dc70*/  R2UR UR6, R176 ;  /* 0x00000000b00672ca */ /* 0x000fe400000e0000 */
[----:B------:R-:W-:Y:S01]  /*dc80*/  R2UR UR7, R177 ;  /* 0x00000000b10772ca */ /* 0x000fe200000e0000 */
[----:B------:R-:W-:Y:S01]  /*dc90*/  IMAD.MOV.U32 R177, RZ, RZ, 0x40000040 ;  /* 0x40000040ffb17424 */ /* 0x000fe200078e00ff */
[----:B--2---:R-:W-:-:S05]  /*dca0*/  SHF.R.U32.HI R178, RZ, 0x7, R178 ;  /* 0x00000007ffb27819 */ /* 0x004fca00000116b2 */
[----:B01----:R-:W-:-:S05]  /*dcb0*/  VIADD R15, R178, 0x8 ;  /* 0x00000008b20f7836 */ /* 0x003fca0000000000 */
[----:B------:R0:W-:Y:S06]  /*dcc0*/  BAR.SYNC.DEFER_BLOCKING R15, 0x100 ;  /* 0x0004000f0000751d */ /* 0x0001ec0000010000 */
[----:B------:R-:W-:-:S06]  /*dcd0*/  WARPGROUP.ARRIVE ;  /* 0x00000000000079c5 */ /* 0x000fcc0000000000 */
[----:B------:R-:W-:Y:S03]  /*dce0*/  HGMMA.64x256x16.F32.BF16 R24, R156, gdesc[UR4].tnspB, R24, gsb0 ;  /* 0x43e000049c187df0 */ /* 0x000fe60008001818 */
[----:B------:R-:W-:Y:S02]  /*dcf0*/  WARPGROUP.DEPBAR.LE gsb0, 0x0 ;  /* 0x00008000000079c5 */ /* 0x000fe40000010000 */
[----:B------:R-:W-:Y:S01]  /*dd00*/  VIADD R156, R176, 0x80 ;  /* 0x00000080b09c7836 */ /* 0x000fe20000000000 */
[----:B------:R-:W-:Y:S01]  /*dd10*/  WARPGROUP.ARRIVE ;  /* 0x00000000000079c5 */ /* 0x000fe20000000000 */
[----:B------:R-:W-:-:S03]  /*dd20*/  IMAD.MOV.U32 R157, RZ, RZ, 0x40000040 ;  /* 0x40000040ff9d7424 */ /* 0x000fc600078e00ff */
[----:B------:R-:W-:Y:S02]  /*dd30*/  R2UR UR6, R156 ;  /* 0x000000009c0672ca */ /* 0x000fe400000e0000 */
[----:B------:R-:W-:-:S15]  /*dd40*/  R2UR UR7, R157 ;  /* 0x000000009d0772ca */ /* 0x000fde00000e0000 */
[----:B------:R-:W-:-:S01]  /*dd50*/  NOP ;  /* 0x0000000000007918 */ /* 0x000fc20000000000 */
        /* <DEDUP_REMOVED lines=34> */
.L_x_5289:
[----:B------:R-:W2:Y:S01]  /*df80*/  LDL R15, [R1] ;  /* 0x00000000010f7983 */ /* 0x000ea20000100800 */
[----:B------:R-:W0:Y:S01]  /*df90*/  S2R R152, SR_CgaCtaId ;  /* 0x0000000000987919 */ /* 0x000e220000008800 */
[----:B------:R-:W-:Y:S02]  /*dfa0*/  VIADD R14, R14, 0x22860 ;  /* 0x000228600e0e7836 */ /* 0x000fe40000000000 */
[----:B------:R-:W-:Y:S02]  /*dfb0*/  IMAD.MOV.U32 R201, RZ, RZ, R3 ;  /* 0x000000ffffc97224 */ /* 0x000fe400078e0003 */
[----:B------:R-:W-:Y:S01]  /*dfc0*/  IMAD.MOV.U32 R200, RZ, RZ, R4 ;  /* 0x000000ffffc87224 */ /* 0x000fe200078e0004 */
[----:B0-----:R-:W-:-:S04]  /*dfd0*/  PRMT R14, R152, 0x654, R14 ;  /* 0x00000654980e7816 */ /* 0x001fc8000000000e */
[----:B------:R0:W-:Y:S01]  /*dfe0*/  SYNCS.ARRIVE.TRANS64.RED.A1T0 RZ, [R14+URZ], RZ ;  /* 0x000000ff0eff79a7 */ /* 0x0001e2000810043f */
[C---:B--2---:R-:W-:Y:S01]  /*dff0*/  ISETP.GT.AND P1, PT, R9.reuse, R15, PT ;  /* 0x0000000f0900720c */ /* 0x044fe20003f24270 */
[----:B------:R-:W-:-:S12]  /*e000*/  VIADD R9, R9, 0xffffffff ;  /* 0xffffffff09097836 */ /* 0x000fd80000000000 */
[----:B0-----:R-:W-:Y:S05]  /*e010*/  @P1 BRA `(.L_x_5290) ;  /* 0xffffffd800441947 */ /* 0x001fea000383ffff */
.L_x_5278:
[----:B------:R-:W-:-:S13]  /*e020*/  ISETP.GE.AND P1, PT, R9, RZ, PT ;  /* 0x000000ff0900720c */ /* 0x000fda0003f26270 */
[----:B------:R-:W-:Y:S05]  /*e030*/  @!P1 BRA `(.L_x_5291) ;  /* 0x0000001c00c89947 */ /* 0x000fea0003800000 */
[----:B------:R-:W-:Y:S02]  /*e040*/  IMAD.MOV.U32 R201, RZ, RZ, R3 ;  /* 0x000000ffffc97224 */ /* 0x000fe400078e0003 */
[----:B------:R-:W-:-:S07]  /*e050*/  IMAD.MOV.U32 R200, RZ, RZ, R4 ;  /* 0x000000ffffc87224 */ /* 0x000fce00078e0004 */
.L_x_5303:
[----:B------:R-:W-:Y:S01]  /*e060*/  VIADD R22, R22, 0x1 ;  /* 0x0000000116167836 */ /* 0x000fe20000000000 */
[----:B------:R-:W-:Y:S05]  /*e070*/  YIELD ;  /* 0x0000000000007946 */ /* 0x000fea0003800000 */
[----:B------:R-:W-:-:S04]  /*e080*/  ISETP.NE.AND P1, PT, R22, 0x2, PT ;  /* 0x000000021600780c */ /* 0x000fc80003f25270 */
[----:B------:R-:W-:Y:S02]  /*e090*/  SEL R0, RZ, 0x1, P1 ;  /* 0x00000001ff007807 */ /* 0x000fe40000800000 */
[----:B------:R-:W-:Y:S02]  /*e0a0*/  SEL R22, R22, RZ, P1 ;  /* 0x000000ff16167207 */ /* 0x000fe40000800000 */
[----:B------:R-:W-:Y:S01]  /*e0b0*/  LOP3.LUT R207, R207, R0, RZ, 0x3c, !PT ;  /* 0x00000000cfcf7212 */ /* 0x000fe200078e3cff */
[----:B0-2---:R-:W-:Y:S06]  /*e0c0*/  @!P0 BRA `(.L_x_5292) ;  /* 0x0000000000048947 */ /* 0x005fec0003800000 */
[----:B------:R-:W-:Y:S01]  /*e0d0*/  BPT.TRAP 0x1 ;  /* 0x000000040000795c */ /* 0x000fe20000300000 */
.L_x_5292:
[----:B------:R-:W-:Y:S01]  /*e0e0*/  IMAD R14, R22, 0x8, R19 ;  /* 0x00000008160e7824 */ /* 0x000fe200078e0213 */
[----:B------:R-:W-:-:S04]  /*e0f0*/  SHF.L.U32 R15, R207, 0x1f, RZ ;  /* 0x0000001fcf0f7819 */ /* 0x000fc800000006ff */
[----:B------:R0:W1:Y:S01]  /*e100*/  SYNCS.PHASECHK.TRANS64.TRYWAIT P1, [R14+URZ+0x22830], R15 ;  /* 0x0228300f0e0075a7 */ /* 0x000062000802017f */
[----:B------:R-:W-:Y:S05]  /*e110*/  @!P0 BRA `(.L_x_5293) ;  /* 0x0000000000048947 */ /* 0x000fea0003800000 */
[----:B------:R-:W-:Y:S01]  /*e120*/  BPT.TRAP 0x1 ;  /* 0x000000040000795c */ /* 0x000fe20000300000 */
.L_x_5293:
[----:B------:R-:W-:Y:S02]  /*e130*/  IMAD R156, R22, 0x300, R222 ;  /* 0x00000300169c7824 */ /* 0x000fe400078e02de */
[----:B------:R-:W-:Y:S01]  /*e140*/  IMAD.MOV.U32 R157, RZ, RZ, 0x40000040 ;  /* 0x40000040ff9d7424 */ /* 0x000fe200078e00ff */
[----:B-1----:R-:W-:Y:S06]  /*e150*/  @P1 BRA `(.L_x_5294) ;  /* 0x0000000000081947 */ /* 0x002fec0003800000 */
[----:B------:R-:W1:Y:S02]  /*e160*/  SYNCS.PHASECHK.TRANS64.TRYWAIT P1, [R14+URZ+0x22830], R15 ;  /* 0x0228300f0e0075a7 */ /* 0x000e64000802017f */
[----:B-1----:R-:W-:Y:S05]  /*e170*/  @!P1 BRA `(.L_x_5295) ;  /* 0x000000d800d09947 */ /* 0x002fea0003800000 */
.L_x_5294:
        /* <DEDUP_REMOVED lines=41> */
.L_x_5296:
        /* <DEDUP_REMOVED lines=25> */
[----:B---3--:R-:W-:Y:S02]  /*e5a0*/  FMNMX.FTZ R3, R0, R3, !PT ;  /* 0x0000000300037209 */ /* 0x008fe40007810000 */
[----:B------:R-:W3:Y:S03]  /*e5b0*/  LDC R0, c[0x0][0x988] ;  /* 0x00026200ff007b82 */ /* 0x000ee60000000800 */
[----:B------:R-:W4:Y:S02]  /*e5c0*/  SHFL.BFLY PT, R4, R3, 0x1, 0x1f ;  /* 0x0c201f0003047f89 */ /* 0x000f2400000e0000 */
[----:B----4-:R-:W-:-:S05]  /*e5d0*/  FMNMX.FTZ R4, R3, R4, !PT ;  /* 0x0000000403047209 */ /* 0x010fca0007810000 */
[C---:B---3--:R-:W-:Y:S01]  /*e5e0*/  FMUL.FTZ R3, R4.reuse, R0 ;  /* 0x0000000004037220 */ /* 0x048fe20000410000 */
[----:B------:R-:W-:-:S03]  /*e5f0*/  FADD.FTZ R200, -R4, R200 ;  /* 0x000000c804c87221 */ /* 0x000fc60000010100 */
[-CC-:B------:R-:W-:Y:S01]  /*e600*/  FFMA.FTZ R203, R172, R0.reuse, -R3.reuse ;  /* 0x00000000accb7223 */ /* 0x180fe20000010803 */
[-CC-:B------:R-:W-:Y:S01]  /*e610*/  FFMA.FTZ R152, R152, R0.reuse, -R3.reuse ;  /* 0x0000000098987223 */ /* 0x180fe20000010803 */
[-CC-:B------:R-:W-:Y:S01]  /*e620*/  FFMA.FTZ R153, R153, R0.reuse, -R3.reuse ;  /* 0x0000000099997223 */ /* 0x180fe20000010803 */
[-C--:B------:R-:W-:Y:S01]  /*e630*/  FMUL.FTZ R172, R200, R0.reuse ;  /* 0x00000000c8ac7220 */ /* 0x080fe20000410000 */
        /* <DEDUP_REMOVED lines=23> */
[----:B------:R-:W-:-:S04]  /*e7b0*/  FFMA.FTZ R197, R197, R0, -R3 ;  /* 0x00000000c5c57223 */ /* 0x000fc80000010803 */
        /* <DEDUP_REMOVED lines=9> */
[C---:B----4-:R-:W-:Y:S01]  /*e850*/  F2FP.BF16.F32.PACK_AB R200, R153.reuse, R152 ;  /* 0x0000009899c8723e */ /* 0x050fe200000010ff */
[----:B------:R-:W-:Y:S01]  /*e860*/  FADD.FTZ R3, R153, R3 ;  /* 0x0000000399037221 */ /* 0x000fe20000010000 */
[-C--:B------:R-:W-:Y:S01]  /*e870*/  FMUL.FTZ R36, R36, R172.reuse ;  /* 0x000000ac24247220 */ /* 0x080fe20000410000 */
[-C--:B------:R-:W-:Y:S01]  /*e880*/  FMUL.FTZ R37, R37, R172.reuse ;  /* 0x000000ac25257220 */ /* 0x080fe20000410000 */
[-C--:B------:R-:W-:Y:S01]  /*e890*/  FMUL.FTZ R40, R40, R172.reuse ;  /* 0x000000ac28287220 */ /* 0x080fe20000410000 */
[-C--:B------:R-:W-:Y:S01]  /*e8a0*/  FMUL.FTZ R41, R41, R172.reuse ;  /* 0x000000ac29297220 */ /* 0x080fe20000410000 */
[-C--:B------:R-:W-:Y:S01]  /*e8b0*/  FMUL.FTZ R44, R44, R172.reuse ;  /* 0x000000ac2c2c7220 */ /* 0x080fe20000410000 */
[----:B------:R-:W4:Y:S01]  /*e8c0*/  MUFU.EX2 R152, R160 ;  /* 0x000000a000987308 */ /* 0x000f220000000800 */
[----:B-----5:R-:W-:Y:S01]  /*e8d0*/  FADD.FTZ R3, R156, R3 ;  /* 0x000000039c037221 */ /* 0x020fe20000010000 */
[-C--:B------:R-:W-:Y:S01]  /*e8e0*/  FMUL.FTZ R45, R45, R172.reuse ;  /* 0x000000ac2d2d7220 */ /* 0x080fe20000410000 */
[-C--:B------:R-:W-:Y:S01]  /*e8f0*/  FMUL.FTZ R48, R48, R172.reuse ;  /* 0x000000ac30307220 */ /* 0x080fe20000410000 */
[-C--:B------:R-:W-:Y:S01]  /*e900*/  FMUL.FTZ R49, R49, R172.reuse ;  /* 0x000000ac31317220 */ /* 0x080fe20000410000 */
[-C--:B------:R-:W-:Y:S01]  /*e910*/  FMUL.FTZ R52, R52, R172.reuse ;  /* 0x000000ac34347220 */ /* 0x080fe20000410000 */
[-C--:B------:R-:W-:Y:S01]  /*e920*/  FMUL.FTZ R53, R53, R172.reuse ;  /* 0x000000ac35357220 */ /* 0x080fe20000410000 */
[----:B------:R-:W-:Y:S01]  /*e930*/  FMUL.FTZ R56, R56, R172 ;  /* 0x000000ac38387220 */ /* 0x000fe20000410000 */
[----:B------:R-:W5:Y:S01]  /*e940*/  MUFU.EX2 R161, R161 ;  /* 0x000000a100a17308 */ /* 0x000f620000000800 */
[C---:B---3--:R-:W-:Y:S01]  /*e950*/  FADD.FTZ R3, R157.reuse, R3 ;  /* 0x000000039d037221 */ /* 0x048fe20000010000 */
[----:B------:R-:W-:Y:S01]  /*e960*/  F2FP.BF16.F32.PACK_AB R202, R157, R156 ;  /* 0x0000009c9dca723e */ /* 0x000fe200000010ff */
[-C--:B------:R-:W-:Y:S01]  /*e970*/  FMUL.FTZ R57, R57, R172.reuse ;  /* 0x000000ac39397220 */ /* 0x080fe20000410000 */
[-C--:B------:R-:W-:Y:S01]  /*e980*/  FMUL.FTZ R60, R60, R172.reuse ;  /* 0x000000ac3c3c7220 */ /* 0x080fe20000410000 */
[-C--:B------:R-:W-:Y:S01]  /*e990*/  FMUL.FTZ R61, R61, R172.reuse ;  /* 0x000000ac3d3d7220 */ /* 0x080fe20000410000 */
[-C--:B------:R-:W-:Y:S01]  /*e9a0*/  FMUL.FTZ R64, R64, R172.reuse ;  /* 0x000000ac40407220 */ /* 0x080fe20000410000 */
[-C--:B------:R-:W-:Y:S01]  /*e9b0*/  FMUL.FTZ R65, R65, R172.reuse ;  /* 0x000000ac41417220 */ /* 0x080fe20000410000 */
[----:B------:R-:W-:Y:S01]  /*e9c0*/  MUFU.EX2 R156, R169 ;  /* 0x000000a9009c7308 */ /* 0x000fe20000000800 */
[----:B----4-:R-:W-:Y:S01]  /*e9d0*/  FADD.FTZ R3, R152, R3 ;  /* 0x0000000398037221 */ /* 0x010fe20000010000 */
[-C--:B------:R-:W-:Y:S01]  /*e9e0*/  FMUL.FTZ R68, R68, R172.reuse ;  /* 0x000000ac44447220 */ /* 0x080fe20000410000 */
[-C--:B------:R-:W-:Y:S01]  /*e9f0*/  FMUL.FTZ R69, R69, R172.reuse ;  /* 0x000000ac45457220 */ /* 0x080fe20000410000 */
[-C--:B------:R-:W-:Y:S01]  /*ea00*/  FMUL.FTZ R72, R72, R172.reuse ;  /* 0x000000ac48487220 */ /* 0x080fe20000410000 */
[-C--:B------:R-:W-:Y:S01]  /*ea10*/  FMUL.FTZ R73, R73, R172.reuse ;  /* 0x000000ac49497220 */ /* 0x080fe20000410000 */
[-C--:B------:R-:W-:Y:S01]  /*ea20*/  FMUL.FTZ R76, R76, R172.reuse ;  /* 0x000000ac4c4c7220 */ /* 0x080fe20000410000 */
[-C--:B------:R-:W-:Y:S01]  /*ea30*/  FMUL.FTZ R77, R77, R172.reuse ;  /* 0x000000ac4d4d7220 */ /* 0x080fe20000410000 */
[----:B------:R-:W-:Y:S01]  /*ea40*/  MUFU.EX2 R160, R176 ;  /* 0x000000b000a07308 */ /* 0x000fe20000000800 */
[C---:B-----5:R-:W-:Y:S01]  /*ea50*/  FADD.FTZ R8, R161.reuse, R3 ;  /* 0x00000003a1087221 */ /* 0x060fe20000010000 */
[----:B------:R-:W-:Y:S01]  /*ea60*/  FMNMX.FTZ R3, R154, R201, !PT ;  /* 0x000000c99a037209 */ /* 0x000fe20007810000 */
[----:B------:R-:W-:Y:S01]  /*ea70*/  FMUL.FTZ R80, R80, R172 ;  /* 0x000000ac50507220 */ /* 0x000fe20000410000 */
[----:B------:R-:W-:Y:S01]  /*ea80*/  F2FP.BF16.F32.PACK_AB R152, R161, R152 ;  /* 0x00000098a198723e */ /* 0x000fe200000010ff */
[-C--:B------:R-:W-:Y:S01]  /*ea90*/  FMUL.FTZ R81, R81, R172.reuse ;  /* 0x000000ac51517220 */ /* 0x080fe20000410000 */
[----:B------:R-:W-:Y:S01]  /*eaa0*/  FMNMX.FTZ R3, R155, R3, !PT ;  /* 0x000000039b037209 */ /* 0x000fe20007810000 */
[-C--:B------:R-:W-:Y:S01]  /*eab0*/  FMUL.FTZ R84, R84, R172.reuse ;  /* 0x000000ac54547220 */ /* 0x080fe20000410000 */
[----:B------:R3:W-:Y:S01]  /*eac0*/  MUFU.EX2 R161, R203 ;  /* 0x000000cb00a17308 */ /* 0x0007e20000000800 */
[-C--:B------:R-:W-:Y:S01]  /*ead0*/  FMUL.FTZ R85, R85, R172.reuse ;  /* 0x000000ac55557220 */ /* 0x080fe20000410000 */
[----:B------:R-:W-:Y:S01]  /*eae0*/  FMNMX.FTZ R3, R158, R3, !PT ;  /* 0x000000039e037209 */ /* 0x000fe20007810000 */
[-C--:B------:R-:W-:Y:S01]  /*eaf0*/  FMUL.FTZ R88, R88, R172.reuse ;  /* 0x000000ac58587220 */ /* 0x080fe20000410000 */
[-C--:B------:R-:W-:Y:S01]  /*eb00*/  FMUL.FTZ R89, R89, R172.reuse ;  /* 0x000000ac59597220 */ /* 0x080fe20000410000 */
[-C--:B------:R-:W-:Y:S01]  /*eb10*/  FMUL.FTZ R92, R92, R172.reuse ;  /* 0x000000ac5c5c7220 */ /* 0x080fe20000410000 */
[----:B------:R-:W-:Y:S01]  /*eb20*/  FMNMX.FTZ R3, R159, R3, !PT ;  /* 0x000000039f037209 */ /* 0x000fe20007810000 */
[-C--:B------:R-:W-:Y:S01]  /*eb30*/  FMUL.FTZ R93, R93, R172.reuse ;  /* 0x000000ac5d5d7220 */ /* 0x080fe20000410000 */
[----:B------:R-:W4:Y:S01]  /*eb40*/  MUFU.EX2 R220, R164 ;  /* 0x000000a400dc7308 */ /* 0x000f220000000800 */
[----:B---3--:R-:W3:Y:S01]  /*eb50*/  S2R R203, SR_CgaCtaId ;  /* 0x0000000000cb7919 */ /* 0x008ee20000008800 */
        /* <DEDUP_REMOVED lines=14> */
[----:B------:R-:W5:Y:S01]  /*ec40*/  MUFU.EX2 R165, R165 ;  /* 0x000000a500a57308 */ /* 0x000f620000000800 */
[----:B----4-:R-:W-:Y:S01]  /*ec50*/  FADD.FTZ R8, R220, R8 ;  /* 0x00000008dc087221 */ /* 0x010fe20000010000 */
[----:B------:R-:W-:Y:S01]  /*ec60*/  FMNMX.FTZ R3, R170, R3, !PT ;  /* 0x00000003aa037209 */ /* 0x000fe20007810000 */
[-C--:B------:R-:W-:Y:S01]  /*ec70*/  FMUL.FTZ R113, R113, R172.reuse ;  /* 0x000000ac71717220 */ /* 0x080fe20000410000 */
[-C--:B------:R-:W-:Y:S01]  /*ec80*/  FMUL.FTZ R116, R116, R172.reuse ;  /* 0x000000ac74747220 */ /* 0x080fe20000410000 */
[-C--:B------:R-:W-:Y:S01]  /*ec90*/  FMUL.FTZ R117, R117, R172.reuse ;  /* 0x000000ac75757220 */ /* 0x080fe20000410000 */
[----:B------:R-:W-:Y:S01]  /*eca0*/  FMNMX.FTZ R3, R171, R3, !PT ;  /* 0x00000003ab037209 */ /* 0x000fe20007810000 */
[-C--:B------:R-:W-:Y:S01]  /*ecb0*/  FMUL.FTZ R120, R120, R172.reuse ;  /* 0x000000ac78787220 */ /* 0x080fe20000410000 */
[----:B------:R-:W4:Y:S01]  /*ecc0*/  MUFU.EX2 R157, R168 ;  /* 0x000000a8009d7308 */ /* 0x000f220000000800 */
[-C--:B------:R-:W-:Y:S01]  /*ecd0*/  FMUL.FTZ R121, R121, R172.reuse ;  /* 0x000000ac79797220 */ /* 0x080fe20000410000 */
[----:B------:R-:W-:Y:S01]  /*ece0*/  FMNMX.FTZ R3, R174, R3, !PT ;  /* 0x00000003ae037209 */ /* 0x000fe20007810000 */
[-C--:B------:R-:W-:Y:S01]  /*ecf0*/  FMUL.FTZ R124, R124, R172.reuse ;  /* 0x000000ac7c7c7220 */ /* 0x080fe20000410000 */
[-C--:B------:R-:W-:Y:S01]  /*ed00*/  FMUL.FTZ R125, R125, R172.reuse ;  /* 0x000000ac7d7d7220 */ /* 0x080fe20000410000 */
[-C--:B------:R-:W-:Y:S01]  /*ed10*/  FMUL.FTZ R128, R128, R172.reuse ;  /* 0x000000ac80807220 */ /* 0x080fe20000410000 */
[----:B------:R-:W-:Y:S01]  /*ed20*/  FMNMX.FTZ R3, R175, R3, !PT ;  /* 0x00000003af037209 */ /* 0x000fe20007810000 */
[-C--:B------:R-:W-:Y:S01]  /*ed30*/  FMUL.FTZ R129, R129, R172.reuse ;  /* 0x000000ac81817220 */ /* 0x080fe20000410000 */
[----:B------:R-:W0:Y:S01]  /*ed40*/  MUFU.EX2 R173, R173 ;  /* 0x000000ad00ad7308 */ /* 0x000e220000000800 */
[----:B-----5:R-:W-:Y:S01]  /*ed50*/  FADD.FTZ R8, R165, R8 ;  /* 0x00000008a5087221 */ /* 0x020fe20000010000 */
        /* <DEDUP_REMOVED lines=11> */
[----:B------:R-:W-:Y:S01]  /*ee10*/  FADD.FTZ R8, R156, R8 ;  /* 0x000000089c087221 */ /* 0x000fe20000010000 */
[----:B------:R-:W-:Y:S01]  /*ee20*/  FMNMX.FTZ R3, R183, R3, !PT ;  /* 0x00000003b7037209 */ /* 0x000fe20007810000 */
[-C--:B------:R-:W-:Y:S01]  /*ee30*/  FMUL.FTZ R144, R144, R172.reuse ;  /* 0x000000ac90907220 */ /* 0x080fe20000410000 */
[----:B------:R-:W4:Y:S01]  /*ee40*/  MUFU.EX2 R180, R180 ;  /* 0x000000b400b47308 */ /* 0x000f220000000800 */
[----:B------:R-:W-:Y:S01]  /*ee50*/  FADD.FTZ R8, R161, R8 ;  /* 0x00000008a1087221 */ /* 0x000fe20000010000 */
[----:B------:R-:W-:Y:S01]  /*ee60*/  FMNMX.FTZ R3, R186, R3, !PT ;  /* 0x00000003ba037209 */ /* 0x000fe20007810000 */
[-C--:B------:R-:W-:Y:S01]  /*ee70*/  FMUL.FTZ R145, R145, R172.reuse ;  /* 0x000000ac91917220 */ /* 0x080fe20000410000 */
[----:B------:R-:W-:Y:S01]  /*ee80*/  F2FP.BF16.F32.PACK_AB R156, R156, R157 ;  /* 0x0000009d9c9c723e */ /* 0x000fe200000010ff */
[----:B0-----:R-:W-:Y:S01]  /*ee90*/  FADD.FTZ R8, R173, R8 ;  /* 0x00000008ad087221 */ /* 0x001fe20000010000 */
[----:B------:R-:W-:Y:S01]  /*eea0*/  FMNMX.FTZ R3, R187, R3, !PT ;  /* 0x00000003bb037209 */ /* 0x000fe20007810000 */
[-C--:B------:R-:W-:Y:S01]  /*eeb0*/  FMUL.FTZ R148, R148, R172.reuse ;  /* 0x000000ac94947220 */ /* 0x080fe20000410000 */
[----:B------:R-:W0:Y:S01]  /*eec0*/  MUFU.EX2 R181, R181 ;  /* 0x000000b500b57308 */ /* 0x000e220000000800 */
[----:B------:R-:W-:Y:S01]  /*eed0*/  FADD.FTZ R8, R160, R8 ;  /* 0x00000008a0087221 */ /* 0x000fe20000010000 */
[----:B------:R-:W-:Y:S01]  /*eee0*/  FMNMX.FTZ R3, R190, R3, !PT ;  /* 0x00000003be037209 */ /* 0x000fe20007810000 */
[----:B------:R-:W-:Y:S01]  /*eef0*/  FMUL.FTZ R149, R149, R172 ;  /* 0x000000ac95957220 */ /* 0x000fe20000410000 */
[C---:B-----5:R-:W-:Y:S01]  /*ef00*/  F2FP.BF16.F32.PACK_AB R160, R177.reuse, R160 ;  /* 0x000000a0b1a0723e */ /* 0x060fe200000010ff */
[----:B------:R-:W-:Y:S01]  /*ef10*/  FADD.FTZ R8, R177, R8 ;  /* 0x00000008b1087221 */ /* 0x000fe20000010000 */
[----:B------:R-:W-:-:S02]  /*ef20*/  FMNMX.FTZ R3, R191, R3, !PT ;  /* 0x00000003bf037209 */ /* 0x000fc40007810000 */
[----:B------:R-:W5:Y:S01]  /*ef30*/  MUFU.EX2 R185, R185 ;  /* 0x000000b900b97308 */ /* 0x000f620000000800 */
[----:B----4-:R-:W-:Y:S01]  /*ef40*/  FADD.FTZ R8, R180, R8 ;  /* 0x00000008b4087221 */ /* 0x010fe20000010000 */
[----:B------:R-:W-:-:S04]  /*ef50*/  FMNMX.FTZ R3, R194, R3, !PT ;  /* 0x00000003c2037209 */ /* 0x000fc80007810000 */
[----:B------:R-:W-:Y:S02]  /*ef60*/  FMNMX.FTZ R3, R195, R3, !PT ;  /* 0x00000003c3037209 */ /* 0x000fe40007810000 */
[----:B------:R-:W4:Y:S01]  /*ef70*/  MUFU.EX2 R188, R188 ;  /* 0x000000bc00bc7308 */ /* 0x000f220000000800 */
[----:B0-----:R-:W-:Y:S01]  /*ef80*/  FADD.FTZ R8, R181, R8 ;  /* 0x00000008b5087221 */ /* 0x001fe20000010000 */
[----:B------:R-:W-:-:S03]  /*ef90*/  FMNMX.FTZ R3, R198, R3, !PT ;  /* 0x00000003c6037209 */ /* 0x000fc60007810000 */
[----:B------:R-:W-:Y:S01]  /*efa0*/  FADD.FTZ R8, R164, R8 ;  /* 0x00000008a4087221 */ /* 0x000fe20000010000 */
[----:B------:R-:W-:Y:S02]  /*efb0*/  FMNMX.FTZ R153, R199, R3, !PT ;  /* 0x00000003c7997209 */ /* 0x000fe40007810000 */
[----:B------:R-:W0:Y:S01]  /*efc0*/  MUFU.EX2 R189, R189 ;  /* 0x000000bd00bd7308 */ /* 0x000e220000000800 */
[C---:B-----5:R-:W-:Y:S01]  /*efd0*/  FADD.FTZ R8, R185.reuse, R8 ;  /* 0x00000008b9087221 */ /* 0x060fe20000010000 */
[----:B------:R-:W-:Y:S01]  /*efe0*/  F2FP.BF16.F32.PACK_AB R164, R185, R164 ;  /* 0x000000a4b9a4723e */ /* 0x000fe200000010ff */
[----:B------:R-:W5:Y:S05]  /*eff0*/  SHFL.BFLY PT, R3, R153, 0x2, 0x1f ;  /* 0x0c401f0099037f89 */ /* 0x000f6a00000e0000 */
[----:B------:R-:W1:Y:S01]  /*f000*/  MUFU.EX2 R168, R192 ;  /* 0x000000c000a87308 */ /* 0x000e620000000800 */
[----:B----4-:R-:W-:-:S07]  /*f010*/  FADD.FTZ R8, R188, R8 ;  /* 0x00000008bc087221 */ /* 0x010fce0000010000 */
[----:B------:R-:W4:Y:S01]  /*f020*/  MUFU.EX2 R193, R193 ;  /* 0x000000c100c17308 */ /* 0x000f220000000800 */
[----:B0-----:R-:W-:-:S07]  /*f030*/  FADD.FTZ R8, R189, R8 ;  /* 0x00000008bd087221 */ /* 0x001fce0000010000 */
[----:B------:R-:W0:Y:S01]  /*f040*/  MUFU.EX2 R196, R196 ;  /* 0x000000c400c47308 */ /* 0x000e220000000800 */
[----:B-1----:R-:W-:Y:S01]  /*f050*/  FADD.FTZ R8, R168, R8 ;  /* 0x00000008a8087221 */ /* 0x002fe20000010000 */
[----:B-----5:R-:W-:-:S05]  /*f060*/  FMNMX.FTZ R153, R153, R3, !PT ;  /* 0x0000000399997209 */ /* 0x020fca0007810000 */
[----:B------:R-:W1:Y:S01]  /*f070*/  SHFL.BFLY PT, R3, R153, 0x1, 0x1f ;  /* 0x0c201f0099037f89 */ /* 0x000e6200000e0000 */
[C---:B----4-:R-:W-:Y:S01]  /*f080*/  FADD.FTZ R8, R193.reuse, R8 ;  /* 0x00000008c1087221 */ /* 0x050fe20000010000 */
[----:B------:R-:W-:-:S03]  /*f090*/  F2FP.BF16.F32.PACK_AB R168, R193, R168 ;  /* 0x000000a8c1a8723e */ /* 0x000fc600000010ff */
[----:B0-----:R-:W-:Y:S01]  /*f0a0*/  FADD.FTZ R8, R196, R8 ;  /* 0x00000008c4087221 */ /* 0x001fe20000010000 */
[----:B-1----:R-:W-:-:S05]  /*f0b0*/  FMNMX.FTZ R3, R153, R3, !PT ;  /* 0x0000000399037209 */ /* 0x002fca0007810000 */
[C---:B------:R-:W-:Y:S01]  /*f0c0*/  FMUL.FTZ R153, R3.reuse, R0 ;  /* 0x0000000003997220 */ /* 0x040fe20000410000 */
[----:B------:R-:W-:-:S03]  /*f0d0*/  FADD.FTZ R169, -R3, R201 ;  /* 0x000000c903a97221 */ /* 0x000fc60000010100 */
[-CC-:B------:R-:W-:Y:S01]  /*f0e0*/  FFMA.FTZ R154, R154, R0.reuse, -R153.reuse ;  /* 0x000000009a9a7223 */ /* 0x180fe20000010899 */
[-C--:B------:R-:W-:Y:S01]  /*f0f0*/  FMUL.FTZ R169, R169, R0.reuse ;  /* 0x00000000a9a97220 */ /* 0x080fe20000410000 */
[-CC-:B------:R-:W-:Y:S01]  /*f100*/  FFMA.FTZ R155, R155, R0.reuse, -R153.reuse ;  /* 0x000000009b9b7223 */ /* 0x180fe20000010899 */
[-CC-:B------:R-:W-:Y:S01]  /*f110*/  FFMA.FTZ R176, R174, R0.reuse, -R153.reuse ;  /* 0x00000000aeb07223 */ /* 0x180fe20000010899 */
[-CC-:B------:R-:W-:Y:S01]  /*f120*/  FFMA.FTZ R158, R158, R0.reuse, -R153.reuse ;  /* 0x000000009e9e7223 */ /* 0x180fe20000010899 */
[----:B------:R-:W0:Y:S01]  /*f130*/  MUFU.EX2 R174, R169 ;  /* 0x000000a900ae7308 */ /* 0x000e220000000800 */
        /* <DEDUP_REMOVED lines=19> */
[-CC-:B------:R-:W-:Y:S01]  /*f270*/  FFMA.FTZ R195, R195, R0.reuse, -R153.reuse ;  /* 0x00000000c3c37223 */ /* 0x180fe20000010899 */
[-CC-:B------:R-:W-:Y:S01]  /*f280*/  FFMA.FTZ R198, R198, R0.reuse, -R153.reuse ;  /* 0x00000000c6c67223 */ /* 0x180fe20000010899 */
[----:B------:R-:W-:Y:S01]  /*f290*/  FFMA.FTZ R199, R199, R0, -R153 ;  /* 0x00000000c7c77223 */ /* 0x000fe20000010899 */
[-C--:B0-----:R-:W-:Y:S01]  /*f2a0*/  FMUL.FTZ R26, R26, R174.reuse ;  /* 0x000000ae1a1a7220 */ /* 0x081fe20000410000 */
[----:B------:R-:W0:Y:S01]  /*f2b0*/  MUFU.EX2 R158, R158 ;  /* 0x0000009e009e7308 */ /* 0x000e220000000800 */
[----:B-1----:R-:W-:Y:S01]  /*f2c0*/  FFMA.FTZ R5, R174, R5, R154 ;  /* 0x00000005ae057223 */ /* 0x002fe2000001009a */
        /* <DEDUP_REMOVED lines=14> */
[----:B------:R4:W5:Y:S01]  /*f3b0*/  MUFU.EX2 R153, R162 ;  /* 0x000000a200997308 */ /* 0x0009620000000800 */
        /* <DEDUP_REMOVED lines=8> */
[----:B-1----:R-:W-:Y:S01]  /*f440*/  FADD.FTZ R5, R159, R5 ;  /* 0x000000059f057221 */ /* 0x002fe20000010000 */
[----:B----4-:R-:W-:-:S02]  /*f450*/  VIADD R162, R14, 0x22840 ;  /* 0x000228400ea27836 */ /* 0x010fc40000000000 */
[-C--:B------:R-:W-:Y:S01]  /*f460*/  FMUL.FTZ R59, R59, R174.reuse ;  /* 0x000000ae3b3b7220 */ /* 0x080fe20000410000 */
[-C--:B------:R-:W-:Y:S01]  /*f470*/  FMUL.FTZ R62, R62, R174.reuse ;  /* 0x000000ae3e3e7220 */ /* 0x080fe20000410000 */
[-C--:B------:R-:W-:Y:S01]  /*f480*/  FMUL.FTZ R63, R63, R174.reuse ;  /* 0x000000ae3f3f7220 */ /* 0x080fe20000410000 */
[----:B------:R-:W-:Y:S01]  /*f490*/  FMUL.FTZ R66, R66, R174 ;  /* 0x000000ae42427220 */ /* 0x000fe20000410000 */
[----:B---3--:R-:W-:Y:S01]  /*f4a0*/  PRMT R162, R203, 0x654, R162 ;  /* 0x00000654cba27816 */ /* 0x008fe200000000a2 */
[----:B------:R-:W1:Y:S01]  /*f4b0*/  MUFU.EX2 R166, R166 ;  /* 0x000000a600a67308 */ /* 0x000e620000000800 */
[----:B-----5:R-:W-:Y:S01]  /*f4c0*/  FADD.FTZ R5, R153, R5 ;  /* 0x0000000599057221 */ /* 0x020fe20000010000 */
[----:B------:R-:W-:Y:S01]  /*f4d0*/  F2FP.BF16.F32.PACK_AB R203, R159, R158 ;  /* 0x0000009e9fcb723e */ /* 0x000fe200000010ff */
[----:B------:R3:W-:Y:S01]  /*f4e0*/  SYNCS.ARRIVE.TRANS64.RED.A1T0 RZ, [R162+URZ], RZ ;  /* 0x000000ffa2ff79a7 */ /* 0x0007e2000810043f */
[----:B------:R-:W-:Y:S01]  /*f4f0*/  F2FP.BF16.F32.PACK_AB R158, R173, R161 ;  /* 0x000000a1ad9e723e */ /* 0x000fe200000010ff */
[-C--:B------:R-:W-:Y:S01]  /*f500*/  FMUL.FTZ R67, R67, R174.reuse ;  /* 0x000000ae43437220 */ /* 0x080fe20000410000 */
[-C--:B------:R-:W-:Y:S01]  /*f510*/  FMUL.FTZ R70, R70, R174.reuse ;  /* 0x000000ae46467220 */ /* 0x080fe20000410000 */
[-C--:B------:R-:W-:Y:S01]  /*f520*/  FMUL.FTZ R71, R71, R174.reuse ;  /* 0x000000ae47477220 */ /* 0x080fe20000410000 */
[----:B------:R-:W4:Y:S01]  /*f530*/  MUFU.EX2 R167, R167 ;  /* 0x000000a700a77308 */ /* 0x000f220000000800 */
[C---:B0-----:R-:W-:Y:S01]  /*f540*/  FADD.FTZ R5, R163.reuse, R5 ;  /* 0x00000005a3057221 */ /* 0x041fe20000010000 */
[----:B------:R-:W-:Y:S01]  /*f550*/  F2FP.BF16.F32.PACK_AB R153, R163, R153 ;  /* 0x00000099a399723e */ /* 0x000fe200000010ff */
[----:B------:R-:W-:Y:S01]  /*f560*/  FMUL.FTZ R74, R74, R174 ;  /* 0x000000ae4a4a7220 */ /* 0x000fe20000410000 */
[----:B---3--:R-:W-:Y:S01]  /*f570*/  F2FP.BF16.F32.PACK_AB R162, R181, R180 ;  /* 0x000000b4b5a2723e */ /* 0x008fe200000010ff */
        /* <DEDUP_REMOVED lines=56> */
[----:B------:R-:W-:-:S03]  /*f900*/  FMUL.FTZ R151, R151, R174 ;  /* 0x000000ae97977220 */ /* 0x000fc60000410000 */
        /* <DEDUP_REMOVED lines=31> */
.L_x_5297:
[----:B------:R0:W1:Y:S01]  /*fb00*/  SYNCS.PHASECHK.TRANS64.TRYWAIT P1, [R14+URZ+0x22850], R15 ;  /* 0x0228500f0e0075a7 */ /* 0x000062000802017f */
[----:B------:R-:W-:Y:S05]  /*fb10*/  @!P0 BRA `(.L_x_5298) ;  /* 0x0000000000048947 */ /* 0x000fea0003800000 */
[----:B------:R-:W-:Y:S01]  /*fb20*/  BPT.TRAP 0x1 ;  /* 0x000000040000795c */ /* 0x000fe20000300000 */
.L_x_5298:
[----:B------:R-:W-:Y:S04]  /*fb30*/  BSSY B0, `(.L_x_5299) ;  /* 0x0000004000007945 */ /* 0x000fe80003800000 */
[----:B-1----:R-:W-:Y:S05]  /*fb40*/  @P1 BRA `(.L_x_5300) ;  /* 0x0000000000081947 */ /* 0x002fea0003800000 */
[----:B------:R-:W1:Y:S02]  /*fb50*/  SYNCS.PHASECHK.TRANS64.TRYWAIT P1, [R14+URZ+0x22850], R15 ;  /* 0x0228500f0e0075a7 */ /* 0x000e64000802017f */
[----:B-1----:R-:W-:Y:S05]  /*fb60*/  @!P1 BRA `(.L_x_5301) ;  /* 0x000000c000689947 */ /* 0x002fea0003800000 */
.L_x_5300:
[----:B------:R-:W-:Y:S05]  /*fb70*/  BSYNC B0 ;  /* 0x0000000000007941 */ /* 0x000fea0003800000 */
.L_x_5299:
[----:B------:R-:W3:Y:S01]  /*fb80*/  S2R R174, SR_TID.X ;  /* 0x0000000000ae7919 */ /* 0x000ee20000002100 */
[----:B------:R-:W-:Y:S05]  /*fb90*/  WARPSYNC.ALL ;  /* 0x0000000000007948 */ /* 0x000fea0003800000 */
[----:B------:R-:W-:Y:S02]  /*fba0*/  IMAD R172, R22, 0xc00, R221 ;  /* 0x00000c0016ac7824 */ /* 0x000fe400078e02dd */
[----:B------:R-:W-:Y:S02]  /*fbb0*/  IMAD.MOV.U32 R173, RZ, RZ, 0x40000040 ;  /* 0x40000040ffad7424 */ /* 0x000fe400078e00ff */
[----:B------:R-:W-:Y:S01]  /*fbc0*/  IMAD.MOV.U32 R175, RZ, RZ, 0x40000040 ;  /* 0x40000040ffaf7424 */ /* 0x000fe200078e00ff */
[----:B------:R-:W-:-:S02]  /*fbd0*/  R2UR UR6, R172 ;  /* 0x00000000ac0672ca */ /* 0x000fc400000e0000 */
[----:B------:R-:W-:Y:S01]  /*fbe0*/  R2UR UR7, R173 ;  /* 0x00000000ad0772ca */ /* 0x000fe200000e0000 */
[----:B------:R-:W-:Y:S01]  /*fbf0*/  IMAD.MOV.U32 R173, RZ, RZ, 0x40000040 ;  /* 0x40000040ffad7424 */ /* 0x000fe200078e00ff */
[----:B---3--:R-:W-:-:S05]  /*fc00*/  SHF.R.U32.HI R174, RZ, 0x7, R174 ;  /* 0x00000007ffae7819 */ /* 0x008fca00000116ae */
[----:B01----:R-:W-:Y:S02]  /*fc10*/  VIADD R15, R174, 0x8 ;  /* 0x00000008ae0f7836 */ /* 0x003fe40000000000 */
[----:B------:R-:W-:-:S03]  /*fc20*/  VIADD R174, R172, 0x80 ;  /* 0x00000080acae7836 */ /* 0x000fc60000000000 */
        /* <DEDUP_REMOVED lines=42> */
.L_x_5302:
[----:B------:R-:W0:Y:S01]  /*fed0*/  S2R R15, SR_CgaCtaId ;  /* 0x00000000000f7919 */ /* 0x000e220000008800 */
[C---:B------:R-:W-:Y:S01]  /*fee0*/  ISETP.GT.AND P1, PT, R9.reuse, RZ, PT ;  /* 0x000000ff0900720c */ /* 0x040fe20003f24270 */
[----:B------:R-:W-:Y:S02]  /*fef0*/  VIADD R14, R14, 0x22860 ;  /* 0x000228600e0e7836 */ /* 0x000fe40000000000 */
[----:B------:R-:W-:Y:S02]  /*ff00*/  VIADD R9, R9, 0xffffffff ;  /* 0xffffffff09097836 */ /* 0x000fe40000000000 */
[----:B------:R-:W-:Y:S02]  /*ff10*/  IMAD.MOV.U32 R201, RZ, RZ, R3 ;  /* 0x000000ffffc97224 */ /* 0x000fe400078e0003 */
[----:B------:R-:W-:Y:S01]  /*ff20*/  IMAD.MOV.U32 R200, RZ, RZ, R4 ;  /* 0x000000ffffc87224 */ /* 0x000fe200078e0004 */
[----:B0-----:R-:W-:-:S04]  /*ff30*/  PRMT R14, R15, 0x654, R14 ;  /* 0x000006540f0e7816 */ /* 0x001fc8000000000e */
[----:B------:R0:W-:Y:S01]  /*ff40*/  SYNCS.ARRIVE.TRANS64.RED.A1T0 RZ, [R14+URZ], RZ ;  /* 0x000000ff0eff79a7 */ /* 0x0001e2000810043f */
[----:B------:R-:W-:Y:S05]  /*ff50*/  @P1 BRA `(.L_x_5303) ;  /* 0xffffffe000401947 */ /* 0x000fea000383ffff */
.L_x_5291:
[----:B------:R-:W3:Y:S01]  /*ff60*/  LDL.LU R172, [R1+0x3c] ;  /* 0x00003c0001ac7983 */ /* 0x000ee20000300800 */
[----:B------:R-:W-:Y:S05]  /*ff70*/  WARPSYNC.ALL ;  /* 0x0000000000007948 */ /* 0x000fea0003800000 */
[----:B------:R-:W1:Y:S01]  /*ff80*/  SHFL.BFLY PT, R7, R8, 0x2, 0x1f ;  /* 0x0c401f0008077f89 */ /* 0x000e6200000e0000 */
[----:B------:R-:W-:Y:S01]  /*ff90*/  VIADD R22, R22, 0x1 ;  /* 0x0000000116167836 */ /* 0x000fe20000000000 */
[----:B------:R4:W-:Y:S08]  /*ffa0*/  BAR.ARV R212, 0x100 ;  /* 0x000400d40000751d */ /* 0x0009f00000002000 */
[----:B------:R-:W-:Y:S06]  /*ffb0*/  BAR.ARV 0x8, 0x180 ;  /* 0x0206000000007b1d */ /* 0x000fec0000002000 */
[----:B------:R-:W-:Y:S01]  /*ffc0*/  ISETP.NE.AND P0, PT, R22, 0x2, PT ;  /* 0x000000021600780c */ /* 0x000fe20003f05270 */
[----:B------:R-:W-:Y:S01]  /*ffd0*/  IMAD.MOV.U32 R13, RZ, RZ, -0x800000 ;  /* 0xff800000ff0d7424 */ /* 0x000fe200078e00ff */
[----:B------:R-:W5:Y:S01]  /*ffe0*/  SHFL.BFLY PT, R10, R5, 0x2, 0x1f ;  /* 0x0c401f00050a7f89 */ /* 0x000f6200000e0000 */
[----:B------:R-:W-:-:S02]  /*fff0*/  PLOP3.LUT P1, PT, PT, PT, PT, 0x8, 0x0 ;  /* 0x000000000000781c */ /* 0x000fc40003f2e170 */
[----:B------:R-:W-:Y:S01]  /*10000*/  SEL R22, R22, RZ, P0 ;  /* 0x000000ff16167207 */ /* 0x000fe20000000000 */
[----:B-1----:R-:W-:-:S05]  /*10010*/  FADD.FTZ R7, R7, R8 ;  /* 0x0000000807077221 */ /* 0x002fca0000010000 */
[----:B------:R-:W1:Y:S01]  /*10020*/  SHFL.BFLY PT, R6, R7, 0x1, 0x1f ;  /* 0x0c201f0007067f89 */ /* 0x000e6200000e0000 */
[----:B-----5:R-:W-:Y:S01]  /*10030*/  FADD.FTZ R11, R10, R5 ;  /* 0x000000050a0b7221 */ /* 0x020fe20000010000 */
[----:B------:R-:W-:-:S04]  /*10040*/  IMAD.MOV.U32 R10, RZ, RZ, RZ ;  /* 0x000000ffff0a7224 */ /* 0x000fc800078e00ff */
[----:B------:R-:W5:Y:S01]  /*10050*/  SHFL.BFLY PT, R12, R11, 0x1, 0x1f ;  /* 0x0c201f000b0c7f89 */ /* 0x000f6200000e0000 */
[----:B-1----:R-:W-:Y:S01]  /*10060*/  FADD.FTZ R8, R7, R6 ;  /* 0x0000000607087221 */ /* 0x002fe20000010000 */
[----:B------:R-:W-:Y:S01]  /*10070*/  IMAD.MOV.U32 R7, RZ, RZ, RZ ;  /* 0x000000ffff077224 */ /* 0x000fe200078e00ff */
[----:B------:R-:W-:-:S03]  /*10080*/  SEL R6, RZ, 0x1, P0 ;  /* 0x00000001ff067807 */ /* 0x000fc60000000000 */
[----:B------:R-:W-:Y:S02]  /*10090*/  FSETP.NE.FTZ.AND P2, PT, R8, RZ, PT ;  /* 0x000000ff0800720b */ /* 0x000fe40003f55000 */
[----:B------:R-:W-:-:S11]  /*100a0*/  LOP3.LUT R207, R207, R6, RZ, 0x3c, !PT ;  /* 0x00000006cfcf7212 */ /* 0x000fd600078e3cff */
[----:B------:R-:W1:Y:S01]  /*100b0*/  @P2 MUFU.RCP R10, R8 ;  /* 0x00000008000a2308 */ /* 0x000e620000001000 */
[----:B------:R-:W-:Y:S01]  /*100c0*/  @P2 FMUL.FTZ R20, R0, 0.69314718246459960938 ;  /* 0x3f31721800142820 */ /* 0x000fe20000410000 */
[----:B-----5:R-:W-:Y:S01]  /*100d0*/  FADD.FTZ R9, R11, R12 ;  /* 0x0000000c0b097221 */ /* 0x020fe20000010000 */
[----:B------:R-:W-:-:S04]  /*100e0*/  IMAD.MOV.U32 R12, RZ, RZ, -0x800000 ;  /* 0xff800000ff0c7424 */ /* 0x000fc800078e00ff */
[----:B------:R-:W-:Y:S01]  /*100f0*/  FSETP.NE.FTZ.AND P3, PT, R9, RZ, PT ;  /* 0x000000ff0900720b */ /* 0x000fe20003f75000 */
[----:B------:R-:W5:Y:S01]  /*10100*/  @P2 MUFU.LG2 R8, R8 ;  /* 0x0000000800082308 */ /* 0x000f620000000c00 */
[-C--:B-1----:R-:W-:Y:S01]  /*10110*/  FMUL.FTZ R162, R84, R10.reuse ;  /* 0x0000000a54a27220 */ /* 0x082fe20000410000 */
[-C--:B------:R-:W-:Y:S01]  /*10120*/  FMUL.FTZ R163, R88, R10.reuse ;  /* 0x0000000a58a37220 */ /* 0x080fe20000410000 */
[----:B------:R-:W-:-:S09]  /*10130*/  FMUL.FTZ R164, R92, R10 ;  /* 0x0000000a5ca47220 */ /* 0x000fd20000410000 */
[----:B------:R-:W-:Y:S01]  /*10140*/  @P3 MUFU.RCP R7, R9 ;  /* 0x0000000900073308 */ /* 0x000fe20000001000 */
[-C--:B------:R-:W-:Y:S01]  /*10150*/  FMUL.FTZ R165, R96, R10.reuse ;  /* 0x0000000a60a57220 */ /* 0x080fe20000410000 */
[-C--:B------:R-:W-:Y:S01]  /*10160*/  FMUL.FTZ R166, R100, R10.reuse ;  /* 0x0000000a64a67220 */ /* 0x080fe20000410000 */
[----:B------:R-:W-:Y:S01]  /*10170*/  @P3 FMUL.FTZ R19, R0, 0.69314718246459960938 ;  /* 0x3f31721800133820 */ /* 0x000fe20000410000 */
[-C--:B------:R-:W-:Y:S01]  /*10180*/  FMUL.FTZ R5, R24, R10.reuse ;  /* 0x0000000a18057220 */ /* 0x080fe20000410000 */
[----:B-----5:R-:W-:Y:S01]  /*10190*/  @P2 FMUL.FTZ R21, R8, 0.69314718246459960938 ;  /* 0x3f31721808152820 */ /* 0x020fe20000410000 */
        /* <DEDUP_REMOVED lines=128> */
.L_x_5232:
[----:B------:R-:W-:Y:S05]  /*109a0*/  WARPSYNC.ALL ;  /* 0x0000000000007948 */ /* 0x000fea0003800000 */
[----:B------:R-:W0:Y:S01]  /*109b0*/  S2R R3, SR_CgaCtaId ;  /* 0x0000000000037919 */ /* 0x000e220000008800 */
[----:B------:R-:W-:Y:S01]  /*109c0*/  MOV R19, 0x400 ;  /* 0x0000040000137802 */ /* 0x000fe20000000f00 */
[----:B------:R-:W-:Y:S01]  /*109d0*/  BSSY B0, `(.L_x_5304) ;  /* 0x0000319000007945 */ /* 0x000fe20003800000 */
[----:B------:R-:W-:Y:S02]  /*109e0*/  BAR.SYNC.DEFER_BLOCKING 0x5, 0x180 ;  /* 0x0146000000007b1d */ /* 0x000fe40000010000 */
[----:B0-----:R-:W-:-:S05]  /*109f0*/  LEA R19, R3, R19, 0x18 ;  /* 0x0000001303137211 */ /* 0x001fca00078ec0ff */
[----:B------:R0:W1:Y:S01]  /*10a00*/  LDS.128 R32, [R19+0x228d0] ;  /* 0x0228d00013207984 */ /* 0x0000620000000c00 */
[----:B------:R-:W-:Y:S06]  /*10a10*/  BAR.ARV 0x4, 0x180 ;  /* 0x0106000000007b1d */ /* 0x000fec0000002000 */
[----:B------:R-:W-:Y:S05]  /*10a20*/  @P1 BRA `(.L_x_5305) ;  /* 0x0000002000281947 */ /* 0x000fea0003800000 */
[----:B------:R-:W3:Y:S04]  /*10a30*/  LDL R3, [R1+0x54] ;  /* 0x0000540001037983 */ /* 0x000ee80000100800 */
[----:B------:R-:W2:Y:S04]  /*10a40*/  LDL.LU R174, [R1+0x30] ;  /* 0x0000300001ae7983 */ /* 0x000ea80000300800 */
[----:B------:R-:W2:Y:S01]  /*10a50*/  LDL.LU R173, [R1+0x34] ;  /* 0x0000340001ad7983 */ /* 0x000ea20000300800 */
[----:B------:R-:W0:Y:S01]  /*10a60*/  S2R R4, SR_SWINHI ;  /* 0x0000000000047919 */ /* 0x000e220000002f00 */
[----:B------:R-:W-:Y:S05]  /*10a70*/  WARPSYNC.ALL ;  /* 0x0000000000007948 */ /* 0x000fea0003800000 */
[----:B------:R-:W-:Y:S01]  /*10a80*/  F2FP.BF16.F32.PACK_AB R11, R30, R11 ;  /* 0x0000000b1e0b723e */ /* 0x000fe200000010ff */
[----:B------:R-:W-:Y:S01]  /*10a90*/  ULDC.64 UR4, c[0x0][0xc00] ;  /* 0x0003000000047ab9 */ /* 0x000fe20000000a00 */
[----:B------:R-:W-:Y:S01]  /*10aa0*/  F2FP.BF16.F32.PACK_AB R27, R55, R27 ;  /* 0x0000001b371b723e */ /* 0x000fe200000010ff */
[----:B----4-:R-:W4:Y:S01]  /*10ab0*/  LDL R172, [R1+0x10] ;  /* 0x0000100001ac7983 */ /* 0x010f220000100800 */
[----:B------:R-:W-:-:S02]  /*10ac0*/  MOV R20, R19 ;  /* 0x0000001300147202 */ /* 0x000fc40000000f00 */
[----:B0-----:R-:W-:Y:S02]  /*10ad0*/  MOV R21, R4 ;  /* 0x0000000400157202 */ /* 0x001fe40000000f00 */
        /* <DEDUP_REMOVED lines=14> */
[----:B------:R-:W-:Y:S01]  /*10bc0*/  BAR.SYNC.DEFER_BLOCKING 0x1, 0x100 ;  /* 0x0044000000007b1d */ /* 0x000fe20000010000 */
[----:B---3--:R-:W-:-:S03]  /*10bd0*/  IMAD.WIDE R114, R3, 0x2, R20 ;  /* 0x0000000203727825 */ /* 0x008fc600078e0214 */
[----:B------:R-:W-:-:S04]  /*10be0*/  IADD3 R3, P2, R114, 0x40, RZ ;  /* 0x0000004072037810 */ /* 0x000fc80007f5e0ff */
[----:B------:R-:W-:-:S04]  /*10bf0*/  LOP3.LUT R4, R3, 0x380, RZ, 0xc0, !PT ;  /* 0x0000038003047812 */ /* 0x000fc800078ec0ff */
[----:B------:R-:W-:Y:S02]  /*10c00*/  SHF.R.U64 R4, R4, 0x3, RZ ;  /* 0x0000000304047819 */ /* 0x000fe400000012ff */
[----:B------:R-:W-:Y:S02]  /*10c10*/  LOP3.LUT R9, R114, 0x380, RZ, 0xc0, !PT ;  /* 0x0000038072097812 */ /* 0x000fe400078ec0ff */
[----:B------:R-:W-:Y:S02]  /*10c20*/  LOP3.LUT R4, R4, R3, RZ, 0x3c, !PT ;  /* 0x0000000304047212 */ /* 0x000fe400078e3cff */
[C---:B------:R-:W-:Y:S02]  /*10c30*/  IADD3 R3, P4, R114.reuse, 0x4000, RZ ;  /* 0x0000400072037810 */ /* 0x040fe40007f9e0ff */
[----:B------:R-:W-:Y:S02]  /*10c40*/  IADD3 R105, P1, R114, 0x20, RZ ;  /* 0x0000002072697810 */ /* 0x000fe40007f3e0ff */
[----:B------:R-:W-:-:S02]  /*10c50*/  SHF.R.U64 R9, R9, 0x3, RZ ;  /* 0x0000000309097819 */ /* 0x000fc400000012ff */
[----:B-----5:R-:W-:Y:S02]  /*10c60*/  LOP3.LUT R24, R3, 0x380, RZ, 0xc0, !PT ;  /* 0x0000038003187812 */ /* 0x020fe400078ec0ff */
[----:B------:R-:W-:Y:S02]  /*10c70*/  LOP3.LUT R104, R105, 0x380, RZ, 0xc0, !PT ;  /* 0x0000038069687812 */ /* 0x000fe400078ec0ff */
[----:B------:R-:W-:Y:S02]  /*10c80*/  IADD3 R113, P3, R114, 0x60, RZ ;  /* 0x0000006072717810 */ /* 0x000fe40007f7e0ff */
[----:B------:R-:W-:Y:S01]  /*10c90*/  LOP3.LUT R8, R9, R114, RZ, 0x3c, !PT ;  /* 0x0000007209087212 */ /* 0x000fe200078e3cff */
[----:B------:R-:W-:Y:S01]  /*10ca0*/  IMAD.MOV.U32 R9, RZ, RZ, R115 ;  /* 0x000000ffff097224 */ /* 0x000fe200078e0073 */
[----:B------:R-:W-:Y:S02]  /*10cb0*/  SHF.R.U64 R24, R24, 0x3, RZ ;  /* 0x0000000318187819 */ /* 0x000fe400000012ff */
[----:B------:R-:W-:-:S02]  /*10cc0*/  SHF.R.U64 R104, R104, 0x3, RZ ;  /* 0x0000000368687819 */ /* 0x000fc400000012ff */
[----:B------:R-:W-:Y:S02]  /*10cd0*/  LOP3.LUT R112, R113, 0x380, RZ, 0xc0, !PT ;  /* 0x0000038071707812 */ /* 0x000fe400078ec0ff */
[----:B------:R-:W-:Y:S02]  /*10ce0*/  LOP3.LUT R24, R24, R3, RZ, 0x3c, !PT ;  /* 0x0000000318187212 */ /* 0x000fe400078e3cff */
[----:B------:R-:W-:Y:S02]  /*10cf0*/  MOV R3, R8 ;  /* 0x0000000800037202 */ /* 0x000fe40000000f00 */
[----:B------:R-:W-:Y:S01]  /*10d00*/  LOP3.LUT R104, R104, R105, RZ, 0x3c, !PT ;  /* 0x0000006968687212 */ /* 0x000fe200078e3cff */
[--C-:B------:R-:W-:Y:S01]  /*10d10*/  IMAD.X R105, RZ, RZ, R115.reuse, P1 ;  /* 0x000000ffff697224 */ /* 0x100fe200008e0673 */
[----:B------:R-:W-:Y:S01]  /*10d20*/  F2FP.BF16.F32.PACK_AB R8, R25, R5 ;  /* 0x000000051908723e */ /* 0x000fe200000010ff */
[----:B------:R-:W-:Y:S01]  /*10d30*/  IMAD.X R5, RZ, RZ, R115, P2 ;  /* 0x000000ffff057224 */ /* 0x000fe200010e0673 */
[----:B------:R-:W-:-:S02]  /*10d40*/  F2FP.BF16.F32.PACK_AB R9, R10, R26 ;  /* 0x0000001a0a09723e */ /* 0x000fc400000010ff */
[----:B------:R-:W-:Y:S02]  /*10d50*/  SHF.R.U64 R112, R112, 0x3, RZ ;  /* 0x0000000370707819 */ /* 0x000fe400000012ff */
[----:B------:R-:W-:Y:S02]  /*10d60*/  F2FP.BF16.F32.PACK_AB R10, R29, R28 ;  /* 0x0000001c1d0a723e */ /* 0x000fe400000010ff */
[C---:B------:R-:W-:Y:S02]  /*10d70*/  IADD3 R111, P5, R114.reuse, 0x4020, RZ ;  /* 0x00004020726f7810 */ /* 0x040fe40007fbe0ff */
[C---:B------:R-:W-:Y:S02]  /*10d80*/  IADD3 R109, P0, R114.reuse, 0x4040, RZ ;  /* 0x00004040726d7810 */ /* 0x040fe40007f1e0ff */
[C---:B------:R-:W-:Y:S02]  /*10d90*/  IADD3 R107, P1, R114.reuse, 0x4060, RZ ;  /* 0x00004060726b7810 */ /* 0x040fe40007f3e0ff */
[----:B------:R-:W-:-:S02]  /*10da0*/  IADD3 R29, P2, R114, 0x8000, RZ ;  /* 0x00008000721d7810 */ /* 0x000fc40007f5e0ff */
[----:B------:R-:W-:Y:S01]  /*10db0*/  LOP3.LUT R112, R112, R113, RZ, 0x3c, !PT ;  /* 0x0000007170707212 */ /* 0x000fe200078e3cff */
[----:B------:R-:W-:Y:S01]  /*10dc0*/  IMAD.X R113, RZ, RZ, R115, P3 ;  /* 0x000000ffff717224 */ /* 0x000fe200018e0673 */
[----:B------:R-:W-:Y:S02]  /*10dd0*/  LOP3.LUT R110, R111, 0x380, RZ, 0xc0, !PT ;  /* 0x000003806f6e7812 */ /* 0x000fe400078ec0ff */
[----:B------:R-:W-:Y:S02]  /*10de0*/  LOP3.LUT R108, R109, 0x380, RZ, 0xc0, !PT ;  /* 0x000003806d6c7812 */ /* 0x000fe400078ec0ff */
[----:B------:R-:W-:Y:S02]  /*10df0*/  LOP3.LUT R106, R107, 0x380, RZ, 0xc0, !PT ;  /* 0x000003806b6a7812 */ /* 0x000fe400078ec0ff */
[----:B------:R-:W-:Y:S02]  /*10e00*/  LOP3.LUT R7, R29, 0x380, RZ, 0xc0, !PT ;  /* 0x000003801d077812 */ /* 0x000fe400078ec0ff */
[----:B------:R-:W-:Y:S01]  /*10e10*/  IADD3 R87, P3, R114, 0x8020, RZ ;  /* 0x0000802072577810 */ /* 0x000fe20007f7e0ff */
[----:B------:R0:W-:Y:S01]  /*10e20*/  STSM.16.M88.4 [R3], R8 ;  /* 0x0000000803007844 */ /* 0x0001e20000000200 */
[----:B------:R-:W-:-:S02]  /*10e30*/  SHF.R.U64 R110, R110, 0x3, RZ ;  /* 0x000000036e6e7819 */ /* 0x000fc400000012ff */
[----:B------:R-:W-:Y:S02]  /*10e40*/  SHF.R.U64 R108, R108, 0x3, RZ ;  /* 0x000000036c6c7819 */ /* 0x000fe400000012ff */
[----:B------:R-:W-:Y:S01]  /*10e50*/  SHF.R.U64 R106, R106, 0x3, RZ ;  /* 0x000000036a6a7819 */ /* 0x000fe200000012ff */
[--C-:B------:R-:W-:Y:S01]  /*10e60*/  IMAD.X R25, RZ, RZ, R115.reuse, P4 ;  /* 0x000000ffff197224 */ /* 0x100fe200020e0673 */
[----:B------:R-:W-:Y:S01]  /*10e70*/  LOP3.LUT R110, R110, R111, RZ, 0x3c, !PT ;  /* 0x0000006f6e6e7212 */ /* 0x000fe200078e3cff */
[--C-:B------:R-:W-:Y:S01]  /*10e80*/  IMAD.X R111, RZ, RZ, R115.reuse, P5 ;  /* 0x000000ffff6f7224 */ /* 0x100fe200028e0673 */
[----:B------:R-:W-:Y:S01]  /*10e90*/  LOP3.LUT R108, R108, R109, RZ, 0x3c, !PT ;  /* 0x0000006d6c6c7212 */ /* 0x000fe200078e3cff */
[--C-:B------:R-:W-:Y:S01]  /*10ea0*/  IMAD.X R109, RZ, RZ, R115.reuse, P0 ;  /* 0x000000ffff6d7224 */ /* 0x100fe200000e0673 */
[----:B------:R-:W-:Y:S02]  /*10eb0*/  LOP3.LUT R106, R106, R107, RZ, 0x3c, !PT ;  /* 0x0000006b6a6a7212 */ /* 0x000fe400078e3cff */
[----:B0-----:R-:W-:Y:S01]  /*10ec0*/  SHF.R.U64 R8, R7, 0x3, RZ ;  /* 0x0000000307087819 */ /* 0x001fe200000012ff */
[--C-:B------:R-:W-:Y:S01]  /*10ed0*/  IMAD.X R11, RZ, RZ, R115.reuse, P3 ;  /* 0x000000ffff0b7224 */ /* 0x100fe200018e0673 */
[----:B------:R-:W-:Y:S01]  /*10ee0*/  IADD3 R3, P3, R114, 0xc060, RZ ;  /* 0x0000c06072037810 */ /* 0x000fe20007f7e0ff */
[--C-:B------:R-:W-:Y:S01]  /*10ef0*/  IMAD.X R9, RZ, RZ, R115.reuse, P2 ;  /* 0x000000ffff097224 */ /* 0x100fe200010e0673 */
[----:B------:R-:W-:Y:S01]  /*10f00*/  LOP3.LUT R26, R87, 0x380, RZ, 0xc0, !PT ;  /* 0x00000380571a7812 */ /* 0x000fe200078ec0ff */
[----:B------:R-:W-:Y:S01]  /*10f10*/  IMAD.X R107, RZ, RZ, R115, P1 ;  /* 0x000000ffff6b7224 */ /* 0x000fe200008e0673 */
[----:B------:R-:W-:-:S02]  /*10f20*/  LOP3.LUT R8, R8, R29, RZ, 0x3c, !PT ;  /* 0x0000001d08087212 */ /* 0x000fc400078e3cff */
[C---:B------:R-:W-:Y:S02]  /*10f30*/  IADD3 R29, P2, R114.reuse, 0xc040, RZ ;  /* 0x0000c040721d7810 */ /* 0x040fe40007f5e0ff */
[C---:B------:R-:W-:Y:S02]  /*10f40*/  IADD3 R117, P4, R114.reuse, 0x8040, RZ ;  /* 0x0000804072757810 */ /* 0x040fe40007f9e0ff */
[C---:B------:R-:W-:Y:S02]  /*10f50*/  IADD3 R119, P5, R114.reuse, 0x8060, RZ ;  /* 0x0000806072777810 */ /* 0x040fe40007fbe0ff */
[C---:B------:R-:W-:Y:S02]  /*10f60*/  IADD3 R121, P0, R114.reuse, 0xc000, RZ ;  /* 0x0000c00072797810 */ /* 0x040fe40007f1e0ff */
[----:B------:R-:W-:Y:S02]  /*10f70*/  IADD3 R123, P1, R114, 0xc020, RZ ;  /* 0x0000c020727b7810 */ /* 0x000fe40007f3e0ff */
[----:B------:R-:W-:-:S02]  /*10f80*/  LOP3.LUT R114, R3, 0x380, RZ, 0xc0, !PT ;  /* 0x0000038003727812 */ /* 0x000fc400078ec0ff */
[----:B------:R-:W-:Y:S02]  /*10f90*/  SHF.R.U64 R10, R26, 0x3, RZ ;  /* 0x000000031a0a7819 */ /* 0x000fe400000012ff */
[----:B------:R-:W-:Y:S02]  /*10fa0*/  LOP3.LUT R28, R29, 0x380, RZ, 0xc0, !PT ;  /* 0x000003801d1c7812 */ /* 0x000fe400078ec0ff */
[----:B------:R-:W-:Y:S02]  /*10fb0*/  SHF.R.U64 R114, R114, 0x3, RZ ;  /* 0x0000000372727819 */ /* 0x000fe400000012ff */
[----:B------:R-:W-:Y:S02]  /*10fc0*/  LOP3.LUT R10, R10, R87, RZ, 0x3c, !PT ;  /* 0x000000570a0a7212 */ /* 0x000fe400078e3cff */
[----:B------:R-:W-:Y:S02]  /*10fd0*/  SHF.R.U64 R28, R28, 0x3, RZ ;  /* 0x000000031c1c7819 */ /* 0x000fe400000012ff */
[----:B------:R-:W-:-:S02]  /*10fe0*/  MOV R26, R4 ;  /* 0x00000004001a7202 */ /* 0x000fc40000000f00 */
[----:B------:R-:W-:Y:S02]  /*10ff0*/  LOP3.LUT R114, R114, R3, RZ, 0x3c, !PT ;  /* 0x0000000372727212 */ /* 0x000fe400078e3cff */
[----:B------:R-:W-:Y:S02]  /*11000*/  F2FP.BF16.F32.PACK_AB R4, R6, R152 ;  /* 0x000000980604723e */ /* 0x000fe400000010ff */
[----:B------:R-:W-:Y:S02]  /*11010*/  MOV R104, R104 ;  /* 0x0000006800687202 */ /* 0x000fe40000000f00 */
[----:B------:R-:W-:Y:S02]  /*11020*/  MOV R3, R8 ;  /* 0x0000000800037202 */ /* 0x000fe40000000f00 */
[----:B-1----:R-:W-:Y:S02]  /*11030*/  MOV R32, R10 ;  /* 0x0000000a00207202 */ /* 0x002fe40000000f00 */
[----:B------:R-:W-:-:S02]  /*11040*/  F2FP.BF16.F32.PACK_AB R5, R15, R0 ;  /* 0x000000000f05723e */ /* 0x000fc400000010ff */
[----:B------:R-:W-:Y:S02]  /*11050*/  F2FP.BF16.F32.PACK_AB R6, R37, R36 ;  /* 0x000000242506723e */ /* 0x000fe400000010ff */
[----:B------:R-:W-:Y:S02]  /*11060*/  F2FP.BF16.F32.PACK_AB R7, R14, R38 ;  /* 0x000000260e07723e */ /* 0x000fe400000010ff */
[----:B------:R-:W-:Y:S02]  /*11070*/  LOP3.LUT R116, R117, 0x380, RZ, 0xc0, !PT ;  /* 0x0000038075747812 */ /* 0x000fe400078ec0ff */
[----:B------:R-:W-:Y:S01]  /*11080*/  LOP3.LUT R28, R28, R29, RZ, 0x3c, !PT ;  /* 0x0000001d1c1c7212 */ /* 0x000fe200078e3cff */
[----:B------:R-:W-:Y:S01]  /*11090*/  IMAD.X R29, RZ, RZ, R115, P2 ;  /* 0x000000ffff1d7224 */ /* 0x000fe200010e0673 */
[----:B------:R-:W-:Y:S02]  /*110a0*/  F2FP.BF16.F32.PACK_AB R8, R41, R40 ;  /* 0x000000282908723e */ /* 0x000fe400000010ff */
[----:B------:R-:W-:-:S02]  /*110b0*/  F2FP.BF16.F32.PACK_AB R9, R43, R42 ;  /* 0x0000002a2b09723e */ /* 0x000fc400000010ff */
[----:B------:R-:W-:Y:S02]  /*110c0*/  F2FP.BF16.F32.PACK_AB R10, R45, R153 ;  /* 0x000000992d0a723e */ /* 0x000fe400000010ff */
[----:B------:R-:W-:Y:S01]  /*110d0*/  F2FP.BF16.F32.PACK_AB R11, R47, R46 ;  /* 0x0000002e2f0b723e */ /* 0x000fe200000010ff */
[----:B------:R-:W-:Y:S01]  /*110e0*/  STSM.16.M88.4 [R104], R4 ;  /* 0x0000000468007844 */ /* 0x000fe20000000200 */
[----:B------:R-:W-:Y:S02]  /*110f0*/  SHF.R.U64 R116, R116, 0x3, RZ ;  /* 0x0000000374747819 */ /* 0x000fe400000012ff */
[----:B------:R-:W-:Y:S01]  /*11100*/  LOP3.LUT R118, R119, 0x380, RZ, 0xc0, !PT ;  /* 0x0000038077767812 */ /* 0x000fe200078ec0ff */
[----:B------:R0:W-:Y:S01]  /*11110*/  STSM.16.M88.4 [R26], R8 ;  /* 0x000000081a007844 */ /* 0x0001e20000000200 */
[----:B------:R-:W-:Y:S02]  /*11120*/  MOV R62, R24 ;  /* 0x00000018003e7202 */ /* 0x000fe40000000f00 */
[----:B------:R-:W-:-:S02]  /*11130*/  LOP3.LUT R120, R121, 0x380, RZ, 0xc0, !PT ;  /* 0x0000038079787812 */ /* 0x000fc400078ec0ff */
[----:B------:R-:W-:Y:S02]  /*11140*/  MOV R112, R112 ;  /* 0x0000007000707202 */ /* 0x000fe40000000f00 */
[----:B------:R-:W-:Y:S02]  /*11150*/  MOV R0, R28 ;  /* 0x0000001c00007202 */ /* 0x000fe40000000f00 */
[----:B------:R-:W-:Y:S02]  /*11160*/  F2FP.BF16.F32.PACK_AB R24, R49, R154 ;  /* 0x0000009a3118723e */ /* 0x000fe400000010ff */
[----:B------:R-:W-:Y:S02]  /*11170*/  F2FP.BF16.F32.PACK_AB R25, R51, R50 ;  /* 0x000000323319723e */ /* 0x000fe400000010ff */
[----:B------:R-:W-:Y:S02]  /*11180*/  LOP3.LUT R122, R123, 0x380, RZ, 0xc0, !PT ;  /* 0x000003807b7a7812 */ /* 0x000fe400078ec0ff */
[----:B------:R-:W-:-:S02]  /*11190*/  F2FP.BF16.F32.PACK_AB R28, R57, R156 ;  /* 0x0000009c391c723e */ /* 0x000fc400000010ff */
[----:B0-----:R-:W-:Y:S02]  /*111a0*/  F2FP.BF16.F32.PACK_AB R26, R53, R155 ;  /* 0x0000009b351a723e */ /* 0x001fe400000010ff */
[----:B------:R-:W-:Y:S02]  /*111b0*/  F2FP.BF16.F32.PACK_AB R29, R59, R58 ;  /* 0x0000003a3b1d723e */ /* 0x000fe400000010ff */
[----:B------:R-:W-:Y:S01]  /*111c0*/  LOP3.LUT R116, R116, R117, RZ, 0x3c, !PT ;  /* 0x0000007574747212 */ /* 0x000fe200078e3cff */
[----:B------:R-:W-:Y:S01]  /*111d0*/  IMAD.X R117, RZ, RZ, R115, P4 ;  /* 0x000000ffff757224 */ /* 0x000fe200020e0673 */
[----:B------:R-:W-:Y:S02]  /*111e0*/  MOV R110, R110 ;  /* 0x0000006e006e7202 */ /* 0x000fe40000000f00 */
[----:B------:R-:W-:Y:S02]  /*111f0*/  F2FP.BF16.F32.PACK_AB R4, R65, R157 ;  /* 0x0000009d4104723e */ /* 0x000fe400000010ff */
[----:B------:R-:W-:-:S02]  /*11200*/  F2FP.BF16.F32.PACK_AB R5, R67, R66 ;  /* 0x000000424305723e */ /* 0x000fc400000010ff */
[----:B------:R-:W-:Y:S02]  /*11210*/  F2FP.BF16.F32.PACK_AB R6, R69, R158 ;  /* 0x0000009e4506723e */ /* 0x000fe400000010ff */
[----:B------:R-:W-:Y:S02]  /*11220*/  F2FP.BF16.F32.PACK_AB R7, R71, R70 ;  /* 0x000000464707723e */ /* 0x000fe400000010ff */
[----:B------:R-:W-:Y:S01]  /*11230*/  SHF.R.U64 R118, R118, 0x3, RZ ;  /* 0x0000000376767819 */ /* 0x000fe200000012ff */
[----:B------:R-:W-:Y:S01]  /*11240*/  STSM.16.M88.4 [R112], R24 ;  /* 0x0000001870007844 */ /* 0x000fe20000000200 */
[----:B------:R-:W-:Y:S02]  /*11250*/  SHF.R.U64 R120, R120, 0x3, RZ ;  /* 0x0000000378787819 */ /* 0x000fe400000012ff */
[----:B------:R-:W-:Y:S02]  /*11260*/  MOV R108, R108 ;  /* 0x0000006c006c7202 */ /* 0x000fe40000000f00 */
[----:B------:R-:W-:-:S02]  /*11270*/  F2FP.BF16.F32.PACK_AB R8, R73, R159 ;  /* 0x0000009f4908723e */ /* 0x000fc400000010ff */
[----:B------:R-:W-:Y:S02]  /*11280*/  F2FP.BF16.F32.PACK_AB R9, R75, R74 ;  /* 0x0000004a4b09723e */ /* 0x000fe400000010ff */
[----:B------:R-:W-:Y:S02]  /*11290*/  F2FP.BF16.F32.PACK_AB R10, R77, R160 ;  /* 0x000000a04d0a723e */ /* 0x000fe400000010ff */
[----:B------:R-:W-:Y:S01]  /*112a0*/  F2FP.BF16.F32.PACK_AB R11, R79, R78 ;  /* 0x0000004e4f0b723e */ /* 0x000fe200000010ff */
[----:B------:R0:W-:Y:S01]  /*112b0*/  STSM.16.M88.4 [R62], R28 ;  /* 0x0000001c3e007844 */ /* 0x0001e20000000200 */
[----:B------:R-:W-:Y:S02]  /*112c0*/  SHF.R.U64 R122, R122, 0x3, RZ ;  /* 0x000000037a7a7819 */ /* 0x000fe400000012ff */
[----:B------:R-:W-:Y:S02]  /*112d0*/  MOV R106, R106 ;  /* 0x0000006a006a7202 */ /* 0x000fe40000000f00 */
[----:B------:R-:W-:-:S02]  /*112e0*/  F2FP.BF16.F32.PACK_AB R36, R81, R161 ;  /* 0x000000a15124723e */ /* 0x000fc400000010ff */
[----:B------:R-:W-:Y:S02]  /*112f0*/  F2FP.BF16.F32.PACK_AB R37, R83, R82 ;  /* 0x000000525325723e */ /* 0x000fe400000010ff */
[----:B------:R-:W-:Y:S01]  /*11300*/  F2FP.BF16.F32.PACK_AB R38, R85, R162 ;  /* 0x000000a25526723e */ /* 0x000fe200000010ff */
[----:B------:R1:W-:Y:S01]  /*11310*/  STSM.16.M88.4 [R110], R4 ;  /* 0x000000046e007844 */ /* 0x0003e20000000200 */
[----:B------:R-:W-:Y:S02]  /*11320*/  F2FP.BF16.F32.PACK_AB R40, R89, R163 ;  /* 0x000000a35928723e */ /* 0x000fe400000010ff */
[----:B------:R-:W-:Y:S02]  /*11330*/  F2FP.BF16.F32.PACK_AB R41, R91, R90 ;  /* 0x0000005a5b29723e */ /* 0x000fe400000010ff */
[----:B------:R-:W-:Y:S02]  /*11340*/  F2FP.BF16.F32.PACK_AB R42, R93, R164 ;  /* 0x000000a45d2a723e */ /* 0x000fe400000010ff */
[----:B------:R-:W-:-:S02]  /*11350*/  F2FP.BF16.F32.PACK_AB R43, R95, R94 ;  /* 0x0000005e5f2b723e */ /* 0x000fc400000010ff */
[----:B------:R-:W-:Y:S01]  /*11360*/  LOP3.LUT R118, R118, R119, RZ, 0x3c, !PT ;  /* 0x0000007776767212 */ /* 0x000fe200078e3cff */
[--C-:B------:R-:W-:Y:S01]  /*11370*/  IMAD.X R119, RZ, RZ, R115.reuse, P5 ;  /* 0x000000ffff777224 */ /* 0x100fe200028e0673 */
[----:B0-----:R-:W-:Y:S01]  /*11380*/  F2FP.BF16.F32.PACK_AB R62, R101, R166 ;  /* 0x000000a6653e723e */ /* 0x001fe200000010ff */
[----:B------:R0:W-:Y:S01]  /*11390*/  STSM.16.M88.4 [R108], R8 ;  /* 0x000000086c007844 */ /* 0x0001e20000000200 */
[----:B------:R-:W-:Y:S01]  /*113a0*/  LOP3.LUT R120, R120, R121, RZ, 0x3c, !PT ;  /* 0x0000007978787212 */ /* 0x000fe200078e3cff */
[----:B------:R-:W-:Y:S01]  /*113b0*/  IMAD.X R121, RZ, RZ, R115, P0 ;  /* 0x000000ffff797224 */ /* 0x000fe200000e0673 */
[----:B------:R-:W-:Y:S02]  /*113c0*/  MOV R116, R116 ;  /* 0x0000007400747202 */ /* 0x000fe40000000f00 */
[----:B-1----:R-:W-:Y:S02]  /*113d0*/  F2FP.BF16.F32.PACK_AB R4, R84, R167 ;  /* 0x000000a75404723e */ /* 0x002fe400000010ff */
[----:B------:R-:W-:-:S02]  /*113e0*/  F2FP.BF16.F32.PACK_AB R5, R48, R44 ;  /* 0x0000002c3005723e */ /* 0x000fc400000010ff */
[----:B------:R-:W-:Y:S02]  /*113f0*/  F2FP.BF16.F32.PACK_AB R6, R88, R168 ;  /* 0x000000a85806723e */ /* 0x000fe400000010ff */
[----:B------:R-:W-:Y:S01]  /*11400*/  F2FP.BF16.F32.PACK_AB R7, R54, R52 ;  /* 0x000000343607723e */ /* 0x000fe200000010ff */
[----:B------:R-:W-:Y:S01]  /*11410*/  STSM.16.M88.4 [R106], R36 ;  /* 0x000000246a007844 */ /* 0x000fe20000000200 */
[----:B------:R-:W-:Y:S01]  /*11420*/  LOP3.LUT R122, R122, R123, RZ, 0x3c, !PT ;  /* 0x0000007b7a7a7212 */ /* 0x000fe200078e3cff */
[--C-:B------:R-:W-:Y:S02]  /*11430*/  IMAD.X R123, RZ, RZ, R115.reuse, P1 ;  /* 0x000000ffff7b7224 */ /* 0x100fe400008e0673 */
[----:B------:R1:W-:Y:S01]  /*11440*/  STSM.16.M88.4 [R3], R40 ;  /* 0x0000002803007844 */ /* 0x0003e20000000200 */
[----:B------:R-:W-:Y:S01]  /*11450*/  IMAD.X R115, RZ, RZ, R115, P3 ;  /* 0x000000ffff737224 */ /* 0x000fe200018e0673 */
[----:B------:R-:W-:Y:S02]  /*11460*/  MOV R118, R118 ;  /* 0x0000007600767202 */ /* 0x000fe40000000f00 */
[----:B------:R-:W-:Y:S01]  /*11470*/  STSM.16.M88.4 [R32], R60 ;  /* 0x0000003c20007844 */ /* 0x000fe20000000200 */
[----:B0-----:R-:W-:-:S02]  /*11480*/  F2FP.BF16.F32.PACK_AB R8, R92, R169 ;  /* 0x000000a95c08723e */ /* 0x001fc400000010ff */
[----:B------:R-:W-:Y:S01]  /*11490*/  F2FP.BF16.F32.PACK_AB R9, R64, R56 ;  /* 0x000000384009723e */ /* 0x000fe200000010ff */
[----:B------:R2:W-:Y:S01]  /*114a0*/  STSM.16.M88.4 [R116], R4 ;  /* 0x0000000474007844 */ /* 0x0005e20000000200 */
[----:B------:R-:W-:Y:S02]  /*114b0*/  F2FP.BF16.F32.PACK_AB R10, R96, R170 ;  /* 0x000000aa600a723e */ /* 0x000fe400000010ff */
[----:B------:R-:W-:Y:S02]  /*114c0*/  F2FP.BF16.F32.PACK_AB R11, R72, R68 ;  /* 0x00000044480b723e */ /* 0x000fe400000010ff */
[----:B------:R-:W-:Y:S02]  /*114d0*/  MOV R120, R120 ;  /* 0x0000007800787202 */ /* 0x000fe40000000f00 */
[----:B------:R-:W-:Y:S02]  /*114e0*/  F2FP.BF16.F32.PACK_AB R24, R100, R171 ;  /* 0x000000ab6418723e */ /* 0x000fe400000010ff */
[----:B------:R-:W-:-:S02]  /*114f0*/  F2FP.BF16.F32.PACK_AB R25, R80, R76 ;  /* 0x0000004c5019723e */ /* 0x000fc400000010ff */
[----:B------:R-:W-:Y:S02]  /*11500*/  F2FP.BF16.F32.PACK_AB R26, R125, R124 ;  /* 0x0000007c7d1a723e */ /* 0x000fe400000010ff */
[----:B------:R-:W-:Y:S01]  /*11510*/  F2FP.BF16.F32.PACK_AB R27, R127, R126 ;  /* 0x0000007e7f1b723e */ /* 0x000fe200000010ff */
[----:B-1----:R-:W0:Y:S01]  /*11520*/  LDC R3, c[0x0][0xbe8] ;  /* 0x0002fa00ff037b82 */ /* 0x002e220000000800 */
[----:B------:R-:W-:Y:S02]  /*11530*/  ISETP.NE.U32.AND P0, PT, RZ, UR4, PT ;  /* 0x00000004ff007c0c */ /* 0x000fe4000bf05070 */
[----:B--2---:R-:W-:Y:S02]  /*11540*/  IADD3 R6, P1, R174, UR4, RZ ;  /* 0x00000004ae067c10 */ /* 0x004fe4000ff3e0ff */
[----:B------:R-:W-:Y:S02]  /*11550*/  MOV R122, R122 ;  /* 0x0000007a007a7202 */ /* 0x000fe40000000f00 */
[----:B------:R-:W-:-:S02]  /*11560*/  F2FP.BF16.F32.PACK_AB R28, R129, R128 ;  /* 0x00000080811c723e */ /* 0x000fc400000010ff */
[----:B------:R-:W-:Y:S02]  /*11570*/  F2FP.BF16.F32.PACK_AB R29, R131, R130 ;  /* 0x00000082831d723e */ /* 0x000fe400000010ff */
[----:B------:R-:W-:Y:S02]  /*11580*/  F2FP.BF16.F32.PACK_AB R30, R133, R132 ;  /* 0x00000084851e723e */ /* 0x000fe400000010ff */
[----:B------:R-:W-:Y:S01]  /*11590*/  F2FP.BF16.F32.PACK_AB R31, R135, R134 ;  /* 0x00000086871f723e */ /* 0x000fe200000010ff */
[----:B------:R-:W-:Y:S01]  /*115a0*/  STSM.16.M88.4 [R118], R8 ;  /* 0x0000000876007844 */ /* 0x000fe20000000200 */
[----:B------:R-:W-:Y:S02]  /*115b0*/  MOV R114, R114 ;  /* 0x0000007200727202 */ /* 0x000fe40000000f00 */
[----:B------:R-:W-:Y:S01]  /*115c0*/  ISETP.NE.AND.EX P0, PT, RZ, UR5, PT, P0 ;  /* 0x00000005ff007c0c */ /* 0x000fe2000bf05300 */
[----:B------:R-:W-:Y:S01]  /*115d0*/  STSM.16.M88.4 [R120], R24 ;  /* 0x0000001878007844 */ /* 0x000fe20000000200 */
[----:B------:R-:W-:Y:S01]  /*115e0*/  IADD3.X R7, R173, UR5, RZ, P1, !PT ;  /* 0x00000005ad077c10 */ /* 0x000fe20008ffe4ff */
[----:B------:R-:W-:-:S02]  /*115f0*/  ULDC.64 UR4, c[0x0][0xc08] ;  /* 0x0003020000047ab9 */ /* 0x000fc40000000a00 */
        /* <DEDUP_REMOVED lines=9> */
[----:B-1----:R-:W-:Y:S02]  /*11690*/  MOV R0, UR4 ;  /* 0x0000000400007c02 */ /* 0x002fe40008000f00 */
[----:B------:R-:W-:Y:S01]  /*116a0*/  @P2 IADD3.X R5, R173, UR5, RZ, P3, !PT ;  /* 0x00000005ad052c10 */ /* 0x000fe20009ffe4ff */
[----:B------:R2:W5:Y:S04]  /*116b0*/  @P0 LDG.E R80, desc[UR40][R6.64] ;  /* 0x0000002806500981 */ /* 0x000568000c1e1900 */
[----:B------:R2:W5:Y:S01]  /*116c0*/  @P2 LDG.E R0, desc[UR40][R4.64] ;  /* 0x0000002804002981 */ /* 0x000562000c1e1900 */
[----:B0-----:R-:W-:-:S13]  /*116d0*/  ISETP.NE.AND P1, PT, R3, 0x1, PT ;  /* 0x000000010300780c */ /* 0x001fda0003f25270 */
[----:B------:R-:W0:Y:S08]  /*116e0*/  @P1 LDC R8, c[0x0][0xbec] ;  /* 0x0002fb00ff081b82 */ /* 0x000e300000000800 */
[----:B------:R-:W1:Y:S01]  /*116f0*/  @P1 LDC R9, c[0x0][0xbf0] ;  /* 0x0002fc00ff091b82 */ /* 0x000e620000000800 */
[----:B----4-:R-:W-:Y:S01]  /*11700*/  IMAD.IADD R15, R172, 0x1, R223 ;  /* 0x00000001ac0f7824 */ /* 0x010fe200078e02df */
[----:B--2---:R-:W-:Y:S06]  /*11710*/  @P2 BRA `(.L_x_5306) ;  /* 0x0000000000102947 */ /* 0x004fec0003800000 */
[----:B------:R-:W-:Y:S05]  /*11720*/  @!P0 BRA `(.L_x_5306) ;  /* 0x00000000000c8947 */ /* 0x000fea0003800000 */
[----:B------:R-:W2:Y:S04]  /*11730*/  LDG.E R5, desc[UR40][R6.64] ;  /* 0x0000002806057981 */ /* 0x000ea8000c1e1900 */
[----:B-----5:R-:W2:Y:S02]  /*11740*/  LDG.E R0, desc[UR40][R6.64+0x4] ;  /* 0x0000042806007981 */ /* 0x020ea4000c1e1900 */
[----:B--2---:R-:W-:-:S07]  /*11750*/  IMAD.IADD R0, R0, 0x1, -R5 ;  /* 0x0000000100007824 */ /* 0x004fce00078e0a05 */
.L_x_5306:
[----:B------:R-:W2:Y:S01]  /*11760*/  LDL.LU R14, [R1+0x44] ;  /* 0x00004400010e7983 */ /* 0x000ea20000300800 */
[----:B0-----:R-:W-:Y:S01]  /*11770*/  @P1 IMAD.HI.U32 R4, R15, R8, RZ ;  /* 0x000000080f041227 */ /* 0x001fe200078e00ff */
[----:B------:R-:W-:Y:S01]  /*11780*/  ULDC.64 UR4, c[0x0][0xb90] ;  /* 0x0002e40000047ab9 */ /* 0x000fe20000000a00 */
[----:B-----5:R-:W-:Y:S01]  /*11790*/  SHF.R.S32.HI R81, RZ, 0x1f, R80 ;  /* 0x0000001fff517819 */ /* 0x020fe20000011450 */
[----:B------:R-:W3:Y:S01]  /*117a0*/  LDL.LU R10, [R1+0x38] ;  /* 0x00003800010a7983 */ /* 0x000ee20000300800 */
[----:B------:R-:W0:Y:S01]  /*117b0*/  S2R R87, SR_TID.X ;  /* 0x0000000000577919 */ /* 0x000e220000002100 */
[----:B------:R-:W-:Y:S01]  /*117c0*/  IMAD.MOV.U32 R7, RZ, RZ, R15 ;  /* 0x000000ffff077224 */ /* 0x000fe200078e000f */
[----:B------:R-:W4:Y:S01]  /*117d0*/  @P1 LDC R85, c[0x0][0xbec] ;  /* 0x0002fb00ff551b82 */ /* 0x000f220000000800 */
[----:B------:R-:W4:Y:S01]  /*117e0*/  LDL.LU R88, [R1+0x2c] ;  /* 0x00002c0001587983 */ /* 0x000f220000300800 */
[----:B-1----:R-:W-:Y:S01]  /*117f0*/  @P1 SHF.R.U32.HI R7, RZ, R9, R4 ;  /* 0x00000009ff071219 */ /* 0x002fe20000011604 */
[----:B------:R-:W1:Y:S01]  /*11800*/  S2R R27, SR_TID.X ;  /* 0x00000000001b7919 */ /* 0x000e620000002100 */
[----:B0-----:R-:W-:-:S05]  /*11810*/  VIADD R87, R87, 0xffffff80 ;  /* 0xffffff8057577836 */ /* 0x001fca0000000000 */
[----:B------:R-:W-:-:S04]  /*11820*/  SHF.R.S32.HI R86, RZ, 0x1f, R87 ;  /* 0x0000001fff567819 */ /* 0x000fc80000011457 */
[----:B------:R-:W-:-:S04]  /*11830*/  LEA.HI R86, R86, R87, RZ, 0x3 ;  /* 0x0000005756567211 */ /* 0x000fc800078f18ff */
[----:B------:R-:W-:-:S05]  /*11840*/  SHF.R.S32.HI R86, RZ, 0x3, R86 ;  /* 0x00000003ff567819 */ /* 0x000fca0000011456 */
[--C-:B------:R-:W-:Y:S02]  /*11850*/  IMAD R11, R86, 0x40, R219.reuse ;  /* 0x00000040560b7824 */ /* 0x100fe400078e02db */
[----:B------:R-:W-:Y:S02]  /*11860*/  IMAD R0, R0, R3, RZ ;  /* 0x0000000300007224 */ /* 0x000fe400078e02ff */
[C---:B------:R-:W-:Y:S02]  /*11870*/  VIADD R89, R219.reuse, 0xc0 ;  /* 0x000000c0db597836 */ /* 0x040fe40000000000 */
[C---:B------:R-:W-:Y:S02]  /*11880*/  VIADD R91, R219.reuse, 0x80 ;  /* 0x00000080db5b7836 */ /* 0x040fe40000000000 */
[C---:B------:R-:W-:Y:S01]  /*11890*/  VIADD R93, R219.reuse, 0x40 ;  /* 0x00000040db5d7836 */ /* 0x040fe20000000000 */
[----:B------:R-:W-:Y:S01]  /*118a0*/  BSSY B1, `(.L_x_5307) ;  /* 0x00000de000017945 */ /* 0x000fe20003800000 */
[C---:B------:R-:W-:Y:S01]  /*118b0*/  VIADD R90, R219.reuse, 0x80 ;  /* 0x00000080db5a7836 */ /* 0x040fe20000000000 */
[----:B------:R-:W-:Y:S01]  /*118c0*/  SHF.R.S32.HI R94, RZ, 0x1f, R219 ;  /* 0x0000001fff5e7819 */ /* 0x000fe200000114db */
[----:B------:R-:W-:Y:S01]  /*118d0*/  VIADD R92, R219, 0x40 ;  /* 0x00000040db5c7836 */ /* 0x000fe20000000000 */
[----:B--2---:R-:W-:-:S02]  /*118e0*/  SEL R32, R14, RZ, !P0 ;  /* 0x000000ff0e207207 */ /* 0x004fc40004000000 */
[----:B---3--:R-:W-:Y:S02]  /*118f0*/  SEL R82, R10, RZ, !P0 ;  /* 0x000000ff0a527207 */ /* 0x008fe40004000000 */
[----:B------:R-:W2:Y:S01]  /*11900*/  LDL R10, [R1+0x50] ;  /* 0x00005000010a7983 */ /* 0x000ea20000100800 */
[----:B----4-:R-:W-:Y:S01]  /*11910*/  SHF.R.S32.HI R83, RZ, 0x1f, R88 ;  /* 0x0000001fff537819 */ /* 0x010fe20000011458 */
[----:B------:R-:W-:-:S04]  /*11920*/  IMAD.WIDE.U32 R4, R88, UR4, R80 ;  /* 0x0000000458047c25 */ /* 0x000fc8000f8e0050 */
[----:B------:R-:W-:-:S04]  /*11930*/  IMAD R6, R83, UR4, RZ ;  /* 0x0000000453067c24 */ /* 0x000fc8000f8e02ff */
[----:B------:R-:W-:Y:S01]  /*11940*/  IMAD R9, R88, UR5, R6 ;  /* 0x0000000558097c24 */ /* 0x000fe2000f8e0206 */
[----:B------:R-:W-:Y:S01]  /*11950*/  ULDC.64 UR4, c[0x0][0xb98] ;  /* 0x0002e60000047ab9 */ /* 0x000fe20000000a00 */
[----:B------:R-:W-:Y:S02]  /*11960*/  IMAD.MOV R6, RZ, RZ, -R7 ;  /* 0x000000ffff067224 */ /* 0x000fe400078e0a07 */
        /* <DEDUP_REMOVED lines=14> */
[----:B------:R-:W-:Y:S01]  /*11a50*/  ULDC.64 UR4, c[0x0][0xb50] ;  /* 0x0002d40000047ab9 */ /* 0x000fe20000000a00 */
[----:B------:R-:W-:Y:S02]  /*11a60*/  IADD3 R15, P3, R20, 0x2000, RZ ;  /* 0x00002000140f7810 */ /* 0x000fe40007f7e0ff */
[----:B------:R-:W-:Y:S01]  /*11a70*/  IMAD.IADD R5, R5, 0x1, R11 ;  /* 0x0000000105057824 */ /* 0x000fe200078e020b */
[----:B------:R-:W-:Y:S02]  /*11a80*/  LEA R6, P0, R4, UR4, 0x2 ;  /* 0x0000000404067c11 */ /* 0x000fe4000f8010ff */
[----:B------:R-:W-:Y:S02]  /*11a90*/  IADD3 R7, P2, R20, 0x1000, RZ ;  /* 0x0000100014077810 */ /* 0x000fe40007f5e0ff */
[----:B------:R-:W-:Y:S02]  /*11aa0*/  LEA.HI.X R4, R4, UR5, R5, 0x2, P0 ;  /* 0x0000000504047c11 */ /* 0x000fe400080f1405 */
[----:B------:R-:W-:Y:S01]  /*11ab0*/  LOP3.LUT R14, R15, 0x380, RZ, 0xc0, !PT ;  /* 0x000003800f0e7812 */ /* 0x000fe200078ec0ff */
[----:B------:R-:W-:Y:S01]  /*11ac0*/  IMAD.X R9, RZ, RZ, R21, P2 ;  /* 0x000000ffff097224 */ /* 0x000fe200010e0615 */
[----:B------:R-:W-:Y:S01]  /*11ad0*/  IADD3 R29, P0, R20, 0x4000, RZ ;  /* 0x00004000141d7810 */ /* 0x000fe20007f1e0ff */
[----:B-1----:R-:W-:Y:S01]  /*11ae0*/  VIADD R27, R27, 0xffffff80 ;  /* 0xffffff801b1b7836 */ /* 0x002fe20000000000 */
[----:B------:R-:W-:-:S02]  /*11af0*/  SHF.R.U64 R14, R14, 0x3, RZ ;  /* 0x000000030e0e7819 */ /* 0x000fc400000012ff */
[C---:B------:R-:W-:Y:S02]  /*11b00*/  IADD3 R25, P5, R20.reuse, 0x3000, RZ ;  /* 0x0000300014197810 */ /* 0x040fe40007fbe0ff */
[C---:B------:R-:W-:Y:S01]  /*11b10*/  IADD3 R37, P4, R20.reuse, 0x5000, RZ ;  /* 0x0000500014257810 */ /* 0x040fe20007f9e0ff */
[----:B------:R-:W-:Y:S01]  /*11b20*/  SHFL.IDX PT, R54, R6, RZ, 0x1c1f ;  /* 0x001c1fff06367589 */ /* 0x000fe200000e0000 */
[----:B------:R-:W-:Y:S01]  /*11b30*/  LOP3.LUT R28, R29, 0x380, RZ, 0xc0, !PT ;  /* 0x000003801d1c7812 */ /* 0x000fe200078ec0ff */
[----:B------:R-:W-:Y:S01]  /*11b40*/  ULDC.64 UR4, c[0x0][0xaa0] ;  /* 0x0002a80000047ab9 */ /* 0x000fe20000000a00 */
[----:B------:R-:W-:Y:S02]  /*11b50*/  IADD3 R41, P2, R20, 0x6000, RZ ;  /* 0x0000600014297810 */ /* 0x000fe40007f5e0ff */
[----:B------:R-:W-:Y:S02]  /*11b60*/  SHF.R.U64 R28, R28, 0x3, RZ ;  /* 0x000000031c1c7819 */ /* 0x000fe400000012ff */
[----:B------:R-:W-:Y:S01]  /*11b70*/  LOP3.LUT R14, R14, R15, RZ, 0x3c, !PT ;  /* 0x0000000f0e0e7212 */ /* 0x000fe200078e3cff */
[----:B------:R-:W-:Y:S01]  /*11b80*/  IMAD.X R15, RZ, RZ, R21, P3 ;  /* 0x000000ffff0f7224 */ /* 0x000fe200018e0615 */
[----:B------:R-:W-:-:S02]  /*11b90*/  LOP3.LUT R40, R41, 0x380, RZ, 0xc0, !PT ;  /* 0x0000038029287812 */ /* 0x000fc400078ec0ff */
[----:B------:R-:W-:Y:S02]  /*11ba0*/  IADD3 R45, P3, R20, 0x7000, RZ ;  /* 0x00007000142d7810 */ /* 0x000fe40007f7e0ff */
[----:B------:R-:W-:Y:S02]  /*11bb0*/  SHF.R.S32.HI R26, RZ, 0x1f, R27 ;  /* 0x0000001fff1a7819 */ /* 0x000fe4000001141b */
[----:B------:R-:W-:Y:S01]  /*11bc0*/  LOP3.LUT R28, R28, R29, RZ, 0x3c, !PT ;  /* 0x0000001d1c1c7212 */ /* 0x000fe200078e3cff */
[----:B------:R-:W-:Y:S01]  /*11bd0*/  IMAD.X R29, RZ, RZ, R21, P0 ;  /* 0x000000ffff1d7224 */ /* 0x000fe200000e0615 */
[----:B------:R-:W-:Y:S02]  /*11be0*/  SHF.R.U64 R40, R40, 0x3, RZ ;  /* 0x0000000328287819 */ /* 0x000fe400000012ff */
[----:B------:R-:W-:Y:S02]  /*11bf0*/  IADD3 R53, P0, R20, 0x9000, RZ ;  /* 0x0000900014357810 */ /* 0x000fe40007f1e0ff */
[----:B------:R-:W-:-:S02]  /*11c00*/  LOP3.LUT R44, R45, 0x380, RZ, 0xc0, !PT ;  /* 0x000003802d2c7812 */ /* 0x000fc400078ec0ff */
[----:B------:R-:W-:Y:S02]  /*11c10*/  LEA.HI R26, R26, R27, RZ, 0x7 ;  /* 0x0000001b1a1a7211 */ /* 0x000fe400078f38ff */
[----:B------:R-:W-:Y:S02]  /*11c20*/  LOP3.LUT R24, R25, 0x380, RZ, 0xc0, !PT ;  /* 0x0000038019187812 */ /* 0x000fe400078ec0ff */
[----:B------:R-:W-:Y:S02]  /*11c30*/  LOP3.LUT R36, R37, 0x380, RZ, 0xc0, !PT ;  /* 0x0000038025247812 */ /* 0x000fe400078ec0ff */
[----:B------:R-:W-:Y:S01]  /*11c40*/  LOP3.LUT R40, R40, R41, RZ, 0x3c, !PT ;  /* 0x0000002928287212 */ /* 0x000fe200078e3cff */
[----:B------:R-:W-:Y:S01]  /*11c50*/  IMAD.X R41, RZ, RZ, R21, P2 ;  /* 0x000000ffff297224 */ /* 0x000fe200010e0615 */
[----:B------:R-:W-:Y:S02]  /*11c60*/  LOP3.LUT R52, R53, 0x380, RZ, 0xc0, !PT ;  /* 0x0000038035347812 */ /* 0x000fe400078ec0ff */
[----:B------:R-:W-:-:S02]  /*11c70*/  SHF.R.U64 R44, R44, 0x3, RZ ;  /* 0x000000032c2c7819 */ /* 0x000fc400000012ff */
[----:B------:R-:W-:Y:S02]  /*11c80*/  IADD3 R61, P2, R20, 0xb000, RZ ;  /* 0x0000b000143d7810 */ /* 0x000fe40007f5e0ff */
[----:B------:R-:W-:Y:S02]  /*11c90*/  LOP3.LUT R26, R26, 0xffffff80, RZ, 0xc0, !PT ;  /* 0xffffff801a1a7812 */ /* 0x000fe400078ec0ff */
[----:B------:R-:W-:Y:S02]  /*11ca0*/  SHF.R.U64 R24, R24, 0x3, RZ ;  /* 0x0000000318187819 */ /* 0x000fe400000012ff */
[----:B------:R-:W-:Y:S01]  /*11cb0*/  SHF.R.U64 R36, R36, 0x3, RZ ;  /* 0x0000000324247819 */ /* 0x000fe200000012ff */
[----:B------:R-:W-:Y:S01]  /*11cc0*/  IMAD.IADD R26, R27, 0x1, -R26 ;  /* 0x000000011b1a7824 */ /* 0x000fe200078e0a1a */
[----:B------:R-:W-:Y:S02]  /*11cd0*/  SHF.R.U64 R52, R52, 0x3, RZ ;  /* 0x0000000334347819 */ /* 0x000fe400000012ff */
[----:B------:R-:W-:Y:S01]  /*11ce0*/  LOP3.LUT R44, R44, R45, RZ, 0x3c, !PT ;  /* 0x0000002d2c2c7212 */ /* 0x000fe200078e3cff */
[----:B------:R-:W-:Y:S01]  /*11cf0*/  IMAD.X R45, RZ, RZ, R21, P3 ;  /* 0x000000ffff2d7224 */ /* 0x000fe200018e0615 */
[----:B------:R-:W-:-:S02]  /*11d00*/  LOP3.LUT R60, R61, 0x380, RZ, 0xc0, !PT ;  /* 0x000003803d3c7812 */ /* 0x000fc400078ec0ff */
[----:B------:R-:W-:Y:S01]  /*11d10*/  LOP3.LUT R24, R24, R25, RZ, 0x3c, !PT ;  /* 0x0000001918187212 */ /* 0x000fe200078e3cff */
[--C-:B------:R-:W-:Y:S01]  /*11d20*/  IMAD.X R25, RZ, RZ, R21.reuse, P5 ;  /* 0x000000ffff197224 */ /* 0x100fe200028e0615 */
[----:B------:R-:W-:Y:S01]  /*11d30*/  LOP3.LUT R36, R36, R37, RZ, 0x3c, !PT ;  /* 0x0000002524247212 */ /* 0x000fe200078e3cff */
[--C-:B------:R-:W-:Y:S01]  /*11d40*/  IMAD.X R37, RZ, RZ, R21.reuse, P4 ;  /* 0x000000ffff257224 */ /* 0x100fe200020e0615 */
[C---:B------:R-:W-:Y:S01]  /*11d50*/  IADD3 R65, P3, R20.reuse, 0xc000, RZ ;  /* 0x0000c00014417810 */ /* 0x040fe20007f7e0ff */
[----:B------:R-:W0:Y:S01]  /*11d60*/  SHFL.IDX PT, R55, R4, RZ, 0x1c1f ;  /* 0x001c1fff04377589 */ /* 0x000e2200000e0000 */
[C---:B------:R-:W-:Y:S02]  /*11d70*/  IADD3 R49, P5, R20.reuse, 0x8000, RZ ;  /* 0x0000800014317810 */ /* 0x040fe40007fbe0ff */
[----:B------:R-:W-:Y:S01]  /*11d80*/  IADD3 R57, P4, R20, 0xa000, RZ ;  /* 0x0000a00014397810 */ /* 0x000fe20007f9e0ff */
[----:B------:R-:W-:Y:S01]  /*11d90*/  SHFL.IDX PT, R58, R6, 0x1, 0x1c1f ;  /* 0x003c1f00063a7f89 */ /* 0x000fe200000e0000 */
[----:B------:R-:W-:Y:S01]  /*11da0*/  LOP3.LUT R52, R52, R53, RZ, 0x3c, !PT ;  /* 0x0000003534347212 */ /* 0x000fe200078e3cff */
[----:B------:R-:W-:Y:S01]  /*11db0*/  IMAD.X R53, RZ, RZ, R21, P0 ;  /* 0x000000ffff357224 */ /* 0x000fe200000e0615 */
[----:B------:R-:W-:Y:S01]  /*11dc0*/  SHF.R.U64 R60, R60, 0x3, RZ ;  /* 0x000000033c3c7819 */ /* 0x000fe200000012ff */
[----:B------:R1:W3:Y:S01]  /*11dd0*/  SHFL.IDX PT, R59, R4, 0x1, 0x1c1f ;  /* 0x003c1f00043b7f89 */ /* 0x0002e200000e0000 */
[----:B------:R-:W-:-:S02]  /*11de0*/  LOP3.LUT R64, R65, 0x380, RZ, 0xc0, !PT ;  /* 0x0000038041407812 */ /* 0x000fc400078ec0ff */
[----:B------:R-:W-:Y:S02]  /*11df0*/  LOP3.LUT P0, RZ, R26, 0x3, RZ, 0xc0, !PT ;  /* 0x000000031aff7812 */ /* 0x000fe4000780c0ff */
        /* <DEDUP_REMOVED lines=9> */
[----:B------:R-:W-:Y:S02]  /*11e90*/  SHF.R.S32.HI R84, RZ, 0x1f, R87 ;  /* 0x0000001fff547819 */ /* 0x000fe40000011457 */
[----:B------:R-:W-:Y:S01]  /*11ea0*/  LOP3.LUT R64, R64, R65, RZ, 0x3c, !PT ;  /* 0x0000004140407212 */ /* 0x000fe200078e3cff */
[----:B------:R-:W-:Y:S01]  /*11eb0*/  IMAD.X R65, RZ, RZ, R21, P3 ;  /* 0x000000ffff417224 */ /* 0x000fe200018e0615 */
[----:B------:R-:W-:-:S02]  /*11ec0*/  LOP3.LUT R8, R8, R7, RZ, 0x3c, !PT ;  /* 0x0000000708087212 */ /* 0x000fc400078e3cff */
[----:B------:R-:W-:Y:S01]  /*11ed0*/  LOP3.LUT R48, R48, R49, RZ, 0x3c, !PT ;  /* 0x0000003130307212 */ /* 0x000fe200078e3cff */
[--C-:B------:R-:W-:Y:S01]  /*11ee0*/  IMAD.X R49, RZ, RZ, R21.reuse, P5 ;  /* 0x000000ffff317224 */ /* 0x100fe200028e0615 */
[----:B------:R-:W-:Y:S01]  /*11ef0*/  LOP3.LUT R56, R56, R57, RZ, 0x3c, !PT ;  /* 0x0000003938387212 */ /* 0x000fe200078e3cff */
[----:B------:R-:W-:Y:S01]  /*11f00*/  IMAD.X R57, RZ, RZ, R21, P4 ;  /* 0x000000ffff397224 */ /* 0x000fe200020e0615 */
[----:B------:R-:W-:Y:S02]  /*11f10*/  IADD3 R7, P3, R20, 0xf000, RZ ;  /* 0x0000f00014077810 */ /* 0x000fe40007f7e0ff */
[----:B------:R-:W-:Y:S02]  /*11f20*/  LEA.HI R84, R84, R87, RZ, 0x3 ;  /* 0x0000005754547211 */ /* 0x000fe400078f18ff */
[C---:B------:R-:W-:Y:S02]  /*11f30*/  IADD3 R69, P5, R20.reuse, 0xd000, RZ ;  /* 0x0000d00014457810 */ /* 0x040fe40007fbe0ff */
[----:B------:R-:W-:-:S02]  /*11f40*/  IADD3 R73, P4, R20, 0xe000, RZ ;  /* 0x0000e00014497810 */ /* 0x000fc40007f9e0ff */
[----:B------:R-:W-:Y:S02]  /*11f50*/  LOP3.LUT R11, R20, 0x380, RZ, 0xc0, !PT ;  /* 0x00000380140b7812 */ /* 0x000fe400078ec0ff */
[----:B-1----:R-:W-:Y:S02]  /*11f60*/  LOP3.LUT R4, R7, 0x380, RZ, 0xc0, !PT ;  /* 0x0000038007047812 */ /* 0x002fe400078ec0ff */
[----:B------:R-:W-:Y:S02]  /*11f70*/  LOP3.LUT R84, R84, 0xfffffff8, RZ, 0xc0, !PT ;  /* 0xfffffff854547812 */ /* 0x000fe400078ec0ff */
[----:B------:R-:W-:Y:S02]  /*11f80*/  LOP3.LUT R68, R69, 0x380, RZ, 0xc0, !PT ;  /* 0x0000038045447812 */ /* 0x000fe400078ec0ff */
[----:B------:R-:W-:Y:S02]  /*11f90*/  LOP3.LUT R72, R73, 0x380, RZ, 0xc0, !PT ;  /* 0x0000038049487812 */ /* 0x000fe400078ec0ff */
[----:B------:R-:W-:Y:S01]  /*11fa0*/  SHF.R.U64 R11, R11, 0x3, RZ ;  /* 0x000000030b0b7819 */ /* 0x000fe200000012ff */
[----:B------:R-:W-:Y:S01]  /*11fb0*/  IMAD.IADD R84, R87, 0x1, -R84 ;  /* 0x0000000157547824 */ /* 0x000fe200078e0a54 */
[----:B------:R-:W-:Y:S01]  /*11fc0*/  SHF.R.U64 R4, R4, 0x3, RZ ;  /* 0x0000000304047819 */ /* 0x000fe200000012ff */
[----:B------:R-:W1:Y:S01]  /*11fd0*/  @P1 LDC R87, c[0x0][0xbf0] ;  /* 0x0002fc00ff571b82 */ /* 0x000e620000000800 */
[----:B------:R-:W-:-:S02]  /*11fe0*/  SHF.R.U64 R68, R68, 0x3, RZ ;  /* 0x0000000344447819 */ /* 0x000fc400000012ff */
[----:B------:R-:W-:Y:S02]  /*11ff0*/  SHF.R.U64 R72, R72, 0x3, RZ ;  /* 0x0000000348487819 */ /* 0x000fe400000012ff */
[----:B------:R-:W-:Y:S01]  /*12000*/  LOP3.LUT R20, R11, R20, RZ, 0x3c, !PT ;  /* 0x000000140b147212 */ /* 0x000fe200078e3cff */
[--C-:B------:R-:W-:Y:S01]  /*12010*/  IMAD.X R77, RZ, RZ, R21.reuse, P3 ;  /* 0x000000ffff4d7224 */ /* 0x100fe200018e0615 */
[----:B------:R-:W-:Y:S01]  /*12020*/  LOP3.LUT R68, R68, R69, RZ, 0x3c, !PT ;  /* 0x0000004544447212 */ /* 0x000fe200078e3cff */
[--C-:B------:R-:W-:Y:S01]  /*12030*/  IMAD.X R69, RZ, RZ, R21.reuse, P5 ;  /* 0x000000ffff457224 */ /* 0x100fe200028e0615 */
[----:B------:R-:W-:Y:S01]  /*12040*/  LOP3.LUT R72, R72, R73, RZ, 0x3c, !PT ;  /* 0x0000004948487212 */ /* 0x000fe200078e3cff */
[----:B------:R-:W-:Y:S01]  /*12050*/  IMAD.X R73, RZ, RZ, R21, P4 ;  /* 0x000000ffff497224 */ /* 0x000fe200020e0615 */
[----:B------:R-:W-:Y:S02]  /*12060*/  LOP3.LUT R76, R4, R7, RZ, 0x3c, !PT ;  /* 0x00000007044c7212 */ /* 0x000fe400078e3cff */
[----:B------:R-:W-:-:S02]  /*12070*/  SHF.R.S32.HI R89, RZ, 0x1f, R89 ;  /* 0x0000001fff597819 */ /* 0x000fc40000011459 */
[----:B------:R-:W-:Y:S02]  /*12080*/  SHF.R.S32.HI R91, RZ, 0x1f, R91 ;  /* 0x0000001fff5b7819 */ /* 0x000fe4000001145b */
[----:B------:R-:W-:Y:S01]  /*12090*/  SHF.R.S32.HI R93, RZ, 0x1f, R93 ;  /* 0x0000001fff5d7819 */ /* 0x000fe2000001145d */
[----:B--2---:R-:W-:-:S05]  /*120a0*/  IMAD.IADD R5, R10, 0x1, R223 ;  /* 0x000000010a057824 */ /* 0x004fca00078e02df */
[C---:B------:R-:W-:Y:S01]  /*120b0*/  ISETP.GE.OR P2, PT, R5.reuse, R0, P0 ;  /* 0x000000000500720c */ /* 0x040fe20000746670 */
[----:B------:R-:W-:-:S05]  /*120c0*/  VIADD R5, R5, 0x8 ;  /* 0x0000000805057836 */ /* 0x000fca0000000000 */
[----:B------:R-:W-:-:S07]  /*120d0*/  ISETP.GE.OR P0, PT, R5, R0, P0 ;  /* 0x000000000500720c */ /* 0x000fce0000706670 */
[----:B0-----:R-:W-:Y:S06]  /*120e0*/  @!P2 ST.E desc[UR40][R54.64], R13 ;  /* 0x0000000d3600a985 */ /* 0x001fec000c101928 */
[----:B---3--:R0:W-:Y:S04]  /*120f0*/  @!P0 ST.E desc[UR40][R58.64], R12 ;  /* 0x0000000c3a008985 */ /* 0x0081e8000c101928 */
[----:B------:R2:W5:Y:S04]  /*12100*/  LD.E.128 R4, desc[UR40][R20.64] ;  /* 0x0000002814047980 */ /* 0x000568000c101d00 */
[----:B------:R-:W5:Y:S04]  /*12110*/  LD.E.128 R8, desc[UR40][R8.64] ;  /* 0x0000002808087980 */ /* 0x000f68000c101d00 */
[----:B0-----:R-:W5:Y:S01]  /*12120*/  LD.E.128 R12, desc[UR40][R14.64] ;  /* 0x000000280e0c7980 */ /* 0x001f62000c101d00 */
[----:B--2---:R-:W-:-:S03]  /*12130*/  IMAD R21, R81, UR4, RZ ;  /* 0x0000000451157c24 */ /* 0x004fc6000f8e02ff */
[----:B------:R-:W5:Y:S01]  /*12140*/  LD.E.128 R24, desc[UR40][R24.64] ;  /* 0x0000002818187980 */ /* 0x000f62000c101d00 */
[C---:B------:R-:W-:Y:S02]  /*12150*/  IMAD R81, R80.reuse, UR5, R21 ;  /* 0x0000000550517c24 */ /* 0x040fe4000f8e0215 */
[----:B------:R-:W-:Y:S01]  /*12160*/  IMAD.WIDE.U32 R20, R80, UR4, RZ ;  /* 0x0000000450147c25 */ /* 0x000fe2000f8e00ff */
[----:B------:R-:W-:Y:S01]  /*12170*/  ULDC.64 UR4, c[0x0][0xae8] ;  /* 0x0002ba0000047ab9 */ /* 0x000fe20000000a00 */
[----:B------:R-:W5:Y:S02]  /*12180*/  LD.E.128 R28, desc[UR40][R28.64] ;  /* 0x000000281c1c7980 */ /* 0x000f64000c101d00 */
[----:B------:R-:W-:Y:S02]  /*12190*/  IMAD R80, R84, 0x20, R86 ;  /* 0x0000002054507824 */ /* 0x000fe400078e0256 */
[----:B------:R-:W-:Y:S01]  /*121a0*/  IMAD.IADD R21, R21, 0x1, R81 ;  /* 0x0000000115157824 */ /* 0x000fe200078e0251 */
        /* <DEDUP_REMOVED lines=12> */
[----:B-1----:R-:W-:Y:S01]  /*12270*/  @P1 SHF.R.U32.HI R81, RZ, R87, R80 ;  /* 0x00000057ff511219 */ /* 0x002fe20000011650 */
[----:B------:R-:W-:Y:S01]  /*12280*/  IMAD R83, R32, UR4, RZ ;  /* 0x0000000420537c24 */ /* 0x000fe2000f8e02ff */
[----:B------:R-:W5:Y:S03]  /*12290*/  LD.E.128 R52, desc[UR40][R52.64] ;  /* 0x0000002834347980 */ /* 0x000f66000c101d00 */
[C---:B------:R-:W-:Y:S01]  /*122a0*/  IMAD R85, R82.reuse, UR5, R83 ;  /* 0x0000000552557c24 */ /* 0x040fe2000f8e0253 */
[----:B------:R-:W5:Y:S01]  /*122b0*/  LD.E.128 R56, desc[UR40][R56.64] ;  /* 0x0000002838387980 */ /* 0x000f62000c101d00 */
[----:B------:R-:W-:Y:S01]  /*122c0*/  IMAD.WIDE.U32 R82, R82, UR4, R20 ;  /* 0x0000000452527c25 */ /* 0x000fe2000f8e0014 */
[--C-:B------:R-:W-:Y:S01]  /*122d0*/  SHF.R.S32.HI R20, RZ, 0x1f, R81.reuse ;  /* 0x0000001fff147819 */ /* 0x100fe20000011451 */
[----:B------:R-:W-:Y:S01]  /*122e0*/  ULDC.64 UR4, c[0x0][0xae0] ;  /* 0x0002b80000047ab9 */ /* 0x000fe20000000a00 */
[----:B------:R-:W5:Y:S01]  /*122f0*/  LD.E.128 R60, desc[UR40][R60.64] ;  /* 0x000000283c3c7980 */ /* 0x000f62000c101d00 */
[----:B------:R-:W-:-:S02]  /*12300*/  IMAD.MOV R32, RZ, RZ, -R81 ;  /* 0x000000ffff207224 */ /* 0x000fc400078e0a51 */
[----:B------:R-:W-:Y:S01]  /*12310*/  IMAD R20, R20, UR4, RZ ;  /* 0x0000000414147c24 */ /* 0x000fe2000f8e02ff */
[----:B------:R-:W5:Y:S01]  /*12320*/  LD.E.128 R64, desc[UR40][R64.64] ;  /* 0x0000002840407980 */ /* 0x000f62000c101d00 */
[----:B------:R-:W-:Y:S02]  /*12330*/  IMAD R3, R3, R32, R84 ;  /* 0x0000002003037224 */ /* 0x000fe400078e0254 */
[----:B------:R-:W-:Y:S01]  /*12340*/  IMAD.IADD R83, R83, 0x1, R85 ;  /* 0x0000000153537824 */ /* 0x000fe200078e0255 */
[----:B------:R-:W5:Y:S01]  /*12350*/  LD.E.128 R68, desc[UR40][R68.64] ;  /* 0x0000002844447980 */ /* 0x000f62000c101d00 */
[C---:B------:R-:W-:Y:S01]  /*12360*/  IMAD R85, R81.reuse, UR5, R20 ;  /* 0x0000000551557c24 */ /* 0x040fe2000f8e0214 */
[----:B------:R-:W-:Y:S02]  /*12370*/  SHF.R.S32.HI R32, RZ, 0x1f, R3 ;  /* 0x0000001fff207819 */ /* 0x000fe40000011403 */
[----:B------:R-:W5:Y:S01]  /*12380*/  LD.E.128 R72, desc[UR40][R72.64] ;  /* 0x0000002848487980 */ /* 0x000f62000c101d00 */
[----:B------:R-:W-:Y:S01]  /*12390*/  IMAD.WIDE.U32 R20, R81, UR4, R82 ;  /* 0x0000000451147c25 */ /* 0x000fe2000f8e0052 */
[----:B------:R-:W-:-:S02]  /*123a0*/  ULDC.64 UR4, c[0x0][0xad8] ;  /* 0x0002b60000047ab9 */ /* 0x000fc40000000a00 */
[----:B------:R-:W5:Y:S01]  /*123b0*/  LD.E.128 R76, desc[UR40][R76.64] ;  /* 0x000000284c4c7980 */ /* 0x000f62000c101d00 */
[----:B------:R-:W-:Y:S01]  /*123c0*/  @!PT LDS RZ, [RZ] ;  /* 0x00000000fffff984 */ /* 0x000fe20000000800 */
[----:B------:R-:W-:Y:S01]  /*123d0*/  @!PT LDS RZ, [RZ] ;  /* 0x00000000fffff984 */ /* 0x000fe20000000800 */
[----:B------:R-:W-:Y:S01]  /*123e0*/  @!PT LDS RZ, [RZ] ;  /* 0x00000000fffff984 */ /* 0x000fe20000000800 */
[----:B------:R-:W-:Y:S01]  /*123f0*/  @!PT LDS RZ, [RZ] ;  /* 0x00000000fffff984 */ /* 0x000fe20000000800 */
[----:B------:R0:W-:Y:S06]  /*12400*/  MEMBAR.ALL.CTA ;  /* 0x0000000000007992 */ /* 0x0001ec0000008000 */
[----:B0-----:R-:W0:Y:S01]  /*12410*/  FENCE.VIEW.ASYNC.S ;  /* 0x00000000000073c6 */ /* 0x001e220000000000 */
[----:B------:R-:W-:Y:S02]  /*12420*/  IMAD.IADD R21, R21, 0x1, R85 ;  /* 0x0000000115157824 */ /* 0x000fe400078e0255 */
[----:B------:R-:W-:-:S02]  /*12430*/  IMAD R32, R32, UR4, RZ ;  /* 0x0000000420207c24 */ /* 0x000fc4000f8e02ff */
[----:B------:R-:W-:Y:S02]  /*12440*/  IMAD.IADD R223, R86, 0x1, R223 ;  /* 0x0000000156df7824 */ /* 0x000fe400078e02df */
        /* <DEDUP_REMOVED lines=9> */
[----:B------:R-:W-:Y:S02]  /*124e0*/  PRMT R3, RZ, 0x654, R3 ;  /* 0x00000654ff037816 */ /* 0x000fe40000000003 */
[----:B------:R-:W-:Y:S01]  /*124f0*/  ISETP.GE.AND P1, PT, R81, R0, PT ;  /* 0x000000005100720c */ /* 0x000fe20003f26270 */
[----:B------:R-:W-:Y:S01]  /*12500*/  VIADD R81, R223, 0x40 ;  /* 0x00000040df517836 */ /* 0x000fe20000000000 */
[----:B0-----:R0:W-:Y:S01]  /*12510*/  SYNCS.ARRIVE.TRANS64.RED.A1T0 RZ, [R3+URZ], RZ ;  /* 0x000000ff03ff79a7 */ /* 0x0011e2000810043f */
[----:B------:R0:W1:Y:S01]  /*12520*/  SHFL.IDX PT, R84, R32, RZ, 0x181f ;  /* 0x00181fff20547589 */ /* 0x00006200000e0000 */
[----:B------:R-:W-:-:S03]  /*12530*/  VIADD R87, R219, 0xc0 ;  /* 0x000000c0db577836 */ /* 0x000fc60000000000 */
[----:B------:R0:W2:Y:S01]  /*12540*/  SHFL.IDX PT, R88, R86, RZ, 0x181f ;  /* 0x00181fff56587589 */ /* 0x0000a200000e0000 */
[----:B------:R-:W-:Y:S01]  /*12550*/  ISETP.GE.AND P0, PT, R81, R0, PT ;  /* 0x000000005100720c */ /* 0x000fe20003f06270 */
[----:B------:R-:W-:-:S12]  /*12560*/  @P2 BRA `(.L_x_5308) ;  /* 0x0000000000442947 */ /* 0x000fd80003800000 */
        /* <DEDUP_REMOVED lines=17> */
.L_x_5308:
[----:B------:R-:W-:Y:S05]  /*12680*/  BSYNC B1 ;  /* 0x0000000000017941 */ /* 0x000fea0003800000 */
.L_x_5307:
        /* <DEDUP_REMOVED lines=21> */
.L_x_5310:
[----:B------:R-:W-:Y:S05]  /*127e0*/  BSYNC B1 ;  /* 0x0000000000017941 */ /* 0x000fea0003800000 */
.L_x_5309:
        /* <DEDUP_REMOVED lines=21> */
.L_x_5312:
[----:B------:R-:W-:Y:S05]  /*12940*/  BSYNC B1 ;  /* 0x0000000000017941 */ /* 0x000fea0003800000 */
.L_x_5311:
        /* <DEDUP_REMOVED lines=9> */
[CC--:B0-----:R-:W-:Y:S02]  /*129e0*/  @!P3 LEA R4, P0, R219.reuse, R32.reuse, 0x1 ;  /* 0x00000020db04b211 */ /* 0x0c1fe400078008ff */
        /* <DEDUP_REMOVED lines=14> */
.L_x_5305:
[----:B------:R-:W3:Y:S01]  /*12ad0*/  LDL.LU R6, [R1+0x30] ;  /* 0x0000300001067983 */ /* 0x000ee20000300800 */
[----:B------:R-:W-:Y:S01]  /*12ae0*/  ULDC.64 UR4, c[0x0][0xc00] ;  /* 0x0003000000047ab9 */ /* 0x000fe20000000a00 */
[----:B------:R-:W-:Y:S01]  /*12af0*/  IMAD.MOV.U32 R0, RZ, RZ, RZ ;  /* 0x000000ffff007224 */ /* 0x000fe200078e00ff */
[----:B------:R-:W2:Y:S01]  /*12b00*/  LDC R25, c[0x0][0xbe8] ;  /* 0x0002fa00ff197b82 */ /* 0x000ea20000000800 */
[----:B------:R-:W4:Y:S01]  /*12b10*/  LDL.LU R3, [R1+0x34] ;  /* 0x0000340001037983 */ /* 0x000f220000300800 */
[----:B------:R-:W-:-:S04]  /*12b20*/  ISETP.NE.U32.AND P0, PT, RZ, UR4, PT ;  /* 0x00000004ff007c0c */ /* 0x000fc8000bf05070 */
[----:B------:R-:W-:Y:S02]  /*12b30*/  ISETP.NE.AND.EX P0, PT, RZ, UR5, PT, P0 ;  /* 0x00000005ff007c0c */ /* 0x000fe4000bf05300 */
[----:B---3--:R-:W-:-:S04]  /*12b40*/  IADD3 R4, P1, R6, UR4, RZ ;  /* 0x0000000406047c10 */ /* 0x008fc8000ff3e0ff */
[----:B----4-:R-:W-:Y:S01]  /*12b50*/  IADD3.X R5, R3, UR5, RZ, P1, !PT ;  /* 0x0000000503057c10 */ /* 0x010fe20008ffe4ff */
        /* <DEDUP_REMOVED lines=9> */
[----:B--2---:R-:W-:Y:S01]  /*12bf0*/  ISETP.NE.AND P2, PT, R25, 0x1, PT ;  /* 0x000000011900780c */ /* 0x004fe20003f45270 */
[----:B------:R-:W2:-:S12]  /*12c00*/  S2R R26, SR_TID.X ;  /* 0x00000000001a7919 */ /* 0x000e980000002100 */
[----:B------:R-:W4:Y:S08]  /*12c10*/  @P2 LDC R20, c[0x0][0xbec] ;  /* 0x0002fb00ff142b82 */ /* 0x000f300000000800 */
[----:B------:R-:W0:Y:S01]  /*12c20*/  @P2 LDC R27, c[0x0][0xbf0] ;  /* 0x0002fc00ff1b2b82 */ /* 0x000e220000000800 */
[----:B--2---:R-:W-:-:S05]  /*12c30*/  VIADD R26, R26, 0xffffff80 ;  /* 0xffffff801a1a7836 */ /* 0x004fca0000000000 */
[----:B------:R-:W-:Y:S01]  /*12c40*/  ISETP.GE.AND P3, PT, R26, 0x80, PT ;  /* 0x000000801a00780c */ /* 0x000fe20003f66270 */
[----:B---3--:R-:W-:-:S12]  /*12c50*/  @P1 BRA `(.L_x_5314) ;  /* 0x0000000000101947 */ /* 0x008fd80003800000 */
[----:B------:R-:W-:Y:S05]  /*12c60*/  @!P0 BRA `(.L_x_5314) ;  /* 0x00000000000c8947 */ /* 0x000fea0003800000 */
[----:B------:R-:W2:Y:S04]  /*12c70*/  LDG.E R3, desc[UR40][R4.64] ;  /* 0x0000002804037981 */ /* 0x000ea8000c1e1900 */
[----:B-----5:R-:W2:Y:S02]  /*12c80*/  LDG.E R8, desc[UR40][R4.64+0x4] ;  /* 0x0000042804087981 */ /* 0x020ea4000c1e1900 */
[----:B--2---:R-:W-:-:S07]  /*12c90*/  IMAD.IADD R8, R8, 0x1, -R3 ;  /* 0x0000000108087824 */ /* 0x004fce00078e0a03 */
.L_x_5314:
[----:B------:R-:W2:Y:S04]  /*12ca0*/  LDL.LU R4, [R1+0x38] ;  /* 0x0000380001047983 */ /* 0x000ea80000300800 */
[----:B------:R-:W3:Y:S04]  /*12cb0*/  LDL.LU R3, [R1+0x44] ;  /* 0x0000440001037983 */ /* 0x000ee80000300800 */
[----:B-----5:R-:W4:Y:S01]  /*12cc0*/  LDL R24, [R1+0x2c] ;  /* 0x00002c0001187983 */ /* 0x020f220000100800 */
[----:B------:R-:W-:Y:S01]  /*12cd0*/  BSSY B1, `(.L_x_5315) ;  /* 0x000002d000017945 */ /* 0x000fe20003800000 */
[----:B------:R-:W-:-:S02]  /*12ce0*/  SHF.R.S32.HI R11, RZ, 0x1f, R0 ;  /* 0x0000001fff0b7819 */ /* 0x000fc40000011400 */
[----:B--2---:R-:W-:Y:S02]  /*12cf0*/  SEL R13, R4, RZ, !P0 ;  /* 0x000000ff040d7207 */ /* 0x004fe40004000000 */
[----:B---3--:R-:W-:Y:S02]  /*12d00*/  SEL R14, R3, RZ, !P0 ;  /* 0x000000ff030e7207 */ /* 0x008fe40004000000 */
[----:B----4-:R-:W-:Y:S01]  /*12d10*/  SHF.R.S32.HI R12, RZ, 0x1f, R24 ;  /* 0x0000001fff0c7819 */ /* 0x010fe20000011418 */
[----:B------:R-:W-:Y:S06]  /*12d20*/  @P3 BRA `(.L_x_5316) ;  /* 0x00000000009c3947 */ /* 0x000fec0003800000 */
[----:B------:R-:W2:Y:S01]  /*12d30*/  S2R R10, SR_TID.X ;  /* 0x00000000000a7919 */ /* 0x000ea20000002100 */
[----:B------:R-:W3:Y:S02]  /*12d40*/  LDC R9, c[0x0][0xbe8] ;  /* 0x0002fa00ff097b82 */ /* 0x000ee40000000800 */
[----:B---3--:R-:W-:Y:S01]  /*12d50*/  IMAD R3, R8, R9, RZ ;  /* 0x0000000908037224 */ /* 0x008fe200078e02ff */
[----:B--2---:R-:W-:-:S04]  /*12d60*/  IADD3 R10, R223, -0x80, R10 ;  /* 0xffffff80df0a7810 */ /* 0x004fc80007ffe00a */
        /* <DEDUP_REMOVED lines=13> */
[----:B------:R-:W3:Y:S01]  /*12e40*/  @P0 LDC R21, c[0x0][0xbf0] ;  /* 0x0002fc00ff150b82 */ /* 0x000ee20000000800 */
[----:B------:R-:W-:-:S04]  /*12e50*/  IMAD.WIDE.U32 R4, R13, UR4, R4 ;  /* 0x000000040d047c25 */ /* 0x000fc8000f8e0004 */
[----:B--2---:R-:W-:-:S05]  /*12e60*/  @P0 IMAD.HI.U32 R6, R10, R15, RZ ;  /* 0x0000000f0a060227 */ /* 0x004fca00078e00ff */
        /* <DEDUP_REMOVED lines=19> */
.L_x_5316:
[----:B------:R-:W-:Y:S05]  /*12fa0*/  BSYNC B1 ;  /* 0x0000000000017941 */ /* 0x000fea0003800000 */
.L_x_5315:
[--C-:B--2---:R-:W-:Y:S01]  /*12fb0*/  SHF.R.S32.HI R6, RZ, 0x1f, R26.reuse ;  /* 0x0000001fff067819 */ /* 0x104fe2000001141a */
        /* <DEDUP_REMOVED lines=14> */
[----:B------:R-:W-:Y:S02]  /*130a0*/  IMAD.IADD R9, R223, 0x1, R0 ;  /* 0x00000001df097824 */ /* 0x000fe400078e0200 */
[----:B------:R-:W-:-:S02]  /*130b0*/  IMAD R7, R24, UR5, R6 ;  /* 0x0000000518077c24 */ /* 0x000fc4000f8e0206 */
[----:B------:R-:W-:-:S04]  /*130c0*/  @P2 IMAD.HI.U32 R0, R9, R20, RZ ;  /* 0x0000001409002227 */ /* 0x000fc800078e00ff */
[----:B------:R-:W-:Y:S01]  /*130d0*/  IMAD.WIDE.U32 R4, R24, UR4, R4 ;  /* 0x0000000418047c25 */ /* 0x000fe2000f8e0004 */
[----:B------:R-:W-:-:S03]  /*130e0*/  ULDC.64 UR4, c[0x0][0xaf0] ;  /* 0x0002bc0000047ab9 */ /* 0x000fc60000000a00 */
[----:B------:R-:W-:Y:S01]  /*130f0*/  IMAD.MOV.U32 R3, RZ, RZ, R9 ;  /* 0x000000ffff037224 */ /* 0x000fe200078e0009 */
[----:B0-----:R-:W-:Y:S01]  /*13100*/  @P2 SHF.R.U32.HI R3, RZ, R27, R0 ;  /* 0x0000001bff032219 */ /* 0x001fe20000011600 */
        /* <DEDUP_REMOVED lines=26> */
.L_x_5505:
[----:B------:R-:W-:Y:S01]  /*132b0*/  IMAD R8, R8, R25, RZ ;  /* 0x0000001908087224 */ /* 0x000fe200078e02ff */
[----:B------:R-:W-:Y:S01]  /*132c0*/  BSSY B1, `(.L_x_5318) ;  /* 0x000001f000017945 */ /* 0x000fe20003800000 */
[----:B------:R-:W-:-:S05]  /*132d0*/  IMAD.IADD R223, R10, 0x1, R223 ;  /* 0x000000010adf7824 */ /* 0x000fca00078e02df */
        /* <DEDUP_REMOVED lines=17> */
[C---:B--2---:R-:W-:Y:S01]  /*133f0*/  @!P3 LEA.HI.X R7, R219.reuse, R0, R9, 0x1, P5 ;  /* 0x00000000db07b211 */ /* 0x044fe200028f0c09 */
[----:B------:R-:W-:Y:S01]  /*13400*/  VIADD R9, R219, 0xc0 ;  /* 0x000000c0db097836 */ /* 0x000fe20000000000 */
[C---:B------:R-:W-:Y:S02]  /*13410*/  @!P1 LEA R12, P5, R20.reuse, R14, 0x1 ;  /* 0x0000000e140c9211 */ /* 0x040fe400078a08ff */
        /* <DEDUP_REMOVED lines=9> */
.L_x_5319:
[----:B------:R-:W-:Y:S05]  /*134b0*/  BSYNC B1 ;  /* 0x0000000000017941 */ /* 0x000fea0003800000 */
.L_x_5318:
[----:B------:R-:W-:-:S03]  /*134c0*/  UMOV UR4, 0xffffffff ;  /* 0xffffffff00047882 */ /* 0x000fc60000000000 */
[----:B------:R-:W-:Y:S05]  /*134d0*/  BRA.DIV UR4, `(.L_x_5320) ;  /* 0x0000008a04547947 */ /* 0x000fea000b800000 */
[----:B--2---:R2:W0:Y:S04]  /*134e0*/  SHFL.IDX PT, R0, R4, 0x1, 0x181f ;  /* 0x00381f0004007f89 */ /* 0x00442800000e0000 */
[----:B---34-:R2:W3:Y:S02]  /*134f0*/  SHFL.IDX PT, R14, R3, 0x1, 0x181f ;  /* 0x00381f00030e7f89 */ /* 0x0184e400000e0000 */
.L_x_5509:
[----:B------:R-:W-:Y:S01]  /*13500*/  VIADD R5, R223, 0x20 ;  /* 0x00000020df057836 */ /* 0x000fe20000000000 */
[----:B------:R-:W-:Y:S04]  /*13510*/  BSSY B1, `(.L_x_5321) ;  /* 0x000001e000017945 */ /* 0x000fe80003800000 */
        /* <DEDUP_REMOVED lines=8> */
[----:B------:R-:W-:Y:S01]  /*135a0*/  VIADD R25, R219, 0x40 ;  /* 0x00000040db197836 */ /* 0x000fe20000000000 */
[----:B------:R-:W-:Y:S01]  /*135b0*/  ISETP.GE.AND P1, PT, R21, UR4, PT ;  /* 0x0000000415007c0c */ /* 0x000fe2000bf26270 */
[----:B------:R-:W-:Y:S01]  /*135c0*/  VIADD R24, R219, 0x80 ;  /* 0x00000080db187836 */ /* 0x000fe20000000000 */
[----:B------:R-:W-:Y:S01]  /*135d0*/  ISETP.GE.AND P0, PT, R9, UR4, PT ;  /* 0x0000000409007c0c */ /* 0x000fe2000bf06270 */
[----:B------:R-:W-:Y:S01]  /*135e0*/  VIADD R20, R219, 0xc0 ;  /* 0x000000c0db147836 */ /* 0x000fe20000000000 */
[----:B------:R-:W-:-:S02]  /*135f0*/  SHF.R.S32.HI R12, RZ, 0x1f, R219 ;  /* 0x0000001fff0c7819 */ /* 0x000fc400000114db */
[----:B------:R-:W-:Y:S02]  /*13600*/  SHF.R.S32.HI R25, RZ, 0x1f, R25 ;  /* 0x0000001fff197819 */ /* 0x000fe40000011419 */
[----:B------:R-:W-:Y:S02]  /*13610*/  SHF.R.S32.HI R24, RZ, 0x1f, R24 ;  /* 0x0000001fff187819 */ /* 0x000fe40000011418 */
[-C--:B---3--:R-:W-:Y:S02]  /*13620*/  @!P3 LEA R6, P5, R219, R14.reuse, 0x1 ;  /* 0x0000000edb06b211 */ /* 0x088fe400078a08ff */
[----:B------:R-:W-:Y:S02]  /*13630*/  @!P2 LEA R10, P4, R15, R14, 0x1 ;  /* 0x0000000e0f0aa211 */ /* 0x000fe400078808ff */
[----:B0-----:R-:W-:Y:S02]  /*13640*/  @!P3 LEA.HI.X R7, R219, R0, R12, 0x1, P5 ;  /* 0x00000000db07b211 */ /* 0x001fe400028f0c0c */
        /* <DEDUP_REMOVED lines=10> */
.L_x_5322:
[----:B------:R-:W-:Y:S05]  /*136f0*/  BSYNC B1 ;  /* 0x0000000000017941 */ /* 0x000fea0003800000 */
.L_x_5321:
[----:B------:R-:W-:-:S03]  /*13700*/  UMOV UR4, 0xffffffff ;  /* 0xffffffff00047882 */ /* 0x000fc60000000000 */
[----:B------:R-:W-:Y:S05]  /*13710*/  BRA.DIV UR4, `(.L_x_5323) ;  /* 0x0000008a040c7947 */ /* 0x000fea000b800000 */
[----:B0-----:R0:W0:Y:S04]  /*13720*/  SHFL.IDX PT, R0, R4, 0x2, 0x181f ;  /* 0x00581f0004007f89 */ /* 0x00102800000e0000 */
[----:B---34-:R3:W4:Y:S02]  /*13730*/  SHFL.IDX PT, R14, R3, 0x2, 0x181f ;  /* 0x00581f00030e7f89 */ /* 0x01872400000e0000 */
.L_x_5513:
        /* <DEDUP_REMOVED lines=18> */
[-C--:B----4-:R-:W-:Y:S02]  /*13860*/  @!P3 LEA R6, P5, R219, R14.reuse, 0x1 ;  /* 0x0000000edb06b211 */ /* 0x090fe400078a08ff */
        /* <DEDUP_REMOVED lines=12> */
.L_x_5325:
[----:B------:R-:W-:Y:S05]  /*13930*/  BSYNC B1 ;  /* 0x0000000000017941 */ /* 0x000fea0003800000 */
.L_x_5324:
[----:B------:R-:W-:-:S03]  /*13940*/  UMOV UR4, 0xffffffff ;  /* 0xffffffff00047882 */ /* 0x000fc60000000000 */
[----:B------:R-:W-:Y:S05]  /*13950*/  BRA.DIV UR4, `(.L_x_5326) ;  /* 0x0000008604c47947 */ /* 0x000fea000b800000 */
[----:B0-----:R0:W0:Y:S04]  /*13960*/  SHFL.IDX PT, R0, R4, 0x3, 0x181f ;  /* 0x00781f0004007f89 */ /* 0x00102800000e0000 */
[----:B----4-:R4:W0:Y:S02]  /*13970*/  SHFL.IDX PT, R14, R3, 0x3, 0x181f ;  /* 0x00781f00030e7f89 */ /* 0x01082400000e0000 */
.L_x_5517:
        /* <DEDUP_REMOVED lines=30> */
.L_x_5313:
[----:B------:R-:W-:Y:S05]  /*13b60*/  BSYNC B0 ;  /* 0x0000000000007941 */ /* 0x000fea0003800000 */
.L_x_5304:
[----:B------:R-:W-:Y:S02]  /*13b70*/  ULDC UR4, c[0x0][0xc3c] ;  /* 0x00030f0000047ab9 */ /* 0x000fe40000000800 */
[----:B-1----:R-:W-:-:S13]  /*13b80*/  ISETP.GE.AND P0, PT, R35, UR4, PT ;  /* 0x0000000423007c0c */ /* 0x002fda000bf06270 */
[----:B------:R-:W-:Y:S05]  /*13b90*/  @!P0 BRA `(.L_x_5327) ;  /* 0xfffffed4005c8947 */ /* 0x000fea000383ffff */
[----:B------:R-:W-:Y:S05]  /*13ba0*/  BRA `(.L_x_5168) ;  /* 0x0000006c002c7947 */ /* 0x000fea0003800000 */
.L_x_5166:
        /* <DEDUP_REMOVED lines=16> */
.L_x_5328:
        /* <DEDUP_REMOVED lines=41> */
.L_x_5334:
        /* <DEDUP_REMOVED lines=12> */
.L_x_5333:
[----:B------:R-:W-:Y:S05]  /*14000*/  BSYNC B0 ;  /* 0x0000000000007941 */ /* 0x000fea0003800000 */
.L_x_5332:
        /* <DEDUP_REMOVED lines=20> */
.L_x_5330:
        /* <DEDUP_REMOVED lines=20> */
.L_x_5335:
        /* <DEDUP_REMOVED lines=28> */
[----:B------:R-:W-:-:S04]  /*14450*/  VIADDMNMX R18, R10, UR5, R7, PT ;  /* 0x000000050a127c46 */ /* 0x000fc8000b800107 */
[-C--:B------:R-:W-:Y:S02]  /*14460*/  IABS R10, R18.reuse ;  /* 0x00000012000a7213 */ /* 0x080fe40000000000 */
[----:B------:R-:W-:Y:S02]  /*14470*/  IABS R6, R18 ;  /* 0x0000001200067213 */ /* 0x000fe40000000000 */
        /* <DEDUP_REMOVED lines=22> */
[----:B------:R-:W-:Y:S01]  /*145e0*/  @!P1 LOP3.LUT R2, RZ, R18, RZ, 0x33, !PT ;  /* 0x00000012ff029212 */ /* 0x000fe200078e33ff */
[----:B------:R-:W-:-:S03]  /*145f0*/  IMAD.MOV R18, RZ, RZ, -R18 ;  /* 0x000000ffff127224 */ /* 0x000fc600078e0a12 */
[----:B------:R-:W-:Y:S01]  /*14600*/  LOP3.LUT R17, RZ, R2, RZ, 0x33, !PT ;  /* 0x00000002ff117212 */ /* 0x000fe200078e33ff */
[----:B------:R-:W-:-:S04]  /*14610*/  IMAD R18, R2, R18, R3 ;  /* 0x0000001202127224 */ /* 0x000fc800078e0203 */
[----:B------:R-:W-:Y:S01]  /*14620*/  IMAD.IADD R17, R4, 0x1, R17 ;  /* 0x0000000104117824 */ /* 0x000fe200078e0211 */
[----:B------:R-:W-:Y:S06]  /*14630*/  BRA `(.L_x_5336) ;  /* 0x00000000000c7947 */ /* 0x000fec0003800000 */
.L_x_5331:
[----:B------:R-:W-:Y:S01]  /*14640*/  IMAD.MOV.U32 R17, RZ, RZ, RZ ;  /* 0x000000ffff117224 */ /* 0x000fe200078e00ff */
[----:B------:R-:W-:Y:S01]  /*14650*/  MOV R16, UR6 ;  /* 0x0000000600107c02 */ /* 0x000fe20008000f00 */
[----:B------:R-:W-:-:S07]  /*14660*/  IMAD.MOV.U32 R18, RZ, RZ, RZ ;  /* 0x000000ffff127224 */ /* 0x000fce00078e00ff */
.L_x_5336:
[----:B------:R-:W-:-:S13]  /*14670*/  ISETP.NE.AND P0, PT, R5, RZ, PT ;  /* 0x000000ff0500720c */ /* 0x000fda0003f05270 */
[----:B------:R-:W0:Y:S01]  /*14680*/  @!P0 S2R R3, SR_CgaCtaId ;  /* 0x0000000000038919 */ /* 0x000e220000008800 */
[----:B------:R-:W-:-:S04]  /*14690*/  @!P0 MOV R2, 0x400 ;  /* 0x0000040000028802 */ /* 0x000fc80000000f00 */
[----:B0-----:R-:W-:-:S05]  /*146a0*/  @!P0 LEA R2, R3, R2, 0x18 ;  /* 0x0000000203028211 */ /* 0x001fca00078ec0ff */
[----:B------:R0:W-:Y:S01]  /*146b0*/  @!P0 STS.128 [R2+0x228d0], R16 ;  /* 0x0228d01002008388 */ /* 0x0001e20000000c00 */
[----:B------:R-:W-:Y:S06]  /*146c0*/  BAR.ARV 0x5, 0x180 ;  /* 0x0146000000007b1d */ /* 0x000fec0000002000 */
.L_x_5329:
[----:B------:R2:W-:Y:S01]  /*146d0*/  STL [R1+0x24], RZ ;  /* 0x000024ff01007387 */ /* 0x0005e20000100800 */
[----:B------:R-:W-:Y:S01]  /*146e0*/  ULDC UR4, c[0x0][0xc3c] ;  /* 0x00030f0000047ab9 */ /* 0x000fe20000000800 */
[----:B------:R-:W-:Y:S01]  /*146f0*/  IMAD.MOV.U32 R26, RZ, RZ, 0x1 ;  /* 0x00000001ff1a7424 */ /* 0x000fe200078e00ff */
[----:B-1----:R-:W-:Y:S01]  /*14700*/  ISETP.GE.AND P0, PT, R19, UR4, PT ;  /* 0x0000000413007c0c */ /* 0x002fe2000bf06270 */
[----:B------:R-:W-:-:S12]  /*14710*/  IMAD.MOV.U32 R25, RZ, RZ, RZ ;  /* 0x000000ffff197224 */ /* 0x000fd800078e00ff */
[----:B--2---:R-:W-:Y:S05]  /*14720*/  @P0 BRA `(.L_x_5337) ;  /* 0x0000005c00700947 */ /* 0x004fea0003800000 */
[----:B------:R-:W2:Y:S01]  /*14730*/  LDL R4, [R1] ;  /* 0x0000000001047983 */ /* 0x000ea20000100800 */
[----:B------:R-:W1:Y:S01]  /*14740*/  S2UR UR5, SR_CgaCtaId ;  /* 0x00000000000579c3 */ /* 0x000e620000008800 */
[C---:B0-----:R-:W-:Y:S01]  /*14750*/  IMAD.SHL.U32 R2, R0.reuse, 0x8, RZ ;  /* 0x0000000800027824 */ /* 0x041fe200078e00ff */
        /* <DEDUP_REMOVED lines=17> */
[----:B-1----:R-:W-:Y:S01]  /*14870*/  ULEA UR4, UR5, UR4, 0x18 ;  /* 0x0000000405047291 */ /* 0x002fe2000f8ec03f */
        /* <DEDUP_REMOVED lines=8> */
.L_x_5436:
        /* <DEDUP_REMOVED lines=56> */
.L_x_5338:
        /* <DEDUP_REMOVED lines=9> */
.L_x_5339:
        /* <DEDUP_REMOVED lines=9> */
.L_x_5340:
[----:B--2---:R-:W2:Y:S01]  /*14da0*/  @P1 LDG.E R2, desc[UR40][R4.64] ;  /* 0x0000002804021981 */ /* 0x004ea2000c1e1900 */
[----:B------:R-:W3:Y:S03]  /*14db0*/  LDC R3, c[0x0][0x448] ;  /* 0x00011200ff037b82 */ /* 0x000ee60000000800 */
[----:B------:R4:W2:Y:S01]  /*14dc0*/  @P1 LDG.E R5, desc[UR40][R4.64+0x4] ;  /* 0x0000042804051981 */ /* 0x0008a2000c1e1900 */
[----:B-----5:R-:W-:Y:S01]  /*14dd0*/  IMAD.IADD R7, R7, 0x1, -R31 ;  /* 0x0000000107077824 */ /* 0x020fe200078e0a1f */
[----:B------:R-:W-:Y:S01]  /*14de0*/  BSSY B0, `(.L_x_5341) ;  /* 0x0000143000007945 */ /* 0x000fe20003800000 */
[----:B---3--:R-:W-:-:S13]  /*14df0*/  ISETP.NE.AND P0, PT, R3, 0x1, PT ;  /* 0x000000010300780c */ /* 0x008fda0003f05270 */
[----:B----4-:R-:W3:Y:S08]  /*14e00*/  @P0 LDC R4, c[0x0][0x44c] ;  /* 0x00011300ff040b82 */ /* 0x010ef00000000800 */
[----:B------:R-:W4:Y:S01]  /*14e10*/  @P0 LDC R3, c[0x0][0x450] ;  /* 0x00011400ff030b82 */ /* 0x000f220000000800 */
[----:B--2---:R-:W-:Y:S02]  /*14e20*/  @P1 IMAD.IADD R6, R5, 0x1, -R2 ;  /* 0x0000000105061824 */ /* 0x004fe400078e0a02 */
[----:B------:R-:W-:-:S02]  /*14e30*/  IMAD.SHL.U32 R2, R17, 0x80, RZ ;  /* 0x0000008011027824 */ /* 0x000fc400078e00ff */
[----:B------:R-:W-:Y:S02]  /*14e40*/  IMAD.IADD R33, R7, 0x1, R6 ;  /* 0x0000000107217824 */ /* 0x000fe400078e0206 */
[----:B------:R-:W-:Y:S02]  /*14e50*/  VIADD R2, R2, 0x7f ;  /* 0x0000007f02027836 */ /* 0x000fe40000000000 */
[----:B------:R-:W-:Y:S02]  /*14e60*/  VIADD R5, R33, 0x5f ;  /* 0x0000005f21057836 */ /* 0x000fe40000000000 */
[----:B---3--:R-:W-:-:S04]  /*14e70*/  @P0 IMAD.HI.U32 R4, R2, R4, RZ ;  /* 0x0000000402040227 */ /* 0x008fc800078e00ff */
[----:B------:R-:W-:Y:S01]  /*14e80*/  IMAD.HI R5, R5, 0x2aaaaaab, RZ ;  /* 0x2aaaaaab05057827 */ /* 0x000fe200078e02ff */
[----:B----4-:R-:W-:Y:S02]  /*14e90*/  @P0 SHF.R.U32.HI R2, RZ, R3, R4 ;  /* 0x00000003ff020219 */ /* 0x010fe40000011604 */
[----:B------:R-:W-:Y:S02]  /*14ea0*/  IADD3 R4, R33, 0x60, -R10 ;  /* 0x0000006021047810 */ /* 0x000fe40007ffe80a */
[----:B------:R-:W-:-:S03]  /*14eb0*/  SHF.R.U32.HI R3, RZ, 0x1f, R5 ;  /* 0x0000001fff037819 */ /* 0x000fc60000011605 */
[----:B------:R-:W-:Y:S01]  /*14ec0*/  IMAD.IADD R2, R4, 0x1, R2 ;  /* 0x0000000104027824 */ /* 0x000fe200078e0202 */
[----:B------:R-:W-:-:S03]  /*14ed0*/  LEA.HI.SX32 R5, R5, R3, 0x1c ;  /* 0x0000000305057211 */ /* 0x000fc600078fe2ff */
[----:B------:R-:W-:-:S05]  /*14ee0*/  IMAD.HI R2, R2, 0x2aaaaaab, RZ ;  /* 0x2aaaaaab02027827 */ /* 0x000fca00078e02ff */
[----:B------:R-:W-:-:S04]  /*14ef0*/  SHF.R.U32.HI R3, RZ, 0x1f, R2 ;  /* 0x0000001fff037819 */ /* 0x000fc80000011602 */
[----:B------:R-:W-:-:S04]  /*14f00*/  LEA.HI.SX32 R3, R2, R3, 0x1c ;  /* 0x0000000302037211 */ /* 0x000fc800078fe2ff */
[----:B------:R-:W-:-:S05]  /*14f10*/  VIMNMX R2, R5, R3, PT ;  /* 0x0000000305027248 */ /* 0x000fca0003fe0100 */
[--C-:B------:R-:W-:Y:S02]  /*14f20*/  IMAD R2, R2, 0x60, -R7.reuse ;  /* 0x0000006002027824 */ /* 0x100fe400078e0a07 */
[----:B------:R-:W-:-:S03]  /*14f30*/  IMAD.MOV R7, RZ, RZ, -R7 ;  /* 0x000000ffff077224 */ /* 0x000fc600078e0a07 */
[----:B------:R-:W-:Y:S02]  /*14f40*/  VIMNMX R2, R2, R6, PT ;  /* 0x0000000602027248 */ /* 0x000fe40003fe0100 */
[----:B------:R-:W-:-:S04]  /*14f50*/  VIMNMX R7, RZ, R7, !PT ;  /* 0x00000007ff077248 */ /* 0x000fc80007fe0100 */
[----:B------:R-:W-:-:S13]  /*14f60*/  ISETP.GT.AND P0, PT, R2, R7, PT ;  /* 0x000000070200720c */ /* 0x000fda0003f04270 */
[----:B------:R-:W-:Y:S02]  /*14f70*/  @P0 VIADD R6, R2, 0x5f ;  /* 0x0000005f02060836 */ /* 0x000fe40000000000 */
        /* <DEDUP_REMOVED lines=12> */
[----:B------:R-:W2:Y:S02]  /*15040*/  S2R R3, SR_TID.X ;  /* 0x0000000000037919 */ /* 0x000ea40000002100 */
[----:B--2---:R-:W-:-:S04]  /*15050*/  SHF.R.U32.HI R3, RZ, 0x5, R3 ;  /* 0x00000005ff037819 */ /* 0x004fc80000011603 */
[----:B------:R-:W-:-:S05]  /*15060*/  LOP3.LUT R3, R3, 0x3, RZ, 0xc0, !PT ;  /* 0x0000000303037812 */ /* 0x000fca00078ec0ff */
[----:B------:R2:W3:Y:S02]  /*15070*/  SHFL.IDX PT, R14, R3, RZ, 0x1f ;  /* 0x00001fff030e7589 */ /* 0x0004e400000e0000 */
.L_x_5520:
[----:B---3--:R-:W-:Y:S02]  /*15080*/  ISETP.NE.AND P0, PT, R14, RZ, PT ;  /* 0x000000ff0e00720c */ /* 0x008fe40003f05270 */
[----:B------:R-:W-:-:S11]  /*15090*/  PLOP3.LUT P6, PT, PT, PT, PT, 0x8, 0x0 ;  /* 0x000000000000781c */ /* 0x000fd60003fce170 */
[----:B------:R-:W-:Y:S05]  /*150a0*/  @P0 BRA `(.L_x_5344) ;  /* 0x00000000000c0947 */ /* 0x000fea0003800000 */
[----:B------:R-:W-:-:S03]  /*150b0*/  UMOV UR4, 0xffffffff ;  /* 0xffffffff00047882 */ /* 0x000fc60000000000 */
[----:B------:R-:W-:Y:S05]  /*150c0*/  BRA.DIV UR4, `(.L_x_5345) ;  /* 0x0000007204647947 */ /* 0x000fea000b800000 */
[----:B------:R-:W-:-:S13]  /*150d0*/  ELECT P6, URZ, PT ;  /* 0x00000000003f782f */ /* 0x000fda00038c0000 */
.L_x_5344:
[----:B--2---:R-:W2:Y:S01]  /*150e0*/  LDL R3, [R1+0x24] ;  /* 0x0000240001037983 */ /* 0x004ea20000100800 */
[----:B------:R-:W-:Y:S01]  /*150f0*/  BSSY B1, `(.L_x_5346) ;  /* 0x0000008000017945 */ /* 0x000fe20003800000 */
[----:B--2---:R-:W-:-:S05]  /*15100*/  VIADD R3, R3, 0x1 ;  /* 0x0000000103037836 */ /* 0x004fca0000000000 */
[----:B0-----:R-:W-:-:S04]  /*15110*/  LEA.HI R8, R3, R3, RZ, 0x1 ;  /* 0x0000000303087211 */ /* 0x001fc800078f08ff */
[----:B------:R-:W-:-:S05]  /*15120*/  LOP3.LUT R8, R8, 0xfffffffe, RZ, 0xc0, !PT ;  /* 0xfffffffe08087812 */ /* 0x000fca00078ec0ff */
[----:B------:R-:W-:-:S05]  /*15130*/  IMAD.IADD R3, R3, 0x1, -R8 ;  /* 0x0000000103037824 */ /* 0x000fca00078e0a08 */
[----:B------:R-:W-:-:S04]  /*15140*/  SHF.L.U32 R3, R3, 0x1f, RZ ;  /* 0x0000001f03037819 */ /* 0x000fc800000006ff */
[----:B------:R-:W0:Y:S02]  /*15150*/  SYNCS.PHASECHK.TRANS64.TRYWAIT P0, [R22+URZ+0x22820], R3 ;  /* 0x02282003160075a7 */ /* 0x000e24000800017f */
[----:B0-----:R-:W-:Y:S05]  /*15160*/  @!P0 BRA `(.L_x_5347) ;  /* 0x00000070005c8947 */ /* 0x001fea0003800000 */
.L_x_5523:
[----:B------:R-:W-:Y:S05]  /*15170*/  BSYNC B1 ;  /* 0x0000000000017941 */ /* 0x000fea0003800000 */
.L_x_5346:
[----:B------:R-:W-:Y:S04]  /*15180*/  BSSY B1, `(.L_x_5348) ;  /* 0x000007b000017945 */ /* 0x000fe80003800000 */
[----:B------:R-:W-:Y:S05]  /*15190*/  @!P6 BRA `(.L_x_5349) ;  /* 0x0000000400e4e947 */ /* 0x000fea0003800000 */
[----:B0-----:R-:W-:Y:S01]  /*151a0*/  IMAD R3, R24, 0x8, R22 ;  /* 0x0000000818037824 */ /* 0x001fe200078e0216 */
[----:B------:R-:W-:Y:S01]  /*151b0*/  SHF.L.U32 R8, R27, 0x1f, RZ ;  /* 0x0000001f1b087819 */ /* 0x000fe200000006ff */
[----:B------:R-:W0:Y:S01]  /*151c0*/  S2R R9, SR_TID.X ;  /* 0x0000000000097919 */ /* 0x000e220000002100 */
[----:B------:R-:W-:Y:S02]  /*151d0*/  BSSY B2, `(.L_x_5350) ;  /* 0x0000005000027945 */ /* 0x000fe40003800000 */
[----:B------:R-:W2:Y:S01]  /*151e0*/  SYNCS.PHASECHK.TRANS64.TRYWAIT P0, [R3+URZ+0x228a0], R8 ;  /* 0x0228a008030075a7 */ /* 0x000ea2000800017f */
[----:B0-----:R-:W-:-:S04]  /*151f0*/  LOP3.LUT R9, R9, 0x7f, RZ, 0xc0, !PT ;  /* 0x0000007f09097812 */ /* 0x001fc800078ec0ff */
[----:B------:R-:W-:Y:S01]  /*15200*/  ISETP.NE.AND P1, PT, R9, RZ, PT ;  /* 0x000000ff0900720c */ /* 0x000fe20003f25270 */
[----:B--2---:R-:W-:-:S12]  /*15210*/  @!P0 BRA `(.L_x_5351) ;  /* 0x0000007000448947 */ /* 0x004fd80003800000 */
.L_x_5524:
[----:B------:R-:W-:Y:S05]  /*15220*/  BSYNC B2 ;  /* 0x0000000000027941 */ /* 0x000fea0003800000 */
.L_x_5350:
[----:B------:R-:W-:Y:S04]  /*15230*/  BSSY B2, `(.L_x_5352) ;  /* 0x0000009000027945 */ /* 0x000fe80003800000 */
[----:B------:R-:W-:Y:S05]  /*15240*/  @P1 BRA `(.L_x_5353) ;  /* 0x00000000001c1947 */ /* 0x000fea0003800000 */
[----:B-1----:R-:W1:Y:S01]  /*15250*/  S2R R10, SR_TID.X ;  /* 0x00000000000a7919 */ /* 0x002e620000002100 */
[----:B------:R-:W-:-:S04]  /*15260*/  IMAD.MOV.U32 R9, RZ, RZ, 0x3000 ;  /* 0x00003000ff097424 */ /* 0x000fc800078e00ff */
[----:B------:R2:W-:Y:S01]  /*15270*/  SYNCS.ARRIVE.TRANS64 RZ, [R3+URZ+0x22890], R9 ;  /* 0x0228900903ff79a7 */ /* 0x0005e2000800003f */
[----:B-1----:R-:W-:-:S04]  /*15280*/  LOP3.LUT R10, R10, 0x1f, RZ, 0xc0, !PT ;  /* 0x0000001f0a0a7812 */ /* 0x002fc800078ec0ff */
[----:B------:R-:W-:-:S13]  /*15290*/  ISETP.NE.AND P0, PT, R10, RZ, PT ;  /* 0x000000ff0a00720c */ /* 0x000fda0003f05270 */
[----:B--2---:R-:W-:Y:S05]  /*152a0*/  @!P0 BRA `(.L_x_5353) ;  /* 0x0000000000048947 */ /* 0x004fea0003800000 */
[----:B------:R-:W-:Y:S01]  /*152b0*/  BPT.TRAP 0x1 ;  /* 0x000000040000795c */ /* 0x000fe20000300000 */
.L_x_5353:
[----:B------:R-:W-:Y:S05]  /*152c0*/  BSYNC B2 ;  /* 0x0000000000027941 */ /* 0x000fea0003800000 */
.L_x_5352:
[----:B------:R-:W-:Y:S01]  /*152d0*/  IMAD.MOV.U32 R14, RZ, RZ, RZ ;  /* 0x000000ffff0e7224 */ /* 0x000fe200078e00ff */
[----:B------:R-:W-:Y:S01]  /*152e0*/  UIADD3 UR4, UP0, UR38, 0x570, URZ ;  /* 0x0000057026047890 */ /* 0x000fe2000ff1e03f */
[----:B------:R-:W-:Y:S01]  /*152f0*/  IMAD R9, R2, 0x60, R0 ;  /* 0x0000006002097824 */ /* 0x000fe200078e0200 */
[----:B------:R-:W-:Y:S01]  /*15300*/  PLOP3.LUT P0, PT, PT, PT, PT, 0x80, 0x0 ;  /* 0x000000000000781c */ /* 0x000fe20003f0f070 */
[----:B-1----:R-:W-:Y:S01]  /*15310*/  IMAD R10, R24, 0x3000, R22 ;  /* 0x00003000180a7824 */ /* 0x002fe200078e0216 */
[----:B------:R-:W-:Y:S01]  /*15320*/  R2UR UR10, R14 ;  /* 0x000000000e0a72ca */ /* 0x000fe200000e0000 */
[----:B------:R-:W-:Y:S01]  /*15330*/  VIADD R9, R9, 0xffffffa0 ;  /* 0xffffffa009097836 */ /* 0x000fe20000000000 */
[----:B------:R-:W-:Y:S01]  /*15340*/  UIADD3.X UR5, URZ, UR39, URZ, UP0, !UPT ;  /* 0x000000273f057290 */ /* 0x000fe200087fe43f */
[----:B------:R-:W-:Y:S01]  /*15350*/  VIADD R10, R10, 0x1c400 ;  /* 0x0001c4000a0a7836 */ /* 0x000fe20000000000 */
[----:B------:R-:W-:Y:S01]  /*15360*/  UMOV UR6, 0x0 ;  /* 0x0000000000067882 */ /* 0x000fe20000000000 */
[----:B------:R-:W-:Y:S01]  /*15370*/  VIADD R11, R3, 0x22890 ;  /* 0x00022890030b7836 */ /* 0x000fe20000000000 */
[----:B------:R-:W-:-:S09]  /*15380*/  UMOV UR7, 0x12f00000 ;  /* 0x12f0000000077882 */ /* 0x000fd20000000000 */
.L_x_5354:
        /* <DEDUP_REMOVED lines=13> */
.L_x_5525:
[----:B------:R-:W-:Y:S05]  /*15460*/  BSYNC B2 ;  /* 0x0000000000027941 */ /* 0x000fea0003800000 */
.L_x_5355:
        /* <DEDUP_REMOVED lines=11> */
.L_x_5358:
[----:B------:R-:W-:Y:S05]  /*15520*/  BSYNC B2 ;  /* 0x0000000000027941 */ /* 0x000fea0003800000 */
.L_x_5357:
        /* <DEDUP_REMOVED lines=9> */
.L_x_5359:
        /* <DEDUP_REMOVED lines=15> */
.L_x_5360:
        /* <DEDUP_REMOVED lines=15> */
.L_x_5361:
        /* <DEDUP_REMOVED lines=15> */
.L_x_5362:
        /* <DEDUP_REMOVED lines=10> */
.L_x_5349:
[----:B------:R-:W-:Y:S05]  /*15930*/  BSYNC B1 ;  /* 0x0000000000017941 */ /* 0x000fea0003800000 */
.L_x_5348:
        /* <DEDUP_REMOVED lines=9> */
.L_x_5378:
[----:B------:R-:W-:Y:S05]  /*159d0*/  YIELD ;  /* 0x0000000000007946 */ /* 0x000fea0003800000 */
[----:B------:R-:W-:Y:S04]  /*159e0*/  BSSY B1, `(.L_x_5363) ;  /* 0x000007a000017945 */ /* 0x000fe80003800000 */
[----:B------:R-:W-:Y:S05]  /*159f0*/  @!P6 BRA `(.L_x_5364) ;  /* 0x0000000400e0e947 */ /* 0x000fea0003800000 */
[----:B------:R-:W-:Y:S01]  /*15a00*/  IMAD R8, R24, 0x8, R22 ;  /* 0x0000000818087824 */ /* 0x000fe200078e0216 */
[----:B------:R-:W-:Y:S01]  /*15a10*/  SHF.L.U32 R2, R27, 0x1f, RZ ;  /* 0x0000001f1b027819 */ /* 0x000fe200000006ff */
[----:B0-----:R-:W0:Y:S01]  /*15a20*/  S2R R3, SR_TID.X ;  /* 0x0000000000037919 */ /* 0x001e220000002100 */
[----:B------:R-:W-:Y:S02]  /*15a30*/  BSSY B2, `(.L_x_5365) ;  /* 0x0000005000027945 */ /* 0x000fe40003800000 */
[----:B------:R-:W2:Y:S01]  /*15a40*/  SYNCS.PHASECHK.TRANS64.TRYWAIT P1, [R8+URZ+0x228a0], R2 ;  /* 0x0228a002080075a7 */ /* 0x000ea2000802017f */
[----:B0-----:R-:W-:-:S04]  /*15a50*/  LOP3.LUT R3, R3, 0x7f, RZ, 0xc0, !PT ;  /* 0x0000007f03037812 */ /* 0x001fc800078ec0ff */
[----:B------:R-:W-:Y:S01]  /*15a60*/  ISETP.NE.AND P2, PT, R3, RZ, PT ;  /* 0x000000ff0300720c */ /* 0x000fe20003f45270 */
[----:B--2---:R-:W-:-:S12]  /*15a70*/  @!P1 BRA `(.L_x_5366) ;  /* 0x0000006800549947 */ /* 0x004fd80003800000 */
.L_x_5526:
[----:B------:R-:W-:Y:S05]  /*15a80*/  BSYNC B2 ;  /* 0x0000000000027941 */ /* 0x000fea0003800000 */
.L_x_5365:
[----:B------:R-:W-:Y:S04]  /*15a90*/  BSSY B2, `(.L_x_5367) ;  /* 0x0000009000027945 */ /* 0x000fe80003800000 */
[----:B------:R-:W-:Y:S05]  /*15aa0*/  @P2 BRA `(.L_x_5368) ;  /* 0x00000000001c2947 */ /* 0x000fea0003800000 */
[----:B------:R-:W2:Y:S01]  /*15ab0*/  S2R R9, SR_TID.X ;  /* 0x0000000000097919 */ /* 0x000ea20000002100 */
[----:B------:R-:W-:-:S04]  /*15ac0*/  IMAD.MOV.U32 R3, RZ, RZ, 0x3000 ;  /* 0x00003000ff037424 */ /* 0x000fc800078e00ff */
[----:B------:R3:W-:Y:S01]  /*15ad0*/  SYNCS.ARRIVE.TRANS64 RZ, [R8+URZ+0x22890], R3 ;  /* 0x0228900308ff79a7 */ /* 0x0007e2000800003f */
[----:B--2---:R-:W-:-:S04]  /*15ae0*/  LOP3.LUT R9, R9, 0x1f, RZ, 0xc0, !PT ;  /* 0x0000001f09097812 */ /* 0x004fc800078ec0ff */
[----:B------:R-:W-:-:S13]  /*15af0*/  ISETP.NE.AND P1, PT, R9, RZ, PT ;  /* 0x000000ff0900720c */ /* 0x000fda0003f25270 */
[----:B---3--:R-:W-:Y:S05]  /*15b00*/  @!P1 BRA `(.L_x_5368) ;  /* 0x0000000000049947 */ /* 0x008fea0003800000 */
[----:B------:R-:W-:Y:S01]  /*15b10*/  BPT.TRAP 0x1 ;  /* 0x000000040000795c */ /* 0x000fe20000300000 */
.L_x_5368:
[----:B------:R-:W-:Y:S05]  /*15b20*/  BSYNC B2 ;  /* 0x0000000000027941 */ /* 0x000fea0003800000 */
.L_x_5367:
        /* <DEDUP_REMOVED lines=10> */
[----:B------:R-:W-:-:S10]  /*15bd0*/  UMOV UR7, 0x12f00000 ;  /* 0x12f0000000077882 */ /* 0x000fd40000000000 */
.L_x_5369:
        /* <DEDUP_REMOVED lines=13> */
.L_x_5527:
[----:B------:R-:W-:Y:S05]  /*15cb0*/  BSYNC B2 ;  /* 0x0000000000027941 */ /* 0x000fea0003800000 */
.L_x_5370:
        /* <DEDUP_REMOVED lines=11> */
.L_x_5373:
[----:B------:R-:W-:Y:S05]  /*15d70*/  BSYNC B2 ;  /* 0x0000000000027941 */ /* 0x000fea0003800000 */
.L_x_5372:
        /* <DEDUP_REMOVED lines=9> */
.L_x_5374:
        /* <DEDUP_REMOVED lines=15> */
.L_x_5375:
        /* <DEDUP_REMOVED lines=15> */
.L_x_5376:
        /* <DEDUP_REMOVED lines=15> */
.L_x_5377:
        /* <DEDUP_REMOVED lines=10> */
.L_x_5364:
[----:B------:R-:W-:Y:S05]  /*16180*/  BSYNC B1 ;  /* 0x0000000000017941 */ /* 0x000fea0003800000 */
.L_x_5363:
        /* <DEDUP_REMOVED lines=8> */
.L_x_5342:
[----:B------:R-:W-:Y:S05]  /*16210*/  BSYNC B0 ;  /* 0x0000000000007941 */ /* 0x000fea0003800000 */
.L_x_5341:
[----:B------:R-:W2:Y:S01]  /*16220*/  LDC R0, c[0x0][0x448] ;  /* 0x00011200ff007b82 */ /* 0x000ea20000000800 */
[----:B------:R-:W-:Y:S01]  /*16230*/  LEA R2, R17, 0x7f, 0x7 ;  /* 0x0000007f11027811 */ /* 0x000fe200078e38ff */
[----:B------:R-:W-:Y:S05]  /*16240*/  @!P0 WARPSYNC.ALL ;  /* 0x0000000000008948 */ /* 0x000fea0003800000 */
[----:B------:R-:W-:Y:S01]  /*16250*/  BSSY B7, `(.L_x_5379) ;  /* 0x0000367000077945 */ /* 0x000fe20003800000 */
[----:B------:R-:W-:Y:S01]  /*16260*/  @!P0 BAR.SYNC.DEFER_BLOCKING 0xc, 0x180 ;  /* 0x0306000000008b1d */ /* 0x000fe20000010000 */
[----:B--2---:R-:W-:-:S13]  /*16270*/  ISETP.NE.AND P1, PT, R0, 0x1, PT ;  /* 0x000000010000780c */ /* 0x004fda0003f25270 */
[----:B0-----:R-:W0:Y:S08]  /*16280*/  @P1 LDC R3, c[0x0][0x44c] ;  /* 0x00011300ff031b82 */ /* 0x001e300000000800 */
[----:B------:R-:W2:Y:S01]  /*16290*/  @P1 LDC R0, c[0x0][0x450] ;  /* 0x00011400ff001b82 */ /* 0x000ea20000000800 */
[----:B0-----:R-:W-:-:S05]  /*162a0*/  @P1 IMAD.HI.U32 R3, R2, R3, RZ ;  /* 0x0000000302031227 */ /* 0x001fca00078e00ff */
[----:B--2---:R-:W-:-:S05]  /*162b0*/  @P1 SHF.R.U32.HI R2, RZ, R0, R3 ;  /* 0x00000000ff021219 */ /* 0x004fca0000011603 */
[----:B------:R-:W-:-:S04]  /*162c0*/  IMAD.IADD R2, R4, 0x1, R2 ;  /* 0x0000000104027824 */ /* 0x000fc800078e0202 */
[----:B------:R-:W-:-:S05]  /*162d0*/  IMAD.HI R2, R2, 0x2aaaaaab, RZ ;  /* 0x2aaaaaab02027827 */ /* 0x000fca00078e02ff */
        /* <DEDUP_REMOVED lines=12> */
[----:B------:R-:W2:Y:S01]  /*163a0*/  LDC.64 R2, c[0x0][0xc60] ;  /* 0x00031800ff027b82 */ /* 0x000ea20000000a00 */
[----:B------:R-:W0:Y:S02]  /*163b0*/  FLO.U32 R0, UR4 ;  /* 0x0000000400007d00 */ /* 0x000e2400080e0000 */
[----:B0-----:R-:W-:-:S06]  /*163c0*/  ISETP.EQ.U32.AND P0, PT, R0, R5, PT ;  /* 0x000000050000720c */ /* 0x001fcc0003f02070 */
        /* <DEDUP_REMOVED lines=8> */
.L_x_5380:
        /* <DEDUP_REMOVED lines=13> */
[----:B-1----:R-:W-:Y:S02]  /*16520*/  IMAD.U32 R10, RZ, RZ, UR4 ;  /* 0x00000004ff0a7e24 */ /* 0x002fe4000f8e00ff */
[----:B------:R-:W-:Y:S02]  /*16530*/  IMAD.U32 R11, RZ, RZ, UR5 ;  /* 0x00000005ff0b7e24 */ /* 0x000fe4000f8e00ff */
[----:B------:R-:W-:Y:S02]  /*16540*/  IMAD.MOV.U32 R8, RZ, RZ, 0x70 ;  /* 0x00000070ff087424 */ /* 0x000fe400078e00ff */
[----:B------:R-:W-:Y:S02]  /*16550*/  IMAD.MOV.U32 R12, RZ, RZ, 0x1 ;  /* 0x00000001ff0c7424 */ /* 0x000fe400078e00ff */
[----:B------:R-:W-:-:S07]  /*16560*/  IMAD.MOV.U32 R13, RZ, RZ, RZ ;  /* 0x000000ffff0d7224 */ /* 0x000fce00078e00ff */
[----:B------:R-:W-:-:S07]  /*16570*/  LEPC R20, `(.L_x_5383) ;  /* 0x000000001014794e */ /* 0x000fce0000000000 */
[----:B0-----:R-:W-:Y:S05]  /*16580*/  CALL.ABS.NOINC R2 ;  /* 0x0000000002007343 */ /* 0x001fea0003c00000 */
.L_x_5383:
[----:B------:R-:W-:Y:S05]  /*16590*/  BSYNC B6 ;  /* 0x0000000000067941 */ /* 0x000fea0003800000 */
.L_x_5382:
        /* <DEDUP_REMOVED lines=13> */
[----:B-1----:R-:W-:Y:S02]  /*16670*/  IMAD.U32 R10, RZ, RZ, UR4 ;  /* 0x00000004ff0a7e24 */ /* 0x002fe4000f8e00ff */
[----:B------:R-:W-:Y:S02]  /*16680*/  IMAD.U32 R11, RZ, RZ, UR5 ;  /* 0x00000005ff0b7e24 */ /* 0x000fe4000f8e00ff */
[----:B------:R-:W-:Y:S02]  /*16690*/  IMAD.MOV.U32 R8, RZ, RZ, 0x70 ;  /* 0x00000070ff087424 */ /* 0x000fe400078e00ff */
[----:B------:R-:W-:Y:S02]  /*166a0*/  IMAD.MOV.U32 R12, RZ, RZ, 0x1 ;  /* 0x00000001ff0c7424 */ /* 0x000fe400078e00ff */
[----:B0-----:R-:W-:-:S07]  /*166b0*/  IMAD.MOV.U32 R13, RZ, RZ, RZ ;  /* 0x000000ffff0d7224 */ /* 0x001fce00078e00ff */
[----:B------:R-:W-:-:S07]  /*166c0*/  LEPC R20, `(.L_x_5386) ;  /* 0x000000001014794e */ /* 0x000fce0000000000 */
[----:B--2---:R-:W-:Y:S05]  /*166d0*/  CALL.ABS.NOINC R2 ;  /* 0x0000000002007343 */ /* 0x004fea0003c00000 */
.L_x_5386:
        /* <DEDUP_REMOVED lines=15> */
.L_x_5385:
[----:B------:R-:W-:Y:S05]  /*167d0*/  BSYNC B6 ;  /* 0x0000000000067941 */ /* 0x000fea0003800000 */
.L_x_5384:
[----:B------:R-:W2:Y:S01]  /*167e0*/  LDL R34, [R1+0x10] ;  /* 0x0000100001227983 */ /* 0x000ea20000100800 */
[----:B------:R-:W-:Y:S01]  /*167f0*/  ULDC.64 UR4, c[0x0][0x9f8] ;  /* 0x00027e0000047ab9 */ /* 0x000fe20000000a00 */
[----:B------:R-:W0:Y:S01]  /*16800*/  LDC R9, c[0x0][0x430] ;  /* 0x00010c00ff097b82 */ /* 0x000e220000000800 */
[----:B------:R-:W-:Y:S01]  /*16810*/  ISETP.NE.U32.AND P0, PT, RZ, UR4, PT ;  /* 0x00000004ff007c0c */ /* 0x000fe2000bf05070 */
[----:B------:R-:W3:Y:S03]  /*16820*/  LDL R20, [R1+0x40] ;  /* 0x0000400001147983 */ /* 0x000ee60000100800 */
[----:B------:R-:W-:Y:S01]  /*16830*/  ISETP.NE.AND.EX P0, PT, RZ, UR5, PT, P0 ;  /* 0x00000005ff007c0c */ /* 0x000fe2000bf05300 */
[----:B------:R-:W4:-:S12]  /*16840*/  S2R R21, SR_TID.X ;  /* 0x0000000000157919 */ /* 0x000f180000002100 */
[----:B------:R-:W-:Y:S01]  /*16850*/  @P0 IADD3 R2, P1, R28, UR4, RZ ;  /* 0x000000041c020c10 */ /* 0x000fe2000ff3e0ff */
[----:B------:R-:W-:Y:S01]  /*16860*/  IMAD.MOV.U32 R36, RZ, RZ, RZ ;  /* 0x000000ffff247224 */ /* 0x000fe200078e00ff */
[----:B-1----:R-:W1:Y:S01]  /*16870*/  S2R R10, SR_TID.X ;  /* 0x00000000000a7919 */ /* 0x002e620000002100 */
[----:B------:R-:W-:Y:S01]  /*16880*/  LOP3.LUT R23, R23, 0xffffffdf, RZ, 0xc0, !PT ;  /* 0xffffffdf17177812 */ /* 0x000fe200078ec0ff */
[----:B------:R-:W-:Y:S01]  /*16890*/  ULDC UR4, c[0x0][0x320] ;  /* 0x0000c80000047ab9 */ /* 0x000fe20000000800 */
[----:B------:R-:W-:-:S05]  /*168a0*/  @P0 IADD3.X R3, R32, UR5, RZ, P1, !PT ;  /* 0x0000000520030c10 */ /* 0x000fca0008ffe4ff */
[----:B------:R1:W3:Y:S01]  /*168b0*/  @P0 LDG.E R29, desc[UR40][R2.64] ;  /* 0x00000028021d0981 */ /* 0x0002e2000c1e1900 */
[----:B----4-:R-:W-:-:S04]  /*168c0*/  LOP3.LUT R21, R21, 0x7f, RZ, 0xc0, !PT ;  /* 0x0000007f15157812 */ /* 0x010fc800078ec0ff */
[----:B------:R-:W-:Y:S02]  /*168d0*/  SHF.R.U32.HI R0, RZ, 0x3, R21 ;  /* 0x00000003ff007819 */ /* 0x000fe40000011615 */
[----:B------:R-:W4:Y:S01]  /*168e0*/  S2R R21, SR_TID.X ;  /* 0x0000000000157919 */ /* 0x000f220000002100 */
[----:B0-----:R-:W-:-:S13]  /*168f0*/  ISETP.NE.AND P1, PT, R9, 0x1, PT ;  /* 0x000000010900780c */ /* 0x001fda0003f25270 */
[----:B------:R-:W0:Y:S08]  /*16900*/  @P1 LDC R4, c[0x0][0x434] ;  /* 0x00010d00ff041b82 */ /* 0x000e300000000800 */
[----:B-1----:R-:W1:Y:S01]  /*16910*/  @P1 LDC R2, c[0x0][0x438] ;  /* 0x00010e00ff021b82 */ /* 0x002e620000000800 */
[----:B----4-:R-:W-:-:S05]  /*16920*/  IMAD.SHL.U32 R21, R21, 0x10, RZ ;  /* 0x0000001015157824 */ /* 0x010fca00078e00ff */
[----:B------:R-:W-:Y:S01]  /*16930*/  LOP3.LUT R21, R0, 0x70, R21, 0xf8, !PT ;  /* 0x0000007000157812 */ /* 0x000fe200078ef815 */
        /* <DEDUP_REMOVED lines=8> */
[----:B0-----:R-:W-:-:S04]  /*169c0*/  @P1 IMAD.HI.U32 R3, R37, R4, RZ ;  /* 0x0000000425031227 */ /* 0x001fc800078e00ff */
[----:B------:R-:W-:Y:S01]  /*169d0*/  IMAD.MOV.U32 R8, RZ, RZ, R37 ;  /* 0x000000ffff087224 */ /* 0x000fe200078e0025 */
[----:B-1----:R-:W-:-:S07]  /*169e0*/  @P1 SHF.R.U32.HI R8, RZ, R2, R3 ;  /* 0x00000002ff081219 */ /* 0x002fce0000011603 */
        /* <DEDUP_REMOVED lines=38> */
.L_x_5530:
[----:B------:R-:W-:Y:S02]  /*16c50*/  SHF.R.S32.HI R28, RZ, 0x1f, R18 ;  /* 0x0000001fff1c7819 */ /* 0x000fe40000011412 */
[----:B------:R-:W-:Y:S01]  /*16c60*/  SEL R7, RZ, 0x1, P1 ;  /* 0x00000001ff077807 */ /* 0x000fe20000800000 */
[----:B------:R-:W-:Y:S06]  /*16c70*/  @!P0 BRA `(.L_x_5388) ;  /* 0x0000000000048947 */ /* 0x000fec0003800000 */
[----:B------:R-:W-:Y:S01]  /*16c80*/  BPT.TRAP 0x1 ;  /* 0x000000040000795c */ /* 0x000fe20000300000 */
.L_x_5388:
[----:B------:R-:W-:Y:S01]  /*16c90*/  IMAD R33, R0, -0x60, R33 ;  /* 0xffffffa000217824 */ /* 0x000fe200078e0221 */
[----:B------:R-:W-:Y:S01]  /*16ca0*/  SHF.L.U32 R0, R26, 0x1f, RZ ;  /* 0x0000001f1a007819 */ /* 0x000fe200000006ff */
[----:B------:R-:W-:Y:S01]  /*16cb0*/  IMAD R32, R25, 0x8, R22 ;  /* 0x0000000819207824 */ /* 0x000fe200078e0216 */
[----:B------:R-:W-:Y:S03]  /*16cc0*/  BSSY B0, `(.L_x_5389) ;  /* 0x0000003000007945 */ /* 0x000fe60003800000 */
[----:B------:R-:W0:Y:S02]  /*16cd0*/  SYNCS.PHASECHK.TRANS64.TRYWAIT P0, [R32+URZ+0x22840], R0 ;  /* 0x02284000200075a7 */ /* 0x000e24000800017f */
[----:B0-----:R-:W-:Y:S05]  /*16ce0*/  @!P0 BRA `(.L_x_5390) ;  /* 0x0000005800148947 */ /* 0x001fea0003800000 */
.L_x_5531:
[----:B------:R-:W-:Y:S05]  /*16cf0*/  BSYNC B0 ;  /* 0x0000000000007941 */ /* 0x000fea0003800000 */
.L_x_5389:
        /* <DEDUP_REMOVED lines=89> */
.L_x_5545:
        /* <DEDUP_REMOVED lines=10> */
.L_x_5392:
        /* <DEDUP_REMOVED lines=11> */
.L_x_5393:
        /* <DEDUP_REMOVED lines=48> */
.L_x_5395:
[----:B------:R-:W-:Y:S05]  /*176e0*/  BSYNC B6 ;  /* 0x0000000000067941 */ /* 0x000fea0003800000 */
.L_x_5394:
[----:B------:R-:W2:Y:S01]  /*176f0*/  LDL.LU R0, [R1+0x8] ;  /* 0x0000080001007983 */ /* 0x000ea20000300800 */
[----:B------:R-:W-:Y:S01]  /*17700*/  ULDC.64 UR4, c[0x0][0x2d8] ;  /* 0x0000b60000047ab9 */ /* 0x000fe20000000a00 */
[----:B------:R-:W0:Y:S02]  /*17710*/  LDC R7, c[0x0][0x448] ;  /* 0x00011200ff077b82 */ /* 0x000e240000000800 */
[----:B------:R-:W2:Y:S04]  /*17720*/  LDL.LU.64 R2, [R1+0x18] ;  /* 0x0000180001027983 */ /* 0x000ea80000300a00 */
[----:B------:R-:W3:Y:S04]  /*17730*/  LDL.LU R20, [R1+0x34] ;  /* 0x0000340001147983 */ /* 0x000ee80000300800 */
[----:B------:R-:W4:Y:S04]  /*17740*/  LDL.LU R21, [R1+0x20] ;  /* 0x0000200001157983 */ /* 0x000f280000300800 */
[----:B------:R0:W5:Y:S02]  /*17750*/  LDL R8, [R1+0x4] ;  /* 0x0000040001087983 */ /* 0x0001640000100800 */
[----:B0-----:R-:W-:-:S13]  /*17760*/  ISETP.NE.AND P0, PT, R7, 0x1, PT ;  /* 0x000000010700780c */ /* 0x001fda0003f05270 */
[----:B------:R-:W0:Y:S01]  /*17770*/  @P0 LDC R6, c[0x0][0x44c] ;  /* 0x00011300ff060b82 */ /* 0x000e220000000800 */
        /* <DEDUP_REMOVED lines=19> */
[----:B------:R-:W-:Y:S02]  /*178b0*/  IMAD R5, R17, 0x80, R20 ;  /* 0x0000008011057824 */ /* 0x000fe400078e0214 */
[----:B------:R2:W5:Y:S02]  /*178c0*/  LDL R20, [R1+0xc] ;  /* 0x00000c0001147983 */ /* 0x0005640000100800 */
[----:B0-----:R-:W-:-:S04]  /*178d0*/  @P0 IMAD.HI.U32 R6, R5, R6, RZ ;  /* 0x0000000605060227 */ /* 0x001fc800078e00ff */
[----:B------:R-:W-:Y:S01]  /*178e0*/  IMAD.MOV.U32 R4, RZ, RZ, R5 ;  /* 0x000000ffff047224 */ /* 0x000fe200078e0005 */
[----:B----4-:R-:W-:Y:S01]  /*178f0*/  @P0 SHF.R.U32.HI R4, RZ, R0, R6 ;  /* 0x00000000ff040219 */ /* 0x010fe20000011606 */
        /* <DEDUP_REMOVED lines=14> */
[----:B---3--:R-:W-:Y:S02]  /*179e0*/  SHF.L.U32 R9, R9, 0x3, RZ ;  /* 0x0000000309097819 */ /* 0x008fe400000006ff */
[----:B------:R-:W-:Y:S01]  /*179f0*/  IMAD.IADD R4, R3, 0x1, R4 ;  /* 0x0000000103047824 */ /* 0x000fe200078e0204 */
[C---:B------:R-:W-:Y:S01]  /*17a00*/  LEA R0, P0, R2.reuse, UR4, 0x1 ;  /* 0x0000000402007c11 */ /* 0x040fe2000f8008ff */
[----:B------:R-:W-:Y:S01]  /*17a10*/  ULDC UR4, c[0x0][0x2b8] ;  /* 0x0000ae0000047ab9 */ /* 0x000fe20000000800 */
[----:B------:R-:W-:Y:S02]  /*17a20*/  LOP3.LUT R9, R9, 0x38, RZ, 0xc0, !PT ;  /* 0x0000003809097812 */ /* 0x000fe400078ec0ff */
[----:B------:R-:W-:Y:S01]  /*17a30*/  LEA.HI.X R4, R2, UR5, R4, 0x1, P0 ;  /* 0x0000000502047c11 */ /* 0x000fe200080f0c04 */
[----:B------:R-:W-:Y:S01]  /*17a40*/  UMOV UR5, 0xffffffff ;  /* 0xffffffff00057882 */ /* 0x000fe20000000000 */
[----:B0-----:R-:W-:-:S02]  /*17a50*/  LOP3.LUT R21, R21, 0x7f, RZ, 0xc0, !PT ;  /* 0x0000007f15157812 */ /* 0x001fc400078ec0ff */
[----:B------:R-:W-:Y:S02]  /*17a60*/  ISETP.GE.AND P1, PT, R9, UR4, PT ;  /* 0x0000000409007c0c */ /* 0x000fe4000bf26270 */
[----:B------:R-:W-:Y:S01]  /*17a70*/  SHF.R.U32.HI R10, RZ, 0x3, R21 ;  /* 0x00000003ff0a7819 */ /* 0x000fe20000011615 */
[----:B--2---:R-:W-:Y:S10]  /*17a80*/  BRA.DIV UR5, `(.L_x_5396) ;  /* 0x0000005205c07947 */ /* 0x004ff4000b800000 */
[----:B------:R-:W0:Y:S01]  /*17a90*/  SHFL.IDX PT, R3, R0, RZ, 0x181f ;  /* 0x00181fff00037589 */ /* 0x000e2200000e0000 */
[----:B-----5:R-:W-:Y:S02]  /*17aa0*/  IMAD R5, R20, R7, RZ ;  /* 0x0000000714057224 */ /* 0x020fe400078e02ff */
[----:B------:R-:W-:Y:S01]  /*17ab0*/  IMAD R17, R17, 0x80, R10 ;  /* 0x0000008011117824 */ /* 0x000fe200078e020a */
        /* <DEDUP_REMOVED lines=71> */
.L_x_5562:
        /* <DEDUP_REMOVED lines=10> */
.L_x_5397:
        /* <DEDUP_REMOVED lines=18> */
.L_x_5563:
[----:B------:R-:W-:Y:S05]  /*180f0*/  BSYNC B0 ;  /* 0x0000000000007941 */ /* 0x000fea0003800000 */
.L_x_5398:
[----:B------:R-:W2:Y:S02]  /*18100*/  LDL R0, [R1+0x40] ;  /* 0x0000400001007983 */ /* 0x000ea40000100800 */
[----:B--2---:R-:W-:-:S13]  /*18110*/  ISETP.NE.AND P0, PT, R0, 0x3, PT ;  /* 0x000000030000780c */ /* 0x004fda0003f05270 */
[----:B------:R-:W-:Y:S05]  /*18120*/  @!P0 BRA `(.L_x_5400) ;  /* 0x0000000000048947 */ /* 0x000fea0003800000 */
[----:B------:R-:W-:Y:S01]  /*18130*/  BPT.TRAP 0x1 ;  /* 0x000000040000795c */ /* 0x000fe20000300000 */
.L_x_5400:
[----:B0-----:R-:W-:Y:S01]  /*18140*/  SHF.L.U32 R3, R26, 0x1f, RZ ;  /* 0x0000001f1a037819 */ /* 0x001fe200000006ff */
[----:B------:R-:W-:Y:S03]  /*18150*/  BSSY B0, `(.L_x_5401) ;  /* 0x0000003000007945 */ /* 0x000fe60003800000 */
[----:B------:R-:W0:Y:S02]  /*18160*/  SYNCS.PHASECHK.TRANS64.TRYWAIT P0, [R32+URZ+0x22860], R3 ;  /* 0x02286003200075a7 */ /* 0x000e24000800017f */
[----:B0-----:R-:W-:Y:S05]  /*18170*/  @!P0 BRA `(.L_x_5402) ;  /* 0x0000005400bc8947 */ /* 0x001fea0003800000 */
.L_x_5564:
[----:B------:R-:W-:Y:S05]  /*18180*/  BSYNC B0 ;  /* 0x0000000000007941 */ /* 0x000fea0003800000 */
.L_x_5401:
        /* <DEDUP_REMOVED lines=30> */
[----:B------:R-:W3:Y:S03]  /*18370*/  SHFL.IDX PT, R3, R6, RZ, 0x181f ;  /* 0x00181fff06037589 */ /* 0x000ee600000e0000 */
[----:B------:R-:W-:Y:S01]  /*18380*/  ISETP.LT.OR P4, PT, R33, 0x1, !P1 ;  /* 0x000000012100780c */ /* 0x000fe20004f81670 */
        /* <DEDUP_REMOVED lines=63> */
.L_x_5578:
[C---:B------:R-:W-:Y:S02]  /*18780*/  ISETP.LT.OR P3, PT, R33.reuse, 0x51, P3 ;  /* 0x000000512100780c */ /* 0x040fe40001f61670 */
[C---:B------:R-:W-:Y:S02]  /*18790*/  ISETP.LT.OR P2, PT, R33.reuse, 0x51, !P2 ;  /* 0x000000512100780c */ /* 0x040fe40005741670 */
[C---:B------:R-:W-:Y:S02]  /*187a0*/  ISETP.LT.OR P1, PT, R33.reuse, 0x51, !P1 ;  /* 0x000000512100780c */ /* 0x040fe40004f21670 */
        /* <DEDUP_REMOVED lines=12> */
.L_x_5404:
        /* <DEDUP_REMOVED lines=11> */
.L_x_5405:
[----:B------:R-:W2:Y:S01]  /*18920*/  LDL R2, [R1+0x10] ;  /* 0x0000100001027983 */ /* 0x000ea20000100800 */
[----:B------:R0:W-:Y:S01]  /*18930*/  SYNCS.ARRIVE.TRANS64.A1T0 RZ, [R32+URZ+0x22850], RZ ;  /* 0x022850ff20ff79a7 */ /* 0x0001e2000810003f */
[----:B------:R-:W-:Y:S01]  /*18940*/  BSSY B0, `(.L_x_5406) ;  /* 0x00000e0000007945 */ /* 0x000fe20003800000 */
[----:B--2---:R-:W-:-:S13]  /*18950*/  ISETP.GE.AND P0, PT, R2, 0x2, PT ;  /* 0x000000020200780c */ /* 0x004fda0003f06270 */
[----:B0-----:R-:W-:Y:S05]  /*18960*/  @!P0 BRA `(.L_x_5407) ;  /* 0x0000000c00748947 */ /* 0x001fea0003800000 */
[----:B------:R-:W-:-:S07]  /*18970*/  VIADD R10, R2, 0xfffffffe ;  /* 0xfffffffe020a7836 */ /* 0x000fce0000000000 */
.L_x_5420:
[----:B--2---:R-:W2:Y:S01]  /*18980*/  LDL R12, [R1+0x40] ;  /* 0x00004000010c7983 */ /* 0x004ea20000100800 */
[----:B0-----:R-:W0:Y:S01]  /*18990*/  LDC R6, c[0x0][0x430] ;  /* 0x00010c00ff067b82 */ /* 0x001e220000000800 */
[----:B---3--:R-:W3:Y:S01]  /*189a0*/  S2R R2, SR_TID.X ;  /* 0x0000000000027919 */ /* 0x008ee20000002100 */
[----:B------:R-:W4:Y:S01]  /*189b0*/  S2R R4, SR_TID.X ;  /* 0x0000000000047919 */ /* 0x000f220000002100 */
[----:B0-----:R-:W-:Y:S02]  /*189c0*/  ISETP.NE.AND P0, PT, R6, 0x1, PT ;  /* 0x000000010600780c */ /* 0x001fe40003f05270 */
[----:B---3--:R-:W-:-:S11]  /*189d0*/  LOP3.LUT R2, R2, 0x7f, RZ, 0xc0, !PT ;  /* 0x0000007f02027812 */ /* 0x008fd600078ec0ff */
[----:B------:R-:W0:Y:S01]  /*189e0*/  @P0 LDC R3, c[0x0][0x438] ;  /* 0x00010e00ff030b82 */ /* 0x000e220000000800 */
[----:B----4-:R-:W-:Y:S01]  /*189f0*/  IMAD.SHL.U32 R4, R4, 0x10, RZ ;  /* 0x0000001004047824 */ /* 0x010fe200078e00ff */
[----:B------:R-:W-:-:S04]  /*18a00*/  SHF.R.U32.HI R2, RZ, 0x3, R2 ;  /* 0x00000003ff027819 */ /* 0x000fc80000011602 */
[----:B------:R-:W-:Y:S02]  /*18a10*/  LOP3.LUT R4, R2, 0x70, R4, 0xf8, !PT ;  /* 0x0000007002047812 */ /* 0x000fe400078ef804 */
[----:B------:R-:W3:Y:S02]  /*18a20*/  @P0 LDC R2, c[0x0][0x434] ;  /* 0x00010d00ff020b82 */ /* 0x000ee40000000800 */
[----:B------:R-:W-:Y:S01]  /*18a30*/  ISETP.GT.U32.AND P1, PT, R4, 0x5f, PT ;  /* 0x0000005f0400780c */ /* 0x000fe20003f24070 */
[----:B------:R-:W-:-:S04]  /*18a40*/  IMAD R7, R10, 0x60, R31 ;  /* 0x000000600a077824 */ /* 0x000fc800078e021f */
[----:B------:R-:W-:-:S08]  /*18a50*/  IMAD.IADD R7, R4, 0x1, R7 ;  /* 0x0000000104077824 */ /* 0x000fd000078e0207 */
[----:B------:R-:W4:Y:S01]  /*18a60*/  @!P1 LDC.64 R4, c[0x0][0x428] ;  /* 0x00010a00ff049b82 */ /* 0x000f220000000a00 */
[----:B------:R-:W-:-:S07]  /*18a70*/  IMAD.MOV.U32 R11, RZ, RZ, R7 ;  /* 0x000000ffff0b7224 */ /* 0x000fce00078e0007 */
[----:B------:R-:W1:Y:S01]  /*18a80*/  @!P1 LDC.64 R8, c[0x0][0x418] ;  /* 0x00010600ff089b82 */ /* 0x000e620000000a00 */
[----:B---3--:R-:W-:-:S05]  /*18a90*/  @P0 IMAD.HI.U32 R2, R7, R2, RZ ;  /* 0x0000000207020227 */ /* 0x008fca00078e00ff */
[----:B0-----:R-:W-:-:S04]  /*18aa0*/  @P0 SHF.R.U32.HI R11, RZ, R3, R2 ;  /* 0x00000003ff0b0219 */ /* 0x001fc80000011602 */
[--C-:B------:R-:W-:Y:S01]  /*18ab0*/  @!P1 SHF.R.S32.HI R3, RZ, 0x1f, R11.reuse ;  /* 0x0000001fff039819 */ /* 0x100fe2000001140b */
[----:B------:R-:W-:-:S04]  /*18ac0*/  @!P1 IMAD.MOV.U32 R2, RZ, RZ, R11 ;  /* 0x000000ffff029224 */ /* 0x000fc800078e000b */
[----:B----4-:R-:W-:-:S04]  /*18ad0*/  @!P1 IMAD.WIDE.U32 R2, R29, R4, R2 ;  /* 0x000000041d029225 */ /* 0x010fc800078e0002 */
[----:B------:R-:W-:-:S04]  /*18ae0*/  @!P1 IMAD R4, R34, R4, RZ ;  /* 0x0000000422049224 */ /* 0x000fc800078e02ff */
[----:B------:R-:W-:Y:S01]  /*18af0*/  @!P1 IMAD R5, R29, R5, R4 ;  /* 0x000000051d059224 */ /* 0x000fe200078e0204 */
[----:B-1----:R-:W-:-:S03]  /*18b00*/  @!P1 LEA R8, P0, R2, R8, 0x2 ;  /* 0x0000000802089211 */ /* 0x002fc600078010ff */
        /* <DEDUP_REMOVED lines=18> */
.L_x_5408:
[----:B------:R-:W-:Y:S01]  /*18c30*/  IMAD R4, R25, 0x8, R22 ;  /* 0x0000000819047824 */ /* 0x000fe200078e0216 */
[----:B------:R-:W-:Y:S01]  /*18c40*/  SHF.L.U32 R21, R26, 0x1f, RZ ;  /* 0x0000001f1a157819 */ /* 0x000fe200000006ff */
[----:B------:R-:W-:Y:S01]  /*18c50*/  BSSY B1, `(.L_x_5409) ;  /* 0x0000004000017945 */ /* 0x000fe20003800000 */
[----:B------:R-:W-:Y:S02]  /*18c60*/  SHF.R.S32.HI R17, RZ, 0x1f, R6 ;  /* 0x0000001fff117819 */ /* 0x000fe40000011406 */
[----:B------:R-:W0:Y:S02]  /*18c70*/  SYNCS.PHASECHK.TRANS64.TRYWAIT P0, [R4+URZ+0x22840], R21 ;  /* 0x02284015040075a7 */ /* 0x000e24000800017f */
[----:B0-----:R-:W-:Y:S05]  /*18c80*/  @!P0 BRA `(.L_x_5410) ;  /* 0x0000005400548947 */ /* 0x001fea0003800000 */
.L_x_5579:
[----:B------:R-:W-:Y:S05]  /*18c90*/  BSYNC B1 ;  /* 0x0000000000017941 */ /* 0x000fea0003800000 */
.L_x_5409:
        /* <DEDUP_REMOVED lines=52> */
.L_x_5593:
        /* <DEDUP_REMOVED lines=8> */
.L_x_5412:
        /* <DEDUP_REMOVED lines=11> */
.L_x_5413:
[----:B------:R2:W-:Y:S01]  /*19110*/  SYNCS.ARRIVE.TRANS64.A1T0 RZ, [R4+URZ+0x22830], RZ ;  /* 0x022830ff04ff79a7 */ /* 0x0005e2000810003f */
[----:B------:R-:W-:Y:S05]  /*19120*/  @!P3 BRA `(.L_x_5414) ;  /* 0x000000000004b947 */ /* 0x000fea0003800000 */
[----:B------:R-:W-:Y:S01]  /*19130*/  BPT.TRAP 0x1 ;  /* 0x000000040000795c */ /* 0x000fe20000300000 */
.L_x_5414:
[----:B------:R-:W3:Y:S01]  /*19140*/  SYNCS.PHASECHK.TRANS64.TRYWAIT P0, [R4+URZ+0x22860], R21 ;  /* 0x02286015040075a7 */ /* 0x000ee2000800017f */
[----:B------:R-:W-:Y:S04]  /*19150*/  BSSY B1, `(.L_x_5415) ;  /* 0x0000002000017945 */ /* 0x000fe80003800000 */
[----:B---3--:R-:W-:Y:S05]  /*19160*/  @!P0 BRA `(.L_x_5416) ;  /* 0x0000005400d48947 */ /* 0x008fea0003800000 */
.L_x_5594:
[----:B------:R-:W-:Y:S05]  /*19170*/  BSYNC B1 ;  /* 0x0000000000017941 */ /* 0x000fea0003800000 */
.L_x_5415:
        /* <DEDUP_REMOVED lines=68> */
.L_x_5608:
        /* <DEDUP_REMOVED lines=11> */
.L_x_5418:
        /* <DEDUP_REMOVED lines=11> */
.L_x_5419:
[----:B------:R0:W-:Y:S01]  /*19720*/  SYNCS.ARRIVE.TRANS64.A1T0 RZ, [R4+URZ+0x22850], RZ ;  /* 0x022850ff04ff79a7 */ /* 0x0001e2000810003f */
[----:B------:R-:W-:Y:S05]  /*19730*/  @P2 BRA `(.L_x_5420) ;  /* 0xfffffff000902947 */ /* 0x000fea000383ffff */
.L_x_5407:
[----:B------:R-:W-:Y:S05]  /*19740*/  BSYNC B0 ;  /* 0x0000000000007941 */ /* 0x000fea0003800000 */
.L_x_5406:
[----:B------:R-:W4:Y:S01]  /*19750*/  S2R R2, SR_TID.X ;  /* 0x0000000000027919 */ /* 0x000f220000002100 */
[----:B------:R-:W-:Y:S01]  /*19760*/  VIADD R25, R25, 0x1 ;  /* 0x0000000119197836 */ /* 0x000fe20000000000 */
[----:B------:R-:W-:Y:S04]  /*19770*/  BSSY B0, `(.L_x_5421) ;  /* 0x0000013000007945 */ /* 0x000fe80003800000 */
[----:B------:R-:W-:-:S04]  /*19780*/  ISETP.NE.AND P0, PT, R25, 0x2, PT ;  /* 0x000000021900780c */ /* 0x000fc80003f05270 */
[----:B------:R-:W-:-:S04]  /*19790*/  SEL R3, RZ, 0x1, P0 ;  /* 0x00000001ff037807 */ /* 0x000fc80000000000 */
[----:B------:R-:W-:Y:S02]  /*197a0*/  LOP3.LUT R26, R26, R3, RZ, 0x3c, !PT ;  /* 0x000000031a1a7212 */ /* 0x000fe400078e3cff */
        /* <DEDUP_REMOVED lines=10> */
[----:B0-23--:R-:W0:Y:S02]  /*19850*/  S2R R4, SR_LTMASK ;  /* 0x0000000000047919 */ /* 0x00de240000003900 */
[----:B0-----:R-:W-:-:S04]  /*19860*/  LOP3.LUT R4, R4, UR4, RZ, 0xc0, !PT ;  /* 0x0000000404047c12 */ /* 0x001fc8000f8ec0ff */
[----:B------:R-:W0:Y:S01]  /*19870*/  POPC R7, R4 ;  /* 0x0000000400077309 */ /* 0x000e220000000000 */
[----:B----4-:R-:W0:Y:S02]  /*19880*/  SHFL.IDX PT, R0, R3, R0, 0x1f ;  /* 0x00001f0003007589 */ /* 0x010e2400000e0000 */
[----:B0-----:R-:W-:-:S07]  /*19890*/  IADD3 R16, R0, UR36, R7 ;  /* 0x0000002400107c10 */ /* 0x001fce000fffe007 */
.L_x_5422:
[----:B------:R-:W-:Y:S05]  /*198a0*/  BSYNC B0 ;  /* 0x0000000000007941 */ /* 0x000fea0003800000 */
.L_x_5421:
[----:B------:R-:W-:-:S07]  /*198b0*/  SEL R25, R25, RZ, P0 ;  /* 0x000000ff19197207 */ /* 0x000fce0000000000 */
.L_x_5381:
[----:B------:R-:W-:Y:S05]  /*198c0*/  BSYNC B7 ;  /* 0x0000000000077941 */ /* 0x000fea0003800000 */
.L_x_5379:
        /* <DEDUP_REMOVED lines=11> */
.L_x_5423:
        /* <DEDUP_REMOVED lines=17> */
[----:B----4-:R-:W-:Y:S01]  /*19a90*/  @!P1 IMAD.MOV.U32 R17, RZ, RZ, R2 ;  /* 0x000000ffff119224 */ /* 0x010fe200078e0002 */
[----:B------:R-:W-:-:S04]  /*19aa0*/  ISETP.NE.AND P1, PT, R8, RZ, PT ;  /* 0x000000ff0800720c */ /* 0x000fc80003f25270 */
[----:B------:R-:W0:Y:S02]  /*19ab0*/  SHFL.UP PT, R14, R17, 0x1, RZ ;  /* 0x04200000110e7989 */ /* 0x000e2400000e00ff */
[----:B0-23--:R-:W-:-:S05]  /*19ac0*/  SEL R4, R14, RZ, P1 ;  /* 0x000000ff0e047207 */ /* 0x00dfca0000800000 */
[----:B------:R-:W-:-:S05]  /*19ad0*/  IMAD.IADD R4, R17, 0x1, R4 ;  /* 0x0000000111047824 */ /* 0x000fca00078e0204 */
[----:B------:R-:W0:Y:S02]  /*19ae0*/  SHFL.UP PT, R14, R4, 0x2, RZ ;  /* 0x04400000040e7989 */ /* 0x000e2400000e00ff */
[----:B0-----:R-:W-:-:S05]  /*19af0*/  SEL R5, R14, RZ, P2 ;  /* 0x000000ff0e057207 */ /* 0x001fca0001000000 */
[----:B------:R-:W-:Y:S02]  /*19b00*/  IMAD.IADD R6, R4, 0x1, R5 ;  /* 0x0000000104067824 */ /* 0x000fe400078e0205 */
[----:B------:R-:W-:Y:S04]  /*19b10*/  SHFL.IDX PT, R5, R16, 0x1, 0x1f ;  /* 0x00201f0010057f89 */ /* 0x000fe800000e0000 */
        /* <DEDUP_REMOVED lines=10> */
.L_x_5618:
[----:B------:R-:W-:Y:S02]  /*19bc0*/  ULDC UR4, c[0x0][0xc38] ;  /* 0x00030e0000047ab9 */ /* 0x000fe40000000800 */
[----:B------:R-:W-:-:S04]  /*19bd0*/  IMAD.U32 R4, RZ, RZ, UR4 ;  /* 0x00000004ff047e24 */ /* 0x000fc8000f8e00ff */
[----:B--2---:R-:W-:-:S04]  /*19be0*/  IMAD R14, R14, R4, RZ ;  /* 0x000000040e0e7224 */ /* 0x004fc800078e02ff */
[----:B------:R-:W-:-:S05]  /*19bf0*/  IMAD.IADD R5, R5, 0x1, R14 ;  /* 0x0000000105057824 */ /* 0x000fca00078e020e */
[----:B------:R-:W-:-:S13]  /*19c00*/  ISETP.GT.AND P6, PT, R5, R0, PT ;  /* 0x000000000500720c */ /* 0x000fda0003fc4270 */
[----:B------:R-:W-:Y:S05]  /*19c10*/  @P6 BRA `(.L_x_5426) ;  /* 0x00000000009c6947 */ /* 0x000fea0003800000 */
.L_x_5431:
        /* <DEDUP_REMOVED lines=14> */
.L_x_5429:
[----:B------:R-:W-:Y:S05]  /*19d00*/  BSYNC B0 ;  /* 0x0000000000007941 */ /* 0x000fea0003800000 */
.L_x_5428:
[----:B------:R-:W-:-:S03]  /*19d10*/  UMOV UR4, 0xffffffff ;  /* 0xffffffff00047882 */ /* 0x000fc60000000000 */
[----:B------:R-:W-:Y:S05]  /*19d20*/  BRA.DIV UR4, `(.L_x_5430) ;  /* 0x0000005604e47947 */ /* 0x000fea000b800000 */
[----:B-----5:R-:W2:Y:S02]  /*19d30*/  SHFL.UP PT, R14, R17, 0x1, RZ ;  /* 0x04200000110e7989 */ /* 0x020ea400000e00ff */
[----:B--2---:R-:W-:-:S05]  /*19d40*/  SEL R14, R14, RZ, P1 ;  /* 0x000000ff0e0e7207 */ /* 0x004fca0000800000 */
        /* <DEDUP_REMOVED lines=14> */
.L_x_5626:
[----:B------:R-:W-:Y:S02]  /*19e30*/  ULDC UR4, c[0x0][0xc38] ;  /* 0x00030e0000047ab9 */ /* 0x000fe40000000800 */
[----:B------:R-:W-:-:S04]  /*19e40*/  IMAD.U32 R4, RZ, RZ, UR4 ;  /* 0x00000004ff047e24 */ /* 0x000fc8000f8e00ff */
[----:B--2---:R-:W-:-:S04]  /*19e50*/  IMAD R14, R14, R4, RZ ;  /* 0x000000040e0e7224 */ /* 0x004fc800078e02ff */
[----:B------:R-:W-:-:S05]  /*19e60*/  IMAD.IADD R5, R14, 0x1, R5 ;  /* 0x000000010e057824 */ /* 0x000fca00078e0205 */
[----:B------:R-:W-:-:S13]  /*19e70*/  ISETP.GT.AND P6, PT, R5, R0, PT ;  /* 0x000000000500720c */ /* 0x000fda0003fc4270 */
[----:B------:R-:W-:Y:S05]  /*19e80*/  @!P6 BRA `(.L_x_5431) ;  /* 0xfffffffc0064e947 */ /* 0x000fea000383ffff */
.L_x_5426:
        /* <DEDUP_REMOVED lines=8> */
.L_x_5630:
[----:B------:R-:W-:Y:S01]  /*19f10*/  ISETP.NE.AND P0, PT, R3, RZ, PT ;  /* 0x000000ff0300720c */ /* 0x000fe20003f05270 */
[----:B------:R-:W-:-:S12]  /*19f20*/  IMAD.MOV.U32 R14, RZ, RZ, RZ ;  /* 0x000000ffff0e7224 */ /* 0x000fd800078e00ff */
[----:B------:R-:W-:Y:S05]  /*19f30*/  @!P0 BRA `(.L_x_5433) ;  /* 0x0000000000108947 */ /* 0x000fea0003800000 */
[----:B------:R-:W-:Y:S01]  /*19f40*/  UMOV UR4, 0xffffffff ;  /* 0xffffffff00047882 */ /* 0x000fe20000000000 */
[----:B------:R-:W-:Y:S02]  /*19f50*/  VIADD R12, R6, 0xffffffff ;  /* 0xffffffff060c7836 */ /* 0x000fe40000000000 */
[----:B------:R-:W-:Y:S05]  /*19f60*/  BRA.DIV UR4, `(.L_x_5434) ;  /* 0x0000005a04587947 */ /* 0x000fea000b800000 */
[----:B------:R4:W0:Y:S02]  /*19f70*/  SHFL.IDX PT, R14, R2, R12, 0x1f ;  /* 0x00001f0c020e7589 */ /* 0x00082400000e0000 */
.L_x_5433:
        /* <DEDUP_REMOVED lines=9> */
[----:B0-----:R-:W1:Y:S02]  /*1a010*/  MUFU.RCP R9, R9 ;  /* 0x0000000900097308 */ /* 0x001e640000001000 */
[----:B-1----:R-:W-:-:S06]  /*1a020*/  VIADD R10, R9, 0xffffffe ;  /* 0x0ffffffe090a7836 */ /* 0x002fcc0000000000 */
        /* <DEDUP_REMOVED lines=55> */
.L_x_5427:
[----:B------:R-:W-:Y:S01]  /*1a3a0*/  UMOV UR4, URZ ;  /* 0x0000003f00047c82 */ /* 0x000fe20008000000 */
[----:B------:R-:W-:Y:S01]  /*1a3b0*/  UMOV UR5, URZ ;  /* 0x0000003f00057c82 */ /* 0x000fe20008000000 */
[----:B------:R-:W-:Y:S01]  /*1a3c0*/  ULDC UR6, c[0x0][0xc3c] ;  /* 0x00030f0000067ab9 */ /* 0x000fe20000000800 */
[----:B------:R-:W-:Y:S02]  /*1a3d0*/  IMAD.MOV.U32 R16, RZ, RZ, R0 ;  /* 0x000000ffff107224 */ /* 0x000fe400078e0000 */
[----:B------:R-:W-:Y:S02]  /*1a3e0*/  IMAD.U32 R17, RZ, RZ, UR4 ;  /* 0x00000004ff117e24 */ /* 0x000fe4000f8e00ff */
[----:B------:R-:W-:Y:S02]  /*1a3f0*/  IMAD.U32 R18, RZ, RZ, UR5 ;  /* 0x00000005ff127e24 */ /* 0x000fe4000f8e00ff */
[----:B------:R-:W-:-:S07]  /*1a400*/  IMAD.U32 R19, RZ, RZ, UR6 ;  /* 0x00000006ff137e24 */ /* 0x000fce000f8e00ff */
.L_x_5435:
        /* <DEDUP_REMOVED lines=10> */
.L_x_5424:
[----:B------:R-:W-:Y:S02]  /*1a4b0*/  ULDC UR4, c[0x0][0xc3c] ;  /* 0x00030f0000047ab9 */ /* 0x000fe40000000800 */
[----:B0-----:R-:W-:-:S13]  /*1a4c0*/  ISETP.GE.AND P0, PT, R19, UR4, PT ;  /* 0x0000000413007c0c */ /* 0x001fda000bf06270 */
[----:B------:R-:W-:Y:S05]  /*1a4d0*/  @!P0 BRA `(.L_x_5436) ;  /* 0xffffffa400088947 */ /* 0x000fea000383ffff */
[----:B------:R-:W-:Y:S05]  /*1a4e0*/  BSYNC B8 ;  /* 0x0000000000087941 */ /* 0x000fea0003800000 */
.L_x_5337:
[----:B------:R-:W5:Y:S01]  /*1a4f0*/  LDL.LU R0, [R1+0x24] ;  /* 0x0000240001007983 */ /* 0x000f620000300800 */
[----:B------:R-:W-:Y:S01]  /*1a500*/  BSSY B0, `(.L_x_5437) ;  /* 0x000000b000007945 */ /* 0x000fe20003800000 */
[----:B------:R-:W2:Y:S01]  /*1a510*/  S2R R5, SR_CgaCtaId ;  /* 0x0000000000057919 */ /* 0x000ea20000008800 */
[----:B-----5:R-:W-:-:S05]  /*1a520*/  VIADD R0, R0, 0x1 ;  /* 0x0000000100007836 */ /* 0x020fca0000000000 */
        /* <DEDUP_REMOVED lines=8> */
.L_x_5633:
[----:B------:R-:W-:Y:S05]  /*1a5b0*/  BSYNC B0 ;  /* 0x0000000000007941 */ /* 0x000fea0003800000 */
.L_x_5437:
[----:B------:R-:W-:-:S03]  /*1a5c0*/  UMOV UR4, 0xffffffff ;  /* 0xffffffff00047882 */ /* 0x000fc60000000000 */
[----:B------:R-:W-:Y:S05]  /*1a5d0*/  BRA.DIV UR4, `(.L_x_5439) ;  /* 0x0000005204f47947 */ /* 0x000fea000b800000 */
[----:B0-----:R-:W0:Y:S02]  /*1a5e0*/  S2R R0, SR_TID.X ;  /* 0x0000000000007919 */ /* 0x001e240000002100 */
[----:B0-----:R-:W-:-:S04]  /*1a5f0*/  SHF.R.U32.HI R0, RZ, 0x5, R0 ;  /* 0x00000005ff007819 */ /* 0x001fc80000011600 */
[----:B------:R-:W-:-:S05]  /*1a600*/  LOP3.LUT R0, R0, 0x3, RZ, 0xc0, !PT ;  /* 0x0000000300007812 */ /* 0x000fca00078ec0ff */
[----:B------:R0:W2:Y:S02]  /*1a610*/  SHFL.IDX PT, R14, R0, RZ, 0x1f ;  /* 0x00001fff000e7589 */ /* 0x0000a400000e0000 */
.L_x_5636:
[----:B--2---:R-:W-:-:S13]  /*1a620*/  ISETP.NE.AND P0, PT, R14, RZ, PT ;  /* 0x000000ff0e00720c */ /* 0x004fda0003f05270 */
[----:B------:R-:W-:Y:S05]  /*1a630*/  @P0 BRA `(.L_x_5168) ;  /* 0x0000000000880947 */ /* 0x000fea0003800000 */
[----:B------:R-:W-:-:S03]  /*1a640*/  UMOV UR4, 0xffffffff ;  /* 0xffffffff00047882 */ /* 0x000fc60000000000 */
[----:B------:R-:W-:Y:S05]  /*1a650*/  BRA.DIV UR4, `(.L_x_5440) ;  /* 0x0000005604087947 */ /* 0x000fea000b800000 */
[----:B------:R-:W-:-:S13]  /*1a660*/  ELECT P6, URZ, PT ;  /* 0x00000000003f782f */ /* 0x000fda00038c0000 */
.L_x_5639:
[----:B------:R-:W-:Y:S05]  /*1a670*/  @!P6 BRA `(.L_x_5168) ;  /* 0x000000000078e947 */ /* 0x000fea0003800000 */
[----:B0-----:R-:W2:Y:S02]  /*1a680*/  LDL.LU R0, [R1] ;  /* 0x0000000001007983 */ /* 0x001ea40000300800 */
[----:B--2---:R-:W-:-:S04]  /*1a690*/  LOP3.LUT R0, R0, 0x2, RZ, 0xfc, !PT ;  /* 0x0000000200007812 */ /* 0x004fc800078efcff */
[----:B------:R-:W-:-:S13]  /*1a6a0*/  ISETP.NE.AND P0, PT, R0, 0x3, PT ;  /* 0x000000030000780c */ /* 0x000fda0003f05270 */
[----:B------:R-:W-:Y:S05]  /*1a6b0*/  @!P0 BRA `(.L_x_5441) ;  /* 0x0000000000048947 */ /* 0x000fea0003800000 */
[----:B------:R-:W-:Y:S01]  /*1a6c0*/  BPT.TRAP 0x1 ;  /* 0x000000040000795c */ /* 0x000fe20000300000 */
.L_x_5441:
[C---:B------:R-:W-:Y:S01]  /*1a6d0*/  IMAD R5, R25.reuse, 0x8, R4 ;  /* 0x0000000819057824 */ /* 0x040fe200078e0204 */
[----:B------:R-:W-:Y:S01]  /*1a6e0*/  SHF.L.U32 R0, R26, 0x1f, RZ ;  /* 0x0000001f1a007819 */ /* 0x000fe200000006ff */
[----:B------:R-:W-:-:S03]  /*1a6f0*/  VIADD R25, R25, 0x1 ;  /* 0x0000000119197836 */ /* 0x000fc60000000000 */
[----:B------:R-:W0:Y:S02]  /*1a700*/  SYNCS.PHASECHK.TRANS64.TRYWAIT P1, [R5+URZ+0x22840], R0 ;  /* 0x02284000050075a7 */ /* 0x000e24000802017f */
[----:B------:R-:W-:-:S04]  /*1a710*/  ISETP.NE.AND P2, PT, R25, 0x2, PT ;  /* 0x000000021900780c */ /* 0x000fc80003f45270 */
[----:B------:R-:W-:Y:S01]  /*1a720*/  SEL R3, RZ, 0x1, P2 ;  /* 0x00000001ff037807 */ /* 0x000fe20001000000 */
[----:B0-----:R-:W-:Y:S08]  /*1a730*/  @!P1 BRA `(.L_x_5442) ;  /* 0x0000005000f09947 */ /* 0x001ff00003800000 */
.L_x_5640:
[----:B------:R-:W-:Y:S02]  /*1a740*/  SEL R25, R25, RZ, P2 ;  /* 0x000000ff19197207 */ /* 0x000fe40001000000 */
[----:B------:R-:W-:Y:S01]  /*1a750*/  LOP3.LUT R2, R26, R3, RZ, 0x3c, !PT ;  /* 0x000000031a027212 */ /* 0x000fe200078e3cff */
[----:B------:R-:W-:Y:S06]  /*1a760*/  @!P0 BRA `(.L_x_5443) ;  /* 0x0000000000048947 */ /* 0x000fec0003800000 */
[----:B------:R-:W-:Y:S01]  /*1a770*/  BPT.TRAP 0x1 ;  /* 0x000000040000795c */ /* 0x000fe20000300000 */
.L_x_5443:
[----:B------:R-:W-:Y:S01]  /*1a780*/  IMAD R25, R25, 0x8, R4 ;  /* 0x0000000819197824 */ /* 0x000fe200078e0204 */
[----:B------:R-:W-:-:S04]  /*1a790*/  SHF.L.U32 R2, R2, 0x1f, RZ ;  /* 0x0000001f02027819 */ /* 0x000fc800000006ff */
[----:B------:R-:W2:Y:S02]  /*1a7a0*/  SYNCS.PHASECHK.TRANS64.TRYWAIT P1, [R25+URZ+0x22840], R2 ;  /* 0x02284002190075a7 */ /* 0x000ea4000802017f */
[----:B--2---:R-:W-:Y:S05]  /*1a7b0*/  @!P1 BRA `(.L_x_5444) ;  /* 0x0000005000e49947 */ /* 0x004fea0003800000 */
.L_x_5641:
[----:B------:R-:W-:Y:S05]  /*1a7c0*/  @!P0 BRA `(.L_x_5445) ;  /* 0x0000000000048947 */ /* 0x000fea0003800000 */
[----:B------:R-:W-:Y:S01]  /*1a7d0*/  BPT.TRAP 0x1 ;  /* 0x000000040000795c */ /* 0x000fe20000300000 */
.L_x_5445:
[----:B------:R-:W3:Y:S02]  /*1a7e0*/  SYNCS.PHASECHK.TRANS64.TRYWAIT P1, [R5+URZ+0x22860], R0 ;  /* 0x02286000050075a7 */ /* 0x000ee4000802017f */
[----:B---3--:R-:W-:Y:S05]  /*1a7f0*/  @!P1 BRA `(.L_x_5446) ;  /* 0x0000005000e89947 */ /* 0x008fea0003800000 */
.L_x_5642:
[----:B------:R-:W-:Y:S05]  /*1a800*/  @!P0 BRA `(.L_x_5447) ;  /* 0x0000000000048947 */ /* 0x000fea0003800000 */
[----:B------:R-:W-:Y:S01]  /*1a810*/  BPT.TRAP 0x1 ;  /* 0x000000040000795c */ /* 0x000fe20000300000 */
.L_x_5447:
[----:B------:R0:W0:Y:S02]  /*1a820*/  SYNCS.PHASECHK.TRANS64.TRYWAIT P0, [R25+URZ+0x22860], R2 ;  /* 0x02286002190075a7 */ /* 0x000024000800017f */
[----:B0-----:R-:W-:Y:S05]  /*1a830*/  @!P0 NANOSLEEP.SYNCS 0x989680 ;  /* 0x009896800000895d */ /* 0x001fea0003900000 */
[----:B------:R-:W0:Y:S02]  /*1a840*/  @!P0 SYNCS.PHASECHK.TRANS64 P0, [R25+URZ+0x22860], R2 ;  /* 0x02286002190085a7 */ /* 0x000e24000800007f */
[----:B0-----:R-:W-:Y:S05]  /*1a850*/  @!P0 BRA `(.L_x_5447) ;  /* 0xfffffffc00f08947 */ /* 0x001fea000383ffff */
.L_x_5168:
[----:B------:R-:W-:Y:S05]  /*1a860*/  BSYNC B9 ;  /* 0x0000000000097941 */ /* 0x000fea0003800000 */
.L_x_5165:
[----:B------:R-:W-:Y:S05]  /*1a870*/  EXIT ;  /* 0x000000000000794d */ /* 0x000fea0003800000 */
.L_x_5186:
[----:B0-----:R0:W1:Y:S02]  /*1a880*/  SYNCS.PHASECHK.TRANS64.TRYWAIT P5, [R86+URZ+0x22890], R99 ;  /* 0x02289063560075a7 */ /* 0x00106400080a017f */
[----:B-1----:R-:W-:Y:S05]  /*1a890*/  @!P5 NANOSLEEP.SYNCS 0x989680 ;  /* 0x009896800000d95d */ /* 0x002fea0003900000 */
[----:B------:R-:W1:Y:S02]  /*1a8a0*/  @!P5 SYNCS.PHASECHK.TRANS64 P5, [R86+URZ+0x22890], R99 ;  /* 0x022890635600d5a7 */ /* 0x000e6400080a007f */
[----:B-1----:R-:W-:Y:S05]  /*1a8b0*/  @!P5 BRA `(.L_x_5186) ;  /* 0xfffffffc00f0d947 */ /* 0x002fea000383ffff */
[----:B------:R-:W-:Y:S05]  /*1a8c0*/  BRA `(.L_x_5448) ;  /* 0xfffffe8400547947 */ /* 0x000fea000383ffff */
.L_x_5187:
        /* <DEDUP_REMOVED lines=8> */
.L_x_5450:
[----:B------:R-:W-:Y:S05]  /*1a950*/  BSYNC B1 ;  /* 0x0000000000017941 */ /* 0x000fea0003800000 */
.L_x_5449:
        /* <DEDUP_REMOVED lines=8> */
.L_x_5451:
[----:B------:R-:W-:Y:S05]  /*1a9e0*/  BRA `(.L_x_5452) ;  /* 0xfffffe8400207947 */ /* 0x000fea000383ffff */
.L_x_5196:
[----:B------:R-:W-:Y:S01]  /*1a9f0*/  BSSY B1, `(.L_x_5453) ;  /* 0x0000008000017945 */ /* 0x000fe20003800000 */
[----:B0---4-:R-:W-:Y:S02]  /*1aa00*/  IMAD.MOV.U32 R13, RZ, RZ, R101 ;  /* 0x000000ffff0d7224 */ /* 0x011fe400078e0065 */
[----:B------:R-:W-:Y:S02]  /*1aa10*/  IMAD.MOV.U32 R12, RZ, RZ, 0x1 ;  /* 0x00000001ff0c7424 */ /* 0x000fe400078e00ff */
[----:B------:R-:W-:Y:S02]  /*1aa20*/  IMAD.MOV.U32 R11, RZ, RZ, 0x1c1f ;  /* 0x00001c1fff0b7424 */ /* 0x000fe400078e00ff */
[----:B------:R-:W-:-:S07]  /*1aa30*/  IMAD.MOV.U32 R15, RZ, RZ, -0x1 ;  /* 0xffffffffff0f7424 */ /* 0x000fce00078e00ff */
[----:B-123--:R-:W-:Y:S05]  /*1aa40*/  WARPSYNC.COLLECTIVE R15, `(.L_x_5454) ;  /* 0x000000000f087348 */ /* 0x00efea0003c00000 */
[----:B---3--:R0:W3:Y:S02]  /*1aa50*/  SHFL.IDX P6, R14, R13, R12, R11 ;  /* 0x0000000c0d0e7389 */ /* 0x0080e400000c000b */
[----:B0123--:R-:W-:Y:S01]  /*1aa60*/  ENDCOLLECTIVE ;  /* 0x000000000000791b */ /* 0x00ffe20003800000 */
.L_x_5454:
[----:B------:R-:W-:Y:S05]  /*1aa70*/  BSYNC B1 ;  /* 0x0000000000017941 */ /* 0x000fea0003800000 */
.L_x_5453:
        /* <DEDUP_REMOVED lines=8> */
.L_x_5455:
[----:B------:R-:W-:Y:S05]  /*1ab00*/  BRA `(.L_x_5456) ;  /* 0xfffffe8800b87947 */ /* 0x000fea000383ffff */
.L_x_5206:
[----:B-1----:R1:W2:Y:S02]  /*1ab10*/  SYNCS.PHASECHK.TRANS64.TRYWAIT P4, [R86+URZ+0x22890], R99 ;  /* 0x02289063560075a7 */ /* 0x0022a4000808017f */
[----:B--2---:R-:W-:Y:S05]  /*1ab20*/  @!P4 NANOSLEEP.SYNCS 0x989680 ;  /* 0x009896800000c95d */ /* 0x004fea0003900000 */
[----:B------:R-:W2:Y:S02]  /*1ab30*/  @!P4 SYNCS.PHASECHK.TRANS64 P4, [R86+URZ+0x22890], R99 ;  /* 0x022890635600c5a7 */ /* 0x000ea4000808007f */
[----:B--2---:R-:W-:Y:S05]  /*1ab40*/  @!P4 BRA `(.L_x_5206) ;  /* 0xfffffffc00f0c947 */ /* 0x004fea000383ffff */
[----:B------:R-:W-:Y:S05]  /*1ab50*/  BRA `(.L_x_5457) ;  /* 0xfffffe9400ac7947 */ /* 0x000fea000383ffff */
.L_x_5207:
        /* <DEDUP_REMOVED lines=8> */
.L_x_5459:
[----:B------:R-:W-:Y:S05]  /*1abe0*/  BSYNC B1 ;  /* 0x0000000000017941 */ /* 0x000fea0003800000 */
.L_x_5458:
[----:B------:R-:W-:Y:S01]  /*1abf0*/  IMAD.MOV.U32 R13, RZ, RZ, R100 ;  /* 0x000000ffff0d7224 */ /* 0x000fe200078e0064 */
[----:B------:R-:W-:Y:S01]  /*1ac00*/  MOV R12, RZ ;  /* 0x000000ff000c7202 */ /* 0x000fe20000000f00 */
[----:B------:R-:W-:Y:S02]  /*1ac10*/  IMAD.MOV.U32 R11, RZ, RZ, 0x1c1f ;  /* 0x00001c1fff0b7424 */ /* 0x000fe400078e00ff */
[----:B------:R-:W-:Y:S02]  /*1ac20*/  IMAD.MOV.U32 R15, RZ, RZ, -0x1 ;  /* 0xffffffffff0f7424 */ /* 0x000fe400078e00ff */
[----:B------:R-:W-:-:S07]  /*1ac30*/  IMAD.MOV.U32 R93, RZ, RZ, R14 ;  /* 0x000000ffff5d7224 */ /* 0x000fce00078e000e */
[----:B------:R-:W-:Y:S05]  /*1ac40*/  WARPSYNC.COLLECTIVE R15, `(.L_x_5460) ;  /* 0x000000000f087348 */ /* 0x000fea0003c00000 */
[----:B------:R0:W1:Y:S02]  /*1ac50*/  SHFL.IDX P6, R14, R13, R12, R11 ;  /* 0x0000000c0d0e7389 */ /* 0x00006400000c000b */
[----:B01----:R-:W-:Y:S01]  /*1ac60*/  ENDCOLLECTIVE ;  /* 0x000000000000791b */ /* 0x003fe20003800000 */
.L_x_5460:
[----:B------:R-:W-:Y:S01]  /*1ac70*/  IMAD.MOV.U32 R92, RZ, RZ, R14 ;  /* 0x000000ffff5c7224 */ /* 0x000fe200078e000e */
[----:B------:R-:W-:Y:S06]  /*1ac80*/  BRA `(.L_x_5461) ;  /* 0xfffffe9400787947 */ /* 0x000fec000383ffff */
.L_x_5212:
        /* <DEDUP_REMOVED lines=8> */
.L_x_5463:
[----:B------:R-:W-:Y:S05]  /*1ad10*/  BSYNC B1 ;  /* 0x0000000000017941 */ /* 0x000fea0003800000 */
.L_x_5462:
        /* <DEDUP_REMOVED lines=8> */
.L_x_5464:
[----:B------:R-:W-:Y:S01]  /*1ada0*/  IMAD.MOV.U32 R100, RZ, RZ, R14 ;  /* 0x000000ffff647224 */ /* 0x000fe200078e000e */
[----:B------:R-:W-:Y:S06]  /*1adb0*/  BRA `(.L_x_5465) ;  /* 0xfffffe9c00287947 */ /* 0x000fec000383ffff */
.L_x_5217:
[----:B0-----:R0:W1:Y:S02]  /*1adc0*/  SYNCS.PHASECHK.TRANS64.TRYWAIT P2, [R86+URZ+0x22890], R99 ;  /* 0x02289063560075a7 */ /* 0x001064000804017f */
[----:B-1----:R-:W-:Y:S05]  /*1add0*/  @!P2 NANOSLEEP.SYNCS 0x989680 ;  /* 0x009896800000a95d */ /* 0x002fea0003900000 */
[----:B------:R-:W1:Y:S02]  /*1ade0*/  @!P2 SYNCS.PHASECHK.TRANS64 P2, [R86+URZ+0x22890], R99 ;  /* 0x022890635600a5a7 */ /* 0x000e64000804007f */
[----:B-1----:R-:W-:Y:S05]  /*1adf0*/  @!P2 BRA `(.L_x_5217) ;  /* 0xfffffffc00f0a947 */ /* 0x002fea000383ffff */
[----:B------:R-:W-:Y:S05]  /*1ae00*/  BRA `(.L_x_5466) ;  /* 0xfffffea4003c7947 */ /* 0x000fea000383ffff */
.L_x_5218:
        /* <DEDUP_REMOVED lines=8> */
.L_x_5468:
[----:B------:R-:W-:Y:S05]  /*1ae90*/  BSYNC B1 ;  /* 0x0000000000017941 */ /* 0x000fea0003800000 */
.L_x_5467:
        /* <DEDUP_REMOVED lines=8> */
.L_x_5469:
[----:B------:R-:W-:Y:S01]  /*1af20*/  IMAD.MOV.U32 R37, RZ, RZ, R14 ;  /* 0x000000ffff257224 */ /* 0x000fe200078e000e */
[----:B------:R-:W-:Y:S06]  /*1af30*/  BRA `(.L_x_5470) ;  /* 0xfffffea400607947 */ /* 0x000fec000383ffff */
.L_x_5221:
        /* <DEDUP_REMOVED lines=8> */
.L_x_5472:
[----:B------:R-:W-:Y:S05]  /*1afc0*/  BSYNC B1 ;  /* 0x0000000000017941 */ /* 0x000fea0003800000 */
.L_x_5471:
        /* <DEDUP_REMOVED lines=8> */
.L_x_5473:
[----:B------:R-:W-:Y:S01]  /*1b050*/  IMAD.MOV.U32 R37, RZ, RZ, R14 ;  /* 0x000000ffff257224 */ /* 0x000fe200078e000e */
[----:B------:R-:W-:Y:S06]  /*1b060*/  BRA `(.L_x_5474) ;  /* 0xfffffea4005c7947 */ /* 0x000fec000383ffff */
.L_x_5225:
[----:B---3--:R3:W4:Y:S02]  /*1b070*/  SYNCS.PHASECHK.TRANS64.TRYWAIT P3, [R86+URZ+0x228b0], R99 ;  /* 0x0228b063560075a7 */ /* 0x008724000806017f */
[----:B----4-:R-:W-:Y:S05]  /*1b080*/  @!P3 NANOSLEEP.SYNCS 0x989680 ;  /* 0x009896800000b95d */ /* 0x010fea0003900000 */
[----:B------:R-:W4:Y:S02]  /*1b090*/  @!P3 SYNCS.PHASECHK.TRANS64 P3, [R86+URZ+0x228b0], R99 ;  /* 0x0228b0635600b5a7 */ /* 0x000f24000806007f */
[----:B----4-:R-:W-:Y:S05]  /*1b0a0*/  @!P3 BRA `(.L_x_5225) ;  /* 0xfffffffc00f0b947 */ /* 0x010fea000383ffff */
[----:B------:R-:W-:Y:S05]  /*1b0b0*/  BRA `(.L_x_5475) ;  /* 0xfffffea400d47947 */ /* 0x000fea000383ffff */
.L_x_5233:
        /* <DEDUP_REMOVED lines=13> */
.L_x_5477:
[----:B------:R-:W-:Y:S05]  /*1b190*/  BSYNC B0 ;  /* 0x0000000000007941 */ /* 0x000fea0003800000 */
.L_x_5476:
[----:B------:R-:W-:Y:S05]  /*1b1a0*/  BRA `(.L_x_5478) ;  /* 0xfffffeb400447947 */ /* 0x000fea000383ffff */
.L_x_5245:
        /* <DEDUP_REMOVED lines=8> */
.L_x_5480:
[----:B------:R-:W-:Y:S05]  /*1b230*/  BSYNC B1 ;  /* 0x0000000000017941 */ /* 0x000fea0003800000 */
.L_x_5479:
        /* <DEDUP_REMOVED lines=8> */
.L_x_5481:
[----:B------:R-:W-:Y:S02]  /*1b2c0*/  IMAD.MOV.U32 R13, RZ, RZ, R8 ;  /* 0x000000ffff0d7224 */ /* 0x000fe400078e0008 */
[----:B------:R-:W-:-:S07]  /*1b2d0*/  IMAD.MOV.U32 R0, RZ, RZ, R14 ;  /* 0x000000ffff007224 */ /* 0x000fce00078e000e */
[----:B------:R-:W-:Y:S05]  /*1b2e0*/  WARPSYNC.COLLECTIVE R15, `(.L_x_5482) ;  /* 0x000000000f087348 */ /* 0x000fea0003c00000 */
[----:B------:R0:W1:Y:S02]  /*1b2f0*/  SHFL.IDX P6, R14, R13, R12, R11 ;  /* 0x0000000c0d0e7389 */ /* 0x00006400000c000b */
[----:B01----:R-:W-:Y:S01]  /*1b300*/  ENDCOLLECTIVE ;  /* 0x000000000000791b */ /* 0x003fe20003800000 */
.L_x_5482:
[----:B------:R-:W-:Y:S02]  /*1b310*/  IMAD.MOV.U32 R13, RZ, RZ, R7 ;  /* 0x000000ffff0d7224 */ /* 0x000fe400078e0007 */
[----:B------:R-:W-:-:S07]  /*1b320*/  IMAD.MOV.U32 R5, RZ, RZ, R14 ;  /* 0x000000ffff057224 */ /* 0x000fce00078e000e */
[----:B------:R-:W-:Y:S05]  /*1b330*/  WARPSYNC.COLLECTIVE R15, `(.L_x_5483) ;  /* 0x000000000f087348 */ /* 0x000fea0003c00000 */
[----:B------:R0:W1:Y:S02]  /*1b340*/  SHFL.IDX P6, R14, R13, R12, R11 ;  /* 0x0000000c0d0e7389 */ /* 0x00006400000c000b */
[----:B01----:R-:W-:Y:S01]  /*1b350*/  ENDCOLLECTIVE ;  /* 0x000000000000791b */ /* 0x003fe20003800000 */
.L_x_5483:
[----:B------:R-:W-:Y:S05]  /*1b360*/  BRA `(.L_x_5484) ;  /* 0xfffffeb800bc7947 */ /* 0x000fea000383ffff */
.L_x_5248:
        /* <DEDUP_REMOVED lines=8> */
.L_x_5486:
[----:B------:R-:W-:Y:S05]  /*1b3f0*/  BSYNC B1 ;  /* 0x0000000000017941 */ /* 0x000fea0003800000 */
.L_x_5485:
        /* <DEDUP_REMOVED lines=8> */
.L_x_5487:
[----:B------:R-:W-:Y:S02]  /*1b480*/  IMAD.MOV.U32 R13, RZ, RZ, R8 ;  /* 0x000000ffff0d7224 */ /* 0x000fe400078e0008 */
[----:B------:R-:W-:-:S07]  /*1b490*/  IMAD.MOV.U32 R0, RZ, RZ, R14 ;  /* 0x000000ffff007224 */ /* 0x000fce00078e000e */
[----:B------:R-:W-:Y:S05]  /*1b4a0*/  WARPSYNC.COLLECTIVE R15, `(.L_x_5488) ;  /* 0x000000000f087348 */ /* 0x000fea0003c00000 */
[----:B------:R0:W1:Y:S02]  /*1b4b0*/  SHFL.IDX P6, R14, R13, R12, R11 ;  /* 0x0000000c0d0e7389 */ /* 0x00006400000c000b */
[----:B01----:R-:W-:Y:S01]  /*1b4c0*/  ENDCOLLECTIVE ;  /* 0x000000000000791b */ /* 0x003fe20003800000 */
.L_x_5488:
[----:B------:R-:W-:Y:S02]  /*1b4d0*/  IMAD.MOV.U32 R13, RZ, RZ, R7 ;  /* 0x000000ffff0d7224 */ /* 0x000fe400078e0007 */
[----:B------:R-:W-:-:S07]  /*1b4e0*/  IMAD.MOV.U32 R5, RZ, RZ, R14 ;  /* 0x000000ffff057224 */ /* 0x000fce00078e000e */
[----:B------:R-:W-:Y:S05]  /*1b4f0*/  WARPSYNC.COLLECTIVE R15, `(.L_x_5489) ;  /* 0x000000000f087348 */ /* 0x000fea0003c00000 */
[----:B------:R0:W1:Y:S02]  /*1b500*/  SHFL.IDX P6, R14, R13, R12, R11 ;  /* 0x0000000c0d0e7389 */ /* 0x00006400000c000b */
[----:B01----:R-:W-:Y:S01]  /*1b510*/  ENDCOLLECTIVE ;  /* 0x000000000000791b */ /* 0x003fe20003800000 */
.L_x_5489:
[----:B------:R-:W-:Y:S05]  /*1b520*/  BRA `(.L_x_5490) ;  /* 0xfffffebc00207947 */ /* 0x000fea000383ffff */
.L_x_5252:
[----:B0-----:R0:W1:Y:S02]  /*1b530*/  SYNCS.PHASECHK.TRANS64.TRYWAIT P0, [R19+URZ+0x22800], R32 ;  /* 0x02280020130075a7 */ /* 0x001064000800017f */
[----:B-1----:R-:W-:Y:S05]  /*1b540*/  @!P0 NANOSLEEP.SYNCS 0x989680 ;  /* 0x009896800000895d */ /* 0x002fea0003900000 */
[----:B------:R-:W1:Y:S02]  /*1b550*/  @!P0 SYNCS.PHASECHK.TRANS64 P0, [R19+URZ+0x22800], R32 ;  /* 0x02280020130085a7 */ /* 0x000e64000800007f */
[----:B-1----:R-:W-:Y:S05]  /*1b560*/  @!P0 BRA `(.L_x_5252) ;  /* 0xfffffffc00f08947 */ /* 0x002fea000383ffff */
[----:B------:R-:W-:Y:S05]  /*1b570*/  BRA `(.L_x_5491) ;  /* 0xfffffec000287947 */ /* 0x000fea000383ffff */
.L_x_5260:
        /* <DEDUP_REMOVED lines=9> */
.L_x_5493:
[----:B------:R-:W-:Y:S05]  /*1b610*/  BSYNC B1 ;  /* 0x0000000000017941 */ /* 0x000fea0003800000 */
.L_x_5492:
        /* <DEDUP_REMOVED lines=10> */
.L_x_5494:
        /* <DEDUP_REMOVED lines=8> */
.L_x_5495:
[----:B------:R-:W-:-:S05]  /*1b740*/  @!P1 IADD3 R6, P2, R3, R5, RZ ;  /* 0x0000000503069210 */ /* 0x000fca0007f5e0ff */
[----:B------:R-:W-:Y:S02]  /*1b750*/  @!P1 IMAD.X R7, R0, 0x1, R21, P2 ;  /* 0x0000000100079824 */ /* 0x000fe400010e0615 */
[----:B------:R-:W-:Y:S02]  /*1b760*/  IMAD.MOV.U32 R13, RZ, RZ, R27 ;  /* 0x000000ffff0d7224 */ /* 0x000fe400078e001b */
[----:B------:R-:W-:-:S07]  /*1b770*/  IMAD.MOV.U32 R4, RZ, RZ, R14 ;  /* 0x000000ffff047224 */ /* 0x000fce00078e000e */
[----:B------:R-:W-:Y:S05]  /*1b780*/  WARPSYNC.COLLECTIVE R15, `(.L_x_5496) ;  /* 0x000000000f087348 */ /* 0x000fea0003c00000 */
[----:B------:R0:W1:Y:S02]  /*1b790*/  SHFL.IDX P6, R14, R13, R12, R11 ;  /* 0x0000000c0d0e7389 */ /* 0x00006400000c000b */
[----:B01----:R-:W-:Y:S01]  /*1b7a0*/  ENDCOLLECTIVE ;  /* 0x000000000000791b */ /* 0x003fe20003800000 */
.L_x_5496:
        /* <DEDUP_REMOVED lines=9> */
[----:B------:R-:W-:Y:S02]  /*1b840*/  CS2R R28, SRZ ;  /* 0x00000000001c7805 */ /* 0x000fe4000001ff00 */
[----:B------:R-:W-:Y:S01]  /*1b850*/  CS2R R20, SRZ ;  /* 0x0000000000147805 */ /* 0x000fe2000001ff00 */
[----:B0-----:R-:W-:Y:S02]  /*1b860*/  IMAD.MOV.U32 R15, RZ, RZ, -0x1 ;  /* 0xffffffffff0f7424 */ /* 0x001fe400078e00ff */
[----:B--2---:R-:W-:-:S02]  /*1b870*/  @!P1 IMAD.MOV.U32 R37, RZ, RZ, R11 ;  /* 0x000000ffff259224 */ /* 0x004fc400078e000b */
[----:B------:R-:W-:Y:S02]  /*1b880*/  IMAD.MOV.U32 R11, RZ, RZ, 0x1c1f ;  /* 0x00001c1fff0b7424 */ /* 0x000fe400078e00ff */
[----:B------:R-:W-:Y:S02]  /*1b890*/  @!P1 IMAD.MOV.U32 R38, RZ, RZ, R8 ;  /* 0x000000ffff269224 */ /* 0x000fe400078e0008 */
[----:B------:R-:W-:-:S07]  /*1b8a0*/  @!P1 IMAD.MOV.U32 R39, RZ, RZ, R9 ;  /* 0x000000ffff279224 */ /* 0x000fce00078e0009 */
[----:B-----5:R-:W-:Y:S05]  /*1b8b0*/  WARPSYNC.COLLECTIVE R15, `(.L_x_5497) ;  /* 0x000000000f087348 */ /* 0x020fea0003c00000 */
[----:B------:R0:W1:Y:S02]  /*1b8c0*/  SHFL.IDX P6, R14, R13, R12, R11 ;  /* 0x0000000c0d0e7389 */ /* 0x00006400000c000b */
[----:B01---5:R-:W-:Y:S01]  /*1b8d0*/  ENDCOLLECTIVE ;  /* 0x000000000000791b */ /* 0x023fe20003800000 */
.L_x_5497:
[----:B------:R-:W-:Y:S02]  /*1b8e0*/  IMAD.MOV.U32 R0, RZ, RZ, R38 ;  /* 0x000000ffff007224 */ /* 0x000fe400078e0026 */
[----:B------:R-:W-:Y:S02]  /*1b8f0*/  IMAD.MOV.U32 R3, RZ, RZ, R39 ;  /* 0x000000ffff037224 */ /* 0x000fe400078e0027 */
[----:B------:R-:W-:Y:S01]  /*1b900*/  @!P1 IMAD.MOV.U32 R36, RZ, RZ, R10 ;  /* 0x000000ffff249224 */ /* 0x000fe200078e000a */
[----:B------:R-:W-:Y:S01]  /*1b910*/  PRMT R32, R32, 0x5410, R0 ;  /* 0x0000541020207816 */ /* 0x000fe20000000000 */
[----:B------:R-:W-:Y:S01]  /*1b920*/  IMAD.MOV.U32 R9, RZ, RZ, R37 ;  /* 0x000000ffff097224 */ /* 0x000fe200078e0025 */
[----:B------:R-:W-:Y:S01]  /*1b930*/  PRMT R45, R45, 0x5410, R3 ;  /* 0x000054102d2d7816 */ /* 0x000fe20000000003 */
[----:B------:R-:W-:-:S03]  /*1b940*/  IMAD.MOV.U32 R8, RZ, RZ, R36 ;  /* 0x000000ffff087224 */ /* 0x000fc600078e0024 */
[----:B------:R-:W-:Y:S01]  /*1b950*/  PRMT R32, R9, 0x7610, R32 ;  /* 0x0000761009207816 */ /* 0x000fe20000000020 */
[----:B------:R-:W-:Y:S01]  /*1b960*/  IMAD.MOV.U32 R13, RZ, RZ, R25 ;  /* 0x000000ffff0d7224 */ /* 0x000fe200078e0019 */
        /* <DEDUP_REMOVED lines=9> */
.L_x_5498:
[----:B------:R-:W-:Y:S02]  /*1ba00*/  IMAD.MOV.U32 R4, RZ, RZ, R28 ;  /* 0x000000ffff047224 */ /* 0x000fe400078e001c */
[----:B------:R-:W-:Y:S02]  /*1ba10*/  IMAD.MOV.U32 R5, RZ, RZ, R29 ;  /* 0x000000ffff057224 */ /* 0x000fe400078e001d */
[----:B------:R-:W-:Y:S02]  /*1ba20*/  IMAD.MOV.U32 R6, RZ, RZ, R20 ;  /* 0x000000ffff067224 */ /* 0x000fe400078e0014 */
[----:B------:R-:W-:Y:S01]  /*1ba30*/  IMAD.MOV.U32 R7, RZ, RZ, R21 ;  /* 0x000000ffff077224 */ /* 0x000fe200078e0015 */
[----:B------:R-:W-:Y:S02]  /*1ba40*/  PRMT R31, R31, 0x5410, R5 ;  /* 0x000054101f1f7816 */ /* 0x000fe40000000005 */
[----:B------:R-:W-:Y:S02]  /*1ba50*/  PRMT R44, R4, 0x5410, R6 ;  /* 0x00005410042c7816 */ /* 0x000fe40000000006 */
[----:B------:R-:W-:-:S02]  /*1ba60*/  CS2R R4, SRZ ;  /* 0x0000000000047805 */ /* 0x000fc4000001ff00 */
[----:B------:R-:W-:Y:S01]  /*1ba70*/  PRMT R45, R7, 0x7610, R45 ;  /* 0x00007610072d7816 */ /* 0x000fe2000000002d */
[----:B------:R-:W-:Y:S02]  /*1ba80*/  IMAD.MOV.U32 R13, RZ, RZ, R24 ;  /* 0x000000ffff0d7224 */ /* 0x000fe400078e0018 */
[----:B------:R-:W-:-:S07]  /*1ba90*/  IMAD.MOV.U32 R3, RZ, RZ, R14 ;  /* 0x000000ffff037224 */ /* 0x000fce00078e000e */
[----:B------:R-:W-:Y:S05]  /*1baa0*/  WARPSYNC.COLLECTIVE R15, `(.L_x_5499) ;  /* 0x000000000f087348 */ /* 0x000fea0003c00000 */
[----:B------:R0:W1:Y:S02]  /*1bab0*/  SHFL.IDX P6, R14, R13, R12, R11 ;  /* 0x0000000c0d0e7389 */ /* 0x00006400000c000b */
[----:B01----:R-:W-:Y:S01]  /*1bac0*/  ENDCOLLECTIVE ;  /* 0x000000000000791b */ /* 0x003fe20003800000 */
.L_x_5499:
[----:B------:R-:W-:Y:S02]  /*1bad0*/  IMAD.MOV.U32 R13, RZ, RZ, R27 ;  /* 0x000000ffff0d7224 */ /* 0x000fe400078e001b */
[----:B------:R-:W-:-:S07]  /*1bae0*/  IMAD.MOV.U32 R24, RZ, RZ, R14 ;  /* 0x000000ffff187224 */ /* 0x000fce00078e000e */
[----:B------:R-:W-:Y:S05]  /*1baf0*/  WARPSYNC.COLLECTIVE R15, `(.L_x_5500) ;  /* 0x000000000f087348 */ /* 0x000fea0003c00000 */
[----:B------:R0:W1:Y:S02]  /*1bb00*/  SHFL.IDX P6, R14, R13, R12, R11 ;  /* 0x0000000c0d0e7389 */ /* 0x00006400000c000b */
[----:B01----:R-:W-:Y:S01]  /*1bb10*/  ENDCOLLECTIVE ;  /* 0x000000000000791b */ /* 0x003fe20003800000 */
.L_x_5500:
[----:B------:R-:W-:Y:S05]  /*1bb20*/  BRA `(.L_x_5501) ;  /* 0xfffffecc00507947 */ /* 0x000fea000383ffff */
.L_x_5264:
[----:B0-----:R0:W1:Y:S02]  /*1bb30*/  SYNCS.PHASECHK.TRANS64.TRYWAIT P1, [R19+URZ+0x22800], R12 ;  /* 0x0228000c130075a7 */ /* 0x001064000802017f */
[----:B-1----:R-:W-:Y:S05]  /*1bb40*/  @!P1 NANOSLEEP.SYNCS 0x989680 ;  /* 0x009896800000995d */ /* 0x002fea0003900000 */
[----:B------:R-:W1:Y:S02]  /*1bb50*/  @!P1 SYNCS.PHASECHK.TRANS64 P1, [R19+URZ+0x22800], R12 ;  /* 0x0228000c130095a7 */ /* 0x000e64000802007f */
[----:B-1----:R-:W-:Y:S05]  /*1bb60*/  @!P1 BRA `(.L_x_5264) ;  /* 0xfffffffc00f09947 */ /* 0x002fea000383ffff */
[----:B------:R-:W-:Y:S05]  /*1bb70*/  BRA `(.L_x_5502) ;  /* 0xfffffecc00ec7947 */ /* 0x000fea000383ffff */
.L_x_5270:
[----:B--2---:R2:W3:Y:S02]  /*1bb80*/  SYNCS.PHASECHK.TRANS64.TRYWAIT P1, [R9+URZ+0x22830], R72 ;  /* 0x02283048090075a7 */ /* 0x0044e4000802017f */
[----:B---3--:R-:W-:Y:S05]  /*1bb90*/  @!P1 NANOSLEEP.SYNCS 0x989680 ;  /* 0x009896800000995d */ /* 0x008fea0003900000 */
[----:B------:R-:W3:Y:S02]  /*1bba0*/  @!P1 SYNCS.PHASECHK.TRANS64 P1, [R9+URZ+0x22830], R72 ;  /* 0x02283048090095a7 */ /* 0x000ee4000802007f */
[----:B---3--:R-:W-:Y:S05]  /*1bbb0*/  @!P1 BRA `(.L_x_5270) ;  /* 0xfffffffc00f09947 */ /* 0x008fea000383ffff */
[----:B------:R-:W-:Y:S05]  /*1bbc0*/  BRA `(.L_x_5269) ;  /* 0xfffffedc00cc7947 */ /* 0x000fea000383ffff */
.L_x_5276:
[----:B-1----:R1:W2:Y:S02]  /*1bbd0*/  SYNCS.PHASECHK.TRANS64.TRYWAIT P1, [R9+URZ+0x22850], R72 ;  /* 0x02285048090075a7 */ /* 0x0022a4000802017f */
[----:B--2---:R-:W-:Y:S05]  /*1bbe0*/  @!P1 NANOSLEEP.SYNCS 0x989680 ;  /* 0x009896800000995d */ /* 0x004fea0003900000 */
[----:B------:R-:W2:Y:S02]  /*1bbf0*/  @!P1 SYNCS.PHASECHK.TRANS64 P1, [R9+URZ+0x22850], R72 ;  /* 0x02285048090095a7 */ /* 0x000ea4000802007f */
[----:B--2---:R-:W-:Y:S05]  /*1bc00*/  @!P1 BRA `(.L_x_5276) ;  /* 0xfffffffc00f09947 */ /* 0x004fea000383ffff */
[----:B------:R-:W-:Y:S05]  /*1bc10*/  BRA `(.L_x_5275) ;  /* 0xfffffef800107947 */ /* 0x000fea000383ffff */
.L_x_5282:
[----:B-1----:R1:W2:Y:S02]  /*1bc20*/  SYNCS.PHASECHK.TRANS64.TRYWAIT P1, [R14+URZ+0x22830], R15 ;  /* 0x0228300f0e0075a7 */ /* 0x0022a4000802017f */
[----:B--2---:R-:W-:Y:S05]  /*1bc30*/  @!P1 NANOSLEEP.SYNCS 0x989680 ;  /* 0x009896800000995d */ /* 0x004fea0003900000 */
[----:B------:R-:W2:Y:S02]  /*1bc40*/  @!P1 SYNCS.PHASECHK.TRANS64 P1, [R14+URZ+0x22830], R15 ;  /* 0x0228300f0e0095a7 */ /* 0x000ea4000802007f */
[----:B--2---:R-:W-:Y:S05]  /*1bc50*/  @!P1 BRA `(.L_x_5282) ;  /* 0xfffffffc00f09947 */ /* 0x004fea000383ffff */
[----:B------:R-:W-:Y:S05]  /*1bc60*/  BRA `(.L_x_5281) ;  /* 0xfffffefc00787947 */ /* 0x000fea000383ffff */
.L_x_5288:
[----:B-1----:R1:W2:Y:S02]  /*1bc70*/  SYNCS.PHASECHK.TRANS64.TRYWAIT P1, [R14+URZ+0x22850], R15 ;  /* 0x0228500f0e0075a7 */ /* 0x0022a4000802017f */
[----:B--2---:R-:W-:Y:S05]  /*1bc80*/  @!P1 NANOSLEEP.SYNCS 0x989680 ;  /* 0x009896800000995d */ /* 0x004fea0003900000 */
[----:B------:R-:W2:Y:S02]  /*1bc90*/  @!P1 SYNCS.PHASECHK.TRANS64 P1, [R14+URZ+0x22850], R15 ;  /* 0x0228500f0e0095a7 */ /* 0x000ea4000802007f */
[----:B--2---:R-:W-:Y:S05]  /*1bca0*/  @!P1 BRA `(.L_x_5288) ;  /* 0xfffffffc00f09947 */ /* 0x004fea000383ffff */
[----:B------:R-:W-:Y:S05]  /*1bcb0*/  BRA `(.L_x_5287) ;  /* 0xffffff1c00d87947 */ /* 0x000fea000383ffff */
.L_x_5295:
[----:B-1----:R1:W2:Y:S02]  /*1bcc0*/  SYNCS.PHASECHK.TRANS64.TRYWAIT P1, [R14+URZ+0x22830], R15 ;  /* 0x0228300f0e0075a7 */ /* 0x0022a4000802017f */
[----:B--2---:R-:W-:Y:S05]  /*1bcd0*/  @!P1 NANOSLEEP.SYNCS 0x989680 ;  /* 0x009896800000995d */ /* 0x004fea0003900000 */
[----:B------:R-:W2:Y:S02]  /*1bce0*/  @!P1 SYNCS.PHASECHK.TRANS64 P1, [R14+URZ+0x22830], R15 ;  /* 0x0228300f0e0095a7 */ /* 0x000ea4000802007f */
[----:B--2---:R-:W-:Y:S05]  /*1bcf0*/  @!P1 BRA `(.L_x_5295) ;  /* 0xfffffffc00f09947 */ /* 0x004fea000383ffff */
[----:B------:R-:W-:Y:S05]  /*1bd00*/  BRA `(.L_x_5294) ;  /* 0xffffff24001c7947 */ /* 0x000fea000383ffff */
.L_x_5301:
[----:B-1----:R1:W3:Y:S02]  /*1bd10*/  SYNCS.PHASECHK.TRANS64.TRYWAIT P1, [R14+URZ+0x22850], R15 ;  /* 0x0228500f0e0075a7 */ /* 0x0022e4000802017f */
[----:B---3--:R-:W-:Y:S05]  /*1bd20*/  @!P1 NANOSLEEP.SYNCS 0x989680 ;  /* 0x009896800000995d */ /* 0x008fea0003900000 */
[----:B------:R-:W3:Y:S02]  /*1bd30*/  @!P1 SYNCS.PHASECHK.TRANS64 P1, [R14+URZ+0x22850], R15 ;  /* 0x0228500f0e0095a7 */ /* 0x000ee4000802007f */
[----:B---3--:R-:W-:Y:S05]  /*1bd40*/  @!P1 BRA `(.L_x_5301) ;  /* 0xfffffffc00f09947 */ /* 0x008fea000383ffff */
[----:B------:R-:W-:Y:S05]  /*1bd50*/  BRA `(.L_x_5300) ;  /* 0xffffff3c00847947 */ /* 0x000fea000383ffff */
.L_x_5317:
[----:B------:R-:W-:Y:S02]  /*1bd60*/  IMAD.MOV.U32 R13, RZ, RZ, R4 ;  /* 0x000000ffff0d7224 */ /* 0x000fe400078e0004 */
[----:B------:R-:W-:Y:S02]  /*1bd70*/  IMAD.MOV.U32 R12, RZ, RZ, RZ ;  /* 0x000000ffff0c7224 */ /* 0x000fe400078e00ff */
[----:B------:R-:W-:Y:S02]  /*1bd80*/  IMAD.MOV.U32 R11, RZ, RZ, 0x181f ;  /* 0x0000181fff0b7424 */ /* 0x000fe400078e00ff */
[----:B------:R-:W-:-:S07]  /*1bd90*/  IMAD.MOV.U32 R15, RZ, RZ, -0x1 ;  /* 0xffffffffff0f7424 */ /* 0x000fce00078e00ff */
[----:B-1----:R-:W-:Y:S05]  /*1bda0*/  WARPSYNC.COLLECTIVE R15, `(.L_x_5503) ;  /* 0x000000000f087348 */ /* 0x002fea0003c00000 */
[----:B------:R0:W2:Y:S02]  /*1bdb0*/  SHFL.IDX P6, R14, R13, R12, R11 ;  /* 0x0000000c0d0e7389 */ /* 0x0000a400000c000b */
[----:B012---:R-:W-:Y:S01]  /*1bdc0*/  ENDCOLLECTIVE ;  /* 0x000000000000791b */ /* 0x007fe20003800000 */
.L_x_5503:
[----:B------:R-:W-:Y:S02]  /*1bdd0*/  IMAD.MOV.U32 R13, RZ, RZ, R3 ;  /* 0x000000ffff0d7224 */ /* 0x000fe400078e0003 */
[----:B------:R-:W-:-:S07]  /*1bde0*/  IMAD.MOV.U32 R0, RZ, RZ, R14 ;  /* 0x000000ffff007224 */ /* 0x000fce00078e000e */
[----:B------:R-:W-:Y:S05]  /*1bdf0*/  WARPSYNC.COLLECTIVE R15, `(.L_x_5504) ;  /* 0x000000000f087348 */ /* 0x000fea0003c00000 */
[----:B------:R0:W1:Y:S02]  /*1be00*/  SHFL.IDX P6, R14, R13, R12, R11 ;  /* 0x0000000c0d0e7389 */ /* 0x00006400000c000b */
[----:B01----:R-:W-:Y:S01]  /*1be10*/  ENDCOLLECTIVE ;  /* 0x000000000000791b */ /* 0x003fe20003800000 */
.L_x_5504:
[----:B------:R-:W-:Y:S05]  /*1be20*/  BRA `(.L_x_5505) ;  /* 0xffffff7400207947 */ /* 0x000fea000383ffff */
.L_x_5320:
        /* <DEDUP_REMOVED lines=8> */
.L_x_5507:
[----:B------:R-:W-:Y:S05]  /*1beb0*/  BSYNC B1 ;  /* 0x0000000000017941 */ /* 0x000fea0003800000 */
.L_x_5506:
        /* <DEDUP_REMOVED lines=8> */
.L_x_5508:
[----:B------:R-:W-:Y:S05]  /*1bf40*/  BRA `(.L_x_5509) ;  /* 0xffffff74006c7947 */ /* 0x000fea000383ffff */
.L_x_5323:
        /* <DEDUP_REMOVED lines=8> */
.L_x_5511:
[----:B------:R-:W-:Y:S05]  /*1bfd0*/  BSYNC B1 ;  /* 0x0000000000017941 */ /* 0x000fea0003800000 */
.L_x_5510:
        /* <DEDUP_REMOVED lines=8> */
.L_x_5512:
[----:B------:R-:W-:Y:S05]  /*1c060*/  BRA `(.L_x_5513) ;  /* 0xffffff7400b47947 */ /* 0x000fea000383ffff */
.L_x_5326:
        /* <DEDUP_REMOVED lines=8> */
.L_x_5515:
[----:B------:R-:W-:Y:S05]  /*1c0f0*/  BSYNC B1 ;  /* 0x0000000000017941 */ /* 0x000fea0003800000 */
.L_x_5514:
        /* <DEDUP_REMOVED lines=8> */
.L_x_5516:
[----:B------:R-:W-:Y:S05]  /*1c180*/  BRA `(.L_x_5517) ;  /* 0xffffff7400fc7947 */ /* 0x000fea000383ffff */
.L_x_5343:
[----:B0-----:R-:W0:Y:S01]  /*1c190*/  S2R R8, SR_TID.X ;  /* 0x0000000000087919 */ /* 0x001e220000002100 */
[----:B------:R-:W-:Y:S01]  /*1c1a0*/  BSSY B1, `(.L_x_5518) ;  /* 0x000000a000017945 */ /* 0x000fe20003800000 */
[----:B------:R-:W-:Y:S01]  /*1c1b0*/  IMAD.MOV.U32 R12, RZ, RZ, RZ ;  /* 0x000000ffff0c7224 */ /* 0x000fe200078e00ff */
[----:B------:R-:W-:Y:S01]  /*1c1c0*/  MOV R15, 0xffffffff ;  /* 0xffffffff000f7802 */ /* 0x000fe20000000f00 */
[----:B------:R-:W-:Y:S01]  /*1c1d0*/  IMAD.MOV.U32 R11, RZ, RZ, 0x1f ;  /* 0x0000001fff0b7424 */ /* 0x000fe200078e00ff */
[----:B0-----:R-:W-:-:S04]  /*1c1e0*/  SHF.R.U32.HI R8, RZ, 0x5, R8 ;  /* 0x00000005ff087819 */ /* 0x001fc80000011608 */
[----:B------:R-:W-:-:S05]  /*1c1f0*/  LOP3.LUT R8, R8, 0x3, RZ, 0xc0, !PT ;  /* 0x0000000308087812 */ /* 0x000fca00078ec0ff */
[----:B------:R-:W-:-:S07]  /*1c200*/  IMAD.MOV.U32 R13, RZ, RZ, R8 ;  /* 0x000000ffff0d7224 */ /* 0x000fce00078e0008 */
[----:B-1----:R-:W-:Y:S05]  /*1c210*/  WARPSYNC.COLLECTIVE R15, `(.L_x_5519) ;  /* 0x000000000f087348 */ /* 0x002fea0003c00000 */
[----:B------:R0:W2:Y:S02]  /*1c220*/  SHFL.IDX P6, R14, R13, R12, R11 ;  /* 0x0000000c0d0e7389 */ /* 0x0000a400000c000b */
[----:B012---:R-:W-:Y:S01]  /*1c230*/  ENDCOLLECTIVE ;  /* 0x000000000000791b */ /* 0x007fe20003800000 */
.L_x_5519:
[----:B------:R-:W-:Y:S05]  /*1c240*/  BSYNC B1 ;  /* 0x0000000000017941 */ /* 0x000fea0003800000 */
.L_x_5518:
[----:B------:R-:W-:Y:S05]  /*1c250*/  BRA `(.L_x_5520) ;  /* 0xffffff8c00887947 */ /* 0x000fea000383ffff */
.L_x_5345:
[----:B------:R-:W-:Y:S01]  /*1c260*/  BSSY B1, `(.L_x_5521) ;  /* 0x0000006000017945 */ /* 0x000fe20003800000 */
[----:B------:R-:W-:-:S07]  /*1c270*/  IMAD.MOV.U32 R15, RZ, RZ, -0x1 ;  /* 0xffffffffff0f7424 */ /* 0x000fce00078e00ff */
[----:B012---:R-:W-:Y:S05]  /*1c280*/  WARPSYNC.COLLECTIVE R15, `(.L_x_5522) ;  /* 0x000000000f0c7348 */ /* 0x007fea0003c00000 */
[----:B------:R-:W-:Y:S02]  /*1c290*/  ELECT P6, UR62, PT ;  /* 0x00000000003e782f */ /* 0x000fe400038c0000 */
[----:B------:R-:W-:Y:S01]  /*1c2a0*/  MOV R14, UR62 ;  /* 0x0000003e000e7c02 */ /* 0x000fe20008000f00 */
[----:B012---:R-:W-:Y:S10]  /*1c2b0*/  ENDCOLLECTIVE ;  /* 0x000000000000791b */ /* 0x007ff40003800000 */
.L_x_5522:
[----:B------:R-:W-:Y:S05]  /*1c2c0*/  BSYNC B1 ;  /* 0x0000000000017941 */ /* 0x000fea0003800000 */
.L_x_5521:
[----:B------:R-:W-:Y:S05]  /*1c2d0*/  BRA `(.L_x_5344) ;  /* 0xffffff8c00807947 */ /* 0x000fea000383ffff */
.L_x_5347:
[----:B0-----:R0:W2:Y:S02]  /*1c2e0*/  SYNCS.PHASECHK.TRANS64.TRYWAIT P0, [R22+URZ+0x22820], R3 ;  /* 0x02282003160075a7 */ /* 0x0010a4000800017f */
[----:B--2---:R-:W-:Y:S05]  /*1c2f0*/  @!P0 NANOSLEEP.SYNCS 0x989680 ;  /* 0x009896800000895d */ /* 0x004fea0003900000 */
[----:B------:R-:W2:Y:S02]  /*1c300*/  @!P0 SYNCS.PHASECHK.TRANS64 P0, [R22+URZ+0x22820], R3 ;  /* 0x02282003160085a7 */ /* 0x000ea4000800007f */
[----:B--2---:R-:W-:Y:S05]  /*1c310*/  @!P0 BRA `(.L_x_5347) ;  /* 0xfffffffc00f08947 */ /* 0x004fea000383ffff */
[----:B------:R-:W-:Y:S05]  /*1c320*/  BRA `(.L_x_5523) ;  /* 0xffffff8c00907947 */ /* 0x000fea000383ffff */
.L_x_5351:
[----:B0-----:R0:W2:Y:S02]  /*1c330*/  SYNCS.PHASECHK.TRANS64.TRYWAIT P0, [R3+URZ+0x228a0], R8 ;  /* 0x0228a008030075a7 */ /* 0x0010a4000800017f */
[----:B--2---:R-:W-:Y:S05]  /*1c340*/  @!P0 NANOSLEEP.SYNCS 0x989680 ;  /* 0x009896800000895d */ /* 0x004fea0003900000 */
[----:B------:R-:W2:Y:S02]  /*1c350*/  @!P0 SYNCS.PHASECHK.TRANS64 P0, [R3+URZ+0x228a0], R8 ;  /* 0x0228a008030085a7 */ /* 0x000ea4000800007f */
[----:B--2---:R-:W-:Y:S05]  /*1c360*/  @!P0 BRA `(.L_x_5351) ;  /* 0xfffffffc00f08947 */ /* 0x004fea000383ffff */
[----:B------:R-:W-:Y:S05]  /*1c370*/  BRA `(.L_x_5524) ;  /* 0xffffff8c00a87947 */ /* 0x000fea000383ffff */
.L_x_5356:
[----:B-1----:R1:W2:Y:S02]  /*1c380*/  SYNCS.PHASECHK.TRANS64.TRYWAIT P0, [R3+URZ+0x228c0], R8 ;  /* 0x0228c008030075a7 */ /* 0x0022a4000800017f */
[----:B--2---:R-:W-:Y:S05]  /*1c390*/  @!P0 NANOSLEEP.SYNCS 0x989680 ;  /* 0x009896800000895d */ /* 0x004fea0003900000 */
[----:B------:R-:W2:Y:S02]  /*1c3a0*/  @!P0 SYNCS.PHASECHK.TRANS64 P0, [R3+URZ+0x228c0], R8 ;  /* 0x0228c008030085a7 */ /* 0x000ea4000800007f */
[----:B--2---:R-:W-:Y:S05]  /*1c3b0*/  @!P0 BRA `(.L_x_5356) ;  /* 0xfffffffc00f08947 */ /* 0x004fea000383ffff */
[----:B------:R-:W-:Y:S05]  /*1c3c0*/  BRA `(.L_x_5525) ;  /* 0xffffff9000247947 */ /* 0x000fea000383ffff */
.L_x_5366:
[----:B0-----:R0:W2:Y:S02]  /*1c3d0*/  SYNCS.PHASECHK.TRANS64.TRYWAIT P1, [R8+URZ+0x228a0], R2 ;  /* 0x0228a002080075a7 */ /* 0x0010a4000802017f */
[----:B--2---:R-:W-:Y:S05]  /*1c3e0*/  @!P1 NANOSLEEP.SYNCS 0x989680 ;  /* 0x009896800000995d */ /* 0x004fea0003900000 */
[----:B------:R-:W2:Y:S02]  /*1c3f0*/  @!P1 SYNCS.PHASECHK.TRANS64 P1, [R8+URZ+0x228a0], R2 ;  /* 0x0228a002080095a7 */ /* 0x000ea4000802007f */
[----:B--2---:R-:W-:Y:S05]  /*1c400*/  @!P1 BRA `(.L_x_5366) ;  /* 0xfffffffc00f09947 */ /* 0x004fea000383ffff */
[----:B------:R-:W-:Y:S05]  /*1c410*/  BRA `(.L_x_5526) ;  /* 0xffffff9400987947 */ /* 0x000fea000383ffff */
.L_x_5371:
[----:B-1----:R1:W2:Y:S02]  /*1c420*/  SYNCS.PHASECHK.TRANS64.TRYWAIT P1, [R8+URZ+0x228c0], R2 ;  /* 0x0228c002080075a7 */ /* 0x0022a4000802017f */
[----:B--2---:R-:W-:Y:S05]  /*1c430*/  @!P1 NANOSLEEP.SYNCS 0x989680 ;  /* 0x009896800000995d */ /* 0x004fea0003900000 */
[----:B------:R-:W2:Y:S02]  /*1c440*/  @!P1 SYNCS.PHASECHK.TRANS64 P1, [R8+URZ+0x228c0], R2 ;  /* 0x0228c002080095a7 */ /* 0x000ea4000802007f */
[----:B--2---:R-:W-:Y:S05]  /*1c450*/  @!P1 BRA `(.L_x_5371) ;  /* 0xfffffffc00f09947 */ /* 0x004fea000383ffff */
[----:B------:R-:W-:Y:S05]  /*1c460*/  BRA `(.L_x_5527) ;  /* 0xffffff9800107947 */ /* 0x000fea000383ffff */
.L_x_5387:
        /* <DEDUP_REMOVED lines=11> */
.L_x_5529:
[----:B------:R-:W-:Y:S05]  /*1c520*/  BSYNC B0 ;  /* 0x0000000000007941 */ /* 0x000fea0003800000 */
.L_x_5528:
[----:B------:R-:W-:Y:S05]  /*1c530*/  BRA `(.L_x_5530) ;  /* 0xffffffa400c47947 */ /* 0x000fea000383ffff */
.L_x_5390:
[----:B0-----:R0:W1:Y:S02]  /*1c540*/  SYNCS.PHASECHK.TRANS64.TRYWAIT P0, [R32+URZ+0x22840], R0 ;  /* 0x02284000200075a7 */ /* 0x001064000800017f */
[----:B-1----:R-:W-:Y:S05]  /*1c550*/  @!P0 NANOSLEEP.SYNCS 0x989680 ;  /* 0x009896800000895d */ /* 0x002fea0003900000 */
[----:B------:R-:W1:Y:S02]  /*1c560*/  @!P0 SYNCS.PHASECHK.TRANS64 P0, [R32+URZ+0x22840], R0 ;  /* 0x02284000200085a7 */ /* 0x000e64000800007f */
[----:B-1----:R-:W-:Y:S05]  /*1c570*/  @!P0 BRA `(.L_x_5390) ;  /* 0xfffffffc00f08947 */ /* 0x002fea000383ffff */
[----:B------:R-:W-:Y:S05]  /*1c580*/  BRA `(.L_x_5531) ;  /* 0xffffffa400d87947 */ /* 0x000fea000383ffff */
.L_x_5391:
        /* <DEDUP_REMOVED lines=8> */
.L_x_5533:
[----:B------:R-:W-:Y:S05]  /*1c610*/  BSYNC B0 ;  /* 0x0000000000007941 */ /* 0x000fea0003800000 */
.L_x_5532:
        /* <DEDUP_REMOVED lines=9> */
.L_x_5534:
[----:B------:R-:W-:Y:S02]  /*1c6b0*/  IMAD.MOV.U32 R13, RZ, RZ, R4 ;  /* 0x000000ffff0d7224 */ /* 0x000fe400078e0004 */
[----:B------:R-:W-:Y:S02]  /*1c6c0*/  IMAD.MOV.U32 R12, RZ, RZ, 0x1 ;  /* 0x00000001ff0c7424 */ /* 0x000fe400078e00ff */
[----:B------:R-:W-:-:S07]  /*1c6d0*/  IMAD.MOV.U32 R3, RZ, RZ, R14 ;  /* 0x000000ffff037224 */ /* 0x000fce00078e000e */
[----:B------:R-:W-:Y:S05]  /*1c6e0*/  WARPSYNC.COLLECTIVE R15, `(.L_x_5535) ;  /* 0x000000000f087348 */ /* 0x000fea0003c00000 */
[----:B------:R0:W1:Y:S02]  /*1c6f0*/  SHFL.IDX P6, R14, R13, R12, R11 ;  /* 0x0000000c0d0e7389 */ /* 0x00006400000c000b */
[----:B01----:R-:W-:Y:S01]  /*1c700*/  ENDCOLLECTIVE ;  /* 0x000000000000791b */ /* 0x003fe20003800000 */
.L_x_5535:
        /* <DEDUP_REMOVED lines=15> */
.L_x_5536:
[----:B------:R-:W-:Y:S02]  /*1c800*/  @P0 IMAD R6, R5, 0x2, R22 ;  /* 0x0000000205060824 */ /* 0x000fe400078e0216 */
[----:B------:R-:W-:Y:S02]  /*1c810*/  IMAD.MOV.U32 R13, RZ, RZ, R4 ;  /* 0x000000ffff0d7224 */ /* 0x000fe400078e0004 */
[----:B------:R-:W-:Y:S02]  /*1c820*/  IMAD.MOV.U32 R12, RZ, RZ, 0x2 ;  /* 0x00000002ff0c7424 */ /* 0x000fe400078e00ff */
[----:B------:R-:W-:-:S07]  /*1c830*/  IMAD.MOV.U32 R3, RZ, RZ, R14 ;  /* 0x000000ffff037224 */ /* 0x000fce00078e000e */
[----:B------:R-:W-:Y:S05]  /*1c840*/  WARPSYNC.COLLECTIVE R15, `(.L_x_5537) ;  /* 0x000000000f087348 */ /* 0x000fea0003c00000 */
[----:B------:R0:W1:Y:S02]  /*1c850*/  SHFL.IDX P6, R14, R13, R12, R11 ;  /* 0x0000000c0d0e7389 */ /* 0x00006400000c000b */
[----:B01----:R-:W-:Y:S01]  /*1c860*/  ENDCOLLECTIVE ;  /* 0x000000000000791b */ /* 0x003fe20003800000 */
.L_x_5537:
        /* <DEDUP_REMOVED lines=15> */
.L_x_5538:
[----:B------:R-:W-:Y:S02]  /*1c960*/  @P0 IMAD R6, R5, 0x2, R22 ;  /* 0x0000000205060824 */ /* 0x000fe400078e0216 */
[----:B------:R-:W-:Y:S02]  /*1c970*/  IMAD.MOV.U32 R13, RZ, RZ, R4 ;  /* 0x000000ffff0d7224 */ /* 0x000fe400078e0004 */
[----:B------:R-:W-:Y:S02]  /*1c980*/  IMAD.MOV.U32 R12, RZ, RZ, 0x3 ;  /* 0x00000003ff0c7424 */ /* 0x000fe400078e00ff */
[----:B------:R-:W-:-:S07]  /*1c990*/  IMAD.MOV.U32 R3, RZ, RZ, R14 ;  /* 0x000000ffff037224 */ /* 0x000fce00078e000e */
[----:B------:R-:W-:Y:S05]  /*1c9a0*/  WARPSYNC.COLLECTIVE R15, `(.L_x_5539) ;  /* 0x000000000f087348 */ /* 0x000fea0003c00000 */
[----:B------:R0:W1:Y:S02]  /*1c9b0*/  SHFL.IDX P6, R14, R13, R12, R11 ;  /* 0x0000000c0d0e7389 */ /* 0x00006400000c000b */
[----:B01----:R-:W-:Y:S01]  /*1c9c0*/  ENDCOLLECTIVE ;  /* 0x000000000000791b */ /* 0x003fe20003800000 */
.L_x_5539:
        /* <DEDUP_REMOVED lines=15> */
.L_x_5540:
[----:B------:R-:W-:Y:S02]  /*1cac0*/  @P0 IMAD R6, R5, 0x2, R22 ;  /* 0x0000000205060824 */ /* 0x000fe400078e0216 */
[----:B------:R-:W-:Y:S02]  /*1cad0*/  IMAD.MOV.U32 R13, RZ, RZ, R4 ;  /* 0x000000ffff0d7224 */ /* 0x000fe400078e0004 */
[----:B------:R-:W-:Y:S02]  /*1cae0*/  IMAD.MOV.U32 R12, RZ, RZ, 0x4 ;  /* 0x00000004ff0c7424 */ /* 0x000fe400078e00ff */
[----:B------:R-:W-:-:S07]  /*1caf0*/  IMAD.MOV.U32 R3, RZ, RZ, R14 ;  /* 0x000000ffff037224 */ /* 0x000fce00078e000e */
[----:B------:R-:W-:Y:S05]  /*1cb00*/  WARPSYNC.COLLECTIVE R15, `(.L_x_5541) ;  /* 0x000000000f087348 */ /* 0x000fea0003c00000 */
[----:B------:R0:W1:Y:S02]  /*1cb10*/  SHFL.IDX P6, R14, R13, R12, R11 ;  /* 0x0000000c0d0e7389 */ /* 0x00006400000c000b */
[----:B01----:R-:W-:Y:S01]  /*1cb20*/  ENDCOLLECTIVE ;  /* 0x000000000000791b */ /* 0x003fe20003800000 */
.L_x_5541:
        /* <DEDUP_REMOVED lines=15> */
.L_x_5542:
[----:B------:R-:W-:Y:S02]  /*1cc20*/  @P0 IMAD R6, R5, 0x2, R22 ;  /* 0x0000000205060824 */ /* 0x000fe400078e0216 */
[----:B------:R-:W-:Y:S02]  /*1cc30*/  IMAD.MOV.U32 R13, RZ, RZ, R4 ;  /* 0x000000ffff0d7224 */ /* 0x000fe400078e0004 */
[----:B------:R-:W-:Y:S02]  /*1cc40*/  IMAD.MOV.U32 R12, RZ, RZ, 0x5 ;  /* 0x00000005ff0c7424 */ /* 0x000fe400078e00ff */
[----:B------:R-:W-:-:S07]  /*1cc50*/  IMAD.MOV.U32 R3, RZ, RZ, R14 ;  /* 0x000000ffff037224 */ /* 0x000fce00078e000e */
[----:B------:R-:W-:Y:S05]  /*1cc60*/  WARPSYNC.COLLECTIVE R15, `(.L_x_5543) ;  /* 0x000000000f087348 */ /* 0x000fea0003c00000 */
[----:B------:R0:W1:Y:S02]  /*1cc70*/  SHFL.IDX P6, R14, R13, R12, R11 ;  /* 0x0000000c0d0e7389 */ /* 0x00006400000c000b */
[----:B01----:R-:W-:Y:S01]  /*1cc80*/  ENDCOLLECTIVE ;  /* 0x000000000000791b */ /* 0x003fe20003800000 */
.L_x_5543:
        /* <DEDUP_REMOVED lines=10> */
.L_x_5544:
[----:B------:R-:W-:Y:S01]  /*1cd30*/  @!PT LDS RZ, [RZ] ;  /* 0x00000000fffff984 */ /* 0x000fe20000000800 */
[----:B------:R-:W-:Y:S01]  /*1cd40*/  @!PT LDS RZ, [RZ] ;  /* 0x00000000fffff984 */ /* 0x000fe20000000800 */
[----:B------:R-:W-:Y:S01]  /*1cd50*/  @!PT LDS RZ, [RZ] ;  /* 0x00000000fffff984 */ /* 0x000fe20000000800 */
[----:B------:R1:W-:Y:S01]  /*1cd60*/  @P0 LDGSTS.E.BYPASS.LTC128B.128 [R6+0x1e400], desc[UR40][R2.64], !P2 ;  /* 0x1e40000002060fae */ /* 0x0003e2000d101d68 */
[----:B------:R-:W-:Y:S01]  /*1cd70*/  IMAD.MOV.U32 R0, RZ, RZ, R14 ;  /* 0x000000ffff007224 */ /* 0x000fe200078e000e */
[----:B------:R-:W-:Y:S06]  /*1cd80*/  BRA `(.L_x_5545) ;  /* 0xffffffa400407947 */ /* 0x000fec000383ffff */
.L_x_5396:
[----:B------:R-:W-:Y:S02]  /*1cd90*/  IMAD.MOV.U32 R13, RZ, RZ, R4 ;  /* 0x000000ffff0d7224 */ /* 0x000fe400078e0004 */
[----:B------:R-:W-:Y:S02]  /*1cda0*/  IMAD.MOV.U32 R12, RZ, RZ, RZ ;  /* 0x000000ffff0c7224 */ /* 0x000fe400078e00ff */
[----:B------:R-:W-:Y:S02]  /*1cdb0*/  IMAD.MOV.U32 R11, RZ, RZ, 0x181f ;  /* 0x0000181fff0b7424 */ /* 0x000fe400078e00ff */
[----:B------:R-:W-:Y:S02]  /*1cdc0*/  IMAD.MOV.U32 R15, RZ, RZ, -0x1 ;  /* 0xffffffffff0f7424 */ /* 0x000fe400078e00ff */
[----:B-----5:R-:W-:Y:S02]  /*1cdd0*/  IMAD R5, R20, R7, RZ ;  /* 0x0000000714057224 */ /* 0x020fe400078e02ff */
[----:B------:R-:W-:-:S07]  /*1cde0*/  IMAD R17, R17, 0x80, R10 ;  /* 0x0000008011117824 */ /* 0x000fce00078e020a */
[----:B-1----:R-:W-:Y:S05]  /*1cdf0*/  WARPSYNC.COLLECTIVE R15, `(.L_x_5546) ;  /* 0x000000000f087348 */ /* 0x002fea0003c00000 */
[----:B------:R0:W2:Y:S02]  /*1ce00*/  SHFL.IDX P6, R14, R13, R12, R11 ;  /* 0x0000000c0d0e7389 */ /* 0x0000a400000c000b */
[----:B012---:R-:W-:Y:S01]  /*1ce10*/  ENDCOLLECTIVE ;  /* 0x000000000000791b */ /* 0x007fe20003800000 */
.L_x_5546:
[C---:B------:R-:W-:Y:S01]  /*1ce20*/  VIADD R6, R17.reuse, 0x10 ;  /* 0x0000001011067836 */ /* 0x040fe20000000000 */
[----:B------:R-:W-:Y:S01]  /*1ce30*/  ISETP.GE.AND P0, PT, R17, R5, PT ;  /* 0x000000051100720c */ /* 0x000fe20003f06270 */
[----:B------:R-:W-:Y:S02]  /*1ce40*/  IMAD.MOV.U32 R13, RZ, RZ, R0 ;  /* 0x000000ffff0d7224 */ /* 0x000fe400078e0000 */
[----:B------:R-:W-:-:S10]  /*1ce50*/  IMAD.MOV.U32 R2, RZ, RZ, R14 ;  /* 0x000000ffff027224 */ /* 0x000fd400078e000e */
[----:B------:R-:W-:Y:S05]  /*1ce60*/  WARPSYNC.COLLECTIVE R15, `(.L_x_5547) ;  /* 0x000000000f087348 */ /* 0x000fea0003c00000 */
[----:B------:R0:W1:Y:S02]  /*1ce70*/  SHFL.IDX P6, R14, R13, R12, R11 ;  /* 0x0000000c0d0e7389 */ /* 0x00006400000c000b */
[----:B01----:R-:W-:Y:S01]  /*1ce80*/  ENDCOLLECTIVE ;  /* 0x000000000000791b */ /* 0x003fe20003800000 */
.L_x_5547:
[----:B------:R-:W-:Y:S02]  /*1ce90*/  IMAD.MOV.U32 R13, RZ, RZ, R4 ;  /* 0x000000ffff0d7224 */ /* 0x000fe400078e0004 */
[----:B------:R-:W-:Y:S02]  /*1cea0*/  IMAD.MOV.U32 R12, RZ, RZ, 0x1 ;  /* 0x00000001ff0c7424 */ /* 0x000fe400078e00ff */
[----:B------:R-:W-:-:S07]  /*1ceb0*/  IMAD.MOV.U32 R3, RZ, RZ, R14 ;  /* 0x000000ffff037224 */ /* 0x000fce00078e000e */
[----:B------:R-:W-:Y:S05]  /*1cec0*/  WARPSYNC.COLLECTIVE R15, `(.L_x_5548) ;  /* 0x000000000f087348 */ /* 0x000fea0003c00000 */
[----:B------:R0:W1:Y:S02]  /*1ced0*/  SHFL.IDX P6, R14, R13, R12, R11 ;  /* 0x0000000c0d0e7389 */ /* 0x00006400000c000b */
[----:B01----:R-:W-:Y:S01]  /*1cee0*/  ENDCOLLECTIVE ;  /* 0x000000000000791b */ /* 0x003fe20003800000 */
.L_x_5548:
        /* <DEDUP_REMOVED lines=15> */
.L_x_5549:
[----:B------:R-:W-:Y:S02]  /*1cfe0*/  IMAD.MOV.U32 R13, RZ, RZ, R4 ;  /* 0x000000ffff0d7224 */ /* 0x000fe400078e0004 */
[----:B------:R-:W-:Y:S02]  /*1cff0*/  IMAD.MOV.U32 R12, RZ, RZ, 0x2 ;  /* 0x00000002ff0c7424 */ /* 0x000fe400078e00ff */
[----:B------:R-:W-:-:S07]  /*1d000*/  IMAD.MOV.U32 R3, RZ, RZ, R14 ;  /* 0x000000ffff037224 */ /* 0x000fce00078e000e */
[----:B------:R-:W-:Y:S05]  /*1d010*/  WARPSYNC.COLLECTIVE R15, `(.L_x_5550) ;  /* 0x000000000f087348 */ /* 0x000fea0003c00000 */
[----:B------:R0:W1:Y:S02]  /*1d020*/  SHFL.IDX P6, R14, R13, R12, R11 ;  /* 0x0000000c0d0e7389 */ /* 0x00006400000c000b */
[----:B01----:R-:W-:Y:S01]  /*1d030*/  ENDCOLLECTIVE ;  /* 0x000000000000791b */ /* 0x003fe20003800000 */
.L_x_5550:
        /* <DEDUP_REMOVED lines=16> */
.L_x_5551:
[----:B------:R-:W-:Y:S02]  /*1d140*/  IMAD.MOV.U32 R13, RZ, RZ, R4 ;  /* 0x000000ffff0d7224 */ /* 0x000fe400078e0004 */
[----:B------:R-:W-:Y:S02]  /*1d150*/  IMAD.MOV.U32 R12, RZ, RZ, 0x3 ;  /* 0x00000003ff0c7424 */ /* 0x000fe400078e00ff */
[----:B------:R-:W-:-:S07]  /*1d160*/  IMAD.MOV.U32 R3, RZ, RZ, R14 ;  /* 0x000000ffff037224 */ /* 0x000fce00078e000e */
[----:B------:R-:W-:Y:S05]  /*1d170*/  WARPSYNC.COLLECTIVE R15, `(.L_x_5552) ;  /* 0x000000000f087348 */ /* 0x000fea0003c00000 */
[----:B------:R0:W1:Y:S02]  /*1d180*/  SHFL.IDX P6, R14, R13, R12, R11 ;  /* 0x0000000c0d0e7389 */ /* 0x00006400000c000b */
[----:B01----:R-:W-:Y:S01]  /*1d190*/  ENDCOLLECTIVE ;  /* 0x000000000000791b */ /* 0x003fe20003800000 */
.L_x_5552:
        /* <DEDUP_REMOVED lines=16> */
.L_x_5553:
[----:B------:R-:W-:Y:S02]  /*1d2a0*/  IMAD.MOV.U32 R13, RZ, RZ, R4 ;  /* 0x000000ffff0d7224 */ /* 0x000fe400078e0004 */
[----:B------:R-:W-:Y:S02]  /*1d2b0*/  IMAD.MOV.U32 R12, RZ, RZ, 0x4 ;  /* 0x00000004ff0c7424 */ /* 0x000fe400078e00ff */
[----:B------:R-:W-:-:S07]  /*1d2c0*/  IMAD.MOV.U32 R3, RZ, RZ, R14 ;  /* 0x000000ffff037224 */ /* 0x000fce00078e000e */
[----:B------:R-:W-:Y:S05]  /*1d2d0*/  WARPSYNC.COLLECTIVE R15, `(.L_x_5554) ;  /* 0x000000000f087348 */ /* 0x000fea0003c00000 */
[----:B------:R0:W1:Y:S02]  /*1d2e0*/  SHFL.IDX P6, R14, R13, R12, R11 ;  /* 0x0000000c0d0e7389 */ /* 0x00006400000c000b */
[----:B01----:R-:W-:Y:S01]  /*1d2f0*/  ENDCOLLECTIVE ;  /* 0x000000000000791b */ /* 0x003fe20003800000 */
.L_x_5554:
        /* <DEDUP_REMOVED lines=16> */
.L_x_5555:
[----:B------:R-:W-:Y:S02]  /*1d400*/  IMAD.MOV.U32 R13, RZ, RZ, R4 ;  /* 0x000000ffff0d7224 */ /* 0x000fe400078e0004 */
[----:B------:R-:W-:Y:S02]  /*1d410*/  IMAD.MOV.U32 R12, RZ, RZ, 0x5 ;  /* 0x00000005ff0c7424 */ /* 0x000fe400078e00ff */
[----:B------:R-:W-:-:S07]  /*1d420*/  IMAD.MOV.U32 R3, RZ, RZ, R14 ;  /* 0x000000ffff037224 */ /* 0x000fce00078e000e */
[----:B------:R-:W-:Y:S05]  /*1d430*/  WARPSYNC.COLLECTIVE R15, `(.L_x_5556) ;  /* 0x000000000f087348 */ /* 0x000fea0003c00000 */
[----:B------:R0:W1:Y:S02]  /*1d440*/  SHFL.IDX P6, R14, R13, R12, R11 ;  /* 0x0000000c0d0e7389 */ /* 0x00006400000c000b */
[----:B01----:R-:W-:Y:S01]  /*1d450*/  ENDCOLLECTIVE ;  /* 0x000000000000791b */ /* 0x003fe20003800000 */
.L_x_5556:
        /* <DEDUP_REMOVED lines=16> */
.L_x_5557:
[----:B------:R-:W-:Y:S02]  /*1d560*/  IMAD.MOV.U32 R13, RZ, RZ, R4 ;  /* 0x000000ffff0d7224 */ /* 0x000fe400078e0004 */
[----:B------:R-:W-:Y:S02]  /*1d570*/  IMAD.MOV.U32 R12, RZ, RZ, 0x6 ;  /* 0x00000006ff0c7424 */ /* 0x000fe400078e00ff */
[----:B------:R-:W-:-:S07]  /*1d580*/  IMAD.MOV.U32 R3, RZ, RZ, R14 ;  /* 0x000000ffff037224 */ /* 0x000fce00078e000e */
[----:B------:R-:W-:Y:S05]  /*1d590*/  WARPSYNC.COLLECTIVE R15, `(.L_x_5558) ;  /* 0x000000000f087348 */ /* 0x000fea0003c00000 */
[----:B------:R0:W1:Y:S02]  /*1d5a0*/  SHFL.IDX P6, R14, R13, R12, R11 ;  /* 0x0000000c0d0e7389 */ /* 0x00006400000c000b */
[----:B01----:R-:W-:Y:S01]  /*1d5b0*/  ENDCOLLECTIVE ;  /* 0x000000000000791b */ /* 0x003fe20003800000 */
.L_x_5558:
        /* <DEDUP_REMOVED lines=16> */
.L_x_5559:
[----:B------:R-:W-:Y:S02]  /*1d6c0*/  IMAD.MOV.U32 R13, RZ, RZ, R4 ;  /* 0x000000ffff0d7224 */ /* 0x000fe400078e0004 */
[----:B------:R-:W-:Y:S02]  /*1d6d0*/  IMAD.MOV.U32 R12, RZ, RZ, 0x7 ;  /* 0x00000007ff0c7424 */ /* 0x000fe400078e00ff */
[----:B------:R-:W-:-:S07]  /*1d6e0*/  IMAD.MOV.U32 R3, RZ, RZ, R14 ;  /* 0x000000ffff037224 */ /* 0x000fce00078e000e */
[----:B------:R-:W-:Y:S05]  /*1d6f0*/  WARPSYNC.COLLECTIVE R15, `(.L_x_5560) ;  /* 0x000000000f087348 */ /* 0x000fea0003c00000 */
[----:B------:R0:W1:Y:S02]  /*1d700*/  SHFL.IDX P6, R14, R13, R12, R11 ;  /* 0x0000000c0d0e7389 */ /* 0x00006400000c000b */
[----:B01----:R-:W-:Y:S01]  /*1d710*/  ENDCOLLECTIVE ;  /* 0x000000000000791b */ /* 0x003fe20003800000 */
.L_x_5560:
        /* <DEDUP_REMOVED lines=10> */
.L_x_5561:
[----:B------:R-:W-:Y:S01]  /*1d7c0*/  @!PT LDS RZ, [RZ] ;  /* 0x00000000fffff984 */ /* 0x000fe20000000800 */
[----:B------:R-:W-:Y:S01]  /*1d7d0*/  @!PT LDS RZ, [RZ] ;  /* 0x00000000fffff984 */ /* 0x000fe20000000800 */
[----:B------:R-:W-:Y:S01]  /*1d7e0*/  @!PT LDS RZ, [RZ] ;  /* 0x00000000fffff984 */ /* 0x000fe20000000800 */
[----:B------:R0:W-:Y:S01]  /*1d7f0*/  @!P0 LDGSTS.E.BYPASS.LTC128B.128 [R8+0x1b400], desc[UR40][R2.64], !P1 ;  /* 0x1b40000002088fae */ /* 0x0001e2000c901d68 */
[----:B------:R-:W-:Y:S01]  /*1d800*/  IMAD.MOV.U32 R0, RZ, RZ, R14 ;  /* 0x000000ffff007224 */ /* 0x000fe200078e000e */
[----:B------:R-:W-:Y:S06]  /*1d810*/  BRA `(.L_x_5562) ;  /* 0xffffffa400c47947 */ /* 0x000fec000383ffff */
.L_x_5399:
[----:B0-----:R0:W2:Y:S02]  /*1d820*/  SYNCS.PHASECHK.TRANS64.TRYWAIT P0, [R22+URZ+0x22820], R3 ;  /* 0x02282003160075a7 */ /* 0x0010a4000800017f */
[----:B--2---:R-:W-:Y:S05]  /*1d830*/  @!P0 NANOSLEEP.SYNCS 0x989680 ;  /* 0x009896800000895d */ /* 0x004fea0003900000 */
[----:B------:R-:W2:Y:S02]  /*1d840*/  @!P0 SYNCS.PHASECHK.TRANS64 P0, [R22+URZ+0x22820], R3 ;  /* 0x02282003160085a7 */ /* 0x000ea4000800007f */
[----:B--2---:R-:W-:Y:S05]  /*1d850*/  @!P0 BRA `(.L_x_5399) ;  /* 0xfffffffc00f08947 */ /* 0x004fea000383ffff */
[----:B------:R-:W-:Y:S05]  /*1d860*/  BRA `(.L_x_5563) ;  /* 0xffffffa800207947 */ /* 0x000fea000383ffff */
.L_x_5402:
[----:B0-----:R0:W2:Y:S02]  /*1d870*/  SYNCS.PHASECHK.TRANS64.TRYWAIT P0, [R32+URZ+0x22860], R3 ;  /* 0x02286003200075a7 */ /* 0x0010a4000800017f */
[----:B--2---:R-:W-:Y:S05]  /*1d880*/  @!P0 NANOSLEEP.SYNCS 0x989680 ;  /* 0x009896800000895d */ /* 0x004fea0003900000 */
[----:B------:R-:W2:Y:S02]  /*1d890*/  @!P0 SYNCS.PHASECHK.TRANS64 P0, [R32+URZ+0x22860], R3 ;  /* 0x02286003200085a7 */ /* 0x000ea4000800007f */
[----:B--2---:R-:W-:Y:S05]  /*1d8a0*/  @!P0 BRA `(.L_x_5402) ;  /* 0xfffffffc00f08947 */ /* 0x004fea000383ffff */
[----:B------:R-:W-:Y:S05]  /*1d8b0*/  BRA `(.L_x_5564) ;  /* 0xffffffa800307947 */ /* 0x000fea000383ffff */
.L_x_5403:
        /* <DEDUP_REMOVED lines=8> */
.L_x_5566:
[----:B------:R-:W-:Y:S05]  /*1d940*/  BSYNC B0 ;  /* 0x0000000000007941 */ /* 0x000fea0003800000 */
.L_x_5565:
        /* <DEDUP_REMOVED lines=13> */
.L_x_5567:
        /* <DEDUP_REMOVED lines=11> */
.L_x_5568:
        /* <DEDUP_REMOVED lines=17> */
.L_x_5569:
[----:B------:R-:W-:Y:S02]  /*1dbe0*/  IMAD.MOV.U32 R13, RZ, RZ, R6 ;  /* 0x000000ffff0d7224 */ /* 0x000fe400078e0006 */
[----:B------:R-:W-:Y:S01]  /*1dbf0*/  IMAD.MOV.U32 R12, RZ, RZ, 0x2 ;  /* 0x00000002ff0c7424 */ /* 0x000fe200078e00ff */
[----:B------:R-:W-:-:S13]  /*1dc00*/  IADD3 R2, P4, R14, R0, RZ ;  /* 0x000000000e027210 */ /* 0x000fda0007f9e0ff */
[----:B------:R-:W-:Y:S05]  /*1dc10*/  WARPSYNC.COLLECTIVE R15, `(.L_x_5570) ;  /* 0x000000000f087348 */ /* 0x000fea0003c00000 */
[----:B------:R0:W1:Y:S02]  /*1dc20*/  SHFL.IDX P6, R14, R13, R12, R11 ;  /* 0x0000000c0d0e7389 */ /* 0x00006400000c000b */
[----:B01----:R-:W-:Y:S01]  /*1dc30*/  ENDCOLLECTIVE ;  /* 0x000000000000791b */ /* 0x003fe20003800000 */
.L_x_5570:
        /* <DEDUP_REMOVED lines=17> */
.L_x_5571:
[----:B------:R-:W-:Y:S02]  /*1dd50*/  IMAD.MOV.U32 R13, RZ, RZ, R6 ;  /* 0x000000ffff0d7224 */ /* 0x000fe400078e0006 */
[----:B------:R-:W-:Y:S01]  /*1dd60*/  IMAD.MOV.U32 R12, RZ, RZ, 0x3 ;  /* 0x00000003ff0c7424 */ /* 0x000fe200078e00ff */
[----:B------:R-:W-:-:S13]  /*1dd70*/  IADD3 R2, P4, R14, R0, RZ ;  /* 0x000000000e027210 */ /* 0x000fda0007f9e0ff */
[----:B------:R-:W-:Y:S05]  /*1dd80*/  WARPSYNC.COLLECTIVE R15, `(.L_x_5572) ;  /* 0x000000000f087348 */ /* 0x000fea0003c00000 */
[----:B------:R0:W1:Y:S02]  /*1dd90*/  SHFL.IDX P6, R14, R13, R12, R11 ;  /* 0x0000000c0d0e7389 */ /* 0x00006400000c000b */
[----:B01----:R-:W-:Y:S01]  /*1dda0*/  ENDCOLLECTIVE ;  /* 0x000000000000791b */ /* 0x003fe20003800000 */
.L_x_5572:
        /* <DEDUP_REMOVED lines=17> */
.L_x_5573:
[----:B------:R-:W-:Y:S02]  /*1dec0*/  IMAD.MOV.U32 R13, RZ, RZ, R6 ;  /* 0x000000ffff0d7224 */ /* 0x000fe400078e0006 */
[----:B------:R-:W-:Y:S01]  /*1ded0*/  IMAD.MOV.U32 R12, RZ, RZ, 0x4 ;  /* 0x00000004ff0c7424 */ /* 0x000fe200078e00ff */
[----:B------:R-:W-:-:S13]  /*1dee0*/  IADD3 R2, P4, R14, R0, RZ ;  /* 0x000000000e027210 */ /* 0x000fda0007f9e0ff */
[----:B------:R-:W-:Y:S05]  /*1def0*/  WARPSYNC.COLLECTIVE R15, `(.L_x_5574) ;  /* 0x000000000f087348 */ /* 0x000fea0003c00000 */
[----:B------:R0:W1:Y:S02]  /*1df00*/  SHFL.IDX P6, R14, R13, R12, R11 ;  /* 0x0000000c0d0e7389 */ /* 0x00006400000c000b */
[----:B01----:R-:W-:Y:S01]  /*1df10*/  ENDCOLLECTIVE ;  /* 0x000000000000791b */ /* 0x003fe20003800000 */
.L_x_5574:
        /* <DEDUP_REMOVED lines=17> */
.L_x_5575:
[----:B------:R-:W-:Y:S02]  /*1e030*/  IMAD.MOV.U32 R13, RZ, RZ, R6 ;  /* 0x000000ffff0d7224 */ /* 0x000fe400078e0006 */
[----:B------:R-:W-:Y:S01]  /*1e040*/  IMAD.MOV.U32 R12, RZ, RZ, 0x5 ;  /* 0x00000005ff0c7424 */ /* 0x000fe200078e00ff */
[----:B------:R-:W-:-:S13]  /*1e050*/  IADD3 R2, P4, R14, R0, RZ ;  /* 0x000000000e027210 */ /* 0x000fda0007f9e0ff */
[----:B------:R-:W-:Y:S05]  /*1e060*/  WARPSYNC.COLLECTIVE R15, `(.L_x_5576) ;  /* 0x000000000f087348 */ /* 0x000fea0003c00000 */
[----:B------:R0:W1:Y:S02]  /*1e070*/  SHFL.IDX P6, R14, R13, R12, R11 ;  /* 0x0000000c0d0e7389 */ /* 0x00006400000c000b */
[----:B01----:R-:W-:Y:S01]  /*1e080*/  ENDCOLLECTIVE ;  /* 0x000000000000791b */ /* 0x003fe20003800000 */
.L_x_5576:
        /* <DEDUP_REMOVED lines=12> */
.L_x_5577:
        /* <DEDUP_REMOVED lines=9> */
.L_x_5410:
[----:B0-----:R0:W1:Y:S02]  /*1e1e0*/  SYNCS.PHASECHK.TRANS64.TRYWAIT P0, [R4+URZ+0x22840], R21 ;  /* 0x02284015040075a7 */ /* 0x001064000800017f */
[----:B-1----:R-:W-:Y:S05]  /*1e1f0*/  @!P0 NANOSLEEP.SYNCS 0x989680 ;  /* 0x009896800000895d */ /* 0x002fea0003900000 */
[----:B------:R-:W1:Y:S02]  /*1e200*/  @!P0 SYNCS.PHASECHK.TRANS64 P0, [R4+URZ+0x22840], R21 ;  /* 0x02284015040085a7 */ /* 0x000e64000800007f */
[----:B-1----:R-:W-:Y:S05]  /*1e210*/  @!P0 BRA `(.L_x_5410) ;  /* 0xfffffffc00f08947 */ /* 0x002fea000383ffff */
[----:B------:R-:W-:Y:S05]  /*1e220*/  BRA `(.L_x_5579) ;  /* 0xffffffa800987947 */ /* 0x000fea000383ffff */
.L_x_5411:
[----:B------:R-:W-:Y:S01]  /*1e230*/  BSSY B1, `(.L_x_5580) ;  /* 0x0000008000017945 */ /* 0x000fe20003800000 */
[----:B------:R-:W-:Y:S01]  /*1e240*/  MOV R13, R9 ;  /* 0x00000009000d7202 */ /* 0x000fe20000000f00 */
[----:B------:R-:W-:Y:S02]  /*1e250*/  IMAD.MOV.U32 R12, RZ, RZ, RZ ;  /* 0x000000ffff0c7224 */ /* 0x000fe400078e00ff */
[----:B------:R-:W-:Y:S02]  /*1e260*/  IMAD.MOV.U32 R11, RZ, RZ, 0x181f ;  /* 0x0000181fff0b7424 */ /* 0x000fe400078e00ff */
[----:B------:R-:W-:-:S07]  /*1e270*/  IMAD.MOV.U32 R15, RZ, RZ, -0x1 ;  /* 0xffffffffff0f7424 */ /* 0x000fce00078e00ff */
[----:B0-----:R-:W-:Y:S05]  /*1e280*/  WARPSYNC.COLLECTIVE R15, `(.L_x_5581) ;  /* 0x000000000f087348 */ /* 0x001fea0003c00000 */
[----:B------:R1:W2:Y:S02]  /*1e290*/  SHFL.IDX P6, R14, R13, R12, R11 ;  /* 0x0000000c0d0e7389 */ /* 0x0002a400000c000b */
[----:B012---:R-:W-:Y:S01]  /*1e2a0*/  ENDCOLLECTIVE ;  /* 0x000000000000791b */ /* 0x007fe20003800000 */
.L_x_5581:
[----:B------:R-:W-:Y:S05]  /*1e2b0*/  BSYNC B1 ;  /* 0x0000000000017941 */ /* 0x000fea0003800000 */
.L_x_5580:
        /* <DEDUP_REMOVED lines=9> */
.L_x_5582:
[----:B------:R-:W-:Y:S02]  /*1e350*/  IMAD.MOV.U32 R13, RZ, RZ, R9 ;  /* 0x000000ffff0d7224 */ /* 0x000fe400078e0009 */
[----:B------:R-:W-:Y:S02]  /*1e360*/  IMAD.MOV.U32 R12, RZ, RZ, 0x1 ;  /* 0x00000001ff0c7424 */ /* 0x000fe400078e00ff */
[----:B------:R-:W-:-:S07]  /*1e370*/  IMAD.MOV.U32 R2, RZ, RZ, R14 ;  /* 0x000000ffff027224 */ /* 0x000fce00078e000e */
[----:B------:R-:W-:Y:S05]  /*1e380*/  WARPSYNC.COLLECTIVE R15, `(.L_x_5583) ;  /* 0x000000000f087348 */ /* 0x000fea0003c00000 */
[----:B------:R0:W1:Y:S02]  /*1e390*/  SHFL.IDX P6, R14, R13, R12, R11 ;  /* 0x0000000c0d0e7389 */ /* 0x00006400000c000b */
[----:B01----:R-:W-:Y:S01]  /*1e3a0*/  ENDCOLLECTIVE ;  /* 0x000000000000791b */ /* 0x003fe20003800000 */
.L_x_5583:
        /* <DEDUP_REMOVED lines=11> */
.L_x_5584:
[----:B------:R-:W-:Y:S02]  /*1e460*/  IMAD.MOV.U32 R13, RZ, RZ, R9 ;  /* 0x000000ffff0d7224 */ /* 0x000fe400078e0009 */
[----:B------:R-:W-:Y:S02]  /*1e470*/  IMAD.MOV.U32 R12, RZ, RZ, 0x2 ;  /* 0x00000002ff0c7424 */ /* 0x000fe400078e00ff */
[----:B------:R-:W-:-:S07]  /*1e480*/  IMAD.MOV.U32 R2, RZ, RZ, R14 ;  /* 0x000000ffff027224 */ /* 0x000fce00078e000e */
[----:B------:R-:W-:Y:S05]  /*1e490*/  WARPSYNC.COLLECTIVE R15, `(.L_x_5585) ;  /* 0x000000000f087348 */ /* 0x000fea0003c00000 */
[----:B------:R0:W1:Y:S02]  /*1e4a0*/  SHFL.IDX P6, R14, R13, R12, R11 ;  /* 0x0000000c0d0e7389 */ /* 0x00006400000c000b */
[----:B01----:R-:W-:Y:S01]  /*1e4b0*/  ENDCOLLECTIVE ;  /* 0x000000000000791b */ /* 0x003fe20003800000 */
.L_x_5585:
        /* <DEDUP_REMOVED lines=11> */
.L_x_5586:
[----:B------:R-:W-:Y:S02]  /*1e570*/  IMAD.MOV.U32 R13, RZ, RZ, R9 ;  /* 0x000000ffff0d7224 */ /* 0x000fe400078e0009 */
[----:B------:R-:W-:Y:S02]  /*1e580*/  IMAD.MOV.U32 R12, RZ, RZ, 0x3 ;  /* 0x00000003ff0c7424 */ /* 0x000fe400078e00ff */
[----:B------:R-:W-:-:S07]  /*1e590*/  IMAD.MOV.U32 R2, RZ, RZ, R14 ;  /* 0x000000ffff027224 */ /* 0x000fce00078e000e */
[----:B------:R-:W-:Y:S05]  /*1e5a0*/  WARPSYNC.COLLECTIVE R15, `(.L_x_5587) ;  /* 0x000000000f087348 */ /* 0x000fea0003c00000 */
[----:B------:R0:W1:Y:S02]  /*1e5b0*/  SHFL.IDX P6, R14, R13, R12, R11 ;  /* 0x0000000c0d0e7389 */ /* 0x00006400000c000b */
[----:B01----:R-:W-:Y:S01]  /*1e5c0*/  ENDCOLLECTIVE ;  /* 0x000000000000791b */ /* 0x003fe20003800000 */
.L_x_5587:
        /* <DEDUP_REMOVED lines=11> */
.L_x_5588:
[----:B------:R-:W-:Y:S02]  /*1e680*/  IMAD.MOV.U32 R13, RZ, RZ, R9 ;  /* 0x000000ffff0d7224 */ /* 0x000fe400078e0009 */
[----:B------:R-:W-:Y:S02]  /*1e690*/  IMAD.MOV.U32 R12, RZ, RZ, 0x4 ;  /* 0x00000004ff0c7424 */ /* 0x000fe400078e00ff */
[----:B------:R-:W-:-:S07]  /*1e6a0*/  IMAD.MOV.U32 R2, RZ, RZ, R14 ;  /* 0x000000ffff027224 */ /* 0x000fce00078e000e */
[----:B------:R-:W-:Y:S05]  /*1e6b0*/  WARPSYNC.COLLECTIVE R15, `(.L_x_5589) ;  /* 0x000000000f087348 */ /* 0x000fea0003c00000 */
[----:B------:R0:W1:Y:S02]  /*1e6c0*/  SHFL.IDX P6, R14, R13, R12, R11 ;  /* 0x0000000c0d0e7389 */ /* 0x00006400000c000b */
[----:B01----:R-:W-:Y:S01]  /*1e6d0*/  ENDCOLLECTIVE ;  /* 0x000000000000791b */ /* 0x003fe20003800000 */
.L_x_5589:
        /* <DEDUP_REMOVED lines=11> */
.L_x_5590:
[----:B------:R-:W-:Y:S02]  /*1e790*/  IMAD.MOV.U32 R13, RZ, RZ, R9 ;  /* 0x000000ffff0d7224 */ /* 0x000fe400078e0009 */
[----:B------:R-:W-:Y:S02]  /*1e7a0*/  IMAD.MOV.U32 R12, RZ, RZ, 0x5 ;  /* 0x00000005ff0c7424 */ /* 0x000fe400078e00ff */
[----:B------:R-:W-:-:S07]  /*1e7b0*/  IMAD.MOV.U32 R2, RZ, RZ, R14 ;  /* 0x000000ffff027224 */ /* 0x000fce00078e000e */
[----:B------:R-:W-:Y:S05]  /*1e7c0*/  WARPSYNC.COLLECTIVE R15, `(.L_x_5591) ;  /* 0x000000000f087348 */ /* 0x000fea0003c00000 */
[----:B------:R0:W1:Y:S02]  /*1e7d0*/  SHFL.IDX P6, R14, R13, R12, R11 ;  /* 0x0000000c0d0e7389 */ /* 0x00006400000c000b */
[----:B01----:R-:W-:Y:S01]  /*1e7e0*/  ENDCOLLECTIVE ;  /* 0x000000000000791b */ /* 0x003fe20003800000 */
.L_x_5591:
        /* <DEDUP_REMOVED lines=11> */
.L_x_5592:
[----:B------:R-:W-:Y:S01]  /*1e8a0*/  IMAD.MOV.U32 R2, RZ, RZ, R14 ;  /* 0x000000ffff027224 */ /* 0x000fe200078e000e */
[----:B------:R-:W-:Y:S06]  /*1e8b0*/  BRA `(.L_x_5593) ;  /* 0xffffffa400c87947 */ /* 0x000fec000383ffff */
.L_x_5416:
[----:B---3--:R3:W4:Y:S02]  /*1e8c0*/  SYNCS.PHASECHK.TRANS64.TRYWAIT P0, [R4+URZ+0x22860], R21 ;  /* 0x02286015040075a7 */ /* 0x008724000800017f */
[----:B----4-:R-:W-:Y:S05]  /*1e8d0*/  @!P0 NANOSLEEP.SYNCS 0x989680 ;  /* 0x009896800000895d */ /* 0x010fea0003900000 */
[----:B------:R-:W4:Y:S02]  /*1e8e0*/  @!P0 SYNCS.PHASECHK.TRANS64 P0, [R4+URZ+0x22860], R21 ;  /* 0x02286015040085a7 */ /* 0x000f24000800007f */
[----:B----4-:R-:W-:Y:S05]  /*1e8f0*/  @!P0 BRA `(.L_x_5416) ;  /* 0xfffffffc00f08947 */ /* 0x010fea000383ffff */
[----:B------:R-:W-:Y:S05]  /*1e900*/  BRA `(.L_x_5594) ;  /* 0xffffffa800187947 */ /* 0x000fea000383ffff */
.L_x_5417:
        /* <DEDUP_REMOVED lines=8> */
.L_x_5596:
[----:B------:R-:W-:Y:S05]  /*1e990*/  BSYNC B1 ;  /* 0x0000000000017941 */ /* 0x000fea0003800000 */
.L_x_5595:
        /* <DEDUP_REMOVED lines=9> */
.L_x_5597:
[----:B------:R-:W-:Y:S02]  /*1ea30*/  IMAD.MOV.U32 R13, RZ, RZ, R7 ;  /* 0x000000ffff0d7224 */ /* 0x000fe400078e0007 */
[----:B------:R-:W-:Y:S01]  /*1ea40*/  IMAD.MOV.U32 R12, RZ, RZ, 0x1 ;  /* 0x00000001ff0c7424 */ /* 0x000fe200078e00ff */
[----:B------:R-:W-:-:S13]  /*1ea50*/  IADD3 R2, P0, R14, R0, RZ ;  /* 0x000000000e027210 */ /* 0x000fda0007f1e0ff */
[----:B------:R-:W-:Y:S05]  /*1ea60*/  WARPSYNC.COLLECTIVE R15, `(.L_x_5598) ;  /* 0x000000000f087348 */ /* 0x000fea0003c00000 */
[----:B------:R0:W1:Y:S02]  /*1ea70*/  SHFL.IDX P6, R14, R13, R12, R11 ;  /* 0x0000000c0d0e7389 */ /* 0x00006400000c000b */
[----:B01----:R-:W-:Y:S01]  /*1ea80*/  ENDCOLLECTIVE ;  /* 0x000000000000791b */ /* 0x003fe20003800000 */
.L_x_5598:
        /* <DEDUP_REMOVED lines=13> */
.L_x_5599:
[----:B------:R-:W-:Y:S02]  /*1eb60*/  IMAD.MOV.U32 R13, RZ, RZ, R7 ;  /* 0x000000ffff0d7224 */ /* 0x000fe400078e0007 */
[----:B------:R-:W-:Y:S01]  /*1eb70*/  IMAD.MOV.U32 R12, RZ, RZ, 0x2 ;  /* 0x00000002ff0c7424 */ /* 0x000fe200078e00ff */
[----:B------:R-:W-:-:S13]  /*1eb80*/  IADD3 R2, P0, R14, R0, RZ ;  /* 0x000000000e027210 */ /* 0x000fda0007f1e0ff */
[----:B------:R-:W-:Y:S05]  /*1eb90*/  WARPSYNC.COLLECTIVE R15, `(.L_x_5600) ;  /* 0x000000000f087348 */ /* 0x000fea0003c00000 */
[----:B------:R0:W1:Y:S02]  /*1eba0*/  SHFL.IDX P6, R14, R13, R12, R11 ;  /* 0x0000000c0d0e7389 */ /* 0x00006400000c000b */
[----:B01----:R-:W-:Y:S01]  /*1ebb0*/  ENDCOLLECTIVE ;  /* 0x000000000000791b */ /* 0x003fe20003800000 */
.L_x_5600:
        /* <DEDUP_REMOVED lines=13> */
.L_x_5601:
[----:B------:R-:W-:Y:S02]  /*1ec90*/  IMAD.MOV.U32 R13, RZ, RZ, R7 ;  /* 0x000000ffff0d7224 */ /* 0x000fe400078e0007 */
[----:B------:R-:W-:Y:S01]  /*1eca0*/  IMAD.MOV.U32 R12, RZ, RZ, 0x3 ;  /* 0x00000003ff0c7424 */ /* 0x000fe200078e00ff */
[----:B------:R-:W-:-:S13]  /*1ecb0*/  IADD3 R2, P0, R14, R0, RZ ;  /* 0x000000000e027210 */ /* 0x000fda0007f1e0ff */
[----:B------:R-:W-:Y:S05]  /*1ecc0*/  WARPSYNC.COLLECTIVE R15, `(.L_x_5602) ;  /* 0x000000000f087348 */ /* 0x000fea0003c00000 */
[----:B------:R0:W1:Y:S02]  /*1ecd0*/  SHFL.IDX P6, R14, R13, R12, R11 ;  /* 0x0000000c0d0e7389 */ /* 0x00006400000c000b */
[----:B01----:R-:W-:Y:S01]  /*1ece0*/  ENDCOLLECTIVE ;  /* 0x000000000000791b */ /* 0x003fe20003800000 */
.L_x_5602:
        /* <DEDUP_REMOVED lines=13> */
.L_x_5603:
[----:B------:R-:W-:Y:S02]  /*1edc0*/  IMAD.MOV.U32 R13, RZ, RZ, R7 ;  /* 0x000000ffff0d7224 */ /* 0x000fe400078e0007 */
[----:B------:R-:W-:Y:S01]  /*1edd0*/  IMAD.MOV.U32 R12, RZ, RZ, 0x4 ;  /* 0x00000004ff0c7424 */ /* 0x000fe200078e00ff */
[----:B------:R-:W-:-:S13]  /*1ede0*/  IADD3 R2, P0, R14, R0, RZ ;  /* 0x000000000e027210 */ /* 0x000fda0007f1e0ff */
[----:B------:R-:W-:Y:S05]  /*1edf0*/  WARPSYNC.COLLECTIVE R15, `(.L_x_5604) ;  /* 0x000000000f087348 */ /* 0x000fea0003c00000 */
[----:B------:R0:W1:Y:S02]  /*1ee00*/  SHFL.IDX P6, R14, R13, R12, R11 ;  /* 0x0000000c0d0e7389 */ /* 0x00006400000c000b */
[----:B01----:R-:W-:Y:S01]  /*1ee10*/  ENDCOLLECTIVE ;  /* 0x000000000000791b */ /* 0x003fe20003800000 */
.L_x_5604:
        /* <DEDUP_REMOVED lines=13> */
.L_x_5605:
[----:B------:R-:W-:Y:S02]  /*1eef0*/  IMAD.MOV.U32 R13, RZ, RZ, R7 ;  /* 0x000000ffff0d7224 */ /* 0x000fe400078e0007 */
[----:B------:R-:W-:Y:S01]  /*1ef00*/  IMAD.MOV.U32 R12, RZ, RZ, 0x5 ;  /* 0x00000005ff0c7424 */ /* 0x000fe200078e00ff */
[----:B------:R-:W-:-:S13]  /*1ef10*/  IADD3 R2, P0, R14, R0, RZ ;  /* 0x000000000e027210 */ /* 0x000fda0007f1e0ff */
[----:B------:R-:W-:Y:S05]  /*1ef20*/  WARPSYNC.COLLECTIVE R15, `(.L_x_5606) ;  /* 0x000000000f087348 */ /* 0x000fea0003c00000 */
[----:B------:R0:W1:Y:S02]  /*1ef30*/  SHFL.IDX P6, R14, R13, R12, R11 ;  /* 0x0000000c0d0e7389 */ /* 0x00006400000c000b */
[----:B01----:R-:W-:Y:S01]  /*1ef40*/  ENDCOLLECTIVE ;  /* 0x000000000000791b */ /* 0x003fe20003800000 */
.L_x_5606:
        /* <DEDUP_REMOVED lines=13> */
.L_x_5607:
[----:B------:R-:W-:Y:S05]  /*1f020*/  BRA `(.L_x_5608) ;  /* 0xffffffa400647947 */ /* 0x000fea000383ffff */
.L_x_5425:
        /* <DEDUP_REMOVED lines=8> */
.L_x_5610:
[----:B------:R-:W-:Y:S05]  /*1f0b0*/  BSYNC B0 ;  /* 0x0000000000007941 */ /* 0x000fea0003800000 */
.L_x_5609:
        /* <DEDUP_REMOVED lines=9> */
.L_x_5611:
        /* <DEDUP_REMOVED lines=18> */
.L_x_5612:
[----:B------:R-:W-:Y:S01]  /*1f270*/  IMAD.MOV.U32 R12, RZ, RZ, 0x2 ;  /* 0x00000002ff0c7424 */ /* 0x000fe200078e00ff */
[----:B------:R-:W-:-:S05]  /*1f280*/  SEL R4, R14, RZ, P1 ;  /* 0x000000ff0e047207 */ /* 0x000fca0000800000 */
[----:B------:R-:W-:-:S04]  /*1f290*/  IMAD.IADD R4, R17, 0x1, R4 ;  /* 0x0000000111047824 */ /* 0x000fc800078e0204 */
[----:B------:R-:W-:-:S07]  /*1f2a0*/  IMAD.MOV.U32 R13, RZ, RZ, R4 ;  /* 0x000000ffff0d7224 */ /* 0x000fce00078e0004 */
[----:B------:R-:W-:Y:S05]  /*1f2b0*/  WARPSYNC.COLLECTIVE R15, `(.L_x_5613) ;  /* 0x000000000f087348 */ /* 0x000fea0003c00000 */
[----:B------:R0:W1:Y:S02]  /*1f2c0*/  SHFL.UP P6, R14, R13, R12, R11 ;  /* 0x0400000c0d0e7389 */ /* 0x00006400000c000b */
[----:B01----:R-:W-:Y:S01]  /*1f2d0*/  ENDCOLLECTIVE ;  /* 0x000000000000791b */ /* 0x003fe20003800000 */
.L_x_5613:
[----:B------:R-:W-:Y:S01]  /*1f2e0*/  IMAD.MOV.U32 R12, RZ, RZ, 0x4 ;  /* 0x00000004ff0c7424 */ /* 0x000fe200078e00ff */
[----:B------:R-:W-:-:S05]  /*1f2f0*/  SEL R3, R14, RZ, P2 ;  /* 0x000000ff0e037207 */ /* 0x000fca0001000000 */
[----:B------:R-:W-:-:S04]  /*1f300*/  IMAD.IADD R6, R4, 0x1, R3 ;  /* 0x0000000104067824 */ /* 0x000fc800078e0203 */
[----:B------:R-:W-:-:S07]  /*1f310*/  IMAD.MOV.U32 R13, RZ, RZ, R6 ;  /* 0x000000ffff0d7224 */ /* 0x000fce00078e0006 */
[----:B------:R-:W-:Y:S05]  /*1f320*/  WARPSYNC.COLLECTIVE R15, `(.L_x_5614) ;  /* 0x000000000f087348 */ /* 0x000fea0003c00000 */
[----:B------:R0:W1:Y:S02]  /*1f330*/  SHFL.UP P6, R14, R13, R12, R11 ;  /* 0x0400000c0d0e7389 */ /* 0x00006400000c000b */
[----:B01----:R-:W-:Y:S01]  /*1f340*/  ENDCOLLECTIVE ;  /* 0x000000000000791b */ /* 0x003fe20003800000 */
.L_x_5614:
[----:B------:R-:W-:Y:S01]  /*1f350*/  IMAD.MOV.U32 R12, RZ, RZ, 0x8 ;  /* 0x00000008ff0c7424 */ /* 0x000fe200078e00ff */
[----:B------:R-:W-:-:S05]  /*1f360*/  SEL R3, R14, RZ, P3 ;  /* 0x000000ff0e037207 */ /* 0x000fca0001800000 */
[----:B------:R-:W-:-:S04]  /*1f370*/  IMAD.IADD R2, R6, 0x1, R3 ;  /* 0x0000000106027824 */ /* 0x000fc800078e0203 */
[----:B------:R-:W-:-:S07]  /*1f380*/  IMAD.MOV.U32 R13, RZ, RZ, R2 ;  /* 0x000000ffff0d7224 */ /* 0x000fce00078e0002 */
[----:B------:R-:W-:Y:S05]  /*1f390*/  WARPSYNC.COLLECTIVE R15, `(.L_x_5615) ;  /* 0x000000000f087348 */ /* 0x000fea0003c00000 */
[----:B------:R0:W1:Y:S02]  /*1f3a0*/  SHFL.UP P6, R14, R13, R12, R11 ;  /* 0x0400000c0d0e7389 */ /* 0x00006400000c000b */
[----:B01----:R-:W-:Y:S01]  /*1f3b0*/  ENDCOLLECTIVE ;  /* 0x000000000000791b */ /* 0x003fe20003800000 */
.L_x_5615:
[----:B------:R-:W-:Y:S01]  /*1f3c0*/  IMAD.MOV.U32 R12, RZ, RZ, 0x10 ;  /* 0x00000010ff0c7424 */ /* 0x000fe200078e00ff */
[----:B------:R-:W-:-:S05]  /*1f3d0*/  SEL R3, R14, RZ, P4 ;  /* 0x000000ff0e037207 */ /* 0x000fca0002000000 */
[----:B------:R-:W-:-:S04]  /*1f3e0*/  IMAD.IADD R3, R2, 0x1, R3 ;  /* 0x0000000102037824 */ /* 0x000fc800078e0203 */
[----:B------:R-:W-:-:S07]  /*1f3f0*/  IMAD.MOV.U32 R13, RZ, RZ, R3 ;  /* 0x000000ffff0d7224 */ /* 0x000fce00078e0003 */
[----:B------:R-:W-:Y:S05]  /*1f400*/  WARPSYNC.COLLECTIVE R15, `(.L_x_5616) ;  /* 0x000000000f087348 */ /* 0x000fea0003c00000 */
[----:B------:R0:W1:Y:S02]  /*1f410*/  SHFL.UP P6, R14, R13, R12, R11 ;  /* 0x0400000c0d0e7389 */ /* 0x00006400000c000b */
[----:B01----:R-:W-:Y:S01]  /*1f420*/  ENDCOLLECTIVE ;  /* 0x000000000000791b */ /* 0x003fe20003800000 */
.L_x_5616:
        /* <DEDUP_REMOVED lines=8> */
.L_x_5617:
[----:B------:R-:W-:Y:S05]  /*1f4b0*/  BRA `(.L_x_5618) ;  /* 0xffffffa400c07947 */ /* 0x000fea000383ffff */
.L_x_5430:
[----:B------:R-:W-:Y:S01]  /*1f4c0*/  BSSY B0, `(.L_x_5619) ;  /* 0x0000008000007945 */ /* 0x000fe20003800000 */
[----:B-----5:R-:W-:Y:S02]  /*1f4d0*/  IMAD.MOV.U32 R13, RZ, RZ, R17 ;  /* 0x000000ffff0d7224 */ /* 0x020fe400078e0011 */
[----:B------:R-:W-:Y:S02]  /*1f4e0*/  IMAD.MOV.U32 R12, RZ, RZ, 0x1 ;  /* 0x00000001ff0c7424 */ /* 0x000fe400078e00ff */
[----:B------:R-:W-:Y:S02]  /*1f4f0*/  IMAD.MOV.U32 R11, RZ, RZ, RZ ;  /* 0x000000ffff0b7224 */ /* 0x000fe400078e00ff */
[----:B------:R-:W-:-:S07]  /*1f500*/  IMAD.MOV.U32 R15, RZ, RZ, -0x1 ;  /* 0xffffffffff0f7424 */ /* 0x000fce00078e00ff */
[----:B01----:R-:W-:Y:S05]  /*1f510*/  WARPSYNC.COLLECTIVE R15, `(.L_x_5620) ;  /* 0x000000000f087348 */ /* 0x003fea0003c00000 */
[----:B------:R2:W3:Y:S02]  /*1f520*/  SHFL.UP P6, R14, R13, R12, R11 ;  /* 0x0400000c0d0e7389 */ /* 0x0004e400000c000b */
[----:B0123--:R-:W-:Y:S01]  /*1f530*/  ENDCOLLECTIVE ;  /* 0x000000000000791b */ /* 0x00ffe20003800000 */
.L_x_5620:
[----:B------:R-:W-:Y:S05]  /*1f540*/  BSYNC B0 ;  /* 0x0000000000007941 */ /* 0x000fea0003800000 */
.L_x_5619:
        /* <DEDUP_REMOVED lines=8> */
.L_x_5621:
[----:B------:R-:W-:Y:S01]  /*1f5d0*/  IMAD.MOV.U32 R12, RZ, RZ, 0x4 ;  /* 0x00000004ff0c7424 */ /* 0x000fe200078e00ff */
[----:B------:R-:W-:-:S05]  /*1f5e0*/  SEL R2, R14, RZ, P2 ;  /* 0x000000ff0e027207 */ /* 0x000fca0001000000 */
[----:B------:R-:W-:-:S04]  /*1f5f0*/  IMAD.IADD R2, R13, 0x1, R2 ;  /* 0x000000010d027824 */ /* 0x000fc800078e0202 */
[----:B------:R-:W-:-:S07]  /*1f600*/  IMAD.MOV.U32 R13, RZ, RZ, R2 ;  /* 0x000000ffff0d7224 */ /* 0x000fce00078e0002 */
[----:B------:R-:W-:Y:S05]  /*1f610*/  WARPSYNC.COLLECTIVE R15, `(.L_x_5622) ;  /* 0x000000000f087348 */ /* 0x000fea0003c00000 */
[----:B------:R0:W1:Y:S02]  /*1f620*/  SHFL.UP P6, R14, R13, R12, R11 ;  /* 0x0400000c0d0e7389 */ /* 0x00006400000c000b */
[----:B01----:R-:W-:Y:S01]  /*1f630*/  ENDCOLLECTIVE ;  /* 0x000000000000791b */ /* 0x003fe20003800000 */
.L_x_5622:
[----:B------:R-:W-:Y:S01]  /*1f640*/  IMAD.MOV.U32 R12, RZ, RZ, 0x8 ;  /* 0x00000008ff0c7424 */ /* 0x000fe200078e00ff */
[----:B------:R-:W-:-:S05]  /*1f650*/  SEL R3, R14, RZ, P3 ;  /* 0x000000ff0e037207 */ /* 0x000fca0001800000 */
[----:B------:R-:W-:-:S04]  /*1f660*/  IMAD.IADD R3, R2, 0x1, R3 ;  /* 0x0000000102037824 */ /* 0x000fc800078e0203 */
[----:B------:R-:W-:-:S07]  /*1f670*/  IMAD.MOV.U32 R13, RZ, RZ, R3 ;  /* 0x000000ffff0d7224 */ /* 0x000fce00078e0003 */
[----:B------:R-:W-:Y:S05]  /*1f680*/  WARPSYNC.COLLECTIVE R15, `(.L_x_5623) ;  /* 0x000000000f087348 */ /* 0x000fea0003c00000 */
[----:B------:R0:W1:Y:S02]  /*1f690*/  SHFL.UP P6, R14, R13, R12, R11 ;  /* 0x0400000c0d0e7389 */ /* 0x00006400000c000b */
[----:B01----:R-:W-:Y:S01]  /*1f6a0*/  ENDCOLLECTIVE ;  /* 0x000000000000791b */ /* 0x003fe20003800000 */
.L_x_5623:
[----:B------:R-:W-:Y:S01]  /*1f6b0*/  IMAD.MOV.U32 R12, RZ, RZ, 0x10 ;  /* 0x00000010ff0c7424 */ /* 0x000fe200078e00ff */
[----:B------:R-:W-:-:S05]  /*1f6c0*/  SEL R4, R14, RZ, P4 ;  /* 0x000000ff0e047207 */ /* 0x000fca0002000000 */
[----:B------:R-:W-:-:S04]  /*1f6d0*/  IMAD.IADD R4, R3, 0x1, R4 ;  /* 0x0000000103047824 */ /* 0x000fc800078e0204 */
[----:B------:R-:W-:-:S07]  /*1f6e0*/  IMAD.MOV.U32 R13, RZ, RZ, R4 ;  /* 0x000000ffff0d7224 */ /* 0x000fce00078e0004 */
[----:B------:R-:W-:Y:S05]  /*1f6f0*/  WARPSYNC.COLLECTIVE R15, `(.L_x_5624) ;  /* 0x000000000f087348 */ /* 0x000fea0003c00000 */
[----:B------:R0:W1:Y:S02]  /*1f700*/  SHFL.UP P6, R14, R13, R12, R11 ;  /* 0x0400000c0d0e7389 */ /* 0x00006400000c000b */
[----:B01----:R-:W-:Y:S01]  /*1f710*/  ENDCOLLECTIVE ;  /* 0x000000000000791b */ /* 0x003fe20003800000 */
.L_x_5624:
        /* <DEDUP_REMOVED lines=8> */
.L_x_5625:
[----:B------:R-:W-:Y:S05]  /*1f7a0*/  BRA `(.L_x_5626) ;  /* 0xffffffa400a07947 */ /* 0x000fea000383ffff */
.L_x_5432:
[----:B------:R-:W-:Y:S01]  /*1f7b0*/  BSSY B0, `(.L_x_5627) ;  /* 0x0000006000007945 */ /* 0x000fe20003800000 */
[----:B------:R-:W-:Y:S01]  /*1f7c0*/  PLOP3.LUT P6, PT, P6, PT, PT, 0x8, 0x0 ;  /* 0x000000000000781c */ /* 0x000fe200037ce170 */
[----:B------:R-:W-:-:S12]  /*1f7d0*/  IMAD.MOV.U32 R15, RZ, RZ, -0x1 ;  /* 0xffffffffff0f7424 */ /* 0x000fd800078e00ff */
[----:B01----:R-:W-:Y:S05]  /*1f7e0*/  WARPSYNC.COLLECTIVE R15, `(.L_x_5628) ;  /* 0x000000000f087348 */ /* 0x003fea0003c00000 */
[----:B------:R-:W-:Y:S01]  /*1f7f0*/  VOTE.ANY R14, PT, P6 ;  /* 0x00000000000e7806 */ /* 0x000fe200030e0100 */
[----:B01----:R-:W-:Y:S06]  /*1f800*/  ENDCOLLECTIVE ;  /* 0x000000000000791b */ /* 0x003fec0003800000 */
.L_x_5628:
[----:B------:R-:W-:Y:S05]  /*1f810*/  BSYNC B0 ;  /* 0x0000000000007941 */ /* 0x000fea0003800000 */
.L_x_5627:
        /* <DEDUP_REMOVED lines=9> */
.L_x_5629:
[----:B------:R-:W-:Y:S01]  /*1f8b0*/  IMAD.MOV.U32 R17, RZ, RZ, R14 ;  /* 0x000000ffff117224 */ /* 0x000fe200078e000e */
[----:B------:R-:W-:Y:S06]  /*1f8c0*/  BRA `(.L_x_5630) ;  /* 0xffffffa400907947 */ /* 0x000fec000383ffff */
.L_x_5434:
[----:B------:R-:W-:Y:S01]  /*1f8d0*/  BSSY B0, `(.L_x_5631) ;  /* 0x0000007000007945 */ /* 0x000fe20003800000 */
[----:B------:R-:W-:Y:S02]  /*1f8e0*/  IMAD.MOV.U32 R13, RZ, RZ, R2 ;  /* 0x000000ffff0d7224 */ /* 0x000fe400078e0002 */
[----:B------:R-:W-:Y:S02]  /*1f8f0*/  IMAD.MOV.U32 R11, RZ, RZ, 0x1f ;  /* 0x0000001fff0b7424 */ /* 0x000fe400078e00ff */
[----:B------:R-:W-:-:S07]  /*1f900*/  IMAD.MOV.U32 R15, RZ, RZ, -0x1 ;  /* 0xffffffffff0f7424 */ /* 0x000fce00078e00ff */
[----:B0123--:R-:W-:Y:S05]  /*1f910*/  WARPSYNC.COLLECTIVE R15, `(.L_x_5632) ;  /* 0x000000000f087348 */ /* 0x00ffea0003c00000 */
[----:B------:R4:W0:Y:S02]  /*1f920*/  SHFL.IDX P6, R14, R13, R12, R11 ;  /* 0x0000000c0d0e7389 */ /* 0x00082400000c000b */
[----:B01234-:R-:W-:Y:S01]  /*1f930*/  ENDCOLLECTIVE ;  /* 0x000000000000791b */ /* 0x01ffe20003800000 */
.L_x_5632:
[----:B------:R-:W-:Y:S05]  /*1f940*/  BSYNC B0 ;  /* 0x0000000000007941 */ /* 0x000fea0003800000 */
.L_x_5631:
[----:B------:R-:W-:Y:S05]  /*1f950*/  BRA `(.L_x_5433) ;  /* 0xffffffa400887947 */ /* 0x000fea000383ffff */
.L_x_5438:
[----:B0-----:R0:W2:Y:S02]  /*1f960*/  SYNCS.PHASECHK.TRANS64.TRYWAIT P0, [R4+URZ+0x22820], R0 ;  /* 0x02282000040075a7 */ /* 0x0010a4000800017f */
[----:B--2---:R-:W-:Y:S05]  /*1f970*/  @!P0 NANOSLEEP.SYNCS 0x989680 ;  /* 0x009896800000895d */ /* 0x004fea0003900000 */
[----:B------:R-:W2:Y:S02]  /*1f980*/  @!P0 SYNCS.PHASECHK.TRANS64 P0, [R4+URZ+0x22820], R0 ;  /* 0x02282000040085a7 */ /* 0x000ea4000800007f */
[----:B--2---:R-:W-:Y:S05]  /*1f990*/  @!P0 BRA `(.L_x_5438) ;  /* 0xfffffffc00f08947 */ /* 0x004fea000383ffff */
[----:B------:R-:W-:Y:S05]  /*1f9a0*/  BRA `(.L_x_5633) ;  /* 0xffffffac00007947 */ /* 0x000fea000383ffff */
.L_x_5439:
        /* <DEDUP_REMOVED lines=8> */
[----:B01--4-:R-:W-:Y:S05]  /*1fa30*/  WARPSYNC.COLLECTIVE R15, `(.L_x_5635) ;  /* 0x000000000f087348 */ /* 0x013fea0003c00000 */
[----:B------:R2:W3:Y:S02]  /*1fa40*/  SHFL.IDX P6, R14, R13, R12, R11 ;  /* 0x0000000c0d0e7389 */ /* 0x0004e400000c000b */
[----:B01234-:R-:W-:Y:S01]  /*1fa50*/  ENDCOLLECTIVE ;  /* 0x000000000000791b */ /* 0x01ffe20003800000 */
.L_x_5635:
[----:B------:R-:W-:Y:S05]  /*1fa60*/  BSYNC B0 ;  /* 0x0000000000007941 */ /* 0x000fea0003800000 */
.L_x_5634:
[----:B------:R-:W-:Y:S05]  /*1fa70*/  BRA `(.L_x_5636) ;  /* 0xffffffa800e87947 */ /* 0x000fea000383ffff */
.L_x_5440:
[----:B------:R-:W-:Y:S01]  /*1fa80*/  BSSY B0, `(.L_x_5637) ;  /* 0x0000006000007945 */ /* 0x000fe20003800000 */
[----:B------:R-:W-:-:S07]  /*1fa90*/  IMAD.MOV.U32 R15, RZ, RZ, -0x1 ;  /* 0xffffffffff0f7424 */ /* 0x000fce00078e00ff */
[----:B01--4-:R-:W-:Y:S05]  /*1faa0*/  WARPSYNC.COLLECTIVE R15, `(.L_x_5638) ;  /* 0x000000000f0c7348 */ /* 0x013fea0003c00000 */
[----:B------:R-:W-:Y:S02]  /*1fab0*/  ELECT P6, UR62, PT ;  /* 0x00000000003e782f */ /* 0x000fe400038c0000 */
[----:B------:R-:W-:Y:S01]  /*1fac0*/  MOV R14, UR62 ;  /* 0x0000003e000e7c02 */ /* 0x000fe20008000f00 */
[----:B01--4-:R-:W-:Y:S10]  /*1fad0*/  ENDCOLLECTIVE ;  /* 0x000000000000791b */ /* 0x013ff40003800000 */
.L_x_5638:
[----:B------:R-:W-:Y:S05]  /*1fae0*/  BSYNC B0 ;  /* 0x0000000000007941 */ /* 0x000fea0003800000 */
.L_x_5637:
[----:B------:R-:W-:Y:S05]  /*1faf0*/  BRA `(.L_x_5639) ;  /* 0xffffffa800dc7947 */ /* 0x000fea000383ffff */
.L_x_5442:
[----:B0-----:R0:W2:Y:S02]  /*1fb00*/  SYNCS.PHASECHK.TRANS64.TRYWAIT P1, [R5+URZ+0x22840], R0 ;  /* 0x02284000050075a7 */ /* 0x0010a4000802017f */
[----:B--2---:R-:W-:Y:S05]  /*1fb10*/  @!P1 NANOSLEEP.SYNCS 0x989680 ;  /* 0x009896800000995d */ /* 0x004fea0003900000 */
[----:B------:R-:W2:Y:S02]  /*1fb20*/  @!P1 SYNCS.PHASECHK.TRANS64 P1, [R5+URZ+0x22840], R0 ;  /* 0x02284000050095a7 */ /* 0x000ea4000802007f */
[----:B--2---:R-:W-:Y:S05]  /*1fb30*/  @!P1 BRA `(.L_x_5442) ;  /* 0xfffffffc00f09947 */ /* 0x004fea000383ffff */
[----:B------:R-:W-:Y:S05]  /*1fb40*/  BRA `(.L_x_5640) ;  /* 0xffffffa800fc7947 */ /* 0x000fea000383ffff */
.L_x_5444:
[----:B--2---:R2:W3:Y:S02]  /*1fb50*/  SYNCS.PHASECHK.TRANS64.TRYWAIT P1, [R25+URZ+0x22840], R2 ;  /* 0x02284002190075a7 */ /* 0x0044e4000802017f */
[----:B---3--:R-:W-:Y:S05]  /*1fb60*/  @!P1 NANOSLEEP.SYNCS 0x989680 ;  /* 0x009896800000995d */ /* 0x008fea0003900000 */
[----:B------:R-:W3:Y:S02]  /*1fb70*/  @!P1 SYNCS.PHASECHK.TRANS64 P1, [R25+URZ+0x22840], R2 ;  /* 0x02284002190095a7 */ /* 0x000ee4000802007f */
[----:B---3--:R-:W-:Y:S05]  /*1fb80*/  @!P1 BRA `(.L_x_5444) ;  /* 0xfffffffc00f09947 */ /* 0x008fea000383ffff */
[----:B------:R-:W-:Y:S05]  /*1fb90*/  BRA `(.L_x_5641) ;  /* 0xffffffac00087947 */ /* 0x000fea000383ffff */
.L_x_5446:
[----:B---3--:R3:W0:Y:S02]  /*1fba0*/  SYNCS.PHASECHK.TRANS64.TRYWAIT P1, [R5+URZ+0x22860], R0 ;  /* 0x02286000050075a7 */ /* 0x008624000802017f */
[----:B0-----:R-:W-:Y:S05]  /*1fbb0*/  @!P1 NANOSLEEP.SYNCS 0x989680 ;  /* 0x009896800000995d */ /* 0x001fea0003900000 */
[----:B------:R-:W0:Y:S02]  /*1fbc0*/  @!P1 SYNCS.PHASECHK.TRANS64 P1, [R5+URZ+0x22860], R0 ;  /* 0x02286000050095a7 */ /* 0x000e24000802007f */
[----:B0-----:R-:W-:Y:S05]  /*1fbd0*/  @!P1 BRA `(.L_x_5446) ;  /* 0xfffffffc00f09947 */ /* 0x001fea000383ffff */
[----:B------:R-:W-:Y:S05]  /*1fbe0*/  BRA `(.L_x_5642) ;  /* 0xffffffac00047947 */ /* 0x000fea000383ffff */
.L_x_5643:
        /* <DEDUP_REMOVED lines=9> */
.L_x_6466:


//--------------------- .text._ZN7cutlass13device_kernelIN5flash11enable_sm90INS1_16FlashAttnFwdSm90INS1_25CollectiveMainloopFwdSm90ILi2EN4cute5tupleIJNS5_1CILi1EEES8_S8_EEENS6_IJNS7_ILi128EEENS7_ILi96EEENS7_ILi64EEEEEELi256ENS_10bfloat16_tEfNS_4arch4Sm90ELb1ELb0ELb0ELb1ELb1ELb0ELb1ELb1ELb0ELb1ELb0ELb0EEENS1_21CollectiveEpilogueFwdINS6_IJSA_NS7_ILi256EEESB_EEES9_SE_SG_Li256ELb1ELb1ELb0ELb0EEENS1_36VarlenDynamicPersistentTileSchedulerILi128ELi96ELi256ELi128ELb0ELb1ELb1ELb1ELb1ELb1EEEEEEEEEvNT_6ParamsE --------------------------
	.section	.text._ZN7cutlass13device_kernelIN5flash11enable_sm90INS1_16FlashAttnFwdSm90INS1_25CollectiveMainloopFwdSm90ILi2EN4cute5tupleIJNS5_1CILi1EEES8_S8_EEENS6_IJNS7_ILi128EEENS7_ILi96EEENS7_ILi64EEEEEELi256ENS_10bfloat16_tEfNS_4arch4Sm90ELb1ELb0ELb0ELb1ELb1ELb0ELb1ELb1ELb0ELb1ELb0ELb0EEENS1_21CollectiveEpilogueFwdINS6_IJSA_NS7_ILi256EEESB_EEES9_SE_SG_Li256ELb1ELb1ELb0ELb0EEENS1_36VarlenDynamicPersistentTileSchedulerILi128ELi96ELi256ELi128ELb0ELb1ELb1ELb1ELb1ELb1EEEEEEEEEvNT_6ParamsE,"ax",@progbits
	.align	128
.text._ZN7cutlass13device_kernelIN5flash11enable_sm90INS1_16FlashAttnFwdSm90INS1_25CollectiveMainloopFwdSm90ILi2EN4cute5tupleIJNS5_1CILi1EEES8_S8_EEENS6_IJNS7_ILi128EEENS7_ILi96EEENS7_ILi64EEEEEELi256ENS_10bfloat16_tEfNS_4arch4Sm90ELb1ELb0ELb0ELb1ELb1ELb0ELb1ELb1ELb0ELb1ELb0ELb0EEENS1_21CollectiveEpilogueFwdINS6_IJSA_NS7_ILi256EEESB_EEES9_SE_SG_Li256ELb1ELb1ELb0ELb0EEENS1_36VarlenDynamicPersistentTileSchedulerILi128ELi96ELi256ELi128ELb0ELb1ELb1ELb1ELb1ELb1EEEEEEEEEvNT_6ParamsE:
        .type           _ZN7cutlass13device_kernelIN5flash11enable_sm90INS1_16FlashAttnFwdSm90INS1_25CollectiveMainloopFwdSm90ILi2EN4cute5tupleIJNS5_1CILi1EEES8_S8_EEENS6_IJNS7_ILi128EEENS7_ILi96EEENS7_ILi64EEEEEELi256ENS_10bfloat16_tEfNS_4arch4Sm90ELb1ELb0ELb0ELb1ELb1ELb0ELb1ELb1ELb0ELb1ELb0ELb0EEENS1_21CollectiveEpilogueFwdINS6_IJSA_NS7_ILi256EEESB_EEES9_SE_SG_Li256ELb1ELb1ELb0ELb0EEENS1_36VarlenDynamicPersistentTileSchedulerILi128ELi96ELi256ELi128ELb0ELb1ELb1ELb1ELb1ELb1EEEEEEEEEvNT_6ParamsE,@function
        .size           _ZN7cutlass13device_kernelIN5flash11enable_sm90INS1_16FlashAttnFwdSm90INS1_25CollectiveMainloopFwdSm90ILi2EN4cute5tupleIJNS5_1CILi1EEES8_S8_EEENS6_IJNS7_ILi128EEENS7_ILi96EEENS7_ILi64EEEEEELi256ENS_10bfloat16_tEfNS_4arch4Sm90ELb1ELb0ELb0ELb1ELb1ELb0ELb1ELb1ELb0ELb1ELb0ELb0EEENS1_21CollectiveEpilogueFwdINS6_IJSA_NS7_ILi256EEESB_EEES9_SE_SG_Li256ELb1ELb1ELb0ELb0EEENS1_36VarlenDynamicPersistentTileSchedulerILi128ELi96ELi256ELi128ELb0ELb1ELb1ELb1ELb1ELb1EEEEEEEEEvNT_6ParamsE,(.L_x_6467 - _ZN7cutlass13device_kernelIN5flash11enable_sm90INS1_16FlashAttnFwdSm90INS1_25CollectiveMainloopFwdSm90ILi2EN4cute5tupleIJNS5_1CILi1EEES8_S8_EEENS6_IJNS7_ILi128EEENS7_ILi96EEENS7_ILi64EEEEEELi256ENS_10bfloat16_tEfNS_4arch4Sm90ELb1ELb0ELb0ELb1ELb1ELb0ELb1ELb1ELb0ELb1ELb0ELb0EEENS1_21CollectiveEpilogueFwdINS6_IJSA_NS7_ILi256EEESB_EEES9_SE_SG_Li256ELb1ELb1ELb0ELb0EEENS1_36VarlenDynamicPersistentTileSchedulerILi128ELi96ELi256ELi128ELb0ELb1ELb1ELb1ELb1ELb1EEEEEEEEEvNT_6ParamsE)
        .other          _ZN7cutlass13device_kernelIN5flash11enable_sm90INS1_16FlashAttnFwdSm90INS1_25CollectiveMainloopFwdSm90ILi2EN4cute5tupleIJNS5_1CILi1EEES8_S8_EEENS6_IJNS7_ILi128EEENS7_ILi96EEENS7_ILi64EEEEEELi256ENS_10bfloat16_tEfNS_4arch4Sm90ELb1ELb0ELb0ELb1ELb1ELb0ELb1ELb1ELb0ELb1ELb0ELb0EEENS1_21CollectiveEpilogueFwdINS6_IJSA_NS7_ILi256EEESB_EEES9_SE_SG_Li256ELb1ELb1ELb0ELb0EEENS1_36VarlenDynamicPersistentTileSchedulerILi128ELi96ELi256ELi128ELb0ELb1ELb1ELb1ELb1ELb1EEEEEEEEEvNT_6ParamsE,@"STO_CUDA_ENTRY STV_DEFAULT"
_ZN7cutlass13device_kernelIN5flash11enable_sm90INS1_16FlashAttnFwdSm90INS1_25CollectiveMainloopFwdSm90ILi2EN4cute5tupleIJNS5_1CILi1EEES8_S8_EEENS6_IJNS7_ILi128EEENS7_ILi96EEENS7_ILi64EEEEEELi256ENS_10bfloat16_tEfNS_4arch4Sm90ELb1ELb0ELb0ELb1ELb1ELb0ELb1ELb1ELb0ELb1ELb0ELb0EEENS1_21CollectiveEpilogueFwdINS6_IJSA_NS7_ILi256EEESB_EEES9_SE_SG_Li256ELb1ELb1ELb0ELb0EEENS1_36VarlenDynamicPersistentTileSchedulerILi128ELi96ELi256ELi128ELb0ELb1ELb1ELb1ELb1ELb1EEEEEEEEEvNT_6ParamsE:
        /* <DEDUP_REMOVED lines=47> */
.L_x_5644:
        /* <DEDUP_REMOVED lines=22> */
.L_x_5645:
        /* <DEDUP_REMOVED lines=18> */
.L_x_5646:
        /* <DEDUP_REMOVED lines=22> */
.L_x_5647:
        /* <DEDUP_REMOVED lines=23> */
.L_x_5648:
        /* <DEDUP_REMOVED lines=10> */
.L_x_5650:
        /* <DEDUP_REMOVED lines=20> */
[----:B------:R-:W-:Y:S01]  /*0a20*/  IMAD.MOV.U32 R224, RZ, RZ, RZ ;  /* 0x000000ffffe07224 */ /* 0x000fe200078e00ff */
[----:B------:R-:W-:Y:S01]  /*0a30*/  R2UR UR6, R14 ;  /* 0x000000000e0672ca */ /* 0x000fe200000e0000 */
[----:B------:R-:W0:Y:S01]  /*0a40*/  S2R R0, SR_TID.X ;  /* 0x0000000000007919 */ /* 0x000e220000002100 */
[----:B------:R-:W-:Y:S01]  /*0a50*/  UMOV UR39, URZ ;  /* 0x0000003f00277c82 */ /* 0x000fe20008000000 */
[----:B------:R-:W-:Y:S01]  /*0a60*/  UMOV UR38, URZ ;  /* 0x0000003f00267c82 */ /* 0x000fe20008000000 */
[----:B0-----:R-:W-:-:S05]  /*0a70*/  VIADD R12, R0, 0xffffff80 ;  /* 0xffffff80000c7836 */ /* 0x001fca0000000000 */
[----:B------:R-:W-:-:S04]  /*0a80*/  SHF.R.S32.HI R0, RZ, 0x1f, R12 ;  /* 0x0000001fff007819 */ /* 0x000fc8000001140c */
[CC--:B------:R-:W-:Y:S02]  /*0a90*/  LEA.HI R3, R0.reuse, R12.reuse, RZ, 0x7 ;  /* 0x0000000c00037211 */ /* 0x0c0fe400078f38ff */
[----:B------:R-:W-:Y:S02]  /*0aa0*/  LEA.HI R4, R0, R12, RZ, 0x5 ;  /* 0x0000000c00047211 */ /* 0x000fe400078f28ff */
[C---:B------:R-:W-:Y:S02]  /*0ab0*/  LOP3.LUT R225, R3.reuse, 0xffffff80, RZ, 0xc0, !PT ;  /* 0xffffff8003e17812 */ /* 0x040fe400078ec0ff */
[----:B------:R-:W-:Y:S01]  /*0ac0*/  SHF.R.S32.HI R226, RZ, 0x7, R3 ;  /* 0x00000007ffe27819 */ /* 0x000fe20000011403 */
[----:B------:R-:W-:Y:S02]  /*0ad0*/  IMAD.SHL.U32 R6, R4, 0x20, RZ ;  /* 0x0000002004067824 */ /* 0x000fe400078e00ff */
[----:B------:R-:W-:Y:S01]  /*0ae0*/  IMAD.IADD R225, R12, 0x1, -R225 ;  /* 0x000000010ce17824 */ /* 0x000fe200078e0ae1 */
[----:B------:R-:W-:-:S02]  /*0af0*/  LEA.HI R3, R3, R226, RZ, 0x1 ;  /* 0x000000e203037211 */ /* 0x000fc400078f08ff */
        /* <DEDUP_REMOVED lines=8> */
[----:B------:R-:W-:Y:S02]  /*0b80*/  LEA.HI R8, R8, R225, RZ, 0x5 ;  /* 0x000000e108087211 */ /* 0x000fe400078f28ff */
[----:B------:R-:W-:Y:S02]  /*0b90*/  LEA.HI R11, R11, R10, RZ, 0x3 ;  /* 0x0000000a0b0b7211 */ /* 0x000fe400078f18ff */
[----:B------:R-:W-:Y:S02]  /*0ba0*/  SHF.R.S32.HI R8, RZ, 0x5, R8 ;  /* 0x00000005ff087819 */ /* 0x000fe40000011408 */
[----:B------:R-:W-:Y:S02]  /*0bb0*/  LOP3.LUT R11, R11, 0xfffffff8, RZ, 0xc0, !PT ;  /* 0xfffffff80b0b7812 */ /* 0x000fe400078ec0ff */
[----:B------:R-:W-:-:S03]  /*0bc0*/  LOP3.LUT R3, R3, 0x3fffffe, RZ, 0xc0, !PT ;  /* 0x03fffffe03037812 */ /* 0x000fc600078ec0ff */
[----:B------:R-:W-:Y:S02]  /*0bd0*/  IMAD.IADD R11, R10, 0x1, -R11 ;  /* 0x000000010a0b7824 */ /* 0x000fe400078e0a0b */
[----:B------:R-:W-:Y:S02]  /*0be0*/  IMAD.IADD R3, R226, 0x1, -R3 ;  /* 0x00000001e2037824 */ /* 0x000fe400078e0a03 */
[----:B------:R-:W-:-:S04]  /*0bf0*/  IMAD R8, R8, 0x10, R11 ;  /* 0x0000001008087824 */ /* 0x000fc800078e020b */
[----:B------:R-:W-:Y:S01]  /*0c00*/  IMAD R227, R3, 0x40, R8 ;  /* 0x0000004003e37824 */ /* 0x000fe200078e0208 */
[----:B--2---:R-:W-:Y:S02]  /*0c10*/  R2UR UR4, R2 ;  /* 0x00000000020472ca */ /* 0x004fe400000e0000 */
[CC--:B------:R-:W-:Y:S02]  /*0c20*/  LEA.HI R2, R0.reuse, R12.reuse, RZ, 0x4 ;  /* 0x0000000c00027211 */ /* 0x0c0fe400078f20ff */
[----:B------:R-:W-:Y:S02]  /*0c30*/  LEA.HI R0, R0, R12, RZ, 0x3 ;  /* 0x0000000c00007211 */ /* 0x000fe400078f18ff */
[----:B------:R-:W-:Y:S02]  /*0c40*/  SHF.R.S32.HI R5, RZ, 0x4, R2 ;  /* 0x00000004ff057819 */ /* 0x000fe40000011402 */
[----:B------:R-:W-:Y:S02]  /*0c50*/  LOP3.LUT R4, R2, 0x3fffff0, RZ, 0xc0, !PT ;  /* 0x03fffff002047812 */ /* 0x000fe400078ec0ff */
[----:B------:R-:W-:-:S02]  /*0c60*/  LOP3.LUT R219, R0, 0xfffffff8, RZ, 0xc0, !PT ;  /* 0xfffffff800db7812 */ /* 0x000fc400078ec0ff */
[----:B------:R-:W-:Y:S01]  /*0c70*/  LEA.HI R2, R2, R5, RZ, 0x1 ;  /* 0x0000000502027211 */ /* 0x000fe200078f08ff */
[C---:B------:R-:W-:Y:S01]  /*0c80*/  IMAD.IADD R4, R12.reuse, 0x1, -R4 ;  /* 0x000000010c047824 */ /* 0x040fe200078e0a04 */
[----:B------:R-:W-:Y:S01]  /*0c90*/  IADD3 R219, R12, -R219, RZ ;  /* 0x800000db0cdb7210 */ /* 0x000fe20007ffe0ff */
[----:B------:R-:W-:Y:S01]  /*0ca0*/  ULOP3.LUT UR4, UR4, 0x1, URZ, 0xfc, !UPT ;  /* 0x0000000104047892 */ /* 0x000fe2000f8efc3f */
[----:B------:R-:W-:Y:S01]  /*0cb0*/  LOP3.LUT R2, R2, 0x1ffffffe, RZ, 0xc0, !PT ;  /* 0x1ffffffe02027812 */ /* 0x000fe200078ec0ff */
[----:B------:R-:W-:Y:S01]  /*0cc0*/  IMAD R7, R4, 0x40, R7 ;  /* 0x0000004004077824 */ /* 0x000fe200078e0207 */
[----:B------:R-:W-:Y:S01]  /*0cd0*/  LEA.HI R4, R6, R6, RZ, 0x1 ;  /* 0x0000000606047211 */ /* 0x000fe200078f08ff */
[----:B------:R-:W-:Y:S01]  /*0ce0*/  IMAD.SHL.U32 R200, R219, 0x8, RZ ;  /* 0x00000008dbc87824 */ /* 0x000fe200078e00ff */
[----:B------:R-:W-:Y:S01]  /*0cf0*/  SHF.R.S32.HI R223, RZ, 0x3, R0 ;  /* 0x00000003ffdf7819 */ /* 0x000fe20000011400 */
[----:B------:R-:W-:Y:S01]  /*0d00*/  IMAD.IADD R2, R5, 0x1, -R2 ;  /* 0x0000000105027824 */ /* 0x000fe200078e0a02 */
[----:B------:R-:W-:Y:S01]  /*0d10*/  LOP3.LUT R5, R4, 0x1ffffffe, RZ, 0xc0, !PT ;  /* 0x1ffffffe04057812 */ /* 0x000fe200078ec0ff */
[C---:B------:R-:W-:Y:S01]  /*0d20*/  VIADD R217, R200.reuse, 0x40 ;  /* 0x00000040c8d97836 */ /* 0x040fe20000000000 */
[----:B------:R-:W-:Y:S01]  /*0d30*/  SHF.R.S32.HI R0, RZ, 0x1f, R200 ;  /* 0x0000001fff007819 */ /* 0x000fe200000114c8 */
[C---:B------:R-:W-:Y:S01]  /*0d40*/  VIADD R216, R200.reuse, 0x80 ;  /* 0x00000080c8d87836 */ /* 0x040fe20000000000 */
[----:B------:R-:W-:Y:S01]  /*0d50*/  LOP3.LUT R0, R9, 0x7ffffffc, RZ, 0xc0, !PT ;  /* 0x7ffffffc09007812 */ /* 0x000fe200078ec0ff */
[----:B------:R-:W-:Y:S01]  /*0d60*/  VIADD R218, R200, 0xc0 ;  /* 0x000000c0c8da7836 */ /* 0x000fe20000000000 */
[----:B------:R-:W-:Y:S01]  /*0d70*/  SHF.R.S32.HI R4, RZ, 0x1f, R217 ;  /* 0x0000001fff047819 */ /* 0x000fe200000114d9 */
[----:B------:R-:W-:Y:S01]  /*0d80*/  IMAD.IADD R214, R6, 0x1, -R5 ;  /* 0x0000000106d67824 */ /* 0x000fe200078e0a05 */
[----:B------:R-:W-:Y:S01]  /*0d90*/  SHF.R.S32.HI R3, RZ, 0x1f, R216 ;  /* 0x0000001fff037819 */ /* 0x000fe200000114d8 */
[----:B------:R-:W-:Y:S01]  /*0da0*/  IMAD R228, R2, 0x8, R7 ;  /* 0x0000000802e47824 */ /* 0x000fe200078e0207 */
[----:B------:R-:W-:Y:S01]  /*0db0*/  SHF.R.S32.HI R2, RZ, 0x1f, R218 ;  /* 0x0000001fff027819 */ /* 0x000fe200000114da */
[----:B------:R-:W-:-:S02]  /*0dc0*/  IMAD.MOV.U32 R7, RZ, RZ, R15 ;  /* 0x000000ffff077224 */ /* 0x000fc400078e000f */
[----:B------:R-:W-:Y:S02]  /*0dd0*/  IMAD.U32 R229, RZ, RZ, UR4 ;  /* 0x00000004ffe57e24 */ /* 0x000fe4000f8e00ff */
[----:B------:R-:W-:Y:S02]  /*0de0*/  IMAD.IADD R215, R225, 0x1, -R0 ;  /* 0x00000001e1d77824 */ /* 0x000fe400078e0a00 */
[----:B------:R-:W-:-:S07]  /*0df0*/  IMAD R214, R214, 0x8, R227 ;  /* 0x00000008d6d67824 */ /* 0x000fce00078e02e3 */
.L_x_5711:
[----:B012---:R-:W0:Y:S01]  /*0e00*/  LDC.64 R2, c[0x0][0xd88] ;  /* 0x00036200ff027b82 */ /* 0x007e220000000a00 */
[----:B------:R-:W-:Y:S01]  /*0e10*/  ULDC.64 UR8, c[0x0][0xb20] ;  /* 0x0002c80000087ab9 */ /* 0x000fe20000000a00 */
[----:B------:R-:W-:Y:S01]  /*0e20*/  ULDC.64 UR10, c[0x0][0xb10] ;  /* 0x0002c400000a7ab9 */ /* 0x000fe20000000a00 */
[----:B0-----:R-:W-:-:S06]  /*0e30*/  IMAD.WIDE R2, R7, 0x4, R2 ;  /* 0x0000000407027825 */ /* 0x001fcc00078e0202 */
[----:B------:R-:W2:Y:S01]  /*0e40*/  LDG.E R2, desc[UR36][R2.64] ;  /* 0x0000002402027981 */ /* 0x000ea2000c1e1900 */
[----:B------:R-:W-:Y:S01]  /*0e50*/  UISETP.NE.U32.AND UP0, UPT, UR8, URZ, UPT ;  /* 0x0000003f0800728c */ /* 0x000fe2000bf05070 */
[----:B------:R-:W-:Y:S01]  /*0e60*/  IMAD.MOV.U32 R0, RZ, RZ, RZ ;  /* 0x000000ffff007224 */ /* 0x000fe200078e00ff */
[----:B------:R-:W-:Y:S02]  /*0e70*/  UISETP.NE.U32.AND UP1, UPT, UR10, URZ, UPT ;  /* 0x0000003f0a00728c */ /* 0x000fe4000bf25070 */
[----:B------:R-:W-:Y:S02]  /*0e80*/  UISETP.NE.AND.EX UP0, UPT, UR9, URZ, UPT, UP0 ;  /* 0x0000003f0900728c */ /* 0x000fe4000bf05300 */
[----:B------:R-:W-:-:S04]  /*0e90*/  UISETP.NE.AND.EX UP1, UPT, UR11, URZ, UPT, UP1 ;  /* 0x0000003f0b00728c */ /* 0x000fc8000bf25310 */
[----:B------:R-:W-:Y:S02]  /*0ea0*/  PLOP3.LUT P0, PT, PT, PT, UP0, 0x80, 0x0 ;  /* 0x000000000000781c */ /* 0x000fe40003f0f008 */
[----:B------:R-:W-:Y:S02]  /*0eb0*/  PLOP3.LUT P2, PT, PT, PT, UP1, 0x80, 0x0 ;  /* 0x000000000000781c */ /* 0x000fe40003f4f018 */
[----:B--2---:R-:W-:-:S13]  /*0ec0*/  R2UR UR4, R2 ;  /* 0x00000000020472ca */ /* 0x004fda00000e0000 */
[----:B------:R-:W-:Y:S02]  /*0ed0*/  USHF.R.S32.HI UR7, URZ, 0x1f, UR4 ;  /* 0x0000001f3f077899 */ /* 0x000fe40008011404 */
[----:B------:R-:W-:Y:S01]  /*0ee0*/  IMAD.U32 R220, RZ, RZ, UR4 ;  /* 0x00000004ffdc7e24 */ /* 0x000fe2000f8e00ff */
[----:B------:R-:W-:-:S04]  /*0ef0*/  @UP0 ULEA UR8, UP2, UR4, UR8, 0x2 ;  /* 0x0000000804080291 */ /* 0x000fc8000f84103f */
[----:B------:R-:W-:Y:S02]  /*0f00*/  @UP0 ULEA.HI.X UR9, UR4, UR9, UR7, 0x2, UP2 ;  /* 0x0000000904090291 */ /* 0x000fe400090f1407 */
[----:B------:R-:W-:Y:S01]  /*0f10*/  MOV R222, UR7 ;  /* 0x0000000700de7c02 */ /* 0x000fe20008000f00 */
[----:B------:R-:W-:Y:S01]  /*0f20*/  @UP1 ULEA UR10, UP0, UR4, UR10, 0x2 ;  /* 0x0000000a040a1291 */ /* 0x000fe2000f80103f */
[----:B------:R-:W-:-:S03]  /*0f30*/  IMAD.U32 R2, RZ, RZ, UR8 ;  /* 0x00000008ff027e24 */ /* 0x000fc6000f8e00ff */
[----:B------:R-:W-:Y:S01]  /*0f40*/  @UP1 ULEA.HI.X UR11, UR4, UR11, UR7, 0x2, UP0 ;  /* 0x0000000b040b1291 */ /* 0x000fe200080f1407 */
[----:B------:R-:W-:Y:S01]  /*0f50*/  IMAD.U32 R3, RZ, RZ, UR9 ;  /* 0x00000009ff037e24 */ /* 0x000fe2000f8e00ff */
[----:B------:R-:W-:Y:S01]  /*0f60*/  ULDC.64 UR8, c[0x0][0x418] ;  /* 0x0001060000087ab9 */ /* 0x000fe20000000a00 */
[----:B------:R-:W-:Y:S01]  /*0f70*/  IMAD.U32 R212, RZ, RZ, UR10 ;  /* 0x0000000affd47e24 */ /* 0x000fe2000f8e00ff */
[----:B------:R-:W-:Y:S01]  /*0f80*/  ULDC UR4, c[0x0][0x424] ;  /* 0x0001090000047ab9 */ /* 0x000fe20000000800 */
[----:B------:R-:W-:Y:S01]  /*0f90*/  ULDC UR7, c[0x0][0x2f0] ;  /* 0x0000bc0000077ab9 */ /* 0x000fe20000000800 */
[----:B------:R-:W-:Y:S01]  /*0fa0*/  IMAD.U32 R213, RZ, RZ, UR11 ;  /* 0x0000000bffd57e24 */ /* 0x000fe2000f8e00ff */
[----:B------:R0:W5:Y:S04]  /*0fb0*/  @P0 LDG.E R0, desc[UR36][R2.64] ;  /* 0x0000002402000981 */ /* 0x000168000c1e1900 */
[----:B------:R0:W5:Y:S01]  /*0fc0*/  @P2 LDG.E R212, desc[UR36][R212.64] ;  /* 0x00000024d4d42981 */ /* 0x000162000c1e1900 */
[----:B------:R-:W-:Y:S01]  /*0fd0*/  UISETP.NE.U32.AND UP0, UPT, UR8, URZ, UPT ;  /* 0x0000003f0800728c */ /* 0x000fe2000bf05070 */
[----:B------:R-:W-:-:S03]  /*0fe0*/  IMAD.U32 R221, RZ, RZ, UR6 ;  /* 0x00000006ffdd7e24 */ /* 0x000fc6000f8e00ff */
[----:B------:R-:W-:-:S03]  /*0ff0*/  UISETP.NE.AND.EX UP0, UPT, UR9, URZ, UPT, UP0 ;  /* 0x0000003f0900728c */ /* 0x000fc6000bf05300 */
[----:B------:R-:W-:Y:S01]  /*1000*/  ULDC.64 UR8, c[0x0][0xb18] ;  /* 0x0002c60000087ab9 */ /* 0x000fe20000000a00 */
[----:B------:R-:W-:Y:S01]  /*1010*/  USEL UR4, UR4, 0x1, UP0 ;  /* 0x0000000104047887 */ /* 0x000fe20008000000 */
[----:B------:R-:W-:-:S03]  /*1020*/  ISETP.NE.U32.AND P1, PT, RZ, UR8, PT ;  /* 0x00000008ff007c0c */ /* 0x000fc6000bf25070 */
[----:B------:R-:W-:Y:S01]  /*1030*/  UIMAD UR4, UR4, UR7, URZ ;  /* 0x00000007040472a4 */ /* 0x000fe2000f8e023f */
[----:B------:R-:W-:Y:S01]  /*1040*/  ISETP.NE.AND.EX P1, PT, RZ, UR9, PT, P1 ;  /* 0x00000009ff007c0c */ /* 0x000fe2000bf25310 */
[----:B0--34-:R-:W-:-:S12]  /*1050*/  @P2 BRA `(.L_x_5651) ;  /* 0x0000000000342947 */ /* 0x019fd80003800000 */
[----:B------:R-:W-:Y:S01]  /*1060*/  ULDC.64 UR6, c[0x0][0xaf8] ;  /* 0x0002be0000067ab9 */ /* 0x000fe20000000a00 */
[----:B-----5:R-:W0:Y:S01]  /*1070*/  LDC R212, c[0x0][0x288] ;  /* 0x0000a200ffd47b82 */ /* 0x020e220000000800 */
[----:B------:R-:W-:-:S04]  /*1080*/  ISETP.NE.U32.AND P0, PT, RZ, UR6, PT ;  /* 0x00000006ff007c0c */ /* 0x000fc8000bf05070 */
[----:B------:R-:W-:-:S13]  /*1090*/  ISETP.NE.AND.EX P0, PT, RZ, UR7, PT, P0 ;  /* 0x00000007ff007c0c */ /* 0x000fda000bf05300 */
[----:B------:R-:W-:Y:S05]  /*10a0*/  @!P0 BRA `(.L_x_5651) ;  /* 0x0000000000208947 */ /* 0x000fea0003800000 */
[----:B------:R-:W-:Y:S01]  /*10b0*/  R2UR UR10, R220 ;  /* 0x00000000dc0a72ca */ /* 0x000fe200000e0000 */
[----:B------:R-:W-:-:S12]  /*10c0*/  ULDC.64 UR6, c[0x0][0xaf8] ;  /* 0x0002be0000067ab9 */ /* 0x000fd80000000a00 */
[----:B------:R-:W-:-:S06]  /*10d0*/  UIMAD.WIDE UR6, UR10, 0x4, UR6 ;  /* 0x000000040a0678a5 */ /* 0x000fcc000f8e0206 */
[----:B------:R-:W-:Y:S02]  /*10e0*/  IMAD.U32 R2, RZ, RZ, UR6 ;  /* 0x00000006ff027e24 */ /* 0x000fe4000f8e00ff */
[----:B------:R-:W-:-:S05]  /*10f0*/  IMAD.U32 R3, RZ, RZ, UR7 ;  /* 0x00000007ff037e24 */ /* 0x000fca000f8e00ff */
[----:B0-----:R-:W2:Y:S04]  /*1100*/  LDG.E R212, desc[UR36][R2.64] ;  /* 0x0000002402d47981 */ /* 0x001ea8000c1e1900 */
[----:B------:R-:W2:Y:S02]  /*1110*/  LDG.E R5, desc[UR36][R2.64+0x4] ;  /* 0x0000042402057981 */ /* 0x000ea4000c1e1900 */
[----:B--2---:R-:W-:-:S07]  /*1120*/  IMAD.IADD R212, R5, 0x1, -R212 ;  /* 0x0000000105d47824 */ /* 0x004fce00078e0ad4 */
.L_x_5651:
[----:B------:R-:W-:Y:S01]  /*1130*/  IMAD.U32 R213, RZ, RZ, UR4 ;  /* 0x00000004ffd57e24 */ /* 0x000fe2000f8e00ff */
[----:B------:R-:W-:Y:S06]  /*1140*/  @!P1 BRA `(.L_x_5652) ;  /* 0x0000000000209947 */ /* 0x000fec0003800000 */
[----:B------:R-:W-:Y:S02]  /*1150*/  R2UR UR6, R220 ;  /* 0x00000000dc0672ca */ /* 0x000fe400000e0000 */
[----:B------:R-:W-:-:S11]  /*1160*/  R2UR UR7, R222 ;  /* 0x00000000de0772ca */ /* 0x000fd600000e0000 */
[----:B------:R-:W-:-:S04]  /*1170*/  ULEA UR4, UP0, UR6, UR8, 0x2 ;  /* 0x0000000806047291 */ /* 0x000fc8000f80103f */
[----:B------:R-:W-:Y:S02]  /*1180*/  ULEA.HI.X UR6, UR6, UR9, UR7, 0x2, UP0 ;  /* 0x0000000906067291 */ /* 0x000fe400080f1407 */
[----:B------:R-:W-:-:S04]  /*1190*/  IMAD.U32 R2, RZ, RZ, UR4 ;  /* 0x00000004ff027e24 */ /* 0x000fc8000f8e00ff */
[----:B------:R-:W-:-:S05]  /*11a0*/  IMAD.U32 R3, RZ, RZ, UR6 ;  /* 0x00000006ff037e24 */ /* 0x000fca000f8e00ff */
[----:B------:R1:W5:Y:S01]  /*11b0*/  LDG.E R213, desc[UR36][R2.64] ;  /* 0x0000002402d57981 */ /* 0x000362000c1e1900 */
[----:B------:R-:W-:Y:S05]  /*11c0*/  BRA `(.L_x_5653) ;  /* 0x0000000000307947 */ /* 0x000fea0003800000 */
.L_x_5652:
[----:B------:R-:W-:Y:S02]  /*11d0*/  ULDC.64 UR6, c[0x0][0xb00] ;  /* 0x0002c00000067ab9 */ /* 0x000fe40000000a00 */
[----:B------:R-:W-:-:S04]  /*11e0*/  ISETP.NE.U32.AND P0, PT, RZ, UR6, PT ;  /* 0x00000006ff007c0c */ /* 0x000fc8000bf05070 */
[----:B------:R-:W-:-:S13]  /*11f0*/  ISETP.NE.AND.EX P0, PT, RZ, UR7, PT, P0 ;  /* 0x00000007ff007c0c */ /* 0x000fda000bf05300 */
[----:B------:R-:W-:Y:S05]  /*1200*/  @!P0 BRA `(.L_x_5653) ;  /* 0x0000000000208947 */ /* 0x000fea0003800000 */
[----:B------:R-:W-:Y:S01]  /*1210*/  R2UR UR4, R220 ;  /* 0x00000000dc0472ca */ /* 0x000fe200000e0000 */
[----:B------:R-:W-:-:S12]  /*1220*/  ULDC.64 UR6, c[0x0][0xb00] ;  /* 0x0002c00000067ab9 */ /* 0x000fd80000000a00 */
[----:B------:R-:W-:-:S06]  /*1230*/  UIMAD.WIDE UR6, UR4, 0x4, UR6 ;  /* 0x00000004040678a5 */ /* 0x000fcc000f8e0206 */
[----:B------:R-:W-:Y:S01]  /*1240*/  MOV R2, UR6 ;  /* 0x0000000600027c02 */ /* 0x000fe20008000f00 */
[----:B------:R-:W-:-:S05]  /*1250*/  IMAD.U32 R3, RZ, RZ, UR7 ;  /* 0x00000007ff037e24 */ /* 0x000fca000f8e00ff */
[----:B------:R-:W2:Y:S04]  /*1260*/  LDG.E R213, desc[UR36][R2.64] ;  /* 0x0000002402d57981 */ /* 0x000ea8000c1e1900 */
[----:B------:R-:W2:Y:S02]  /*1270*/  LDG.E R4, desc[UR36][R2.64+0x4] ;  /* 0x0000042402047981 */ /* 0x000ea4000c1e1900 */
[----:B--2---:R-:W-:-:S07]  /*1280*/  IMAD.IADD R213, R4, 0x1, -R213 ;  /* 0x0000000104d57824 */ /* 0x004fce00078e0ad5 */
.L_x_5653:
[----:B-1----:R-:W1:Y:S01]  /*1290*/  LDC R2, c[0x0][0x448] ;  /* 0x00011200ff027b82 */ /* 0x002e620000000800 */
[----:B------:R-:W-:Y:S01]  /*12a0*/  USHF.L.U32 UR61, UR5, 0x7, URZ ;  /* 0x00000007053d7899 */ /* 0x000fe2000800063f */
[----:B-----5:R-:W-:Y:S01]  /*12b0*/  IMAD.IADD R213, R213, 0x1, -R0 ;  /* 0x00000001d5d57824 */ /* 0x020fe200078e0a00 */
[----:B------:R-:W-:Y:S01]  /*12c0*/  CS2R R148, SRZ ;  /* 0x0000000000947805 */ /* 0x000fe2000001ff00 */
[----:B------:R-:W-:Y:S01]  /*12d0*/  IMAD.MOV.U32 R150, RZ, RZ, RZ ;  /* 0x000000ffff967224 */ /* 0x000fe200078e00ff */
[----:B------:R-:W-:Y:S01]  /*12e0*/  UIADD3 UR4, UR61, 0x7f, URZ ;  /* 0x0000007f3d047890 */ /* 0x000fe2000fffe03f */
[----:B------:R-:W-:Y:S02]  /*12f0*/  CS2R R146, SRZ ;  /* 0x0000000000927805 */ /* 0x000fe4000001ff00 */
[----:B0-----:R-:W-:Y:S02]  /*1300*/  IADD3 R3, R213, 0x60, -R212 ;  /* 0x00000060d5037810 */ /* 0x001fe40007ffe8d4 */
        /* <DEDUP_REMOVED lines=16> */
[----:B-1----:R-:W-:Y:S02]  /*1410*/  ISETP.NE.AND P0, PT, R2, 0x1, PT ;  /* 0x000000010200780c */ /* 0x002fe40003f05270 */
        /* <DEDUP_REMOVED lines=12> */
[----:B------:R-:W0:Y:S01]  /*14e0*/  @P0 LDC R2, c[0x0][0x44c] ;  /* 0x00011300ff020b82 */ /* 0x000e220000000800 */
[----:B------:R-:W-:Y:S02]  /*14f0*/  CS2R R92, SRZ ;  /* 0x00000000005c7805 */ /* 0x000fe4000001ff00 */
[----:B------:R-:W-:Y:S02]  /*1500*/  CS2R R90, SRZ ;  /* 0x00000000005a7805 */ /* 0x000fe4000001ff00 */
[----:B------:R-:W-:Y:S02]  /*1510*/  CS2R R88, SRZ ;  /* 0x0000000000587805 */ /* 0x000fe4000001ff00 */
[----:B------:R-:W-:-:S02]  /*1520*/  CS2R R86, SRZ ;  /* 0x0000000000567805 */ /* 0x000fc4000001ff00 */
[----:B------:R-:W-:Y:S02]  /*1530*/  CS2R R84, SRZ ;  /* 0x0000000000547805 */ /* 0x000fe4000001ff00 */
[----:B------:R-:W-:Y:S02]  /*1540*/  CS2R R82, SRZ ;  /* 0x0000000000527805 */ /* 0x000fe4000001ff00 */
[----:B------:R-:W-:Y:S01]  /*1550*/  CS2R R80, SRZ ;  /* 0x0000000000507805 */ /* 0x000fe2000001ff00 */
[----:B------:R-:W1:Y:S01]  /*1560*/  @P0 LDC R5, c[0x0][0x450] ;  /* 0x00011400ff050b82 */ /* 0x000e620000000800 */
        /* <DEDUP_REMOVED lines=14> */
[----:B------:R-:W-:Y:S01]  /*1650*/  CS2R R52, SRZ ;  /* 0x0000000000347805 */ /* 0x000fe2000001ff00 */
[----:B0-----:R-:W-:Y:S01]  /*1660*/  @P0 IMAD.HI.U32 R2, R2, UR4, RZ ;  /* 0x0000000402020c27 */ /* 0x001fe2000f8e00ff */
[----:B------:R-:W-:-:S02]  /*1670*/  CS2R R48, SRZ ;  /* 0x0000000000307805 */ /* 0x000fc4000001ff00 */
[----:B------:R-:W-:Y:S02]  /*1680*/  CS2R R160, SRZ ;  /* 0x0000000000a07805 */ /* 0x000fe4000001ff00 */
[----:B------:R-:W-:Y:S02]  /*1690*/  CS2R R42, SRZ ;  /* 0x00000000002a7805 */ /* 0x000fe4000001ff00 */
[----:B------:R-:W-:Y:S02]  /*16a0*/  CS2R R44, SRZ ;  /* 0x00000000002c7805 */ /* 0x000fe4000001ff00 */
[----:B------:R-:W-:Y:S02]  /*16b0*/  CS2R R40, SRZ ;  /* 0x0000000000287805 */ /* 0x000fe4000001ff00 */
[----:B------:R-:W-:Y:S02]  /*16c0*/  CS2R R162, SRZ ;  /* 0x0000000000a27805 */ /* 0x000fe4000001ff00 */
[----:B------:R-:W-:-:S02]  /*16d0*/  CS2R R34, SRZ ;  /* 0x0000000000227805 */ /* 0x000fc4000001ff00 */
[----:B-1----:R-:W-:Y:S01]  /*16e0*/  @P0 SHF.R.U32.HI R0, RZ, R5, R2 ;  /* 0x00000005ff000219 */ /* 0x002fe20000011602 */
[----:B------:R-:W-:Y:S01]  /*16f0*/  VIADD R2, R213, 0x5f ;  /* 0x0000005fd5027836 */ /* 0x000fe20000000000 */
[----:B------:R-:W-:Y:S02]  /*1700*/  PLOP3.LUT P0, PT, PT, PT, PT, 0x80, 0x0 ;  /* 0x000000000000781c */ /* 0x000fe40003f0f070 */
[----:B------:R-:W-:Y:S02]  /*1710*/  CS2R R36, SRZ ;  /* 0x0000000000247805 */ /* 0x000fe4000001ff00 */
[----:B------:R-:W-:Y:S01]  /*1720*/  CS2R R32, SRZ ;  /* 0x0000000000207805 */ /* 0x000fe2000001ff00 */
[----:B------:R-:W-:Y:S01]  /*1730*/  IMAD.IADD R0, R3, 0x1, R0 ;  /* 0x0000000103007824 */ /* 0x000fe200078e0200 */
[----:B------:R-:W-:Y:S01]  /*1740*/  CS2R R164, SRZ ;  /* 0x0000000000a47805 */ /* 0x000fe2000001ff00 */
[----:B------:R-:W-:Y:S01]  /*1750*/  IMAD.HI R2, R2, 0x2aaaaaab, RZ ;  /* 0x2aaaaaab02027827 */ /* 0x000fe200078e02ff */
[----:B------:R-:W-:-:S02]  /*1760*/  CS2R R26, SRZ ;  /* 0x00000000001a7805 */ /* 0x000fc4000001ff00 */
[----:B------:R-:W-:Y:S02]  /*1770*/  CS2R R28, SRZ ;  /* 0x00000000001c7805 */ /* 0x000fe4000001ff00 */
[----:B------:R-:W-:Y:S01]  /*1780*/  CS2R R24, SRZ ;  /* 0x0000000000187805 */ /* 0x000fe2000001ff00 */
[----:B------:R-:W-:Y:S01]  /*1790*/  IMAD.HI R0, R0, 0x2aaaaaab, RZ ;  /* 0x2aaaaaab00007827 */ /* 0x000fe200078e02ff */
[----:B------:R-:W-:-:S04]  /*17a0*/  SHF.R.U32.HI R3, RZ, 0x1f, R2 ;  /* 0x0000001fff037819 */ /* 0x000fc80000011602 */
[----:B------:R-:W-:Y:S02]  /*17b0*/  SHF.R.U32.HI R5, RZ, 0x1f, R0 ;  /* 0x0000001fff057819 */ /* 0x000fe40000011600 */
[----:B------:R-:W-:Y:S02]  /*17c0*/  LEA.HI.SX32 R3, R2, R3, 0x1c ;  /* 0x0000000302037211 */ /* 0x000fe400078fe2ff */
[----:B------:R-:W-:Y:S01]  /*17d0*/  LEA.HI.SX32 R202, R0, R5, 0x1c ;  /* 0x0000000500ca7211 */ /* 0x000fe200078fe2ff */
[----:B------:R-:W-:-:S03]  /*17e0*/  IMAD.MOV.U32 R0, RZ, RZ, RZ ;  /* 0x000000ffff007224 */ /* 0x000fc600078e00ff */
[----:B------:R-:W-:Y:S02]  /*17f0*/  VIMNMX R202, R3, R202, PT ;  /* 0x000000ca03ca7248 */ /* 0x000fe40003fe0100 */
[----:B------:R-:W-:Y:S02]  /*1800*/  CS2R R2, SRZ ;  /* 0x0000000000027805 */ /* 0x000fe4000001ff00 */
[----:B------:R-:W-:-:S13]  /*1810*/  ISETP.GE.AND P1, PT, R202, 0x1, PT ;  /* 0x00000001ca00780c */ /* 0x000fda0003f26270 */
[----:B------:R-:W-:Y:S05]  /*1820*/  @!P1 BRA `(.L_x_5654) ;  /* 0x0000008000609947 */ /* 0x000fea0003800000 */
        /* <DEDUP_REMOVED lines=39> */
.L_x_5655:
[----:B------:R-:W-:Y:S01]  /*1aa0*/  LEA.HI R0, R224, R224, RZ, 0x1 ;  /* 0x000000e0e0007211 */ /* 0x000fe200078f08ff */
[----:B------:R-:W0:Y:S03]  /*1ab0*/  S2R R2, SR_TID.X ;  /* 0x0000000000027919 */ /* 0x000e260000002100 */
[----:B------:R-:W-:-:S05]  /*1ac0*/  LOP3.LUT R3, R0, 0xfffffffe, RZ, 0xc0, !PT ;  /* 0xfffffffe00037812 */ /* 0x000fca00078ec0ff */
[----:B------:R-:W-:-:S05]  /*1ad0*/  IMAD.IADD R0, R224, 0x1, -R3 ;  /* 0x00000001e0007824 */ /* 0x000fca00078e0a03 */
[----:B------:R-:W-:-:S04]  /*1ae0*/  SHF.L.U32 R0, R0, 0x1f, RZ ;  /* 0x0000001f00007819 */ /* 0x000fc800000006ff */
[----:B------:R-:W1:Y:S01]  /*1af0*/  SYNCS.PHASECHK.TRANS64.TRYWAIT P0, [UR40+0x32400], R0 ;  /* 0x03240000ff0075a7 */ /* 0x000e620008000168 */
[----:B0-----:R-:W-:-:S05]  /*1b00*/  SHF.R.U32.HI R2, RZ, 0x7, R2 ;  /* 0x00000007ff027819 */ /* 0x001fca0000011602 */
[----:B------:R-:W-:Y:S01]  /*1b10*/  VIADD R207, R2, 0x8 ;  /* 0x0000000802cf7836 */ /* 0x000fe20000000000 */
[----:B-1----:R-:W-:Y:S06]  /*1b20*/  @!P0 BRA `(.L_x_5656) ;  /* 0x0000011000588947 */ /* 0x002fec0003800000 */
.L_x_5802:
[----:B------:R-:W-:Y:S05]  /*1b30*/  WARPSYNC.ALL ;  /* 0x0000000000007948 */ /* 0x000fea0003800000 */
[----:B------:R-:W-:Y:S01]  /*1b40*/  R2UR UR4, R229 ;  /* 0x00000000e50472ca */ /* 0x000fe200000e0000 */
[----:B------:R1:W-:-:S12]  /*1b50*/  BAR.SYNC.DEFER_BLOCKING R207, 0x100 ;  /* 0x000400cf0000751d */ /* 0x0003d80000010000 */
[----:B------:R-:W-:-:S05]  /*1b60*/  IMAD.U32 R2, RZ, RZ, UR4 ;  /* 0x00000004ff027e24 */ /* 0x000fca000f8e00ff */
[----:B------:R-:W-:-:S13]  /*1b70*/  ISETP.NE.AND P0, PT, R2, 0x3, PT ;  /* 0x000000030200780c */ /* 0x000fda0003f05270 */
[----:B-1----:R-:W-:Y:S05]  /*1b80*/  @!P0 BRA `(.L_x_5657) ;  /* 0x0000000000048947 */ /* 0x002fea0003800000 */
[----:B------:R-:W-:Y:S01]  /*1b90*/  BPT.TRAP 0x1 ;  /* 0x000000040000795c */ /* 0x000fe20000300000 */
.L_x_5657:
[----:B------:R-:W-:Y:S01]  /*1ba0*/  ULEA UR6, UR38, UR40, 0x3 ;  /* 0x0000002826067291 */ /* 0x000fe2000f8e183f */
[----:B------:R-:W-:-:S05]  /*1bb0*/  IMAD.U32 R2, RZ, RZ, UR39 ;  /* 0x00000027ff027e24 */ /* 0x000fca000f8e00ff */
[----:B------:R-:W-:-:S04]  /*1bc0*/  SHF.L.U32 R2, R2, 0x1f, RZ ;  /* 0x0000001f02027819 */ /* 0x000fc800000006ff */
[----:B------:R1:W2:Y:S01]  /*1bd0*/  SYNCS.PHASECHK.TRANS64.TRYWAIT P1, [UR6+0x32430], R2 ;  /* 0x03243002ff0075a7 */ /* 0x0002a20008020146 */
[----:B------:R-:W-:Y:S05]  /*1be0*/  @!P0 BRA `(.L_x_5658) ;  /* 0x0000000000048947 */ /* 0x000fea0003800000 */
[----:B------:R-:W-:Y:S01]  /*1bf0*/  BPT.TRAP 0x1 ;  /* 0x000000040000795c */ /* 0x000fe20000300000 */
.L_x_5658:
[----:B--2---:R-:W-:Y:S05]  /*1c00*/  @P1 BRA `(.L_x_5659) ;  /* 0x0000000000081947 */ /* 0x004fea0003800000 */
[----:B------:R-:W2:Y:S02]  /*1c10*/  SYNCS.PHASECHK.TRANS64.TRYWAIT P1, [UR6+0x32430], R2 ;  /* 0x03243002ff0075a7 */ /* 0x000ea40008020146 */
[----:B--2---:R-:W-:Y:S05]  /*1c20*/  @!P1 BRA `(.L_x_5660) ;  /* 0x0000011000309947 */ /* 0x004fea0003800000 */
.L_x_5659:
        /* <DEDUP_REMOVED lines=9> */
[----:B------:R-:W-:Y:S01]  /*1cc0*/  MOV R20, UR5 ;  /* 0x0000000500147c02 */ /* 0x000fe20008000f00 */
        /* <DEDUP_REMOVED lines=38> */
.L_x_5803:
[----:B------:R-:W-:Y:S05]  /*1f30*/  @!P0 BRA `(.L_x_5662) ;  /* 0x0000000000048947 */ /* 0x000fea0003800000 */
[----:B------:R-:W-:Y:S01]  /*1f40*/  BPT.TRAP 0x1 ;  /* 0x000000040000795c */ /* 0x000fe20000300000 */
.L_x_5662:
[----:B------:R2:W3:Y:S01]  /*1f50*/  SYNCS.PHASECHK.TRANS64.TRYWAIT P1, [UR6+0x32450], R2 ;  /* 0x03245002ff0075a7 */ /* 0x0004e20008020146 */
[----:B------:R-:W-:Y:S05]  /*1f60*/  @!P0 BRA `(.L_x_5663) ;  /* 0x0000000000048947 */ /* 0x000fea0003800000 */
[----:B------:R-:W-:Y:S01]  /*1f70*/  BPT.TRAP 0x1 ;  /* 0x000000040000795c */ /* 0x000fe20000300000 */
.L_x_5663:
[----:B---3--:R-:W-:Y:S05]  /*1f80*/  @P1 BRA `(.L_x_5664) ;  /* 0x0000000000081947 */ /* 0x008fea0003800000 */
[----:B------:R-:W3:Y:S02]  /*1f90*/  SYNCS.PHASECHK.TRANS64.TRYWAIT P1, [UR6+0x32450], R2 ;  /* 0x03245002ff0075a7 */ /* 0x000ee40008020146 */
[----:B---3--:R-:W-:Y:S05]  /*1fa0*/  @!P1 BRA `(.L_x_5665) ;  /* 0x0000010c00809947 */ /* 0x008fea0003800000 */
.L_x_5664:
        /* <DEDUP_REMOVED lines=84> */
[----:B------:R-:W-:Y:S01]  /*24f0*/  MOV R6, UR12 ;  /* 0x0000000c00067c02 */ /* 0x000fe20008000f00 */
        /* <DEDUP_REMOVED lines=57> */
.L_x_5666:
[----:B------:R-:W1:Y:S01]  /*2890*/  LDC R4, c[0x0][0x448] ;  /* 0x00011200ff047b82 */ /* 0x000e620000000800 */
[----:B------:R-:W-:Y:S01]  /*28a0*/  ULDC UR5, c[0x0][0xa80] ;  /* 0x0002a00000057ab9 */ /* 0x000fe20000000800 */
[----:B------:R-:W-:Y:S02]  /*28b0*/  UIADD3 UR10, UR6, 0x32440, URZ ;  /* 0x00032440060a7890 */ /* 0x000fe4000fffe03f */
[----:B------:R-:W-:Y:S02]  /*28c0*/  ULOP3.LUT UR7, UR7, 0x3000000, URZ, 0xfc, !UPT ;  /* 0x0300000007077892 */ /* 0x000fe4000f8efc3f */
[----:B------:R-:W-:Y:S02]  /*28d0*/  UPRMT UR10, UR48, 0x654, UR10 ;  /* 0x00000654300a7896 */ /* 0x000fe4000800000a */
[----:B------:R-:W-:Y:S01]  /*28e0*/  UIMAD UR4, UR38, 0xc00, UR7 ;  /* 0x00000c00260478a4 */ /* 0x000fe2000f8e0207 */
[----:B------:R-:W-:-:S06]  /*28f0*/  UMOV UR11, 0x40000040 ;  /* 0x40000040000b7882 */ /* 0x000fcc0000000000 */
[----:B------:R-:W-:Y:S01]  /*2900*/  SYNCS.ARRIVE.TRANS64.RED.A1T0 RZ, [UR10], RZ ;  /* 0x000000ffffff79a7 */ /* 0x000fe2000810040a */
[----:B------:R-:W-:Y:S01]  /*2910*/  UMOV UR10, UR4 ;  /* 0x00000004000a7c82 */ /* 0x000fe20008000000 */
[----:B------:R2:W-:Y:S01]  /*2920*/  BAR.SYNC.DEFER_BLOCKING R207, 0x100 ;  /* 0x000400cf0000751d */ /* 0x0005e20000010000 */
[----:B-1----:R-:W-:Y:S01]  /*2930*/  ISETP.NE.AND P6, PT, R4, 0x1, PT ;  /* 0x000000010400780c */ /* 0x002fe20003fc5270 */
[----:B------:R-:W-:-:S12]  /*2940*/  VIADD R4, R214, UR61 ;  /* 0x0000003dd6047c36 */ /* 0x000fd80008000000 */
[----:B------:R-:W1:Y:S08]  /*2950*/  @P6 LDC R5, c[0x0][0x44c] ;  /* 0x00011300ff056b82 */ /* 0x000e700000000800 */
[----:B------:R-:W3:Y:S01]  /*2960*/  @P6 LDC R72, c[0x0][0x450] ;  /* 0x00011400ff486b82 */ /* 0x000ee20000000800 */
[----:B-1----:R-:W-:-:S05]  /*2970*/  @P6 IMAD.HI.U32 R5, R4, R5, RZ ;  /* 0x0000000504056227 */ /* 0x002fca00078e00ff */
[----:B---3--:R-:W-:Y:S01]  /*2980*/  @P6 SHF.R.U32.HI R4, RZ, R72, R5 ;  /* 0x00000048ff046219 */ /* 0x008fe20000011605 */
[----:B------:R-:W-:-:S04]  /*2990*/  IMAD R5, R202, -0x60, R213 ;  /* 0xffffffa0ca057824 */ /* 0x000fc800078e02d5 */
[----:B------:R-:W1:Y:S01]  /*29a0*/  SHFL.IDX PT, R21, R4, RZ, 0x1c1f ;  /* 0x001c1fff04157589 */ /* 0x000e6200000e0000 */
[----:B------:R-:W-:-:S03]  /*29b0*/  VIADD R72, R5, 0x60 ;  /* 0x0000006005487836 */ /* 0x000fc60000000000 */
[----:B------:R-:W3:Y:S01]  /*29c0*/  SHFL.IDX PT, R73, R4, 0x1, 0x1c1f ;  /* 0x003c1f0004497f89 */ /* 0x000ee200000e0000 */
[----:B------:R-:W-:-:S05]  /*29d0*/  IMAD R5, R215, -0x2, R72 ;  /* 0xfffffffed7057824 */ /* 0x000fca00078e0248 */
[----:B------:R-:W-:-:S04]  /*29e0*/  IADD3 R72, -R212, 0x1, R5 ;  /* 0x00000001d4487810 */ /* 0x000fc80007ffe105 */
[----:B-1----:R-:W-:-:S04]  /*29f0*/  VIADDMNMX R21, R21, R72, R5, PT ;  /* 0x0000004815157246 */ /* 0x002fc80003800105 */
[C---:B------:R-:W-:Y:S02]  /*2a00*/  ISETP.GT.AND P5, PT, R21.reuse, RZ, PT ;  /* 0x000000ff1500720c */ /* 0x040fe40003fa4270 */
[C---:B------:R-:W-:Y:S02]  /*2a10*/  ISETP.GT.AND P4, PT, R21.reuse, 0x1, PT ;  /* 0x000000011500780c */ /* 0x040fe40003f84270 */
[----:B------:R-:W-:Y:S02]  /*2a20*/  FSEL R24, R24, -INF , P5 ;  /* 0xff80000018187808 */ /* 0x000fe40002800000 */
[C---:B------:R-:W-:Y:S02]  /*2a30*/  ISETP.GT.AND P2, PT, R21.reuse, 0x10, PT ;  /* 0x000000101500780c */ /* 0x040fe40003f44270 */
[----:B------:R-:W-:Y:S02]  /*2a40*/  ISETP.GT.AND P5, PT, R21, 0x11, PT ;  /* 0x000000111500780c */ /* 0x000fe40003fa4270 */
[----:B---3--:R-:W-:-:S02]  /*2a50*/  VIADDMNMX R73, R73, R72, R5, PT ;  /* 0x0000004849497246 */ /* 0x008fc40003800105 */
[----:B------:R-:W-:Y:S02]  /*2a60*/  ISETP.GT.AND P3, PT, R21, 0x8, PT ;  /* 0x000000081500780c */ /* 0x000fe40003f64270 */
[----:B------:R-:W-:Y:S02]  /*2a70*/  FSEL R72, R25, -INF , P4 ;  /* 0xff80000019487808 */ /* 0x000fe40002000000 */
[----:B------:R-:W-:Y:S02]  /*2a80*/  ISETP.GT.AND P4, PT, R21, 0x18, PT ;  /* 0x000000181500780c */ /* 0x000fe40003f84270 */
[----:B------:R-:W-:Y:S02]  /*2a90*/  FSEL R5, R32, -INF , P2 ;  /* 0xff80000020057808 */ /* 0x000fe40001000000 */
[----:B------:R-:W-:Y:S02]  /*2aa0*/  FSEL R157, R33, -INF , P5 ;  /* 0xff800000219d7808 */ /* 0x000fe40002800000 */
[----:B------:R-:W-:-:S02]  /*2ab0*/  ISETP.GT.AND P2, PT, R21, 0x21, PT ;  /* 0x000000211500780c */ /* 0x000fc40003f44270 */
[C---:B------:R-:W-:Y:S02]  /*2ac0*/  ISETP.GT.AND P5, PT, R21.reuse, 0x28, PT ;  /* 0x000000281500780c */ /* 0x040fe40003fa4270 */
[C---:B------:R-:W-:Y:S02]  /*2ad0*/  ISETP.GT.AND P1, PT, R21.reuse, 0x9, PT ;  /* 0x000000091500780c */ /* 0x040fe40003f24270 */
[----:B------:R-:W-:Y:S02]  /*2ae0*/  FSEL R28, R28, -INF , P3 ;  /* 0xff8000001c1c7808 */ /* 0x000fe40001800000 */
[C---:B------:R-:W-:Y:S02]  /*2af0*/  ISETP.GT.AND P3, PT, R21.reuse, 0x19, PT ;  /* 0x000000191500780c */ /* 0x040fe40003f64270 */
[----:B------:R-:W-:Y:S02]  /*2b00*/  FSEL R162, R36, -INF , P4 ;  /* 0xff80000024a27808 */ /* 0x000fe40002000000 */
[----:B------:R-:W-:-:S02]  /*2b10*/  ISETP.GT.AND P4, PT, R21, 0x29, PT ;  /* 0x000000291500780c */ /* 0x000fc40003f84270 */
[----:B------:R-:W-:Y:S02]  /*2b20*/  FSEL R158, R41, -INF , P2 ;  /* 0xff800000299e7808 */ /* 0x000fe40001000000 */
[----:B------:R-:W-:Y:S02]  /*2b30*/  FSEL R163, R44, -INF , P5 ;  /* 0xff8000002ca37808 */ /* 0x000fe40002800000 */
[C---:B------:R-:W-:Y:S02]  /*2b40*/  ISETP.GT.AND P2, PT, R21.reuse, 0x38, PT ;  /* 0x000000381500780c */ /* 0x040fe40003f44270 */
[----:B------:R-:W-:Y:S02]  /*2b50*/  ISETP.GT.AND P5, PT, R21, 0x39, PT ;  /* 0x000000391500780c */ /* 0x000fe40003fa4270 */
[----:B------:R-:W-:Y:S02]  /*2b60*/  FSEL R74, R29, -INF , P1 ;  /* 0xff8000001d4a7808 */ /* 0x000fe40000800000 */
[----:B------:R-:W-:-:S02]  /*2b70*/  FMNMX.FTZ R25, R24, R72, !PT ;  /* 0x0000004818197209 */ /* 0x000fc40007810000 */
[----:B------:R-:W-:Y:S02]  /*2b80*/  ISETP.GT.AND P1, PT, R21, 0x20, PT ;  /* 0x000000201500780c */ /* 0x000fe40003f24270 */
[----:B------:R-:W-:Y:S02]  /*2b90*/  FSEL R167, R37, -INF , P3 ;  /* 0xff80000025a77808 */ /* 0x000fe40001800000 */
[----:B------:R-:W-:Y:S02]  /*2ba0*/  ISETP.GT.AND P3, PT, R21, 0x30, PT ;  /* 0x000000301500780c */ /* 0x000fe40003f64270 */
[----:B------:R-:W-:Y:S02]  /*2bb0*/  FSEL R168, R45, -INF , P4 ;  /* 0xff8000002da87808 */ /* 0x000fe40002000000 */
[----:B------:R-:W-:Y:S02]  /*2bc0*/  ISETP.GT.AND P4, PT, R21, 0x40, PT ;  /* 0x000000401500780c */ /* 0x000fe40003f84270 */
[----:B------:R-:W-:-:S02]  /*2bd0*/  FSEL R164, R52, -INF , P2 ;  /* 0xff80000034a47808 */ /* 0x000fc40001000000 */
[----:B------:R-:W-:Y:S02]  /*2be0*/  FSEL R169, R53, -INF , P5 ;  /* 0xff80000035a97808 */ /* 0x000fe40002800000 */
[C---:B------:R-:W-:Y:S02]  /*2bf0*/  ISETP.GT.AND P2, PT, R21.reuse, 0x49, PT ;  /* 0x000000491500780c */ /* 0x040fe40003f44270 */
[C---:B------:R-:W-:Y:S02]  /*2c00*/  ISETP.GT.AND P5, PT, R21.reuse, 0x50, PT ;  /* 0x000000501500780c */ /* 0x040fe40003fa4270 */
[----:B------:R-:W-:Y:S02]  /*2c10*/  FMNMX.FTZ R25, R28, R25, !PT ;  /* 0x000000191c197209 */ /* 0x000fe40007810000 */
[----:B------:R-:W-:Y:S02]  /*2c20*/  FSEL R206, R40, -INF , P1 ;  /* 0xff80000028ce7808 */ /* 0x000fe40000800000 */
[----:B------:R-:W-:-:S02]  /*2c30*/  ISETP.GT.AND P1, PT, R21, 0x31, PT ;  /* 0x000000311500780c */ /* 0x000fc40003f24270 */
[----:B------:R-:W-:Y:S02]  /*2c40*/  FSEL R205, R48, -INF , P3 ;  /* 0xff80000030cd7808 */ /* 0x000fe40001800000 */
[C---:B------:R-:W-:Y:S02]  /*2c50*/  ISETP.GT.AND P3, PT, R21.reuse, 0x41, PT ;  /* 0x000000411500780c */ /* 0x040fe40003f64270 */
[----:B------:R-:W-:Y:S02]  /*2c60*/  FSEL R204, R56, -INF , P4 ;  /* 0xff80000038cc7808 */ /* 0x000fe40002000000 */
[----:B------:R-:W-:Y:S02]  /*2c70*/  ISETP.GT.AND P4, PT, R21, 0x51, PT ;  /* 0x000000511500780c */ /* 0x000fe40003f84270 */
[----:B------:R-:W-:Y:S02]  /*2c80*/  FSEL R170, R61, -INF , P2 ;  /* 0xff8000003daa7808 */ /* 0x000fe40001000000 */
[----:B------:R-:W-:-:S02]  /*2c90*/  FSEL R4, R64, -INF , P5 ;  /* 0xff80000040047808 */ /* 0x000fc40002800000 */
[----:B------:R-:W-:Y:S02]  /*2ca0*/  FMNMX.FTZ R32, R74, R25, !PT ;  /* 0x000000194a207209 */ /* 0x000fe40007810000 */
[C---:B------:R-:W-:Y:S02]  /*2cb0*/  ISETP.GT.AND P2, PT, R73.reuse, RZ, PT ;  /* 0x000000ff4900720c */ /* 0x040fe40003f44270 */
[----:B------:R-:W-:Y:S02]  /*2cc0*/  ISETP.GT.AND P5, PT, R73, 0x1, PT ;  /* 0x000000014900780c */ /* 0x000fe40003fa4270 */
[----:B------:R-:W-:Y:S02]  /*2cd0*/  FSEL R159, R49, -INF , P1 ;  /* 0xff800000319f7808 */ /* 0x000fe40000800000 */
[----:B------:R-:W-:Y:S02]  /*2ce0*/  ISETP.GT.AND P1, PT, R21, 0x48, PT ;  /* 0x000000481500780c */ /* 0x000fe40003f24270 */
[----:B------:R-:W-:-:S02]  /*2cf0*/  FSEL R160, R57, -INF , P3 ;  /* 0xff80000039a07808 */ /* 0x000fc40001800000 */
[----:B------:R-:W-:Y:S02]  /*2d00*/  ISETP.GT.AND P3, PT, R21, 0x58, PT ;  /* 0x000000581500780c */ /* 0x000fe40003f64270 */
[----:B------:R-:W-:Y:S02]  /*2d10*/  FSEL R161, R65, -INF , P4 ;  /* 0xff80000041a17808 */ /* 0x000fe40002000000 */
[----:B------:R-:W-:Y:S02]  /*2d20*/  FMNMX.FTZ R36, R5, R32, !PT ;  /* 0x0000002005247209 */ /* 0x000fe40007810000 */
[----:B------:R-:W-:Y:S02]  /*2d30*/  ISETP.GT.AND P4, PT, R73, 0x8, PT ;  /* 0x000000084900780c */ /* 0x000fe40003f84270 */
[----:B------:R-:W-:Y:S02]  /*2d40*/  FSEL R26, R26, -INF , P2 ;  /* 0xff8000001a1a7808 */ /* 0x000fe40001000000 */
[----:B------:R-:W-:-:S02]  /*2d50*/  FSEL R32, R27, -INF , P5 ;  /* 0xff8000001b207808 */ /* 0x000fc40002800000 */
[----:B------:R-:W-:Y:S02]  /*2d60*/  FSEL R165, R60, -INF , P1 ;  /* 0xff8000003ca57808 */ /* 0x000fe40000800000 */
[----:B------:R-:W-:Y:S02]  /*2d70*/  ISETP.GT.AND P1, PT, R21, 0x59, PT ;  /* 0x000000591500780c */ /* 0x000fe40003f24270 */
[----:B------:R-:W-:Y:S02]  /*2d80*/  FSEL R166, R68, -INF , P3 ;  /* 0xff80000044a67808 */ /* 0x000fe40001800000 */
        /* <DEDUP_REMOVED lines=16> */
[C---:B------:R-:W-:Y:S02]  /*2e90*/  ISETP.GT.AND P2, PT, R73.reuse, 0x19, PT ;  /* 0x000000194900780c */ /* 0x040fe40003f44270 */
        /* <DEDUP_REMOVED lines=50> */
[----:B------:R-:W-:Y:S02]  /*31c0*/  FSEL R171, R69, -INF , P1 ;  /* 0xff80000045ab7808 */ /* 0x000fe40000800000 */
        /* <DEDUP_REMOVED lines=13> */
[----:B------:R-:W-:Y:S01]  /*32a0*/  FSEL R197, R70, -INF , P1 ;  /* 0xff80000046c57808 */ /* 0x000fe20000800000 */
[----:B------:R-:W1:Y:S01]  /*32b0*/  SHFL.BFLY PT, R38, R25, 0x2, 0x1f ;  /* 0x0c401f0019267f89 */ /* 0x000e6200000e0000 */
[----:B------:R-:W-:Y:S02]  /*32c0*/  FMNMX.FTZ R34, R192, R21, !PT ;  /* 0x00000015c0227209 */ /* 0x000fe40007810000 */
[----:B------:R-:W-:Y:S02]  /*32d0*/  FSEL R203, R71, -INF , P2 ;  /* 0xff80000047cb7808 */ /* 0x000fe40001000000 */
[----:B------:R-:W-:-:S04]  /*32e0*/  FMNMX.FTZ R34, R197, R34, !PT ;  /* 0x00000022c5227209 */ /* 0x000fc80007810000 */
        /* <DEDUP_REMOVED lines=24> */
[----:B------:R-:W-:Y:S01]  /*3470*/  FFMA.FTZ R158, R158, UR5, -R199 ;  /* 0x000000059e9e7c23 */ /* 0x000fe200080108c7 */
        /* <DEDUP_REMOVED lines=8> */
[----:B------:R-:W-:Y:S01]  /*3500*/  FFMA.FTZ R193, R193, UR5, -R201 ;  /* 0x00000005c1c17c23 */ /* 0x000fe200080108c9 */
[--C-:B------:R-:W-:Y:S01]  /*3510*/  FFMA.FTZ R163, R163, UR5, -R199.reuse ;  /* 0x00000005a3a37c23 */ /* 0x100fe200080108c7 */
[----:B------:R-:W-:Y:S01]  /*3520*/  FFMA.FTZ R168, R168, UR5, -R199 ;  /* 0x00000005a8a87c23 */ /* 0x000fe200080108c7 */
        /* <DEDUP_REMOVED lines=9> */
[----:B------:R-:W3:Y:S01]  /*35c0*/  MUFU.EX2 R179, R179 ;  /* 0x000000b300b37308 */ /* 0x000ee20000000800 */
[----:B-1----:R-:W-:Y:S01]  /*35d0*/  F2FP.BF16.F32.PACK_AB R152, R177, R176 ;  /* 0x000000b0b198723e */ /* 0x002fe200000010ff */
[--C-:B------:R-:W-:Y:S01]  /*35e0*/  FFMA.FTZ R174, R174, UR5, -R201.reuse ;  /* 0x00000005aeae7c23 */ /* 0x100fe200080108c9 */
[--C-:B------:R-:W-:Y:S01]  /*35f0*/  FFMA.FTZ R186, R186, UR5, -R201.reuse ;  /* 0x00000005baba7c23 */ /* 0x100fe200080108c9 */
[--C-:B------:R-:W-:Y:S01]  /*3600*/  FFMA.FTZ R191, R191, UR5, -R201.reuse ;  /* 0x00000005bfbf7c23 */ /* 0x100fe200080108c9 */
[----:B------:R-:W-:Y:S01]  /*3610*/  FFMA.FTZ R195, R195, UR5, -R201 ;  /* 0x00000005c3c37c23 */ /* 0x000fe200080108c9 */
[--C-:B------:R-:W-:Y:S01]  /*3620*/  FFMA.FTZ R204, R204, UR5, -R199.reuse ;  /* 0x00000005cccc7c23 */ /* 0x100fe200080108c7 */
[--C-:B------:R-:W-:Y:S01]  /*3630*/  FFMA.FTZ R160, R160, UR5, -R199.reuse ;  /* 0x00000005a0a07c23 */ /* 0x100fe200080108c7 */
[----:B------:R-:W-:Y:S01]  /*3640*/  MUFU.EX2 R180, R180 ;  /* 0x000000b400b47308 */ /* 0x000fe20000000800 */
[--C-:B------:R-:W-:Y:S01]  /*3650*/  FFMA.FTZ R165, R165, UR5, -R199.reuse ;  /* 0x00000005a5a57c23 */ /* 0x100fe200080108c7 */
[----:B------:R-:W-:Y:S01]  /*3660*/  FFMA.FTZ R170, R170, UR5, -R199 ;  /* 0x00000005aaaa7c23 */ /* 0x000fe200080108c7 */
[--C-:B------:R-:W-:Y:S01]  /*3670*/  FFMA.FTZ R175, R175, UR5, -R201.reuse ;  /* 0x00000005afaf7c23 */ /* 0x100fe200080108c9 */
[--C-:B------:R-:W-:Y:S01]  /*3680*/  FFMA.FTZ R187, R187, UR5, -R201.reuse ;  /* 0x00000005bbbb7c23 */ /* 0x100fe200080108c9 */
[--C-:B------:R-:W-:Y:S01]  /*3690*/  FFMA.FTZ R196, R196, UR5, -R201.reuse ;  /* 0x00000005c4c47c23 */ /* 0x100fe200080108c9 */
[----:B------:R-:W-:Y:S01]  /*36a0*/  FFMA.FTZ R198, R198, UR5, -R201 ;  /* 0x00000005c6c67c23 */ /* 0x000fe200080108c9 */
[--C-:B------:R-:W-:Y:S01]  /*36b0*/  FFMA.FTZ R4, R4, UR5, -R199.reuse ;  /* 0x0000000504047c23 */ /* 0x100fe200080108c7 */
[----:B------:R-:W1:Y:S01]  /*36c0*/  MUFU.EX2 R181, R181 ;  /* 0x000000b500b57308 */ /* 0x000e620000000800 */
        /* <DEDUP_REMOVED lines=12> */
[----:B-1----:R-:W-:Y:S01]  /*3790*/  F2FP.BF16.F32.PACK_AB R153, R181, R180 ;  /* 0x000000b4b599723e */ /* 0x002fe200000010ff */
[----:B------:R-:W-:Y:S01]  /*37a0*/  FADD.FTZ R181, R180, R181 ;  /* 0x000000b5b4b57221 */ /* 0x000fe20000010000 */
[----:B------:R-:W-:-:S05]  /*37b0*/  FADD.FTZ R178, R179, R178 ;  /* 0x000000b2b3b27221 */ /* 0x000fca0000010000 */
[----:B------:R-:W1:Y:S08]  /*37c0*/  MUFU.EX2 R5, R5 ;  /* 0x0000000500057308 */ /* 0x000e700000000800 */
[----:B------:R-:W-:Y:S01]  /*37d0*/  MUFU.EX2 R157, R157 ;  /* 0x0000009d009d7308 */ /* 0x000fe20000000800 */
[----:B---3--:R-:W-:Y:S01]  /*37e0*/  F2FP.BF16.F32.PACK_AB R155, R183, R182 ;  /* 0x000000b6b79b723e */ /* 0x008fe200000010ff */
[----:B------:R-:W-:-:S03]  /*37f0*/  FADD.FTZ R182, R182, R181 ;  /* 0x000000b5b6b67221 */ /* 0x000fc60000010000 */
[----:B------:R-:W-:Y:S01]  /*3800*/  WARPGROUP.ARRIVE ;  /* 0x00000000000079c5 */ /* 0x000fe20000000000 */
[----:B------:R-:W-:Y:S02]  /*3810*/  FADD.FTZ R183, R183, R182 ;  /* 0x000000b6b7b77221 */ /* 0x000fe40000010000 */
[----:B------:R-:W-:Y:S01]  /*3820*/  MUFU.EX2 R162, R162 ;  /* 0x000000a200a27308 */ /* 0x000fe20000000800 */
[----:B-1----:R-:W-:Y:S02]  /*3830*/  FADD.FTZ R178, R5, R178 ;  /* 0x000000b205b27221 */ /* 0x002fe40000010000 */
[----:B------:R-:W-:Y:S01]  /*3840*/  HGMMA.64x256x16.F32.BF16 R24, R152, gdesc[UR8].tnspB, RZ, !UPT, gsb0 ;  /* 0x43e0000898187df0 */ /* 0x000fe2000c0018ff */
[----:B------:R-:W-:Y:S01]  /*3850*/  UIADD3 UR10, UR4, 0x80, URZ ;  /* 0x00000080040a7890 */ /* 0x000fe2000fffe03f */
[----:B------:R-:W-:-:S03]  /*3860*/  UMOV UR11, 0x40000040 ;  /* 0x40000040000b7882 */ /* 0x000fc60000000000 */
[----:B------:R-:W-:Y:S08]  /*3870*/  MUFU.EX2 R167, R167 ;  /* 0x000000a700a77308 */ /* 0x000ff00000000800 */
[----:B------:R-:W1:Y:S08]  /*3880*/  MUFU.EX2 R172, R172 ;  /* 0x000000ac00ac7308 */ /* 0x000e700000000800 */
[----:B------:R-:W3:Y:S08]  /*3890*/  MUFU.EX2 R184, R184 ;  /* 0x000000b800b87308 */ /* 0x000ef00000000800 */
[----:B------:R-:W-:Y:S01]  /*38a0*/  MUFU.EX2 R189, R189 ;  /* 0x000000bd00bd7308 */ /* 0x000fe20000000800 */
[----:B-1----:R-:W-:-:S07]  /*38b0*/  FADD.FTZ R183, R172, R183 ;  /* 0x000000b7acb77221 */ /* 0x002fce0000010000 */
[----:B------:R-:W1:Y:S08]  /*38c0*/  MUFU.EX2 R193, R193 ;  /* 0x000000c100c17308 */ /* 0x000e700000000800 */
[----:B------:R-:W4:Y:S08]  /*38d0*/  MUFU.EX2 R206, R206 ;  /* 0x000000ce00ce7308 */ /* 0x000f300000000800 */
[----:B------:R-:W-:Y:S08]  /*38e0*/  MUFU.EX2 R158, R158 ;  /* 0x0000009e009e7308 */ /* 0x000ff00000000800 */
[----:B------:R-:W-:Y:S08]  /*38f0*/  MUFU.EX2 R163, R163 ;  /* 0x000000a300a37308 */ /* 0x000ff00000000800 */
[----:B------:R-:W-:Y:S08]  /*3900*/  MUFU.EX2 R168, R168 ;  /* 0x000000a800a87308 */ /* 0x000ff00000000800 */
[----:B------:R-:W5:Y:S08]  /*3910*/  MUFU.EX2 R173, R173 ;  /* 0x000000ad00ad7308 */ /* 0x000f700000000800 */
[----:B------:R-:W0:Y:S08]  /*3920*/  MUFU.EX2 R185, R185 ;  /* 0x000000b900b97308 */ /* 0x000e300000000800 */
[----:B------:R-:W-:Y:S08]  /*3930*/  MUFU.EX2 R190, R190 ;  /* 0x000000be00be7308 */ /* 0x000ff00000000800 */
[----:B------:R-:W2:Y:S08]  /*3940*/  MUFU.EX2 R194, R194 ;  /* 0x000000c200c27308 */ /* 0x000eb00000000800 */
[----:B------:R-:W2:Y:S08]  /*3950*/  MUFU.EX2 R205, R205 ;  /* 0x000000cd00cd7308 */ /* 0x000eb00000000800 */
[----:B------:R-:W-:Y:S08]  /*3960*/  MUFU.EX2 R159, R159 ;  /* 0x0000009f009f7308 */ /* 0x000ff00000000800 */
[----:B------:R-:W-:Y:S08]  /*3970*/  MUFU.EX2 R164, R164 ;  /* 0x000000a400a47308 */ /* 0x000ff00000000800 */
[----:B------:R-:W-:Y:S08]  /*3980*/  MUFU.EX2 R169, R169 ;  /* 0x000000a900a97308 */ /* 0x000ff00000000800 */
[----:B------:R-:W2:Y:S08]  /*3990*/  MUFU.EX2 R174, R174 ;  /* 0x000000ae00ae7308 */ /* 0x000eb00000000800 */
[----:B------:R-:W2:Y:S08]  /*39a0*/  MUFU.EX2 R186, R186 ;  /* 0x000000ba00ba7308 */ /* 0x000eb00000000800 */
        /* <DEDUP_REMOVED lines=10> */
[----:B------:R-:W-:Y:S08]  /*3a50*/  MUFU.EX2 R4, R4 ;  /* 0x0000000400047308 */ /* 0x000ff00000000800 */
[----:B------:R-:W-:Y:S08]  /*3a60*/  MUFU.EX2 R161, R161 ;  /* 0x000000a100a17308 */ /* 0x000ff00000000800 */
[----:B------:R-:W-:Y:S08]  /*3a70*/  MUFU.EX2 R166, R166 ;  /* 0x000000a600a67308 */ /* 0x000ff00000000800 */
[----:B------:R-:W-:Y:S08]  /*3a80*/  MUFU.EX2 R171, R171 ;  /* 0x000000ab00ab7308 */ /* 0x000ff00000000800 */
[----:B------:R-:W2:Y:S01]  /*3a90*/  MUFU.EX2 R188, R188 ;  /* 0x000000bc00bc7308 */ /* 0x000ea20000000800 */
[----:B------:R-:W-:-:S02]  /*3aa0*/  WARPGROUP.DEPBAR.LE gsb0, 0x0 ;  /* 0x00008000000079c5 */ /* 0x000fc40000010000 */
[C---:B------:R-:W-:Y:S01]  /*3ab0*/  F2FP.BF16.F32.PACK_AB R152, R157.reuse, R5 ;  /* 0x000000059d98723e */ /* 0x040fe200000010ff */
[----:B------:R-:W-:Y:S01]  /*3ac0*/  FADD.FTZ R157, R157, R178 ;  /* 0x000000b29d9d7221 */ /* 0x000fe20000010000 */
[C---:B---3--:R-:W-:Y:S01]  /*3ad0*/  F2FP.BF16.F32.PACK_AB R153, R184.reuse, R172 ;  /* 0x000000acb899723e */ /* 0x048fe200000010ff */
[----:B------:R-:W-:Y:S01]  /*3ae0*/  FADD.FTZ R184, R184, R183 ;  /* 0x000000b7b8b87221 */ /* 0x000fe20000010000 */
[----:B------:R-:W-:Y:S01]  /*3af0*/  F2FP.BF16.F32.PACK_AB R154, R167, R162 ;  /* 0x000000a2a79a723e */ /* 0x000fe200000010ff */
[----:B------:R-:W3:Y:S01]  /*3b00*/  MUFU.EX2 R192, R192 ;  /* 0x000000c000c07308 */ /* 0x000ee20000000800 */
[----:B-1----:R-:W-:Y:S01]  /*3b10*/  F2FP.BF16.F32.PACK_AB R155, R193, R189 ;  /* 0x000000bdc19b723e */ /* 0x002fe200000010ff */
[----:B------:R-:W-:Y:S01]  /*3b20*/  FADD.FTZ R162, R162, R157 ;  /* 0x0000009da2a27221 */ /* 0x000fe20000010000 */
[----:B------:R-:W-:Y:S02]  /*3b30*/  FADD.FTZ R184, R189, R184 ;  /* 0x000000b8bdb87221 */ /* 0x000fe40000010000 */
[----:B------:R-:W-:Y:S01]  /*3b40*/  WARPGROUP.ARRIVE ;  /* 0x00000000000079c5 */ /* 0x000fe20000000000 */
[----:B------:R-:W-:Y:S01]  /*3b50*/  FADD.FTZ R167, R167, R162 ;  /* 0x000000a2a7a77221 */ /* 0x000fe20000010000 */
[----:B------:R-:W-:Y:S01]  /*3b60*/  FADD.FTZ R184, R193, R184 ;  /* 0x000000b8c1b87221 */ /* 0x000fe20000010000 */
[----:B------:R-:W-:Y:S02]  /*3b70*/  MUFU.EX2 R197, R197 ;  /* 0x000000c500c57308 */ /* 0x000fe40000000800 */
[----:B----4-:R-:W-:Y:S01]  /*3b80*/  FADD.FTZ R167, R206, R167 ;  /* 0x000000a7cea77221 */ /* 0x010fe20000010000 */
[----:B------:R-:W-:Y:S01]  /*3b90*/  HGMMA.64x256x16.F32.BF16 R24, R152, gdesc[UR8].tnspB, R24, gsb0 ;  /* 0x43e0000898187df0 */ /* 0x000fe20008001818 */
[----:B------:R-:W-:Y:S01]  /*3ba0*/  UIADD3 UR10, UR4, 0x100, URZ ;  /* 0x00000100040a7890 */ /* 0x000fe2000fffe03f */
[----:B-----5:R-:W-:Y:S01]  /*3bb0*/  FADD.FTZ R184, R173, R184 ;  /* 0x000000b8adb87221 */ /* 0x020fe20000010000 */
[----:B------:R-:W-:-:S02]  /*3bc0*/  UMOV UR11, 0x40000040 ;  /* 0x40000040000b7882 */ /* 0x000fc40000000000 */
[----:B------:R-:W1:Y:S01]  /*3bd0*/  MUFU.EX2 R199, R199 ;  /* 0x000000c700c77308 */ /* 0x000e620000000800 */
[----:B------:R-:W-:Y:S02]  /*3be0*/  WARPGROUP.DEPBAR.LE gsb0, 0x0 ;  /* 0x00008000000079c5 */ /* 0x000fe40000010000 */
[C---:B------:R-:W-:Y:S01]  /*3bf0*/  F2FP.BF16.F32.PACK_AB R152, R158.reuse, R206 ;  /* 0x000000ce9e98723e */ /* 0x040fe200000010ff */
[----:B------:R-:W-:Y:S01]  /*3c00*/  FADD.FTZ R158, R158, R167 ;  /* 0x000000a79e9e7221 */ /* 0x000fe20000010000 */
[C---:B0-----:R-:W-:Y:S01]  /*3c10*/  F2FP.BF16.F32.PACK_AB R153, R185.reuse, R173 ;  /* 0x000000adb999723e */ /* 0x041fe200000010ff */
        /* <DEDUP_REMOVED lines=42> */
[----:B------:R-:W-:-:S08]  /*3ec0*/  FADD.FTZ R187, R188, R187 ;  /* 0x000000bbbcbb7221 */ /* 0x000fd00000010000 */
[----:B------:R-:W-:Y:S01]  /*3ed0*/  HGMMA.64x256x16.F32.BF16 R24, R152, gdesc[UR8].tnspB, R24, gsb0 ;  /* 0x43e0000898187df0 */ /* 0x000fe20008001818 */
[----:B------:R-:W-:Y:S01]  /*3ee0*/  UIADD3 UR10, UR4, 0x280, URZ ;  /* 0x00000280040a7890 */ /* 0x000fe2000fffe03f */
[----:B------:R-:W-:Y:S01]  /*3ef0*/  UMOV UR11, 0x40000040 ;  /* 0x40000040000b7882 */ /* 0x000fe20000000000 */
[----:B------:R-:W-:Y:S02]  /*3f00*/  WARPGROUP.DEPBAR.LE gsb0, 0x0 ;  /* 0x00008000000079c5 */ /* 0x000fe40000010000 */
[----:B------:R-:W-:Y:S01]  /*3f10*/  F2FP.BF16.F32.PACK_AB R152, R161, R4 ;  /* 0x00000004a198723e */ /* 0x000fe200000010ff */
[----:B------:R-:W-:Y:S01]  /*3f20*/  FADD.FTZ R4, R4, R165 ;  /* 0x000000a504047221 */ /* 0x000fe20000010000 */
[C---:B---3--:R-:W-:Y:S01]  /*3f30*/  F2FP.BF16.F32.PACK_AB R153, R192.reuse, R188 ;  /* 0x000000bcc099723e */ /* 0x048fe200000010ff */
        /* <DEDUP_REMOVED lines=8> */
[----:B------:R-:W-:-:S10]  /*3fc0*/  FADD.FTZ R4, R171, R4 ;  /* 0x00000004ab047221 */ /* 0x000fd40000010000 */
[----:B------:R-:W-:Y:S03]  /*3fd0*/  HGMMA.64x256x16.F32.BF16 R24, R152, gdesc[UR8].tnspB, R24, gsb0 ;  /* 0x43e0000898187df0 */ /* 0x000fe60008001818 */
[----:B------:R-:W-:Y:S02]  /*3fe0*/  WARPGROUP.DEPBAR.LE gsb0, 0x0 ;  /* 0x00008000000079c5 */ /* 0x000fe40000010000 */
[----:B------:R-:W-:Y:S05]  /*3ff0*/  @!P0 BRA `(.L_x_5667) ;  /* 0x0000000000048947 */ /* 0x000fea0003800000 */
[----:B------:R-:W-:Y:S01]  /*4000*/  BPT.TRAP 0x1 ;  /* 0x000000040000795c */ /* 0x000fe20000300000 */
.L_x_5667:
[----:B------:R-:W0:Y:S01]  /*4010*/  @P6 LDC R153, c[0x0][0x44c] ;  /* 0x00011300ff996b82 */ /* 0x000e220000000800 */
[----:B------:R-:W-:Y:S01]  /*4020*/  IMAD.U32 R152, RZ, RZ, UR61 ;  /* 0x0000003dff987e24 */ /* 0x000fe2000f8e00ff */
[----:B------:R-:W-:Y:S01]  /*4030*/  UIADD3 UR6, UR6, 0x32460, URZ ;  /* 0x0003246006067890 */ /* 0x000fe2000fffe03f */
[----:B------:R-:W-:-:S03]  /*4040*/  VIADD R202, R202, 0xfffffffe ;  /* 0xfffffffecaca7836 */ /* 0x000fc60000000000 */
[----:B------:R-:W-:Y:S02]  /*4050*/  UPRMT UR6, UR48, 0x654, UR6 ;  /* 0x0000065430067896 */ /* 0x000fe40008000006 */
[----:B------:R-:W1:Y:S07]  /*4060*/  @P6 LDC R154, c[0x0][0x450] ;  /* 0x00011400ff9a6b82 */ /* 0x000e6e0000000800 */
[----:B------:R-:W-:Y:S01]  /*4070*/  SYNCS.ARRIVE.TRANS64.RED.A1T0 RZ, [UR6], RZ ;  /* 0x000000ffffff79a7 */ /* 0x000fe20008100406 */
[----:B0-----:R-:W-:-:S05]  /*4080*/  @P6 IMAD.HI.U32 R153, R153, UR61, RZ ;  /* 0x0000003d99996c27 */ /* 0x001fca000f8e00ff */
[----:B-1----:R-:W-:-:S04]  /*4090*/  @P6 SHF.R.U32.HI R152, RZ, R154, R153 ;  /* 0x0000009aff986219 */ /* 0x002fc80000011699 */
[----:B------:R-:W-:-:S05]  /*40a0*/  IADD3 R152, R152, R213, -R212 ;  /* 0x000000d598987210 */ /* 0x000fca0007ffe8d4 */
        /* <DEDUP_REMOVED lines=8> */
.L_x_5679:
        /* <DEDUP_REMOVED lines=8> */
.L_x_5669:
        /* <DEDUP_REMOVED lines=9> */
.L_x_5670:
[----:B-1----:R-:W-:Y:S05]  /*4240*/  @P1 BRA `(.L_x_5671) ;  /* 0x0000000000081947 */ /* 0x002fea0003800000 */
[----:B------:R-:W1:Y:S02]  /*4250*/  SYNCS.PHASECHK.TRANS64.TRYWAIT P1, [UR4+0x32430], R0 ;  /* 0x03243000ff0075a7 */ /* 0x000e640008020144 */
[----:B-1----:R-:W-:Y:S05]  /*4260*/  @!P1 BRA `(.L_x_5672) ;  /* 0x000000e800e89947 */ /* 0x002fea0003800000 */
.L_x_5671:
        /* <DEDUP_REMOVED lines=32> */
.L_x_5673:
[----:B------:R2:W3:Y:S01]  /*4470*/  SYNCS.PHASECHK.TRANS64.TRYWAIT P1, [UR4+0x32450], R0 ;  /* 0x03245000ff0075a7 */ /* 0x0004e20008020144 */
[----:B------:R-:W-:Y:S05]  /*4480*/  @!P0 BRA `(.L_x_5674) ;  /* 0x0000000000048947 */ /* 0x000fea0003800000 */
[----:B------:R-:W-:Y:S01]  /*4490*/  BPT.TRAP 0x1 ;  /* 0x000000040000795c */ /* 0x000fe20000300000 */
.L_x_5674:
[----:B---3--:R-:W-:Y:S05]  /*44a0*/  @P1 BRA `(.L_x_5675) ;  /* 0x0000000000081947 */ /* 0x008fea0003800000 */
[----:B------:R-:W3:Y:S02]  /*44b0*/  SYNCS.PHASECHK.TRANS64.TRYWAIT P1, [UR4+0x32450], R0 ;  /* 0x03245000ff0075a7 */ /* 0x000ee40008020144 */
[----:B---3--:R-:W-:Y:S05]  /*44c0*/  @!P1 BRA `(.L_x_5676) ;  /* 0x000000e800689947 */ /* 0x008fea0003800000 */
.L_x_5675:
        /* <DEDUP_REMOVED lines=101> */
.L_x_5677:
[----:B------:R-:W1:Y:S01]  /*4b20*/  LDC R21, c[0x0][0x448] ;  /* 0x00011200ff157b82 */ /* 0x000e620000000800 */
[----:B------:R-:W-:Y:S01]  /*4b30*/  VIADD R205, R214, UR61 ;  /* 0x0000003dd6cd7c36 */ /* 0x000fe20008000000 */
[----:B------:R-:W-:Y:S01]  /*4b40*/  ULDC UR5, c[0x0][0xa80] ;  /* 0x0002a00000057ab9 */ /* 0x000fe20000000800 */
[----:B------:R-:W-:Y:S02]  /*4b50*/  UIADD3 UR10, UR4, 0x32440, URZ ;  /* 0x00032440040a7890 */ /* 0x000fe4000fffe03f */
[----:B------:R-:W-:Y:S02]  /*4b60*/  UIMAD UR6, UR6, 0xc00, UR7 ;  /* 0x00000c00060678a4 */ /* 0x000fe4000f8e0207 */
[----:B------:R-:W-:Y:S01]  /*4b70*/  UPRMT UR10, UR54, 0x654, UR10 ;  /* 0x00000654360a7896 */ /* 0x000fe2000800000a */
[----:B------:R-:W-:-:S08]  /*4b80*/  UMOV UR11, 0x40000040 ;  /* 0x40000040000b7882 */ /* 0x000fd00000000000 */
[----:B------:R-:W-:Y:S01]  /*4b90*/  SYNCS.ARRIVE.TRANS64.RED.A1T0 RZ, [UR10], RZ ;  /* 0x000000ffffff79a7 */ /* 0x000fe2000810040a */
[----:B------:R-:W-:Y:S01]  /*4ba0*/  UMOV UR10, UR6 ;  /* 0x00000006000a7c82 */ /* 0x000fe20008000000 */
[----:B-1----:R-:W-:-:S13]  /*4bb0*/  ISETP.NE.AND P1, PT, R21, 0x1, PT ;  /* 0x000000011500780c */ /* 0x002fda0003f25270 */
[----:B------:R-:W1:Y:S08]  /*4bc0*/  @P1 LDC R206, c[0x0][0x44c] ;  /* 0x00011300ffce1b82 */ /* 0x000e700000000800 */
[----:B------:R-:W2:Y:S01]  /*4bd0*/  @P1 LDC R21, c[0x0][0x450] ;  /* 0x00011400ff151b82 */ /* 0x000ea20000000800 */
[----:B-1----:R-:W-:-:S05]  /*4be0*/  @P1 IMAD.HI.U32 R206, R205, R206, RZ ;  /* 0x000000cecdce1227 */ /* 0x002fca00078e00ff */
[----:B--2---:R-:W-:Y:S01]  /*4bf0*/  @P1 SHF.R.U32.HI R205, RZ, R21, R206 ;  /* 0x00000015ffcd1219 */ /* 0x004fe200000116ce */
[----:B------:R-:W-:-:S04]  /*4c00*/  IMAD.MOV.U32 R206, RZ, RZ, -0x60 ;  /* 0xffffffa0ffce7424 */ /* 0x000fc800078e00ff */
[----:B------:R-:W1:Y:S01]  /*4c10*/  SHFL.IDX PT, R21, R205, RZ, 0x1c1f ;  /* 0x001c1fffcd157589 */ /* 0x000e6200000e0000 */
[----:B------:R-:W-:-:S03]  /*4c20*/  IMAD R206, R202, R206, 0x1 ;  /* 0x00000001cace7424 */ /* 0x000fc600078e02ce */
[----:B------:R-:W2:Y:S01]  /*4c30*/  SHFL.IDX PT, R205, R205, 0x1, 0x1c1f ;  /* 0x003c1f00cdcd7f89 */ /* 0x000ea200000e0000 */
[----:B------:R-:W-:-:S05]  /*4c40*/  IMAD R206, R215, -0x2, R206 ;  /* 0xfffffffed7ce7824 */ /* 0x000fca00078e02ce */
[----:B------:R-:W-:-:S04]  /*4c50*/  IADD3 R206, -R212, R206, R213 ;  /* 0x000000ced4ce7210 */ /* 0x000fc80007ffe1d5 */
[----:B-1----:R-:W-:-:S04]  /*4c60*/  IADD3 R21, R206, R21, RZ ;  /* 0x00000015ce157210 */ /* 0x002fc80007ffe0ff */
[C---:B------:R-:W-:Y:S01]  /*4c70*/  ISETP.GT.AND P4, PT, R21.reuse, 0x8, PT ;  /* 0x000000081500780c */ /* 0x040fe20003f84270 */
[----:B--2---:R-:W-:Y:S01]  /*4c80*/  IMAD.IADD R205, R206, 0x1, R205 ;  /* 0x00000001cecd7824 */ /* 0x004fe200078e02cd */
[C---:B------:R-:W-:Y:S02]  /*4c90*/  ISETP.GT.AND P2, PT, R21.reuse, RZ, PT ;  /* 0x000000ff1500720c */ /* 0x040fe40003f44270 */
[C---:B------:R-:W-:Y:S02]  /*4ca0*/  ISETP.GT.AND P1, PT, R21.reuse, 0x10, PT ;  /* 0x000000101500780c */ /* 0x040fe40003f24270 */
[----:B------:R-:W-:Y:S02]  /*4cb0*/  FSEL R206, R156, -INF , P4 ;  /* 0xff8000009cce7808 */ /* 0x000fe40002000000 */
[----:B------:R-:W-:Y:S02]  /*4cc0*/  ISETP.GT.AND P4, PT, R21, 0x19, PT ;  /* 0x000000191500780c */ /* 0x000fe40003f84270 */
[----:B------:R-:W-:-:S02]  /*4cd0*/  FSEL R152, R152, -INF , P2 ;  /* 0xff80000098987808 */ /* 0x000fc40001000000 */
[C---:B------:R-:W-:Y:S02]  /*4ce0*/  ISETP.GT.AND P2, PT, R21.reuse, 0x11, PT ;  /* 0x000000111500780c */ /* 0x040fe40003f44270 */
[----:B------:R-:W-:Y:S02]  /*4cf0*/  FSEL R160, R160, -INF , P1 ;  /* 0xff800000a0a07808 */ /* 0x000fe40000800000 */
[----:B------:R-:W-:Y:S02]  /*4d00*/  ISETP.GT.AND P1, PT, R21, 0x21, PT ;  /* 0x000000211500780c */ /* 0x000fe40003f24270 */
[----:B------:R-:W-:Y:S02]  /*4d10*/  FSEL R165, R165, -INF , P4 ;  /* 0xff800000a5a57808 */ /* 0x000fe40002000000 */
[----:B------:R-:W-:Y:S02]  /*4d20*/  ISETP.GT.AND P4, PT, R21, 0x30, PT ;  /* 0x000000301500780c */ /* 0x000fe40003f84270 */
[----:B------:R-:W-:-:S02]  /*4d30*/  FSEL R161, R161, -INF , P2 ;  /* 0xff800000a1a17808 */ /* 0x000fc40001000000 */
[----:B------:R-:W-:Y:S02]  /*4d40*/  ISETP.GT.AND P2, PT, R21, 0x28, PT ;  /* 0x000000281500780c */ /* 0x000fe40003f44270 */
        /* <DEDUP_REMOVED lines=101> */
[C---:B------:R-:W-:Y:S02]  /*53a0*/  ISETP.GT.AND P4, PT, R205.reuse, 0x58, PT ;  /* 0x00000058cd00780c */ /* 0x040fe40003f84270 */
[----:B------:R-:W-:Y:S02]  /*53b0*/  ISETP.GT.AND P3, PT, R205, 0x59, PT ;  /* 0x00000059cd00780c */ /* 0x000fe40003f64270 */
[----:B------:R-:W-:Y:S02]  /*53c0*/  FSEL R195, R195, -INF , P2 ;  /* 0xff800000c3c37808 */ /* 0x000fe40001000000 */
[----:B------:R-:W-:Y:S02]  /*53d0*/  FMNMX.FTZ R205, R194, R156, !PT ;  /* 0x0000009cc2cd7209 */ /* 0x000fe40007810000 */
[----:B------:R-:W-:Y:S02]  /*53e0*/  FSEL R185, R185, -INF , P5 ;  /* 0xff800000b9b97808 */ /* 0x000fe40002800000 */
[----:B------:R-:W-:-:S02]  /*53f0*/  ISETP.GT.AND P1, PT, R21, 0x48, PT ;  /* 0x000000481500780c */ /* 0x000fc40003f24270 */
        /* <DEDUP_REMOVED lines=15> */
[----:B------:R-:W-:Y:S01]  /*54f0*/  ISETP.GT.AND P1, PT, R21, 0x58, PT ;  /* 0x000000581500780c */ /* 0x000fe20003f24270 */
[----:B------:R-:W1:Y:S01]  /*5500*/  SHFL.BFLY PT, R207, R156, 0x2, 0x1f ;  /* 0x0c401f009ccf7f89 */ /* 0x000e6200000e0000 */
[----:B------:R-:W-:Y:S02]  /*5510*/  FSEL R193, R193, -INF , P2 ;  /* 0xff800000c1c17808 */ /* 0x000fe40001000000 */
[----:B------:R-:W-:-:S02]  /*5520*/  FMNMX.FTZ R205, R192, R205, !PT ;  /* 0x000000cdc0cd7209 */ /* 0x000fc40007810000 */
[----:B------:R-:W-:Y:S02]  /*5530*/  ISETP.GT.AND P2, PT, R21, 0x59, PT ;  /* 0x000000591500780c */ /* 0x000fe40003f44270 */
[----:B------:R-:W-:Y:S02]  /*5540*/  FSEL R196, R196, -INF , P1 ;  /* 0xff800000c4c47808 */ /* 0x000fe40000800000 */
[----:B------:R-:W-:Y:S02]  /*5550*/  FMNMX.FTZ R21, R193, R205, !PT ;  /* 0x000000cdc1157209 */ /* 0x000fe40007810000 */
[----:B------:R-:W-:Y:S02]  /*5560*/  FSEL R205, R197, -INF , P2 ;  /* 0xff800000c5cd7808 */ /* 0x000fe40001000000 */
[----:B------:R-:W-:-:S04]  /*5570*/  FMNMX.FTZ R21, R196, R21, !PT ;  /* 0x00000015c4157209 */ /* 0x000fc80007810000 */
[----:B------:R-:W-:-:S05]  /*5580*/  FMNMX.FTZ R21, R205, R21, !PT ;  /* 0x00000015cd157209 */ /* 0x000fca0007810000 */
[----:B------:R-:W2:Y:S01]  /*5590*/  SHFL.BFLY PT, R197, R21, 0x2, 0x1f ;  /* 0x0c401f0015c57f89 */ /* 0x000ea200000e0000 */
[----:B-1----:R-:W-:-:S05]  /*55a0*/  FMNMX.FTZ R156, R156, R207, !PT ;  /* 0x000000cf9c9c7209 */ /* 0x002fca0007810000 */
[----:B------:R-:W1:Y:S01]  /*55b0*/  SHFL.BFLY PT, R207, R156, 0x1, 0x1f ;  /* 0x0c201f009ccf7f89 */ /* 0x000e6200000e0000 */
[----:B--2---:R-:W-:-:S05]  /*55c0*/  FMNMX.FTZ R21, R21, R197, !PT ;  /* 0x000000c515157209 */ /* 0x004fca0007810000 */
[----:B------:R-:W2:Y:S01]  /*55d0*/  SHFL.BFLY PT, R208, R21, 0x1, 0x1f ;  /* 0x0c201f0015d07f89 */ /* 0x000ea200000e0000 */
[----:B-1----:R-:W-:-:S04]  /*55e0*/  FMNMX.FTZ R156, R156, R207, !PT ;  /* 0x000000cf9c9c7209 */ /* 0x002fc80007810000 */
[C---:B------:R-:W-:Y:S01]  /*55f0*/  FSETP.NEU.FTZ.AND P2, PT, R156.reuse, -INF , PT ;  /* 0xff8000009c00780b */ /* 0x040fe20003f5d000 */
[----:B------:R-:W-:-:S05]  /*5600*/  FMUL.FTZ R197, R156, UR5 ;  /* 0x000000059cc57c20 */ /* 0x000fca0008410000 */
[----:B------:R-:W-:-:S05]  /*5610*/  FSEL R197, R197, RZ, P2 ;  /* 0x000000ffc5c57208 */ /* 0x000fca0001000000 */
[--C-:B------:R-:W-:Y:S01]  /*5620*/  FFMA.FTZ R207, R154, UR5, -R197.reuse ;  /* 0x000000059acf7c23 */ /* 0x100fe200080108c5 */
[--C-:B------:R-:W-:Y:S01]  /*5630*/  FFMA.FTZ R209, R158, UR5, -R197.reuse ;  /* 0x000000059ed17c23 */ /* 0x100fe200080108c5 */
[--C-:B------:R-:W-:Y:S01]  /*5640*/  FFMA.FTZ R159, R159, UR5, -R197.reuse ;  /* 0x000000059f9f7c23 */ /* 0x100fe200080108c5 */
[--C-:B------:R-:W-:Y:S01]  /*5650*/  FFMA.FTZ R162, R162, UR5, -R197.reuse ;  /* 0x00000005a2a27c23 */ /* 0x100fe200080108c5 */
[--C-:B------:R-:W-:Y:S01]  /*5660*/  FFMA.FTZ R163, R163, UR5, -R197.reuse ;  /* 0x00000005a3a37c23 */ /* 0x100fe200080108c5 */
[--C-:B------:R-:W-:Y:S01]  /*5670*/  FFMA.FTZ R166, R166, UR5, -R197.reuse ;  /* 0x00000005a6a67c23 */ /* 0x100fe200080108c5 */
[----:B------:R-:W-:Y:S01]  /*5680*/  MUFU.EX2 R207, R207 ;  /* 0x000000cf00cf7308 */ /* 0x000fe20000000800 */
[----:B--2---:R-:W-:Y:S01]  /*5690*/  FMNMX.FTZ R21, R21, R208, !PT ;  /* 0x000000d015157209 */ /* 0x004fe20007810000 */
[--C-:B------:R-:W-:Y:S01]  /*56a0*/  FFMA.FTZ R208, R155, UR5, -R197.reuse ;  /* 0x000000059bd07c23 */ /* 0x100fe200080108c5 */
[--C-:B------:R-:W-:Y:S01]  /*56b0*/  FFMA.FTZ R167, R167, UR5, -R197.reuse ;  /* 0x00000005a7a77c23 */ /* 0x100fe200080108c5 */
[----:B------:R-:W1:Y:S01]  /*56c0*/  S2R R155, SR_TID.X ;  /* 0x00000000009b7919 */ /* 0x000e620000002100 */
        /* <DEDUP_REMOVED lines=12> */
[----:B------:R-:W-:Y:S01]  /*5790*/  FSEL R152, R21, RZ, P1 ;  /* 0x000000ff15987208 */ /* 0x000fe20000800000 */
[--C-:B------:R-:W-:Y:S01]  /*57a0*/  FFMA.FTZ R206, R206, UR5, -R158.reuse ;  /* 0x00000005cece7c23 */ /* 0x100fe2000801089e */
[--C-:B------:R-:W-:Y:S01]  /*57b0*/  FFMA.FTZ R211, R153, UR5, -R158.reuse ;  /* 0x0000000599d37c23 */ /* 0x100fe2000801089e */
[--C-:B------:R-:W-:Y:S01]  /*57c0*/  FFMA.FTZ R157, R157, UR5, -R158.reuse ;  /* 0x000000059d9d7c23 */ /* 0x100fe2000801089e */
[----:B------:R-:W-:Y:S01]  /*57d0*/  MUFU.EX2 R209, R209 ;  /* 0x000000d100d17308 */ /* 0x000fe20000000800 */
[----:B------:R-:W-:Y:S01]  /*57e0*/  FADD.FTZ R152, -R152, R203 ;  /* 0x000000cb98987221 */ /* 0x000fe20000010100 */
[--C-:B------:R-:W-:Y:S01]  /*57f0*/  FFMA.FTZ R160, R160, UR5, -R158.reuse ;  /* 0x00000005a0a07c23 */ /* 0x100fe2000801089e */
[--C-:B------:R-:W-:Y:S01]  /*5800*/  FFMA.FTZ R161, R161, UR5, -R158.reuse ;  /* 0x00000005a1a17c23 */ /* 0x100fe2000801089e */
[--C-:B------:R-:W-:Y:S01]  /*5810*/  FFMA.FTZ R164, R164, UR5, -R158.reuse ;  /* 0x00000005a4a47c23 */ /* 0x100fe2000801089e */
[----:B------:R-:W-:Y:S01]  /*5820*/  FMUL.FTZ R152, R152, UR5 ;  /* 0x0000000598987c20 */ /* 0x000fe20008410000 */
        /* <DEDUP_REMOVED lines=9> */
[----:B-1----:R-:W-:Y:S01]  /*58c0*/  SHF.R.U32.HI R155, RZ, 0x7, R155 ;  /* 0x00000007ff9b7819 */ /* 0x002fe2000001169b */
[----:B------:R1:W2:Y:S01]  /*58d0*/  MUFU.EX2 R206, R152 ;  /* 0x0000009800ce7308 */ /* 0x0002a20000000800 */
[----:B------:R-:W-:Y:S01]  /*58e0*/  FFMA.FTZ R181, R181, UR5, -R158 ;  /* 0x00000005b5b57c23 */ /* 0x000fe2000801089e */
[--C-:B------:R-:W-:Y:S01]  /*58f0*/  FFMA.FTZ R183, R183, UR5, -R197.reuse ;  /* 0x00000005b7b77c23 */ /* 0x100fe200080108c5 */
[----:B------:R-:W-:Y:S01]  /*5900*/  FFMA.FTZ R186, R186, UR5, -R197 ;  /* 0x00000005baba7c23 */ /* 0x000fe200080108c5 */
[----:B------:R-:W-:-:S02]  /*5910*/  VIADD R153, R155, 0x8 ;  /* 0x000000089b997836 */ /* 0x000fc40000000000 */
[--C-:B------:R-:W-:Y:S01]  /*5920*/  FFMA.FTZ R187, R187, UR5, -R197.reuse ;  /* 0x00000005bbbb7c23 */ /* 0x100fe200080108c5 */
[--C-:B------:R-:W-:Y:S01]  /*5930*/  FFMA.FTZ R190, R190, UR5, -R197.reuse ;  /* 0x00000005bebe7c23 */ /* 0x100fe200080108c5 */
[--C-:B------:R-:W-:Y:S01]  /*5940*/  FFMA.FTZ R184, R184, UR5, -R158.reuse ;  /* 0x00000005b8b87c23 */ /* 0x100fe2000801089e */
[----:B------:R-:W-:Y:S01]  /*5950*/  MUFU.EX2 R159, R159 ;  /* 0x0000009f009f7308 */ /* 0x000fe20000000800 */
[----:B-1----:R-:W-:Y:S01]  /*5960*/  FSEL R152, R156, RZ, P2 ;  /* 0x000000ff9c987208 */ /* 0x002fe20001000000 */
[----:B------:R1:W-:Y:S01]  /*5970*/  BAR.SYNC.DEFER_BLOCKING R153, 0x100 ;  /* 0x000400990000751d */ /* 0x0003e20000010000 */
[--C-:B------:R-:W-:Y:S01]  /*5980*/  FFMA.FTZ R185, R185, UR5, -R158.reuse ;  /* 0x00000005b9b97c23 */ /* 0x100fe2000801089e */
[--C-:B------:R-:W-:Y:S01]  /*5990*/  FFMA.FTZ R188, R188, UR5, -R158.reuse ;  /* 0x00000005bcbc7c23 */ /* 0x100fe2000801089e */
[----:B------:R-:W-:Y:S01]  /*59a0*/  FFMA.FTZ R189, R189, UR5, -R158 ;  /* 0x00000005bdbd7c23 */ /* 0x000fe2000801089e */
[----:B------:R-:W-:Y:S01]  /*59b0*/  FADD.FTZ R152, -R152, R204 ;  /* 0x000000cc98987221 */ /* 0x000fe20000010100 */
[--C-:B------:R-:W-:Y:S01]  /*59c0*/  FFMA.FTZ R191, R191, UR5, -R197.reuse ;  /* 0x00000005bfbf7c23 */ /* 0x100fe200080108c5 */
[----:B------:R-:W-:Y:S01]  /*59d0*/  MUFU.EX2 R210, R210 ;  /* 0x000000d200d27308 */ /* 0x000fe20000000800 */
[-C--:B--2---:R-:W-:Y:S01]  /*59e0*/  FMUL.FTZ R24, R24, R206.reuse ;  /* 0x000000ce18187220 */ /* 0x084fe20000410000 */
[----:B------:R-:W-:Y:S01]  /*59f0*/  FMUL.FTZ R152, R152, UR5 ;  /* 0x0000000598987c20 */ /* 0x000fe20008410000 */
        /* <DEDUP_REMOVED lines=133> */
[--C-:B------:R-:W-:Y:S01]  /*6250*/  FFMA.FTZ R194, R194, UR5, -R197.reuse ;  /* 0x00000005c2c27c23 */ /* 0x100fe200080108c5 */
[----:B---3--:R-:W-:Y:S01]  /*6260*/  F2FP.BF16.F32.PACK_AB R152, R211, R210 ;  /* 0x000000d2d398723e */ /* 0x008fe200000010ff */
[--C-:B------:R-:W-:Y:S01]  /*6270*/  FFMA.FTZ R195, R195, UR5, -R197.reuse ;  /* 0x00000005c3c37c23 */ /* 0x100fe200080108c5 */
[----:B----4-:R-:W-:Y:S01]  /*6280*/  F2FP.BF16.F32.PACK_AB R154, R157, R203 ;  /* 0x000000cb9d9a723e */ /* 0x010fe200000010ff */
[--C-:B------:R-:W-:Y:S01]  /*6290*/  FFMA.FTZ R198, R198, UR5, -R197.reuse ;  /* 0x00000005c6c67c23 */ /* 0x100fe200080108c5 */
[--C-:B------:R-:W-:Y:S01]  /*62a0*/  FFMA.FTZ R192, R192, UR5, -R158.reuse ;  /* 0x00000005c0c07c23 */ /* 0x100fe2000801089e */
[----:B------:R-:W1:Y:S01]  /*62b0*/  MUFU.EX2 R163, R163 ;  /* 0x000000a300a37308 */ /* 0x000e620000000800 */
[----:B------:R-:W-:Y:S01]  /*62c0*/  WARPGROUP.ARRIVE ;  /* 0x00000000000079c5 */ /* 0x000fe20000000000 */
[--C-:B------:R-:W-:Y:S01]  /*62d0*/  FFMA.FTZ R193, R193, UR5, -R158.reuse ;  /* 0x00000005c1c17c23 */ /* 0x100fe2000801089e */
[--C-:B------:R-:W-:Y:S01]  /*62e0*/  FFMA.FTZ R196, R196, UR5, -R158.reuse ;  /* 0x00000005c4c47c23 */ /* 0x100fe2000801089e */
[----:B------:R-:W-:Y:S01]  /*62f0*/  FFMA.FTZ R197, R199, UR5, -R197 ;  /* 0x00000005c7c57c23 */ /* 0x000fe200080108c5 */
[----:B------:R-:W-:Y:S01]  /*6300*/  FFMA.FTZ R158, R205, UR5, -R158 ;  /* 0x00000005cd9e7c23 */ /* 0x000fe2000801089e */
[----:B------:R-:W-:Y:S01]  /*6310*/  FFMA.FTZ R5, R204, R5, R207 ;  /* 0x00000005cc057223 */ /* 0x000fe200000100cf */
[----:B------:R-:W-:Y:S01]  /*6320*/  HGMMA.64x256x16.F32.BF16 R24, R152, gdesc[UR8].tnspB, R24, gsb0 ;  /* 0x43e0000898187df0 */ /* 0x000fe20008001818 */
[----:B------:R-:W-:Y:S01]  /*6330*/  MUFU.EX2 R166, R166 ;  /* 0x000000a600a67308 */ /* 0x000fe20000000800 */
[----:B------:R-:W-:Y:S01]  /*6340*/  UIADD3 UR10, UR6, 0x80, URZ ;  /* 0x00000080060a7890 */ /* 0x000fe2000fffe03f */
[----:B------:R-:W-:Y:S01]  /*6350*/  FFMA.FTZ R4, R206, R4, R210 ;  /* 0x00000004ce047223 */ /* 0x000fe200000100d2 */
[----:B------:R-:W-:Y:S01]  /*6360*/  UMOV UR11, 0x40000040 ;  /* 0x40000040000b7882 */ /* 0x000fe20000000000 */
[----:B------:R-:W-:-:S02]  /*6370*/  FADD.FTZ R204, R208, R5 ;  /* 0x00000005d0cc7221 */ /* 0x000fc40000010000 */
[----:B------:R-:W-:Y:S02]  /*6380*/  FADD.FTZ R4, R211, R4 ;  /* 0x00000004d3047221 */ /* 0x000fe40000010000 */
[----:B------:R-:W2:Y:S01]  /*6390*/  MUFU.EX2 R167, R167 ;  /* 0x000000a700a77308 */ /* 0x000ea20000000800 */
[----:B------:R-:W-:Y:S01]  /*63a0*/  FADD.FTZ R204, R209, R204 ;  /* 0x000000ccd1cc7221 */ /* 0x000fe20000010000 */
[----:B------:R-:W-:-:S03]  /*63b0*/  FADD.FTZ R4, R203, R4 ;  /* 0x00000004cb047221 */ /* 0x000fc60000010000 */
[----:B------:R-:W-:Y:S01]  /*63c0*/  FADD.FTZ R159, R159, R204 ;  /* 0x000000cc9f9f7221 */ /* 0x000fe20000010000 */
[----:B------:R-:W-:Y:S02]  /*63d0*/  FADD.FTZ R157, R157, R4 ;  /* 0x000000049d9d7221 */ /* 0x000fe40000010000 */
        /* <DEDUP_REMOVED lines=31> */
[----:B------:R-:W-:Y:S01]  /*65d0*/  MUFU.EX2 R192, R192 ;  /* 0x000000c000c07308 */ /* 0x000fe20000000800 */
[----:B------:R-:W-:-:S02]  /*65e0*/  WARPGROUP.DEPBAR.LE gsb0, 0x0 ;  /* 0x00008000000079c5 */ /* 0x000fc40000010000 */
[----:B-1----:R-:W-:-:S05]  /*65f0*/  F2FP.BF16.F32.PACK_AB R153, R163, R162 ;  /* 0x000000a2a399723e */ /* 0x002fca00000010ff */
[----:B------:R-:W1:Y:S01]  /*6600*/  MUFU.EX2 R193, R193 ;  /* 0x000000c100c17308 */ /* 0x000e620000000800 */
[----:B--2---:R-:W-:Y:S01]  /*6610*/  F2FP.BF16.F32.PACK_AB R155, R167, R166 ;  /* 0x000000a6a79b723e */ /* 0x004fe200000010ff */
[----:B------:R-:W-:Y:S01]  /*6620*/  FADD.FTZ R162, R162, R159 ;  /* 0x0000009fa2a27221 */ /* 0x000fe20000010000 */
[----:B---3--:R-:W-:Y:S01]  /*6630*/  F2FP.BF16.F32.PACK_AB R152, R161, R160 ;  /* 0x000000a0a198723e */ /* 0x008fe200000010ff */
[----:B------:R-:W-:Y:S01]  /*6640*/  FADD.FTZ R160, R160, R157 ;  /* 0x0000009da0a07221 */ /* 0x000fe20000010000 */
[----:B----4-:R-:W-:Y:S01]  /*6650*/  F2FP.BF16.F32.PACK_AB R154, R165, R164 ;  /* 0x000000a4a59a723e */ /* 0x010fe200000010ff */
        /* <DEDUP_REMOVED lines=8> */
[----:B------:R-:W2:Y:S01]  /*66e0*/  MUFU.EX2 R158, R158 ;  /* 0x0000009e009e7308 */ /* 0x000ea20000000800 */
[----:B------:R-:W-:Y:S01]  /*66f0*/  UMOV UR11, 0x40000040 ;  /* 0x40000040000b7882 */ /* 0x000fe20000000000 */
[----:B------:R-:W-:Y:S01]  /*6700*/  FADD.FTZ R167, R167, R166 ;  /* 0x000000a6a7a77221 */ /* 0x000fe20000010000 */
[----:B------:R-:W-:-:S05]  /*6710*/  FADD.FTZ R165, R165, R164 ;  /* 0x000000a4a5a57221 */ /* 0x000fca0000010000 */
[----:B------:R-:W3:Y:S01]  /*6720*/  MUFU.EX2 R197, R197 ;  /* 0x000000c500c57308 */ /* 0x000ee20000000800 */
        /* <DEDUP_REMOVED lines=52> */
[----:B-1----:R-:W-:Y:S01]  /*6a70*/  F2FP.BF16.F32.PACK_AB R152, R193, R192 ;  /* 0x000000c0c198723e */ /* 0x002fe200000010ff */
[----:B------:R-:W-:Y:S01]  /*6a80*/  FADD.FTZ R192, R192, R189 ;  /* 0x000000bdc0c07221 */ /* 0x000fe20000010000 */
[----:B------:R-:W-:Y:S01]  /*6a90*/  F2FP.BF16.F32.PACK_AB R153, R195, R194 ;  /* 0x000000c2c399723e */ /* 0x000fe200000010ff */
[----:B------:R-:W-:Y:S01]  /*6aa0*/  FADD.FTZ R194, R194, R191 ;  /* 0x000000bfc2c27221 */ /* 0x000fe20000010000 */
[----:B--2---:R-:W-:Y:S01]  /*6ab0*/  F2FP.BF16.F32.PACK_AB R154, R158, R196 ;  /* 0x000000c49e9a723e */ /* 0x004fe200000010ff */
[----:B------:R-:W-:Y:S01]  /*6ac0*/  FADD.FTZ R193, R193, R192 ;  /* 0x000000c0c1c17221 */ /* 0x000fe20000010000 */
[----:B---3--:R-:W-:Y:S01]  /*6ad0*/  F2FP.BF16.F32.PACK_AB R155, R197, R198 ;  /* 0x000000c6c59b723e */ /* 0x008fe200000010ff */
        /* <DEDUP_REMOVED lines=10> */
.L_x_5678:
        /* <DEDUP_REMOVED lines=8> */
.L_x_5668:
[----:B------:R-:W-:-:S13]  /*6c00*/  ISETP.GE.AND P1, PT, R202, RZ, PT ;  /* 0x000000ffca00720c */ /* 0x000fda0003f26270 */
[----:B------:R-:W-:Y:S05]  /*6c10*/  @!P1 BRA `(.L_x_5680) ;  /* 0x0000002000d89947 */ /* 0x000fea0003800000 */
[----:B------:R-:W-:Y:S02]  /*6c20*/  IMAD.MOV.U32 R207, RZ, RZ, R156 ;  /* 0x000000ffffcf7224 */ /* 0x000fe400078e009c */
[----:B------:R-:W-:-:S07]  /*6c30*/  IMAD.MOV.U32 R201, RZ, RZ, R21 ;  /* 0x000000ffffc97224 */ /* 0x000fce00078e0015 */
.L_x_5691:
[----:B------:R-:W-:-:S04]  /*6c40*/  UIADD3 UR38, UR38, 0x1, URZ ;  /* 0x0000000126267890 */ /* 0x000fc8000fffe03f */
[----:B------:R-:W-:-:S04]  /*6c50*/  UISETP.NE.AND UP0, UPT, UR38, 0x2, UPT ;  /* 0x000000022600788c */ /* 0x000fc8000bf05270 */
[----:B------:R-:W-:Y:S02]  /*6c60*/  USEL UR4, URZ, 0x1, UP0 ;  /* 0x000000013f047887 */ /* 0x000fe40008000000 */
[----:B------:R-:W-:Y:S02]  /*6c70*/  USEL UR38, UR38, URZ, UP0 ;  /* 0x0000003f26267287 */ /* 0x000fe40008000000 */
[----:B------:R-:W-:Y:S01]  /*6c80*/  ULOP3.LUT UR39, UR39, UR4, URZ, 0x3c, !UPT ;  /* 0x0000000427277292 */ /* 0x000fe2000f8e3c3f */
[----:B------:R-:W-:Y:S11]  /*6c90*/  @!P0 BRA `(.L_x_5681) ;  /* 0x0000000000048947 */ /* 0x000ff60003800000 */
[----:B------:R-:W-:Y:S01]  /*6ca0*/  BPT.TRAP 0x1 ;  /* 0x000000040000795c */ /* 0x000fe20000300000 */
.L_x_5681:
        /* <DEDUP_REMOVED lines=9> */
.L_x_5682:
[----:B-1----:R-:W-:Y:S05]  /*6d40*/  @P1 BRA `(.L_x_5683) ;  /* 0x0000000000081947 */ /* 0x002fea0003800000 */
[----:B------:R-:W1:Y:S02]  /*6d50*/  SYNCS.PHASECHK.TRANS64.TRYWAIT P1, [UR4+0x32430], R0 ;  /* 0x03243000ff0075a7 */ /* 0x000e640008020144 */
[----:B-1----:R-:W-:Y:S05]  /*6d60*/  @!P1 BRA `(.L_x_5684) ;  /* 0x000000c000589947 */ /* 0x002fea0003800000 */
.L_x_5683:
        /* <DEDUP_REMOVED lines=32> */
.L_x_5685:
[----:B------:R2:W3:Y:S01]  /*6f70*/  SYNCS.PHASECHK.TRANS64.TRYWAIT P1, [UR4+0x32450], R0 ;  /* 0x03245000ff0075a7 */ /* 0x0004e20008020144 */
[----:B------:R-:W-:Y:S05]  /*6f80*/  @!P0 BRA `(.L_x_5686) ;  /* 0x0000000000048947 */ /* 0x000fea0003800000 */
[----:B------:R-:W-:Y:S01]  /*6f90*/  BPT.TRAP 0x1 ;  /* 0x000000040000795c */ /* 0x000fe20000300000 */
.L_x_5686:
[----:B---3--:R-:W-:Y:S05]  /*6fa0*/  @P1 BRA `(.L_x_5687) ;  /* 0x0000000000081947 */ /* 0x008fea0003800000 */
[----:B------:R-:W3:Y:S02]  /*6fb0*/  SYNCS.PHASECHK.TRANS64.TRYWAIT P1, [UR4+0x32450], R0 ;  /* 0x03245000ff0075a7 */ /* 0x000ee40008020144 */
[----:B---3--:R-:W-:Y:S05]  /*6fc0*/  @!P1 BRA `(.L_x_5688) ;  /* 0x000000bc00d89947 */ /* 0x008fea0003800000 */
.L_x_5687:
        /* <DEDUP_REMOVED lines=101> */
.L_x_5689:
[----:B------:R-:W-:Y:S01]  /*7620*/  FMNMX.FTZ R204, R152, R201, !PT ;  /* 0x000000c998cc7209 */ /* 0x000fe20007810000 */
[----:B------:R-:W-:Y:S01]  /*7630*/  ULDC UR5, c[0x0][0xa80] ;  /* 0x0002a00000057ab9 */ /* 0x000fe20000000800 */
[----:B------:R-:W-:Y:S02]  /*7640*/  UIADD3 UR10, UR4, 0x32440, URZ ;  /* 0x00032440040a7890 */ /* 0x000fe4000fffe03f */
[----:B------:R-:W-:Y:S01]  /*7650*/  FMNMX.FTZ R21, R153, R204, !PT ;  /* 0x000000cc99157209 */ /* 0x000fe20007810000 */
[----:B------:R-:W-:Y:S01]  /*7660*/  UMOV UR11, 0x40000040 ;  /* 0x40000040000b7882 */ /* 0x000fe20000000000 */
[----:B------:R-:W-:Y:S02]  /*7670*/  UPRMT UR10, UR6, 0x654, UR10 ;  /* 0x00000654060a7896 */ /* 0x000fe4000800000a */
[----:B------:R-:W-:Y:S01]  /*7680*/  FMNMX.FTZ R204, R156, R21, !PT ;  /* 0x000000159ccc7209 */ /* 0x000fe20007810000 */
[----:B------:R-:W-:-:S03]  /*7690*/  UMOV UR15, 0x40000040 ;  /* 0x40000040000f7882 */ /* 0x000fc60000000000 */
[----:B------:R-:W-:-:S03]  /*76a0*/  FMNMX.FTZ R21, R157, R204, !PT ;  /* 0x000000cc9d157209 */ /* 0x000fc60007810000 */
[----:B------:R-:W-:Y:S01]  /*76b0*/  SYNCS.ARRIVE.TRANS64.RED.A1T0 RZ, [UR10], RZ ;  /* 0x000000ffffff79a7 */ /* 0x000fe2000810040a */
[----:B------:R-:W-:Y:S01]  /*76c0*/  FMNMX.FTZ R204, R160, R21, !PT ;  /* 0x00000015a0cc7209 */ /* 0x000fe20007810000 */
[----:B------:R-:W-:-:S03]  /*76d0*/  UIMAD UR10, UR38, 0xc00, UR7 ;  /* 0x00000c00260a78a4 */ /* 0x000fc6000f8e0207 */
[----:B------:R-:W-:Y:S01]  /*76e0*/  FMNMX.FTZ R21, R161, R204, !PT ;  /* 0x000000cca1157209 */ /* 0x000fe20007810000 */
[----:B------:R-:W-:Y:S01]  /*76f0*/  UIADD3 UR14, UR10, 0x80, URZ ;  /* 0x000000800a0e7890 */ /* 0x000fe2000fffe03f */
        /* <DEDUP_REMOVED lines=46> */
[----:B--2---:R-:W-:-:S05]  /*79e0*/  FMNMX.FTZ R203, R203, R205, !PT ;  /* 0x000000cdcbcb7209 */ /* 0x004fca0007810000 */
[----:B------:R-:W2:Y:S01]  /*79f0*/  SHFL.BFLY PT, R208, R203, 0x1, 0x1f ;  /* 0x0c201f00cbd07f89 */ /* 0x000ea200000e0000 */
[----:B-1----:R-:W-:-:S05]  /*7a00*/  FMNMX.FTZ R21, R21, R204, !PT ;  /* 0x000000cc15157209 */ /* 0x002fca0007810000 */
        /* <DEDUP_REMOVED lines=15> */
[----:B--2---:R-:W-:Y:S01]  /*7b00*/  FMNMX.FTZ R156, R203, R208, !PT ;  /* 0x000000d0cb9c7209 */ /* 0x004fe20007810000 */
[----:B------:R-:W1:Y:S01]  /*7b10*/  MUFU.EX2 R205, R205 ;  /* 0x000000cd00cd7308 */ /* 0x000e620000000800 */
[--C-:B------:R-:W-:Y:S01]  /*7b20*/  FFMA.FTZ R173, R173, UR5, -R204.reuse ;  /* 0x00000005adad7c23 */ /* 0x100fe200080108cc */
[--C-:B------:R-:W-:Y:S01]  /*7b30*/  FFMA.FTZ R176, R176, UR5, -R204.reuse ;  /* 0x00000005b0b07c23 */ /* 0x100fe200080108cc */
[--C-:B------:R-:W-:Y:S01]  /*7b40*/  FFMA.FTZ R177, R177, UR5, -R204.reuse ;  /* 0x00000005b1b17c23 */ /* 0x100fe200080108cc */
[----:B------:R-:W-:Y:S01]  /*7b50*/  FMUL.FTZ R208, R156, UR5 ;  /* 0x000000059cd07c20 */ /* 0x000fe20008410000 */
[--C-:B------:R-:W-:Y:S01]  /*7b60*/  FFMA.FTZ R180, R180, UR5, -R204.reuse ;  /* 0x00000005b4b47c23 */ /* 0x100fe200080108cc */
[--C-:B------:R-:W-:Y:S01]  /*7b70*/  FFMA.FTZ R181, R181, UR5, -R204.reuse ;  /* 0x00000005b5b57c23 */ /* 0x100fe200080108cc */
[----:B------:R-:W-:Y:S01]  /*7b80*/  FFMA.FTZ R184, R184, UR5, -R204 ;  /* 0x00000005b8b87c23 */ /* 0x000fe200080108cc */
        /* <DEDUP_REMOVED lines=9> */
[----:B--2---:R-:W-:Y:S01]  /*7c20*/  FADD.FTZ R152, -R156, R207 ;  /* 0x000000cf9c987221 */ /* 0x004fe20000010100 */
[----:B------:R-:W-:Y:S01]  /*7c30*/  FFMA.FTZ R207, R155, UR5, -R208 ;  /* 0x000000059bcf7c23 */ /* 0x000fe200080108d0 */
[-C--:B-1----:R-:W-:Y:S01]  /*7c40*/  FMUL.FTZ R24, R24, R205.reuse ;  /* 0x000000cd18187220 */ /* 0x082fe20000410000 */
[-C--:B------:R-:W-:Y:S01]  /*7c50*/  FMUL.FTZ R25, R25, R205.reuse ;  /* 0x000000cd19197220 */ /* 0x080fe20000410000 */
[----:B------:R-:W-:Y:S01]  /*7c60*/  FMUL.FTZ R152, R152, UR5 ;  /* 0x0000000598987c20 */ /* 0x000fe20008410000 */
        /* <DEDUP_REMOVED lines=147> */
[--C-:B------:R-:W-:Y:S01]  /*85a0*/  FFMA.FTZ R182, R182, UR5, -R208.reuse ;  /* 0x00000005b6b67c23 */ /* 0x100fe200080108d0 */
[----:B------:R-:W-:Y:S01]  /*85b0*/  FFMA.FTZ R183, R183, UR5, -R208 ;  /* 0x00000005b7b77c23 */ /* 0x000fe200080108d0 */
[--C-:B------:R-:W-:Y:S01]  /*85c0*/  FFMA.FTZ R185, R185, UR5, -R204.reuse ;  /* 0x00000005b9b97c23 */ /* 0x100fe200080108cc */
[----:B------:R-:W-:Y:S01]  /*85d0*/  HGMMA.64x256x16.F32.BF16 R24, R152, gdesc[UR8].tnspB, R24, gsb0 ;  /* 0x43e0000898187df0 */ /* 0x000fe20008001818 */
        /* <DEDUP_REMOVED lines=16> */
[----:B------:R-:W-:Y:S01]  /*86e0*/  MUFU.EX2 R162, R162 ;  /* 0x000000a200a27308 */ /* 0x000fe20000000800 */
[----:B------:R-:W-:Y:S01]  /*86f0*/  UMOV UR11, 0x40000040 ;  /* 0x40000040000b7882 */ /* 0x000fe20000000000 */
[----:B------:R-:W-:Y:S01]  /*8700*/  FFMA.FTZ R4, R205, R4, R206 ;  /* 0x00000004cd047223 */ /* 0x000fe200000100ce */
[----:B------:R-:W-:-:S03]  /*8710*/  FFMA.FTZ R210, R209, R5, R210 ;  /* 0x00000005d1d27223 */ /* 0x000fc600000100d2 */
[----:B------:R-:W-:Y:S01]  /*8720*/  FADD.FTZ R4, R201, R4 ;  /* 0x00000004c9047221 */ /* 0x000fe20000010000 */
[----:B------:R-:W-:Y:S01]  /*8730*/  FADD.FTZ R207, R207, R210 ;  /* 0x000000d2cfcf7221 */ /* 0x000fe20000010000 */
[----:B------:R-:W2:Y:S02]  /*8740*/  MUFU.EX2 R163, R163 ;  /* 0x000000a300a37308 */ /* 0x000ea40000000800 */
[----:B------:R-:W-:Y:S01]  /*8750*/  FADD.FTZ R4, R203, R4 ;  /* 0x00000004cb047221 */ /* 0x000fe20000010000 */
[----:B------:R-:W-:-:S03]  /*8760*/  FADD.FTZ R158, R158, R207 ;  /* 0x000000cf9e9e7221 */ /* 0x000fc60000010000 */
[----:B------:R-:W-:Y:S01]  /*8770*/  FADD.FTZ R157, R157, R4 ;  /* 0x000000049d9d7221 */ /* 0x000fe20000010000 */
[----:B------:R-:W-:Y:S01]  /*8780*/  FADD.FTZ R159, R159, R158 ;  /* 0x0000009e9f9f7221 */ /* 0x000fe20000010000 */
        /* <DEDUP_REMOVED lines=119> */
.L_x_5690:
        /* <DEDUP_REMOVED lines=8> */
.L_x_5680:
[----:B------:R-:W0:Y:S01]  /*8f80*/  SHFL.BFLY PT, R3, R4, 0x2, 0x1f ;  /* 0x0c401f0004037f89 */ /* 0x000e2200000e0000 */
[----:B------:R-:W-:Y:S01]  /*8f90*/  MOV R8, RZ ;  /* 0x000000ff00087202 */ /* 0x000fe20000000f00 */
[----:B------:R-:W-:Y:S01]  /*8fa0*/  UIADD3 UR38, UR38, 0x1, URZ ;  /* 0x0000000126267890 */ /* 0x000fe2000fffe03f */
        /* <DEDUP_REMOVED lines=16> */
[----:B------:R-:W-:-:S04]  /*90b0*/  IMAD.MOV.U32 R3, RZ, RZ, -0x800000 ;  /* 0xff800000ff037424 */ /* 0x000fc800078e00ff */
[----:B------:R-:W-:-:S13]  /*90c0*/  FSETP.NE.FTZ.AND P1, PT, R6, RZ, PT ;  /* 0x000000ff0600720b */ /* 0x000fda0003f35000 */
[----:B------:R-:W0:Y:S01]  /*90d0*/  @P1 MUFU.RCP R8, R6 ;  /* 0x0000000600081308 */ /* 0x000e220000001000 */
[----:B------:R-:W-:Y:S01]  /*90e0*/  @P1 FMUL.FTZ R4, R4, 0.69314718246459960938 ;  /* 0x3f31721804041820 */ /* 0x000fe20000410000 */
[----:B-1----:R-:W-:Y:S01]  /*90f0*/  FADD.FTZ R7, R2, R7 ;  /* 0x0000000702077221 */ /* 0x002fe20000010000 */
[----:B------:R-:W-:-:S04]  /*9100*/  IMAD.MOV.U32 R2, RZ, RZ, -0x800000 ;  /* 0xff800000ff027424 */ /* 0x000fc800078e00ff */
[----:B------:R-:W-:Y:S01]  /*9110*/  FSETP.NE.FTZ.AND P2, PT, R7, RZ, PT ;  /* 0x000000ff0700720b */ /* 0x000fe20003f55000 */
[----:B------:R-:W1:Y:S01]  /*9120*/  @P1 MUFU.LG2 R6, R6 ;  /* 0x0000000600061308 */ /* 0x000e620000000c00 */
[-C--:B0-----:R-:W-:Y:S01]  /*9130*/  FMUL.FTZ R24, R24, R8.reuse ;  /* 0x0000000818187220 */ /* 0x081fe20000410000 */
[-C--:B------:R-:W-:Y:S01]  /*9140*/  FMUL.FTZ R25, R25, R8.reuse ;  /* 0x0000000819197220 */ /* 0x080fe20000410000 */
[----:B------:R-:W-:-:S09]  /*9150*/  FMUL.FTZ R28, R28, R8 ;  /* 0x000000081c1c7220 */ /* 0x000fd20000410000 */
        /* <DEDUP_REMOVED lines=64> */
[----:B-1----:R-:W-:Y:S01]  /*9560*/  @P1 FMUL.FTZ R5, R6, 0.69314718246459960938 ;  /* 0x3f31721806051820 */ /* 0x002fe20000410000 */
[----:B0-----:R-:W-:Y:S01]  /*9570*/  @P2 FMUL.FTZ R7, R7, 0.69314718246459960938 ;  /* 0x3f31721807072820 */ /* 0x001fe20000410000 */
[-C--:B------:R-:W-:Y:S01]  /*9580*/  FMUL.FTZ R152, R75, R0.reuse ;  /* 0x000000004b987220 */ /* 0x080fe20000410000 */
        /* <DEDUP_REMOVED lines=66> */
.L_x_5654:
[----:B------:R-:W0:Y:S08]  /*99b0*/  S2UR UR4, SR_CgaCtaId ;  /* 0x00000000000479c3 */ /* 0x000e300000008800 */
[----:B------:R-:W-:Y:S06]  /*99c0*/  BAR.SYNC.DEFER_BLOCKING 0x5, 0x180 ;  /* 0x0146000000007b1d */ /* 0x000fec0000010000 */
[----:B------:R-:W-:Y:S01]  /*99d0*/  UMOV UR7, 0x400 ;  /* 0x0000040000077882 */ /* 0x000fe20000000000 */
[----:B------:R-:W-:Y:S01]  /*99e0*/  BSSY B0, `(.L_x_5692) ;  /* 0x00002ea000007945 */ /* 0x000fe20003800000 */
[----:B0-----:R-:W-:-:S09]  /*99f0*/  ULEA UR7, UR4, UR7, 0x18 ;  /* 0x0000000704077291 */ /* 0x001fd2000f8ec03f */
[----:B------:R-:W0:Y:S02]  /*9a00*/  LDS.128 R4, [UR7+0x324d0] ;  /* 0x0324d007ff047984 */ /* 0x000e240008000c00 */
[----:B0-----:R-:W-:Y:S02]  /*9a10*/  R2UR UR5, R5 ;  /* 0x00000000050572ca */ /* 0x001fe400000e0000 */
[----:B------:R-:W-:Y:S01]  /*9a20*/  R2UR UR6, R6 ;  /* 0x00000000060672ca */ /* 0x000fe200000e0000 */
[----:B------:R-:W-:Y:S06]  /*9a30*/  BAR.ARV 0x4, 0x180 ;  /* 0x0106000000007b1d */ /* 0x000fec0000002000 */
[----:B------:R-:W-:Y:S08]  /*9a40*/  @P0 BRA `(.L_x_5693) ;  /* 0x0000002000000947 */ /* 0x000ff00003800000 */
[----:B------:R-:W0:Y:S01]  /*9a50*/  S2UR UR4, SR_SWINHI ;  /* 0x00000000000479c3 */ /* 0x000e220000002f00 */
[----:B------:R-:W-:-:S07]  /*9a60*/  IMAD.MOV.U32 R95, RZ, RZ, 0x2 ;  /* 0x00000002ff5f7424 */ /* 0x000fce00078e00ff */
[----:B------:R-:W-:Y:S01]  /*9a70*/  BAR.SYNC.DEFER_BLOCKING 0x1, 0x100 ;  /* 0x0044000000007b1d */ /* 0x000fe20000010000 */
        /* <DEDUP_REMOVED lines=15> */
[----:B------:R-:W-:-:S02]  /*9b70*/  F2FP.BF16.F32.PACK_AB R43, R160, R43 ;  /* 0x0000002ba02b723e */ /* 0x000fc400000010ff */
[----:B------:R-:W-:Y:S02]  /*9b80*/  F2FP.BF16.F32.PACK_AB R49, R159, R50 ;  /* 0x000000329f31723e */ /* 0x000fe400000010ff */
[C---:B------:R-:W-:Y:S02]  /*9b90*/  IADD3 R151, P1, R94.reuse, 0x20, RZ ;  /* 0x000000205e977810 */ /* 0x040fe40007f3e0ff */
[C---:B------:R-:W-:Y:S02]  /*9ba0*/  IADD3 R167, P0, R94.reuse, 0x40, RZ ;  /* 0x000000405ea77810 */ /* 0x040fe40007f1e0ff */
[----:B------:R-:W-:Y:S01]  /*9bb0*/  LOP3.LUT R8, R151, 0x380, RZ, 0xc0, !PT ;  /* 0x0000038097087812 */ /* 0x000fe200078ec0ff */
[--C-:B------:R-:W-:Y:S01]  /*9bc0*/  IMAD.X R9, RZ, RZ, R95.reuse, P1 ;  /* 0x000000ffff097224 */ /* 0x100fe200008e065f */
[C---:B------:R-:W-:Y:S01]  /*9bd0*/  IADD3 R169, P4, R94.reuse, 0x60, RZ ;  /* 0x000000605ea97810 */ /* 0x040fe20007f9e0ff */
[----:B------:R-:W-:Y:S01]  /*9be0*/  IMAD.X R11, RZ, RZ, R95, P0 ;  /* 0x000000ffff0b7224 */ /* 0x000fe200000e065f */
[----:B------:R-:W-:-:S02]  /*9bf0*/  IADD3 R171, P3, R94, 0x4000, RZ ;  /* 0x000040005eab7810 */ /* 0x000fc40007f7e0ff */
[C---:B------:R-:W-:Y:S01]  /*9c00*/  LOP3.LUT R5, R94.reuse, 0x380, RZ, 0xc0, !PT ;  /* 0x000003805e057812 */ /* 0x040fe200078ec0ff */
[--C-:B------:R-:W-:Y:S01]  /*9c10*/  IMAD.X R13, RZ, RZ, R95.reuse, P4 ;  /* 0x000000ffff0d7224 */ /* 0x100fe200020e065f */
[C---:B------:R-:W-:Y:S01]  /*9c20*/  IADD3 R173, P6, R94.reuse, 0x4020, RZ ;  /* 0x000040205ead7810 */ /* 0x040fe20007fde0ff */
[--C-:B------:R-:W-:Y:S01]  /*9c30*/  IMAD.X R15, RZ, RZ, R95.reuse, P3 ;  /* 0x000000ffff0f7224 */ /* 0x100fe200018e065f */
[C---:B------:R-:W-:Y:S02]  /*9c40*/  IADD3 R177, P2, R94.reuse, 0x4060, RZ ;  /* 0x000040605eb17810 */ /* 0x040fe40007f5e0ff */
[----:B------:R-:W-:Y:S01]  /*9c50*/  IADD3 R179, P1, R94, 0x8000, RZ ;  /* 0x000080005eb37810 */ /* 0x000fe20007f3e0ff */
[--C-:B------:R-:W-:Y:S01]  /*9c60*/  IMAD.X R17, RZ, RZ, R95.reuse, P6 ;  /* 0x000000ffff117224 */ /* 0x100fe200030e065f */
[----:B------:R-:W-:Y:S01]  /*9c70*/  LOP3.LUT R10, R167, 0x380, RZ, 0xc0, !PT ;  /* 0x00000380a70a7812 */ /* 0x000fe200078ec0ff */
[--C-:B------:R-:W-:Y:S01]  /*9c80*/  IMAD.X R21, RZ, RZ, R95.reuse, P2 ;  /* 0x000000ffff157224 */ /* 0x100fe200010e065f */
[----:B------:R-:W-:Y:S01]  /*9c90*/  SHF.R.U64 R8, R8, 0x3, RZ ;  /* 0x0000000308087819 */ /* 0x000fe200000012ff */
[----:B------:R-:W-:Y:S01]  /*9ca0*/  IMAD.X R23, RZ, RZ, R95, P1 ;  /* 0x000000ffff177224 */ /* 0x000fe200008e065f */
[----:B------:R-:W-:-:S02]  /*9cb0*/  IADD3 R175, P5, R94, 0x4040, RZ ;  /* 0x000040405eaf7810 */ /* 0x000fc40007fbe0ff */
[----:B------:R-:W-:Y:S02]  /*9cc0*/  IADD3 R30, P0, R94, 0x8020, RZ ;  /* 0x000080205e1e7810 */ /* 0x000fe40007f1e0ff */
[----:B------:R-:W-:Y:S02]  /*9cd0*/  LOP3.LUT R12, R169, 0x380, RZ, 0xc0, !PT ;  /* 0x00000380a90c7812 */ /* 0x000fe400078ec0ff */
[----:B------:R-:W-:Y:S01]  /*9ce0*/  LOP3.LUT R14, R171, 0x380, RZ, 0xc0, !PT ;  /* 0x00000380ab0e7812 */ /* 0x000fe200078ec0ff */
[----:B------:R-:W-:Y:S01]  /*9cf0*/  IMAD.X R31, RZ, RZ, R95, P0 ;  /* 0x000000ffff1f7224 */ /* 0x000fe200000e065f */
[----:B------:R-:W-:Y:S02]  /*9d00*/  SHF.R.U64 R5, R5, 0x3, RZ ;  /* 0x0000000305057819 */ /* 0x000fe400000012ff */
[----:B------:R-:W-:Y:S02]  /*9d10*/  SHF.R.U64 R10, R10, 0x3, RZ ;  /* 0x000000030a0a7819 */ /* 0x000fe400000012ff */
[----:B------:R-:W-:-:S02]  /*9d20*/  LOP3.LUT R8, R8, R151, RZ, 0x3c, !PT ;  /* 0x0000009708087212 */ /* 0x000fc400078e3cff */
[----:B------:R-:W-:Y:S02]  /*9d30*/  LOP3.LUT R16, R173, 0x380, RZ, 0xc0, !PT ;  /* 0x00000380ad107812 */ /* 0x000fe400078ec0ff */
[----:B------:R-:W-:Y:S02]  /*9d40*/  IADD3 R38, P4, R94, 0x8040, RZ ;  /* 0x000080405e267810 */ /* 0x000fe40007f9e0ff */
[----:B------:R-:W-:Y:S02]  /*9d50*/  IADD3.X R19, RZ, R95, RZ, P5, !PT ;  /* 0x0000005fff137210 */ /* 0x000fe40002ffe4ff */
[----:B------:R-:W-:Y:S01]  /*9d60*/  SHF.R.U64 R12, R12, 0x3, RZ ;  /* 0x000000030c0c7819 */ /* 0x000fe200000012ff */
[----:B------:R-:W-:Y:S01]  /*9d70*/  IMAD.X R39, RZ, RZ, R95, P4 ;  /* 0x000000ffff277224 */ /* 0x000fe200020e065f */
[----:B------:R-:W-:Y:S02]  /*9d80*/  LOP3.LUT R18, R175, 0x380, RZ, 0xc0, !PT ;  /* 0x00000380af127812 */ /* 0x000fe400078ec0ff */
[----:B------:R-:W-:-:S02]  /*9d90*/  LOP3.LUT R151, R30, 0x380, RZ, 0xc0, !PT ;  /* 0x000003801e977812 */ /* 0x000fc400078ec0ff */
        /* <DEDUP_REMOVED lines=13> */
[----:B------:R-:W-:Y:S02]  /*9e70*/  LOP3.LUT R22, R179, 0x380, RZ, 0xc0, !PT ;  /* 0x00000380b3167812 */ /* 0x000fe400078ec0ff */
[----:B------:R-:W-:Y:S02]  /*9e80*/  LOP3.LUT R10, R10, R167, RZ, 0x3c, !PT ;  /* 0x000000a70a0a7212 */ /* 0x000fe400078e3cff */
[----:B------:R-:W-:Y:S02]  /*9e90*/  SHF.R.U64 R16, R16, 0x3, RZ ;  /* 0x0000000310107819 */ /* 0x000fe400000012ff */
[----:B------:R-:W-:Y:S02]  /*9ea0*/  LOP3.LUT R12, R12, R169, RZ, 0x3c, !PT ;  /* 0x000000a90c0c7212 */ /* 0x000fe400078e3cff */
[----:B------:R-:W-:-:S02]  /*9eb0*/  SHF.R.U64 R18, R18, 0x3, RZ ;  /* 0x0000000312127819 */ /* 0x000fc400000012ff */
[----:B------:R-:W-:Y:S02]  /*9ec0*/  LOP3.LUT R167, R38, 0x380, RZ, 0xc0, !PT ;  /* 0x0000038026a77812 */ /* 0x000fe400078ec0ff */
[----:B------:R-:W-:Y:S02]  /*9ed0*/  SHF.R.U64 R151, R151, 0x3, RZ ;  /* 0x0000000397977819 */ /* 0x000fe400000012ff */
[----:B------:R-:W-:Y:S02]  /*9ee0*/  LOP3.LUT R14, R14, R171, RZ, 0x3c, !PT ;  /* 0x000000ab0e0e7212 */ /* 0x000fe400078e3cff */
[----:B------:R-:W-:Y:S02]  /*9ef0*/  SHF.R.U64 R20, R20, 0x3, RZ ;  /* 0x0000000314147819 */ /* 0x000fe400000012ff */
[----:B------:R-:W-:Y:S02]  /*9f00*/  LOP3.LUT R169, R46, 0x380, RZ, 0xc0, !PT ;  /* 0x000003802ea97812 */ /* 0x000fe400078ec0ff */
[----:B------:R-:W-:-:S02]  /*9f10*/  SHF.R.U64 R22, R22, 0x3, RZ ;  /* 0x0000000316167819 */ /* 0x000fc400000012ff */
[----:B------:R-:W-:Y:S02]  /*9f20*/  LOP3.LUT R171, R54, 0x380, RZ, 0xc0, !PT ;  /* 0x0000038036ab7812 */ /* 0x000fe400078ec0ff */
[----:B------:R-:W-:Y:S02]  /*9f30*/  MOV R94, R94 ;  /* 0x0000005e005e7202 */ /* 0x000fe40000000f00 */
[----:B------:R-:W-:Y:S02]  /*9f40*/  LOP3.LUT R16, R16, R173, RZ, 0x3c, !PT ;  /* 0x000000ad10107212 */ /* 0x000fe400078e3cff */
[----:B------:R-:W-:Y:S01]  /*9f50*/  LOP3.LUT R62, R4, 0x380, RZ, 0xc0, !PT ;  /* 0x00000380043e7812 */ /* 0x000fe200078ec0ff */
[----:B------:R-:W-:Y:S01]  /*9f60*/  STSM.16.M88.4 [R94], R24 ;  /* 0x000000185e007844 */ /* 0x000fe20000000200 */
[----:B------:R-:W-:Y:S02]  /*9f70*/  MOV R8, R8 ;  /* 0x0000000800087202 */ /* 0x000fe40000000f00 */
[----:B------:R-:W-:-:S02]  /*9f80*/  LOP3.LUT R18, R18, R175, RZ, 0x3c, !PT ;  /* 0x000000af12127212 */ /* 0x000fc400078e3cff */
[----:B------:R-:W-:Y:S01]  /*9f90*/  SHF.R.U64 R167, R167, 0x3, RZ ;  /* 0x00000003a7a77819 */ /* 0x000fe200000012ff */
[----:B------:R-:W-:Y:S01]  /*9fa0*/  STSM.16.M88.4 [R8], R32 ;  /* 0x0000002008007844 */ /* 0x000fe20000000200 */
[----:B------:R-:W-:Y:S02]  /*9fb0*/  LOP3.LUT R30, R151, R30, RZ, 0x3c, !PT ;  /* 0x0000001e971e7212 */ /* 0x000fe400078e3cff */
[----:B------:R-:W-:Y:S02]  /*9fc0*/  LOP3.LUT R95, R70, 0x380, RZ, 0xc0, !PT ;  /* 0x00000380465f7812 */ /* 0x000fe400078ec0ff */
[----:B------:R-:W-:Y:S02]  /*9fd0*/  MOV R10, R10 ;  /* 0x0000000a000a7202 */ /* 0x000fe40000000f00 */
[----:B------:R-:W-:Y:S02]  /*9fe0*/  F2FP.BF16.F32.PACK_AB R56, R57, R56 ;  /* 0x000000383938723e */ /* 0x000fe400000010ff */
[----:B------:R-:W-:Y:S01]  /*9ff0*/  LOP3.LUT R20, R20, R177, RZ, 0x3c, !PT ;  /* 0x000000b114147212 */ /* 0x000fe200078e3cff */
[----:B------:R-:W-:Y:S01]  /*a000*/  STSM.16.M88.4 [R10], R40 ;  /* 0x000000280a007844 */ /* 0x000fe20000000200 */
[----:B------:R-:W-:-:S02]  /*a010*/  SHF.R.U64 R169, R169, 0x3, RZ ;  /* 0x00000003a9a97819 */ /* 0x000fc400000012ff */
[----:B------:R-:W-:Y:S02]  /*a020*/  LOP3.LUT R151, R6, 0x380, RZ, 0xc0, !PT ;  /* 0x0000038006977812 */ /* 0x000fe400078ec0ff */
        /* <DEDUP_REMOVED lines=12> */
[----:B------:R-:W-:Y:S01]  /*a0f0*/  F2FP.BF16.F32.PACK_AB R72, R73, R72 ;  /* 0x000000484948723e */ /* 0x000fe200000010ff */
        /* <DEDUP_REMOVED lines=8> */
[----:B------:R-:W-:-:S02]  /*a180*/  R2UR UR11, R222 ;  /* 0x00000000de0b72ca */ /* 0x000fc400000e0000 */
[----:B------:R-:W-:Y:S02]  /*a190*/  R2UR UR10, R220 ;  /* 0x00000000dc0a72ca */ /* 0x000fe400000e0000 */
[----:B------:R-:W-:Y:S02]  /*a1a0*/  LOP3.LUT R38, R167, R38, RZ, 0x3c, !PT ;  /* 0x00000026a7267212 */ /* 0x000fe400078e3cff */
[----:B------:R-:W-:Y:S02]  /*a1b0*/  SHF.R.U64 R95, R95, 0x3, RZ ;  /* 0x000000035f5f7819 */ /* 0x000fe400000012ff */
[----:B------:R-:W-:Y:S02]  /*a1c0*/  MOV R18, R18 ;  /* 0x0000001200127202 */ /* 0x000fe40000000f00 */
[----:B------:R-:W-:Y:S02]  /*a1d0*/  F2FP.BF16.F32.PACK_AB R74, R77, R76 ;  /* 0x0000004c4d4a723e */ /* 0x000fe400000010ff */
[----:B------:R-:W-:-:S02]  /*a1e0*/  F2FP.BF16.F32.PACK_AB R75, R75, R78 ;  /* 0x0000004e4b4b723e */ /* 0x000fc400000010ff */
[----:B------:R-:W-:Y:S01]  /*a1f0*/  F2FP.BF16.F32.PACK_AB R81, R83, R82 ;  /* 0x000000525351723e */ /* 0x000fe200000010ff */
[----:B------:R-:W-:Y:S01]  /*a200*/  USHF.L.U64.HI UR13, UR10, 0x2, UR11 ;  /* 0x000000020a0d7899 */ /* 0x000fe2000801020b */
[----:B------:R-:W-:Y:S01]  /*a210*/  LOP3.LUT R46, R169, R46, RZ, 0x3c, !PT ;  /* 0x0000002ea92e7212 */ /* 0x000fe200078e3cff */
[----:B------:R0:W-:Y:S01]  /*a220*/  STSM.16.M88.4 [R18], R72 ;  /* 0x0000004812007844 */ /* 0x0001e20000000200 */
[----:B------:R-:W-:Y:S01]  /*a230*/  SHF.R.U64 R151, R151, 0x3, RZ ;  /* 0x0000000397977819 */ /* 0x000fe200000012ff */
[----:B------:R-:W-:Y:S01]  /*a240*/  USHF.L.U32 UR12, UR10, 0x2, URZ ;  /* 0x000000020a0c7899 */ /* 0x000fe2000800063f */
[----:B------:R-:W-:Y:S02]  /*a250*/  MOV R20, R20 ;  /* 0x0000001400147202 */ /* 0x000fe40000000f00 */
[----:B------:R-:W-:Y:S01]  /*a260*/  F2FP.BF16.F32.PACK_AB R82, R85, R84 ;  /* 0x000000545552723e */ /* 0x000fe200000010ff */
[----:B------:R-:W-:Y:S01]  /*a270*/  ULDC.64 UR10, c[0x0][0xd00] ;  /* 0x00034000000a7ab9 */ /* 0x000fe20000000a00 */
[----:B------:R-:W-:Y:S01]  /*a280*/  F2FP.BF16.F32.PACK_AB R83, R87, R86 ;  /* 0x000000565753723e */ /* 0x000fe200000010ff */
[----:B------:R-:W-:Y:S01]  /*a290*/  UISETP.NE.U32.AND UP0, UPT, UR10, URZ, UPT ;  /* 0x0000003f0a00728c */ /* 0x000fe2000bf05070 */
[----:B------:R-:W-:Y:S01]  /*a2a0*/  F2FP.BF16.F32.PACK_AB R96, R97, R96 ;  /* 0x000000606160723e */ /* 0x000fe200000010ff */
[----:B------:R-:W-:Y:S01]  /*a2b0*/  UIADD3 UR4, UP1, UR12, UR10, URZ ;  /* 0x0000000a0c047290 */ /* 0x000fe2000ff3e03f */
[----:B------:R-:W-:Y:S01]  /*a2c0*/  LOP3.LUT R54, R171, R54, RZ, 0x3c, !PT ;  /* 0x00000036ab367212 */ /* 0x000fe200078e3cff */
[----:B------:R1:W-:Y:S01]  /*a2d0*/  STSM.16.M88.4 [R20], R80 ;  /* 0x0000005014007844 */ /* 0x0003e20000000200 */
[----:B------:R-:W-:Y:S01]  /*a2e0*/  MOV R22, R22 ;  /* 0x0000001600167202 */ /* 0x000fe20000000f00 */
[----:B------:R-:W-:Y:S01]  /*a2f0*/  UISETP.NE.AND.EX UP0, UPT, UR11, URZ, UPT, UP0 ;  /* 0x0000003f0b00728c */ /* 0x000fe2000bf05300 */
[----:B------:R-:W-:Y:S01]  /*a300*/  F2FP.BF16.F32.PACK_AB R76, R89, R88 ;  /* 0x00000058594c723e */ /* 0x000fe200000010ff */
[----:B------:R-:W-:Y:S01]  /*a310*/  UIADD3.X UR10, UR13, UR11, URZ, UP1, !UPT ;  /* 0x0000000b0d0a7290 */ /* 0x000fe20008ffe43f */
[----:B------:R-:W-:Y:S01]  /*a320*/  F2FP.BF16.F32.PACK_AB R77, R91, R90 ;  /* 0x0000005a5b4d723e */ /* 0x000fe200000010ff */
[----:B0-----:R-:W0:Y:S01]  /*a330*/  LDC R73, c[0x0][0xce8] ;  /* 0x00033a00ff497b82 */ /* 0x001e220000000800 */
        /* <DEDUP_REMOVED lines=48> */
[----:B------:R-:W-:Y:S01]  /*a640*/  PLOP3.LUT P0, PT, PT, PT, UP0, 0x80, 0x0 ;  /* 0x000000000000781c */ /* 0x000fe20003f0f008 */
[----:B------:R-:W-:-:S02]  /*a650*/  ULDC.64 UR10, c[0x0][0xd08] ;  /* 0x00034200000a7ab9 */ /* 0x000fc40000000a00 */
[----:B------:R1:W-:Y:S01]  /*a660*/  STSM.16.M88.4 [R6], R144 ;  /* 0x0000009006007844 */ /* 0x0003e20000000200 */
[----:B------:R-:W-:Y:S09]  /*a670*/  BAR.SYNC.DEFER_BLOCKING 0x1, 0x100 ;  /* 0x0044000000007b1d */ /* 0x000ff20000010000 */
[----:B------:R-:W2:Y:S01]  /*a680*/  @P0 LDG.E R0, desc[UR36][R4.64] ;  /* 0x0000002404000981 */ /* 0x000ea2000c1e1900 */
[----:B------:R-:W-:Y:S01]  /*a690*/  UISETP.NE.U32.AND UP1, UPT, UR10, URZ, UPT ;  /* 0x0000003f0a00728c */ /* 0x000fe2000bf25070 */
[----:B0-----:R-:W-:Y:S01]  /*a6a0*/  ISETP.NE.AND P1, PT, R73, 0x1, PT ;  /* 0x000000014900780c */ /* 0x001fe20003f25270 */
[----:B------:R-:W-:Y:S01]  /*a6b0*/  UMOV UR4, URZ ;  /* 0x0000003f00047c82 */ /* 0x000fe20008000000 */
[----:B------:R-:W-:Y:S01]  /*a6c0*/  VIADD R13, R214, UR61 ;  /* 0x0000003dd60d7c36 */ /* 0x000fe20008000000 */
[----:B------:R-:W-:-:S06]  /*a6d0*/  UISETP.NE.AND.EX UP1, UPT, UR11, URZ, UPT, UP1 ;  /* 0x0000003f0b00728c */ /* 0x000fcc000bf25310 */
[----:B------:R-:W-:-:S04]  /*a6e0*/  PLOP3.LUT P2, PT, PT, PT, UP1, 0x80, 0x0 ;  /* 0x000000000000781c */ /* 0x000fc80003f4f018 */
[----:B------:R-:W0:Y:S01]  /*a6f0*/  @P1 LDC R8, c[0x0][0xcec] ;  /* 0x00033b00ff081b82 */ /* 0x000e220000000800 */
[----:B------:R-:W-:-:S03]  /*a700*/  @UP1 UIADD3 UR10, UP2, UR12, UR10, URZ ;  /* 0x0000000a0c0a1290 */ /* 0x000fc6000ff5e03f */
[----:B------:R-:W-:Y:S01]  /*a710*/  ULDC UR12, c[0x0][0xb88] ;  /* 0x0002e200000c7ab9 */ /* 0x000fe20000000800 */
        /* <DEDUP_REMOVED lines=12> */
.L_x_5694:
[----:B------:R-:W-:Y:S01]  /*a7e0*/  R2UR UR20, R221 ;  /* 0x00000000dd1472ca */ /* 0x000fe200000e0000 */
[----:B------:R-:W-:Y:S01]  /*a7f0*/  ULDC.64 UR16, c[0x0][0xc90] ;  /* 0x0003240000107ab9 */ /* 0x000fe20000000a00 */
[----:B------:R-:W-:Y:S01]  /*a800*/  R2UR UR19, R222 ;  /* 0x00000000de1372ca */ /* 0x000fe200000e0000 */
[----:B------:R-:W-:Y:S01]  /*a810*/  @P1 IMAD.HI.U32 R4, R13, R8, RZ ;  /* 0x000000080d041227 */ /* 0x000fe200078e00ff */
[----:B------:R-:W-:Y:S01]  /*a820*/  R2UR UR18, R220 ;  /* 0x00000000dc1272ca */ /* 0x000fe200000e0000 */
[----:B------:R-:W-:Y:S01]  /*a830*/  USHF.R.S32.HI UR11, URZ, 0x1f, UR4 ;  /* 0x0000001f3f0b7899 */ /* 0x000fe20008011404 */
[----:B------:R-:W0:Y:S01]  /*a840*/  @P1 LDC R75, c[0x0][0xcf0] ;  /* 0x00033c00ff4b1b82 */ /* 0x000e220000000800 */
[----:B------:R-:W-:Y:S01]  /*a850*/  UMOV UR10, UR4 ;  /* 0x00000004000a7c82 */ /* 0x000fe20008000000 */
[----:B------:R-:W-:Y:S01]  /*a860*/  IMAD.MOV.U32 R8, RZ, RZ, R13 ;  /* 0x000000ffff087224 */ /* 0x000fe200078e000d */
[----:B------:R-:W-:Y:S01]  /*a870*/  @P1 SHF.R.U32.HI R8, RZ, R9, R4 ;  /* 0x00000009ff081219 */ /* 0x000fe20000011604 */
[----:B------:R-:W-:-:S02]  /*a880*/  IMAD.MOV.U32 R5, RZ, RZ, 0x2 ;  /* 0x00000002ff057424 */ /* 0x000fc400078e00ff */
[----:B------:R-:W-:Y:S01]  /*a890*/  VIADD R14, R227, UR61 ;  /* 0x0000003de30e7c36 */ /* 0x000fe20008000000 */
[----:B------:R-:W-:Y:S01]  /*a8a0*/  USHF.R.S32.HI UR15, URZ, 0x1f, UR20 ;  /* 0x0000001f3f0f7899 */ /* 0x000fe20008011414 */
[--C-:B------:R-:W-:Y:S01]  /*a8b0*/  IMAD.MOV R4, RZ, RZ, -R8.reuse ;  /* 0x000000ffff047224 */ /* 0x100fe200078e0a08 */
[----:B------:R-:W-:Y:S01]  /*a8c0*/  USEL UR19, UR19, URZ, !UP0 ;  /* 0x0000003f13137287 */ /* 0x000fe2000c000000 */
[----:B------:R-:W-:Y:S01]  /*a8d0*/  SHF.R.S32.HI R9, RZ, 0x1f, R8 ;  /* 0x0000001fff097819 */ /* 0x000fe20000011408 */
[----:B------:R-:W-:Y:S01]  /*a8e0*/  UIMAD UR14, UR15, UR16, URZ ;  /* 0x000000100f0e72a4 */ /* 0x000fe2000f8e023f */
[----:B-1----:R-:W-:Y:S01]  /*a8f0*/  IMAD R11, R73, R4, R13 ;  /* 0x00000004490b7224 */ /* 0x002fe200078e020d */
[----:B------:R-:W-:Y:S01]  /*a900*/  UIMAD.WIDE.U32 UR12, UR20, UR16, UR10 ;  /* 0x00000010140c72a5 */ /* 0x000fe2000f8e000a */
[----:B------:R-:W-:Y:S01]  /*a910*/  IMAD R4, R223, 0x40, R200 ;  /* 0x00000040df047824 */ /* 0x000fe200078e02c8 */
[----:B------:R-:W-:Y:S01]  /*a920*/  UIMAD UR14, UR20, UR17, UR14 ;  /* 0x00000011140e72a4 */ /* 0x000fe2000f8e020e */
[----:B-----5:R-:W-:Y:S01]  /*a930*/  IMAD R77, R0, R73, RZ ;  /* 0x00000049004d7224 */ /* 0x020fe200078e02ff */
[----:B------:R-:W-:Y:S01]  /*a940*/  USEL UR18, UR18, URZ, !UP0 ;  /* 0x0000003f12127287 */ /* 0x000fe2000c000000 */
[----:B------:R-:W-:Y:S01]  /*a950*/  SHF.R.S32.HI R6, RZ, 0x1f, R11 ;  /* 0x0000001fff067819 */ /* 0x000fe2000001140b */
[----:B------:R-:W-:Y:S01]  /*a960*/  ULDC.64 UR16, c[0x0][0xc98] ;  /* 0x0003260000107ab9 */ /* 0x000fe20000000a00 */
[----:B------:R-:W-:Y:S01]  /*a970*/  UIADD3 UR13, UR13, UR14, URZ ;  /* 0x0000000e0d0d7290 */ /* 0x000fe2000fffe03f */
[----:B------:R-:W-:Y:S01]  /*a980*/  IMAD.WIDE R4, R4, R5, UR8 ;  /* 0x0000000804047e25 */ /* 0x000fe2000f8e0205 */
[----:B------:R-:W-:-:S02]  /*a990*/  UIMAD UR10, UR19, UR16, URZ ;  /* 0x00000010130a72a4 */ /* 0x000fc4000f8e023f */
[----:B------:R-:W-:Y:S02]  /*a9a0*/  UIMAD.WIDE.U32 UR12, UR18, UR16, UR12 ;  /* 0x00000010120c72a5 */ /* 0x000fe4000f8e000c */
[----:B------:R-:W-:Y:S01]  /*a9b0*/  UIMAD UR10, UR18, UR17, UR10 ;  /* 0x00000011120a72a4 */ /* 0x000fe2000f8e020a */
[C---:B------:R-:W-:Y:S01]  /*a9c0*/  IADD3 R29, P2, R4.reuse, 0x5000, RZ ;  /* 0x00005000041d7810 */ /* 0x040fe20007f5e0ff */
[----:B------:R-:W-:Y:S01]  /*a9d0*/  ULDC.64 UR8, c[0x0][0xc88] ;  /* 0x0003220000087ab9 */ /* 0x000fe20000000a00 */
[----:B------:R-:W-:Y:S01]  /*a9e0*/  IADD3 R25, P3, R4, 0x4000, RZ ;  /* 0x0000400004197810 */ /* 0x000fe20007f7e0ff */
[----:B------:R-:W-:Y:S01]  /*a9f0*/  IMAD R6, R6, UR8, RZ ;  /* 0x0000000806067c24 */ /* 0x000fe2000f8e02ff */
[----:B------:R-:W-:Y:S01]  /*aa00*/  IADD3 R8, P0, R8, UR12, RZ ;  /* 0x0000000c08087c10 */ /* 0x000fe2000ff1e0ff */
[----:B------:R-:W-:Y:S01]  /*aa10*/  IMAD.U32 R10, RZ, RZ, UR10 ;  /* 0x0000000aff0a7e24 */ /* 0x000fe2000f8e00ff */
[----:B------:R-:W-:Y:S01]  /*aa20*/  LOP3.LUT R28, R29, 0x380, RZ, 0xc0, !PT ;  /* 0x000003801d1c7812 */ /* 0x000fe200078ec0ff */
[----:B------:R-:W-:Y:S01]  /*aa30*/  IMAD R15, R11, UR9, R6 ;  /* 0x000000090b0f7c24 */ /* 0x000fe2000f8e0206 */
[----:B------:R-:W-:Y:S01]  /*aa40*/  LOP3.LUT R24, R25, 0x380, RZ, 0xc0, !PT ;  /* 0x0000038019187812 */ /* 0x000fe200078ec0ff */
[----:B------:R-:W-:Y:S01]  /*aa50*/  VIADD R6, R14, 0x8 ;  /* 0x000000080e067836 */ /* 0x000fe20000000000 */
[----:B------:R-:W-:Y:S01]  /*aa60*/  IADD3.X R9, R9, UR13, R10, P0, !PT ;  /* 0x0000000d09097c10 */ /* 0x000fe200087fe40a */
[----:B------:R-:W-:Y:S01]  /*aa70*/  ULDC.64 UR12, c[0x0][0xba0] ;  /* 0x0002e800000c7ab9 */ /* 0x000fe20000000a00 */
[----:B------:R-:W-:-:S02]  /*aa80*/  SHF.R.U64 R28, R28, 0x3, RZ ;  /* 0x000000031c1c7819 */ /* 0x000fc400000012ff */
[----:B------:R-:W-:Y:S01]  /*aa90*/  SHF.R.U64 R24, R24, 0x3, RZ ;  /* 0x0000000318187819 */ /* 0x000fe200000012ff */
[----:B------:R-:W-:Y:S01]  /*aaa0*/  IMAD.WIDE.U32 R8, R11, UR8, R8 ;  /* 0x000000080b087c25 */ /* 0x000fe2000f8e0008 */
[----:B------:R-:W-:Y:S01]  /*aab0*/  ULDC.64 UR8, c[0x0][0xc50] ;  /* 0x0003140000087ab9 */ /* 0x000fe20000000a00 */
[----:B------:R-:W-:Y:S02]  /*aac0*/  LOP3.LUT R28, R28, R29, RZ, 0x3c, !PT ;  /* 0x0000001d1c1c7212 */ /* 0x000fe400078e3cff */
[----:B------:R-:W-:Y:S01]  /*aad0*/  IMAD.IADD R9, R9, 0x1, R15 ;  /* 0x0000000109097824 */ /* 0x000fe200078e020f */
[----:B------:R-:W-:Y:S01]  /*aae0*/  LEA R10, P0, R8, UR8, 0x2 ;  /* 0x00000008080a7c11 */ /* 0x000fe2000f8010ff */
[----:B------:R-:W-:Y:S01]  /*aaf0*/  IMAD.X R29, RZ, RZ, R5, P2 ;  /* 0x000000ffff1d7224 */ /* 0x000fe200010e0605 */
[----:B------:R-:W-:Y:S02]  /*ab00*/  IADD3 R49, P2, R4, 0xb000, RZ ;  /* 0x0000b00004317810 */ /* 0x000fe40007f5e0ff */
[----:B------:R-:W-:Y:S01]  /*ab10*/  LEA.HI.X R8, R8, UR9, R9, 0x2, P0 ;  /* 0x0000000908087c11 */ /* 0x000fe200080f1409 */
[----:B------:R-:W-:Y:S01]  /*ab20*/  SHFL.IDX PT, R42, R10, RZ, 0x1c1f ;  /* 0x001c1fff0a2a7589 */ /* 0x000fe200000e0000 */
[----:B------:R-:W-:-:S02]  /*ab30*/  IADD3 R21, P0, R4, 0x3000, RZ ;  /* 0x0000300004157810 */ /* 0x000fc40007f1e0ff */
[----:B------:R-:W-:Y:S01]  /*ab40*/  LOP3.LUT R48, R49, 0x380, RZ, 0xc0, !PT ;  /* 0x0000038031307812 */ /* 0x000fe200078ec0ff */
[----:B------:R-:W1:Y:S01]  /*ab50*/  SHFL.IDX PT, R43, R8, RZ, 0x1c1f ;  /* 0x001c1fff082b7589 */ /* 0x000e6200000e0000 */
[----:B------:R-:W-:Y:S02]  /*ab60*/  LOP3.LUT R20, R21, 0x380, RZ, 0xc0, !PT ;  /* 0x0000038015147812 */ /* 0x000fe400078ec0ff */
[----:B------:R-:W-:Y:S01]  /*ab70*/  SHF.R.U64 R48, R48, 0x3, RZ ;  /* 0x0000000330307819 */ /* 0x000fe200000012ff */
[----:B------:R-:W-:Y:S01]  /*ab80*/  SHFL.IDX PT, R46, R10, 0x1, 0x1c1f ;  /* 0x003c1f000a2e7f89 */ /* 0x000fe200000e0000 */
[----:B------:R-:W-:Y:S02]  /*ab90*/  SHF.R.U64 R20, R20, 0x3, RZ ;  /* 0x0000000314147819 */ /* 0x000fe400000012ff */
[----:B------:R-:W-:Y:S01]  /*aba0*/  LOP3.LUT R48, R48, R49, RZ, 0x3c, !PT ;  /* 0x0000003130307212 */ /* 0x000fe200078e3cff */
[--C-:B------:R-:W-:Y:S01]  /*abb0*/  IMAD.X R49, RZ, RZ, R5.reuse, P2 ;  /* 0x000000ffff317224 */ /* 0x100fe200010e0605 */
[----:B------:R-:W-:Y:S01]  /*abc0*/  LOP3.LUT R20, R20, R21, RZ, 0x3c, !PT ;  /* 0x0000001514147212 */ /* 0x000fe200078e3cff */
[----:B------:R-:W-:Y:S01]  /*abd0*/  IMAD.X R21, RZ, RZ, R5, P0 ;  /* 0x000000ffff157224 */ /* 0x000fe200000e0605 */
[C---:B------:R-:W-:Y:S01]  /*abe0*/  IADD3 R41, P0, R4.reuse, 0x9000, RZ ;  /* 0x0000900004297810 */ /* 0x040fe20007f1e0ff */
[----:B------:R-:W2:Y:S01]  /*abf0*/  SHFL.IDX PT, R47, R8, 0x1, 0x1c1f ;  /* 0x003c1f00082f7f89 */ /* 0x000ea200000e0000 */
[----:B------:R-:W-:-:S02]  /*ac00*/  IADD3 R13, P5, R4, 0x1000, RZ ;  /* 0x00001000040d7810 */ /* 0x000fc40007fbe0ff */
[----:B------:R-:W-:Y:S02]  /*ac10*/  LOP3.LUT R40, R41, 0x380, RZ, 0xc0, !PT ;  /* 0x0000038029287812 */ /* 0x000fe400078ec0ff */
[----:B------:R-:W-:Y:S02]  /*ac20*/  IADD3 R17, P4, R4, 0x2000, RZ ;  /* 0x0000200004117810 */ /* 0x000fe40007f9e0ff */
[----:B------:R-:W-:Y:S02]  /*ac30*/  SHF.R.U64 R40, R40, 0x3, RZ ;  /* 0x0000000328287819 */ /* 0x000fe400000012ff */
[----:B------:R-:W-:Y:S02]  /*ac40*/  LOP3.LUT R24, R24, R25, RZ, 0x3c, !PT ;  /* 0x0000001918187212 */ /* 0x000fe400078e3cff */
[----:B------:R-:W-:Y:S01]  /*ac50*/  LOP3.LUT R40, R40, R41, RZ, 0x3c, !PT ;  /* 0x0000002928287212 */ /* 0x000fe200078e3cff */
[----:B------:R-:W-:Y:S01]  /*ac60*/  IMAD.X R41, RZ, RZ, R5, P0 ;  /* 0x000000ffff297224 */ /* 0x000fe200000e0605 */
[----:B------:R-:W-:-:S02]  /*ac70*/  LOP3.LUT P0, RZ, R225, 0x3, RZ, 0xc0, !PT ;  /* 0x00000003e1ff7812 */ /* 0x000fc4000780c0ff */
[----:B------:R-:W-:Y:S02]  /*ac80*/  IADD3.X R25, RZ, R5, RZ, P3, !PT ;  /* 0x00000005ff197210 */ /* 0x000fe40001ffe4ff */
[----:B------:R-:W-:Y:S02]  /*ac90*/  ISETP.GE.OR P2, PT, R14, R77, P0 ;  /* 0x0000004d0e00720c */ /* 0x000fe40000746670 */
[----:B------:R-:W-:Y:S02]  /*aca0*/  IADD3 R45, P3, R4, 0xa000, RZ ;  /* 0x0000a000042d7810 */ /* 0x000fe40007f7e0ff */
[----:B------:R-:W-:Y:S02]  /*acb0*/  LOP3.LUT R12, R13, 0x380, RZ, 0xc0, !PT ;  /* 0x000003800d0c7812 */ /* 0x000fe400078ec0ff */
[----:B------:R-:W-:Y:S02]  /*acc0*/  LOP3.LUT R16, R17, 0x380, RZ, 0xc0, !PT ;  /* 0x0000038011107812 */ /* 0x000fe400078ec0ff */
[----:B------:R-:W-:-:S02]  /*acd0*/  LOP3.LUT R44, R45, 0x380, RZ, 0xc0, !PT ;  /* 0x000003802d2c7812 */ /* 0x000fc400078ec0ff */
[----:B------:R-:W-:Y:S02]  /*ace0*/  SHF.R.U64 R12, R12, 0x3, RZ ;  /* 0x000000030c0c7819 */ /* 0x000fe400000012ff */
[----:B------:R-:W-:Y:S01]  /*acf0*/  SHF.R.U64 R16, R16, 0x3, RZ ;  /* 0x0000000310107819 */ /* 0x000fe200000012ff */
[----:B-1----:R1:W-:Y:S01]  /*ad00*/  @!P2 ST.E desc[UR36][R42.64], R3 ;  /* 0x000000032a00a985 */ /* 0x0023e2000c101924 */
[----:B------:R-:W-:Y:S02]  /*ad10*/  SHF.R.U64 R44, R44, 0x3, RZ ;  /* 0x000000032c2c7819 */ /* 0x000fe400000012ff */
[----:B------:R-:W-:Y:S01]  /*ad20*/  LOP3.LUT R12, R12, R13, RZ, 0x3c, !PT ;  /* 0x0000000d0c0c7212 */ /* 0x000fe200078e3cff */
[--C-:B------:R-:W-:Y:S01]  /*ad30*/  IMAD.X R13, RZ, RZ, R5.reuse, P5 ;  /* 0x000000ffff0d7224 */ /* 0x100fe200028e0605 */
[----:B------:R-:W-:Y:S01]  /*ad40*/  LOP3.LUT R16, R16, R17, RZ, 0x3c, !PT ;  /* 0x0000001110107212 */ /* 0x000fe200078e3cff */
[----:B------:R-:W-:Y:S01]  /*ad50*/  IMAD.X R17, RZ, RZ, R5, P4 ;  /* 0x000000ffff117224 */ /* 0x000fe200020e0605 */
[----:B------:R-:W-:-:S02]  /*ad60*/  IADD3 R33, P6, R4, 0x6000, RZ ;  /* 0x0000600004217810 */ /* 0x000fc40007fde0ff */
[C---:B------:R-:W-:Y:S02]  /*ad70*/  IADD3 R37, P5, R4.reuse, 0x7000, RZ ;  /* 0x0000700004257810 */ /* 0x040fe40007fbe0ff */
[----:B------:R-:W-:Y:S01]  /*ad80*/  IADD3 R61, P4, R4, 0x8000, RZ ;  /* 0x00008000043d7810 */ /* 0x000fe20007f9e0ff */
[----:B-1----:R-:W1:Y:S01]  /*ad90*/  @P1 LDC R3, c[0x0][0xcec] ;  /* 0x00033b00ff031b82 */ /* 0x002e620000000800 */
[----:B------:R-:W-:Y:S01]  /*ada0*/  LOP3.LUT R44, R44, R45, RZ, 0x3c, !PT ;  /* 0x0000002d2c2c7212 */ /* 0x000fe200078e3cff */
[----:B------:R-:W-:Y:S01]  /*adb0*/  IMAD.X R45, RZ, RZ, R5, P3 ;  /* 0x000000ffff2d7224 */ /* 0x000fe200018e0605 */
[----:B------:R-:W-:Y:S02]  /*adc0*/  IADD3 R9, P3, R4, 0xf000, RZ ;  /* 0x0000f00004097810 */ /* 0x000fe40007f7e0ff */
[----:B------:R-:W-:Y:S02]  /*add0*/  LOP3.LUT R32, R33, 0x380, RZ, 0xc0, !PT ;  /* 0x0000038021207812 */ /* 0x000fe400078ec0ff */
[----:B------:R-:W-:-:S02]  /*ade0*/  LOP3.LUT R36, R37, 0x380, RZ, 0xc0, !PT ;  /* 0x0000038025247812 */ /* 0x000fc400078ec0ff */
[----:B------:R-:W-:Y:S02]  /*adf0*/  LOP3.LUT R60, R61, 0x380, RZ, 0xc0, !PT ;  /* 0x000003803d3c7812 */ /* 0x000fe400078ec0ff */
[----:B------:R-:W-:Y:S01]  /*ae00*/  LOP3.LUT R0, R9, 0x380, RZ, 0xc0, !PT ;  /* 0x0000038009007812 */ /* 0x000fe200078ec0ff */
[----:B------:R-:W-:Y:S01]  /*ae10*/  UIMAD UR10, UR11, UR12, URZ ;  /* 0x0000000c0b0a72a4 */ /* 0x000fe2000f8e023f */
[----:B------:R-:W-:Y:S02]  /*ae20*/  SHF.R.U64 R32, R32, 0x3, RZ ;  /* 0x0000000320207819 */ /* 0x000fe400000012ff */
[----:B------:R-:W-:Y:S02]  /*ae30*/  SHF.R.U64 R36, R36, 0x3, RZ ;  /* 0x0000000324247819 */ /* 0x000fe400000012ff */
[----:B------:R-:W-:Y:S02]  /*ae40*/  SHF.R.U64 R60, R60, 0x3, RZ ;  /* 0x000000033c3c7819 */ /* 0x000fe400000012ff */
[----:B------:R-:W-:Y:S01]  /*ae50*/  SHF.R.U64 R0, R0, 0x3, RZ ;  /* 0x0000000300007819 */ /* 0x000fe200000012ff */
[----:B------:R-:W-:Y:S01]  /*ae60*/  UIMAD.WIDE.U32 UR8, UR4, UR12, URZ ;  /* 0x0000000c040872a5 */ /* 0x000fe2000f8e003f */
[----:B------:R-:W-:Y:S01]  /*ae70*/  LOP3.LUT R32, R32, R33, RZ, 0x3c, !PT ;  /* 0x0000002120207212 */ /* 0x000fe200078e3cff */
[--C-:B------:R-:W-:Y:S01]  /*ae80*/  IMAD.X R33, RZ, RZ, R5.reuse, P6 ;  /* 0x000000ffff217224 */ /* 0x100fe200030e0605 */
[----:B------:R-:W-:Y:S01]  /*ae90*/  LOP3.LUT R36, R36, R37, RZ, 0x3c, !PT ;  /* 0x0000002524247212 */ /* 0x000fe200078e3cff */
[--C-:B------:R-:W-:Y:S01]  /*aea0*/  IMAD.X R37, RZ, RZ, R5.reuse, P5 ;  /* 0x000000ffff257224 */ /* 0x100fe200028e0605 */
[----:B------:R-:W-:Y:S01]  /*aeb0*/  LOP3.LUT R60, R60, R61, RZ, 0x3c, !PT ;  /* 0x0000003d3c3c7212 */ /* 0x000fe200078e3cff */
[----:B------:R-:W-:Y:S01]  /*aec0*/  IMAD.X R61, RZ, RZ, R5, P4 ;  /* 0x000000ffff3d7224 */ /* 0x000fe200020e0605 */
[----:B------:R-:W-:Y:S01]  /*aed0*/  ISETP.GE.OR P0, PT, R6, R77, P0 ;  /* 0x0000004d0600720c */ /* 0x000fe20000706670 */
[----:B------:R-:W-:Y:S01]  /*aee0*/  UIMAD UR10, UR4, UR13, UR10 ;  /* 0x0000000d040a72a4 */ /* 0x000fe2000f8e020a */
[----:B------:R-:W-:-:S02]  /*aef0*/  IADD3 R69, P6, R4, 0xc000, RZ ;  /* 0x0000c00004457810 */ /* 0x000fc40007fde0ff */
[C---:B------:R-:W-:Y:S01]  /*af00*/  IADD3 R65, P5, R4.reuse, 0xd000, RZ ;  /* 0x0000d00004417810 */ /* 0x040fe20007fbe0ff */
[----:B------:R-:W-:Y:S01]  /*af10*/  ULDC.64 UR12, c[0x0][0xbe8] ;  /* 0x0002fa00000c7ab9 */ /* 0x000fe20000000a00 */
[C---:B------:R-:W-:Y:S02]  /*af20*/  IADD3 R57, P4, R4.reuse, 0xe000, RZ ;  /* 0x0000e00004397810 */ /* 0x040fe40007f9e0ff */
[----:B------:R-:W-:Y:S02]  /*af30*/  LOP3.LUT R11, R4, 0x380, RZ, 0xc0, !PT ;  /* 0x00000380040b7812 */ /* 0x000fe400078ec0ff */
[----:B------:R-:W-:Y:S01]  /*af40*/  LOP3.LUT R52, R0, R9, RZ, 0x3c, !PT ;  /* 0x0000000900347212 */ /* 0x000fe200078e3cff */
[----:B------:R-:W-:Y:S01]  /*af50*/  IMAD R0, R219, 0x20, R223 ;  /* 0x00000020db007824 */ /* 0x000fe200078e02df */
[----:B------:R-:W-:Y:S01]  /*af60*/  UIADD3 UR9, UR9, UR10, URZ ;  /* 0x0000000a09097290 */ /* 0x000fe2000fffe03f */
[----:B------:R-:W-:Y:S01]  /*af70*/  LOP3.LUT R68, R69, 0x380, RZ, 0xc0, !PT ;  /* 0x0000038045447812 */ /* 0x000fe200078ec0ff */
[----:B------:R-:W-:Y:S01]  /*af80*/  UIMAD UR4, UR15, UR12, URZ ;  /* 0x0000000c0f0472a4 */ /* 0x000fe2000f8e023f */
[----:B------:R-:W-:Y:S01]  /*af90*/  LOP3.LUT R64, R65, 0x380, RZ, 0xc0, !PT ;  /* 0x0000038041407812 */ /* 0x000fe200078ec0ff */
[----:B--2---:R2:W-:Y:S01]  /*afa0*/  @!P0 ST.E desc[UR36][R46.64], R2 ;  /* 0x000000022e008985 */ /* 0x0045e2000c101924 */
[----:B------:R-:W-:-:S02]  /*afb0*/  LOP3.LUT R56, R57, 0x380, RZ, 0xc0, !PT ;  /* 0x0000038039387812 */ /* 0x000fc400078ec0ff */
[----:B------:R-:W-:Y:S01]  /*afc0*/  SHF.R.U64 R11, R11, 0x3, RZ ;  /* 0x000000030b0b7819 */ /* 0x000fe200000012ff */
[----:B------:R-:W-:Y:S01]  /*afd0*/  VIADD R6, R0, UR61 ;  /* 0x0000003d00067c36 */ /* 0x000fe20008000000 */
[----:B------:R-:W-:Y:S01]  /*afe0*/  UIMAD UR4, UR20, UR13, UR4 ;  /* 0x0000000d140472a4 */ /* 0x000fe2000f8e0204 */
[----:B------:R-:W-:Y:S01]  /*aff0*/  SHF.R.U64 R68, R68, 0x3, RZ ;  /* 0x0000000344447819 */ /* 0x000fe200000012ff */
[----:B------:R-:W-:Y:S01]  /*b000*/  UIMAD.WIDE.U32 UR8, UR20, UR12, UR8 ;  /* 0x0000000c140872a5 */ /* 0x000fe2000f8e0008 */
[----:B------:R-:W-:Y:S01]  /*b010*/  SHF.R.U64 R64, R64, 0x3, RZ ;  /* 0x0000000340407819 */ /* 0x000fe200000012ff */
[----:B------:R-:W-:Y:S01]  /*b020*/  ULDC.64 UR10, c[0x0][0xbf0] ;  /* 0x0002fc00000a7ab9 */ /* 0x000fe20000000a00 */
[----:B------:R-:W-:Y:S01]  /*b030*/  SHF.R.U64 R56, R56, 0x3, RZ ;  /* 0x0000000338387819 */ /* 0x000fe200000012ff */
[----:B------:R-:W5:Y:S01]  /*b040*/  LD.E.128 R12, desc[UR36][R12.64] ;  /* 0x000000240c0c7980 */ /* 0x000f62000c101d00 */
[----:B------:R-:W-:Y:S01]  /*b050*/  LOP3.LUT R4, R11, R4, RZ, 0x3c, !PT ;  /* 0x000000040b047212 */ /* 0x000fe200078e3cff */
[----:B-1----:R-:W-:Y:S01]  /*b060*/  @P1 IMAD.HI.U32 R0, R6, R3, RZ ;  /* 0x0000000306001227 */ /* 0x002fe200078e00ff */
[----:B------:R-:W-:Y:S01]  /*b070*/  UIADD3 UR9, UR9, UR4, URZ ;  /* 0x0000000409097290 */ /* 0x000fe2000fffe03f */
[----:B------:R-:W-:Y:S01]  /*b080*/  LOP3.LUT R68, R68, R69, RZ, 0x3c, !PT ;  /* 0x0000004544447212 */ /* 0x000fe200078e3cff */
[----:B------:R-:W-:Y:S01]  /*b090*/  UIMAD UR4, UR19, UR10, URZ ;  /* 0x0000000a130472a4 */ /* 0x000fe2000f8e023f */
[----:B------:R-:W-:Y:S01]  /*b0a0*/  LOP3.LUT R64, R64, R65, RZ, 0x3c, !PT ;  /* 0x0000004140407212 */ /* 0x000fe200078e3cff */
[--C-:B------:R-:W-:Y:S01]  /*b0b0*/  IMAD.X R69, RZ, RZ, R5.reuse, P6 ;  /* 0x000000ffff457224 */ /* 0x100fe200030e0605 */
[----:B------:R-:W-:Y:S01]  /*b0c0*/  LOP3.LUT R56, R56, R57, RZ, 0x3c, !PT ;  /* 0x0000003938387212 */ /* 0x000fe200078e3cff */
[--C-:B------:R-:W-:Y:S01]  /*b0d0*/  IMAD.X R65, RZ, RZ, R5.reuse, P5 ;  /* 0x000000ffff417224 */ /* 0x100fe200028e0605 */
[----:B------:R-:W-:Y:S01]  /*b0e0*/  IADD3.X R53, RZ, R5, RZ, P3, !PT ;  /* 0x00000005ff357210 */ /* 0x000fe20001ffe4ff */
[----:B------:R-:W-:Y:S01]  /*b0f0*/  IMAD.X R57, RZ, RZ, R5, P4 ;  /* 0x000000ffff397224 */ /* 0x000fe200020e0605 */
[----:B------:R1:W5:Y:S01]  /*b100*/  LD.E.128 R8, desc[UR36][R4.64] ;  /* 0x0000002404087980 */ /* 0x000362000c101d00 */
[----:B------:R-:W-:-:S02]  /*b110*/  UIMAD UR4, UR18, UR11, UR4 ;  /* 0x0000000b120472a4 */ /* 0x000fc4000f8e0204 */
[----:B------:R-:W-:Y:S01]  /*b120*/  UIMAD.WIDE.U32 UR8, UR18, UR10, UR8 ;  /* 0x0000000a120872a5 */ /* 0x000fe2000f8e0008 */
[----:B------:R-:W5:Y:S02]  /*b130*/  LD.E.128 R16, desc[UR36][R16.64] ;  /* 0x0000002410107980 */ /* 0x000f64000c101d00 */
[----:B------:R-:W-:Y:S02]  /*b140*/  ULDC.64 UR10, c[0x0][0xbe0] ;  /* 0x0002f800000a7ab9 */ /* 0x000fe40000000a00 */
[----:B------:R-:W5:Y:S01]  /*b150*/  LD.E.128 R20, desc[UR36][R20.64] ;  /* 0x0000002414147980 */ /* 0x000f62000c101d00 */
[----:B-1----:R-:W-:Y:S01]  /*b160*/  IMAD.MOV.U32 R5, RZ, RZ, R6 ;  /* 0x000000ffff057224 */ /* 0x002fe200078e0006 */
[----:B0-----:R-:W-:Y:S01]  /*b170*/  @P1 SHF.R.U32.HI R5, RZ, R75, R0 ;  /* 0x0000004bff051219 */ /* 0x001fe20000011600 */
[----:B------:R-:W-:Y:S01]  /*b180*/  UIADD3 UR4, UR9, UR4, URZ ;  /* 0x0000000409047290 */ /* 0x000fe2000fffe03f */
[----:B------:R-:W5:Y:S02]  /*b190*/  LD.E.128 R24, desc[UR36][R24.64] ;  /* 0x0000002418187980 */ /* 0x000f64000c101d00 */
[--C-:B------:R-:W-:Y:S01]  /*b1a0*/  SHF.R.S32.HI R0, RZ, 0x1f, R5.reuse ;  /* 0x0000001fff007819 */ /* 0x100fe20000011405 */
[----:B------:R-:W-:Y:S01]  /*b1b0*/  IMAD.MOV R4, RZ, RZ, -R5 ;  /* 0x000000ffff047224 */ /* 0x000fe200078e0a05 */
[----:B------:R-:W5:Y:S01]  /*b1c0*/  LD.E.128 R28, desc[UR36][R28.64] ;  /* 0x000000241c1c7980 */ /* 0x000f62000c101d00 */
[----:B------:R-:W-:-:S02]  /*b1d0*/  IMAD.U32 R3, RZ, RZ, UR9 ;  /* 0x00000009ff037e24 */ /* 0x000fc4000f8e00ff */
[----:B------:R-:W-:Y:S01]  /*b1e0*/  IMAD R0, R0, UR10, RZ ;  /* 0x0000000a00007c24 */ /* 0x000fe2000f8e02ff */
[----:B------:R-:W5:Y:S01]  /*b1f0*/  LD.E.128 R32, desc[UR36][R32.64] ;  /* 0x0000002420207980 */ /* 0x000f62000c101d00 */
[----:B------:R-:W-:Y:S02]  /*b200*/  IMAD R73, R73, R4, R6 ;  /* 0x0000000449497224 */ /* 0x000fe400078e0206 */
[----:B--2---:R-:W-:Y:S01]  /*b210*/  IMAD.U32 R2, RZ, RZ, UR8 ;  /* 0x00000008ff027e24 */ /* 0x004fe2000f8e00ff */
[----:B------:R-:W5:Y:S01]  /*b220*/  LD.E.128 R36, desc[UR36][R36.64] ;  /* 0x0000002424247980 */ /* 0x000f62000c101d00 */
[----:B------:R-:W-:Y:S01]  /*b230*/  IMAD.U32 R3, RZ, RZ, UR4 ;  /* 0x00000004ff037e24 */ /* 0x000fe2000f8e00ff */
[----:B------:R-:W-:Y:S01]  /*b240*/  ULDC.64 UR8, c[0x0][0xbd8] ;  /* 0x0002f60000087ab9 */ /* 0x000fe20000000a00 */
[----:B------:R-:W-:Y:S01]  /*b250*/  IMAD R75, R5, UR11, R0 ;  /* 0x0000000b054b7c24 */ /* 0x000fe2000f8e0200 */
[----:B------:R-:W5:Y:S01]  /*b260*/  LD.E.128 R60, desc[UR36][R60.64] ;  /* 0x000000243c3c7980 */ /* 0x000f62000c101d00 */
[----:B------:R-:W-:-:S03]  /*b270*/  SHF.R.S32.HI R0, RZ, 0x1f, R73 ;  /* 0x0000001fff007819 */ /* 0x000fc60000011449 */
[----:B------:R-:W5:Y:S01]  /*b280*/  LD.E.128 R40, desc[UR36][R40.64] ;  /* 0x0000002428287980 */ /* 0x000f62000c101d00 */
[----:B------:R-:W-:-:S03]  /*b290*/  IMAD.WIDE.U32 R2, R5, UR10, R2 ;  /* 0x0000000a05027c25 */ /* 0x000fc6000f8e0002 */
        /* <DEDUP_REMOVED lines=31> */
[----:B------:R-:W-:Y:S02]  /*b490*/  ISETP.GE.AND P0, PT, R0, R77, PT ;  /* 0x0000004d0000720c */ /* 0x000fe40003f06270 */
[----:B------:R-:W-:-:S02]  /*b4a0*/  SHF.R.S32.HI R80, RZ, 0x1f, R218 ;  /* 0x0000001fff507819 */ /* 0x000fc400000114da */
[----:B------:R-:W-:Y:S02]  /*b4b0*/  SHF.R.S32.HI R81, RZ, 0x1f, R216 ;  /* 0x0000001fff517819 */ /* 0x000fe400000114d8 */
[----:B------:R-:W-:Y:S02]  /*b4c0*/  SHF.R.S32.HI R82, RZ, 0x1f, R217 ;  /* 0x0000001fff527819 */ /* 0x000fe400000114d9 */
[----:B------:R-:W-:Y:S01]  /*b4d0*/  SHF.R.S32.HI R83, RZ, 0x1f, R200 ;  /* 0x0000001fff537819 */ /* 0x000fe200000114c8 */
[----:B0-----:R-:W-:Y:S06]  /*b4e0*/  @P2 BRA `(.L_x_5696) ;  /* 0x0000000000442947 */ /* 0x001fec0003800000 */
        /* <DEDUP_REMOVED lines=17> */
.L_x_5696:
[----:B------:R-:W-:Y:S05]  /*b600*/  BSYNC B1 ;  /* 0x0000000000017941 */ /* 0x000fea0003800000 */
.L_x_5695:
[----:B0----5:R0:W3:Y:S01]  /*b610*/  SHFL.IDX PT, R11, R76, 0x1, 0x181f ;  /* 0x00381f004c0b7f89 */ /* 0x0210e200000e0000 */
[----:B------:R-:W-:Y:S03]  /*b620*/  BSSY B1, `(.L_x_5697) ;  /* 0x0000014000017945 */ /* 0x000fe60003800000 */
[----:B------:R0:W4:Y:S01]  /*b630*/  SHFL.IDX PT, R9, R6, 0x1, 0x181f ;  /* 0x00381f0006097f89 */ /* 0x00012200000e0000 */
[----:B------:R-:W-:Y:S05]  /*b640*/  @P1 BRA `(.L_x_5698) ;  /* 0x0000000000441947 */ /* 0x000fea0003800000 */
[----:B------:R-:W-:Y:S02]  /*b650*/  ULDC UR4, c[0x0][0xbc8] ;  /* 0x0002f20000047ab9 */ /* 0x000fe40000000800 */
[----:B------:R-:W-:Y:S02]  /*b660*/  ISETP.GE.AND P4, PT, R200, UR4, PT ;  /* 0x00000004c8007c0c */ /* 0x000fe4000bf86270 */
[----:B------:R-:W-:Y:S02]  /*b670*/  ISETP.GE.AND P3, PT, R217, UR4, PT ;  /* 0x00000004d9007c0c */ /* 0x000fe4000bf66270 */
[----:B------:R-:W-:Y:S02]  /*b680*/  ISETP.GE.AND P2, PT, R216, UR4, PT ;  /* 0x00000004d8007c0c */ /* 0x000fe4000bf46270 */
[----:B------:R-:W-:-:S07]  /*b690*/  ISETP.GE.AND P1, PT, R218, UR4, PT ;  /* 0x00000004da007c0c */ /* 0x000fce000bf26270 */
[CC--:B----4-:R-:W-:Y:S02]  /*b6a0*/  @!P4 LEA R2, P6, R200.reuse, R9.reuse, 0x1 ;  /* 0x00000009c802c211 */ /* 0x0d0fe400078c08ff */
[C---:B------:R-:W-:Y:S02]  /*b6b0*/  @!P3 LEA R4, P5, R217.reuse, R9, 0x1 ;  /* 0x00000009d904b211 */ /* 0x040fe400078a08ff */
[----:B---3--:R-:W-:Y:S02]  /*b6c0*/  @!P4 LEA.HI.X R3, R200, R11, R83, 0x1, P6 ;  /* 0x0000000bc803c211 */ /* 0x008fe400030f0c53 */
        /* <DEDUP_REMOVED lines=9> */
.L_x_5698:
[----:B------:R-:W-:Y:S05]  /*b760*/  BSYNC B1 ;  /* 0x0000000000017941 */ /* 0x000fea0003800000 */
.L_x_5697:
[----:B---3--:R3:W0:Y:S01]  /*b770*/  SHFL.IDX PT, R11, R76, 0x2, 0x181f ;  /* 0x00581f004c0b7f89 */ /* 0x00862200000e0000 */
        /* <DEDUP_REMOVED lines=15> */
[----:B----4-:R-:W-:-:S02]  /*b870*/  @!P1 LEA.HI.X R9, R216, R11, R81, 0x1, P4 ;  /* 0x0000000bd8099211 */ /* 0x010fc400020f0c51 */
[----:B------:R-:W-:Y:S01]  /*b880*/  @!P0 LEA.HI.X R11, R218, R11, R80, 0x1, P6 ;  /* 0x0000000bda0b8211 */ /* 0x000fe200030f0c50 */
[----:B------:R0:W-:Y:S04]  /*b890*/  @!P2 ST.E.128 desc[UR36][R4.64], R32 ;  /* 0x000000200400a985 */ /* 0x0001e8000c101d24 */
[----:B------:R0:W-:Y:S04]  /*b8a0*/  @!P1 ST.E.128 desc[UR36][R8.64], R44 ;  /* 0x0000002c08009985 */ /* 0x0001e8000c101d24 */
[----:B------:R0:W-:Y:S02]  /*b8b0*/  @!P0 ST.E.128 desc[UR36][R10.64], R56 ;  /* 0x000000380a008985 */ /* 0x0001e4000c101d24 */
.L_x_5700:
[----:B------:R-:W-:Y:S05]  /*b8c0*/  BSYNC B1 ;  /* 0x0000000000017941 */ /* 0x000fea0003800000 */
.L_x_5699:
[----:B------:R-:W-:Y:S01]  /*b8d0*/  IADD3 R0, R78, 0x60, RZ ;  /* 0x000000604e007810 */ /* 0x000fe20007ffe0ff */
[----:B0-----:R0:W0:Y:S03]  /*b8e0*/  SHFL.IDX PT, R11, R76, 0x3, 0x181f ;  /* 0x00781f004c0b7f89 */ /* 0x00102600000e0000 */
        /* <DEDUP_REMOVED lines=12> */
[----:B----4-:R-:W-:Y:S01]  /*b9b0*/  @!P5 LEA.HI.X R9, R216, R11, R81, 0x1, P2 ;  /* 0x0000000bd809d211 */ /* 0x010fe200010f0c51 */
        /* <DEDUP_REMOVED lines=9> */
.L_x_5693:
[----:B------:R-:W-:Y:S01]  /*ba50*/  R2UR UR4, R220 ;  /* 0x00000000dc0472ca */ /* 0x000fe200000e0000 */
[----:B------:R-:W-:Y:S01]  /*ba60*/  ULDC.64 UR8, c[0x0][0xd00] ;  /* 0x0003400000087ab9 */ /* 0x000fe20000000a00 */
[----:B------:R-:W0:Y:S01]  /*ba70*/  LDC R13, c[0x0][0xce8] ;  /* 0x00033a00ff0d7b82 */ /* 0x000e220000000800 */
[----:B------:R-:W-:Y:S01]  /*ba80*/  UISETP.NE.U32.AND UP0, UPT, UR8, URZ, UPT ;  /* 0x0000003f0800728c */ /* 0x000fe2000bf05070 */
[----:B------:R-:W-:-:S03]  /*ba90*/  R2UR UR7, R221 ;  /* 0x00000000dd0772ca */ /* 0x000fc600000e0000 */
        /* <DEDUP_REMOVED lines=32> */
.L_x_5702:
[----:B------:R-:W-:Y:S01]  /*bca0*/  R2UR UR8, R220 ;  /* 0x00000000dc0872ca */ /* 0x000fe200000e0000 */
[----:B------:R-:W-:Y:S01]  /*bcb0*/  BSSY B1, `(.L_x_5703) ;  /* 0x000002f000017945 */ /* 0x000fe20003800000 */
[----:B------:R-:W-:-:S11]  /*bcc0*/  R2UR UR7, R222 ;  /* 0x00000000de0772ca */ /* 0x000fd600000e0000 */
        /* <DEDUP_REMOVED lines=12> */
[----:B------:R-:W-:Y:S01]  /*bd90*/  R2UR UR16, R221 ;  /* 0x00000000dd1072ca */ /* 0x000fe200000e0000 */
[----:B------:R-:W-:Y:S01]  /*bda0*/  UIMAD UR7, UR11, UR14, URZ ;  /* 0x0000000e0b0772a4 */ /* 0x000fe2000f8e023f */
[----:B------:R-:W-:Y:S01]  /*bdb0*/  IMAD.MOV.U32 R2, RZ, RZ, R4 ;  /* 0x000000ffff027224 */ /* 0x000fe200078e0004 */
[----:B------:R-:W-:Y:S01]  /*bdc0*/  UMOV UR8, UR4 ;  /* 0x0000000400087c82 */ /* 0x000fe20008000000 */
[----:B------:R-:W-:-:S07]  /*bdd0*/  UMOV UR9, UR10 ;  /* 0x0000000a00097c82 */ /* 0x000fce0008000000 */
        /* <DEDUP_REMOVED lines=25> */
[----:B------:R-:W-:Y:S02]  /*bf70*/  LEA.HI.X R5, R2, UR9, R3, 0x2, P1 ;  /* 0x0000000902057c11 */ /* 0x000fe400088f1403 */
[----:B------:R-:W-:-:S05]  /*bf80*/  MOV R3, 0xff800000 ;  /* 0xff80000000037802 */ /* 0x000fca0000000f00 */
[----:B------:R0:W-:Y:S02]  /*bf90*/  STG.E desc[UR36][R4.64], R3 ;  /* 0x0000000304007986 */ /* 0x0001e4000c101924 */
.L_x_5704:
[----:B------:R-:W-:Y:S05]  /*bfa0*/  BSYNC B1 ;  /* 0x0000000000017941 */ /* 0x000fea0003800000 */
.L_x_5703:
[----:B0-----:R-:W0:Y:S01]  /*bfb0*/  @P0 LDC R3, c[0x0][0xcf0] ;  /* 0x00033c00ff030b82 */ /* 0x001e220000000800 */
[----:B------:R-:W-:Y:S01]  /*bfc0*/  ULDC.64 UR14, c[0x0][0xba0] ;  /* 0x0002e800000e7ab9 */ /* 0x000fe20000000a00 */
[----:B------:R-:W-:Y:S01]  /*bfd0*/  R2UR UR16, R221 ;  /* 0x00000000dd1072ca */ /* 0x000fe200000e0000 */
[----:B------:R-:W-:Y:S01]  /*bfe0*/  UIMAD UR7, UR10, UR14, URZ ;  /* 0x0000000e0a0772a4 */ /* 0x000fe2000f8e023f */
[----:B------:R-:W-:Y:S01]  /*bff0*/  IMAD R2, R219, 0x20, R223 ;  /* 0x00000020db027824 */ /* 0x000fe200078e02df */
[----:B------:R-:W-:Y:S01]  /*c000*/  UIMAD.WIDE.U32 UR8, UR4, UR14, URZ ;  /* 0x0000000e040872a5 */ /* 0x000fe2000f8e003f */
[----:B------:R-:W-:Y:S01]  /*c010*/  BSSY B1, `(.L_x_5705) ;  /* 0x0000044000017945 */ /* 0x000fe20003800000 */
[----:B------:R-:W-:Y:S01]  /*c020*/  UIMAD UR7, UR4, UR15, UR7 ;  /* 0x0000000f040772a4 */ /* 0x000fe2000f8e0207 */
[----:B------:R-:W-:Y:S01]  /*c030*/  VIADD R6, R2, UR61 ;  /* 0x0000003d02067c36 */ /* 0x000fe20008000000 */
[----:B------:R-:W-:Y:S01]  /*c040*/  SHF.R.S32.HI R18, RZ, 0x1f, R218 ;  /* 0x0000001fff127819 */ /* 0x000fe200000114da */
[----:B------:R-:W-:Y:S01]  /*c050*/  ULDC.64 UR14, c[0x0][0xbe8] ;  /* 0x0002fa00000e7ab9 */ /* 0x000fe20000000a00 */
[----:B------:R-:W-:Y:S01]  /*c060*/  UIADD3 UR9, UR9, UR7, URZ ;  /* 0x0000000709097290 */ /* 0x000fe2000fffe03f */
[----:B------:R-:W-:Y:S01]  /*c070*/  @P0 IMAD.HI.U32 R2, R6, R11, RZ ;  /* 0x0000000b06020227 */ /* 0x000fe200078e00ff */
[----:B------:R-:W-:Y:S01]  /*c080*/  UIMAD UR4, UR11, UR14, URZ ;  /* 0x0000000e0b0472a4 */ /* 0x000fe2000f8e023f */
[----:B------:R-:W-:Y:S01]  /*c090*/  SHF.R.S32.HI R19, RZ, 0x1f, R216 ;  /* 0x0000001fff137819 */ /* 0x000fe200000114d8 */
[----:B------:R-:W-:Y:S01]  /*c0a0*/  UIMAD.WIDE.U32 UR8, UR16, UR14, UR8 ;  /* 0x0000000e100872a5 */ /* 0x000fe2000f8e0008 */
[----:B------:R-:W-:Y:S01]  /*c0b0*/  IMAD.MOV.U32 R5, RZ, RZ, R6 ;  /* 0x000000ffff057224 */ /* 0x000fe200078e0006 */
[----:B------:R-:W-:Y:S01]  /*c0c0*/  UIMAD UR4, UR16, UR15, UR4 ;  /* 0x0000000f100472a4 */ /* 0x000fe2000f8e0204 */
[----:B------:R-:W-:Y:S01]  /*c0d0*/  SHF.R.S32.HI R20, RZ, 0x1f, R217 ;  /* 0x0000001fff147819 */ /* 0x000fe200000114d9 */
[----:B------:R-:W-:Y:S01]  /*c0e0*/  ULDC.64 UR10, c[0x0][0xbf0] ;  /* 0x0002fc00000a7ab9 */ /* 0x000fe20000000a00 */
[----:B------:R-:W-:Y:S01]  /*c0f0*/  SHF.R.S32.HI R21, RZ, 0x1f, R200 ;  /* 0x0000001fff157819 */ /* 0x000fe200000114c8 */
[----:B------:R-:W-:-:S02]  /*c100*/  UIADD3 UR9, UR9, UR4, URZ ;  /* 0x0000000409097290 */ /* 0x000fc4000fffe03f */
[----:B------:R-:W-:Y:S01]  /*c110*/  UIMAD UR4, UR13, UR10, URZ ;  /* 0x0000000a0d0472a4 */ /* 0x000fe2000f8e023f */
[----:B0-----:R-:W-:Y:S01]  /*c120*/  @P0 SHF.R.U32.HI R5, RZ, R3, R2 ;  /* 0x00000003ff050219 */ /* 0x001fe20000011602 */
        /* <DEDUP_REMOVED lines=50> */
.L_x_5706:
[----:B------:R-:W-:Y:S05]  /*c450*/  BSYNC B1 ;  /* 0x0000000000017941 */ /* 0x000fea0003800000 */
.L_x_5705:
        /* <DEDUP_REMOVED lines=21> */
.L_x_5708:
[----:B------:R-:W-:Y:S05]  /*c5b0*/  BSYNC B1 ;  /* 0x0000000000017941 */ /* 0x000fea0003800000 */
.L_x_5707:
        /* <DEDUP_REMOVED lines=21> */
.L_x_5710:
[----:B------:R-:W-:Y:S05]  /*c710*/  BSYNC B1 ;  /* 0x0000000000017941 */ /* 0x000fea0003800000 */
.L_x_5709:
[----:B------:R-:W-:Y:S01]  /*c720*/  IADD3 R0, R6, 0x60, RZ ;  /* 0x0000006006007810 */ /* 0x000fe20007ffe0ff */
[----:B0-23--:R-:W0:Y:S03]  /*c730*/  SHFL.IDX PT, R5, R5, 0x3, 0x181f ;  /* 0x00781f0005057f89 */ /* 0x00de2600000e0000 */
        /* <DEDUP_REMOVED lines=20> */
.L_x_5701:
[----:B------:R-:W-:Y:S05]  /*c880*/  BSYNC B0 ;  /* 0x0000000000007941 */ /* 0x000fea0003800000 */
.L_x_5692:
[----:B------:R-:W-:Y:S02]  /*c890*/  ULDC UR4, c[0x0][0xd3c] ;  /* 0x00034f0000047ab9 */ /* 0x000fe40000000800 */
[----:B------:R-:W-:-:S13]  /*c8a0*/  ISETP.GE.AND P0, PT, R7, UR4, PT ;  /* 0x0000000407007c0c */ /* 0x000fda000bf06270 */
[----:B------:R-:W-:Y:S05]  /*c8b0*/  @!P0 BRA `(.L_x_5711) ;  /* 0xffffff4400508947 */ /* 0x000fea000383ffff */
[----:B------:R-:W-:Y:S05]  /*c8c0*/  EXIT ;  /* 0x000000000000794d */ /* 0x000fea0003800000 */
.L_x_5649:
        /* <DEDUP_REMOVED lines=16> */
.L_x_5712:
        /* <DEDUP_REMOVED lines=40> */
.L_x_5718:
        /* <DEDUP_REMOVED lines=12> */
.L_x_5717:
[----:B------:R-:W-:Y:S05]  /*cd10*/  BSYNC B0 ;  /* 0x0000000000007941 */ /* 0x000fea0003800000 */
.L_x_5716:
[----:B0----5:R-:W0:Y:S02]  /*cd20*/  SHFL.UP PT, R2, R0, 0x1, RZ ;  /* 0x0420000000027989 */ /* 0x021e2400000e00ff */
[----:B0-----:R-:W-:-:S05]  /*cd30*/  SEL R3, R2, RZ, P1 ;  /* 0x000000ff02037207 */ /* 0x001fca0000800000 */
[----:B------:R-:W-:-:S05]  /*cd40*/  IMAD.IADD R3, R0, 0x1, R3 ;  /* 0x0000000100037824 */ /* 0x000fca00078e0203 */
[----:B------:R-:W0:Y:S02]  /*cd50*/  SHFL.UP PT, R2, R3, 0x2, RZ ;  /* 0x0440000003027989 */ /* 0x000e2400000e00ff */
        /* <DEDUP_REMOVED lines=16> */
.L_x_5714:
        /* <DEDUP_REMOVED lines=20> */
.L_x_5719:
        /* <DEDUP_REMOVED lines=9> */
[----:B------:R-:W-:Y:S01]  /*d030*/  IMAD.HI.U32 R2, R3, R11, R2 ;  /* 0x0000000b03027227 */ /* 0x000fe200078e0002 */
[----:B------:R-:W-:-:S03]  /*d040*/  MOV R3, R6 ;  /* 0x0000000600037202 */ /* 0x000fc60000000f00 */
        /* <DEDUP_REMOVED lines=34> */
[----:B------:R-:W-:Y:S01]  /*d270*/  @!P1 IMAD.IADD R3, R3, 0x1, -R8 ;  /* 0x0000000103039824 */ /* 0x000fe200078e0a08 */
[----:B------:R-:W-:Y:S02]  /*d280*/  @!P1 IADD3 R2, R2, 0x1, RZ ;  /* 0x0000000102029810 */ /* 0x000fe40007ffe0ff */
        /* <DEDUP_REMOVED lines=12> */
.L_x_5715:
[----:B------:R-:W-:Y:S01]  /*d350*/  ULDC UR4, c[0x0][0xd3c] ;  /* 0x00034f0000047ab9 */ /* 0x000fe20000000800 */
[----:B------:R-:W-:Y:S02]  /*d360*/  IMAD.MOV.U32 R17, RZ, RZ, RZ ;  /* 0x000000ffff117224 */ /* 0x000fe400078e00ff */
[----:B------:R-:W-:Y:S02]  /*d370*/  IMAD.U32 R16, RZ, RZ, UR6 ;  /* 0x00000006ff107e24 */ /* 0x000fe4000f8e00ff */
[----:B------:R-:W-:Y:S02]  /*d380*/  IMAD.MOV.U32 R18, RZ, RZ, RZ ;  /* 0x000000ffff127224 */ /* 0x000fe400078e00ff */
[----:B------:R-:W-:-:S07]  /*d390*/  IMAD.U32 R19, RZ, RZ, UR4 ;  /* 0x00000004ff137e24 */ /* 0x000fce000f8e00ff */
.L_x_5720:
[----:B------:R-:W-:-:S13]  /*d3a0*/  ISETP.NE.AND P0, PT, R5, RZ, PT ;  /* 0x000000ff0500720c */ /* 0x000fda0003f05270 */
[----:B------:R-:W0:Y:S01]  /*d3b0*/  @!P0 S2R R3, SR_CgaCtaId ;  /* 0x0000000000038919 */ /* 0x000e220000008800 */
[----:B------:R-:W-:-:S04]  /*d3c0*/  @!P0 MOV R0, 0x400 ;  /* 0x0000040000008802 */ /* 0x000fc80000000f00 */
[----:B0-----:R-:W-:-:S05]  /*d3d0*/  @!P0 LEA R0, R3, R0, 0x18 ;  /* 0x0000000003008211 */ /* 0x001fca00078ec0ff */
[----:B------:R0:W-:Y:S01]  /*d3e0*/  @!P0 STS.128 [R0+0x324d0], R16 ;  /* 0x0324d01000008388 */ /* 0x0001e20000000c00 */
[----:B------:R-:W-:Y:S06]  /*d3f0*/  BAR.ARV 0x5, 0x180 ;  /* 0x0146000000007b1d */ /* 0x000fec0000002000 */
.L_x_5713:
[----:B------:R2:W-:Y:S01]  /*d400*/  STL [R1+0x1c], RZ ;  /* 0x00001cff01007387 */ /* 0x0005e20000100800 */
[----:B------:R-:W-:Y:S01]  /*d410*/  ULDC UR4, c[0x0][0xd3c] ;  /* 0x00034f0000047ab9 */ /* 0x000fe20000000800 */
[----:B------:R-:W-:Y:S01]  /*d420*/  IMAD.MOV.U32 R27, RZ, RZ, 0x1 ;  /* 0x00000001ff1b7424 */ /* 0x000fe200078e00ff */
[----:B-1----:R-:W-:Y:S01]  /*d430*/  ISETP.GE.AND P0, PT, R19, UR4, PT ;  /* 0x0000000413007c0c */ /* 0x002fe2000bf06270 */
[----:B------:R-:W-:-:S12]  /*d440*/  IMAD.MOV.U32 R24, RZ, RZ, RZ ;  /* 0x000000ffff187224 */ /* 0x000fd800078e00ff */
[----:B--2---:R-:W-:Y:S05]  /*d450*/  @P0 BRA `(.L_x_5721) ;  /* 0x00000054001c0947 */ /* 0x004fea0003800000 */
[----:B0-----:R-:W2:Y:S01]  /*d460*/  LDL R0, [R1+0x24] ;  /* 0x0000240001007983 */ /* 0x001ea20000100800 */
        /* <DEDUP_REMOVED lines=11> */
[----:B------:R-:W-:Y:S02]  /*d520*/  LOP3.LUT R3, R2, 0x38, R5, 0x78, !PT ;  /* 0x0000003802037812 */ /* 0x000fe400078e7805 */
[----:B------:R-:W-:Y:S01]  /*d530*/  SHF.L.U32 R2, R5, 0x4, RZ ;  /* 0x0000000405027819 */ /* 0x000fe200000006ff */
[----:B------:R-:W-:Y:S01]  /*d540*/  ULOP3.LUT UR38, UR4, 0x2, URZ, 0xfc, !UPT ;  /* 0x0000000204267892 */ /* 0x000fe2000f8efc3f */
[----:B------:R-:W-:Y:S02]  /*d550*/  SHF.R.U32.HI R5, RZ, 0x3, R4 ;  /* 0x00000003ff057819 */ /* 0x000fe40000011604 */
[----:B------:R-:W-:Y:S01]  /*d560*/  UMOV UR4, 0x400 ;  /* 0x0000040000047882 */ /* 0x000fe20000000000 */
[----:B------:R-:W-:Y:S01]  /*d570*/  LOP3.LUT R30, R3, 0x200, R0, 0xf8, !PT ;  /* 0x00000200031e7812 */ /* 0x000fe200078ef800 */
[----:B0-----:R-:W-:Y:S01]  /*d580*/  ULEA UR4, UR5, UR4, 0x18 ;  /* 0x0000000405047291 */ /* 0x001fe2000f8ec03f */
[----:B------:R-:W-:Y:S02]  /*d590*/  LOP3.LUT R4, R0, 0x38, RZ, 0xc0, !PT ;  /* 0x0000003800047812 */ /* 0x000fe400078ec0ff */
[----:B------:R-:W-:-:S02]  /*d5a0*/  LOP3.LUT R0, R5, 0x70, R2, 0xf8, !PT ;  /* 0x0000007005007812 */ /* 0x000fc400078ef802 */
[C---:B------:R-:W-:Y:S01]  /*d5b0*/  LOP3.LUT R3, R4.reuse, 0x40, RZ, 0xfc, !PT ;  /* 0x0000004004037812 */ /* 0x040fe200078efcff */
[----:B------:R-:W-:Y:S01]  /*d5c0*/  IMAD.U32 R22, RZ, RZ, UR4 ;  /* 0x00000004ff167e24 */ /* 0x000fe2000f8e00ff */
[C---:B------:R-:W-:Y:S02]  /*d5d0*/  LOP3.LUT R2, R4.reuse, 0x80, RZ, 0xfc, !PT ;  /* 0x0000008004027812 */ /* 0x040fe400078efcff */
[----:B------:R-:W-:Y:S01]  /*d5e0*/  LOP3.LUT R0, R4, 0xc0, RZ, 0xfc, !PT ;  /* 0x000000c004007812 */ /* 0x000fe200078efcff */
[----:B---3--:R-:W-:-:S07]  /*d5f0*/  IMAD R26, R30, 0x2, R22 ;  /* 0x000000021e1a7824 */ /* 0x008fce00078e0216 */
.L_x_5788:
[----:B0-----:R-:W0:Y:S02]  /*d600*/  LDC.64 R34, c[0x0][0xd88] ;  /* 0x00036200ff227b82 */ /* 0x001e240000000a00 */
[----:B0-----:R-:W-:-:S06]  /*d610*/  IMAD.WIDE R34, R19, 0x4, R34 ;  /* 0x0000000413227825 */ /* 0x001fcc00078e0222 */
[----:B--2---:R0:W2:Y:S01]  /*d620*/  LDG.E R34, desc[UR36][R34.64] ;  /* 0x0000002422227981 */ /* 0x0040a2000c1e1900 */
[----:B------:R-:W-:Y:S05]  /*d630*/  YIELD ;  /* 0x0000000000007946 */ /* 0x000fea0003800000 */
[----:B------:R-:W-:Y:S01]  /*d640*/  ULDC.64 UR4, c[0x0][0xb20] ;  /* 0x0002c80000047ab9 */ /* 0x000fe20000000a00 */
[----:B------:R-:W-:Y:S01]  /*d650*/  IMAD.MOV.U32 R32, RZ, RZ, RZ ;  /* 0x000000ffff207224 */ /* 0x000fe200078e00ff */
[----:B------:R-:W-:Y:S01]  /*d660*/  ISETP.NE.U32.AND P0, PT, RZ, UR4, PT ;  /* 0x00000004ff007c0c */ /* 0x000fe2000bf05070 */
[----:B------:R-:W-:-:S03]  /*d670*/  ULDC.64 UR6, c[0x0][0xb10] ;  /* 0x0002c40000067ab9 */ /* 0x000fc60000000a00 */
        /* <DEDUP_REMOVED lines=40> */
.L_x_5722:
        /* <DEDUP_REMOVED lines=9> */
.L_x_5723:
        /* <DEDUP_REMOVED lines=9> */
.L_x_5724:
[----:B------:R-:W3:Y:S01]  /*da20*/  LDL R4, [R1+0x4] ;  /* 0x0000040001047983 */ /* 0x000ee20000100800 */
[----:B012---:R-:W0:Y:S01]  /*da30*/  LDC R0, c[0x0][0x448] ;  /* 0x00011200ff007b82 */ /* 0x007e220000000800 */
[----:B-----5:R-:W-:Y:S01]  /*da40*/  IMAD.IADD R25, R25, 0x1, -R32 ;  /* 0x0000000119197824 */ /* 0x020fe200078e0a20 */
[----:B------:R-:W-:Y:S01]  /*da50*/  LOP3.LUT R23, R23, 0xfffeffff, RZ, 0xc0, !PT ;  /* 0xfffeffff17177812 */ /* 0x000fe200078ec0ff */
[----:B------:R-:W-:Y:S01]  /*da60*/  BSSY B7, `(.L_x_5725) ;  /* 0x0000424000077945 */ /* 0x000fe20003800000 */
[----:B0-----:R-:W-:Y:S02]  /*da70*/  ISETP.NE.AND P0, PT, R0, 0x1, PT ;  /* 0x000000010000780c */ /* 0x001fe40003f05270 */
[----:B------:R-:W-:-:S05]  /*da80*/  SHF.L.U32 R0, R17, 0x7, RZ ;  /* 0x0000000711007819 */ /* 0x000fca00000006ff */
[----:B------:R-:W-:-:S06]  /*da90*/  VIADD R0, R0, 0x7f ;  /* 0x0000007f00007836 */ /* 0x000fcc0000000000 */
        /* <DEDUP_REMOVED lines=35> */
.L_x_5726:
        /* <DEDUP_REMOVED lines=20> */
.L_x_5729:
[----:B------:R-:W-:Y:S05]  /*de10*/  BSYNC B6 ;  /* 0x0000000000067941 */ /* 0x000fea0003800000 */
.L_x_5728:
        /* <DEDUP_REMOVED lines=20> */
.L_x_5732:
        /* <DEDUP_REMOVED lines=15> */
.L_x_5731:
[----:B------:R-:W-:Y:S05]  /*e050*/  BSYNC B6 ;  /* 0x0000000000067941 */ /* 0x000fea0003800000 */
.L_x_5730:
[----:B------:R-:W2:Y:S01]  /*e060*/  LDL R20, [R1+0xc] ;  /* 0x00000c0001147983 */ /* 0x000ea20000100800 */
[----:B------:R-:W-:Y:S01]  /*e070*/  ULDC.64 UR4, c[0x0][0xaf0] ;  /* 0x0002bc0000047ab9 */ /* 0x000fe20000000a00 */
[----:B------:R-:W0:Y:S01]  /*e080*/  LDC R10, c[0x0][0x430] ;  /* 0x00010c00ff0a7b82 */ /* 0x000e220000000800 */
[----:B------:R-:W-:Y:S01]  /*e090*/  ISETP.NE.U32.AND P0, PT, RZ, UR4, PT ;  /* 0x00000004ff007c0c */ /* 0x000fe2000bf05070 */
[----:B------:R-:W1:Y:S03]  /*e0a0*/  S2R R21, SR_TID.X ;  /* 0x0000000000157919 */ /* 0x000e660000002100 */
[----:B------:R-:W-:-:S13]  /*e0b0*/  ISETP.NE.AND.EX P0, PT, RZ, UR5, PT, P0 ;  /* 0x00000005ff007c0c */ /* 0x000fda000bf05300 */
[----:B------:R-:W-:Y:S01]  /*e0c0*/  @P0 IADD3 R2, P1, R28, UR4, RZ ;  /* 0x000000041c020c10 */ /* 0x000fe2000ff3e0ff */
[----:B------:R-:W-:Y:S01]  /*e0d0*/  ULDC UR4, c[0x0][0x320] ;  /* 0x0000c80000047ab9 */ /* 0x000fe20000000800 */
[----:B------:R-:W-:Y:S02]  /*e0e0*/  LOP3.LUT R23, R23, 0xffffffef, RZ, 0xc0, !PT ;  /* 0xffffffef17177812 */ /* 0x000fe400078ec0ff */
[----:B------:R-:W-:-:S05]  /*e0f0*/  @P0 IADD3.X R3, R31, UR5, RZ, P1, !PT ;  /* 0x000000051f030c10 */ /* 0x000fca0008ffe4ff */
[----:B------:R3:W5:Y:S01]  /*e100*/  @P0 LDG.E R29, desc[UR36][R2.64] ;  /* 0x00000024021d0981 */ /* 0x000762000c1e1900 */
[----:B------:R-:W-:Y:S01]  /*e110*/  UMOV UR5, 0xffffffff ;  /* 0xffffffff00057882 */ /* 0x000fe20000000000 */
        /* <DEDUP_REMOVED lines=16> */
[----:B--2---:R-:W-:Y:S01]  /*e220*/  VIADD R0, R20, 0xffffffff ;  /* 0xffffffff14007836 */ /* 0x004fe20000000000 */
[----:B0--3--:R-:W-:Y:S06]  /*e230*/  BRA.DIV UR5, `(.L_x_5733) ;  /* 0x0000004e05547947 */ /* 0x009fec000b800000 */
.L_x_5806:
        /* <DEDUP_REMOVED lines=24> */
[----:B------:R-:W-:Y:S01]  /*e3c0*/  @!P0 IMAD R7, R29, R7, R2 ;  /* 0x000000071d078224 */ /* 0x000fe200078e0202 */
[----:B------:R-:W-:-:S05]  /*e3d0*/  @!P0 MOV R2, R8 ;  /* 0x0000000800028202 */ /* 0x000fca0000000f00 */
[----:B------:R-:W-:-:S04]  /*e3e0*/  @!P0 IMAD.WIDE.U32 R2, R29, R6, R2 ;  /* 0x000000061d028225 */ /* 0x000fc800078e0002 */
[----:B------:R-:W-:Y:S01]  /*e3f0*/  @!P0 IMAD.IADD R7, R3, 0x1, R7 ;  /* 0x0000000103078824 */ /* 0x000fe200078e0207 */
[----:B-1----:R-:W-:-:S04]  /*e400*/  @!P0 LEA R4, P1, R2, R4, 0x2 ;  /* 0x0000000402048211 */ /* 0x002fc800078210ff */
[----:B------:R-:W-:Y:S01]  /*e410*/  @!P0 LEA.HI.X R5, R2, R5, R7, 0x2, P1 ;  /* 0x0000000502058211 */ /* 0x000fe200008f1407 */
[----:B------:R-:W-:Y:S01]  /*e420*/  IMAD.MOV R2, RZ, RZ, -R8 ;  /* 0x000000ffff027224 */ /* 0x000fe200078e0a08 */
[----:B------:R-:W-:-:S03]  /*e430*/  SEL R3, RZ, 0x1, P2 ;  /* 0x00000001ff037807 */ /* 0x000fc60001000000 */
[----:B------:R-:W-:Y:S01]  /*e440*/  IMAD R37, R10, R2, R37 ;  /* 0x000000020a257224 */ /* 0x000fe200078e0225 */
[----:B------:R0:W5:Y:S01]  /*e450*/  @!P0 LDG.E R36, desc[UR36][R4.64] ;  /* 0x0000002404248981 */ /* 0x000162000c1e1900 */
[----:B------:R-:W-:Y:S01]  /*e460*/  IMAD.U32 R2, RZ, RZ, UR38 ;  /* 0x00000026ff027e24 */ /* 0x000fe2000f8e00ff */
[----:B------:R-:W-:Y:S02]  /*e470*/  ISETP.GT.U32.AND P1, PT, R9, 0x5f, PT ;  /* 0x0000005f0900780c */ /* 0x000fe40003f24070 */
[----:B------:R0:W-:Y:S01]  /*e480*/  STL [R1+0x20], R3 ;  /* 0x0000200301007387 */ /* 0x0001e20000100800 */
[----:B------:R-:W-:Y:S02]  /*e490*/  LOP3.LUT R23, R23, 0xfffffbff, RZ, 0xc0, !PT ;  /* 0xfffffbff17177812 */ /* 0x000fe400078ec0ff */
[----:B------:R-:W-:Y:S02]  /*e4a0*/  ISETP.NE.AND P0, PT, R2, 0x3, PT ;  /* 0x000000030200780c */ /* 0x000fe40003f05270 */
[----:B------:R-:W-:-:S11]  /*e4b0*/  SHF.R.S32.HI R28, RZ, 0x1f, R18 ;  /* 0x0000001fff1c7819 */ /* 0x000fd60000011412 */
[----:B------:R-:W-:-:S04]  /*e4c0*/  @P0 LOP3.LUT R23, R23, 0x400, RZ, 0xfc, !PT ;  /* 0x0000040017170812 */ /* 0x000fc800078efcff */
[----:B------:R-:W-:-:S04]  /*e4d0*/  LOP3.LUT R23, R23, 0xffffffdf, RZ, 0xc0, !PT ;  /* 0xffffffdf17177812 */ /* 0x000fc800078ec0ff */
[----:B------:R-:W-:Y:S01]  /*e4e0*/  @P1 LOP3.LUT R23, R23, 0x20, RZ, 0xfc, !PT ;  /* 0x0000002017171812 */ /* 0x000fe200078efcff */
[----:B0-----:R-:W-:Y:S06]  /*e4f0*/  @!P0 BRA `(.L_x_5734) ;  /* 0x0000000000048947 */ /* 0x001fec0003800000 */
[----:B------:R-:W-:Y:S01]  /*e500*/  BPT.TRAP 0x1 ;  /* 0x000000040000795c */ /* 0x000fe20000300000 */
.L_x_5734:
[----:B------:R-:W-:Y:S01]  /*e510*/  IMAD R31, R0, -0x60, R25 ;  /* 0xffffffa0001f7824 */ /* 0x000fe200078e0219 */
[----:B------:R-:W-:Y:S01]  /*e520*/  SHF.L.U32 R0, R27, 0x1f, RZ ;  /* 0x0000001f1b007819 */ /* 0x000fe200000006ff */
[----:B------:R-:W-:Y:S01]  /*e530*/  IMAD R25, R24, 0x8, R22 ;  /* 0x0000000818197824 */ /* 0x000fe200078e0216 */
[----:B------:R-:W-:Y:S03]  /*e540*/  BSSY B0, `(.L_x_5735) ;  /* 0x0000003000007945 */ /* 0x000fe60003800000 */
[----:B------:R-:W0:Y:S02]  /*e550*/  SYNCS.PHASECHK.TRANS64.TRYWAIT P0, [R25+URZ+0x32440], R0 ;  /* 0x03244000190075a7 */ /* 0x000e24000800017f */
[----:B0-----:R-:W-:Y:S05]  /*e560*/  @!P0 BRA `(.L_x_5736) ;  /* 0x0000004800bc8947 */ /* 0x001fea0003800000 */
.L_x_5807:
[----:B------:R-:W-:Y:S05]  /*e570*/  BSYNC B0 ;  /* 0x0000000000007941 */ /* 0x000fea0003800000 */
.L_x_5735:
        /* <DEDUP_REMOVED lines=51> */
[----:B0-----:R-:W-:-:S04]  /*e8b0*/  @P0 LEA R3, P1, R7, R3, 0x1 ;  /* 0x0000000307030211 */ /* 0x001fc800078208ff */
[----:B-1----:R-:W-:-:S04]  /*e8c0*/  @P0 IADD3.X R2, RZ, R2, RZ, P1, !PT ;  /* 0x00000002ff020210 */ /* 0x002fc80000ffe4ff */
        /* <DEDUP_REMOVED lines=36> */
.L_x_5821:
        /* <DEDUP_REMOVED lines=10> */
.L_x_5738:
        /* <DEDUP_REMOVED lines=10> */
.L_x_5739:
[----:B------:R1:W5:Y:S01]  /*ec50*/  LDL.LU R0, [R1+0x8] ;  /* 0x0000080001007983 */ /* 0x0003620000300800 */
[----:B------:R-:W-:Y:S01]  /*ec60*/  LOP3.LUT P0, RZ, R23, 0x40, RZ, 0xc0, !PT ;  /* 0x0000004017ff7812 */ /* 0x000fe2000780c0ff */
[----:B------:R1:W-:-:S12]  /*ec70*/  SYNCS.ARRIVE.TRANS64.A1T0 RZ, [R25+URZ+0x32430], RZ ;  /* 0x032430ff19ff79a7 */ /* 0x0003d8000810003f */
[----:B------:R-:W-:Y:S05]  /*ec80*/  WARPSYNC.ALL ;  /* 0x0000000000007948 */ /* 0x000fea0003800000 */
[----:B0-----:R-:W-:Y:S01]  /*ec90*/  SEL R2, R34, RZ, !P0 ;  /* 0x000000ff22027207 */ /* 0x001fe20004000000 */
[----:B------:R-:W-:Y:S04]  /*eca0*/  BSSY B6, `(.L_x_5740) ;  /* 0x000001a000067945 */ /* 0x000fe80003800000 */
[----:B------:R0:W-:Y:S01]  /*ecb0*/  STL [R1], R2 ;  /* 0x0000000201007387 */ /* 0x0001e20000100800 */
[----:B------:R-:W-:Y:S01]  /*ecc0*/  BAR.SYNC.DEFER_BLOCKING 0x8, 0x180 ;  /* 0x0206000000007b1d */ /* 0x000fe20000010000 */
        /* <DEDUP_REMOVED lines=23> */
.L_x_5741:
[----:B------:R-:W-:Y:S05]  /*ee40*/  BSYNC B6 ;  /* 0x0000000000067941 */ /* 0x000fea0003800000 */
.L_x_5740:
[----:B------:R-:W2:Y:S01]  /*ee50*/  LDL R4, [R1+0x8] ;  /* 0x0000080001047983 */ /* 0x000ea20000100800 */
[----:B0-----:R-:W0:Y:S01]  /*ee60*/  S2R R2, SR_TID.X ;  /* 0x0000000000027919 */ /* 0x001e220000002100 */
[----:B------:R-:W-:Y:S01]  /*ee70*/  IMAD.MOV.U32 R21, RZ, RZ, R34 ;  /* 0x000000ffff157224 */ /* 0x000fe200078e0022 */
[----:B------:R-:W-:Y:S01]  /*ee80*/  ULDC.64 UR4, c[0x0][0x298] ;  /* 0x0000a60000047ab9 */ /* 0x000fe20000000a00 */
[----:B------:R-:W3:Y:S01]  /*ee90*/  LDC R5, c[0x0][0x448] ;  /* 0x00011200ff057b82 */ /* 0x000ee20000000800 */
[----:B------:R-:W4:Y:S01]  /*eea0*/  LDL R20, [R1] ;  /* 0x0000000001147983 */ /* 0x000f220000100800 */
[----:B------:R-:W5:Y:S01]  /*eeb0*/  S2R R34, SR_TID.X ;  /* 0x0000000000227919 */ /* 0x000f620000002100 */
[----:B0-----:R-:W-:-:S04]  /*eec0*/  LOP3.LUT R2, R2, 0x7f, RZ, 0xc0, !PT ;  /* 0x0000007f02027812 */ /* 0x001fc800078ec0ff */
[----:B------:R-:W-:Y:S02]  /*eed0*/  SHF.R.U32.HI R0, RZ, 0x3, R2 ;  /* 0x00000003ff007819 */ /* 0x000fe40000011602 */
[----:B------:R-:W0:Y:S02]  /*eee0*/  LDC R2, c[0x0][0x448] ;  /* 0x00011200ff027b82 */ /* 0x000e240000000800 */
[----:B0-----:R-:W-:Y:S01]  /*eef0*/  ISETP.NE.AND P6, PT, R2, 0x1, PT ;  /* 0x000000010200780c */ /* 0x001fe20003fc5270 */
[----:B-----5:R-:W-:-:S12]  /*ef00*/  IMAD.SHL.U32 R34, R34, 0x10, RZ ;  /* 0x0000001022227824 */ /* 0x020fd800078e00ff */
[----:B------:R-:W0:Y:S08]  /*ef10*/  @P6 LDC R3, c[0x0][0x44c] ;  /* 0x00011300ff036b82 */ /* 0x000e300000000800 */
[----:B------:R-:W5:Y:S01]  /*ef20*/  @P6 LDC R2, c[0x0][0x450] ;  /* 0x00011400ff026b82 */ /* 0x000f620000000800 */
[----:B------:R-:W-:-:S05]  /*ef30*/  LOP3.LUT R34, R0, 0x70, R34, 0xf8, !PT ;  /* 0x0000007000227812 */ /* 0x000fca00078ef822 */
[----:B------:R-:W-:-:S04]  /*ef40*/  IMAD R34, R17, 0x80, R34 ;  /* 0x0000008011227824 */ /* 0x000fc800078e0222 */
[----:B------:R-:W-:Y:S02]  /*ef50*/  IMAD.MOV.U32 R0, RZ, RZ, R34 ;  /* 0x000000ffff007224 */ /* 0x000fe400078e0022 */
[----:B0-----:R-:W-:-:S05]  /*ef60*/  @P6 IMAD.HI.U32 R3, R34, R3, RZ ;  /* 0x0000000322036227 */ /* 0x001fca00078e00ff */
[----:B-----5:R-:W-:Y:S01]  /*ef70*/  @P6 SHF.R.U32.HI R0, RZ, R2, R3 ;  /* 0x00000002ff006219 */ /* 0x020fe20000011603 */
[----:B------:R-:W-:Y:S01]  /*ef80*/  IMAD.WIDE.U32 R2, R35, UR4, RZ ;  /* 0x0000000423027c25 */ /* 0x000fe2000f8e00ff */
[----:B------:R-:W0:Y:S03]  /*ef90*/  S2R R6, SR_TID.X ;  /* 0x0000000000067919 */ /* 0x000e260000002100 */
        /* <DEDUP_REMOVED lines=10> */
[----:B----4-:R-:W-:-:S04]  /*f040*/  IMAD.WIDE.U32 R2, R20, UR4, R2 ;  /* 0x0000000414027c25 */ /* 0x010fc8000f8e0002 */
[----:B------:R-:W-:Y:S01]  /*f050*/  IMAD R4, R20, UR5, R4 ;  /* 0x0000000514047c24 */ /* 0x000fe2000f8e0204 */
[----:B------:R-:W-:-:S04]  /*f060*/  ULDC.64 UR4, c[0x0][0x2d0] ;  /* 0x0000b40000047ab9 */ /* 0x000fc80000000a00 */
[----:B------:R-:W-:Y:S02]  /*f070*/  IADD3 R3, R3, R4, RZ ;  /* 0x0000000403037210 */ /* 0x000fe40007ffe0ff */
[----:B------:R-:W-:-:S05]  /*f080*/  SHF.R.S32.HI R4, RZ, 0x1f, R0 ;  /* 0x0000001fff047819 */ /* 0x000fca0000011400 */
[----:B------:R-:W-:Y:S02]  /*f090*/  IMAD R4, R4, UR4, RZ ;  /* 0x0000000404047c24 */ /* 0x000fe4000f8e02ff */
[----:B------:R-:W-:-:S04]  /*f0a0*/  IMAD.WIDE.U32 R2, R0, UR4, R2 ;  /* 0x0000000400027c25 */ /* 0x000fc8000f8e0002 */
[----:B------:R-:W-:Y:S01]  /*f0b0*/  IMAD R4, R0, UR5, R4 ;  /* 0x0000000500047c24 */ /* 0x000fe2000f8e0204 */
[----:B------:R-:W-:Y:S01]  /*f0c0*/  ULDC.64 UR4, c[0x0][0x2c8] ;  /* 0x0000b20000047ab9 */ /* 0x000fe20000000a00 */
[----:B------:R-:W-:-:S04]  /*f0d0*/  IMAD.MOV R0, RZ, RZ, -R0 ;  /* 0x000000ffff007224 */ /* 0x000fc800078e0a00 */
[----:B---3--:R-:W-:Y:S02]  /*f0e0*/  IMAD R0, R5, R0, R34 ;  /* 0x0000000005007224 */ /* 0x008fe400078e0222 */
[----:B------:R-:W-:-:S03]  /*f0f0*/  IMAD.IADD R3, R3, 0x1, R4 ;  /* 0x0000000103037824 */ /* 0x000fc600078e0204 */
[----:B------:R-:W-:Y:S01]  /*f100*/  SHF.R.S32.HI R4, RZ, 0x1f, R0 ;  /* 0x0000001fff047819 */ /* 0x000fe20000011400 */
[----:B------:R-:W-:-:S04]  /*f110*/  IMAD.WIDE.U32 R2, R0, UR4, R2 ;  /* 0x0000000400027c25 */ /* 0x000fc8000f8e0002 */
[----:B------:R-:W-:-:S04]  /*f120*/  IMAD R4, R4, UR4, RZ ;  /* 0x0000000404047c24 */ /* 0x000fc8000f8e02ff */
[----:B------:R-:W-:Y:S01]  /*f130*/  IMAD R4, R0, UR5, R4 ;  /* 0x0000000500047c24 */ /* 0x000fe2000f8e0204 */
[----:B------:R-:W-:Y:S01]  /*f140*/  ULDC.64 UR4, c[0x0][0x280] ;  /* 0x0000a00000047ab9 */ /* 0x000fe20000000a00 */
[----:B0-----:R-:W-:Y:S01]  /*f150*/  IMAD.SHL.U32 R20, R6, 0x8, RZ ;  /* 0x0000000806147824 */ /* 0x001fe200078e00ff */
[----:B------:R-:W-:Y:S01]  /*f160*/  LEA R0, P0, R2, UR4, 0x1 ;  /* 0x0000000402007c11 */ /* 0x000fe2000f8008ff */
[----:B------:R-:W-:Y:S01]  /*f170*/  IMAD.IADD R4, R3, 0x1, R4 ;  /* 0x0000000103047824 */ /* 0x000fe200078e0204 */
[----:B------:R-:W-:Y:S02]  /*f180*/  ULDC UR4, c[0x0][0x2b8] ;  /* 0x0000ae0000047ab9 */ /* 0x000fe40000000800 */
[----:B------:R-:W-:Y:S02]  /*f190*/  LOP3.LUT R20, R20, 0x38, RZ, 0xc0, !PT ;  /* 0x0000003814147812 */ /* 0x000fe400078ec0ff */
[----:B------:R-:W-:Y:S01]  /*f1a0*/  LEA.HI.X R4, R2, UR5, R4, 0x1, P0 ;  /* 0x0000000502047c11 */ /* 0x000fe200080f0c04 */
[----:B------:R-:W-:Y:S01]  /*f1b0*/  UMOV UR5, 0xffffffff ;  /* 0xffffffff00057882 */ /* 0x000fe20000000000 */
[----:B------:R-:W-:-:S02]  /*f1c0*/  LOP3.LUT R21, R6, 0x7f, RZ, 0xc0, !PT ;  /* 0x0000007f06157812 */ /* 0x000fc400078ec0ff */
[----:B------:R-:W-:Y:S02]  /*f1d0*/  ISETP.GE.AND P0, PT, R20, UR4, PT ;  /* 0x0000000414007c0c */ /* 0x000fe4000bf06270 */
[----:B------:R-:W-:Y:S01]  /*f1e0*/  SHF.R.U32.HI R21, RZ, 0x3, R21 ;  /* 0x00000003ff157819 */ /* 0x000fe20000011615 */
[----:B------:R-:W-:Y:S10]  /*f1f0*/  BRA.DIV UR5, `(.L_x_5742) ;  /* 0x0000004605ac7947 */ /* 0x000ff4000b800000 */
[----:B------:R-:W2:Y:S01]  /*f200*/  LDL.LU R2, [R1+0x4] ;  /* 0x0000040001027983 */ /* 0x000ea20000300800 */
[----:B------:R-:W-:Y:S01]  /*f210*/  IMAD R17, R17, 0x80, R21 ;  /* 0x0000008011117824 */ /* 0x000fe200078e0215 */
[----:B------:R-:W-:Y:S02]  /*f220*/  LOP3.LUT R23, R23, 0xffffdfff, RZ, 0xc0, !PT ;  /* 0xffffdfff17177812 */ /* 0x000fe400078ec0ff */
[----:B------:R-:W0:Y:S01]  /*f230*/  SHFL.IDX PT, R9, R0, RZ, 0x181f ;  /* 0x00181fff00097589 */ /* 0x000e2200000e0000 */
[----:B------:R-:W-:-:S03]  /*f240*/  VIADD R7, R17, 0x10 ;  /* 0x0000001011077836 */ /* 0x000fc60000000000 */
[----:B------:R-:W3:Y:S04]  /*f250*/  SHFL.IDX PT, R3, R4, RZ, 0x181f ;  /* 0x00181fff04037589 */ /* 0x000ee800000e0000 */
[----:B------:R-:W4:Y:S04]  /*f260*/  SHFL.IDX PT, R6, R0, 0x1, 0x181f ;  /* 0x00381f0000067f89 */ /* 0x000f2800000e0000 */
[----:B------:R-:W-:Y:S04]  /*f270*/  SHFL.IDX PT, R10, R0, 0x2, 0x181f ;  /* 0x00581f00000a7f89 */ /* 0x000fe800000e0000 */
[----:B------:R-:W-:Y:S01]  /*f280*/  SHFL.IDX PT, R11, R0, 0x3, 0x181f ;  /* 0x00781f00000b7f89 */ /* 0x000fe200000e0000 */
[----:B--2---:R-:W-:-:S03]  /*f290*/  IMAD R5, R2, R5, RZ ;  /* 0x0000000502057224 */ /* 0x004fc600078e02ff */
[----:B------:R-:W2:Y:S02]  /*f2a0*/  SHFL.IDX PT, R2, R4, 0x1, 0x181f ;  /* 0x00381f0004027f89 */ /* 0x000ea400000e0000 */
[-C--:B------:R-:W-:Y:S02]  /*f2b0*/  ISETP.GE.AND P6, PT, R17, R5.reuse, PT ;  /* 0x000000051100720c */ /* 0x080fe40003fc6270 */
[----:B------:R-:W-:Y:S01]  /*f2c0*/  ISETP.GE.AND P5, PT, R7, R5, PT ;  /* 0x000000050700720c */ /* 0x000fe20003fa6270 */
[----:B------:R-:W-:-:S05]  /*f2d0*/  VIADD R7, R17, 0x20 ;  /* 0x0000002011077836 */ /* 0x000fca0000000000 */
[----:B------:R-:W-:-:S05]  /*f2e0*/  ISETP.GE.AND P3, PT, R7, R5, PT ;  /* 0x000000050700720c */ /* 0x000fca0003f66270 */
[----:B0-----:R-:W-:Y:S02]  /*f2f0*/  @!P6 LEA R9, P1, R20, R9, 0x1 ;  /* 0x000000091409e211 */ /* 0x001fe400078208ff */
[----:B------:R-:W-:-:S03]  /*f300*/  @P6 LOP3.LUT R23, R23, 0x2000, RZ, 0xfc, !PT ;  /* 0x0000200017176812 */ /* 0x000fc600078efcff */
[----:B---3--:R-:W-:Y:S01]  /*f310*/  @!P6 IMAD.X R3, RZ, RZ, R3, P1 ;  /* 0x000000ffff03e224 */ /* 0x008fe200008e0603 */
[----:B----4-:R-:W-:Y:S02]  /*f320*/  @!P5 LEA R6, P1, R20, R6, 0x1 ;  /* 0x000000061406d211 */ /* 0x010fe400078208ff */
[----:B------:R-:W-:-:S03]  /*f330*/  LOP3.LUT R23, R23, 0xffffefff, RZ, 0xc0, !PT ;  /* 0xffffefff17177812 */ /* 0x000fc600078ec0ff */
[----:B--2---:R-:W-:Y:S01]  /*f340*/  @!P5 IMAD.X R8, RZ, RZ, R2, P1 ;  /* 0x000000ffff08d224 */ /* 0x004fe200008e0602 */
[----:B------:R-:W-:Y:S01]  /*f350*/  @!P3 LEA R10, P1, R20, R10, 0x1 ;  /* 0x0000000a140ab211 */ /* 0x000fe200078208ff */
[----:B------:R-:W0:Y:S01]  /*f360*/  SHFL.IDX PT, R2, R4, 0x2, 0x181f ;  /* 0x00581f0004027f89 */ /* 0x000e2200000e0000 */
[----:B------:R-:W-:-:S04]  /*f370*/  @P5 LOP3.LUT R23, R23, 0x1000, RZ, 0xfc, !PT ;  /* 0x0000100017175812 */ /* 0x000fc800078efcff */
[----:B------:R-:W-:-:S04]  /*f380*/  LOP3.LUT R23, R23, 0xfffff7ff, RZ, 0xc0, !PT ;  /* 0xfffff7ff17177812 */ /* 0x000fc800078ec0ff */
[----:B------:R-:W-:-:S04]  /*f390*/  @P3 LOP3.LUT R23, R23, 0x800, RZ, 0xfc, !PT ;  /* 0x0000080017173812 */ /* 0x000fc800078efcff */
[----:B------:R-:W-:Y:S01]  /*f3a0*/  LOP3.LUT R23, R23, 0xfffffdff, RZ, 0xc0, !PT ;  /* 0xfffffdff17177812 */ /* 0x000fe200078ec0ff */
        /* <DEDUP_REMOVED lines=11> */
[----:B------:R-:W-:Y:S02]  /*f460*/  LOP3.LUT R23, R23, 0xffffff7f, RZ, 0xc0, !PT ;  /* 0xffffff7f17177812 */ /* 0x000fe400078ec0ff */
[----:B0-----:R-:W-:Y:S02]  /*f470*/  @!P2 IADD3.X R12, RZ, R2, RZ, P1, !PT ;  /* 0x00000002ff0ca210 */ /* 0x001fe40000ffe4ff */
[----:B------:R-:W0:Y:S01]  /*f480*/  SHFL.IDX PT, R2, R4, 0x4, 0x181f ;  /* 0x00981f0004027f89 */ /* 0x000e2200000e0000 */
[----:B--2---:R-:W-:-:S05]  /*f490*/  @!P4 LEA R14, P1, R20, R11, 0x1 ;  /* 0x0000000b140ec211 */ /* 0x004fca00078208ff */
[----:B0-----:R-:W-:Y:S02]  /*f4a0*/  @!P4 IMAD.X R11, RZ, RZ, R2, P1 ;  /* 0x000000ffff0bc224 */ /* 0x001fe400008e0602 */
[----:B------:R-:W-:-:S05]  /*f4b0*/  @!P6 IMAD.MOV.U32 R2, RZ, RZ, R9 ;  /* 0x000000ffff02e224 */ /* 0x000fca00078e0009 */
[----:B------:R0:W-:Y:S02]  /*f4c0*/  @!P6 LDGSTS.E.BYPASS.LTC128B.128 [R26+0x18400], desc[UR36][R2.64], !P0 ;  /* 0x18400000021aefae */ /* 0x0001e4000c101d64 */
[----:B0-----:R-:W-:Y:S02]  /*f4d0*/  @!P5 IMAD.MOV.U32 R2, RZ, RZ, R6 ;  /* 0x000000ffff02d224 */ /* 0x001fe400078e0006 */
[----:B------:R-:W-:Y:S01]  /*f4e0*/  @!P5 IMAD.MOV.U32 R3, RZ, RZ, R8 ;  /* 0x000000ffff03d224 */ /* 0x000fe200078e0008 */
[----:B------:R-:W-:Y:S04]  /*f4f0*/  SHFL.IDX PT, R6, R0, 0x6, 0x181f ;  /* 0x00d81f0000067f89 */ /* 0x000fe800000e0000 */
[----:B------:R0:W-:Y:S04]  /*f500*/  @!P5 LDGSTS.E.BYPASS.LTC128B.128 [R26+0x18c00], desc[UR36][R2.64], !P0 ;  /* 0x18c00000021adfae */ /* 0x0001e8000c101d64 */
[----:B------:R-:W2:Y:S04]  /*f510*/  SHFL.IDX PT, R8, R0, 0x5, 0x181f ;  /* 0x00b81f0000087f89 */ /* 0x000ea800000e0000 */
[----:B------:R-:W-:Y:S01]  /*f520*/  SHFL.IDX PT, R0, R0, 0x7, 0x181f ;  /* 0x00f81f0000007f89 */ /* 0x000fe200000e0000 */
[----:B0-----:R-:W-:-:S02]  /*f530*/  @!P3 IMAD.MOV.U32 R2, RZ, RZ, R10 ;  /* 0x000000ffff02b224 */ /* 0x001fc400078e000a */
[----:B------:R-:W-:Y:S02]  /*f540*/  @!P3 IMAD.MOV.U32 R3, RZ, RZ, R7 ;  /* 0x000000ffff03b224 */ /* 0x000fe400078e0007 */
[----:B------:R-:W0:Y:S04]  /*f550*/  SHFL.IDX PT, R7, R4, 0x5, 0x181f ;  /* 0x00b81f0004077f89 */ /* 0x000e2800000e0000 */
[----:B------:R3:W-:Y:S02]  /*f560*/  @!P3 LDGSTS.E.BYPASS.LTC128B.128 [R26+0x19400], desc[UR36][R2.64], !P0 ;  /* 0x19400000021abfae */ /* 0x0007e4000c101d64 */
[----:B---3--:R-:W-:Y:S02]  /*f570*/  VIADD R2, R17, 0x50 ;  /* 0x0000005011027836 */ /* 0x008fe40000000000 */
[----:B------:R-:W-:-:S03]  /*f580*/  @!P2 IMAD.MOV.U32 R3, RZ, RZ, R12 ;  /* 0x000000ffff03a224 */ /* 0x000fc600078e000c */
[----:B------:R-:W-:Y:S01]  /*f590*/  ISETP.GE.AND P3, PT, R2, R5, PT ;  /* 0x000000050200720c */ /* 0x000fe20003f66270 */
[----:B------:R-:W-:-:S05]  /*f5a0*/  @!P2 IMAD.MOV.U32 R2, RZ, RZ, R13 ;  /* 0x000000ffff02a224 */ /* 0x000fca00078e000d */
[----:B------:R3:W-:Y:S07]  /*f5b0*/  @!P2 LDGSTS.E.BYPASS.LTC128B.128 [R26+0x19c00], desc[UR36][R2.64], !P0 ;  /* 0x19c00000021aafae */ /* 0x0007ee000c101d64 */
[----:B--2---:R-:W-:Y:S02]  /*f5c0*/  @!P3 LEA R8, P1, R20, R8, 0x1 ;  /* 0x000000081408b211 */ /* 0x004fe400078208ff */
[----:B------:R-:W-:Y:S01]  /*f5d0*/  @P3 LOP3.LUT R23, R23, 0x80, RZ, 0xfc, !PT ;  /* 0x0000008017173812 */ /* 0x000fe200078efcff */
[----:B---3--:R-:W2:Y:S01]  /*f5e0*/  SHFL.IDX PT, R2, R4, 0x6, 0x181f ;  /* 0x00d81f0004027f89 */ /* 0x008ea200000e0000 */
[----:B------:R-:W-:-:S02]  /*f5f0*/  VIADD R3, R17, 0x60 ;  /* 0x0000006011037836 */ /* 0x000fc40000000000 */
[----:B------:R-:W-:Y:S01]  /*f600*/  LOP3.LUT R23, R23, 0xffffffbf, RZ, 0xc0, !PT ;  /* 0xffffffbf17177812 */ /* 0x000fe200078ec0ff */
[----:B0-----:R-:W-:Y:S01]  /*f610*/  @!P3 IMAD.X R7, RZ, RZ, R7, P1 ;  /* 0x000000ffff07b224 */ /* 0x001fe200008e0607 */
[----:B------:R-:W0:Y:S01]  /*f620*/  SHFL.IDX PT, R4, R4, 0x7, 0x181f ;  /* 0x00f81f0004047f89 */ /* 0x000e2200000e0000 */
[----:B------:R-:W-:Y:S01]  /*f630*/  ISETP.GE.AND P2, PT, R3, R5, PT ;  /* 0x000000050300720c */ /* 0x000fe20003f46270 */
[----:B------:R-:W-:-:S12]  /*f640*/  @!P4 IMAD.MOV.U32 R3, RZ, RZ, R11 ;  /* 0x000000ffff03c224 */ /* 0x000fd800078e000b */
[----:B------:R-:W-:Y:S02]  /*f650*/  @!P2 LEA R6, P1, R20, R6, 0x1 ;  /* 0x000000061406a211 */ /* 0x000fe400078208ff */
[----:B------:R-:W-:-:S03]  /*f660*/  @P2 LOP3.LUT R23, R23, 0x40, RZ, 0xfc, !PT ;  /* 0x0000004017172812 */ /* 0x000fc600078efcff */
[----:B--2---:R-:W-:Y:S01]  /*f670*/  @!P2 IMAD.X R9, RZ, RZ, R2, P1 ;  /* 0x000000ffff09a224 */ /* 0x004fe200008e0602 */
[----:B------:R-:W-:-:S05]  /*f680*/  @!P4 MOV R2, R14 ;  /* 0x0000000e0002c202 */ /* 0x000fca0000000f00 */
[----:B------:R2:W-:Y:S02]  /*f690*/  @!P4 LDGSTS.E.BYPASS.LTC128B.128 [R26+0x1a400], desc[UR36][R2.64], !P0 ;  /* 0x1a400000021acfae */ /* 0x0005e4000c101d64 */
[----:B--2---:R-:W-:Y:S02]  /*f6a0*/  @!P3 IMAD.MOV.U32 R2, RZ, RZ, R8 ;  /* 0x000000ffff02b224 */ /* 0x004fe400078e0008 */
[----:B------:R-:W-:-:S05]  /*f6b0*/  @!P3 IMAD.MOV.U32 R3, RZ, RZ, R7 ;  /* 0x000000ffff03b224 */ /* 0x000fca00078e0007 */
[----:B------:R2:W-:Y:S02]  /*f6c0*/  @!P3 LDGSTS.E.BYPASS.LTC128B.128 [R26+0x1ac00], desc[UR36][R2.64], !P0 ;  /* 0x1ac00000021abfae */ /* 0x0005e4000c101d64 */
[----:B--2---:R-:W-:Y:S02]  /*f6d0*/  @!P2 IMAD.MOV.U32 R2, RZ, RZ, R6 ;  /* 0x000000ffff02a224 */ /* 0x004fe400078e0006 */
[----:B------:R-:W-:-:S05]  /*f6e0*/  @!P2 IMAD.MOV.U32 R3, RZ, RZ, R9 ;  /* 0x000000ffff03a224 */ /* 0x000fca00078e0009 */
[----:B0-----:R2:W-:Y:S02]  /*f6f0*/  @!P2 LDGSTS.E.BYPASS.LTC128B.128 [R26+0x1b400], desc[UR36][R2.64], !P0 ;  /* 0x1b400000021aafae */ /* 0x0015e4000c101d64 */
.L_x_5838:
[----:B------:R-:W-:Y:S01]  /*f700*/  VIADD R17, R17, 0x70 ;  /* 0x0000007011117836 */ /* 0x000fe20000000000 */
[----:B------:R-:W-:-:S04]  /*f710*/  LOP3.LUT R23, R23, 0xffffbfff, RZ, 0xc0, !PT ;  /* 0xffffbfff17177812 */ /* 0x000fc800078ec0ff */
[----:B------:R-:W-:-:S13]  /*f720*/  ISETP.GE.AND P2, PT, R17, R5, PT ;  /* 0x000000051100720c */ /* 0x000fda0003f46270 */
[----:B--2---:R-:W-:Y:S02]  /*f730*/  @!P2 LEA R2, P1, R20, R0, 0x1 ;  /* 0x000000001402a211 */ /* 0x004fe400078208ff */
        /* <DEDUP_REMOVED lines=8> */
.L_x_5743:
        /* <DEDUP_REMOVED lines=28> */
.L_x_5745:
[----:B------:R-:W-:Y:S05]  /*f980*/  BSYNC B6 ;  /* 0x0000000000067941 */ /* 0x000fea0003800000 */
.L_x_5744:
[----:B------:R-:W2:Y:S01]  /*f990*/  LDL.LU R21, [R1+0x8] ;  /* 0x0000080001157983 */ /* 0x000ea20000300800 */
[----:B0-----:R-:W0:Y:S01]  /*f9a0*/  LDC R2, c[0x0][0x448] ;  /* 0x00011200ff027b82 */ /* 0x001e220000000800 */
[----:B------:R-:W-:Y:S02]  /*f9b0*/  ULDC.64 UR4, c[0x0][0x398] ;  /* 0x0000e60000047ab9 */ /* 0x000fe40000000a00 */
[----:B------:R-:W3:Y:S04]  /*f9c0*/  LDL.LU R20, [R1+0x10] ;  /* 0x0000100001147983 */ /* 0x000ee80000300800 */
[----:B------:R-:W4:Y:S01]  /*f9d0*/  LDL.LU R17, [R1] ;  /* 0x0000000001117983 */ /* 0x000f220000300800 */
        /* <DEDUP_REMOVED lines=34> */
[----:B------:R-:W-:Y:S01]  /*fc00*/  IMAD R0, R0, UR4, RZ ;  /* 0x0000000400007c24 */ /* 0x000fe2000f8e02ff */
[----:B------:R-:W-:Y:S01]  /*fc10*/  SHF.L.U32 R17, R6, 0x3, RZ ;  /* 0x0000000306117819 */ /* 0x000fe200000006ff */
[----:B------:R-:W-:-:S04]  /*fc20*/  IMAD.WIDE.U32 R2, R4, UR4, R2 ;  /* 0x0000000404027c25 */ /* 0x000fc8000f8e0002 */
[----:B------:R-:W-:Y:S01]  /*fc30*/  IMAD R0, R4, UR5, R0 ;  /* 0x0000000504007c24 */ /* 0x000fe2000f8e0200 */
        /* <DEDUP_REMOVED lines=18> */
[----:B------:R-:W2:Y:S10]  /*fd60*/  SHFL.IDX PT, R2, R4, RZ, 0x181f ;  /* 0x00181fff04027589 */ /* 0x000eb400000e0000 */
[----:B0-----:R-:W-:-:S02]  /*fd70*/  @!P6 LEA R5, P0, R8, R14, 0x1 ;  /* 0x0000000e0805e211 */ /* 0x001fc400078008ff */
[----:B------:R-:W0:Y:S03]  /*fd80*/  SHFL.IDX PT, R14, R0, 0x1, 0x181f ;  /* 0x00381f00000e7f89 */ /* 0x000e2600000e0000 */
[----:B--2---:R-:W-:Y:S02]  /*fd90*/  @!P6 IMAD.X R3, RZ, RZ, R2, P0 ;  /* 0x000000ffff03e224 */ /* 0x004fe400000e0602 */
[----:B------:R-:W-:Y:S02]  /*fda0*/  @!P6 IMAD.MOV.U32 R2, RZ, RZ, R5 ;  /* 0x000000ffff02e224 */ /* 0x000fe400078e0005 */
[----:B------:R-:W2:Y:S04]  /*fdb0*/  SHFL.IDX PT, R5, R4, 0x1, 0x181f ;  /* 0x00381f0004057f89 */ /* 0x000ea800000e0000 */
[----:B------:R-:W-:Y:S04]  /*fdc0*/  @!P6 LDGSTS.E.BYPASS.LTC128B.128 [R26+0x22400], desc[UR36][R2.64], !P4 ;  /* 0x22400000021aefae */ /* 0x000fe8000e101d64 */
[----:B------:R-:W-:Y:S04]  /*fdd0*/  @!P6 LDGSTS.E.BYPASS.LTC128B.128 [R26+0x26400], desc[UR36][R2.64+0x80], !P3 ;  /* 0x26400080021aefae */ /* 0x000fe8000d901d64 */
[----:B------:R-:W-:Y:S04]  /*fde0*/  @!P6 LDGSTS.E.BYPASS.LTC128B.128 [R26+0x2a400], desc[UR36][R2.64+0x100], !P2 ;  /* 0x2a400100021aefae */ /* 0x000fe8000d101d64 */
[----:B------:R3:W-:Y:S01]  /*fdf0*/  @!P6 LDGSTS.E.BYPASS.LTC128B.128 [R26+0x2e400], desc[UR36][R2.64+0x180], !P1 ;  /* 0x2e400180021aefae */ /* 0x0007e2000c901d64 */
[----:B0-----:R-:W-:-:S02]  /*fe00*/  @!P5 LEA R6, P0, R8, R14, 0x1 ;  /* 0x0000000e0806d211 */ /* 0x001fc400078008ff */
[C---:B------:R-:W-:Y:S01]  /*fe10*/  LOP3.LUT P6, RZ, R23.reuse, 0x80, RZ, 0xc0, !PT ;  /* 0x0000008017ff7812 */ /* 0x040fe200078cc0ff */
[----:B------:R-:W0:Y:S01]  /*fe20*/  SHFL.IDX PT, R14, R0, 0x2, 0x181f ;  /* 0x00581f00000e7f89 */ /* 0x000e2200000e0000 */
[----:B------:R-:W-:Y:S01]  /*fe30*/  LOP3.LUT R23, R23, 0xfff7ffff, RZ, 0xc0, !PT ;  /* 0xfff7ffff17177812 */ /* 0x000fe200078ec0ff */
[----:B--2---:R-:W-:Y:S02]  /*fe40*/  @!P5 IMAD.X R7, RZ, RZ, R5, P0 ;  /* 0x000000ffff07d224 */ /* 0x004fe400000e0605 */
[----:B------:R-:W2:Y:S01]  /*fe50*/  SHFL.IDX PT, R5, R4, 0x2, 0x181f ;  /* 0x00581f0004057f89 */ /* 0x000ea200000e0000 */
[----:B---3--:R-:W-:Y:S02]  /*fe60*/  @!P5 IMAD.MOV.U32 R2, RZ, RZ, R6 ;  /* 0x000000ffff02d224 */ /* 0x008fe400078e0006 */
[----:B------:R-:W-:-:S05]  /*fe70*/  @!P5 IMAD.MOV.U32 R3, RZ, RZ, R7 ;  /* 0x000000ffff03d224 */ /* 0x000fca00078e0007 */
[----:B------:R-:W-:Y:S01]  /*fe80*/  @P6 LOP3.LUT R23, R23, 0x80000, RZ, 0xfc, !PT ;  /* 0x0008000017176812 */ /* 0x000fe200078efcff */
[----:B------:R-:W-:Y:S03]  /*fe90*/  @!P5 LDGSTS.E.BYPASS.LTC128B.128 [R26+0x22c00], desc[UR36][R2.64], !P4 ;  /* 0x22c00000021adfae */ /* 0x000fe6000e101d64 */
[C---:B------:R-:W-:Y:S01]  /*fea0*/  LOP3.LUT P6, RZ, R23.reuse, 0x200, RZ, 0xc0, !PT ;  /* 0x0000020017ff7812 */ /* 0x040fe200078cc0ff */
[----:B------:R-:W-:Y:S04]  /*feb0*/  @!P5 LDGSTS.E.BYPASS.LTC128B.128 [R26+0x26c00], desc[UR36][R2.64+0x80], !P3 ;  /* 0x26c00080021adfae */ /* 0x000fe8000d901d64 */
[----:B------:R-:W-:Y:S04]  /*fec0*/  @!P5 LDGSTS.E.BYPASS.LTC128B.128 [R26+0x2ac00], desc[UR36][R2.64+0x100], !P2 ;  /* 0x2ac00100021adfae */ /* 0x000fe8000d101d64 */
[----:B------:R3:W-:Y:S01]  /*fed0*/  @!P5 LDGSTS.E.BYPASS.LTC128B.128 [R26+0x2ec00], desc[UR36][R2.64+0x180], !P1 ;  /* 0x2ec00180021adfae */ /* 0x0007e2000c901d64 */
[----:B------:R-:W-:-:S02]  /*fee0*/  LOP3.LUT P5, RZ, R23, 0x40, RZ, 0xc0, !PT ;  /* 0x0000004017ff7812 */ /* 0x000fc400078ac0ff */
[----:B------:R-:W-:-:S11]  /*fef0*/  LOP3.LUT R23, R23, 0xfffbffff, RZ, 0xc0, !PT ;  /* 0xfffbffff17177812 */ /* 0x000fd600078ec0ff */
[----:B------:R-:W-:-:S04]  /*ff00*/  @P5 LOP3.LUT R23, R23, 0x40000, RZ, 0xfc, !PT ;  /* 0x0004000017175812 */ /* 0x000fc800078efcff */
[C---:B------:R-:W-:Y:S02]  /*ff10*/  LOP3.LUT P5, RZ, R23.reuse, 0x100, RZ, 0xc0, !PT ;  /* 0x0000010017ff7812 */ /* 0x040fe400078ac0ff */
[----:B------:R-:W-:-:S11]  /*ff20*/  LOP3.LUT R23, R23, 0xffefffff, RZ, 0xc0, !PT ;  /* 0xffefffff17177812 */ /* 0x000fd600078ec0ff */
[----:B------:R-:W-:-:S04]  /*ff30*/  @P5 LOP3.LUT R23, R23, 0x100000, RZ, 0xfc, !PT ;  /* 0x0010000017175812 */ /* 0x000fc800078efcff */
[----:B------:R-:W-:-:S13]  /*ff40*/  LOP3.LUT P5, RZ, R23, 0x800, RZ, 0xc0, !PT ;  /* 0x0000080017ff7812 */ /* 0x000fda00078ac0ff */
[----:B0-----:R-:W-:Y:S02]  /*ff50*/  @!P5 LEA R6, P0, R8, R14, 0x1 ;  /* 0x0000000e0806d211 */ /* 0x001fe400078008ff */
[----:B------:R-:W0:Y:S03]  /*ff60*/  SHFL.IDX PT, R14, R0, 0x3, 0x181f ;  /* 0x00781f00000e7f89 */ /* 0x000e2600000e0000 */
[----:B--2---:R-:W-:Y:S02]  /*ff70*/  @!P5 IMAD.X R7, RZ, RZ, R5, P0 ;  /* 0x000000ffff07d224 */ /* 0x004fe400000e0605 */
[----:B------:R-:W2:Y:S01]  /*ff80*/  SHFL.IDX PT, R5, R4, 0x3, 0x181f ;  /* 0x00781f0004057f89 */ /* 0x000ea200000e0000 */
[----:B---3--:R-:W-:Y:S02]  /*ff90*/  @!P5 IMAD.MOV.U32 R2, RZ, RZ, R6 ;  /* 0x000000ffff02d224 */ /* 0x008fe400078e0006 */
[----:B------:R-:W-:-:S05]  /*ffa0*/  @!P5 IMAD.MOV.U32 R3, RZ, RZ, R7 ;  /* 0x000000ffff03d224 */ /* 0x000fca00078e0007 */
[----:B------:R-:W-:Y:S04]  /*ffb0*/  @!P5 LDGSTS.E.BYPASS.LTC128B.128 [R26+0x23400], desc[UR36][R2.64], !P4 ;  /* 0x23400000021adfae */ /* 0x000fe8000e101d64 */
[----:B------:R-:W-:Y:S04]  /*ffc0*/  @!P5 LDGSTS.E.BYPASS.LTC128B.128 [R26+0x27400], desc[UR36][R2.64+0x80], !P3 ;  /* 0x27400080021adfae */ /* 0x000fe8000d901d64 */
[----:B------:R-:W-:Y:S01]  /*ffd0*/  @!P5 LDGSTS.E.BYPASS.LTC128B.128 [R26+0x2b400], desc[UR36][R2.64+0x100], !P2 ;  /* 0x2b400100021adfae */ /* 0x000fe2000d101d64 */
[----:B0-----:R-:W-:-:S03]  /*ffe0*/  @!P6 LEA R6, P0, R8, R14, 0x1 ;  /* 0x0000000e0806e211 */ /* 0x001fc600078008ff */
[----:B------:R0:W-:Y:S01]  /*fff0*/  @!P5 LDGSTS.E.BYPASS.LTC128B.128 [R26+0x2f400], desc[UR36][R2.64+0x180], !P1 ;  /* 0x2f400180021adfae */ /* 0x0001e2000c901d64 */
[----:B------:R-:W-:-:S03]  /*10000*/  LOP3.LUT P5, RZ, R23, 0x100000, RZ, 0xc0, !PT ;  /* 0x0010000017ff7812 */ /* 0x000fc600078ac0ff */
[----:B------:R-:W3:Y:S01]  /*10010*/  SHFL.IDX PT, R14, R0, 0x4, 0x181f ;  /* 0x00981f00000e7f89 */ /* 0x000ee200000e0000 */
[----:B--2---:R-:W-:-:S03]  /*10020*/  @!P6 IMAD.X R7, RZ, RZ, R5, P0 ;  /* 0x000000ffff07e224 */ /* 0x004fc600000e0605 */
[----:B------:R-:W2:Y:S01]  /*10030*/  SHFL.IDX PT, R5, R4, 0x4, 0x181f ;  /* 0x00981f0004057f89 */ /* 0x000ea200000e0000 */
[----:B0-----:R-:W-:Y:S02]  /*10040*/  @!P6 IMAD.MOV.U32 R2, RZ, RZ, R6 ;  /* 0x000000ffff02e224 */ /* 0x001fe400078e0006 */
[----:B------:R-:W-:-:S05]  /*10050*/  @!P6 IMAD.MOV.U32 R3, RZ, RZ, R7 ;  /* 0x000000ffff03e224 */ /* 0x000fca00078e0007 */
[----:B------:R-:W-:Y:S04]  /*10060*/  @!P6 LDGSTS.E.BYPASS.LTC128B.128 [R26+0x23c00], desc[UR36][R2.64], !P4 ;  /* 0x23c00000021aefae */ /* 0x000fe8000e101d64 */
[----:B------:R-:W-:Y:S04]  /*10070*/  @!P6 LDGSTS.E.BYPASS.LTC128B.128 [R26+0x27c00], desc[UR36][R2.64+0x80], !P3 ;  /* 0x27c00080021aefae */ /* 0x000fe8000d901d64 */
[----:B------:R-:W-:Y:S01]  /*10080*/  @!P6 LDGSTS.E.BYPASS.LTC128B.128 [R26+0x2bc00], desc[UR36][R2.64+0x100], !P2 ;  /* 0x2bc00100021aefae */ /* 0x000fe2000d101d64 */
[----:B---3--:R-:W-:-:S03]  /*10090*/  @!P5 LEA R6, P0, R8, R14, 0x1 ;  /* 0x0000000e0806d211 */ /* 0x008fc600078008ff */
[----:B------:R-:W0:Y:S02]  /*100a0*/  SHFL.IDX PT, R14, R0, 0x5, 0x181f ;  /* 0x00b81f00000e7f89 */ /* 0x000e2400000e0000 */
[----:B--2---:R-:W-:Y:S02]  /*100b0*/  @!P5 IMAD.X R7, RZ, RZ, R5, P0 ;  /* 0x000000ffff07d224 */ /* 0x004fe400000e0605 */
[----:B------:R-:W2:Y:S04]  /*100c0*/  SHFL.IDX PT, R5, R4, 0x5, 0x181f ;  /* 0x00b81f0004057f89 */ /* 0x000ea800000e0000 */
[----:B------:R3:W-:Y:S01]  /*100d0*/  @!P6 LDGSTS.E.BYPASS.LTC128B.128 [R26+0x2fc00], desc[UR36][R2.64+0x180], !P1 ;  /* 0x2fc00180021aefae */ /* 0x0007e2000c901d64 */
[----:B------:R-:W-:Y:S02]  /*100e0*/  LOP3.LUT P6, RZ, R23, 0x80000, RZ, 0xc0, !PT ;  /* 0x0008000017ff7812 */ /* 0x000fe400078cc0ff */
[----:B---3--:R-:W-:Y:S01]  /*100f0*/  @!P5 MOV R2, R6 ;  /* 0x000000060002d202 */ /* 0x008fe20000000f00 */
[----:B------:R-:W-:-:S10]  /*10100*/  @!P5 IMAD.MOV.U32 R3, RZ, RZ, R7 ;  /* 0x000000ffff03d224 */ /* 0x000fd400078e0007 */
[----:B0-----:R-:W-:Y:S02]  /*10110*/  @!P6 LEA R6, P0, R8, R14, 0x1 ;  /* 0x0000000e0806e211 */ /* 0x001fe400078008ff */
[----:B------:R-:W0:Y:S03]  /*10120*/  SHFL.IDX PT, R14, R0, 0x6, 0x181f ;  /* 0x00d81f00000e7f89 */ /* 0x000e2600000e0000 */
[----:B--2---:R-:W-:Y:S01]  /*10130*/  @!P6 IMAD.X R7, RZ, RZ, R5, P0 ;  /* 0x000000ffff07e224 */ /* 0x004fe200000e0605 */
[----:B------:R-:W-:Y:S04]  /*10140*/  @!P5 LDGSTS.E.BYPASS.LTC128B.128 [R26+0x24400], desc[UR36][R2.64], !P4 ;  /* 0x24400000021adfae */ /* 0x000fe8000e101d64 */
[----:B------:R-:W2:Y:S04]  /*10150*/  SHFL.IDX PT, R5, R4, 0x6, 0x181f ;  /* 0x00d81f0004057f89 */ /* 0x000ea800000e0000 */
[----:B------:R-:W-:Y:S04]  /*10160*/  @!P5 LDGSTS.E.BYPASS.LTC128B.128 [R26+0x28400], desc[UR36][R2.64+0x80], !P3 ;  /* 0x28400080021adfae */ /* 0x000fe8000d901d64 */
[----:B------:R-:W-:Y:S04]  /*10170*/  @!P5 LDGSTS.E.BYPASS.LTC128B.128 [R26+0x2c400], desc[UR36][R2.64+0x100], !P2 ;  /* 0x2c400100021adfae */ /* 0x000fe8000d101d64 */
[----:B------:R3:W-:Y:S01]  /*10180*/  @!P5 LDGSTS.E.BYPASS.LTC128B.128 [R26+0x30400], desc[UR36][R2.64+0x180], !P1 ;  /* 0x30400180021adfae */ /* 0x0007e2000c901d64 */
[----:B------:R-:W-:Y:S01]  /*10190*/  LOP3.LUT P5, RZ, R23, 0x40000, RZ, 0xc0, !PT ;  /* 0x0004000017ff7812 */ /* 0x000fe200078ac0ff */
[----:B---3--:R-:W-:-:S02]  /*101a0*/  @!P6 IMAD.MOV.U32 R2, RZ, RZ, R6 ;  /* 0x000000ffff02e224 */ /* 0x008fc400078e0006 */
[----:B------:R-:W-:-:S10]  /*101b0*/  @!P6 IMAD.MOV.U32 R3, RZ, RZ, R7 ;  /* 0x000000ffff03e224 */ /* 0x000fd400078e0007 */
[----:B0-----:R-:W-:Y:S02]  /*101c0*/  @!P5 LEA R6, P0, R8, R14, 0x1 ;  /* 0x0000000e0806d211 */ /* 0x001fe400078008ff */
[----:B------:R0:W3:Y:S03]  /*101d0*/  SHFL.IDX PT, R14, R0, 0x7, 0x181f ;  /* 0x00f81f00000e7f89 */ /* 0x0000e600000e0000 */
[----:B--2---:R-:W-:Y:S01]  /*101e0*/  @!P5 IMAD.X R7, RZ, RZ, R5, P0 ;  /* 0x000000ffff07d224 */ /* 0x004fe200000e0605 */
[----:B------:R-:W-:Y:S04]  /*101f0*/  @!P6 LDGSTS.E.BYPASS.LTC128B.128 [R26+0x24c00], desc[UR36][R2.64], !P4 ;  /* 0x24c00000021aefae */ /* 0x000fe8000e101d64 */
[----:B------:R-:W-:Y:S04]  /*10200*/  @!P6 LDGSTS.E.BYPASS.LTC128B.128 [R26+0x28c00], desc[UR36][R2.64+0x80], !P3 ;  /* 0x28c00080021aefae */ /* 0x000fe8000d901d64 */
[----:B------:R-:W-:Y:S04]  /*10210*/  @!P6 LDGSTS.E.BYPASS.LTC128B.128 [R26+0x2cc00], desc[UR36][R2.64+0x100], !P2 ;  /* 0x2cc00100021aefae */ /* 0x000fe8000d101d64 */
[----:B------:R2:W-:Y:S04]  /*10220*/  @!P6 LDGSTS.E.BYPASS.LTC128B.128 [R26+0x30c00], desc[UR36][R2.64+0x180], !P1 ;  /* 0x30c00180021aefae */ /* 0x0005e8000c901d64 */
[----:B------:R0:W4:Y:S01]  /*10230*/  SHFL.IDX PT, R5, R4, 0x7, 0x181f ;  /* 0x00f81f0004057f89 */ /* 0x00012200000e0000 */
[----:B--2---:R-:W-:-:S02]  /*10240*/  @!P5 IMAD.MOV.U32 R2, RZ, RZ, R6 ;  /* 0x000000ffff02d224 */ /* 0x004fc400078e0006 */
[----:B------:R-:W-:-:S05]  /*10250*/  @!P5 IMAD.MOV.U32 R3, RZ, RZ, R7 ;  /* 0x000000ffff03d224 */ /* 0x000fca00078e0007 */
[----:B------:R0:W-:Y:S04]  /*10260*/  @!P5 LDGSTS.E.BYPASS.LTC128B.128 [R26+0x25400], desc[UR36][R2.64], !P4 ;  /* 0x25400000021adfae */ /* 0x0001e8000e101d64 */
[----:B------:R0:W-:Y:S04]  /*10270*/  @!P5 LDGSTS.E.BYPASS.LTC128B.128 [R26+0x29400], desc[UR36][R2.64+0x80], !P3 ;  /* 0x29400080021adfae */ /* 0x0001e8000d901d64 */
[----:B------:R0:W-:Y:S04]  /*10280*/  @!P5 LDGSTS.E.BYPASS.LTC128B.128 [R26+0x2d400], desc[UR36][R2.64+0x100], !P2 ;  /* 0x2d400100021adfae */ /* 0x0001e8000d101d64 */
[----:B---34-:R0:W-:Y:S02]  /*10290*/  @!P5 LDGSTS.E.BYPASS.LTC128B.128 [R26+0x31400], desc[UR36][R2.64+0x180], !P1 ;  /* 0x31400180021adfae */ /* 0x0181e4000c901d64 */
.L_x_5856:
[----:B------:R-:W-:Y:S01]  /*102a0*/  LOP3.LUT P0, RZ, R23, 0x4000, RZ, 0xc0, !PT ;  /* 0x0000400017ff7812 */ /* 0x000fe2000780c0ff */
[----:B------:R-:W-:-:S12]  /*102b0*/  BSSY B0, `(.L_x_5747) ;  /* 0x000000b000007945 */ /* 0x000fd80003800000 */
[----:B------:R-:W-:Y:S05]  /*102c0*/  @P0 BRA `(.L_x_5748) ;  /* 0x0000000000240947 */ /* 0x000fea0003800000 */
[----:B0-----:R-:W-:-:S05]  /*102d0*/  LEA R2, P0, R8, R14, 0x1 ;  /* 0x0000000e08027211 */ /* 0x001fca00078008ff */
[----:B------:R-:W-:-:S05]  /*102e0*/  IMAD.X R3, RZ, RZ, R5, P0 ;  /* 0x000000ffff037224 */ /* 0x000fca00000e0605 */
[----:B------:R-:W-:Y:S01]  /*102f0*/  @!PT LDS RZ, [RZ] ;  /* 0x00000000fffff984 */ /* 0x000fe20000000800 */
[----:B------:R-:W-:Y:S01]  /*10300*/  @!PT LDS RZ, [RZ] ;  /* 0x00000000fffff984 */ /* 0x000fe20000000800 */
[----:B------:R-:W-:Y:S01]  /*10310*/  @!PT LDS RZ, [RZ] ;  /* 0x00000000fffff984 */ /* 0x000fe20000000800 */
[----:B------:R2:W-:Y:S04]  /*10320*/  LDGSTS.E.BYPASS.LTC128B.128 [R26+0x25c00], desc[UR36][R2.64], !P4 ;  /* 0x25c00000021a7fae */ /* 0x0005e8000e101d64 */
[----:B------:R2:W-:Y:S04]  /*10330*/  LDGSTS.E.BYPASS.LTC128B.128 [R26+0x29c00], desc[UR36][R2.64+0x80], !P3 ;  /* 0x29c00080021a7fae */ /* 0x0005e8000d901d64 */
[----:B------:R2:W-:Y:S04]  /*10340*/  LDGSTS.E.BYPASS.LTC128B.128 [R26+0x2dc00], desc[UR36][R2.64+0x100], !P2 ;  /* 0x2dc00100021a7fae */ /* 0x0005e8000d101d64 */
[----:B------:R2:W-:Y:S02]  /*10350*/  LDGSTS.E.BYPASS.LTC128B.128 [R26+0x31c00], desc[UR36][R2.64+0x180], !P1 ;  /* 0x31c00180021a7fae */ /* 0x0005e4000c901d64 */
.L_x_5748:
[----:B------:R-:W-:Y:S05]  /*10360*/  BSYNC B0 ;  /* 0x0000000000007941 */ /* 0x000fea0003800000 */
.L_x_5747:
[----:B------:R-:W-:Y:S01]  /*10370*/  NOP ;  /* 0x0000000000007918 */ /* 0x000fe20000000000 */
[----:B------:R-:W-:-:S13]  /*10380*/  PLOP3.LUT P0, PT, PT, PT, PT, 0x80, 0x0 ;  /* 0x000000000000781c */ /* 0x000fda0003f0f070 */
.L_x_5749:
        /* <DEDUP_REMOVED lines=18> */
.L_x_5857:
[----:B------:R-:W-:Y:S05]  /*104b0*/  BSYNC B0 ;  /* 0x0000000000007941 */ /* 0x000fea0003800000 */
.L_x_5750:
[----:B------:R-:W-:-:S13]  /*104c0*/  LOP3.LUT P0, RZ, R23, 0x400, RZ, 0xc0, !PT ;  /* 0x0000040017ff7812 */ /* 0x000fda000780c0ff */
[----:B------:R-:W-:Y:S05]  /*104d0*/  @!P0 BRA `(.L_x_5752) ;  /* 0x0000000000048947 */ /* 0x000fea0003800000 */
[----:B------:R-:W-:Y:S01]  /*104e0*/  BPT.TRAP 0x1 ;  /* 0x000000040000795c */ /* 0x000fe20000300000 */
.L_x_5752:
[----:B------:R-:W-:Y:S01]  /*104f0*/  SHF.L.U32 R0, R27, 0x1f, RZ ;  /* 0x0000001f1b007819 */ /* 0x000fe200000006ff */
[----:B------:R-:W-:Y:S03]  /*10500*/  BSSY B0, `(.L_x_5753) ;  /* 0x0000003000007945 */ /* 0x000fe60003800000 */
[----:B------:R-:W2:Y:S02]  /*10510*/  SYNCS.PHASECHK.TRANS64.TRYWAIT P0, [R25+URZ+0x32460], R0 ;  /* 0x03246000190075a7 */ /* 0x000ea4000800017f */
[----:B--2---:R-:W-:Y:S05]  /*10520*/  @!P0 BRA `(.L_x_5754) ;  /* 0x0000004800688947 */ /* 0x004fea0003800000 */
.L_x_5858:
[----:B------:R-:W-:Y:S05]  /*10530*/  BSYNC B0 ;  /* 0x0000000000007941 */ /* 0x000fea0003800000 */
.L_x_5753:
        /* <DEDUP_REMOVED lines=11> */
[----:B------:R-:W-:Y:S01]  /*105f0*/  IMAD R5, R37, UR5, R0 ;  /* 0x0000000525057c24 */ /* 0x000fe2000f8e0200 */
        /* <DEDUP_REMOVED lines=11> */
[----:B------:R-:W-:-:S04]  /*106b0*/  ULDC.64 UR4, c[0x0][0x318] ;  /* 0x0000c60000047ab9 */ /* 0x000fc80000000a00 */
[----:B------:R-:W-:Y:S02]  /*106c0*/  IADD3 R3, R3, R5, RZ ;  /* 0x0000000503037210 */ /* 0x000fe40007ffe0ff */
        /* <DEDUP_REMOVED lines=78> */
.L_x_5872:
        /* <DEDUP_REMOVED lines=15> */
.L_x_5756:
        /* <DEDUP_REMOVED lines=10> */
.L_x_5757:
[----:B0-----:R-:W2:Y:S01]  /*10d40*/  LDL R2, [R1+0xc] ;  /* 0x00000c0001027983 */ /* 0x001ea20000100800 */
[----:B------:R0:W-:Y:S01]  /*10d50*/  SYNCS.ARRIVE.TRANS64.A1T0 RZ, [R25+URZ+0x32450], RZ ;  /* 0x032450ff19ff79a7 */ /* 0x0001e2000810003f */
[----:B------:R-:W-:Y:S01]  /*10d60*/  BSSY B0, `(.L_x_5758) ;  /* 0x00000dc000007945 */ /* 0x000fe20003800000 */
[----:B--2---:R-:W-:-:S13]  /*10d70*/  ISETP.GE.AND P0, PT, R2, 0x2, PT ;  /* 0x000000020200780c */ /* 0x004fda0003f06270 */
[----:B0-----:R-:W-:Y:S05]  /*10d80*/  @!P0 BRA `(.L_x_5759) ;  /* 0x0000000c00648947 */ /* 0x001fea0003800000 */
[----:B------:R-:W-:-:S07]  /*10d90*/  VIADD R21, R2, 0xfffffffe ;  /* 0xfffffffe02157836 */ /* 0x000fce0000000000 */
.L_x_5772:
        /* <DEDUP_REMOVED lines=9> */
[C---:B------:R-:W-:Y:S02]  /*10e30*/  ISETP.GT.U32.AND P2, PT, R2.reuse, 0x5f, PT ;  /* 0x0000005f0200780c */ /* 0x040fe40003f44070 */
[----:B------:R-:W-:-:S05]  /*10e40*/  IADD3 R8, R2, R8, RZ ;  /* 0x0000000802087210 */ /* 0x000fca0007ffe0ff */
[----:B------:R-:W-:-:S06]  /*10e50*/  IMAD.MOV.U32 R9, RZ, RZ, R8 ;  /* 0x000000ffff097224 */ /* 0x000fcc00078e0008 */
[----:B--2---:R-:W2:Y:S01]  /*10e60*/  @!P2 LDC.64 R4, c[0x0][0x428] ;  /* 0x00010a00ff04ab82 */ /* 0x004ea20000000a00 */
[----:B0-----:R-:W-:-:S13]  /*10e70*/  ISETP.NE.AND P0, PT, R3, 0x1, PT ;  /* 0x000000010300780c */ /* 0x001fda0003f05270 */
[----:B------:R-:W0:Y:S08]  /*10e80*/  @P0 LDC R3, c[0x0][0x434] ;  /* 0x00010d00ff030b82 */ /* 0x000e300000000800 */
[----:B---3--:R-:W3:Y:S01]  /*10e90*/  @P0 LDC R7, c[0x0][0x438] ;  /* 0x00010e00ff070b82 */ /* 0x008ee20000000800 */
        /* <DEDUP_REMOVED lines=26> */
.L_x_5760:
[----:B------:R-:W-:Y:S01]  /*11040*/  IMAD R10, R24, 0x8, R22 ;  /* 0x00000008180a7824 */ /* 0x000fe200078e0216 */
[----:B------:R-:W-:Y:S01]  /*11050*/  SHF.L.U32 R20, R27, 0x1f, RZ ;  /* 0x0000001f1b147819 */ /* 0x000fe200000006ff */
[----:B------:R-:W-:Y:S01]  /*11060*/  BSSY B1, `(.L_x_5761) ;  /* 0x0000004000017945 */ /* 0x000fe20003800000 */
[----:B------:R-:W-:Y:S02]  /*11070*/  SHF.R.S32.HI R9, RZ, 0x1f, R5 ;  /* 0x0000001fff097819 */ /* 0x000fe40000011405 */
[----:B------:R-:W0:Y:S02]  /*11080*/  SYNCS.PHASECHK.TRANS64.TRYWAIT P0, [R10+URZ+0x32440], R20 ;  /* 0x032440140a0075a7 */ /* 0x000e24000800017f */
[----:B0-----:R-:W-:Y:S05]  /*11090*/  @!P0 BRA `(.L_x_5762) ;  /* 0x0000004400e08947 */ /* 0x001fea0003800000 */
.L_x_5873:
[----:B------:R-:W-:Y:S05]  /*110a0*/  BSYNC B1 ;  /* 0x0000000000017941 */ /* 0x000fea0003800000 */
.L_x_5761:
        /* <DEDUP_REMOVED lines=27> */
[----:B--2---:R-:W-:-:S04]  /*11260*/  IADD3 R2, P0, R2, R0, RZ ;  /* 0x0000000002027210 */ /* 0x004fc80007f1e0ff */
[----:B---3--:R-:W-:-:S05]  /*11270*/  IADD3.X R3, RZ, R3, RZ, P0, !PT ;  /* 0x00000003ff037210 */ /* 0x008fca00007fe4ff */
        /* <DEDUP_REMOVED lines=22> */
.L_x_5887:
        /* <DEDUP_REMOVED lines=8> */
.L_x_5764:
        /* <DEDUP_REMOVED lines=10> */
.L_x_5765:
[----:B------:R3:W-:Y:S01]  /*11500*/  SYNCS.ARRIVE.TRANS64.A1T0 RZ, [R10+URZ+0x32430], RZ ;  /* 0x032430ff0aff79a7 */ /* 0x0007e2000810003f */
[----:B------:R-:W-:Y:S05]  /*11510*/  @!P3 BRA `(.L_x_5766) ;  /* 0x000000000004b947 */ /* 0x000fea0003800000 */
[----:B------:R-:W-:Y:S01]  /*11520*/  BPT.TRAP 0x1 ;  /* 0x000000040000795c */ /* 0x000fe20000300000 */
.L_x_5766:
[----:B------:R-:W4:Y:S01]  /*11530*/  SYNCS.PHASECHK.TRANS64.TRYWAIT P0, [R10+URZ+0x32460], R20 ;  /* 0x032460140a0075a7 */ /* 0x000f22000800017f */
[----:B------:R-:W-:Y:S04]  /*11540*/  BSSY B1, `(.L_x_5767) ;  /* 0x0000002000017945 */ /* 0x000fe80003800000 */
[----:B----4-:R-:W-:Y:S05]  /*11550*/  @!P0 BRA `(.L_x_5768) ;  /* 0x0000004800648947 */ /* 0x010fea0003800000 */
.L_x_5888:
[----:B------:R-:W-:Y:S05]  /*11560*/  BSYNC B1 ;  /* 0x0000000000017941 */ /* 0x000fea0003800000 */
.L_x_5767:
[----:B------:R-:W-:Y:S01]  /*11570*/  ULDC.64 UR4, c[0x0][0x328] ;  /* 0x0000ca0000047ab9 */ /* 0x000fe20000000a00 */
[----:B------:R-:W-:Y:S01]  /*11580*/  LOP3.LUT P5, RZ, R23, 0x1, RZ, 0xc0, !PT ;  /* 0x0000000117ff7812 */ /* 0x000fe200078ac0ff */
[----:B--2---:R-:W-:Y:S01]  /*11590*/  IMAD R2, R9, UR4, RZ ;  /* 0x0000000409027c24 */ /* 0x004fe2000f8e02ff */
[C---:B------:R-:W-:Y:S01]  /*115a0*/  LOP3.LUT P4, RZ, R23.reuse, 0x10, RZ, 0xc0, !PT ;  /* 0x0000001017ff7812 */ /* 0x040fe2000788c0ff */
[----:B0---4-:R-:W-:Y:S01]  /*115b0*/  IMAD R20, R24, 0x6000, R30 ;  /* 0x0000600018147824 */ /* 0x011fe200078e021e */
        /* <DEDUP_REMOVED lines=15> */
[----:B-1----:R-:W-:Y:S01]  /*116b0*/  IMAD.IADD R25, R5, 0x1, R3 ;  /* 0x0000000105197824 */ /* 0x002fe200078e0203 */
[----:B------:R-:W-:Y:S01]  /*116c0*/  LEA R17, P0, R2, UR4, 0x1 ;  /* 0x0000000402117c11 */ /* 0x000fe2000f8008ff */
[----:B------:R-:W-:-:S03]  /*116d0*/  UMOV UR4, 0xffffffff ;  /* 0xffffffff00047882 */ /* 0x000fc60000000000 */
[----:B------:R-:W-:Y:S01]  /*116e0*/  LEA.HI.X R25, R2, UR5, R25, 0x1, P0 ;  /* 0x0000000502197c11 */ /* 0x000fe200080f0c19 */
[----:B------:R-:W-:Y:S08]  /*116f0*/  BRA.DIV UR4, `(.L_x_5769) ;  /* 0x0000004a04107947 */ /* 0x000ff0000b800000 */
[----:B------:R-:W0:Y:S01]  /*11700*/  SHFL.IDX PT, R14, R17, RZ, 0x181f ;  /* 0x00181fff110e7589 */ /* 0x000e2200000e0000 */
[----:B------:R-:W-:-:S03]  /*11710*/  LEA R20, R20, R22, 0x1 ;  /* 0x0000001614147211 */ /* 0x000fc600078e08ff */
        /* <DEDUP_REMOVED lines=41> */
.L_x_5902:
        /* <DEDUP_REMOVED lines=11> */
.L_x_5770:
        /* <DEDUP_REMOVED lines=10> */
.L_x_5771:
[----:B------:R2:W-:Y:S01]  /*11b00*/  SYNCS.ARRIVE.TRANS64.A1T0 RZ, [R10+URZ+0x32450], RZ ;  /* 0x032450ff0aff79a7 */ /* 0x0005e2000810003f */
[----:B------:R-:W-:Y:S05]  /*11b10*/  @P2 BRA `(.L_x_5772) ;  /* 0xfffffff000a02947 */ /* 0x000fea000383ffff */
.L_x_5759:
[----:B------:R-:W-:Y:S05]  /*11b20*/  BSYNC B0 ;  /* 0x0000000000007941 */ /* 0x000fea0003800000 */
.L_x_5758:
        /* <DEDUP_REMOVED lines=10> */
[----:B------:R-:W4:Y:S01]  /*11bd0*/  LDC.64 R2, c[0x0][0xd60] ;  /* 0x00035800ff027b82 */ /* 0x000f220000000a00 */
[----:B------:R-:W0:Y:S02]  /*11be0*/  FLO.U32 R4, UR4 ;  /* 0x0000000400047d00 */ /* 0x000e2400080e0000 */
[----:B0-----:R-:W-:-:S06]  /*11bf0*/  ISETP.EQ.U32.AND P1, PT, R4, R5, PT ;  /* 0x000000050400720c */ /* 0x001fcc0003f22070 */
[----:B------:R-:W4:Y:S07]  /*11c00*/  POPC R5, UR4 ;  /* 0x0000000400057d09 */ /* 0x000f2e0008000000 */
[----:B----4-:R-:W4:Y:S01]  /*11c10*/  @P1 ATOMG.E.ADD.STRONG.GPU PT, R3, desc[UR36][R2.64], R5 ;  /* 0x00000005020319a8 */ /* 0x010f2200081ee1e4 */
[----:B------:R-:W0:Y:S02]  /*11c20*/  S2R R6, SR_LTMASK ;  /* 0x0000000000067919 */ /* 0x000e240000003900 */
[----:B0-----:R-:W-:-:S04]  /*11c30*/  LOP3.LUT R6, R6, UR4, RZ, 0xc0, !PT ;  /* 0x0000000406067c12 */ /* 0x001fc8000f8ec0ff */
[----:B------:R-:W0:Y:S01]  /*11c40*/  POPC R7, R6 ;  /* 0x0000000600077309 */ /* 0x000e220000000000 */
[----:B----4-:R-:W0:Y:S02]  /*11c50*/  SHFL.IDX PT, R4, R3, R4, 0x1f ;  /* 0x00001f0403047589 */ /* 0x010e2400000e0000 */
[----:B0-----:R-:W-:-:S07]  /*11c60*/  IADD3 R16, R4, UR39, R7 ;  /* 0x0000002704107c10 */ /* 0x001fce000fffe007 */
.L_x_5774:
[----:B------:R-:W-:Y:S05]  /*11c70*/  BSYNC B0 ;  /* 0x0000000000007941 */ /* 0x000fea0003800000 */
.L_x_5773:
[----:B------:R-:W-:Y:S02]  /*11c80*/  SEL R24, R24, RZ, P0 ;  /* 0x000000ff18187207 */ /* 0x000fe40000000000 */
[----:B------:R-:W-:-:S07]  /*11c90*/  LOP3.LUT R27, R27, R0, RZ, 0x3c, !PT ;  /* 0x000000001b1b7212 */ /* 0x000fce00078e3cff */
.L_x_5727:
[----:B------:R-:W-:Y:S05]  /*11ca0*/  BSYNC B7 ;  /* 0x0000000000077941 */ /* 0x000fea0003800000 */
.L_x_5725:
[----:B------:R-:W-:-:S13]  /*11cb0*/  LOP3.LUT P0, RZ, R23, 0x20000, RZ, 0xc0, !PT ;  /* 0x0002000017ff7812 */ /* 0x000fda000780c0ff */
[----:B------:R-:W-:Y:S05]  /*11cc0*/  @!P0 BRA `(.L_x_5775) ;  /* 0x0000000000248947 */ /* 0x000fea0003800000 */
[----:B------:R-:W-:Y:S05]  /*11cd0*/  WARPSYNC.ALL ;  /* 0x0000000000007948 */ /* 0x000fea0003800000 */
[----:B------:R-:W0:Y:S08]  /*11ce0*/  S2UR UR5, SR_CgaCtaId ;  /* 0x00000000000579c3 */ /* 0x000e300000008800 */
[----:B------:R-:W-:Y:S06]  /*11cf0*/  BAR.SYNC.DEFER_BLOCKING 0x5, 0x180 ;  /* 0x0146000000007b1d */ /* 0x000fec0000010000 */
[----:B------:R-:W-:-:S02]  /*11d00*/  UMOV UR4, 0x400 ;  /* 0x0000040000047882 */ /* 0x000fc40000000000 */
[----:B0-----:R-:W-:-:S06]  /*11d10*/  ULEA UR4, UR5, UR4, 0x18 ;  /* 0x0000000405047291 */ /* 0x001fcc000f8ec03f */
[----:B------:R-:W-:-:S05]  /*11d20*/  IMAD.U32 R22, RZ, RZ, UR4 ;  /* 0x00000004ff167e24 */ /* 0x000fca000f8e00ff */
[----:B------:R0:W4:Y:S01]  /*11d30*/  LDS.128 R16, [R22+0x324d0] ;  /* 0x0324d00016107984 */ /* 0x0001220000000c00 */
[----:B------:R-:W-:Y:S06]  /*11d40*/  BAR.ARV 0x4, 0x180 ;  /* 0x0106000000007b1d */ /* 0x000fec0000002000 */
[----:B------:R-:W-:Y:S05]  /*11d50*/  BRA `(.L_x_5776) ;  /* 0x0000000800cc7947 */ /* 0x000fea0003800000 */
.L_x_5775:
[----:B------:R-:W0:Y:S01]  /*11d60*/  S2R R0, SR_TID.X ;  /* 0x0000000000007919 */ /* 0x000e220000002100 */
        /* <DEDUP_REMOVED lines=32> */
[----:B0-----:R-:W-:-:S04]  /*11f70*/  SEL R6, R14, RZ, P5 ;  /* 0x000000ff0e067207 */ /* 0x001fc80002800000 */
[----:B------:R-:W-:-:S05]  /*11f80*/  IADD3 R6, R3, R6, RZ ;  /* 0x0000000603067210 */ /* 0x000fca0007ffe0ff */
[----:B------:R0:W4:Y:S02]  /*11f90*/  SHFL.IDX PT, R14, R6, 0x1f, 0x1f ;  /* 0x03e01f00060e7f89 */ /* 0x00012400000e0000 */
.L_x_5912:
[----:B------:R-:W-:Y:S02]  /*11fa0*/  ULDC UR4, c[0x0][0xd38] ;  /* 0x00034e0000047ab9 */ /* 0x000fe40000000800 */
[----:B------:R-:W-:-:S04]  /*11fb0*/  IMAD.U32 R7, RZ, RZ, UR4 ;  /* 0x00000004ff077e24 */ /* 0x000fc8000f8e00ff */
[----:B----4-:R-:W-:-:S04]  /*11fc0*/  IMAD R14, R14, R7, RZ ;  /* 0x000000070e0e7224 */ /* 0x010fc800078e02ff */
[----:B------:R-:W-:-:S05]  /*11fd0*/  IMAD.IADD R9, R4, 0x1, R14 ;  /* 0x0000000104097824 */ /* 0x000fca00078e020e */
[----:B------:R-:W-:-:S13]  /*11fe0*/  ISETP.GT.AND P6, PT, R9, R0, PT ;  /* 0x000000000900720c */ /* 0x000fda0003fc4270 */
[----:B------:R-:W-:Y:S05]  /*11ff0*/  @P6 BRA `(.L_x_5778) ;  /* 0x00000000009c6947 */ /* 0x000fea0003800000 */
.L_x_5783:
[----:B------:R-:W4:Y:S01]  /*12000*/  LDC R2, c[0x0][0xd3c] ;  /* 0x00034f00ff027b82 */ /* 0x000f220000000800 */
[----:B------:R-:W-:-:S05]  /*12010*/  VIADD R19, R19, 0x1f ;  /* 0x0000001f13137836 */ /* 0x000fca0000000000 */
[----:B----4-:R-:W-:-:S13]  /*12020*/  ISETP.GE.AND P6, PT, R19, R2, PT ;  /* 0x000000021300720c */ /* 0x010fda0003fc6270 */
[----:B------:R-:W-:Y:S05]  /*12030*/  @P6 BRA `(.L_x_5779) ;  /* 0x0000000400d06947 */ /* 0x000fea0003800000 */
        /* <DEDUP_REMOVED lines=10> */
.L_x_5781:
[----:B------:R-:W-:Y:S05]  /*120e0*/  BSYNC B0 ;  /* 0x0000000000007941 */ /* 0x000fea0003800000 */
.L_x_5780:
[----:B------:R-:W-:-:S03]  /*120f0*/  UMOV UR4, 0xffffffff ;  /* 0xffffffff00047882 */ /* 0x000fc60000000000 */
[----:B------:R-:W-:Y:S05]  /*12100*/  BRA.DIV UR4, `(.L_x_5782) ;  /* 0x0000004a047c7947 */ /* 0x000fea000b800000 */
[----:B-----5:R-:W0:Y:S02]  /*12110*/  SHFL.UP PT, R14, R5, 0x1, RZ ;  /* 0x04200000050e7989 */ /* 0x020e2400000e00ff */
        /* <DEDUP_REMOVED lines=14> */
[----:B------:R0:W4:Y:S02]  /*12200*/  SHFL.IDX PT, R14, R6, 0x1f, 0x1f ;  /* 0x03e01f00060e7f89 */ /* 0x00012400000e0000 */
.L_x_5920:
[----:B------:R-:W-:Y:S02]  /*12210*/  ULDC UR4, c[0x0][0xd38] ;  /* 0x00034e0000047ab9 */ /* 0x000fe40000000800 */
[----:B------:R-:W-:-:S04]  /*12220*/  IMAD.U32 R7, RZ, RZ, UR4 ;  /* 0x00000004ff077e24 */ /* 0x000fc8000f8e00ff */
[----:B----4-:R-:W-:-:S04]  /*12230*/  IMAD R14, R14, R7, RZ ;  /* 0x000000070e0e7224 */ /* 0x010fc800078e02ff */
[----:B------:R-:W-:-:S05]  /*12240*/  IMAD.IADD R9, R14, 0x1, R9 ;  /* 0x000000010e097824 */ /* 0x000fca00078e0209 */
[----:B------:R-:W-:-:S13]  /*12250*/  ISETP.GT.AND P6, PT, R9, R0, PT ;  /* 0x000000000900720c */ /* 0x000fda0003fc4270 */
[----:B------:R-:W-:Y:S05]  /*12260*/  @!P6 BRA `(.L_x_5783) ;  /* 0xfffffffc0064e947 */ /* 0x000fea000383ffff */
.L_x_5778:
[----:B------:R-:W-:Y:S01]  /*12270*/  IADD3 R16, -R14, R9, RZ ;  /* 0x000000090e107210 */ /* 0x000fe20007ffe1ff */
[----:B------:R-:W-:-:S04]  /*12280*/  UMOV UR4, 0xffffffff ;  /* 0xffffffff00047882 */ /* 0x000fc80000000000 */
[----:B------:R-:W-:-:S05]  /*12290*/  IMAD R3, R6, R7, R16 ;  /* 0x0000000706037224 */ /* 0x000fca00078e0210 */
[----:B------:R-:W-:Y:S01]  /*122a0*/  ISETP.GT.AND P6, PT, R3, R0, PT ;  /* 0x000000000300720c */ /* 0x000fe20003fc4270 */
[----:B------:R-:W-:-:S12]  /*122b0*/  BRA.DIV UR4, `(.L_x_5784) ;  /* 0x0000004a04cc7947 */ /* 0x000fd8000b800000 */
[----:B------:R-:W-:-:S04]  /*122c0*/  VOTE.ANY R2, PT, !P6 ;  /* 0x0000000000027806 */ /* 0x000fc800070e0100 */
[----:B------:R-:W4:Y:S02]  /*122d0*/  POPC R4, R2 ;  /* 0x0000000200047309 */ /* 0x000f240000000000 */
[----:B----4-:R4:W0:Y:S02]  /*122e0*/  SHFL.IDX PT, R5, R5, R4, 0x1f ;  /* 0x00001f0405057589 */ /* 0x01082400000e0000 */
.L_x_5924:
[----:B------:R-:W-:Y:S01]  /*122f0*/  ISETP.NE.AND P0, PT, R2, RZ, PT ;  /* 0x000000ff0200720c */ /* 0x000fe20003f05270 */
[----:B------:R-:W-:-:S12]  /*12300*/  IMAD.MOV.U32 R14, RZ, RZ, RZ ;  /* 0x000000ffff0e7224 */ /* 0x000fd800078e00ff */
[----:B------:R-:W-:Y:S05]  /*12310*/  @!P0 BRA `(.L_x_5785) ;  /* 0x0000000000108947 */ /* 0x000fea0003800000 */
[----:B------:R-:W-:Y:S01]  /*12320*/  UMOV UR4, 0xffffffff ;  /* 0xffffffff00047882 */ /* 0x000fe20000000000 */
[----:B------:R-:W-:Y:S02]  /*12330*/  VIADD R12, R4, 0xffffffff ;  /* 0xffffffff040c7836 */ /* 0x000fe40000000000 */
[----:B------:R-:W-:Y:S05]  /*12340*/  BRA.DIV UR4, `(.L_x_5786) ;  /* 0x0000004a04f07947 */ /* 0x000fea000b800000 */
[----:B------:R0:W0:Y:S02]  /*12350*/  SHFL.IDX PT, R14, R6, R12, 0x1f ;  /* 0x00001f0c060e7589 */ /* 0x00002400000e0000 */
.L_x_5785:
[----:B------:R-:W5:Y:S01]  /*12360*/  LDC.64 R2, c[0x0][0xd90] ;  /* 0x00036400ff027b82 */ /* 0x000f620000000a00 */
[----:B------:R-:W-:-:S04]  /*12370*/  IMAD.IADD R19, R4, 0x1, R19 ;  /* 0x0000000104137824 */ /* 0x000fc800078e0213 */
[----:B-----5:R-:W-:-:S05]  /*12380*/  IMAD.WIDE R2, R19, 0x4, R2 ;  /* 0x0000000413027825 */ /* 0x020fca00078e0202 */
[----:B0-----:R0:W4:Y:S01]  /*12390*/  LDG.E R6, desc[UR36][R2.64] ;  /* 0x0000002402067981 */ /* 0x001122000c1e1900 */
[----:B------:R-:W-:Y:S02]  /*123a0*/  IMAD R16, R14, R7, R16 ;  /* 0x000000070e107224 */ /* 0x000fe400078e0210 */
[----:B0-----:R-:W-:Y:S02]  /*123b0*/  IMAD.MOV.U32 R2, RZ, RZ, RZ ;  /* 0x000000ffff027224 */ /* 0x001fe400078e00ff */
[----:B----4-:R-:W-:-:S05]  /*123c0*/  IMAD R4, R5, R6, RZ ;  /* 0x0000000605047224 */ /* 0x010fca00078e02ff */
[----:B------:R-:W-:-:S04]  /*123d0*/  IABS R8, R4 ;  /* 0x0000000400087213 */ /* 0x000fc80000000000 */
[----:B--23--:R-:W0:Y:S08]  /*123e0*/  I2F.RP R10, R8 ;  /* 0x00000008000a7306 */ /* 0x00ce300000209400 */
        /* <DEDUP_REMOVED lines=23> */
[----:B------:R-:W-:-:S03]  /*12560*/  IMAD.MOV R2, RZ, RZ, -R2 ;  /* 0x000000ffff027224 */ /* 0x000fc600078e0a02 */
[----:B------:R-:W-:Y:S01]  /*12570*/  IADD3 R3, -R0, RZ, RZ ;  /* 0x000000ff00037210 */ /* 0x000fe20007ffe1ff */
        /* <DEDUP_REMOVED lines=32> */
.L_x_5779:
[----:B------:R-:W-:Y:S01]  /*12780*/  UMOV UR4, URZ ;  /* 0x0000003f00047c82 */ /* 0x000fe20008000000 */
[----:B------:R-:W-:Y:S01]  /*12790*/  UMOV UR5, URZ ;  /* 0x0000003f00057c82 */ /* 0x000fe20008000000 */
[----:B------:R-:W-:Y:S01]  /*127a0*/  ULDC UR6, c[0x0][0xd3c] ;  /* 0x00034f0000067ab9 */ /* 0x000fe20000000800 */
[----:B------:R-:W-:Y:S01]  /*127b0*/  MOV R16, R0 ;  /* 0x0000000000107202 */ /* 0x000fe20000000f00 */
[----:B------:R-:W-:Y:S02]  /*127c0*/  IMAD.U32 R17, RZ, RZ, UR4 ;  /* 0x00000004ff117e24 */ /* 0x000fe4000f8e00ff */
[----:B------:R-:W-:Y:S02]  /*127d0*/  IMAD.U32 R18, RZ, RZ, UR5 ;  /* 0x00000005ff127e24 */ /* 0x000fe4000f8e00ff */
[----:B------:R-:W-:-:S07]  /*127e0*/  IMAD.U32 R19, RZ, RZ, UR6 ;  /* 0x00000006ff137e24 */ /* 0x000fce000f8e00ff */
.L_x_5787:
[----:B------:R-:W4:Y:S01]  /*127f0*/  S2R R0, SR_TID.X ;  /* 0x0000000000007919 */ /* 0x000f220000002100 */
        /* <DEDUP_REMOVED lines=9> */
.L_x_5776:
[----:B------:R-:W-:Y:S02]  /*12890*/  ULDC UR4, c[0x0][0xd3c] ;  /* 0x00034f0000047ab9 */ /* 0x000fe40000000800 */
[----:B----4-:R-:W-:-:S13]  /*128a0*/  ISETP.GE.AND P0, PT, R19, UR4, PT ;  /* 0x0000000413007c0c */ /* 0x010fda000bf06270 */
[----:B------:R-:W-:Y:S05]  /*128b0*/  @!P0 BRA `(.L_x_5788) ;  /* 0xffffffac00508947 */ /* 0x000fea000383ffff */
[----:B------:R-:W-:Y:S05]  /*128c0*/  BSYNC B8 ;  /* 0x0000000000087941 */ /* 0x000fea0003800000 */
.L_x_5721:
        /* <DEDUP_REMOVED lines=12> */
.L_x_5927:
[----:B------:R-:W-:Y:S05]  /*12990*/  BSYNC B0 ;  /* 0x0000000000007941 */ /* 0x000fea0003800000 */
.L_x_5789:
[----:B------:R-:W-:-:S03]  /*129a0*/  UMOV UR4, 0xffffffff ;  /* 0xffffffff00047882 */ /* 0x000fc60000000000 */
[----:B------:R-:W-:Y:S05]  /*129b0*/  BRA.DIV UR4, `(.L_x_5791) ;  /* 0x00000046048c7947 */ /* 0x000fea000b800000 */
[----:B0-----:R-:W0:Y:S02]  /*129c0*/  S2R R0, SR_TID.X ;  /* 0x0000000000007919 */ /* 0x001e240000002100 */
[----:B0-----:R-:W-:-:S04]  /*129d0*/  SHF.R.U32.HI R0, RZ, 0x5, R0 ;  /* 0x00000005ff007819 */ /* 0x001fc80000011600 */
[----:B------:R-:W-:-:S05]  /*129e0*/  LOP3.LUT R0, R0, 0x3, RZ, 0xc0, !PT ;  /* 0x0000000300007812 */ /* 0x000fca00078ec0ff */
[----:B------:R0:W4:Y:S02]  /*129f0*/  SHFL.IDX PT, R14, R0, RZ, 0x1f ;  /* 0x00001fff000e7589 */ /* 0x00012400000e0000 */
.L_x_5930:
[----:B----4-:R-:W-:Y:S01]  /*12a00*/  ISETP.NE.AND P0, PT, R14, RZ, PT ;  /* 0x000000ff0e00720c */ /* 0x010fe20003f05270 */
[----:B------:R-:W-:-:S12]  /*12a10*/  BSSY B0, `(.L_x_5792) ;  /* 0x0000026000007945 */ /* 0x000fd80003800000 */
[----:B------:R-:W-:Y:S05]  /*12a20*/  @P0 BRA `(.L_x_5793) ;  /* 0x0000000000900947 */ /* 0x000fea0003800000 */
[----:B------:R-:W-:-:S03]  /*12a30*/  UMOV UR4, 0xffffffff ;  /* 0xffffffff00047882 */ /* 0x000fc60000000000 */
[----:B------:R-:W-:Y:S05]  /*12a40*/  BRA.DIV UR4, `(.L_x_5794) ;  /* 0x00000046049c7947 */ /* 0x000fea000b800000 */
[----:B------:R-:W-:-:S13]  /*12a50*/  ELECT P6, URZ, PT ;  /* 0x00000000003f782f */ /* 0x000fda00038c0000 */
.L_x_5933:
        /* <DEDUP_REMOVED lines=8> */
.L_x_5795:
[C---:B------:R-:W-:Y:S01]  /*12ae0*/  IMAD R3, R24.reuse, 0x8, R5 ;  /* 0x0000000818037824 */ /* 0x040fe200078e0205 */
[----:B------:R-:W-:Y:S01]  /*12af0*/  SHF.L.U32 R2, R27, 0x1f, RZ ;  /* 0x0000001f1b027819 */ /* 0x000fe200000006ff */
[----:B------:R-:W-:-:S03]  /*12b00*/  VIADD R24, R24, 0x1 ;  /* 0x0000000118187836 */ /* 0x000fc60000000000 */
[----:B------:R-:W0:Y:S02]  /*12b10*/  SYNCS.PHASECHK.TRANS64.TRYWAIT P1, [R3+URZ+0x32440], R2 ;  /* 0x03244002030075a7 */ /* 0x000e24000802017f */
[----:B------:R-:W-:-:S04]  /*12b20*/  ISETP.NE.AND P2, PT, R24, 0x2, PT ;  /* 0x000000021800780c */ /* 0x000fc80003f45270 */
[----:B------:R-:W-:Y:S01]  /*12b30*/  SEL R0, RZ, 0x1, P2 ;  /* 0x00000001ff007807 */ /* 0x000fe20001000000 */
[----:B0-----:R-:W-:Y:S08]  /*12b40*/  @!P1 BRA `(.L_x_5796) ;  /* 0x00000044007c9947 */ /* 0x001ff00003800000 */
.L_x_5934:
[----:B------:R-:W-:Y:S02]  /*12b50*/  SEL R24, R24, RZ, P2 ;  /* 0x000000ff18187207 */ /* 0x000fe40001000000 */
[----:B------:R-:W-:Y:S01]  /*12b60*/  LOP3.LUT R0, R27, R0, RZ, 0x3c, !PT ;  /* 0x000000001b007212 */ /* 0x000fe200078e3cff */
[----:B------:R-:W-:Y:S06]  /*12b70*/  @!P0 BRA `(.L_x_5797) ;  /* 0x0000000000048947 */ /* 0x000fec0003800000 */
[----:B------:R-:W-:Y:S01]  /*12b80*/  BPT.TRAP 0x1 ;  /* 0x000000040000795c */ /* 0x000fe20000300000 */
.L_x_5797:
[----:B------:R-:W-:Y:S01]  /*12b90*/  IMAD R5, R24, 0x8, R5 ;  /* 0x0000000818057824 */ /* 0x000fe200078e0205 */
[----:B------:R-:W-:-:S04]  /*12ba0*/  SHF.L.U32 R0, R0, 0x1f, RZ ;  /* 0x0000001f00007819 */ /* 0x000fc800000006ff */
[----:B------:R-:W4:Y:S02]  /*12bb0*/  SYNCS.PHASECHK.TRANS64.TRYWAIT P1, [R5+URZ+0x32440], R0 ;  /* 0x03244000050075a7 */ /* 0x000f24000802017f */
[----:B----4-:R-:W-:Y:S05]  /*12bc0*/  @!P1 BRA `(.L_x_5798) ;  /* 0x0000004400709947 */ /* 0x010fea0003800000 */
.L_x_5935:
[----:B------:R-:W-:Y:S05]  /*12bd0*/  @!P0 BRA `(.L_x_5799) ;  /* 0x0000000000048947 */ /* 0x000fea0003800000 */
[----:B------:R-:W-:Y:S01]  /*12be0*/  BPT.TRAP 0x1 ;  /* 0x000000040000795c */ /* 0x000fe20000300000 */
.L_x_5799:
[----:B------:R-:W5:Y:S02]  /*12bf0*/  SYNCS.PHASECHK.TRANS64.TRYWAIT P1, [R3+URZ+0x32460], R2 ;  /* 0x03246002030075a7 */ /* 0x000f64000802017f */
[----:B-----5:R-:W-:Y:S05]  /*12c00*/  @!P1 BRA `(.L_x_5800) ;  /* 0x0000004400749947 */ /* 0x020fea0003800000 */
.L_x_5936:
[----:B------:R-:W-:Y:S05]  /*12c10*/  @!P0 BRA `(.L_x_5801) ;  /* 0x0000000000048947 */ /* 0x000fea0003800000 */
[----:B------:R-:W-:Y:S01]  /*12c20*/  BPT.TRAP 0x1 ;  /* 0x000000040000795c */ /* 0x000fe20000300000 */
.L_x_5801:
[----:B------:R0:W0:Y:S02]  /*12c30*/  SYNCS.PHASECHK.TRANS64.TRYWAIT P0, [R5+URZ+0x32460], R0 ;  /* 0x03246000050075a7 */ /* 0x000024000800017f */
[----:B0-----:R-:W-:Y:S05]  /*12c40*/  @!P0 NANOSLEEP.SYNCS 0x989680 ;  /* 0x009896800000895d */ /* 0x001fea0003900000 */
[----:B------:R-:W0:Y:S02]  /*12c50*/  @!P0 SYNCS.PHASECHK.TRANS64 P0, [R5+URZ+0x32460], R0 ;  /* 0x03246000050085a7 */ /* 0x000e24000800007f */
[----:B0-----:R-:W-:Y:S05]  /*12c60*/  @!P0 BRA `(.L_x_5801) ;  /* 0xfffffffc00f08947 */ /* 0x001fea000383ffff */
.L_x_5793:
[----:B------:R-:W-:Y:S05]  /*12c70*/  BSYNC B0 ;  /* 0x0000000000007941 */ /* 0x000fea0003800000 */
.L_x_5792:
[----:B------:R-:W-:Y:S05]  /*12c80*/  EXIT ;  /* 0x000000000000794d */ /* 0x000fea0003800000 */
.L_x_5656:
[----:B0-----:R-:W-:-:S04]  /*12c90*/  IMAD.U32 R3, RZ, RZ, UR40 ;  /* 0x00000028ff037e24 */ /* 0x001fc8000f8e00ff */
[----:B------:R0:W1:Y:S03]  /*12ca0*/  SYNCS.PHASECHK.TRANS64.TRYWAIT P0, [R3+URZ+0x32400], R0 ;  /* 0x03240000030075a7 */ /* 0x000066000800017f */
[----:B-1----:R-:W-:Y:S05]  /*12cb0*/  @!P0 NANOSLEEP.SYNCS 0x989680 ;  /* 0x009896800000895d */ /* 0x002fea0003900000 */
[----:B------:R-:W1:Y:S02]  /*12cc0*/  @!P0 SYNCS.PHASECHK.TRANS64 P0, [R3+URZ+0x32400], R0 ;  /* 0x03240000030085a7 */ /* 0x000e64000800007f */
[----:B-1----:R-:W-:Y:S05]  /*12cd0*/  @!P0 BRA `(.L_x_5656) ;  /* 0xfffffffc00ec8947 */ /* 0x002fea000383ffff */
[----:B------:R-:W-:Y:S05]  /*12ce0*/  BRA `(.L_x_5802) ;  /* 0xfffffeec00907947 */ /* 0x000fea000383ffff */
.L_x_5660:
[----:B0-----:R-:W-:-:S04]  /*12cf0*/  IMAD.U32 R3, RZ, RZ, UR6 ;  /* 0x00000006ff037e24 */ /* 0x001fc8000f8e00ff */
[----:B------:R0:W2:Y:S03]  /*12d00*/  SYNCS.PHASECHK.TRANS64.TRYWAIT P1, [R3+URZ+0x32430], R2 ;  /* 0x03243002030075a7 */ /* 0x0000a6000802017f */
[----:B--2---:R-:W-:Y:S05]  /*12d10*/  @!P1 NANOSLEEP.SYNCS 0x989680 ;  /* 0x009896800000995d */ /* 0x004fea0003900000 */
[----:B------:R-:W2:Y:S02]  /*12d20*/  @!P1 SYNCS.PHASECHK.TRANS64 P1, [R3+URZ+0x32430], R2 ;  /* 0x03243002030095a7 */ /* 0x000ea4000802007f */
[----:B--2---:R-:W-:Y:S05]  /*12d30*/  @!P1 BRA `(.L_x_5660) ;  /* 0xfffffffc00ec9947 */ /* 0x004fea000383ffff */
[----:B------:R-:W-:Y:S05]  /*12d40*/  BRA `(.L_x_5659) ;  /* 0xfffffeec00b87947 */ /* 0x000fea000383ffff */
.L_x_5661:
[----:B0-----:R-:W-:-:S04]  /*12d50*/  IMAD.U32 R3, RZ, RZ, UR40 ;  /* 0x00000028ff037e24 */ /* 0x001fc8000f8e00ff */
[----:B------:R0:W2:Y:S03]  /*12d60*/  SYNCS.PHASECHK.TRANS64.TRYWAIT P1, [R3+URZ+0x32410], R0 ;  /* 0x03241000030075a7 */ /* 0x0000a6000802017f */
[----:B--2---:R-:W-:Y:S05]  /*12d70*/  @!P1 NANOSLEEP.SYNCS 0x989680 ;  /* 0x009896800000995d */ /* 0x004fea0003900000 */
[----:B------:R-:W2:Y:S02]  /*12d80*/  @!P1 SYNCS.PHASECHK.TRANS64 P1, [R3+URZ+0x32410], R0 ;  /* 0x03241000030095a7 */ /* 0x000ea4000802007f */
[----:B--2---:R-:W-:Y:S05]  /*12d90*/  @!P1 BRA `(.L_x_5661) ;  /* 0xfffffffc00ec9947 */ /* 0x004fea000383ffff */
[----:B------:R-:W-:Y:S05]  /*12da0*/  BRA `(.L_x_5803) ;  /* 0xfffffef000607947 */ /* 0x000fea000383ffff */
.L_x_5665:
[----:B0-----:R-:W-:-:S04]  /*12db0*/  MOV R3, UR6 ;  /* 0x0000000600037c02 */ /* 0x001fc80008000f00 */
[----:B------:R0:W3:Y:S03]  /*12dc0*/  SYNCS.PHASECHK.TRANS64.TRYWAIT P1, [R3+URZ+0x32450], R2 ;  /* 0x03245002030075a7 */ /* 0x0000e6000802017f */
[----:B---3--:R-:W-:Y:S05]  /*12dd0*/  @!P1 NANOSLEEP.SYNCS 0x989680 ;  /* 0x009896800000995d */ /* 0x008fea0003900000 */
[----:B------:R-:W3:Y:S02]  /*12de0*/  @!P1 SYNCS.PHASECHK.TRANS64 P1, [R3+URZ+0x32450], R2 ;  /* 0x03245002030095a7 */ /* 0x000ee4000802007f */
[----:B---3--:R-:W-:Y:S05]  /*12df0*/  @!P1 BRA `(.L_x_5665) ;  /* 0xfffffffc00ec9947 */ /* 0x008fea000383ffff */
[----:B------:R-:W-:Y:S05]  /*12e00*/  BRA `(.L_x_5664) ;  /* 0xfffffef000687947 */ /* 0x000fea000383ffff */
.L_x_5672:
[----:B-1----:R-:W-:-:S04]  /*12e10*/  IMAD.U32 R21, RZ, RZ, UR4 ;  /* 0x00000004ff157e24 */ /* 0x002fc8000f8e00ff */
[----:B------:R1:W2:Y:S03]  /*12e20*/  SYNCS.PHASECHK.TRANS64.TRYWAIT P1, [R21+URZ+0x32430], R0 ;  /* 0x03243000150075a7 */ /* 0x0002a6000802017f */
[----:B--2---:R-:W-:Y:S05]  /*12e30*/  @!P1 NANOSLEEP.SYNCS 0x989680 ;  /* 0x009896800000995d */ /* 0x004fea0003900000 */
[----:B------:R-:W2:Y:S02]  /*12e40*/  @!P1 SYNCS.PHASECHK.TRANS64 P1, [R21+URZ+0x32430], R0 ;  /* 0x03243000150095a7 */ /* 0x000ea4000802007f */
[----:B--2---:R-:W-:Y:S05]  /*12e50*/  @!P1 BRA `(.L_x_5672) ;  /* 0xfffffffc00ec9947 */ /* 0x004fea000383ffff */
[----:B------:R-:W-:Y:S05]  /*12e60*/  BRA `(.L_x_5671) ;  /* 0xffffff1400007947 */ /* 0x000fea000383ffff */
.L_x_5676:
[----:B-1----:R-:W-:-:S04]  /*12e70*/  IMAD.U32 R21, RZ, RZ, UR4 ;  /* 0x00000004ff157e24 */ /* 0x002fc8000f8e00ff */
[----:B------:R1:W3:Y:S03]  /*12e80*/  SYNCS.PHASECHK.TRANS64.TRYWAIT P1, [R21+URZ+0x32450], R0 ;  /* 0x03245000150075a7 */ /* 0x0002e6000802017f */
[----:B---3--:R-:W-:Y:S05]  /*12e90*/  @!P1 NANOSLEEP.SYNCS 0x989680 ;  /* 0x009896800000995d */ /* 0x008fea0003900000 */
[----:B------:R-:W3:Y:S02]  /*12ea0*/  @!P1 SYNCS.PHASECHK.TRANS64 P1, [R21+URZ+0x32450], R0 ;  /* 0x03245000150095a7 */ /* 0x000ee4000802007f */
[----:B---3--:R-:W-:Y:S05]  /*12eb0*/  @!P1 BRA `(.L_x_5676) ;  /* 0xfffffffc00ec9947 */ /* 0x008fea000383ffff */
[----:B------:R-:W-:Y:S05]  /*12ec0*/  BRA `(.L_x_5675) ;  /* 0xffffff1400807947 */ /* 0x000fea000383ffff */
.L_x_5684:
[----:B-1----:R-:W-:-:S04]  /*12ed0*/  IMAD.U32 R21, RZ, RZ, UR4 ;  /* 0x00000004ff157e24 */ /* 0x002fc8000f8e00ff */
[----:B------:R1:W2:Y:S03]  /*12ee0*/  SYNCS.PHASECHK.TRANS64.TRYWAIT P1, [R21+URZ+0x32430], R0 ;  /* 0x03243000150075a7 */ /* 0x0002a6000802017f */
[----:B--2---:R-:W-:Y:S05]  /*12ef0*/  @!P1 NANOSLEEP.SYNCS 0x989680 ;  /* 0x009896800000995d */ /* 0x004fea0003900000 */
[----:B------:R-:W2:Y:S02]  /*12f00*/  @!P1 SYNCS.PHASECHK.TRANS64 P1, [R21+URZ+0x32430], R0 ;  /* 0x03243000150095a7 */ /* 0x000ea4000802007f */
[----:B--2---:R-:W-:Y:S05]  /*12f10*/  @!P1 BRA `(.L_x_5684) ;  /* 0xfffffffc00ec9947 */ /* 0x004fea000383ffff */
[----:B------:R-:W-:Y:S05]  /*12f20*/  BRA `(.L_x_5683) ;  /* 0xffffff3c00907947 */ /* 0x000fea000383ffff */
.L_x_5688:
[----:B-1----:R-:W-:-:S04]  /*12f30*/  IMAD.U32 R21, RZ, RZ, UR4 ;  /* 0x00000004ff157e24 */ /* 0x002fc8000f8e00ff */
[----:B------:R1:W3:Y:S03]  /*12f40*/  SYNCS.PHASECHK.TRANS64.TRYWAIT P1, [R21+URZ+0x32450], R0 ;  /* 0x03245000150075a7 */ /* 0x0002e6000802017f */
[----:B---3--:R-:W-:Y:S05]  /*12f50*/  @!P1 NANOSLEEP.SYNCS 0x989680 ;  /* 0x009896800000995d */ /* 0x008fea0003900000 */
[----:B------:R-:W3:Y:S02]  /*12f60*/  @!P1 SYNCS.PHASECHK.TRANS64 P1, [R21+URZ+0x32450], R0 ;  /* 0x03245000150095a7 */ /* 0x000ee4000802007f */
[----:B---3--:R-:W-:Y:S05]  /*12f70*/  @!P1 BRA `(.L_x_5688) ;  /* 0xfffffffc00ec9947 */ /* 0x008fea000383ffff */
[----:B------:R-:W-:Y:S05]  /*12f80*/  BRA `(.L_x_5687) ;  /* 0xffffff4000107947 */ /* 0x000fea000383ffff */
.L_x_5733:
        /* <DEDUP_REMOVED lines=11> */
.L_x_5805:
[----:B------:R-:W-:Y:S05]  /*13040*/  BSYNC B0 ;  /* 0x0000000000007941 */ /* 0x000fea0003800000 */
.L_x_5804:
[----:B------:R-:W-:Y:S05]  /*13050*/  BRA `(.L_x_5806) ;  /* 0xffffffb000787947 */ /* 0x000fea000383ffff */
.L_x_5736:
[----:B0-----:R0:W1:Y:S02]  /*13060*/  SYNCS.PHASECHK.TRANS64.TRYWAIT P0, [R25+URZ+0x32440], R0 ;  /* 0x03244000190075a7 */ /* 0x001064000800017f */
[----:B-1----:R-:W-:Y:S05]  /*13070*/  @!P0 NANOSLEEP.SYNCS 0x989680 ;  /* 0x009896800000895d */ /* 0x002fea0003900000 */
[----:B------:R-:W1:Y:S02]  /*13080*/  @!P0 SYNCS.PHASECHK.TRANS64 P0, [R25+URZ+0x32440], R0 ;  /* 0x03244000190085a7 */ /* 0x000e64000800007f */
[----:B-1----:R-:W-:Y:S05]  /*13090*/  @!P0 BRA `(.L_x_5736) ;  /* 0xfffffffc00f08947 */ /* 0x002fea000383ffff */
[----:B------:R-:W-:Y:S05]  /*130a0*/  BRA `(.L_x_5807) ;  /* 0xffffffb400307947 */ /* 0x000fea000383ffff */
.L_x_5737:
        /* <DEDUP_REMOVED lines=8> */
.L_x_5809:
[----:B------:R-:W-:Y:S05]  /*13130*/  BSYNC B0 ;  /* 0x0000000000007941 */ /* 0x000fea0003800000 */
.L_x_5808:
[----:B------:R-:W-:Y:S01]  /*13140*/  IMAD.MOV.U32 R13, RZ, RZ, R0 ;  /* 0x000000ffff0d7224 */ /* 0x000fe200078e0000 */
[----:B------:R-:W-:Y:S01]  /*13150*/  MOV R2, R14 ;  /* 0x0000000e00027202 */ /* 0x000fe20000000f00 */
[----:B------:R-:W-:Y:S02]  /*13160*/  IMAD.MOV.U32 R12, RZ, RZ, RZ ;  /* 0x000000ffff0c7224 */ /* 0x000fe400078e00ff */
[----:B------:R-:W-:Y:S02]  /*13170*/  IMAD.MOV.U32 R11, RZ, RZ, 0x181f ;  /* 0x0000181fff0b7424 */ /* 0x000fe400078e00ff */
[----:B------:R-:W-:Y:S02]  /*13180*/  IMAD.MOV.U32 R15, RZ, RZ, -0x1 ;  /* 0xffffffffff0f7424 */ /* 0x000fe400078e00ff */
[----:B------:R-:W-:-:S07]  /*13190*/  @P0 IMAD R6, R5, 0x2, R22 ;  /* 0x0000000205060824 */ /* 0x000fce00078e0216 */
[----:B------:R-:W-:Y:S05]  /*131a0*/  WARPSYNC.COLLECTIVE R15, `(.L_x_5810) ;  /* 0x000000000f087348 */ /* 0x000fea0003c00000 */
[----:B------:R0:W1:Y:S02]  /*131b0*/  SHFL.IDX P6, R14, R13, R12, R11 ;  /* 0x0000000c0d0e7389 */ /* 0x00006400000c000b */
[----:B01----:R-:W-:Y:S01]  /*131c0*/  ENDCOLLECTIVE ;  /* 0x000000000000791b */ /* 0x003fe20003800000 */
.L_x_5810:
[----:B------:R-:W-:Y:S02]  /*131d0*/  IMAD.MOV.U32 R13, RZ, RZ, R4 ;  /* 0x000000ffff0d7224 */ /* 0x000fe400078e0004 */
[----:B------:R-:W-:Y:S02]  /*131e0*/  IMAD.MOV.U32 R12, RZ, RZ, 0x1 ;  /* 0x00000001ff0c7424 */ /* 0x000fe400078e00ff */
[----:B------:R-:W-:-:S07]  /*131f0*/  IMAD.MOV.U32 R3, RZ, RZ, R14 ;  /* 0x000000ffff037224 */ /* 0x000fce00078e000e */
[----:B------:R-:W-:Y:S05]  /*13200*/  WARPSYNC.COLLECTIVE R15, `(.L_x_5811) ;  /* 0x000000000f087348 */ /* 0x000fea0003c00000 */
[----:B------:R0:W1:Y:S02]  /*13210*/  SHFL.IDX P6, R14, R13, R12, R11 ;  /* 0x0000000c0d0e7389 */ /* 0x00006400000c000b */
[----:B01----:R-:W-:Y:S01]  /*13220*/  ENDCOLLECTIVE ;  /* 0x000000000000791b */ /* 0x003fe20003800000 */
.L_x_5811:
        /* <DEDUP_REMOVED lines=15> */
.L_x_5812:
[----:B------:R-:W-:Y:S02]  /*13320*/  @P0 IMAD R6, R5, 0x2, R22 ;  /* 0x0000000205060824 */ /* 0x000fe400078e0216 */
[----:B------:R-:W-:Y:S02]  /*13330*/  IMAD.MOV.U32 R13, RZ, RZ, R4 ;  /* 0x000000ffff0d7224 */ /* 0x000fe400078e0004 */
[----:B------:R-:W-:Y:S02]  /*13340*/  IMAD.MOV.U32 R12, RZ, RZ, 0x2 ;  /* 0x00000002ff0c7424 */ /* 0x000fe400078e00ff */
[----:B------:R-:W-:-:S07]  /*13350*/  IMAD.MOV.U32 R3, RZ, RZ, R14 ;  /* 0x000000ffff037224 */ /* 0x000fce00078e000e */
[----:B------:R-:W-:Y:S05]  /*13360*/  WARPSYNC.COLLECTIVE R15, `(.L_x_5813) ;  /* 0x000000000f087348 */ /* 0x000fea0003c00000 */
[----:B------:R0:W1:Y:S02]  /*13370*/  SHFL.IDX P6, R14, R13, R12, R11 ;  /* 0x0000000c0d0e7389 */ /* 0x00006400000c000b */
[----:B01----:R-:W-:Y:S01]  /*13380*/  ENDCOLLECTIVE ;  /* 0x000000000000791b */ /* 0x003fe20003800000 */
.L_x_5813:
[----:B------:R-:W-:-:S04]  /*13390*/  @P0 LEA R3, P1, R7, R3, 0x1 ;  /* 0x0000000307030211 */ /* 0x000fc800078208ff */
[----:B------:R-:W-:-:S04]  /*133a0*/  @P0 IADD3.X R2, RZ, R2, RZ, P1, !PT ;  /* 0x00000002ff020210 */ /* 0x000fc80000ffe4ff */
        /* <DEDUP_REMOVED lines=13> */
.L_x_5814:
[----:B------:R-:W-:Y:S02]  /*13480*/  @P0 IMAD R6, R5, 0x2, R22 ;  /* 0x0000000205060824 */ /* 0x000fe400078e0216 */
[----:B------:R-:W-:Y:S02]  /*13490*/  IMAD.MOV.U32 R13, RZ, RZ, R4 ;  /* 0x000000ffff0d7224 */ /* 0x000fe400078e0004 */
[----:B------:R-:W-:Y:S02]  /*134a0*/  IMAD.MOV.U32 R12, RZ, RZ, 0x3 ;  /* 0x00000003ff0c7424 */ /* 0x000fe400078e00ff */
[----:B------:R-:W-:-:S07]  /*134b0*/  IMAD.MOV.U32 R3, RZ, RZ, R14 ;  /* 0x000000ffff037224 */ /* 0x000fce00078e000e */
[----:B------:R-:W-:Y:S05]  /*134c0*/  WARPSYNC.COLLECTIVE R15, `(.L_x_5815) ;  /* 0x000000000f087348 */ /* 0x000fea0003c00000 */
[----:B------:R0:W1:Y:S02]  /*134d0*/  SHFL.IDX P6, R14, R13, R12, R11 ;  /* 0x0000000c0d0e7389 */ /* 0x00006400000c000b */
[----:B01----:R-:W-:Y:S01]  /*134e0*/  ENDCOLLECTIVE ;  /* 0x000000000000791b */ /* 0x003fe20003800000 */
.L_x_5815:
        /* <DEDUP_REMOVED lines=15> */
.L_x_5816:
[----:B------:R-:W-:Y:S02]  /*135e0*/  @P0 IMAD R6, R5, 0x2, R22 ;  /* 0x0000000205060824 */ /* 0x000fe400078e0216 */
[----:B------:R-:W-:Y:S02]  /*135f0*/  IMAD.MOV.U32 R13, RZ, RZ, R4 ;  /* 0x000000ffff0d7224 */ /* 0x000fe400078e0004 */
[----:B------:R-:W-:Y:S01]  /*13600*/  IMAD.MOV.U32 R12, RZ, RZ, 0x4 ;  /* 0x00000004ff0c7424 */ /* 0x000fe200078e00ff */
[----:B------:R-:W-:-:S07]  /*13610*/  MOV R3, R14 ;  /* 0x0000000e00037202 */ /* 0x000fce0000000f00 */
[----:B------:R-:W-:Y:S05]  /*13620*/  WARPSYNC.COLLECTIVE R15, `(.L_x_5817) ;  /* 0x000000000f087348 */ /* 0x000fea0003c00000 */
[----:B------:R0:W1:Y:S02]  /*13630*/  SHFL.IDX P6, R14, R13, R12, R11 ;  /* 0x0000000c0d0e7389 */ /* 0x00006400000c000b */
[----:B01----:R-:W-:Y:S01]  /*13640*/  ENDCOLLECTIVE ;  /* 0x000000000000791b */ /* 0x003fe20003800000 */
.L_x_5817:
        /* <DEDUP_REMOVED lines=15> */
.L_x_5818:
[----:B------:R-:W-:Y:S02]  /*13740*/  @P0 IMAD R6, R5, 0x2, R22 ;  /* 0x0000000205060824 */ /* 0x000fe400078e0216 */
[----:B------:R-:W-:Y:S02]  /*13750*/  IMAD.MOV.U32 R13, RZ, RZ, R4 ;  /* 0x000000ffff0d7224 */ /* 0x000fe400078e0004 */
[----:B------:R-:W-:Y:S02]  /*13760*/  IMAD.MOV.U32 R12, RZ, RZ, 0x5 ;  /* 0x00000005ff0c7424 */ /* 0x000fe400078e00ff */
[----:B------:R-:W-:-:S07]  /*13770*/  IMAD.MOV.U32 R3, RZ, RZ, R14 ;  /* 0x000000ffff037224 */ /* 0x000fce00078e000e */
[----:B------:R-:W-:Y:S05]  /*13780*/  WARPSYNC.COLLECTIVE R15, `(.L_x_5819) ;  /* 0x000000000f087348 */ /* 0x000fea0003c00000 */
[----:B------:R0:W1:Y:S02]  /*13790*/  SHFL.IDX P6, R14, R13, R12, R11 ;  /* 0x0000000c0d0e7389 */ /* 0x00006400000c000b */
[----:B01----:R-:W-:Y:S01]  /*137a0*/  ENDCOLLECTIVE ;  /* 0x000000000000791b */ /* 0x003fe20003800000 */
.L_x_5819:
        /* <DEDUP_REMOVED lines=10> */
.L_x_5820:
[----:B------:R-:W-:Y:S01]  /*13850*/  @!PT LDS RZ, [RZ] ;  /* 0x00000000fffff984 */ /* 0x000fe20000000800 */
[----:B------:R-:W-:Y:S01]  /*13860*/  @!PT LDS RZ, [RZ] ;  /* 0x00000000fffff984 */ /* 0x000fe20000000800 */
[----:B------:R-:W-:Y:S01]  /*13870*/  @!PT LDS RZ, [RZ] ;  /* 0x00000000fffff984 */ /* 0x000fe20000000800 */
[----:B------:R0:W-:Y:S01]  /*13880*/  @P0 LDGSTS.E.BYPASS.LTC128B.128 [R6+0x1e400], desc[UR36][R2.64], !P2 ;  /* 0x1e40000002060fae */ /* 0x0001e2000d101d64 */
[----:B------:R-:W-:Y:S01]  /*13890*/  IMAD.MOV.U32 R0, RZ, RZ, R14 ;  /* 0x000000ffff007224 */ /* 0x000fe200078e000e */
[----:B------:R-:W-:Y:S06]  /*138a0*/  BRA `(.L_x_5821) ;  /* 0xffffffb000987947 */ /* 0x000fec000383ffff */
.L_x_5742:
[----:B------:R0:W5:Y:S01]  /*138b0*/  LDL.LU R6, [R1+0x4] ;  /* 0x0000040001067983 */ /* 0x0001620000300800 */
[----:B------:R-:W-:Y:S01]  /*138c0*/  IMAD.MOV.U32 R13, RZ, RZ, R4 ;  /* 0x000000ffff0d7224 */ /* 0x000fe200078e0004 */
[----:B------:R-:W-:Y:S01]  /*138d0*/  LOP3.LUT R23, R23, 0xffffdfff, RZ, 0xc0, !PT ;  /* 0xffffdfff17177812 */ /* 0x000fe200078ec0ff */
[----:B------:R-:W-:Y:S02]  /*138e0*/  IMAD.MOV.U32 R12, RZ, RZ, RZ ;  /* 0x000000ffff0c7224 */ /* 0x000fe400078e00ff */
[----:B------:R-:W-:Y:S02]  /*138f0*/  IMAD.MOV.U32 R11, RZ, RZ, 0x181f ;  /* 0x0000181fff0b7424 */ /* 0x000fe400078e00ff */
[----:B------:R-:W-:Y:S02]  /*13900*/  IMAD.MOV.U32 R15, RZ, RZ, -0x1 ;  /* 0xffffffffff0f7424 */ /* 0x000fe400078e00ff */
[----:B0-----:R-:W-:-:S07]  /*13910*/  IMAD R17, R17, 0x80, R21 ;  /* 0x0000008011117824 */ /* 0x001fce00078e0215 */
[----:B-1---5:R-:W-:Y:S05]  /*13920*/  WARPSYNC.COLLECTIVE R15, `(.L_x_5822) ;  /* 0x000000000f087348 */ /* 0x022fea0003c00000 */
[----:B------:R0:W2:Y:S02]  /*13930*/  SHFL.IDX P6, R14, R13, R12, R11 ;  /* 0x0000000c0d0e7389 */ /* 0x0000a400000c000b */
[----:B012--5:R-:W-:Y:S01]  /*13940*/  ENDCOLLECTIVE ;  /* 0x000000000000791b */ /* 0x027fe20003800000 */
.L_x_5822:
[----:B------:R-:W-:Y:S02]  /*13950*/  IMAD.MOV.U32 R13, RZ, RZ, R0 ;  /* 0x000000ffff0d7224 */ /* 0x000fe400078e0000 */
[----:B------:R-:W-:-:S07]  /*13960*/  IMAD.MOV.U32 R3, RZ, RZ, R14 ;  /* 0x000000ffff037224 */ /* 0x000fce00078e000e */
[----:B------:R-:W-:Y:S05]  /*13970*/  WARPSYNC.COLLECTIVE R15, `(.L_x_5823) ;  /* 0x000000000f087348 */ /* 0x000fea0003c00000 */
[----:B------:R0:W1:Y:S02]  /*13980*/  SHFL.IDX P6, R14, R13, R12, R11 ;  /* 0x0000000c0d0e7389 */ /* 0x00006400000c000b */
[----:B01----:R-:W-:Y:S01]  /*13990*/  ENDCOLLECTIVE ;  /* 0x000000000000791b */ /* 0x003fe20003800000 */
.L_x_5823:
[----:B------:R-:W-:Y:S01]  /*139a0*/  MOV R13, R4 ;  /* 0x00000004000d7202 */ /* 0x000fe20000000f00 */
[----:B------:R-:W-:Y:S02]  /*139b0*/  IMAD.MOV.U32 R12, RZ, RZ, 0x1 ;  /* 0x00000001ff0c7424 */ /* 0x000fe400078e00ff */
[----:B------:R-:W-:-:S07]  /*139c0*/  IMAD.MOV.U32 R9, RZ, RZ, R14 ;  /* 0x000000ffff097224 */ /* 0x000fce00078e000e */
[----:B------:R-:W-:Y:S05]  /*139d0*/  WARPSYNC.COLLECTIVE R15, `(.L_x_5824) ;  /* 0x000000000f087348 */ /* 0x000fea0003c00000 */
[----:B------:R0:W1:Y:S02]  /*139e0*/  SHFL.IDX P6, R14, R13, R12, R11 ;  /* 0x0000000c0d0e7389 */ /* 0x00006400000c000b */
[----:B01----:R-:W-:Y:S01]  /*139f0*/  ENDCOLLECTIVE ;  /* 0x000000000000791b */ /* 0x003fe20003800000 */
.L_x_5824:
[----:B------:R-:W-:Y:S02]  /*13a00*/  IMAD.MOV.U32 R13, RZ, RZ, R0 ;  /* 0x000000ffff0d7224 */ /* 0x000fe400078e0000 */
        /* <DEDUP_REMOVED lines=17> */
.L_x_5825:
        /* <DEDUP_REMOVED lines=8> */
.L_x_5826:
        /* <DEDUP_REMOVED lines=15> */
.L_x_5827:
[----:B------:R-:W-:Y:S01]  /*13c90*/  @P2 LOP3.LUT R23, R23, 0x800, RZ, 0xfc, !PT ;  /* 0x0000080017172812 */ /* 0x000fe200078efcff */
[----:B------:R-:W-:-:S03]  /*13ca0*/  IMAD.MOV.U32 R13, RZ, RZ, R4 ;  /* 0x000000ffff0d7224 */ /* 0x000fc600078e0004 */
[----:B------:R-:W-:Y:S01]  /*13cb0*/  LOP3.LUT R23, R23, 0xfffffdff, RZ, 0xc0, !PT ;  /* 0xfffffdff17177812 */ /* 0x000fe200078ec0ff */
[----:B------:R-:W-:Y:S01]  /*13cc0*/  IMAD.MOV.U32 R12, RZ, RZ, 0x3 ;  /* 0x00000003ff0c7424 */ /* 0x000fe200078e00ff */
[----:B------:R-:W-:-:S07]  /*13cd0*/  MOV R10, R14 ;  /* 0x0000000e000a7202 */ /* 0x000fce0000000f00 */
[----:B------:R-:W-:Y:S05]  /*13ce0*/  WARPSYNC.COLLECTIVE R15, `(.L_x_5828) ;  /* 0x000000000f087348 */ /* 0x000fea0003c00000 */
[----:B------:R0:W1:Y:S02]  /*13cf0*/  SHFL.IDX P6, R14, R13, R12, R11 ;  /* 0x0000000c0d0e7389 */ /* 0x00006400000c000b */
[----:B01----:R-:W-:Y:S01]  /*13d00*/  ENDCOLLECTIVE ;  /* 0x000000000000791b */ /* 0x003fe20003800000 */
.L_x_5828:
        /* <DEDUP_REMOVED lines=15> */
.L_x_5829:
        /* <DEDUP_REMOVED lines=17> */
.L_x_5830:
[----:B------:R-:W-:-:S04]  /*13f10*/  IADD3 R2, R17, 0x40, RZ ;  /* 0x0000004011027810 */ /* 0x000fc80007ffe0ff */
[----:B------:R-:W-:Y:S01]  /*13f20*/  ISETP.GE.AND P2, PT, R2, R5, PT ;  /* 0x000000050200720c */ /* 0x000fe20003f46270 */
[----:B------:R-:W-:Y:S02]  /*13f30*/  IMAD.MOV.U32 R13, RZ, RZ, R0 ;  /* 0x000000ffff0d7224 */ /* 0x000fe400078e0000 */
[----:B------:R-:W-:-:S10]  /*13f40*/  IMAD.MOV.U32 R2, RZ, RZ, R14 ;  /* 0x000000ffff027224 */ /* 0x000fd400078e000e */
[----:B------:R-:W-:-:S07]  /*13f50*/  @P2 LOP3.LUT R23, R23, 0x100, RZ, 0xfc, !PT ;  /* 0x0000010017172812 */ /* 0x000fce00078efcff */
[----:B------:R-:W-:Y:S05]  /*13f60*/  WARPSYNC.COLLECTIVE R15, `(.L_x_5831) ;  /* 0x000000000f087348 */ /* 0x000fea0003c00000 */
[----:B------:R0:W1:Y:S02]  /*13f70*/  SHFL.IDX P6, R14, R13, R12, R11 ;  /* 0x0000000c0d0e7389 */ /* 0x00006400000c000b */
[----:B01----:R-:W-:Y:S01]  /*13f80*/  ENDCOLLECTIVE ;  /* 0x000000000000791b */ /* 0x003fe20003800000 */
.L_x_5831:
[----:B------:R-:W-:Y:S01]  /*13f90*/  LOP3.LUT R23, R23, 0xffffff7f, RZ, 0xc0, !PT ;  /* 0xffffff7f17177812 */ /* 0x000fe200078ec0ff */
[----:B------:R-:W-:Y:S02]  /*13fa0*/  IMAD.MOV.U32 R13, RZ, RZ, R4 ;  /* 0x000000ffff0d7224 */ /* 0x000fe400078e0004 */
[----:B------:R-:W-:Y:S02]  /*13fb0*/  IMAD.MOV.U32 R12, RZ, RZ, 0x5 ;  /* 0x00000005ff0c7424 */ /* 0x000fe400078e00ff */
[----:B------:R-:W-:-:S05]  /*13fc0*/  IMAD.MOV.U32 R11, RZ, RZ, R14 ;  /* 0x000000ffff0b7224 */ /* 0x000fca00078e000e */
[----:B------:R-:W-:-:S05]  /*13fd0*/  @!P2 LEA R14, P1, R20, R11, 0x1 ;  /* 0x0000000b140ea211 */ /* 0x000fca00078208ff */
[----:B------:R-:W-:Y:S02]  /*13fe0*/  @!P2 IMAD.X R11, RZ, RZ, R2, P1 ;  /* 0x000000ffff0ba224 */ /* 0x000fe400008e0602 */
[----:B------:R-:W-:Y:S02]  /*13ff0*/  @!P2 IMAD.MOV.U32 R2, RZ, RZ, R14 ;  /* 0x000000ffff02a224 */ /* 0x000fe400078e000e */
[----:B------:R-:W-:Y:S01]  /*14000*/  @!P2 IMAD.MOV.U32 R3, RZ, RZ, R11 ;  /* 0x000000ffff03a224 */ /* 0x000fe200078e000b */
[----:B------:R-:W-:-:S04]  /*14010*/  MOV R11, 0x181f ;  /* 0x0000181f000b7802 */ /* 0x000fc80000000f00 */
[----:B------:R-:W-:Y:S01]  /*14020*/  @!PT LDS RZ, [RZ] ;  /* 0x00000000fffff984 */ /* 0x000fe20000000800 */
[----:B------:R-:W-:Y:S01]  /*14030*/  @!PT LDS RZ, [RZ] ;  /* 0x00000000fffff984 */ /* 0x000fe20000000800 */
[----:B------:R-:W-:Y:S01]  /*14040*/  @!PT LDS RZ, [RZ] ;  /* 0x00000000fffff984 */ /* 0x000fe20000000800 */
[----:B------:R0:W-:Y:S03]  /*14050*/  @!P2 LDGSTS.E.BYPASS.LTC128B.128 [R26+0x1a400], desc[UR36][R2.64], !P0 ;  /* 0x1a400000021aafae */ /* 0x0001e6000c101d64 */
[----:B0-----:R-:W-:Y:S05]  /*14060*/  WARPSYNC.COLLECTIVE R15, `(.L_x_5832) ;  /* 0x000000000f087348 */ /* 0x001fea0003c00000 */
[----:B------:R1:W2:Y:S02]  /*14070*/  SHFL.IDX P6, R14, R13, R12, R11 ;  /* 0x0000000c0d0e7389 */ /* 0x0002a400000c000b */
[----:B012---:R-:W-:Y:S01]  /*14080*/  ENDCOLLECTIVE ;  /* 0x000000000000791b */ /* 0x007fe20003800000 */
.L_x_5832:
[----:B------:R-:W-:-:S05]  /*14090*/  VIADD R2, R17, 0x50 ;  /* 0x0000005011027836 */ /* 0x000fca0000000000 */
[----:B------:R-:W-:Y:S01]  /*140a0*/  ISETP.GE.AND P2, PT, R2, R5, PT ;  /* 0x000000050200720c */ /* 0x000fe20003f46270 */
[----:B------:R-:W-:Y:S02]  /*140b0*/  IMAD.MOV.U32 R13, RZ, RZ, R0 ;  /* 0x000000ffff0d7224 */ /* 0x000fe400078e0000 */
[----:B------:R-:W-:-:S10]  /*140c0*/  IMAD.MOV.U32 R7, RZ, RZ, R14 ;  /* 0x000000ffff077224 */ /* 0x000fd400078e000e */
[----:B------:R-:W-:Y:S05]  /*140d0*/  WARPSYNC.COLLECTIVE R15, `(.L_x_5833) ;  /* 0x000000000f087348 */ /* 0x000fea0003c00000 */
[----:B------:R0:W1:Y:S02]  /*140e0*/  SHFL.IDX P6, R14, R13, R12, R11 ;  /* 0x0000000c0d0e7389 */ /* 0x00006400000c000b */
[----:B01----:R-:W-:Y:S01]  /*140f0*/  ENDCOLLECTIVE ;  /* 0x000000000000791b */ /* 0x003fe20003800000 */
.L_x_5833:
        /* <DEDUP_REMOVED lines=8> */
.L_x_5834:
        /* <DEDUP_REMOVED lines=10> */
[----:B------:R-:W-:Y:S01]  /*14220*/  ISETP.GE.AND P2, PT, R8, R5, PT ;  /* 0x000000050800720c */ /* 0x000fe20003f46270 */
[----:B0-----:R-:W-:-:S12]  /*14230*/  IMAD.MOV.U32 R2, RZ, RZ, R14 ;  /* 0x000000ffff027224 */ /* 0x001fd800078e000e */
[----:B------:R-:W-:Y:S05]  /*14240*/  WARPSYNC.COLLECTIVE R15, `(.L_x_5835) ;  /* 0x000000000f087348 */ /* 0x000fea0003c00000 */
[----:B------:R0:W1:Y:S02]  /*14250*/  SHFL.IDX P6, R14, R13, R12, R11 ;  /* 0x0000000c0d0e7389 */ /* 0x00006400000c000b */
[----:B01----:R-:W-:Y:S01]  /*14260*/  ENDCOLLECTIVE ;  /* 0x000000000000791b */ /* 0x003fe20003800000 */
.L_x_5835:
[----:B------:R-:W-:Y:S01]  /*14270*/  @P2 LOP3.LUT R23, R23, 0x40, RZ, 0xfc, !PT ;  /* 0x0000004017172812 */ /* 0x000fe200078efcff */
[----:B------:R-:W-:Y:S02]  /*14280*/  IMAD.MOV.U32 R13, RZ, RZ, R4 ;  /* 0x000000ffff0d7224 */ /* 0x000fe400078e0004 */
[----:B------:R-:W-:Y:S02]  /*14290*/  IMAD.MOV.U32 R12, RZ, RZ, 0x7 ;  /* 0x00000007ff0c7424 */ /* 0x000fe400078e00ff */
[----:B------:R-:W-:-:S07]  /*142a0*/  IMAD.MOV.U32 R6, RZ, RZ, R14 ;  /* 0x000000ffff067224 */ /* 0x000fce00078e000e */
[----:B------:R-:W-:Y:S05]  /*142b0*/  WARPSYNC.COLLECTIVE R15, `(.L_x_5836) ;  /* 0x000000000f087348 */ /* 0x000fea0003c00000 */
[----:B------:R0:W1:Y:S02]  /*142c0*/  SHFL.IDX P6, R14, R13, R12, R11 ;  /* 0x0000000c0d0e7389 */ /* 0x00006400000c000b */
[----:B01----:R-:W-:Y:S01]  /*142d0*/  ENDCOLLECTIVE ;  /* 0x000000000000791b */ /* 0x003fe20003800000 */
.L_x_5836:
[----:B------:R-:W-:-:S04]  /*142e0*/  @!P2 LEA R6, P1, R20, R6, 0x1 ;  /* 0x000000061406a211 */ /* 0x000fc800078208ff */
[----:B------:R-:W-:Y:S01]  /*142f0*/  @!P2 IADD3.X R9, RZ, R2, RZ, P1, !PT ;  /* 0x00000002ff09a210 */ /* 0x000fe20000ffe4ff */
[----:B------:R-:W-:-:S04]  /*14300*/  @!P2 IMAD.MOV.U32 R2, RZ, RZ, R6 ;  /* 0x000000ffff02a224 */ /* 0x000fc800078e0006 */
        /* <DEDUP_REMOVED lines=10> */
.L_x_5837:
[----:B------:R-:W-:Y:S01]  /*143b0*/  IMAD.MOV.U32 R0, RZ, RZ, R14 ;  /* 0x000000ffff007224 */ /* 0x000fe200078e000e */
[----:B------:R-:W-:Y:S06]  /*143c0*/  BRA `(.L_x_5838) ;  /* 0xffffffb000cc7947 */ /* 0x000fec000383ffff */
.L_x_5746:
        /* <DEDUP_REMOVED lines=8> */
.L_x_5840:
[----:B------:R-:W-:Y:S05]  /*14450*/  BSYNC B0 ;  /* 0x0000000000007941 */ /* 0x000fea0003800000 */
.L_x_5839:
[----:B------:R-:W-:Y:S01]  /*14460*/  MOV R13, R0 ;  /* 0x00000000000d7202 */ /* 0x000fe20000000f00 */
[----:B------:R-:W-:Y:S01]  /*14470*/  IMAD.MOV.U32 R12, RZ, RZ, RZ ;  /* 0x000000ffff0c7224 */ /* 0x000fe200078e00ff */
[----:B------:R-:W-:Y:S01]  /*14480*/  LOP3.LUT P5, RZ, R23, 0x2000, RZ, 0xc0, !PT ;  /* 0x0000200017ff7812 */ /* 0x000fe200078ac0ff */
[----:B------:R-:W-:Y:S02]  /*14490*/  IMAD.MOV.U32 R11, RZ, RZ, 0x181f ;  /* 0x0000181fff0b7424 */ /* 0x000fe400078e00ff */
[----:B------:R-:W-:Y:S02]  /*144a0*/  IMAD.MOV.U32 R15, RZ, RZ, -0x1 ;  /* 0xffffffffff0f7424 */ /* 0x000fe400078e00ff */
[----:B------:R-:W-:-:S08]  /*144b0*/  IMAD.MOV.U32 R2, RZ, RZ, R14 ;  /* 0x000000ffff027224 */ /* 0x000fd000078e000e */
[----:B------:R-:W-:Y:S05]  /*144c0*/  WARPSYNC.COLLECTIVE R15, `(.L_x_5841) ;  /* 0x000000000f087348 */ /* 0x000fea0003c00000 */
[----:B------:R0:W1:Y:S02]  /*144d0*/  SHFL.IDX P6, R14, R13, R12, R11 ;  /* 0x0000000c0d0e7389 */ /* 0x00006400000c000b */
[----:B01----:R-:W-:Y:S01]  /*144e0*/  ENDCOLLECTIVE ;  /* 0x000000000000791b */ /* 0x003fe20003800000 */
.L_x_5841:
[----:B------:R-:W-:Y:S02]  /*144f0*/  IMAD.MOV.U32 R13, RZ, RZ, R4 ;  /* 0x000000ffff0d7224 */ /* 0x000fe400078e0004 */
[----:B------:R-:W-:Y:S01]  /*14500*/  IMAD.MOV.U32 R12, RZ, RZ, 0x1 ;  /* 0x00000001ff0c7424 */ /* 0x000fe200078e00ff */
[----:B------:R-:W-:-:S13]  /*14510*/  @!P5 LEA R5, P0, R8, R14, 0x1 ;  /* 0x0000000e0805d211 */ /* 0x000fda00078008ff */
[----:B------:R-:W-:Y:S05]  /*14520*/  WARPSYNC.COLLECTIVE R15, `(.L_x_5842) ;  /* 0x000000000f087348 */ /* 0x000fea0003c00000 */
[----:B------:R0:W1:Y:S02]  /*14530*/  SHFL.IDX P6, R14, R13, R12, R11 ;  /* 0x0000000c0d0e7389 */ /* 0x00006400000c000b */
[----:B01----:R-:W-:Y:S01]  /*14540*/  ENDCOLLECTIVE ;  /* 0x000000000000791b */ /* 0x003fe20003800000 */
.L_x_5842:
[----:B------:R-:W-:Y:S02]  /*14550*/  @!P5 IMAD.X R3, RZ, RZ, R2, P0 ;  /* 0x000000ffff03d224 */ /* 0x000fe400000e0602 */
        /* <DEDUP_REMOVED lines=14> */
.L_x_5843:
[----:B------:R-:W-:Y:S01]  /*14640*/  MOV R13, R4 ;  /* 0x00000004000d7202 */ /* 0x000fe20000000f00 */
        /* <DEDUP_REMOVED lines=16> */
.L_x_5844:
[----:B------:R-:W-:Y:S02]  /*14750*/  IMAD.MOV.U32 R13, RZ, RZ, R0 ;  /* 0x000000ffff0d7224 */ /* 0x000fe400078e0000 */
[----:B------:R-:W-:-:S07]  /*14760*/  IMAD.MOV.U32 R5, RZ, RZ, R14 ;  /* 0x000000ffff057224 */ /* 0x000fce00078e000e */
[----:B------:R-:W-:Y:S05]  /*14770*/  WARPSYNC.COLLECTIVE R15, `(.L_x_5845) ;  /* 0x000000000f087348 */ /* 0x000fea0003c00000 */
[----:B------:R0:W1:Y:S02]  /*14780*/  SHFL.IDX P6, R14, R13, R12, R11 ;  /* 0x0000000c0d0e7389 */ /* 0x00006400000c000b */
[----:B01----:R-:W-:Y:S01]  /*14790*/  ENDCOLLECTIVE ;  /* 0x000000000000791b */ /* 0x003fe20003800000 */
.L_x_5845:
[----:B------:R-:W-:Y:S02]  /*147a0*/  IMAD.MOV.U32 R13, RZ, RZ, R4 ;  /* 0x000000ffff0d7224 */ /* 0x000fe400078e0004 */
[----:B------:R-:W-:Y:S01]  /*147b0*/  IMAD.MOV.U32 R12, RZ, RZ, 0x3 ;  /* 0x00000003ff0c7424 */ /* 0x000fe200078e00ff */
[----:B------:R-:W-:-:S13]  /*147c0*/  @!P5 LEA R6, P0, R8, R14, 0x1 ;  /* 0x0000000e0806d211 */ /* 0x000fda00078008ff */
[----:B------:R-:W-:Y:S05]  /*147d0*/  WARPSYNC.COLLECTIVE R15, `(.L_x_5846) ;  /* 0x000000000f087348 */ /* 0x000fea0003c00000 */
[----:B------:R0:W1:Y:S02]  /*147e0*/  SHFL.IDX P6, R14, R13, R12, R11 ;  /* 0x0000000c0d0e7389 */ /* 0x00006400000c000b */
[----:B01----:R-:W-:Y:S01]  /*147f0*/  ENDCOLLECTIVE ;  /* 0x000000000000791b */ /* 0x003fe20003800000 */
.L_x_5846:
[----:B------:R-:W-:Y:S02]  /*14800*/  @!P5 IMAD.X R7, RZ, RZ, R5, P0 ;  /* 0x000000ffff07d224 */ /* 0x000fe400000e0605 */
[----:B------:R-:W-:Y:S02]  /*14810*/  @!P5 IMAD.MOV.U32 R2, RZ, RZ, R6 ;  /* 0x000000ffff02d224 */ /* 0x000fe400078e0006 */
[----:B------:R-:W-:-:S05]  /*14820*/  @!P5 IMAD.MOV.U32 R3, RZ, RZ, R7 ;  /* 0x000000ffff03d224 */ /* 0x000fca00078e0007 */
        /* <DEDUP_REMOVED lines=13> */
.L_x_5847:
[----:B------:R-:W-:Y:S02]  /*14900*/  IMAD.MOV.U32 R13, RZ, RZ, R4 ;  /* 0x000000ffff0d7224 */ /* 0x000fe400078e0004 */
[----:B------:R-:W-:Y:S01]  /*14910*/  IMAD.MOV.U32 R12, RZ, RZ, 0x4 ;  /* 0x00000004ff0c7424 */ /* 0x000fe200078e00ff */
[----:B------:R-:W-:-:S13]  /*14920*/  LOP3.LUT P6, RZ, R23, 0x200, RZ, 0xc0, !PT ;  /* 0x0000020017ff7812 */ /* 0x000fda00078cc0ff */
[----:B------:R-:W-:-:S05]  /*14930*/  @!P6 LEA R6, P0, R8, R14, 0x1 ;  /* 0x0000000e0806e211 */ /* 0x000fca00078008ff */
[----:B------:R-:W-:Y:S02]  /*14940*/  @!P6 IMAD.X R7, RZ, RZ, R5, P0 ;  /* 0x000000ffff07e224 */ /* 0x000fe400000e0605 */
[----:B------:R-:W-:-:S03]  /*14950*/  @!P6 IMAD.MOV.U32 R2, RZ, RZ, R6 ;  /* 0x000000ffff02e224 */ /* 0x000fc600078e0006 */
[----:B------:R-:W-:-:S05]  /*14960*/  @!P6 MOV R3, R7 ;  /* 0x000000070003e202 */ /* 0x000fca0000000f00 */
        /* <DEDUP_REMOVED lines=10> */
.L_x_5848:
[----:B------:R-:W-:Y:S02]  /*14a10*/  IMAD.MOV.U32 R13, RZ, RZ, R0 ;  /* 0x000000ffff0d7224 */ /* 0x000fe400078e0000 */
[----:B------:R-:W-:-:S07]  /*14a20*/  IMAD.MOV.U32 R5, RZ, RZ, R14 ;  /* 0x000000ffff057224 */ /* 0x000fce00078e000e */
[----:B------:R-:W-:Y:S05]  /*14a30*/  WARPSYNC.COLLECTIVE R15, `(.L_x_5849) ;  /* 0x000000000f087348 */ /* 0x000fea0003c00000 */
[----:B------:R0:W1:Y:S02]  /*14a40*/  SHFL.IDX P6, R14, R13, R12, R11 ;  /* 0x0000000c0d0e7389 */ /* 0x00006400000c000b */
[----:B01----:R-:W-:Y:S01]  /*14a50*/  ENDCOLLECTIVE ;  /* 0x000000000000791b */ /* 0x003fe20003800000 */
.L_x_5849:
[----:B------:R-:W-:Y:S02]  /*14a60*/  IMAD.MOV.U32 R13, RZ, RZ, R4 ;  /* 0x000000ffff0d7224 */ /* 0x000fe400078e0004 */
[----:B------:R-:W-:Y:S01]  /*14a70*/  IMAD.MOV.U32 R12, RZ, RZ, 0x5 ;  /* 0x00000005ff0c7424 */ /* 0x000fe200078e00ff */
[----:B------:R-:W-:-:S13]  /*14a80*/  @!P5 LEA R6, P0, R8, R14, 0x1 ;  /* 0x0000000e0806d211 */ /* 0x000fda00078008ff */
[----:B------:R-:W-:Y:S05]  /*14a90*/  WARPSYNC.COLLECTIVE R15, `(.L_x_5850) ;  /* 0x000000000f087348 */ /* 0x000fea0003c00000 */
[----:B------:R0:W1:Y:S02]  /*14aa0*/  SHFL.IDX P6, R14, R13, R12, R11 ;  /* 0x0000000c0d0e7389 */ /* 0x00006400000c000b */
[----:B01----:R-:W-:Y:S01]  /*14ab0*/  ENDCOLLECTIVE ;  /* 0x000000000000791b */ /* 0x003fe20003800000 */
.L_x_5850:
        /* <DEDUP_REMOVED lines=16> */
.L_x_5851:
[----:B------:R-:W-:Y:S02]  /*14bc0*/  IMAD.MOV.U32 R13, RZ, RZ, R4 ;  /* 0x000000ffff0d7224 */ /* 0x000fe400078e0004 */
[----:B------:R-:W-:Y:S01]  /*14bd0*/  IMAD.MOV.U32 R12, RZ, RZ, 0x6 ;  /* 0x00000006ff0c7424 */ /* 0x000fe200078e00ff */
[----:B------:R-:W-:-:S13]  /*14be0*/  LOP3.LUT P6, RZ, R23, 0x80, RZ, 0xc0, !PT ;  /* 0x0000008017ff7812 */ /* 0x000fda00078cc0ff */
[----:B------:R-:W-:-:S04]  /*14bf0*/  @!P6 LEA R6, P0, R8, R14, 0x1 ;  /* 0x0000000e0806e211 */ /* 0x000fc800078008ff */
[----:B------:R-:W-:Y:S01]  /*14c00*/  @!P6 MOV R2, R6 ;  /* 0x000000060002e202 */ /* 0x000fe20000000f00 */
[----:B------:R-:W-:-:S04]  /*14c10*/  @!P6 IMAD.X R7, RZ, RZ, R5, P0 ;  /* 0x000000ffff07e224 */ /* 0x000fc800000e0605 */
        /* <DEDUP_REMOVED lines=11> */
.L_x_5852:
[----:B------:R-:W-:Y:S02]  /*14cd0*/  IMAD.MOV.U32 R13, RZ, RZ, R0 ;  /* 0x000000ffff0d7224 */ /* 0x000fe400078e0000 */
[----:B------:R-:W-:-:S07]  /*14ce0*/  IMAD.MOV.U32 R5, RZ, RZ, R14 ;  /* 0x000000ffff057224 */ /* 0x000fce00078e000e */
[----:B------:R-:W-:Y:S05]  /*14cf0*/  WARPSYNC.COLLECTIVE R15, `(.L_x_5853) ;  /* 0x000000000f087348 */ /* 0x000fea0003c00000 */
[----:B------:R0:W1:Y:S02]  /*14d00*/  SHFL.IDX P6, R14, R13, R12, R11 ;  /* 0x0000000c0d0e7389 */ /* 0x00006400000c000b */
[----:B01----:R-:W-:Y:S01]  /*14d10*/  ENDCOLLECTIVE ;  /* 0x000000000000791b */ /* 0x003fe20003800000 */
.L_x_5853:
[----:B------:R-:W-:Y:S02]  /*14d20*/  IMAD.MOV.U32 R13, RZ, RZ, R4 ;  /* 0x000000ffff0d7224 */ /* 0x000fe400078e0004 */
[----:B------:R-:W-:Y:S01]  /*14d30*/  IMAD.MOV.U32 R12, RZ, RZ, 0x7 ;  /* 0x00000007ff0c7424 */ /* 0x000fe200078e00ff */
[----:B------:R-:W-:-:S13]  /*14d40*/  @!P5 LEA R6, P0, R8, R14, 0x1 ;  /* 0x0000000e0806d211 */ /* 0x000fda00078008ff */
[----:B------:R-:W-:Y:S05]  /*14d50*/  WARPSYNC.COLLECTIVE R15, `(.L_x_5854) ;  /* 0x000000000f087348 */ /* 0x000fea0003c00000 */
[----:B------:R0:W1:Y:S02]  /*14d60*/  SHFL.IDX P6, R14, R13, R12, R11 ;  /* 0x0000000c0d0e7389 */ /* 0x00006400000c000b */
[----:B01----:R-:W-:Y:S01]  /*14d70*/  ENDCOLLECTIVE ;  /* 0x000000000000791b */ /* 0x003fe20003800000 */
.L_x_5854:
        /* <DEDUP_REMOVED lines=15> */
.L_x_5855:
[----:B------:R-:W-:Y:S05]  /*14e70*/  BRA `(.L_x_5856) ;  /* 0xffffffb400087947 */ /* 0x000fea000383ffff */
.L_x_5751:
[----:B0-----:R0:W2:Y:S02]  /*14e80*/  SYNCS.PHASECHK.TRANS64.TRYWAIT P0, [R22+URZ+0x32420], R3 ;  /* 0x03242003160075a7 */ /* 0x0010a4000800017f */
[----:B--2---:R-:W-:Y:S05]  /*14e90*/  @!P0 NANOSLEEP.SYNCS 0x989680 ;  /* 0x009896800000895d */ /* 0x004fea0003900000 */
[----:B------:R-:W2:Y:S02]  /*14ea0*/  @!P0 SYNCS.PHASECHK.TRANS64 P0, [R22+URZ+0x32420], R3 ;  /* 0x03242003160085a7 */ /* 0x000ea4000800007f */
[----:B--2---:R-:W-:Y:S05]  /*14eb0*/  @!P0 BRA `(.L_x_5751) ;  /* 0xfffffffc00f08947 */ /* 0x004fea000383ffff */
[----:B------:R-:W-:Y:S05]  /*14ec0*/  BRA `(.L_x_5857) ;  /* 0xffffffb400787947 */ /* 0x000fea000383ffff */
.L_x_5754:
[----:B--2---:R2:W3:Y:S02]  /*14ed0*/  SYNCS.PHASECHK.TRANS64.TRYWAIT P0, [R25+URZ+0x32460], R0 ;  /* 0x03246000190075a7 */ /* 0x0044e4000800017f */
[----:B---3--:R-:W-:Y:S05]  /*14ee0*/  @!P0 NANOSLEEP.SYNCS 0x989680 ;  /* 0x009896800000895d */ /* 0x008fea0003900000 */
[----:B------:R-:W3:Y:S02]  /*14ef0*/  @!P0 SYNCS.PHASECHK.TRANS64 P0, [R25+URZ+0x32460], R0 ;  /* 0x03246000190085a7 */ /* 0x000ee4000800007f */
[----:B---3--:R-:W-:Y:S05]  /*14f00*/  @!P0 BRA `(.L_x_5754) ;  /* 0xfffffffc00f08947 */ /* 0x008fea000383ffff */
[----:B------:R-:W-:Y:S05]  /*14f10*/  BRA `(.L_x_5858) ;  /* 0xffffffb400847947 */ /* 0x000fea000383ffff */
.L_x_5755:
[----:B------:R-:W-:Y:S01]  /*14f20*/  BSSY B0, `(.L_x_5859) ;  /* 0x0000008000007945 */ /* 0x000fe20003800000 */
[----:B------:R-:W-:Y:S01]  /*14f30*/  MOV R13, R6 ;  /* 0x00000006000d7202 */ /* 0x000fe20000000f00 */
[----:B------:R-:W-:Y:S02]  /*14f40*/  IMAD.MOV.U32 R12, RZ, RZ, RZ ;  /* 0x000000ffff0c7224 */ /* 0x000fe400078e00ff */
[----:B------:R-:W-:Y:S02]  /*14f50*/  IMAD.MOV.U32 R11, RZ, RZ, 0x181f ;  /* 0x0000181fff0b7424 */ /* 0x000fe400078e00ff */
[----:B------:R-:W-:-:S07]  /*14f60*/  IMAD.MOV.U32 R15, RZ, RZ, -0x1 ;  /* 0xffffffffff0f7424 */ /* 0x000fce00078e00ff */
[----:B-1----:R-:W-:Y:S05]  /*14f70*/  WARPSYNC.COLLECTIVE R15, `(.L_x_5860) ;  /* 0x000000000f087348 */ /* 0x002fea0003c00000 */
[----:B------:R0:W2:Y:S02]  /*14f80*/  SHFL.IDX P6, R14, R13, R12, R11 ;  /* 0x0000000c0d0e7389 */ /* 0x0000a400000c000b */
[----:B012---:R-:W-:Y:S01]  /*14f90*/  ENDCOLLECTIVE ;  /* 0x000000000000791b */ /* 0x007fe20003800000 */
.L_x_5860:
[----:B------:R-:W-:Y:S05]  /*14fa0*/  BSYNC B0 ;  /* 0x0000000000007941 */ /* 0x000fea0003800000 */
.L_x_5859:
        /* <DEDUP_REMOVED lines=13> */
.L_x_5861:
[----:B------:R-:W-:Y:S01]  /*15080*/  MOV R13, R6 ;  /* 0x00000006000d7202 */ /* 0x000fe20000000f00 */
        /* <DEDUP_REMOVED lines=8> */
.L_x_5862:
        /* <DEDUP_REMOVED lines=17> */
.L_x_5863:
[----:B------:R-:W-:Y:S02]  /*15220*/  IMAD.MOV.U32 R13, RZ, RZ, R6 ;  /* 0x000000ffff0d7224 */ /* 0x000fe400078e0006 */
[----:B------:R-:W-:Y:S01]  /*15230*/  IMAD.MOV.U32 R12, RZ, RZ, 0x2 ;  /* 0x00000002ff0c7424 */ /* 0x000fe200078e00ff */
[----:B------:R-:W-:-:S13]  /*15240*/  IADD3 R2, P3, R14, R0, RZ ;  /* 0x000000000e027210 */ /* 0x000fda0007f7e0ff */
[----:B------:R-:W-:Y:S05]  /*15250*/  WARPSYNC.COLLECTIVE R15, `(.L_x_5864) ;  /* 0x000000000f087348 */ /* 0x000fea0003c00000 */
[----:B------:R0:W1:Y:S02]  /*15260*/  SHFL.IDX P6, R14, R13, R12, R11 ;  /* 0x0000000c0d0e7389 */ /* 0x00006400000c000b */
[----:B01----:R-:W-:Y:S01]  /*15270*/  ENDCOLLECTIVE ;  /* 0x000000000000791b */ /* 0x003fe20003800000 */
.L_x_5864:
        /* <DEDUP_REMOVED lines=17> */
.L_x_5865:
[----:B------:R-:W-:Y:S02]  /*15390*/  IMAD.MOV.U32 R13, RZ, RZ, R6 ;  /* 0x000000ffff0d7224 */ /* 0x000fe400078e0006 */
[----:B------:R-:W-:Y:S01]  /*153a0*/  IMAD.MOV.U32 R12, RZ, RZ, 0x3 ;  /* 0x00000003ff0c7424 */ /* 0x000fe200078e00ff */
[----:B------:R-:W-:-:S13]  /*153b0*/  IADD3 R2, P3, R14, R0, RZ ;  /* 0x000000000e027210 */ /* 0x000fda0007f7e0ff */
[----:B------:R-:W-:Y:S05]  /*153c0*/  WARPSYNC.COLLECTIVE R15, `(.L_x_5866) ;  /* 0x000000000f087348 */ /* 0x000fea0003c00000 */
[----:B------:R0:W1:Y:S02]  /*153d0*/  SHFL.IDX P6, R14, R13, R12, R11 ;  /* 0x0000000c0d0e7389 */ /* 0x00006400000c000b */
[----:B01----:R-:W-:Y:S01]  /*153e0*/  ENDCOLLECTIVE ;  /* 0x000000000000791b */ /* 0x003fe20003800000 */
.L_x_5866:
        /* <DEDUP_REMOVED lines=17> */
.L_x_5867:
[----:B------:R-:W-:Y:S02]  /*15500*/  IMAD.MOV.U32 R13, RZ, RZ, R6 ;  /* 0x000000ffff0d7224 */ /* 0x000fe400078e0006 */
[----:B------:R-:W-:Y:S01]  /*15510*/  IMAD.MOV.U32 R12, RZ, RZ, 0x4 ;  /* 0x00000004ff0c7424 */ /* 0x000fe200078e00ff */
[----:B------:R-:W-:-:S13]  /*15520*/  IADD3 R2, P3, R14, R0, RZ ;  /* 0x000000000e027210 */ /* 0x000fda0007f7e0ff */
[----:B------:R-:W-:Y:S05]  /*15530*/  WARPSYNC.COLLECTIVE R15, `(.L_x_5868) ;  /* 0x000000000f087348 */ /* 0x000fea0003c00000 */
[----:B------:R0:W1:Y:S02]  /*15540*/  SHFL.IDX P6, R14, R13, R12, R11 ;  /* 0x0000000c0d0e7389 */ /* 0x00006400000c000b */
[----:B01----:R-:W-:Y:S01]  /*15550*/  ENDCOLLECTIVE ;  /* 0x000000000000791b */ /* 0x003fe20003800000 */
.L_x_5868:
        /* <DEDUP_REMOVED lines=17> */
.L_x_5869:
[----:B------:R-:W-:Y:S02]  /*15670*/  IMAD.MOV.U32 R13, RZ, RZ, R6 ;  /* 0x000000ffff0d7224 */ /* 0x000fe400078e0006 */
[----:B------:R-:W-:Y:S01]  /*15680*/  IMAD.MOV.U32 R12, RZ, RZ, 0x5 ;  /* 0x00000005ff0c7424 */ /* 0x000fe200078e00ff */
[----:B------:R-:W-:-:S13]  /*15690*/  IADD3 R2, P3, R14, R0, RZ ;  /* 0x000000000e027210 */ /* 0x000fda0007f7e0ff */
[----:B------:R-:W-:Y:S05]  /*156a0*/  WARPSYNC.COLLECTIVE R15, `(.L_x_5870) ;  /* 0x000000000f087348 */ /* 0x000fea0003c00000 */
[----:B------:R0:W1:Y:S02]  /*156b0*/  SHFL.IDX P6, R14, R13, R12, R11 ;  /* 0x0000000c0d0e7389 */ /* 0x00006400000c000b */
[----:B01----:R-:W-:Y:S01]  /*156c0*/  ENDCOLLECTIVE ;  /* 0x000000000000791b */ /* 0x003fe20003800000 */
.L_x_5870:
        /* <DEDUP_REMOVED lines=12> */
.L_x_5871:
        /* <DEDUP_REMOVED lines=9> */
.L_x_5762:
[----:B0-----:R0:W2:Y:S02]  /*15820*/  SYNCS.PHASECHK.TRANS64.TRYWAIT P0, [R10+URZ+0x32440], R20 ;  /* 0x032440140a0075a7 */ /* 0x0010a4000800017f */
[----:B--2---:R-:W-:Y:S05]  /*15830*/  @!P0 NANOSLEEP.SYNCS 0x989680 ;  /* 0x009896800000895d */ /* 0x004fea0003900000 */
[----:B------:R-:W2:Y:S02]  /*15840*/  @!P0 SYNCS.PHASECHK.TRANS64 P0, [R10+URZ+0x32440], R20 ;  /* 0x032440140a0085a7 */ /* 0x000ea4000800007f */
[----:B--2---:R-:W-:Y:S05]  /*15850*/  @!P0 BRA `(.L_x_5762) ;  /* 0xfffffffc00f08947 */ /* 0x004fea000383ffff */
[----:B------:R-:W-:Y:S05]  /*15860*/  BRA `(.L_x_5873) ;  /* 0xffffffb8000c7947 */ /* 0x000fea000383ffff */
.L_x_5763:
[----:B------:R-:W-:Y:S01]  /*15870*/  BSSY B1, `(.L_x_5874) ;  /* 0x0000008000017945 */ /* 0x000fe20003800000 */
[----:B------:R-:W-:Y:S01]  /*15880*/  IMAD.MOV.U32 R13, RZ, RZ, R8 ;  /* 0x000000ffff0d7224 */ /* 0x000fe200078e0008 */
[----:B------:R-:W-:Y:S01]  /*15890*/  MOV R11, 0x181f ;  /* 0x0000181f000b7802 */ /* 0x000fe20000000f00 */
[----:B------:R-:W-:Y:S02]  /*158a0*/  IMAD.MOV.U32 R12, RZ, RZ, RZ ;  /* 0x000000ffff0c7224 */ /* 0x000fe400078e00ff */
[----:B------:R-:W-:-:S07]  /*158b0*/  IMAD.MOV.U32 R15, RZ, RZ, -0x1 ;  /* 0xffffffffff0f7424 */ /* 0x000fce00078e00ff */
[----:B01----:R-:W-:Y:S05]  /*158c0*/  WARPSYNC.COLLECTIVE R15, `(.L_x_5875) ;  /* 0x000000000f087348 */ /* 0x003fea0003c00000 */
[----:B------:R2:W3:Y:S02]  /*158d0*/  SHFL.IDX P6, R14, R13, R12, R11 ;  /* 0x0000000c0d0e7389 */ /* 0x0004e400000c000b */
[----:B0123--:R-:W-:Y:S01]  /*158e0*/  ENDCOLLECTIVE ;  /* 0x000000000000791b */ /* 0x00ffe20003800000 */
.L_x_5875:
[----:B------:R-:W-:Y:S05]  /*158f0*/  BSYNC B1 ;  /* 0x0000000000017941 */ /* 0x000fea0003800000 */
.L_x_5874:
        /* <DEDUP_REMOVED lines=9> */
.L_x_5876:
[----:B------:R-:W-:Y:S02]  /*15990*/  IMAD.MOV.U32 R13, RZ, RZ, R8 ;  /* 0x000000ffff0d7224 */ /* 0x000fe400078e0008 */
[----:B------:R-:W-:Y:S02]  /*159a0*/  IMAD.MOV.U32 R12, RZ, RZ, 0x1 ;  /* 0x00000001ff0c7424 */ /* 0x000fe400078e00ff */
[----:B------:R-:W-:-:S07]  /*159b0*/  IMAD.MOV.U32 R2, RZ, RZ, R14 ;  /* 0x000000ffff027224 */ /* 0x000fce00078e000e */
[----:B------:R-:W-:Y:S05]  /*159c0*/  WARPSYNC.COLLECTIVE R15, `(.L_x_5877) ;  /* 0x000000000f087348 */ /* 0x000fea0003c00000 */
[----:B------:R0:W1:Y:S02]  /*159d0*/  SHFL.IDX P6, R14, R13, R12, R11 ;  /* 0x0000000c0d0e7389 */ /* 0x00006400000c000b */
[----:B01----:R-:W-:Y:S01]  /*159e0*/  ENDCOLLECTIVE ;  /* 0x000000000000791b */ /* 0x003fe20003800000 */
.L_x_5877:
        /* <DEDUP_REMOVED lines=11> */
.L_x_5878:
[----:B------:R-:W-:Y:S02]  /*15aa0*/  IMAD.MOV.U32 R13, RZ, RZ, R8 ;  /* 0x000000ffff0d7224 */ /* 0x000fe400078e0008 */
[----:B------:R-:W-:Y:S02]  /*15ab0*/  IMAD.MOV.U32 R12, RZ, RZ, 0x2 ;  /* 0x00000002ff0c7424 */ /* 0x000fe400078e00ff */
[----:B------:R-:W-:-:S07]  /*15ac0*/  IMAD.MOV.U32 R2, RZ, RZ, R14 ;  /* 0x000000ffff027224 */ /* 0x000fce00078e000e */
[----:B------:R-:W-:Y:S05]  /*15ad0*/  WARPSYNC.COLLECTIVE R15, `(.L_x_5879) ;  /* 0x000000000f087348 */ /* 0x000fea0003c00000 */
[----:B------:R0:W1:Y:S02]  /*15ae0*/  SHFL.IDX P6, R14, R13, R12, R11 ;  /* 0x0000000c0d0e7389 */ /* 0x00006400000c000b */
[----:B01----:R-:W-:Y:S01]  /*15af0*/  ENDCOLLECTIVE ;  /* 0x000000000000791b */ /* 0x003fe20003800000 */
.L_x_5879:
        /* <DEDUP_REMOVED lines=11> */
.L_x_5880:
[----:B------:R-:W-:Y:S02]  /*15bb0*/  IMAD.MOV.U32 R13, RZ, RZ, R8 ;  /* 0x000000ffff0d7224 */ /* 0x000fe400078e0008 */
[----:B------:R-:W-:Y:S02]  /*15bc0*/  IMAD.MOV.U32 R12, RZ, RZ, 0x3 ;  /* 0x00000003ff0c7424 */ /* 0x000fe400078e00ff */
[----:B------:R-:W-:-:S07]  /*15bd0*/  IMAD.MOV.U32 R2, RZ, RZ, R14 ;  /* 0x000000ffff027224 */ /* 0x000fce00078e000e */
[----:B------:R-:W-:Y:S05]  /*15be0*/  WARPSYNC.COLLECTIVE R15, `(.L_x_5881) ;  /* 0x000000000f087348 */ /* 0x000fea0003c00000 */
[----:B------:R0:W1:Y:S02]  /*15bf0*/  SHFL.IDX P6, R14, R13, R12, R11 ;  /* 0x0000000c0d0e7389 */ /* 0x00006400000c000b */
[----:B01----:R-:W-:Y:S01]  /*15c00*/  ENDCOLLECTIVE ;  /* 0x000000000000791b */ /* 0x003fe20003800000 */
.L_x_5881:
        /* <DEDUP_REMOVED lines=11> */
.L_x_5882:
[----:B------:R-:W-:Y:S02]  /*15cc0*/  IMAD.MOV.U32 R13, RZ, RZ, R8 ;  /* 0x000000ffff0d7224 */ /* 0x000fe400078e0008 */
[----:B------:R-:W-:Y:S01]  /*15cd0*/  IMAD.MOV.U32 R12, RZ, RZ, 0x4 ;  /* 0x00000004ff0c7424 */ /* 0x000fe200078e00ff */
[----:B------:R-:W-:-:S07]  /*15ce0*/  MOV R2, R14 ;  /* 0x0000000e00027202 */ /* 0x000fce0000000f00 */
[----:B------:R-:W-:Y:S05]  /*15cf0*/  WARPSYNC.COLLECTIVE R15, `(.L_x_5883) ;  /* 0x000000000f087348 */ /* 0x000fea0003c00000 */
[----:B------:R0:W1:Y:S02]  /*15d00*/  SHFL.IDX P6, R14, R13, R12, R11 ;  /* 0x0000000c0d0e7389 */ /* 0x00006400000c000b */
[----:B01----:R-:W-:Y:S01]  /*15d10*/  ENDCOLLECTIVE ;  /* 0x000000000000791b */ /* 0x003fe20003800000 */
.L_x_5883:
        /* <DEDUP_REMOVED lines=11> */
.L_x_5884:
[----:B------:R-:W-:Y:S02]  /*15dd0*/  IMAD.MOV.U32 R13, RZ, RZ, R8 ;  /* 0x000000ffff0d7224 */ /* 0x000fe400078e0008 */
[----:B------:R-:W-:Y:S02]  /*15de0*/  IMAD.MOV.U32 R12, RZ, RZ, 0x5 ;  /* 0x00000005ff0c7424 */ /* 0x000fe400078e00ff */
[----:B------:R-:W-:-:S07]  /*15df0*/  IMAD.MOV.U32 R2, RZ, RZ, R14 ;  /* 0x000000ffff027224 */ /* 0x000fce00078e000e */
[----:B------:R-:W-:Y:S05]  /*15e00*/  WARPSYNC.COLLECTIVE R15, `(.L_x_5885) ;  /* 0x000000000f087348 */ /* 0x000fea0003c00000 */
[----:B------:R0:W1:Y:S02]  /*15e10*/  SHFL.IDX P6, R14, R13, R12, R11 ;  /* 0x0000000c0d0e7389 */ /* 0x00006400000c000b */
[----:B01----:R-:W-:Y:S01]  /*15e20*/  ENDCOLLECTIVE ;  /* 0x000000000000791b */ /* 0x003fe20003800000 */
.L_x_5885:
        /* <DEDUP_REMOVED lines=11> */
.L_x_5886:
[----:B------:R-:W-:Y:S05]  /*15ee0*/  BRA `(.L_x_5887) ;  /* 0xffffffb4003c7947 */ /* 0x000fea000383ffff */
.L_x_5768:
[----:B----4-:R4:W0:Y:S02]  /*15ef0*/  SYNCS.PHASECHK.TRANS64.TRYWAIT P0, [R10+URZ+0x32460], R20 ;  /* 0x032460140a0075a7 */ /* 0x010824000800017f */
[----:B0-----:R-:W-:Y:S05]  /*15f00*/  @!P0 NANOSLEEP.SYNCS 0x989680 ;  /* 0x009896800000895d */ /* 0x001fea0003900000 */
[----:B------:R-:W0:Y:S02]  /*15f10*/  @!P0 SYNCS.PHASECHK.TRANS64 P0, [R10+URZ+0x32460], R20 ;  /* 0x032460140a0085a7 */ /* 0x000e24000800007f */
[----:B0-----:R-:W-:Y:S05]  /*15f20*/  @!P0 BRA `(.L_x_5768) ;  /* 0xfffffffc00f08947 */ /* 0x001fea000383ffff */
[----:B------:R-:W-:Y:S05]  /*15f30*/  BRA `(.L_x_5888) ;  /* 0xffffffb400887947 */ /* 0x000fea000383ffff */
.L_x_5769:
[----:B------:R-:W-:Y:S01]  /*15f40*/  BSSY B1, `(.L_x_5889) ;  /* 0x0000008000017945 */ /* 0x000fe20003800000 */
[----:B------:R-:W-:Y:S01]  /*15f50*/  IMAD.MOV.U32 R13, RZ, RZ, R25 ;  /* 0x000000ffff0d7224 */ /* 0x000fe200078e0019 */
[----:B------:R-:W-:Y:S01]  /*15f60*/  MOV R12, RZ ;  /* 0x000000ff000c7202 */ /* 0x000fe20000000f00 */
[----:B------:R-:W-:Y:S02]  /*15f70*/  IMAD.MOV.U32 R11, RZ, RZ, 0x181f ;  /* 0x0000181fff0b7424 */ /* 0x000fe400078e00ff */
[----:B------:R-:W-:-:S07]  /*15f80*/  IMAD.MOV.U32 R15, RZ, RZ, -0x1 ;  /* 0xffffffffff0f7424 */ /* 0x000fce00078e00ff */
[----:B---3--:R-:W-:Y:S05]  /*15f90*/  WARPSYNC.COLLECTIVE R15, `(.L_x_5890) ;  /* 0x000000000f087348 */ /* 0x008fea0003c00000 */
[----:B------:R0:W1:Y:S02]  /*15fa0*/  SHFL.IDX P6, R14, R13, R12, R11 ;  /* 0x0000000c0d0e7389 */ /* 0x00006400000c000b */
[----:B01-3--:R-:W-:Y:S01]  /*15fb0*/  ENDCOLLECTIVE ;  /* 0x000000000000791b */ /* 0x00bfe20003800000 */
.L_x_5890:
[----:B------:R-:W-:Y:S05]  /*15fc0*/  BSYNC B1 ;  /* 0x0000000000017941 */ /* 0x000fea0003800000 */
.L_x_5889:
        /* <DEDUP_REMOVED lines=9> */
.L_x_5891:
[----:B------:R-:W-:Y:S02]  /*16060*/  IMAD.MOV.U32 R13, RZ, RZ, R25 ;  /* 0x000000ffff0d7224 */ /* 0x000fe400078e0019 */
[----:B------:R-:W-:Y:S01]  /*16070*/  IMAD.MOV.U32 R12, RZ, RZ, 0x1 ;  /* 0x00000001ff0c7424 */ /* 0x000fe200078e00ff */
[----:B------:R-:W-:-:S13]  /*16080*/  IADD3 R2, P0, R14, R0, RZ ;  /* 0x000000000e027210 */ /* 0x000fda0007f1e0ff */
[----:B------:R-:W-:Y:S05]  /*16090*/  WARPSYNC.COLLECTIVE R15, `(.L_x_5892) ;  /* 0x000000000f087348 */ /* 0x000fea0003c00000 */
[----:B------:R0:W1:Y:S02]  /*160a0*/  SHFL.IDX P6, R14, R13, R12, R11 ;  /* 0x0000000c0d0e7389 */ /* 0x00006400000c000b */
[----:B01----:R-:W-:Y:S01]  /*160b0*/  ENDCOLLECTIVE ;  /* 0x000000000000791b */ /* 0x003fe20003800000 */
.L_x_5892:
        /* <DEDUP_REMOVED lines=13> */
.L_x_5893:
[----:B------:R-:W-:Y:S02]  /*16190*/  IMAD.MOV.U32 R13, RZ, RZ, R25 ;  /* 0x000000ffff0d7224 */ /* 0x000fe400078e0019 */
[----:B------:R-:W-:Y:S01]  /*161a0*/  IMAD.MOV.U32 R12, RZ, RZ, 0x2 ;  /* 0x00000002ff0c7424 */ /* 0x000fe200078e00ff */
[----:B------:R-:W-:-:S13]  /*161b0*/  IADD3 R2, P0, R14, R0, RZ ;  /* 0x000000000e027210 */ /* 0x000fda0007f1e0ff */
[----:B------:R-:W-:Y:S05]  /*161c0*/  WARPSYNC.COLLECTIVE R15, `(.L_x_5894) ;  /* 0x000000000f087348 */ /* 0x000fea0003c00000 */
[----:B------:R0:W1:Y:S02]  /*161d0*/  SHFL.IDX P6, R14, R13, R12, R11 ;  /* 0x0000000c0d0e7389 */ /* 0x00006400000c000b */
[----:B01----:R-:W-:Y:S01]  /*161e0*/  ENDCOLLECTIVE ;  /* 0x000000000000791b */ /* 0x003fe20003800000 */
.L_x_5894:
        /* <DEDUP_REMOVED lines=13> */
.L_x_5895:
[----:B------:R-:W-:Y:S02]  /*162c0*/  IMAD.MOV.U32 R13, RZ, RZ, R25 ;  /* 0x000000ffff0d7224 */ /* 0x000fe400078e0019 */
[----:B------:R-:W-:Y:S02]  /*162d0*/  IMAD.MOV.U32 R12, RZ, RZ, 0x3 ;  /* 0x00000003ff0c7424 */ /* 0x000fe400078e00ff */
[----:B------:R-:W-:-:S07]  /*162e0*/  IMAD.MOV.U32 R8, RZ, RZ, R14 ;  /* 0x000000ffff087224 */ /* 0x000fce00078e000e */
[----:B------:R-:W-:Y:S05]  /*162f0*/  WARPSYNC.COLLECTIVE R15, `(.L_x_5896) ;  /* 0x000000000f087348 */ /* 0x000fea0003c00000 */
[----:B------:R0:W1:Y:S02]  /*16300*/  SHFL.IDX P6, R14, R13, R12, R11 ;  /* 0x0000000c0d0e7389 */ /* 0x00006400000c000b */
[----:B01----:R-:W-:Y:S01]  /*16310*/  ENDCOLLECTIVE ;  /* 0x000000000000791b */ /* 0x003fe20003800000 */
.L_x_5896:
        /* <DEDUP_REMOVED lines=14> */
.L_x_5897:
[----:B------:R-:W-:Y:S01]  /*16400*/  MOV R13, R25 ;  /* 0x00000019000d7202 */ /* 0x000fe20000000f00 */
[----:B------:R-:W-:Y:S01]  /*16410*/  IMAD.MOV.U32 R12, RZ, RZ, 0x4 ;  /* 0x00000004ff0c7424 */ /* 0x000fe200078e00ff */
[----:B------:R-:W-:-:S13]  /*16420*/  IADD3 R2, P0, R14, R0, RZ ;  /* 0x000000000e027210 */ /* 0x000fda0007f1e0ff */
[----:B------:R-:W-:Y:S05]  /*16430*/  WARPSYNC.COLLECTIVE R15, `(.L_x_5898) ;  /* 0x000000000f087348 */ /* 0x000fea0003c00000 */
[----:B------:R0:W1:Y:S02]  /*16440*/  SHFL.IDX P6, R14, R13, R12, R11 ;  /* 0x0000000c0d0e7389 */ /* 0x00006400000c000b */
[----:B01----:R-:W-:Y:S01]  /*16450*/  ENDCOLLECTIVE ;  /* 0x000000000000791b */ /* 0x003fe20003800000 */
.L_x_5898:
        /* <DEDUP_REMOVED lines=13> */
.L_x_5899:
[----:B------:R-:W-:Y:S02]  /*16530*/  IMAD.MOV.U32 R13, RZ, RZ, R25 ;  /* 0x000000ffff0d7224 */ /* 0x000fe400078e0019 */
[----:B------:R-:W-:Y:S01]  /*16540*/  IMAD.MOV.U32 R12, RZ, RZ, 0x5 ;  /* 0x00000005ff0c7424 */ /* 0x000fe200078e00ff */
[----:B------:R-:W-:-:S13]  /*16550*/  IADD3 R2, P0, R14, R0, RZ ;  /* 0x000000000e027210 */ /* 0x000fda0007f1e0ff */
[----:B------:R-:W-:Y:S05]  /*16560*/  WARPSYNC.COLLECTIVE R15, `(.L_x_5900) ;  /* 0x000000000f087348 */ /* 0x000fea0003c00000 */
[----:B------:R0:W1:Y:S02]  /*16570*/  SHFL.IDX P6, R14, R13, R12, R11 ;  /* 0x0000000c0d0e7389 */ /* 0x00006400000c000b */
[----:B01----:R-:W-:Y:S01]  /*16580*/  ENDCOLLECTIVE ;  /* 0x000000000000791b */ /* 0x003fe20003800000 */
.L_x_5900:
        /* <DEDUP_REMOVED lines=13> */
.L_x_5901:
[----:B------:R-:W-:Y:S05]  /*16660*/  BRA `(.L_x_5902) ;  /* 0xffffffb000d07947 */ /* 0x000fea000383ffff */
.L_x_5777:
        /* <DEDUP_REMOVED lines=8> */
.L_x_5904:
[----:B------:R-:W-:Y:S05]  /*166f0*/  BSYNC B0 ;  /* 0x0000000000007941 */ /* 0x000fea0003800000 */
.L_x_5903:
[----:B------:R-:W-:Y:S01]  /*16700*/  IMAD.MOV.U32 R13, RZ, RZ, R16 ;  /* 0x000000ffff0d7224 */ /* 0x000fe200078e0010 */
[----:B------:R-:W-:Y:S01]  /*16710*/  MOV R0, R14 ;  /* 0x0000000e00007202 */ /* 0x000fe20000000f00 */
[----:B------:R-:W-:Y:S02]  /*16720*/  IMAD.MOV.U32 R12, RZ, RZ, 0x1 ;  /* 0x00000001ff0c7424 */ /* 0x000fe400078e00ff */
[----:B------:R-:W-:Y:S02]  /*16730*/  IMAD.MOV.U32 R11, RZ, RZ, 0x1f ;  /* 0x0000001fff0b7424 */ /* 0x000fe400078e00ff */
[----:B------:R-:W-:Y:S02]  /*16740*/  IMAD.MOV.U32 R15, RZ, RZ, -0x1 ;  /* 0xffffffffff0f7424 */ /* 0x000fe400078e00ff */
[----:B------:R-:W-:-:S07]  /*16750*/  IMAD.IADD R5, R19, 0x1, R8 ;  /* 0x0000000113057824 */ /* 0x000fce00078e0208 */
[----:B------:R-:W-:Y:S05]  /*16760*/  WARPSYNC.COLLECTIVE R15, `(.L_x_5905) ;  /* 0x000000000f087348 */ /* 0x000fea0003c00000 */
[----:B------:R0:W1:Y:S02]  /*16770*/  SHFL.IDX P6, R14, R13, R12, R11 ;  /* 0x0000000c0d0e7389 */ /* 0x00006400000c000b */
[----:B01----:R-:W-:Y:S01]  /*16780*/  ENDCOLLECTIVE ;  /* 0x000000000000791b */ /* 0x003fe20003800000 */
.L_x_5905:
        /* <DEDUP_REMOVED lines=18> */
.L_x_5906:
[----:B------:R-:W-:Y:S02]  /*168b0*/  MOV R12, 0x2 ;  /* 0x00000002000c7802 */ /* 0x000fe40000000f00 */
[----:B------:R-:W-:-:S05]  /*168c0*/  SEL R6, R14, RZ, P1 ;  /* 0x000000ff0e067207 */ /* 0x000fca0000800000 */
[----:B------:R-:W-:-:S04]  /*168d0*/  IMAD.IADD R6, R5, 0x1, R6 ;  /* 0x0000000105067824 */ /* 0x000fc800078e0206 */
[----:B------:R-:W-:-:S07]  /*168e0*/  IMAD.MOV.U32 R13, RZ, RZ, R6 ;  /* 0x000000ffff0d7224 */ /* 0x000fce00078e0006 */
[----:B------:R-:W-:Y:S05]  /*168f0*/  WARPSYNC.COLLECTIVE R15, `(.L_x_5907) ;  /* 0x000000000f087348 */ /* 0x000fea0003c00000 */
[----:B------:R0:W1:Y:S02]  /*16900*/  SHFL.UP P6, R14, R13, R12, R11 ;  /* 0x0400000c0d0e7389 */ /* 0x00006400000c000b */
[----:B01----:R-:W-:Y:S01]  /*16910*/  ENDCOLLECTIVE ;  /* 0x000000000000791b */ /* 0x003fe20003800000 */
.L_x_5907:
[----:B------:R-:W-:Y:S01]  /*16920*/  IMAD.MOV.U32 R12, RZ, RZ, 0x4 ;  /* 0x00000004ff0c7424 */ /* 0x000fe200078e00ff */
[----:B------:R-:W-:-:S05]  /*16930*/  SEL R7, R14, RZ, P2 ;  /* 0x000000ff0e077207 */ /* 0x000fca0001000000 */
[----:B------:R-:W-:-:S04]  /*16940*/  IMAD.IADD R7, R6, 0x1, R7 ;  /* 0x0000000106077824 */ /* 0x000fc800078e0207 */
[----:B------:R-:W-:-:S07]  /*16950*/  IMAD.MOV.U32 R13, RZ, RZ, R7 ;  /* 0x000000ffff0d7224 */ /* 0x000fce00078e0007 */
[----:B------:R-:W-:Y:S05]  /*16960*/  WARPSYNC.COLLECTIVE R15, `(.L_x_5908) ;  /* 0x000000000f087348 */ /* 0x000fea0003c00000 */
[----:B------:R0:W1:Y:S02]  /*16970*/  SHFL.UP P6, R14, R13, R12, R11 ;  /* 0x0400000c0d0e7389 */ /* 0x00006400000c000b */
[----:B01----:R-:W-:Y:S01]  /*16980*/  ENDCOLLECTIVE ;  /* 0x000000000000791b */ /* 0x003fe20003800000 */
.L_x_5908:
[----:B------:R-:W-:Y:S01]  /*16990*/  IMAD.MOV.U32 R12, RZ, RZ, 0x8 ;  /* 0x00000008ff0c7424 */ /* 0x000fe200078e00ff */
[----:B------:R-:W-:-:S05]  /*169a0*/  SEL R2, R14, RZ, P3 ;  /* 0x000000ff0e027207 */ /* 0x000fca0001800000 */
[----:B------:R-:W-:-:S04]  /*169b0*/  IMAD.IADD R2, R7, 0x1, R2 ;  /* 0x0000000107027824 */ /* 0x000fc800078e0202 */
[----:B------:R-:W-:-:S07]  /*169c0*/  IMAD.MOV.U32 R13, RZ, RZ, R2 ;  /* 0x000000ffff0d7224 */ /* 0x000fce00078e0002 */
[----:B------:R-:W-:Y:S05]  /*169d0*/  WARPSYNC.COLLECTIVE R15, `(.L_x_5909) ;  /* 0x000000000f087348 */ /* 0x000fea0003c00000 */
[----:B------:R0:W1:Y:S02]  /*169e0*/  SHFL.UP P6, R14, R13, R12, R11 ;  /* 0x0400000c0d0e7389 */ /* 0x00006400000c000b */
[----:B01----:R-:W-:Y:S01]  /*169f0*/  ENDCOLLECTIVE ;  /* 0x000000000000791b */ /* 0x003fe20003800000 */
.L_x_5909:
[----:B------:R-:W-:Y:S01]  /*16a00*/  IMAD.MOV.U32 R12, RZ, RZ, 0x10 ;  /* 0x00000010ff0c7424 */ /* 0x000fe200078e00ff */
[----:B------:R-:W-:-:S05]  /*16a10*/  SEL R3, R14, RZ, P4 ;  /* 0x000000ff0e037207 */ /* 0x000fca0002000000 */
[----:B------:R-:W-:-:S04]  /*16a20*/  IMAD.IADD R3, R2, 0x1, R3 ;  /* 0x0000000102037824 */ /* 0x000fc800078e0203 */
[----:B------:R-:W-:-:S07]  /*16a30*/  IMAD.MOV.U32 R13, RZ, RZ, R3 ;  /* 0x000000ffff0d7224 */ /* 0x000fce00078e0003 */
[----:B------:R-:W-:Y:S05]  /*16a40*/  WARPSYNC.COLLECTIVE R15, `(.L_x_5910) ;  /* 0x000000000f087348 */ /* 0x000fea0003c00000 */
[----:B------:R0:W1:Y:S02]  /*16a50*/  SHFL.UP P6, R14, R13, R12, R11 ;  /* 0x0400000c0d0e7389 */ /* 0x00006400000c000b */
[----:B01----:R-:W-:Y:S01]  /*16a60*/  ENDCOLLECTIVE ;  /* 0x000000000000791b */ /* 0x003fe20003800000 */
.L_x_5910:
        /* <DEDUP_REMOVED lines=8> */
.L_x_5911:
[----:B------:R-:W-:Y:S05]  /*16af0*/  BRA `(.L_x_5912) ;  /* 0xffffffb400287947 */ /* 0x000fea000383ffff */
.L_x_5782:
[----:B------:R-:W-:Y:S01]  /*16b00*/  BSSY B0, `(.L_x_5913) ;  /* 0x0000008000007945 */ /* 0x000fe20003800000 */
[----:B-----5:R-:W-:Y:S02]  /*16b10*/  IMAD.MOV.U32 R13, RZ, RZ, R5 ;  /* 0x000000ffff0d7224 */ /* 0x020fe400078e0005 */
[----:B------:R-:W-:Y:S02]  /*16b20*/  IMAD.MOV.U32 R12, RZ, RZ, 0x1 ;  /* 0x00000001ff0c7424 */ /* 0x000fe400078e00ff */
[----:B------:R-:W-:Y:S02]  /*16b30*/  IMAD.MOV.U32 R11, RZ, RZ, RZ ;  /* 0x000000ffff0b7224 */ /* 0x000fe400078e00ff */
[----:B------:R-:W-:-:S07]  /*16b40*/  IMAD.MOV.U32 R15, RZ, RZ, -0x1 ;  /* 0xffffffffff0f7424 */ /* 0x000fce00078e00ff */
[----:B01234-:R-:W-:Y:S05]  /*16b50*/  WARPSYNC.COLLECTIVE R15, `(.L_x_5914) ;  /* 0x000000000f087348 */ /* 0x01ffea0003c00000 */
[----:B------:R0:W0:Y:S02]  /*16b60*/  SHFL.UP P6, R14, R13, R12, R11 ;  /* 0x0400000c0d0e7389 */ /* 0x00002400000c000b */
[----:B01234-:R-:W-:Y:S01]  /*16b70*/  ENDCOLLECTIVE ;  /* 0x000000000000791b */ /* 0x01ffe20003800000 */
.L_x_5914:
[----:B------:R-:W-:Y:S05]  /*16b80*/  BSYNC B0 ;  /* 0x0000000000007941 */ /* 0x000fea0003800000 */
.L_x_5913:
        /* <DEDUP_REMOVED lines=8> */
.L_x_5915:
[----:B------:R-:W-:Y:S01]  /*16c10*/  IMAD.MOV.U32 R12, RZ, RZ, 0x4 ;  /* 0x00000004ff0c7424 */ /* 0x000fe200078e00ff */
[----:B------:R-:W-:-:S05]  /*16c20*/  SEL R2, R14, RZ, P2 ;  /* 0x000000ff0e027207 */ /* 0x000fca0001000000 */
[----:B------:R-:W-:-:S04]  /*16c30*/  IMAD.IADD R2, R13, 0x1, R2 ;  /* 0x000000010d027824 */ /* 0x000fc800078e0202 */
[----:B------:R-:W-:-:S07]  /*16c40*/  IMAD.MOV.U32 R13, RZ, RZ, R2 ;  /* 0x000000ffff0d7224 */ /* 0x000fce00078e0002 */
[----:B------:R-:W-:Y:S05]  /*16c50*/  WARPSYNC.COLLECTIVE R15, `(.L_x_5916) ;  /* 0x000000000f087348 */ /* 0x000fea0003c00000 */
[----:B------:R0:W1:Y:S02]  /*16c60*/  SHFL.UP P6, R14, R13, R12, R11 ;  /* 0x0400000c0d0e7389 */ /* 0x00006400000c000b */
[----:B01----:R-:W-:Y:S01]  /*16c70*/  ENDCOLLECTIVE ;  /* 0x000000000000791b */ /* 0x003fe20003800000 */
.L_x_5916:
[----:B------:R-:W-:Y:S01]  /*16c80*/  IMAD.MOV.U32 R12, RZ, RZ, 0x8 ;  /* 0x00000008ff0c7424 */ /* 0x000fe200078e00ff */
[----:B------:R-:W-:-:S05]  /*16c90*/  SEL R3, R14, RZ, P3 ;  /* 0x000000ff0e037207 */ /* 0x000fca0001800000 */
[----:B------:R-:W-:-:S05]  /*16ca0*/  IMAD.IADD R3, R2, 0x1, R3 ;  /* 0x0000000102037824 */ /* 0x000fca00078e0203 */
[----:B------:R-:W-:-:S07]  /*16cb0*/  MOV R13, R3 ;  /* 0x00000003000d7202 */ /* 0x000fce0000000f00 */
[----:B------:R-:W-:Y:S05]  /*16cc0*/  WARPSYNC.COLLECTIVE R15, `(.L_x_5917) ;  /* 0x000000000f087348 */ /* 0x000fea0003c00000 */
[----:B------:R0:W1:Y:S02]  /*16cd0*/  SHFL.UP P6, R14, R13, R12, R11 ;  /* 0x0400000c0d0e7389 */ /* 0x00006400000c000b */
[----:B01----:R-:W-:Y:S01]  /*16ce0*/  ENDCOLLECTIVE ;  /* 0x000000000000791b */ /* 0x003fe20003800000 */
.L_x_5917:
[----:B------:R-:W-:Y:S01]  /*16cf0*/  IMAD.MOV.U32 R12, RZ, RZ, 0x10 ;  /* 0x00000010ff0c7424 */ /* 0x000fe200078e00ff */
[----:B------:R-:W-:-:S05]  /*16d00*/  SEL R4, R14, RZ, P4 ;  /* 0x000000ff0e047207 */ /* 0x000fca0002000000 */
[----:B------:R-:W-:-:S04]  /*16d10*/  IMAD.IADD R4, R3, 0x1, R4 ;  /* 0x0000000103047824 */ /* 0x000fc800078e0204 */
[----:B------:R-:W-:-:S07]  /*16d20*/  IMAD.MOV.U32 R13, RZ, RZ, R4 ;  /* 0x000000ffff0d7224 */ /* 0x000fce00078e0004 */
[----:B------:R-:W-:Y:S05]  /*16d30*/  WARPSYNC.COLLECTIVE R15, `(.L_x_5918) ;  /* 0x000000000f087348 */ /* 0x000fea0003c00000 */
[----:B------:R0:W1:Y:S02]  /*16d40*/  SHFL.UP P6, R14, R13, R12, R11 ;  /* 0x0400000c0d0e7389 */ /* 0x00006400000c000b */
[----:B01----:R-:W-:Y:S01]  /*16d50*/  ENDCOLLECTIVE ;  /* 0x000000000000791b */ /* 0x003fe20003800000 */
.L_x_5918:
        /* <DEDUP_REMOVED lines=8> */
.L_x_5919:
[----:B------:R-:W-:Y:S05]  /*16de0*/  BRA `(.L_x_5920) ;  /* 0xffffffb400087947 */ /* 0x000fea000383ffff */
.L_x_5784:
[----:B------:R-:W-:Y:S01]  /*16df0*/  BSSY B0, `(.L_x_5921) ;  /* 0x0000006000007945 */ /* 0x000fe20003800000 */
[----:B------:R-:W-:Y:S01]  /*16e00*/  PLOP3.LUT P6, PT, P6, PT, PT, 0x8, 0x0 ;  /* 0x000000000000781c */ /* 0x000fe200037ce170 */
[----:B------:R-:W-:-:S12]  /*16e10*/  IMAD.MOV.U32 R15, RZ, RZ, -0x1 ;  /* 0xffffffffff0f7424 */ /* 0x000fd800078e00ff */
[----:B0123--:R-:W-:Y:S05]  /*16e20*/  WARPSYNC.COLLECTIVE R15, `(.L_x_5922) ;  /* 0x000000000f087348 */ /* 0x00ffea0003c00000 */
[----:B------:R-:W-:Y:S01]  /*16e30*/  VOTE.ANY R14, PT, P6 ;  /* 0x00000000000e7806 */ /* 0x000fe200030e0100 */
[----:B0123--:R-:W-:Y:S06]  /*16e40*/  ENDCOLLECTIVE ;  /* 0x000000000000791b */ /* 0x00ffec0003800000 */
.L_x_5922:
[----:B------:R-:W-:Y:S05]  /*16e50*/  BSYNC B0 ;  /* 0x0000000000007941 */ /* 0x000fea0003800000 */
.L_x_5921:
[----:B------:R-:W-:Y:S01]  /*16e60*/  IMAD.MOV.U32 R2, RZ, RZ, R14 ;  /* 0x000000ffff027224 */ /* 0x000fe200078e000e */
[----:B------:R-:W-:Y:S01]  /*16e70*/  MOV R11, 0x1f ;  /* 0x0000001f000b7802 */ /* 0x000fe20000000f00 */
[----:B------:R-:W-:Y:S02]  /*16e80*/  IMAD.MOV.U32 R13, RZ, RZ, R5 ;  /* 0x000000ffff0d7224 */ /* 0x000fe400078e0005 */
[----:B------:R-:W0:Y:S01]  /*16e90*/  POPC R4, R2 ;  /* 0x0000000200047309 */ /* 0x000e220000000000 */
[----:B------:R-:W-:Y:S02]  /*16ea0*/  IMAD.MOV.U32 R15, RZ, RZ, -0x1 ;  /* 0xffffffffff0f7424 */ /* 0x000fe400078e00ff */
[----:B0-----:R-:W-:-:S07]  /*16eb0*/  IMAD.MOV.U32 R12, RZ, RZ, R4 ;  /* 0x000000ffff0c7224 */ /* 0x001fce00078e0004 */
[----:B------:R-:W-:Y:S05]  /*16ec0*/  WARPSYNC.COLLECTIVE R15, `(.L_x_5923) ;  /* 0x000000000f087348 */ /* 0x000fea0003c00000 */
[----:B------:R0:W1:Y:S02]  /*16ed0*/  SHFL.IDX P6, R14, R13, R12, R11 ;  /* 0x0000000c0d0e7389 */ /* 0x00006400000c000b */
[----:B01----:R-:W-:Y:S01]  /*16ee0*/  ENDCOLLECTIVE ;  /* 0x000000000000791b */ /* 0x003fe20003800000 */
.L_x_5923:
[----:B------:R-:W-:Y:S01]  /*16ef0*/  IMAD.MOV.U32 R5, RZ, RZ, R14 ;  /* 0x000000ffff057224 */ /* 0x000fe200078e000e */
[----:B------:R-:W-:Y:S06]  /*16f00*/  BRA `(.L_x_5924) ;  /* 0xffffffb000f87947 */ /* 0x000fec000383ffff */
.L_x_5786:
[----:B------:R-:W-:Y:S01]  /*16f10*/  BSSY B0, `(.L_x_5925) ;  /* 0x0000007000007945 */ /* 0x000fe20003800000 */
[----:B------:R-:W-:Y:S02]  /*16f20*/  IMAD.MOV.U32 R13, RZ, RZ, R6 ;  /* 0x000000ffff0d7224 */ /* 0x000fe400078e0006 */
[----:B------:R-:W-:Y:S02]  /*16f30*/  IMAD.MOV.U32 R11, RZ, RZ, 0x1f ;  /* 0x0000001fff0b7424 */ /* 0x000fe400078e00ff */
[----:B------:R-:W-:-:S07]  /*16f40*/  IMAD.MOV.U32 R15, RZ, RZ, -0x1 ;  /* 0xffffffffff0f7424 */ /* 0x000fce00078e00ff */
[----:B01234-:R-:W-:Y:S05]  /*16f50*/  WARPSYNC.COLLECTIVE R15, `(.L_x_5926) ;  /* 0x000000000f087348 */ /* 0x01ffea0003c00000 */
[----:B------:R0:W0:Y:S02]  /*16f60*/  SHFL.IDX P6, R14, R13, R12, R11 ;  /* 0x0000000c0d0e7389 */ /* 0x00002400000c000b */
[----:B01234-:R-:W-:Y:S01]  /*16f70*/  ENDCOLLECTIVE ;  /* 0x000000000000791b */ /* 0x01ffe20003800000 */
.L_x_5926:
[----:B------:R-:W-:Y:S05]  /*16f80*/  BSYNC B0 ;  /* 0x0000000000007941 */ /* 0x000fea0003800000 */
.L_x_5925:
[----:B------:R-:W-:Y:S05]  /*16f90*/  BRA `(.L_x_5785) ;  /* 0xffffffb000f07947 */ /* 0x000fea000383ffff */
.L_x_5790:
[----:B0-----:R0:W4:Y:S02]  /*16fa0*/  SYNCS.PHASECHK.TRANS64.TRYWAIT P0, [R5+URZ+0x32420], R0 ;  /* 0x03242000050075a7 */ /* 0x001124000800017f */
[----:B----4-:R-:W-:Y:S05]  /*16fb0*/  @!P0 NANOSLEEP.SYNCS 0x989680 ;  /* 0x009896800000895d */ /* 0x010fea0003900000 */
[----:B------:R-:W4:Y:S02]  /*16fc0*/  @!P0 SYNCS.PHASECHK.TRANS64 P0, [R5+URZ+0x32420], R0 ;  /* 0x03242000050085a7 */ /* 0x000f24000800007f */
[----:B----4-:R-:W-:Y:S05]  /*16fd0*/  @!P0 BRA `(.L_x_5790) ;  /* 0xfffffffc00f08947 */ /* 0x010fea000383ffff */
[----:B------:R-:W-:Y:S05]  /*16fe0*/  BRA `(.L_x_5927) ;  /* 0xffffffb800687947 */ /* 0x000fea000383ffff */
.L_x_5791:
        /* <DEDUP_REMOVED lines=11> */
.L_x_5929:
[----:B------:R-:W-:Y:S05]  /*170a0*/  BSYNC B0 ;  /* 0x0000000000007941 */ /* 0x000fea0003800000 */
.L_x_5928:
[----:B------:R-:W-:Y:S05]  /*170b0*/  BRA `(.L_x_5930) ;  /* 0xffffffb800507947 */ /* 0x000fea000383ffff */
.L_x_5794:
[----:B------:R-:W-:Y:S01]  /*170c0*/  BSSY B1, `(.L_x_5931) ;  /* 0x0000006000017945 */ /* 0x000fe20003800000 */
[----:B------:R-:W-:-:S07]  /*170d0*/  IMAD.MOV.U32 R15, RZ, RZ, -0x1 ;  /* 0xffffffffff0f7424 */ /* 0x000fce00078e00ff */
[----:B0123--:R-:W-:Y:S05]  /*170e0*/  WARPSYNC.COLLECTIVE R15, `(.L_x_5932) ;  /* 0x000000000f0c7348 */ /* 0x00ffea0003c00000 */
[----:B------:R-:W-:Y:S02]  /*170f0*/  ELECT P6, UR62, PT ;  /* 0x00000000003e782f */ /* 0x000fe400038c0000 */
[----:B------:R-:W-:Y:S01]  /*17100*/  MOV R14, UR62 ;  /* 0x0000003e000e7c02 */ /* 0x000fe20008000f00 */
[----:B0123--:R-:W-:Y:S10]  /*17110*/  ENDCOLLECTIVE ;  /* 0x000000000000791b */ /* 0x00fff40003800000 */
.L_x_5932:
[----:B------:R-:W-:Y:S05]  /*17120*/  BSYNC B1 ;  /* 0x0000000000017941 */ /* 0x000fea0003800000 */
.L_x_5931:
[----:B------:R-:W-:Y:S05]  /*17130*/  BRA `(.L_x_5933) ;  /* 0xffffffb800487947 */ /* 0x000fea000383ffff */
.L_x_5796:
[----:B0-----:R0:W4:Y:S02]  /*17140*/  SYNCS.PHASECHK.TRANS64.TRYWAIT P1, [R3+URZ+0x32440], R2 ;  /* 0x03244002030075a7 */ /* 0x001124000802017f */
[----:B----4-:R-:W-:Y:S05]  /*17150*/  @!P1 NANOSLEEP.SYNCS 0x989680 ;  /* 0x009896800000995d */ /* 0x010fea0003900000 */
[----:B------:R-:W4:Y:S02]  /*17160*/  @!P1 SYNCS.PHASECHK.TRANS64 P1, [R3+URZ+0x32440], R2 ;  /* 0x03244002030095a7 */ /* 0x000f24000802007f */
[----:B----4-:R-:W-:Y:S05]  /*17170*/  @!P1 BRA `(.L_x_5796) ;  /* 0xfffffffc00f09947 */ /* 0x010fea000383ffff */
[----:B------:R-:W-:Y:S05]  /*17180*/  BRA `(.L_x_5934) ;  /* 0xffffffb800707947 */ /* 0x000fea000383ffff */
.L_x_5798:
[----:B----4-:R4:W0:Y:S02]  /*17190*/  SYNCS.PHASECHK.TRANS64.TRYWAIT P1, [R5+URZ+0x32440], R0 ;  /* 0x03244000050075a7 */ /* 0x010824000802017f */
[----:B0-----:R-:W-:Y:S05]  /*171a0*/  @!P1 NANOSLEEP.SYNCS 0x989680 ;  /* 0x009896800000995d */ /* 0x001fea0003900000 */
[----:B------:R-:W0:Y:S02]  /*171b0*/  @!P1 SYNCS.PHASECHK.TRANS64 P1, [R5+URZ+0x32440], R0 ;  /* 0x03244000050095a7 */ /* 0x000e24000802007f */
[----:B0-----:R-:W-:Y:S05]  /*171c0*/  @!P1 BRA `(.L_x_5798) ;  /* 0xfffffffc00f09947 */ /* 0x001fea000383ffff */
[----:B------:R-:W-:Y:S05]  /*171d0*/  BRA `(.L_x_5935) ;  /* 0xffffffb8007c7947 */ /* 0x000fea000383ffff */
.L_x_5800:
[----:B------:R0:W0:Y:S02]  /*171e0*/  SYNCS.PHASECHK.TRANS64.TRYWAIT P1, [R3+URZ+0x32460], R2 ;  /* 0x03246002030075a7 */ /* 0x000024000802017f */
[----:B0-----:R-:W-:Y:S05]  /*171f0*/  @!P1 NANOSLEEP.SYNCS 0x989680 ;  /* 0x009896800000995d */ /* 0x001fea0003900000 */
[----:B------:R-:W0:Y:S02]  /*17200*/  @!P1 SYNCS.PHASECHK.TRANS64 P1, [R3+URZ+0x32460], R2 ;  /* 0x03246002030095a7 */ /* 0x000e24000802007f */
[----:B0-----:R-:W-:Y:S05]  /*17210*/  @!P1 BRA `(.L_x_5800) ;  /* 0xfffffffc00f09947 */ /* 0x001fea000383ffff */
[----:B------:R-:W-:Y:S05]  /*17220*/  BRA `(.L_x_5936) ;  /* 0xffffffb800787947 */ /* 0x000fea000383ffff */
.L_x_5937:
        /* <DEDUP_REMOVED lines=13> */
.L_x_6467:


//--------------------- .text._ZN7cutlass13device_kernelIN5flash11enable_sm90INS1_16FlashAttnFwdSm90INS1_25CollectiveMainloopFwdSm90ILi2EN4cute5tupleIJNS5_1CILi1EEES8_S8_EEENS6_IJNS7_ILi128EEENS7_ILi96EEENS7_ILi64EEEEEELi256ENS_10bfloat16_tEfNS_4arch4Sm90ELb1ELb0ELb0ELb1ELb1ELb1ELb1ELb1ELb0ELb1ELb0ELb0EEENS1_21CollectiveEpilogueFwdINS6_IJSA_NS7_ILi256EEESB_EEES9_SE_SG_Li256ELb1ELb1ELb0ELb0EEENS1_36VarlenDynamicPersistentTileSchedulerILi128ELi96ELi256ELi128ELb0ELb1ELb1ELb1ELb1ELb1EEEEEEEEEvNT_6ParamsE --------------------------
	.section	.text._ZN7cutlass13device_kernelIN5flash11enable_sm90INS1_16FlashAttnFwdSm90INS1_25CollectiveMainloopFwdSm90ILi2EN4cute5tupleIJNS5_1CILi1EEES8_S8_EEENS6_IJNS7_ILi128EEENS7_ILi96EEENS7_ILi64EEEEEELi256ENS_10bfloat16_tEfNS_4arch4Sm90ELb1ELb0ELb0ELb1ELb1ELb1ELb1ELb1ELb0ELb1ELb0ELb0EEENS1_21CollectiveEpilogueFwdINS6_IJSA_NS7_ILi256EEESB_EEES9_SE_SG_Li256ELb1ELb1ELb0ELb0EEENS1_36VarlenDynamicPersistentTileSchedulerILi128ELi96ELi256ELi128ELb0ELb1ELb1ELb1ELb1ELb1EEEEEEEEEvNT_6ParamsE,"ax",@progbits
	.align	128
.text._ZN7cutlass13device_kernelIN5flash11enable_sm90INS1_16FlashAttnFwdSm90INS1_25CollectiveMainloopFwdSm90ILi2EN4cute5tupleIJNS5_1CILi1EEES8_S8_EEENS6_IJNS7_ILi128EEENS7_ILi96EEENS7_ILi64EEEEEELi256ENS_10bfloat16_tEfNS_4arch4Sm90ELb1ELb0ELb0ELb1ELb1ELb1ELb1ELb1ELb0ELb1ELb0ELb0EEENS1_21CollectiveEpilogueFwdINS6_IJSA_NS7_ILi256EEESB_EEES9_SE_SG_Li256ELb1ELb1ELb0ELb0EEENS1_36VarlenDynamicPersistentTileSchedulerILi128ELi96ELi256ELi128ELb0ELb1ELb1ELb1ELb1ELb1EEEEEEEEEvNT_6ParamsE:
        .type           _ZN7cutlass13device_kernelIN5flash11enable_sm90INS1_16FlashAttnFwdSm90INS1_25CollectiveMainloopFwdSm90ILi2EN4cute5tupleIJNS5_1CILi1EEES8_S8_EEENS6_IJNS7_ILi128EEENS7_ILi96EEENS7_ILi64EEEEEELi256ENS_10bfloat16_tEfNS_4arch4Sm90ELb1ELb0ELb0ELb1ELb1ELb1ELb1ELb1ELb0ELb1ELb0ELb0EEENS1_21CollectiveEpilogueFwdINS6_IJSA_NS7_ILi256EEESB_EEES9_SE_SG_Li256ELb1ELb1ELb0ELb0EEENS1_36VarlenDynamicPersistentTileSchedulerILi128ELi96ELi256ELi128ELb0ELb1ELb1ELb1ELb1ELb1EEEEEEEEEvNT_6ParamsE,@function
        .size           _ZN7cutlass13device_kernelIN5flash11enable_sm90INS1_16FlashAttnFwdSm90INS1_25CollectiveMainloopFwdSm90ILi2EN4cute5tupleIJNS5_1CILi1EEES8_S8_EEENS6_IJNS7_ILi128EEENS7_ILi96EEENS7_ILi64EEEEEELi256ENS_10bfloat16_tEfNS_4arch4Sm90ELb1ELb0ELb0ELb1ELb1ELb1ELb1ELb1ELb0ELb1ELb0ELb0EEENS1_21CollectiveEpilogueFwdINS6_IJSA_NS7_ILi256EEESB_EEES9_SE_SG_Li256ELb1ELb1ELb0ELb0EEENS1_36VarlenDynamicPersistentTileSchedulerILi128ELi96ELi256ELi128ELb0ELb1ELb1ELb1ELb1ELb1EEEEEEEEEvNT_6ParamsE,(.L_x_6468 - _ZN7cutlass13device_kernelIN5flash11enable_sm90INS1_16FlashAttnFwdSm90INS1_25CollectiveMainloopFwdSm90ILi2EN4cute5tupleIJNS5_1CILi1EEES8_S8_EEENS6_IJNS7_ILi128EEENS7_ILi96EEENS7_ILi64EEEEEELi256ENS_10bfloat16_tEfNS_4arch4Sm90ELb1ELb0ELb0ELb1ELb1ELb1ELb1ELb1ELb0ELb1ELb0ELb0EEENS1_21CollectiveEpilogueFwdINS6_IJSA_NS7_ILi256EEESB_EEES9_SE_SG_Li256ELb1ELb1ELb0ELb0EEENS1_36VarlenDynamicPersistentTileSchedulerILi128ELi96ELi256ELi128ELb0ELb1ELb1ELb1ELb1ELb1EEEEEEEEEvNT_6ParamsE)
        .other          _ZN7cutlass13device_kernelIN5flash11enable_sm90INS1_16FlashAttnFwdSm90INS1_25CollectiveMainloopFwdSm90ILi2EN4cute5tupleIJNS5_1CILi1EEES8_S8_EEENS6_IJNS7_ILi128EEENS7_ILi96EEENS7_ILi64EEEEEELi256ENS_10bfloat16_tEfNS_4arch4Sm90ELb1ELb0ELb0ELb1ELb1ELb1ELb1ELb1ELb0ELb1ELb0ELb0EEENS1_21CollectiveEpilogueFwdINS6_IJSA_NS7_ILi256EEESB_EEES9_SE_SG_Li256ELb1ELb1ELb0ELb0EEENS1_36VarlenDynamicPersistentTileSchedulerILi128ELi96ELi256ELi128ELb0ELb1ELb1ELb1ELb1ELb1EEEEEEEEEvNT_6ParamsE,@"STO_CUDA_ENTRY STV_DEFAULT"
_ZN7cutlass13device_kernelIN5flash11enable_sm90INS1_16FlashAttnFwdSm90INS1_25CollectiveMainloopFwdSm90ILi2EN4cute5tupleIJNS5_1CILi1EEES8_S8_EEENS6_IJNS7_ILi128EEENS7_ILi96EEENS7_ILi64EEEEEELi256ENS_10bfloat16_tEfNS_4arch4Sm90ELb1ELb0ELb0ELb1ELb1ELb1ELb1ELb1ELb0ELb1ELb0ELb0EEENS1_21CollectiveEpilogueFwdINS6_IJSA_NS7_ILi256EEESB_EEES9_SE_SG_Li256ELb1ELb1ELb0ELb0EEENS1_36VarlenDynamicPersistentTileSchedulerILi128ELi96ELi256ELi128ELb0ELb1ELb1ELb1ELb1ELb1EEEEEEEEEvNT_6ParamsE:
        /* <DEDUP_REMOVED lines=18> */
.L_x_5939:
[----:B------:R-:W-:Y:S05]  /*0120*/  BSYNC B0 ;  /* 0x0000000000007941 */ /* 0x000fea0003800000 */
.L_x_5938:
        /* <DEDUP_REMOVED lines=43> */
.L_x_5940:
        /* <DEDUP_REMOVED lines=22> */
.L_x_5941:
        /* <DEDUP_REMOVED lines=18> */
.L_x_5942:
        /* <DEDUP_REMOVED lines=22> */
.L_x_5943:
        /* <DEDUP_REMOVED lines=22> */
.L_x_5944:
[----:B------:R-:W-:Y:S01]  /*0920*/  PLOP3.LUT P0, PT, PT, PT, UP0, 0x80, 0x0 ;  /* 0x000000000000781c */ /* 0x000fe20003f0f008 */
[----:B------:R-:W-:Y:S01]  /*0930*/  UMOV UR36, 0x1 ;  /* 0x0000000100247882 */ /* 0x000fe20000000000 */
[----:B------:R-:W-:Y:S01]  /*0940*/  NOP ;  /* 0x0000000000007918 */ /* 0x000fe20000000000 */
[----:B------:R-:W-:Y:S01]  /*0950*/  USEL UR36, UR36, 0x2, !UP0 ;  /* 0x0000000224247887 */ /* 0x000fe2000c000000 */
[----:B------:R-:W-:Y:S01]  /*0960*/  BSSY B9, `(.L_x_5945) ;  /* 0x0001c96000097945 */ /* 0x000fe20003800000 */
[----:B------:R-:W-:Y:S01]  /*0970*/  ULDC.64 UR42, c[0x0][0x208] ;  /* 0x00008200002a7ab9 */ /* 0x000fe20000000a00 */
[----:B0123--:R-:W-:Y:S07]  /*0980*/  BAR.SYNC.DEFER_BLOCKING 0x0 ;  /* 0x0000000000007b1d */ /* 0x00ffee0000010000 */
[----:B------:R-:W-:Y:S05]  /*0990*/  @!P0 BRA `(.L_x_5946) ;  /* 0x0000015000388947 */ /* 0x000fea0003800000 */
.L_x_5947:
        /* <DEDUP_REMOVED lines=21> */
[----:B------:R-:W-:Y:S01]  /*0af0*/  CS2R R18, SRZ ;  /* 0x0000000000127805 */ /* 0x000fe2000001ff00 */
[----:B------:R-:W-:Y:S01]  /*0b00*/  IMAD.MOV.U32 R211, RZ, RZ, RZ ;  /* 0x000000ffffd37224 */ /* 0x000fe200078e00ff */
[----:B------:R-:W-:Y:S01]  /*0b10*/  ULOP3.LUT UR44, UR36, 0x1, URZ, 0xfc, !UPT ;  /* 0x00000001242c7892 */ /* 0x000fe2000f8efc3f */
[----:B------:R-:W-:Y:S01]  /*0b20*/  IMAD.MOV.U32 R207, RZ, RZ, RZ ;  /* 0x000000ffffcf7224 */ /* 0x000fe200078e00ff */
[----:B------:R-:W-:-:S04]  /*0b30*/  SHF.R.S32.HI R0, RZ, 0x1f, R14 ;  /* 0x0000001fff007819 */ /* 0x000fc8000001140e */
[----:B------:R-:W-:-:S04]  /*0b40*/  LEA.HI R2, R0, R14, RZ, 0x7 ;  /* 0x0000000e00027211 */ /* 0x000fc800078f38ff */
[----:B------:R-:W-:-:S05]  /*0b50*/  LOP3.LUT R3, R2, 0xffffff80, RZ, 0xc0, !PT ;  /* 0xffffff8002037812 */ /* 0x000fca00078ec0ff */
[----:B------:R-:W-:Y:S01]  /*0b60*/  IMAD.IADD R7, R14, 0x1, -R3 ;  /* 0x000000010e077824 */ /* 0x000fe200078e0a03 */
[----:B------:R-:W-:-:S04]  /*0b70*/  SHF.R.S32.HI R3, RZ, 0x7, R2 ;  /* 0x00000007ff037819 */ /* 0x000fc80000011402 */
[----:B------:R-:W-:-:S04]  /*0b80*/  SHF.R.S32.HI R6, RZ, 0x1f, R7 ;  /* 0x0000001fff067819 */ /* 0x000fc80000011407 */
[CC--:B------:R-:W-:Y:S02]  /*0b90*/  LEA.HI R9, R6.reuse, R7.reuse, RZ, 0x2 ;  /* 0x0000000706097211 */ /* 0x0c0fe400078f10ff */
[----:B------:R-:W-:Y:S02]  /*0ba0*/  LEA.HI R10, R6, R7, RZ, 0x5 ;  /* 0x00000007060a7211 */ /* 0x000fe400078f28ff */
[--C-:B------:R-:W-:Y:S02]  /*0bb0*/  SHF.R.S32.HI R5, RZ, 0x2, R9.reuse ;  /* 0x00000002ff057819 */ /* 0x100fe40000011409 */
[----:B------:R-:W-:Y:S02]  /*0bc0*/  SHF.R.S32.HI R4, RZ, 0x1f, R9 ;  /* 0x0000001fff047819 */ /* 0x000fe40000011409 */
[----:B------:R-:W-:Y:S02]  /*0bd0*/  LEA.HI R6, R0, R14, RZ, 0x2 ;  /* 0x0000000e00067211 */ /* 0x000fe400078f10ff */
[----:B------:R-:W-:-:S02]  /*0be0*/  LEA.HI R4, R4, R5, RZ, 0x3 ;  /* 0x0000000504047211 */ /* 0x000fc400078f18ff */
[----:B------:R-:W-:Y:S02]  /*0bf0*/  SHF.R.S32.HI R10, RZ, 0x5, R10 ;  /* 0x00000005ff0a7819 */ /* 0x000fe4000001140a */
[----:B------:R-:W-:Y:S02]  /*0c00*/  LOP3.LUT R8, R4, 0xfffffff8, RZ, 0xc0, !PT ;  /* 0xfffffff804087812 */ /* 0x000fe400078ec0ff */
[----:B------:R-:W-:Y:S02]  /*0c10*/  LEA.HI R4, R2, R3, RZ, 0x1 ;  /* 0x0000000302047211 */ /* 0x000fe400078f08ff */
[-C--:B------:R-:W-:Y:S01]  /*0c20*/  LEA.HI R2, R0, R14.reuse, RZ, 0x4 ;  /* 0x0000000e00027211 */ /* 0x080fe200078f20ff */
[----:B------:R-:W-:Y:S01]  /*0c30*/  IMAD.IADD R11, R5, 0x1, -R8 ;  /* 0x00000001050b7824 */ /* 0x000fe200078e0a08 */
[----:B------:R-:W-:Y:S02]  /*0c40*/  LOP3.LUT R8, R4, 0x3fffffe, RZ, 0xc0, !PT ;  /* 0x03fffffe04087812 */ /* 0x000fe400078ec0ff */
[----:B------:R-:W-:Y:S01]  /*0c50*/  LOP3.LUT R4, R6, 0xfffffffc, RZ, 0xc0, !PT ;  /* 0xfffffffc06047812 */ /* 0x000fe200078ec0ff */
[----:B------:R-:W-:Y:S01]  /*0c60*/  IMAD R11, R10, 0x10, R11 ;  /* 0x000000100a0b7824 */ /* 0x000fe200078e020b */
[----:B------:R-:W-:Y:S01]  /*0c70*/  SHF.R.S32.HI R5, RZ, 0x4, R2 ;  /* 0x00000004ff057819 */ /* 0x000fe20000011402 */
[----:B------:R-:W-:Y:S01]  /*0c80*/  IMAD.IADD R8, R3, 0x1, -R8 ;  /* 0x0000000103087824 */ /* 0x000fe200078e0a08 */
[----:B------:R-:W-:Y:S01]  /*0c90*/  LEA.HI R0, R0, R14, RZ, 0x5 ;  /* 0x0000000e00007211 */ /* 0x000fe200078f28ff */
[----:B------:R-:W-:Y:S01]  /*0ca0*/  IMAD.IADD R12, R14, 0x1, -R4 ;  /* 0x000000010e0c7824 */ /* 0x000fe200078e0a04 */
[----:B------:R-:W-:Y:S01]  /*0cb0*/  LEA.HI R3, R2, R5, RZ, 0x1 ;  /* 0x0000000502037211 */ /* 0x000fe200078f08ff */
[----:B------:R-:W-:Y:S01]  /*0cc0*/  IMAD R8, R8, 0x40, R11 ;  /* 0x0000004008087824 */ /* 0x000fe200078e020b */
[----:B------:R-:W-:Y:S01]  /*0cd0*/  LOP3.LUT R2, R2, 0x3fffff0, RZ, 0xc0, !PT ;  /* 0x03fffff002027812 */ /* 0x000fe200078ec0ff */
[C---:B------:R-:W-:Y:S01]  /*0ce0*/  IMAD.SHL.U32 R16, R12.reuse, 0x8, RZ ;  /* 0x000000080c107824 */ /* 0x040fe200078e00ff */
[----:B------:R-:W-:Y:S01]  /*0cf0*/  LOP3.LUT R4, R3, 0x1ffffffe, RZ, 0xc0, !PT ;  /* 0x1ffffffe03047812 */ /* 0x000fe200078ec0ff */
[C---:B------:R-:W-:Y:S01]  /*0d00*/  IMAD.SHL.U32 R204, R12.reuse, 0x4, RZ ;  /* 0x000000040ccc7824 */ /* 0x040fe200078e00ff */
[----:B------:R-:W-:Y:S01]  /*0d10*/  LEA.HI R3, R12, R12, RZ, 0x1 ;  /* 0x0000000c0c037211 */ /* 0x000fe200078f08ff */
[----:B------:R-:W-:Y:S01]  /*0d20*/  IMAD.IADD R2, R14, 0x1, -R2 ;  /* 0x000000010e027824 */ /* 0x000fe200078e0a02 */
[----:B------:R-:W-:Y:S01]  /*0d30*/  SHF.R.S32.HI R13, RZ, 0x5, R0 ;  /* 0x00000005ff0d7819 */ /* 0x000fe20000011400 */
[----:B------:R-:W-:Y:S01]  /*0d40*/  IMAD.IADD R4, R5, 0x1, -R4 ;  /* 0x0000000105047824 */ /* 0x000fe200078e0a04 */
[----:B------:R-:W-:Y:S01]  /*0d50*/  LOP3.LUT R3, R3, 0x1ffffffe, RZ, 0xc0, !PT ;  /* 0x1ffffffe03037812 */ /* 0x000fe200078ec0ff */
[----:B------:R-:W-:Y:S01]  /*0d60*/  VIADD R216, R16, 0x80 ;  /* 0x0000008010d87836 */ /* 0x000fe20000000000 */
[----:B------:R-:W-:Y:S01]  /*0d70*/  LOP3.LUT R0, R9, 0x7ffffffc, RZ, 0xc0, !PT ;  /* 0x7ffffffc09007812 */ /* 0x000fe200078ec0ff */
[----:B------:R-:W-:Y:S01]  /*0d80*/  IMAD R5, R13, 0x10, R2 ;  /* 0x000000100d057824 */ /* 0x000fe200078e0202 */
        /* <DEDUP_REMOVED lines=8> */
[----:B------:R0:W-:Y:S01]  /*0e10*/  STL [R1+0x8c], R2 ;  /* 0x00008c0201007387 */ /* 0x0001e20000100800 */
[----:B------:R-:W-:Y:S01]  /*0e20*/  VIADD R5, R206, 0x40 ;  /* 0x00000040ce057836 */ /* 0x000fe20000000000 */
[----:B------:R-:W-:Y:S01]  /*0e30*/  LEA.HI R3, R3, R206, RZ, 0x3 ;  /* 0x000000ce03037211 */ /* 0x000fe200078f18ff */
[C---:B------:R-:W-:Y:S01]  /*0e40*/  VIADD R213, R16.reuse, 0xa0 ;  /* 0x000000a010d57836 */ /* 0x040fe20000000000 */
[----:B------:R1:W-:Y:S01]  /*0e50*/  STL [R1+0x88], R0 ;  /* 0x0000880001007387 */ /* 0x0003e20000100800 */
[C---:B------:R-:W-:Y:S01]  /*0e60*/  VIADD R218, R16.reuse, 0xc0 ;  /* 0x000000c010da7836 */ /* 0x040fe20000000000 */
[----:B------:R-:W-:Y:S01]  /*0e70*/  LOP3.LUT R3, R3, 0xfffffff8, RZ, 0xc0, !PT ;  /* 0xfffffff803037812 */ /* 0x000fe200078ec0ff */
[----:B------:R-:W-:Y:S01]  /*0e80*/  VIADD R217, R16, 0xe0 ;  /* 0x000000e010d97836 */ /* 0x000fe20000000000 */
[----:B------:R-:W-:Y:S01]  /*0e90*/  STL [R1+0x98], RZ ;  /* 0x000098ff01007387 */ /* 0x000fe20000100800 */
[----:B------:R-:W-:Y:S01]  /*0ea0*/  IMAD.SHL.U32 R4, R4, 0x8, RZ ;  /* 0x0000000804047824 */ /* 0x000fe200078e00ff */
[----:B0-----:R-:W-:Y:S01]  /*0eb0*/  SHF.R.S32.HI R2, RZ, 0x1f, R5 ;  /* 0x0000001fff027819 */ /* 0x001fe20000011405 */
[----:B------:R-:W-:-:S02]  /*0ec0*/  IMAD.IADD R6, R206, 0x1, -R3 ;  /* 0x00000001ce067824 */ /* 0x000fc400078e0a03 */
[----:B------:R-:W-:Y:S01]  /*0ed0*/  VIADD R210, R16, 0x40 ;  /* 0x0000004010d27836 */ /* 0x000fe20000000000 */
[----:B------:R-:W-:Y:S01]  /*0ee0*/  LEA.HI R3, R2, R5, RZ, 0x3 ;  /* 0x0000000502037211 */ /* 0x000fe200078f18ff */
[----:B-1----:R-:W-:Y:S01]  /*0ef0*/  IMAD.SHL.U32 R0, R5, 0x40, RZ ;  /* 0x0000004005007824 */ /* 0x002fe200078e00ff */
[----:B------:R0:W-:Y:S01]  /*0f00*/  STL [R1+0x9c], R6 ;  /* 0x00009c0601007387 */ /* 0x0001e20000100800 */
[----:B------:R-:W-:Y:S02]  /*0f10*/  VIADD R2, R16, 0x20 ;  /* 0x0000002010027836 */ /* 0x000fe40000000000 */
[----:B------:R-:W-:Y:S01]  /*0f20*/  IMAD.SHL.U32 R3, R3, 0x40, RZ ;  /* 0x0000004003037824 */ /* 0x000fe200078e00ff */
[----:B------:R-:W-:Y:S01]  /*0f30*/  LOP3.LUT R0, R0, 0x1c0, RZ, 0xc0, !PT ;  /* 0x000001c000007812 */ /* 0x000fe200078ec0ff */
[----:B------:R-:W-:Y:S01]  /*0f40*/  VIADD R209, R16, 0x60 ;  /* 0x0000006010d17836 */ /* 0x000fe20000000000 */
[----:B------:R-:W-:Y:S01]  /*0f50*/  SHF.R.S32.HI R208, RZ, 0x1f, R2 ;  /* 0x0000001fffd07819 */ /* 0x000fe20000011402 */
[----:B------:R-:W-:Y:S01]  /*0f60*/  VIADD R212, R204, 0x10 ;  /* 0x00000010ccd47836 */ /* 0x000fe20000000000 */
[----:B------:R-:W-:-:S02]  /*0f70*/  LOP3.LUT R3, R3, 0xfffffe00, RZ, 0xc0, !PT ;  /* 0xfffffe0003037812 */ /* 0x000fc400078ec0ff */
[----:B------:R-:W-:Y:S02]  /*0f80*/  SHF.R.U32.HI R5, RZ, 0x3, R0 ;  /* 0x00000003ff057819 */ /* 0x000fe40000011600 */
[----:B------:R-:W-:Y:S01]  /*0f90*/  LOP3.LUT R0, R0, 0x38, R16, 0xf8, !PT ;  /* 0x0000003800007812 */ /* 0x000fe200078ef810 */
[----:B------:R1:W-:Y:S01]  /*0fa0*/  STL [R1+0x84], R3 ;  /* 0x0000840301007387 */ /* 0x0003e20000100800 */
[----:B0-----:R-:W-:-:S03]  /*0fb0*/  SHF.R.S32.HI R6, RZ, 0x1f, R213 ;  /* 0x0000001fff067819 */ /* 0x001fc600000114d5 */
[----:B------:R-:W-:Y:S04]  /*0fc0*/  STL [R1+0x7c], R7 ;  /* 0x00007c0701007387 */ /* 0x000fe80000100800 */
[----:B------:R-:W-:Y:S01]  /*0fd0*/  STL [R1+0x78], R6 ;  /* 0x0000780601007387 */ /* 0x000fe20000100800 */
[----:B-1----:R-:W-:Y:S02]  /*0fe0*/  LOP3.LUT R3, R3, R0, R5, 0xf6, !PT ;  /* 0x0000000003037212 */ /* 0x002fe400078ef605 */
[----:B------:R-:W-:Y:S02]  /*0ff0*/  SHF.R.S32.HI R0, RZ, 0x1f, R218 ;  /* 0x0000001fff007819 */ /* 0x000fe400000114da */
[----:B------:R-:W-:-:S03]  /*1000*/  SHF.R.S32.HI R5, RZ, 0x1f, R217 ;  /* 0x0000001fff057819 */ /* 0x000fc600000114d9 */
[----:B------:R0:W-:Y:S04]  /*1010*/  STL [R1+0x74], R0 ;  /* 0x0000740001007387 */ /* 0x0001e80000100800 */
[----:B------:R1:W-:Y:S01]  /*1020*/  STL [R1+0x70], R5 ;  /* 0x0000700501007387 */ /* 0x0003e20000100800 */
[----:B0-----:R-:W-:-:S05]  /*1030*/  IMAD R0, R3, 0x2, R22 ;  /* 0x0000000203007824 */ /* 0x001fca00078e0216 */
[----:B------:R1:W-:Y:S04]  /*1040*/  STL [R1+0xa0], R0 ;  /* 0x0000a00001007387 */ /* 0x0003e80000100800 */
[----:B------:R1:W-:Y:S02]  /*1050*/  STL [R1+0xa4], R4 ;  /* 0x0000a40401007387 */ /* 0x0003e40000100800 */
.L_x_6106:
[----:B01----:R-:W0:Y:S02]  /*1060*/  LDC.64 R4, c[0x0][0xd88] ;  /* 0x00036200ff047b82 */ /* 0x003e240000000a00 */
        /* <DEDUP_REMOVED lines=8> */
[----:B------:R-:W-:Y:S01]  /*10f0*/  ISETP.NE.U32.AND P0, PT, RZ, UR6, PT ;  /* 0x00000006ff007c0c */ /* 0x000fe2000bf05070 */
[----:B------:R-:W-:Y:S01]  /*1100*/  IMAD.MOV.U32 R33, RZ, RZ, RZ ;  /* 0x000000ffff217224 */ /* 0x000fe200078e00ff */
[----:B------:R-:W-:-:S02]  /*1110*/  ISETP.NE.AND.EX P1, PT, RZ, UR5, PT, P1 ;  /* 0x00000005ff007c0c */ /* 0x000fc4000bf25310 */
[----:B------:R-:W-:Y:S02]  /*1120*/  ISETP.NE.AND.EX P0, PT, RZ, UR7, PT, P0 ;  /* 0x00000007ff007c0c */ /* 0x000fe4000bf05300 */
[----:B--2---:R-:W-:Y:S01]  /*1130*/  SHF.R.S32.HI R0, RZ, 0x1f, R10 ;  /* 0x0000001fff007819 */ /* 0x004fe2000001140a */
[----:B------:R-:W-:-:S08]  /*1140*/  IMAD.SHL.U32 R34, R10, 0x4, RZ ;  /* 0x000000040a227824 */ /* 0x000fd000078e00ff */
[C---:B------:R-:W-:Y:S01]  /*1150*/  @P1 LEA R6, P2, R10.reuse, UR4, 0x2 ;  /* 0x000000040a061c11 */ /* 0x040fe2000f8410ff */
[----:B------:R0:W-:Y:S01]  /*1160*/  STL [R1+0x90], R10 ;  /* 0x0000900a01007387 */ /* 0x0001e20000100800 */
[C-C-:B------:R-:W-:Y:S02]  /*1170*/  SHF.L.U64.HI R35, R10.reuse, 0x2, R0.reuse ;  /* 0x000000020a237819 */ /* 0x140fe40000010200 */
[----:B------:R-:W-:Y:S02]  /*1180*/  @P1 LEA.HI.X R7, R10, UR5, R0, 0x2, P2 ;  /* 0x000000050a071c11 */ /* 0x000fe400090f1400 */
[----:B------:R-:W-:Y:S01]  /*1190*/  ISETP.NE.U32.AND P2, PT, RZ, UR8, PT ;  /* 0x00000008ff007c0c */ /* 0x000fe2000bf45070 */
[----:B------:R-:W-:Y:S01]  /*11a0*/  ULDC UR4, c[0x0][0x288] ;  /* 0x0000a20000047ab9 */ /* 0x000fe20000000800 */
[----:B------:R-:W-:Y:S01]  /*11b0*/  IADD3 R8, P3, R34, UR6, RZ ;  /* 0x0000000622087c10 */ /* 0x000fe2000ff7e0ff */
[----:B------:R0:W5:Y:S01]  /*11c0*/  @P1 LDG.E R3, desc[UR42][R6.64] ;  /* 0x0000002a06031981 */ /* 0x000162000c1e1900 */
[----:B------:R-:W-:Y:S01]  /*11d0*/  ISETP.NE.AND.EX P2, PT, RZ, UR9, PT, P2 ;  /* 0x00000009ff007c0c */ /* 0x000fe2000bf45320 */
[----:B------:R-:W-:Y:S01]  /*11e0*/  IMAD.U32 R219, RZ, RZ, UR4 ;  /* 0x00000004ffdb7e24 */ /* 0x000fe2000f8e00ff */
[----:B------:R-:W-:Y:S01]  /*11f0*/  IADD3.X R9, R35, UR7, RZ, P3, !PT ;  /* 0x0000000723097c10 */ /* 0x000fe20009ffe4ff */
[----:B------:R-:W-:-:S04]  /*1200*/  ULDC.64 UR4, c[0x0][0x418] ;  /* 0x0001060000047ab9 */ /* 0x000fc80000000a00 */
[----:B------:R0:W5:Y:S06]  /*1210*/  @P0 LDG.E R33, desc[UR42][R8.64] ;  /* 0x0000002a08210981 */ /* 0x00016c000c1e1900 */
        /* <DEDUP_REMOVED lines=13> */
[----:B0--3--:R-:W-:Y:S06]  /*12f0*/  @P2 BRA `(.L_x_5949) ;  /* 0x0000000000242947 */ /* 0x009fec0003800000 */
        /* <DEDUP_REMOVED lines=9> */
.L_x_5949:
        /* <DEDUP_REMOVED lines=9> */
.L_x_5950:
[----:B------:R-:W-:Y:S05]  /*1420*/  @!P0 BRA `(.L_x_5951) ;  /* 0x00000000000c8947 */ /* 0x000fea0003800000 */
[----:B------:R-:W2:Y:S04]  /*1430*/  LDG.E R5, desc[UR42][R8.64] ;  /* 0x0000002a08057981 */ /* 0x000ea8000c1e1900 */
[----:B------:R-:W2:Y:S02]  /*1440*/  LDG.E R32, desc[UR42][R8.64+0x4] ;  /* 0x0000042a08207981 */ /* 0x000ea4000c1e1900 */
[----:B--2---:R-:W-:-:S07]  /*1450*/  IMAD.IADD R32, R32, 0x1, -R5 ;  /* 0x0000000120207824 */ /* 0x004fce00078e0a05 */
.L_x_5951:
        /* <DEDUP_REMOVED lines=16> */
[----:B------:R-:W-:Y:S02]  /*1560*/  IMAD.SHL.U32 R10, R101, 0x80, RZ ;  /* 0x00000080650a7824 */ /* 0x000fe400078e00ff */
[----:B------:R-:W-:Y:S02]  /*1570*/  IMAD.IADD R8, R32, 0x1, -R3 ;  /* 0x0000000120087824 */ /* 0x000fe400078e0a03 */
[----:B0-----:R-:W-:Y:S01]  /*1580*/  VIADD R4, R10, 0x7f ;  /* 0x0000007f0a047836 */ /* 0x001fe20000000000 */
[----:B------:R0:W-:Y:S07]  /*1590*/  STL [R1+0x6c], R10 ;  /* 0x00006c0a01007387 */ /* 0x0001ee0000100800 */
[----:B------:R-:W1:Y:S08]  /*15a0*/  @P1 LDC R11, c[0x0][0x44c] ;  /* 0x00011300ff0b1b82 */ /* 0x000e700000000800 */
[----:B------:R-:W4:Y:S01]  /*15b0*/  @P1 LDC R5, c[0x0][0x450] ;  /* 0x00011400ff051b82 */ /* 0x000f220000000800 */
[----:B--2---:R-:W-:-:S02]  /*15c0*/  @P0 IMAD.IADD R25, R9, 0x1, -R0 ;  /* 0x0000000109190824 */ /* 0x004fc400078e0a00 */
[----:B-1----:R-:W-:-:S04]  /*15d0*/  @P1 IMAD.HI.U32 R0, R4, R11, RZ ;  /* 0x0000000b04001227 */ /* 0x002fc800078e00ff */
[----:B---3--:R-:W-:Y:S01]  /*15e0*/  IMAD.IADD R6, R8, 0x1, R25 ;  /* 0x0000000108067824 */ /* 0x008fe200078e0219 */
[----:B----4-:R-:W-:-:S03]  /*15f0*/  @P1 SHF.R.U32.HI R4, RZ, R5, R0 ;  /* 0x00000005ff041219 */ /* 0x010fc60000011600 */
[C---:B------:R-:W-:Y:S01]  /*1600*/  VIADD R0, R6.reuse, 0x5f ;  /* 0x0000005f06007836 */ /* 0x040fe20000000000 */
[----:B------:R-:W-:Y:S01]  /*1610*/  IADD3 R31, R6, 0x60, -R219 ;  /* 0x00000060061f7810 */ /* 0x000fe20007ffe8db */
[----:B------:R0:W-:Y:S02]  /*1620*/  STL [R1+0x80], R6 ;  /* 0x0000800601007387 */ /* 0x0001e40000100800 */
[----:B------:R-:W-:-:S04]  /*1630*/  IMAD.HI R0, R0, 0x2aaaaaab, RZ ;  /* 0x2aaaaaab00007827 */ /* 0x000fc800078e02ff */
[----:B------:R-:W-:Y:S01]  /*1640*/  IMAD.IADD R4, R31, 0x1, R4 ;  /* 0x000000011f047824 */ /* 0x000fe200078e0204 */
[----:B------:R-:W-:-:S03]  /*1650*/  SHF.R.U32.HI R3, RZ, 0x1f, R0 ;  /* 0x0000001fff037819 */ /* 0x000fc60000011600 */
[----:B------:R-:W-:Y:S01]  /*1660*/  IMAD.HI R4, R4, 0x2aaaaaab, RZ ;  /* 0x2aaaaaab04047827 */ /* 0x000fe200078e02ff */
[----:B------:R-:W-:-:S04]  /*1670*/  LEA.HI.SX32 R172, R0, R3, 0x1c ;  /* 0x0000000300ac7211 */ /* 0x000fc800078fe2ff */
[----:B------:R-:W-:-:S04]  /*1680*/  SHF.R.U32.HI R5, RZ, 0x1f, R4 ;  /* 0x0000001fff057819 */ /* 0x000fc80000011604 */
[----:B------:R-:W-:Y:S01]  /*1690*/  LEA.HI.SX32 R5, R4, R5, 0x1c ;  /* 0x0000000504057211 */ /* 0x000fe200078fe2ff */
[----:B------:R-:W-:-:S03]  /*16a0*/  IMAD.MOV R4, RZ, RZ, -R8 ;  /* 0x000000ffff047224 */ /* 0x000fc600078e0a08 */
[----:B------:R-:W-:Y:S02]  /*16b0*/  VIMNMX R5, R172, R5, PT ;  /* 0x00000005ac057248 */ /* 0x000fe40003fe0100 */
[----:B------:R-:W-:-:S03]  /*16c0*/  VIMNMX R4, RZ, R4, !PT ;  /* 0x00000004ff047248 */ /* 0x000fc60007fe0100 */
        /* <DEDUP_REMOVED lines=33> */
.L_x_5954:
[----:B------:R-:W-:Y:S05]  /*18e0*/  BSYNC B6 ;  /* 0x0000000000067941 */ /* 0x000fea0003800000 */
.L_x_5953:
        /* <DEDUP_REMOVED lines=20> */
.L_x_5956:
[----:B------:R-:W-:Y:S05]  /*1a30*/  BSYNC B6 ;  /* 0x0000000000067941 */ /* 0x000fea0003800000 */
.L_x_5955:
[----:B------:R-:W2:Y:S01]  /*1a40*/  LDL R36, [R1+0x9c] ;  /* 0x00009c0001247983 */ /* 0x000ea20000100800 */
[----:B------:R-:W-:Y:S01]  /*1a50*/  ULDC.64 UR4, c[0x0][0xaf0] ;  /* 0x0002bc0000047ab9 */ /* 0x000fe20000000a00 */
[----:B------:R-:W0:Y:S01]  /*1a60*/  LDC.64 R54, c[0x0][0x408] ;  /* 0x00010200ff367b82 */ /* 0x000e220000000a00 */
[----:B------:R-:W-:-:S04]  /*1a70*/  ISETP.NE.U32.AND P0, PT, RZ, UR4, PT ;  /* 0x00000004ff007c0c */ /* 0x000fc8000bf05070 */
[----:B------:R-:W-:-:S03]  /*1a80*/  ISETP.NE.AND.EX P0, PT, RZ, UR5, PT, P0 ;  /* 0x00000005ff007c0c */ /* 0x000fc6000bf05300 */
[----:B------:R-:W1:Y:S10]  /*1a90*/  LDC.64 R48, c[0x0][0x3f8] ;  /* 0x0000fe00ff307b82 */ /* 0x000e740000000a00 */
[----:B------:R-:W-:Y:S01]  /*1aa0*/  @P0 IADD3 R4, P1, R34, UR4, RZ ;  /* 0x0000000422040c10 */ /* 0x000fe2000ff3e0ff */
[----:B------:R-:W-:-:S03]  /*1ab0*/  ULDC UR4, c[0x0][0x320] ;  /* 0x0000c80000047ab9 */ /* 0x000fc60000000800 */
[----:B------:R-:W-:Y:S02]  /*1ac0*/  @P0 IADD3.X R5, R35, UR5, RZ, P1, !PT ;  /* 0x0000000523050c10 */ /* 0x000fe40008ffe4ff */
[----:B------:R-:W-:Y:S02]  /*1ad0*/  ISETP.GE.AND P1, PT, R2, UR4, PT ;  /* 0x0000000402007c0c */ /* 0x000fe4000bf26270 */
[----:B------:R-:W-:Y:S01]  /*1ae0*/  SHF.R.S32.HI R9, RZ, 0x1f, R206 ;  /* 0x0000001fff097819 */ /* 0x000fe200000114ce */
[----:B------:R3:W4:Y:S01]  /*1af0*/  @P0 LDG.E R24, desc[UR42][R4.64] ;  /* 0x0000002a04180981 */ /* 0x000722000c1e1900 */
[----:B------:R-:W-:Y:S01]  /*1b00*/  SEL R3, RZ, 0xffffffff, P1 ;  /* 0xffffffffff037807 */ /* 0x000fe20000800000 */
[----:B------:R-:W0:Y:S01]  /*1b10*/  LDC R35, c[0x0][0x3f4] ;  /* 0x0000fd00ff237b82 */ /* 0x000e220000000800 */
[----:B------:R-:W-:Y:S02]  /*1b20*/  ISETP.GE.AND P0, PT, R16, UR4, PT ;  /* 0x0000000410007c0c */ /* 0x000fe4000bf06270 */
[----:B------:R-:W-:Y:S01]  /*1b30*/  SHF.R.S32.HI R205, RZ, 0x1f, R204 ;  /* 0x0000001fffcd7819 */ /* 0x000fe200000114cc */
[----:B------:R-:W-:Y:S01]  /*1b40*/  IMAD.SHL.U32 R3, R3, 0x2, RZ ;  /* 0x0000000203037824 */ /* 0x000fe200078e00ff */
[----:B------:R-:W-:Y:S01]  /*1b50*/  SEL R0, RZ, 0x1, P0 ;  /* 0x00000001ff007807 */ /* 0x000fe20000000000 */
[----:B------:R-:W0:Y:S01]  /*1b60*/  S2R R38, SR_TID.X ;  /* 0x0000000000267919 */ /* 0x000e220000002100 */
[----:B------:R-:W-:Y:S01]  /*1b70*/  ISETP.GE.AND P0, PT, R210, UR4, PT ;  /* 0x00000004d2007c0c */ /* 0x000fe2000bf06270 */
[----:B-1----:R-:W-:Y:S01]  /*1b80*/  IMAD.WIDE.U32 R10, R206, R48, R16 ;  /* 0x00000030ce0a7225 */ /* 0x002fe200078e0010 */
[----:B------:R-:W-:-:S02]  /*1b90*/  ISETP.GE.AND P1, PT, R209, UR4, PT ;  /* 0x00000004d1007c0c */ /* 0x000fc4000bf26270 */
[----:B------:R-:W-:Y:S01]  /*1ba0*/  LOP3.LUT R0, R3, 0x2, R0, 0xe2, !PT ;  /* 0x0000000203007812 */ /* 0x000fe200078ee200 */
[----:B------:R-:W1:Y:S01]  /*1bb0*/  S2R R37, SR_TID.X ;  /* 0x0000000000257919 */ /* 0x000e620000002100 */
[----:B------:R-:W-:Y:S01]  /*1bc0*/  SEL R3, RZ, 0x4, P0 ;  /* 0x00000004ff037807 */ /* 0x000fe20000000000 */
[----:B------:R-:W-:Y:S01]  /*1bd0*/  IMAD.MOV.U32 R63, RZ, RZ, 0x20 ;  /* 0x00000020ff3f7424 */ /* 0x000fe200078e00ff */
[----:B---3--:R-:W-:Y:S01]  /*1be0*/  SEL R4, RZ, 0x8, P1 ;  /* 0x00000008ff047807 */ /* 0x008fe20000800000 */
[----:B------:R-:W-:Y:S01]  /*1bf0*/  IMAD R65, R49, 0x60, RZ ;  /* 0x0000006031417824 */ /* 0x000fe200078e02ff */
[----:B------:R-:W-:Y:S01]  /*1c00*/  ISETP.GE.AND P0, PT, R216, UR4, PT ;  /* 0x00000004d8007c0c */ /* 0x000fe2000bf06270 */
[----:B0-----:R-:W-:Y:S01]  /*1c10*/  IMAD.SHL.U32 R57, R54, 0x40, RZ ;  /* 0x0000004036397824 */ /* 0x001fe200078e00ff */
[----:B------:R-:W-:Y:S02]  /*1c20*/  ISETP.GE.AND P1, PT, R213, UR4, PT ;  /* 0x00000004d5007c0c */ /* 0x000fe4000bf26270 */
[----:B------:R-:W-:-:S02]  /*1c30*/  LOP3.LUT R0, R4, R0, R3, 0xfe, !PT ;  /* 0x0000000004007212 */ /* 0x000fc400078efe03 */
[----:B------:R-:W-:Y:S02]  /*1c40*/  SEL R3, RZ, 0x10, P0 ;  /* 0x00000010ff037807 */ /* 0x000fe40000000000 */
[----:B------:R-:W-:Y:S02]  /*1c50*/  SEL R4, RZ, 0x20, P1 ;  /* 0x00000020ff047807 */ /* 0x000fe40000800000 */
[----:B------:R-:W-:Y:S02]  /*1c60*/  ISETP.GE.AND P0, PT, R218, UR4, PT ;  /* 0x00000004da007c0c */ /* 0x000fe4000bf06270 */
[----:B------:R-:W-:Y:S02]  /*1c70*/  ISETP.GE.AND P1, PT, R217, UR4, PT ;  /* 0x00000004d9007c0c */ /* 0x000fe4000bf26270 */
[----:B------:R-:W-:Y:S01]  /*1c80*/  LOP3.LUT R3, R4, R0, R3, 0xfe, !PT ;  /* 0x0000000004037212 */ /* 0x000fe200078efe03 */
[-C--:B------:R-:W-:Y:S01]  /*1c90*/  IMAD R0, R9, R48.reuse, RZ ;  /* 0x0000003009007224 */ /* 0x080fe200078e02ff */
[----:B------:R-:W-:Y:S01]  /*1ca0*/  SEL R6, RZ, 0x40, P0 ;  /* 0x00000040ff067807 */ /* 0x000fe20000000000 */
[----:B------:R-:W-:Y:S01]  /*1cb0*/  IMAD.WIDE.U32 R4, R206, R48, R204 ;  /* 0x00000030ce047225 */ /* 0x000fe200078e00cc */
[----:B------:R-:W-:-:S02]  /*1cc0*/  SEL R7, RZ, 0x7fff80, P1 ;  /* 0x007fff80ff077807 */ /* 0x000fc40000800000 */
[----:B------:R-:W-:Y:S01]  /*1cd0*/  ISETP.GE.AND P0, PT, R16, R35, PT ;  /* 0x000000231000720c */ /* 0x000fe20003f06270 */
[----:B------:R-:W-:Y:S01]  /*1ce0*/  VIADD R38, R38, 0xffffff80 ;  /* 0xffffff8026267836 */ /* 0x000fe20000000000 */
[----:B------:R-:W-:Y:S01]  /*1cf0*/  LOP3.LUT R3, R7, R3, R6, 0xfe, !PT ;  /* 0x0000000307037212 */ /* 0x000fe200078efe06 */
[-C--:B------:R-:W-:Y:S01]  /*1d00*/  IMAD R6, R9, R54.reuse, RZ ;  /* 0x0000003609067224 */ /* 0x080fe200078e02ff */
[----:B------:R-:W-:Y:S01]  /*1d10*/  SEL R13, R35, RZ, P0 ;  /* 0x000000ff230d7207 */ /* 0x000fe20000000000 */
[----:B------:R-:W-:Y:S01]  /*1d20*/  IMAD.WIDE.U32 R8, R206, R54, R204 ;  /* 0x00000036ce087225 */ /* 0x000fe200078e00cc */
[----:B------:R-:W-:-:S03]  /*1d30*/  SHF.L.U64.HI R56, R54, 0x6, R55 ;  /* 0x0000000636387819 */ /* 0x000fc60000010237 */
[C---:B------:R-:W-:Y:S01]  /*1d40*/  IMAD R53, R206.reuse, R55, R6 ;  /* 0x00000037ce357224 */ /* 0x040fe200078e0206 */
[----:B-1----:R-:W-:Y:S01]  /*1d50*/  SHF.R.U32.HI R37, RZ, 0x7, R37 ;  /* 0x00000007ff257819 */ /* 0x002fe20000011625 */
[----:B------:R-:W-:Y:S02]  /*1d60*/  IMAD R15, R206, R49, R0 ;  /* 0x00000031ce0f7224 */ /* 0x000fe400078e0200 */
[----:B------:R-:W-:Y:S01]  /*1d70*/  IMAD.IADD R9, R9, 0x1, R53 ;  /* 0x0000000109097824 */ /* 0x000fe200078e0235 */
[----:B------:R-:W-:Y:S01]  /*1d80*/  ISETP.NE.AND P6, PT, R37, 0x1, PT ;  /* 0x000000012500780c */ /* 0x000fe20003fc5270 */
[----:B------:R-:W-:Y:S02]  /*1d90*/  IMAD.IADD R11, R15, 0x1, R11 ;  /* 0x000000010f0b7824 */ /* 0x000fe400078e020b */
[----:B-----5:R-:W-:Y:S02]  /*1da0*/  IMAD.WIDE.U32 R50, R26, R54, R8 ;  /* 0x000000361a327225 */ /* 0x020fe400078e0008 */
[----:B------:R-:W3:Y:S02]  /*1db0*/  LDL R8, [R1+0x84] ;  /* 0x0000840001087983 */ /* 0x000ee40000100800 */
[----:B------:R-:W-:-:S02]  /*1dc0*/  IMAD.IADD R13, R16, 0x1, R13 ;  /* 0x00000001100d7824 */ /* 0x000fc400078e020d */
[----:B------:R-:W-:-:S03]  /*1dd0*/  IMAD.WIDE.U32 R20, R26, R48, R10 ;  /* 0x000000301a147225 */ /* 0x000fc600078e000a */
[----:B------:R-:W-:Y:S01]  /*1de0*/  SHF.R.S32.HI R12, RZ, 0x1f, R13 ;  /* 0x0000001fff0c7819 */ /* 0x000fe2000001140d */
[----:B------:R-:W-:Y:S01]  /*1df0*/  VIADD R61, R37, 0x8 ;  /* 0x00000008253d7836 */ /* 0x000fe20000000000 */
[----:B------:R-:W-:Y:S05]  /*1e00*/  @!P6 WARPSYNC.ALL ;  /* 0x000000000000e948 */ /* 0x000fea0003800000 */
[----:B------:R-:W-:Y:S01]  /*1e10*/  VIADD R37, R206, 0x40 ;  /* 0x00000040ce257836 */ /* 0x000fe20000000000 */
[----:B------:R-:W-:Y:S01]  /*1e20*/  LEA.HI R13, R12, R13, RZ, 0x3 ;  /* 0x0000000d0c0d7211 */ /* 0x000fe200078f18ff */
[----:B------:R-:W-:Y:S01]  /*1e30*/  VIADD R10, R206, 0x40 ;  /* 0x00000040ce0a7836 */ /* 0x000fe20000000000 */
[----:B------:R-:W-:Y:S01]  /*1e40*/  PRMT R85, R3, 0x8880, RZ ;  /* 0x0000888003557816 */ /* 0x000fe200000000ff */
[----:B------:R-:W-:Y:S01]  /*1e50*/  IMAD.SHL.U32 R37, R37, 0x40, RZ ;  /* 0x0000004025257824 */ /* 0x000fe200078e00ff */
[----:B------:R-:W-:Y:S01]  /*1e60*/  ULDC UR4, c[0x0][0x2f4] ;  /* 0x0000bd0000047ab9 */ /* 0x000fe20000000800 */
[----:B------:R-:W-:-:S02]  /*1e70*/  IMAD.SHL.U32 R10, R10, 0x40, RZ ;  /* 0x000000400a0a7824 */ /* 0x000fc400078e00ff */
[----:B------:R-:W-:Y:S01]  /*1e80*/  IMAD.IADD R7, R5, 0x1, R15 ;  /* 0x0000000105077824 */ /* 0x000fe200078e020f */
[----:B------:R-:W-:Y:S01]  /*1e90*/  SHF.R.S32.HI R15, RZ, 0x1f, R26 ;  /* 0x0000001fff0f7819 */ /* 0x000fe2000001141a */
[----:B------:R-:W-:Y:S02]  /*1ea0*/  IMAD.MOV.U32 R6, RZ, RZ, R4 ;  /* 0x000000ffff067224 */ /* 0x000fe400078e0004 */
[----:B------:R-:W-:Y:S01]  /*1eb0*/  IMAD.WIDE.U32 R4, R206, R54, R16 ;  /* 0x00000036ce047225 */ /* 0x000fe200078e0010 */
[----:B------:R-:W-:Y:S02]  /*1ec0*/  LOP3.LUT R37, R37, 0x1c0, RZ, 0xc0, !PT ;  /* 0x000001c025257812 */ /* 0x000fe400078ec0ff */
[----:B------:R-:W-:Y:S01]  /*1ed0*/  LOP3.LUT R10, R10, 0x1c0, RZ, 0xc0, !PT ;  /* 0x000001c00a0a7812 */ /* 0x000fe200078ec0ff */
[----:B------:R-:W-:Y:S01]  /*1ee0*/  IMAD.IADD R53, R53, 0x1, R5 ;  /* 0x0000000135357824 */ /* 0x000fe200078e0205 */
[----:B------:R-:W-:Y:S01]  /*1ef0*/  SHF.R.S32.HI R73, RZ, 0x3, R13 ;  /* 0x00000003ff497819 */ /* 0x000fe2000001140d */
[----:B------:R-:W-:Y:S01]  /*1f00*/  IMAD R5, R15, R48, RZ ;  /* 0x000000300f057224 */ /* 0x000fe200078e02ff */
[----:B------:R-:W-:Y:S01]  /*1f10*/  LOP3.LUT R74, R13, 0xfffffff8, RZ, 0xc0, !PT ;  /* 0xfffffff80d4a7812 */ /* 0x000fe200078ec0ff */
[----:B------:R-:W-:Y:S01]  /*1f20*/  IMAD.MOV.U32 R52, RZ, RZ, R4 ;  /* 0x000000ffff347224 */ /* 0x000fe200078e0004 */
[----:B------:R-:W-:Y:S01]  /*1f30*/  SHF.R.U32.HI R10, RZ, 0x3, R10 ;  /* 0x00000003ff0a7819 */ /* 0x000fe2000001160a */
[----:B------:R-:W-:Y:S01]  /*1f40*/  IMAD R15, R15, R54, RZ ;  /* 0x000000360f0f7224 */ /* 0x000fe200078e02ff */
[----:B------:R-:W-:Y:S01]  /*1f50*/  SHF.L.U64.HI R4, R48, 0x6, R49 ;  /* 0x0000000630047819 */ /* 0x000fe20000010231 */
[----:B------:R-:W-:Y:S01]  /*1f60*/  IMAD.IADD R0, R33, 0x1, R32 ;  /* 0x0000000121007824 */ /* 0x000fe200078e0220 */
[----:B------:R-:W-:Y:S01]  /*1f70*/  PRMT R85, R85, 0x7710, RZ ;  /* 0x0000771055557816 */ /* 0x000fe200000000ff */
[----:B------:R-:W-:Y:S01]  /*1f80*/  IMAD R33, R26, R49, R5 ;  /* 0x000000311a217224 */ /* 0x000fe200078e0205 */
[----:B------:R-:W-:Y:S01]  /*1f90*/  ISETP.GE.AND P2, PT, R2, UR4, PT ;  /* 0x0000000402007c0c */ /* 0x000fe2000bf46270 */
[----:B------:R-:W-:-:S02]  /*1fa0*/  IMAD.SHL.U32 R5, R48, 0x40, RZ ;  /* 0x0000004030057824 */ /* 0x000fc400078e00ff */
[----:B------:R-:W-:-:S04]  /*1fb0*/  IMAD.WIDE.U32 R6, R26, R48, R6 ;  /* 0x000000301a067225 */ /* 0x000fc800078e0006 */
[----:B------:R-:W-:Y:S02]  /*1fc0*/  IMAD R11, R55, 0x60, RZ ;  /* 0x00000060370b7824 */ /* 0x000fe400078e02ff */
[C---:B------:R-:W-:Y:S02]  /*1fd0*/  IMAD R15, R26.reuse, R55, R15 ;  /* 0x000000371a0f7224 */ /* 0x040fe400078e020f */
        /* <DEDUP_REMOVED lines=17> */
[----:B------:R-:W-:Y:S01]  /*20f0*/  IMAD.IADD R71, R51, 0x1, R15 ;  /* 0x0000000133477824 */ /* 0x000fe200078e020f */
[----:B------:R-:W-:Y:S01]  /*2100*/  LOP3.LUT R85, R85, 0x40, RZ, 0xc0, !PT ;  /* 0x0000004055557812 */ /* 0x000fe200078ec0ff */
[----:B------:R-:W-:-:S02]  /*2110*/  IMAD.IADD R72, R15, 0x1, R53 ;  /* 0x000000010f487824 */ /* 0x000fc400078e0235 */
[C---:B--2---:R-:W-:Y:S01]  /*2120*/  IMAD.SHL.U32 R58, R36.reuse, 0x40, RZ ;  /* 0x00000040243a7824 */ /* 0x044fe200078e00ff */
[----:B------:R-:W-:Y:S01]  /*2130*/  @!P6 BAR.SYNC.DEFER_BLOCKING 0x9, 0x100 ;  /* 0x024400000000eb1d */ /* 0x000fe20000010000 */
[----:B------:R-:W-:Y:S02]  /*2140*/  LOP3.LUT P1, RZ, R36, 0x4, RZ, 0xc0, !PT ;  /* 0x0000000424ff7812 */ /* 0x000fe4000782c0ff */
[----:B------:R-:W-:Y:S02]  /*2150*/  SHF.R.S32.HI R36, RZ, 0x1f, R38 ;  /* 0x0000001fff247819 */ /* 0x000fe40000011426 */
[----:B------:R-:W-:Y:S02]  /*2160*/  LOP3.LUT R58, R58, 0x1c0, RZ, 0xc0, !PT ;  /* 0x000001c03a3a7812 */ /* 0x000fe400078ec0ff */
[----:B------:R-:W-:-:S04]  /*2170*/  LEA.HI R36, R36, R38, RZ, 0x2 ;  /* 0x0000002624247211 */ /* 0x000fc800078f10ff */
[----:B------:R-:W-:-:S05]  /*2180*/  LOP3.LUT R36, R36, 0xfffffffc, RZ, 0xc0, !PT ;  /* 0xfffffffc24247812 */ /* 0x000fca00078ec0ff */
[----:B------:R-:W-:Y:S02]  /*2190*/  IMAD.IADD R36, R38, 0x1, -R36 ;  /* 0x0000000126247824 */ /* 0x000fe400078e0a24 */
[----:B------:R-:W0:Y:S02]  /*21a0*/  S2R R38, SR_TID.X ;  /* 0x0000000000267919 */ /* 0x000e240000002100 */
[----:B------:R-:W-:Y:S01]  /*21b0*/  IMAD R62, R36, 0x40, R206 ;  /* 0x00000040243e7824 */ /* 0x000fe200078e02ce */
        /* <DEDUP_REMOVED lines=16> */
[----:B----4-:R-:W-:Y:S01]  /*22c0*/  SHF.R.S32.HI R75, RZ, 0x1f, R24 ;  /* 0x0000001fff4b7819 */ /* 0x010fe20000011418 */
[----:B---3--:R-:W-:-:S10]  /*22d0*/  IMAD.IADD R78, R8, 0x1, R13 ;  /* 0x00000001084e7824 */ /* 0x008fd400078e020d */
.L_x_6010:
[----:B0-----:R-:W0:Y:S01]  /*22e0*/  LDC R91, c[0x0][0x430] ;  /* 0x00010c00ff5b7b82 */ /* 0x001e220000000800 */
[----:B------:R-:W-:Y:S02]  /*22f0*/  VIADD R29, R29, 0xffffffff ;  /* 0xffffffff1d1d7836 */ /* 0x000fe40000000000 */
[----:B------:R-:W-:Y:S02]  /*2300*/  IMAD.MOV.U32 R96, RZ, RZ, RZ ;  /* 0x000000ffff607224 */ /* 0x000fe400078e00ff */
[----:B------:R-:W-:-:S03]  /*2310*/  IMAD R12, R29, 0x60, R62 ;  /* 0x000000601d0c7824 */ /* 0x000fc600078e023e */
[----:B-1----:R-:W1:Y:S01]  /*2320*/  LDC R95, c[0x0][0x3f4] ;  /* 0x0000fd00ff5f7b82 */ /* 0x002e620000000800 */
[----:B------:R-:W-:Y:S01]  /*2330*/  IMAD.IADD R15, R0, 0x1, R12 ;  /* 0x00000001000f7824 */ /* 0x000fe200078e020c */
        /* <DEDUP_REMOVED lines=18> */
[----:B-----5:R0:W5:Y:S01]  /*2460*/  @!P2 LDG.E R96, desc[UR42][R10.64] ;  /* 0x0000002a0a60a981 */ /* 0x020162000c1e1900 */
        /* <DEDUP_REMOVED lines=74> */
.L_x_5961:
[----:B------:R-:W-:Y:S05]  /*2910*/  BSYNC B1 ;  /* 0x0000000000017941 */ /* 0x000fea0003800000 */
.L_x_5960:
        /* <DEDUP_REMOVED lines=29> */
.L_x_5963:
[----:B------:R-:W-:Y:S05]  /*2af0*/  BSYNC B1 ;  /* 0x0000000000017941 */ /* 0x000fea0003800000 */
.L_x_5962:
[----:B0-----:R-:W-:Y:S01]  /*2b00*/  IMAD.MOV.U32 R8, RZ, RZ, R92 ;  /* 0x000000ffff087224 */ /* 0x001fe200078e005c */
        /* <DEDUP_REMOVED lines=33> */
.L_x_5964:
[----:B------:R-:W-:Y:S01]  /*2d20*/  IMAD R86, R19, 0x8, R22 ;  /* 0x0000000813567824 */ /* 0x000fe200078e0216 */
[----:B------:R-:W-:Y:S01]  /*2d30*/  SHF.L.U32 R101, R211, 0x1f, RZ ;  /* 0x0000001fd3657819 */ /* 0x000fe200000006ff */
[----:B------:R-:W-:Y:S03]  /*2d40*/  BSSY B1, `(.L_x_5965) ;  /* 0x0000003000017945 */ /* 0x000fe60003800000 */
[----:B------:R-:W0:Y:S02]  /*2d50*/  SYNCS.PHASECHK.TRANS64.TRYWAIT P5, [R86+URZ+0x32490], R101 ;  /* 0x03249065560075a7 */ /* 0x000e2400080a017f */
[----:B0-----:R-:W-:Y:S05]  /*2d60*/  @!P5 BRA `(.L_x_5966) ;  /* 0x000001a4005cd947 */ /* 0x001fea0003800000 */
.L_x_6233:
[----:B------:R-:W-:Y:S05]  /*2d70*/  BSYNC B1 ;  /* 0x0000000000017941 */ /* 0x000fea0003800000 */
.L_x_5965:
[----:B------:R-:W-:-:S03]  /*2d80*/  UMOV UR4, 0xffffffff ;  /* 0xffffffff00047882 */ /* 0x000fc60000000000 */
[----:B------:R-:W-:Y:S05]  /*2d90*/  BRA.DIV UR4, `(.L_x_5967) ;  /* 0x000001a604647947 */ /* 0x000fea000b800000 */
[----:B------:R1:W2:Y:S04]  /*2da0*/  SHFL.IDX PT, R33, R90, RZ, 0x1c1f ;  /* 0x001c1fff5a217589 */ /* 0x0002a800000e0000 */
[----:B------:R1:W3:Y:S02]  /*2db0*/  SHFL.IDX PT, R14, R89, RZ, 0x1c1f ;  /* 0x001c1fff590e7589 */ /* 0x0002e400000e0000 */
.L_x_6237:
        /* <DEDUP_REMOVED lines=13> */
[----:B------:R-:W-:Y:S01]  /*2e90*/  SHF.R.U32.HI R111, RZ, 0x10, R47 ;  /* 0x00000010ff6f7819 */ /* 0x000fe2000001162f */
[----:B------:R-:W-:Y:S01]  /*2ea0*/  IMAD.U32 R47, R11, 0x10000, RZ ;  /* 0x000100000b2f7824 */ /* 0x000fe200078e00ff */
        /* <DEDUP_REMOVED lines=41> */
.L_x_5973:
[----:B------:R-:W-:Y:S05]  /*3140*/  BSYNC B3 ;  /* 0x0000000000037941 */ /* 0x000fea0003800000 */
.L_x_5972:
[----:B0-----:R4:W-:Y:S02]  /*3150*/  ST.E.128 desc[UR42][R12.64], R8 ;  /* 0x000000080c007985 */ /* 0x0019e4000c101d2a */
.L_x_5971:
[----:B------:R-:W-:Y:S05]  /*3160*/  BSYNC B2 ;  /* 0x0000000000027941 */ /* 0x000fea0003800000 */
.L_x_5970:
        /* <DEDUP_REMOVED lines=54> */
.L_x_5975:
[----:B------:R-:W-:Y:S05]  /*34d0*/  BSYNC B2 ;  /* 0x0000000000027941 */ /* 0x000fea0003800000 */
.L_x_5974:
[----:B0-----:R0:W-:Y:S02]  /*34e0*/  ST.E.128 desc[UR42][R14.64], R8 ;  /* 0x000000080e007985 */ /* 0x0011e4000c101d2a */
.L_x_5969:
[----:B------:R-:W-:Y:S05]  /*34f0*/  BSYNC B1 ;  /* 0x0000000000017941 */ /* 0x000fea0003800000 */
.L_x_5968:
[----:B------:R-:W-:-:S03]  /*3500*/  UMOV UR4, 0xffffffff ;  /* 0xffffffff00047882 */ /* 0x000fc60000000000 */
[----:B------:R-:W-:Y:S05]  /*3510*/  BRA.DIV UR4, `(.L_x_5976) ;  /* 0x0000019e04cc7947 */ /* 0x000fea000b800000 */
[----:B--2---:R2:W1:Y:S04]  /*3520*/  SHFL.IDX PT, R33, R90, 0x1, 0x1c1f ;  /* 0x003c1f005a217f89 */ /* 0x00446800000e0000 */
[----:B0--3--:R2:W0:Y:S02]  /*3530*/  SHFL.IDX PT, R14, R89, 0x1, 0x1c1f ;  /* 0x003c1f00590e7f89 */ /* 0x00942400000e0000 */
.L_x_6241:
[----:B------:R-:W-:Y:S05]  /*3540*/  @P4 BRA `(.L_x_5977) ;  /* 0x00000020002c4947 */ /* 0x000fea0003800000 */
[----:B------:R-:W-:Y:S04]  /*3550*/  BSSY B1, `(.L_x_5978) ;  /* 0x0000038000017945 */ /* 0x000fe80003800000 */
[----:B------:R-:W-:Y:S05]  /*3560*/  @P1 BRA `(.L_x_5979) ;  /* 0x0000000000d81947 */ /* 0x000fea0003800000 */
[----:B----4-:R3:W4:Y:S01]  /*3570*/  LDS.128 R8, [R100+0x2000] ;  /* 0x0020000064087984 */ /* 0x0107220000000c00 */
[C---:B0-----:R-:W-:Y:S01]  /*3580*/  LEA R12, P2, R16.reuse, R14, 0x1 ;  /* 0x0000000e100c7211 */ /* 0x041fe200078408ff */
[----:B------:R-:W-:Y:S03]  /*3590*/  BSSY B2, `(.L_x_5980) ;  /* 0x0000032000027945 */ /* 0x000fe60003800000 */
[----:B-1----:R-:W-:Y:S02]  /*35a0*/  LEA.HI.X R13, R16, R33, R17, 0x1, P2 ;  /* 0x00000021100d7211 */ /* 0x002fe400010f0c11 */
[----:B------:R-:W-:-:S13]  /*35b0*/  ISETP.GE.AND P2, PT, R204, R95, PT ;  /* 0x0000005fcc00720c */ /* 0x000fda0003f46270 */
[----:B---3--:R-:W-:Y:S05]  /*35c0*/  @P2 BRA `(.L_x_5981) ;  /* 0x0000000000b82947 */ /* 0x008fea0003800000 */
[----:B------:R-:W-:Y:S01]  /*35d0*/  SHF.R.U64 R45, R38, 0x10, R39 ;  /* 0x00000010262d7819 */ /* 0x000fe20000001227 */
[----:B----4-:R-:W-:Y:S01]  /*35e0*/  IMAD.U32 R15, R10, 0x10000, RZ ;  /* 0x000100000a0f7824 */ /* 0x010fe200078e00ff */
        /* <DEDUP_REMOVED lines=9> */
[----:B--2---:R-:W-:Y:S01]  /*3680*/  IMAD.U32 R89, R47, 0x10000, RZ ;  /* 0x000100002f597824 */ /* 0x004fe200078e00ff */
        /* <DEDUP_REMOVED lines=10> */
[CC--:B------:R-:W-:Y:S01]  /*3730*/  FMUL.FTZ R90, R38.reuse, R89.reuse ;  /* 0x00000059265a7220 */ /* 0x0c0fe20000410000 */
        /* <DEDUP_REMOVED lines=23> */
.L_x_5981:
[----:B------:R-:W-:Y:S05]  /*38b0*/  BSYNC B2 ;  /* 0x0000000000027941 */ /* 0x000fea0003800000 */
.L_x_5980:
[----:B----4-:R3:W-:Y:S02]  /*38c0*/  ST.E.128 desc[UR42][R12.64], R8 ;  /* 0x000000080c007985 */ /* 0x0107e4000c101d2a */
.L_x_5979:
[----:B------:R-:W-:Y:S05]  /*38d0*/  BSYNC B1 ;  /* 0x0000000000017941 */ /* 0x000fea0003800000 */
.L_x_5978:
[----:B------:R-:W-:-:S13]  /*38e0*/  ISETP.NE.AND P2, PT, R87, RZ, PT ;  /* 0x000000ff5700720c */ /* 0x000fda0003f45270 */
[----:B------:R-:W-:Y:S05]  /*38f0*/  @P2 BRA `(.L_x_5977) ;  /* 0x0000001c00402947 */ /* 0x000fea0003800000 */
[----:B---34-:R3:W4:Y:S01]  /*3900*/  LDS.128 R8, [R94+0x2000] ;  /* 0x002000005e087984 */ /* 0x0187220000000c00 */
[C---:B0-----:R-:W-:Y:S01]  /*3910*/  LEA R14, P2, R2.reuse, R14, 0x1 ;  /* 0x0000000e020e7211 */ /* 0x041fe200078408ff */
[----:B------:R-:W-:Y:S03]  /*3920*/  BSSY B1, `(.L_x_5982) ;  /* 0x0000032000017945 */ /* 0x000fe60003800000 */
[----:B-1----:R-:W-:Y:S02]  /*3930*/  LEA.HI.X R15, R2, R33, R208, 0x1, P2 ;  /* 0x00000021020f7211 */ /* 0x002fe400010f0cd0 */
[----:B------:R-:W-:-:S13]  /*3940*/  ISETP.GE.AND P2, PT, R212, R95, PT ;  /* 0x0000005fd400720c */ /* 0x000fda0003f46270 */
[----:B---3--:R-:W-:Y:S05]  /*3950*/  @P2 BRA `(.L_x_5983) ;  /* 0x0000000000b82947 */ /* 0x008fea0003800000 */
[--C-:B------:R-:W-:Y:S01]  /*3960*/  SHF.R.U64 R39, R36, 0x10, R37.reuse ;  /* 0x0000001024277819 */ /* 0x100fe20000001225 */
[----:B----4-:R-:W-:Y:S01]  /*3970*/  IMAD.U32 R33, R11, 0x10000, RZ ;  /* 0x000100000b217824 */ /* 0x010fe200078e00ff */
[----:B------:R-:W-:Y:S01]  /*3980*/  SHF.R.U32.HI R38, RZ, 0x10, R37 ;  /* 0x00000010ff267819 */ /* 0x000fe20000011625 */
[----:B------:R-:W-:Y:S01]  /*3990*/  IMAD.U32 R12, R10, 0x10000, RZ ;  /* 0x000100000a0c7824 */ /* 0x000fe200078e00ff */
[--C-:B------:R-:W-:Y:S02]  /*39a0*/  SHF.R.U64 R37, R34, 0x10, R35.reuse ;  /* 0x0000001022257819 */ /* 0x100fe40000001223 */
        /* <DEDUP_REMOVED lines=14> */
[----:B------:R-:W-:Y:S01]  /*3a90*/  FMUL.FTZ R39, R11, R37 ;  /* 0x000000250b277220 */ /* 0x000fe20000410000 */
[----:B------:R-:W-:Y:S01]  /*3aa0*/  LOP3.LUT R105, R105, 0xffff0000, RZ, 0xc0, !PT ;  /* 0xffff000069697812 */ /* 0x000fe200078ec0ff */
[----:B------:R-:W-:Y:S01]  /*3ab0*/  FMUL.FTZ R40, R11, R35 ;  /* 0x000000230b287220 */ /* 0x000fe20000410000 */
[----:B------:R-:W-:Y:S01]  /*3ac0*/  LOP3.LUT R103, R103, 0xffff0000, RZ, 0xc0, !PT ;  /* 0xffff000067677812 */ /* 0x000fe200078ec0ff */
[C---:B------:R-:W-:Y:S01]  /*3ad0*/  FMUL.FTZ R11, R13.reuse, R38 ;  /* 0x000000260d0b7220 */ /* 0x040fe20000410000 */
[----:B------:R-:W-:Y:S01]  /*3ae0*/  FMUL.FTZ R13, R13, R36 ;  /* 0x000000240d0d7220 */ /* 0x000fe20000410000 */
[----:B------:R-:W-:-:S02]  /*3af0*/  IMAD.U32 R10, R9, 0x10000, RZ ;  /* 0x00010000090a7824 */ /* 0x000fc400078e00ff */
[----:B------:R-:W-:Y:S02]  /*3b00*/  IMAD.U32 R9, R8, 0x10000, RZ ;  /* 0x0001000008097824 */ /* 0x000fe400078e00ff */
[C---:B------:R-:W-:Y:S01]  /*3b10*/  FFMA.FTZ R36, R12.reuse, R36, -R11 ;  /* 0x000000240c247223 */ /* 0x040fe2000001080b */
[----:B------:R-:W-:Y:S01]  /*3b20*/  FFMA.FTZ R13, R12, R38, R13 ;  /* 0x000000260c0d7223 */ /* 0x000fe2000001000d */
[----:B------:R-:W-:Y:S01]  /*3b30*/  LOP3.LUT R8, R8, 0xffff0000, RZ, 0xc0, !PT ;  /* 0xffff000008087812 */ /* 0x000fe200078ec0ff */
[C---:B------:R-:W-:Y:S01]  /*3b40*/  FMUL.FTZ R12, R34.reuse, R105 ;  /* 0x00000069220c7220 */ /* 0x040fe20000410000 */
[----:B------:R-:W-:Y:S01]  /*3b50*/  FMUL.FTZ R34, R34, R103 ;  /* 0x0000006722227220 */ /* 0x000fe20000410000 */
        /* <DEDUP_REMOVED lines=14> */
.L_x_5983:
[----:B------:R-:W-:Y:S05]  /*3c40*/  BSYNC B1 ;  /* 0x0000000000017941 */ /* 0x000fea0003800000 */
.L_x_5982:
[----:B----4-:R0:W-:Y:S01]  /*3c50*/  ST.E.128 desc[UR42][R14.64], R8 ;  /* 0x000000080e007985 */ /* 0x0101e2000c101d2a */
[----:B------:R-:W-:Y:S05]  /*3c60*/  BRA `(.L_x_5977) ;  /* 0x0000001800647947 */ /* 0x000fea0003800000 */
.L_x_5959:
[----:B------:R-:W-:Y:S01]  /*3c70*/  VIADD R12, R206, 0x40 ;  /* 0x00000040ce0c7836 */ /* 0x000fe20000000000 */
[----:B------:R-:W-:-:S04]  /*3c80*/  CS2R R34, SRZ ;  /* 0x0000000000227805 */ /* 0x000fc8000001ff00 */
        /* <DEDUP_REMOVED lines=10> */
[----:B------:R-:W-:Y:S01]  /*3d30*/  @!P3 IMAD.X R9, R33, 0x1, R70, P4 ;  /* 0x000000012109b824 */ /* 0x000fe200020e0646 */
[----:B------:R-:W-:Y:S01]  /*3d40*/  CS2R R32, SRZ ;  /* 0x0000000000207805 */ /* 0x000fe2000001ff00 */
[----:B------:R-:W1:Y:S01]  /*3d50*/  @!P3 LDC.64 R12, c[0x0][0x400] ;  /* 0x00010000ff0cbb82 */ /* 0x000e620000000a00 */
[----:B0-----:R-:W-:-:S04]  /*3d60*/  @!P3 LEA R14, P4, R10, R14, 0x1 ;  /* 0x0000000e0a0eb211 */ /* 0x001fc800078808ff */
[----:B------:R-:W-:Y:S02]  /*3d70*/  @!P3 LEA.HI.X R15, R10, R15, R9, 0x1, P4 ;  /* 0x0000000f0a0fb211 */ /* 0x000fe400020f0c09 */
[----:B------:R-:W-:Y:S01]  /*3d80*/  @!P3 IADD3 R8, P4, R52, R8, RZ ;  /* 0x000000083408b210 */ /* 0x000fe20007f9e0ff */
[----:B------:R-:W0:Y:S01]  /*3d90*/  @!P2 LDC.64 R10, c[0x0][0x3e8] ;  /* 0x0000fa00ff0aab82 */ /* 0x000e220000000a00 */
[----:B------:R-:W-:Y:S02]  /*3da0*/  CS2R R38, SRZ ;  /* 0x0000000000267805 */ /* 0x000fe4000001ff00 */
[----:B------:R-:W-:Y:S01]  /*3db0*/  CS2R R36, SRZ ;  /* 0x0000000000247805 */ /* 0x000fe2000001ff00 */
[----:B------:R-:W2:Y:S01]  /*3dc0*/  @!P3 LDG.E.128 R32, desc[UR42][R14.64] ;  /* 0x0000002a0e20b981 */ /* 0x000ea2000c1e1d00 */
[----:B------:R-:W-:Y:S01]  /*3dd0*/  @!P3 IMAD.X R9, R101, 0x1, R72, P4 ;  /* 0x000000016509b824 */ /* 0x000fe200020e0648 */
[----:B-1----:R-:W-:-:S04]  /*3de0*/  @!P3 LEA R12, P4, R8, R12, 0x1 ;  /* 0x0000000c080cb211 */ /* 0x002fc800078808ff */
[----:B------:R-:W-:Y:S02]  /*3df0*/  @!P3 LEA.HI.X R13, R8, R13, R9, 0x1, P4 ;  /* 0x0000000d080db211 */ /* 0x000fe400020f0c09 */
[----:B------:R-:W1:Y:S03]  /*3e00*/  @!P2 LDC.64 R8, c[0x0][0x400] ;  /* 0x00010000ff08ab82 */ /* 0x000e660000000a00 */
[----:B------:R2:W3:Y:S01]  /*3e10*/  @!P3 LDG.E.128 R36, desc[UR42][R12.64] ;  /* 0x0000002a0c24b981 */ /* 0x0004e2000c1e1d00 */
[----:B------:R-:W-:Y:S02]  /*3e20*/  CS2R R42, SRZ ;  /* 0x00000000002a7805 */ /* 0x000fe4000001ff00 */
[----:B0-----:R-:W-:-:S04]  /*3e30*/  @!P2 LEA R10, P3, R40, R10, 0x1 ;  /* 0x0000000a280aa211 */ /* 0x001fc800078608ff */
[----:B------:R-:W-:Y:S02]  /*3e40*/  @!P2 LEA.HI.X R11, R40, R11, R41, 0x1, P3 ;  /* 0x0000000b280ba211 */ /* 0x000fe400018f0c29 */
[----:B------:R-:W-:Y:S02]  /*3e50*/  CS2R R40, SRZ ;  /* 0x0000000000287805 */ /* 0x000fe4000001ff00 */
[----:B------:R-:W-:Y:S02]  /*3e60*/  CS2R R46, SRZ ;  /* 0x00000000002e7805 */ /* 0x000fe4000001ff00 */
[C---:B-1----:R-:W-:Y:S02]  /*3e70*/  @!P2 LEA R8, P3, R44.reuse, R8, 0x1 ;  /* 0x000000082c08a211 */ /* 0x042fe400078608ff */
[----:B------:R3:W4:Y:S02]  /*3e80*/  @!P2 LDG.E.128 R40, desc[UR42][R10.64] ;  /* 0x0000002a0a28a981 */ /* 0x000724000c1e1d00 */
[----:B------:R-:W-:-:S02]  /*3e90*/  @!P2 LEA.HI.X R9, R44, R9, R45, 0x1, P3 ;  /* 0x000000092c09a211 */ /* 0x000fc400018f0c2d */
[----:B------:R-:W-:-:S06]  /*3ea0*/  CS2R R44, SRZ ;  /* 0x00000000002c7805 */ /* 0x000fcc000001ff00 */
[----:B------:R0:W5:Y:S01]  /*3eb0*/  @!P2 LDG.E.128 R44, desc[UR42][R8.64] ;  /* 0x0000002a082ca981 */ /* 0x000162000c1e1d00 */
[----:B------:R-:W-:-:S06]  /*3ec0*/  UISETP.NE.AND UP0, UPT, UR44, 0x3, UPT ;  /* 0x000000032c00788c */ /* 0x000fcc000bf05270 */
[----:B------:R-:W-:Y:S02]  /*3ed0*/  PLOP3.LUT P3, PT, PT, PT, UP0, 0x80, 0x0 ;  /* 0x000000000000781c */ /* 0x000fe40003f6f008 */
[----:B------:R-:W-:Y:S01]  /*3ee0*/  ISETP.GE.AND P2, PT, R16, R95, PT ;  /* 0x0000005f1000720c */ /* 0x000fe20003f46270 */
[----:B--2---:R-:W-:Y:S02]  /*3ef0*/  IMAD.MOV.U32 R12, RZ, RZ, R34 ;  /* 0x000000ffff0c7224 */ /* 0x004fe400078e0022 */
[----:B------:R-:W-:Y:S02]  /*3f00*/  IMAD.MOV.U32 R15, RZ, RZ, R33 ;  /* 0x000000ffff0f7224 */ /* 0x000fe400078e0021 */
[----:B---3--:R-:W-:Y:S02]  /*3f10*/  IMAD.MOV.U32 R10, RZ, RZ, R38 ;  /* 0x000000ffff0a7224 */ /* 0x008fe400078e0026 */
[----:B0-----:R-:W-:Y:S02]  /*3f20*/  IMAD.MOV.U32 R8, RZ, RZ, R39 ;  /* 0x000000ffff087224 */ /* 0x001fe400078e0027 */
[----:B------:R-:W-:-:S02]  /*3f30*/  IMAD.MOV.U32 R9, RZ, RZ, R36 ;  /* 0x000000ffff097224 */ /* 0x000fc400078e0024 */
[----:B------:R-:W-:Y:S01]  /*3f40*/  IMAD.MOV.U32 R11, RZ, RZ, R37 ;  /* 0x000000ffff0b7224 */ /* 0x000fe200078e0025 */
[----:B------:R-:W-:Y:S02]  /*3f50*/  PRMT R106, R106, 0x5410, R10 ;  /* 0x000054106a6a7816 */ /* 0x000fe4000000000a */
[----:B------:R-:W-:Y:S02]  /*3f60*/  PRMT R124, R8, 0x7610, R124 ;  /* 0x00007610087c7816 */ /* 0x000fe4000000007c */
[----:B------:R-:W-:Y:S02]  /*3f70*/  PRMT R108, R108, 0x5410, R9 ;  /* 0x000054106c6c7816 */ /* 0x000fe40000000009 */
[----:B------:R-:W-:Y:S02]  /*3f80*/  PRMT R121, R11, 0x7610, R121 ;  /* 0x000076100b797816 */ /* 0x000fe40000000079 */
[----:B------:R-:W-:Y:S01]  /*3f90*/  PRMT R100, R100, 0x5410, R12 ;  /* 0x0000541064647816 */ /* 0x000fe2000000000c */
[----:B------:R-:W-:-:S02]  /*3fa0*/  IMAD.MOV.U32 R13, RZ, RZ, R35 ;  /* 0x000000ffff0d7224 */ /* 0x000fc400078e0023 */
[----:B----4-:R-:W-:Y:S02]  /*3fb0*/  IMAD.MOV.U32 R8, RZ, RZ, R42 ;  /* 0x000000ffff087224 */ /* 0x010fe400078e002a */
[----:B------:R-:W-:Y:S02]  /*3fc0*/  IMAD.MOV.U32 R9, RZ, RZ, R43 ;  /* 0x000000ffff097224 */ /* 0x000fe400078e002b */
[----:B------:R-:W-:Y:S02]  /*3fd0*/  IMAD.MOV.U32 R10, RZ, RZ, R40 ;  /* 0x000000ffff0a7224 */ /* 0x000fe400078e0028 */
        /* <DEDUP_REMOVED lines=15> */
[----:B------:R-:W-:Y:S02]  /*40d0*/  PRMT R112, R10, 0x7610, R112 ;  /* 0x000076100a707816 */ /* 0x000fe40000000070 */
[----:B------:R-:W-:Y:S01]  /*40e0*/  PRMT R108, R11, 0x7610, R108 ;  /* 0x000076100b6c7816 */ /* 0x000fe2000000006c */
[----:B------:R-:W-:Y:S06]  /*40f0*/  @!P3 BRA `(.L_x_5984) ;  /* 0x000000000004b947 */ /* 0x000fec0003800000 */
[----:B------:R-:W-:Y:S01]  /*4100*/  BPT.TRAP 0x1 ;  /* 0x000000040000795c */ /* 0x000fe20000300000 */
.L_x_5984:
[----:B------:R-:W-:Y:S01]  /*4110*/  IMAD R86, R19, 0x8, R22 ;  /* 0x0000000813567824 */ /* 0x000fe200078e0216 */
[----:B------:R-:W-:Y:S01]  /*4120*/  SHF.L.U32 R101, R211, 0x1f, RZ ;  /* 0x0000001fd3657819 */ /* 0x000fe200000006ff */
[----:B------:R-:W0:Y:S01]  /*4130*/  LDC R103, c[0x0][0x2f4] ;  /* 0x0000bd00ff677b82 */ /* 0x000e220000000800 */
[----:B------:R-:W-:Y:S02]  /*4140*/  BSSY B1, `(.L_x_5985) ;  /* 0x0000003000017945 */ /* 0x000fe40003800000 */
[----:B------:R-:W1:Y:S02]  /*4150*/  SYNCS.PHASECHK.TRANS64.TRYWAIT P4, [R86+URZ+0x32490], R101 ;  /* 0x03249065560075a7 */ /* 0x000e64000808017f */
[----:B-1----:R-:W-:Y:S05]  /*4160*/  @!P4 BRA `(.L_x_5986) ;  /* 0x000001940000c947 */ /* 0x002fea0003800000 */
.L_x_6242:
[----:B------:R-:W-:Y:S05]  /*4170*/  BSYNC B1 ;  /* 0x0000000000017941 */ /* 0x000fea0003800000 */
.L_x_5985:
[----:B------:R-:W-:Y:S01]  /*4180*/  UMOV UR4, 0xffffffff ;  /* 0xffffffff00047882 */ /* 0x000fe20000000000 */
[----:B0-----:R-:W-:Y:S02]  /*4190*/  IMAD.IADD R105, R103, 0x1, -R64 ;  /* 0x0000000167697824 */ /* 0x001fe400078e0a40 */
[----:B------:R-:W-:Y:S05]  /*41a0*/  BRA.DIV UR4, `(.L_x_5987) ;  /* 0x0000019604047947 */ /* 0x000fea000b800000 */
[----:B------:R0:W2:Y:S04]  /*41b0*/  SHFL.IDX PT, R9, R90, RZ, 0x1c1f ;  /* 0x001c1fff5a097589 */ /* 0x0000a800000e0000 */
[----:B------:R0:W3:Y:S02]  /*41c0*/  SHFL.IDX PT, R14, R89, RZ, 0x1c1f ;  /* 0x001c1fff590e7589 */ /* 0x0000e400000e0000 */
.L_x_6246:
[----:B------:R-:W-:Y:S01]  /*41d0*/  ISETP.GE.OR P4, PT, R206, R99, P1 ;  /* 0x00000063ce00720c */ /* 0x000fe20000f86670 */
[----:B------:R-:W-:-:S12]  /*41e0*/  BSSY B1, `(.L_x_5988) ;  /* 0x000007a000017945 */ /* 0x000fd80003800000 */
[----:B------:R-:W-:Y:S05]  /*41f0*/  @P4 BRA `(.L_x_5989) ;  /* 0x0000000400e04947 */ /* 0x000fea0003800000 */
[----:B------:R-:W4:Y:S01]  /*4200*/  S2R R12, SR_TID.X ;  /* 0x00000000000c7919 */ /* 0x000f220000002100 */
[----:B------:R-:W-:Y:S01]  /*4210*/  SEL R8, R64, R105, !P0 ;  /* 0x0000006940087207 */ /* 0x000fe20004000000 */
[----:B---3--:R-:W-:Y:S01]  /*4220*/  IMAD.MOV.U32 R94, RZ, RZ, R14 ;  /* 0x000000ffff5e7224 */ /* 0x008fe200078e000e */
[C---:B------:R-:W-:Y:S01]  /*4230*/  LEA R92, P4, R74.reuse, R14, 0x1 ;  /* 0x0000000e4a5c7211 */ /* 0x040fe200078808ff */
[----:B--2---:R-:W-:Y:S01]  /*4240*/  IMAD.MOV.U32 R95, RZ, RZ, R9 ;  /* 0x000000ffff5f7224 */ /* 0x004fe200078e0009 */
[----:B------:R-:W-:Y:S01]  /*4250*/  SHF.R.S32.HI R11, RZ, 0x1f, R8 ;  /* 0x0000001fff0b7819 */ /* 0x000fe20000011408 */
[----:B------:R-:W-:Y:S01]  /*4260*/  BSSY B2, `(.L_x_5990) ;  /* 0x000006d000027945 */ /* 0x000fe20003800000 */
[----:B------:R-:W-:Y:S02]  /*4270*/  LEA.HI.X R93, R74, R9, R76, 0x1, P4 ;  /* 0x000000094a5d7211 */ /* 0x000fe400020f0c4c */
        /* <DEDUP_REMOVED lines=19> */
[----:B------:R-:W-:Y:S02]  /*43b0*/  SHF.R.U32.HI R117, RZ, 0x10, R35 ;  /* 0x00000010ff757819 */ /* 0x000fe40000011623 */
[----:B------:R-:W-:Y:S02]  /*43c0*/  PRMT R114, R104, 0x5432, R114 ;  /* 0x0000543268727816 */ /* 0x000fe40000000072 */
[----:B------:R-:W-:Y:S02]  /*43d0*/  PRMT R119, R121, 0x5410, R119 ;  /* 0x0000541079777816 */ /* 0x000fe40000000077 */
[----:B------:R-:W-:Y:S01]  /*43e0*/  SHF.R.U64 R113, R32, 0x10, R33 ;  /* 0x0000001020717819 */ /* 0x000fe20000001221 */
[----:B--2---:R-:W-:Y:S01]  /*43f0*/  IMAD.U32 R32, R9, 0x10000, RZ ;  /* 0x0001000009207824 */ /* 0x004fe200078e00ff */
[----:B------:R-:W-:Y:S01]  /*4400*/  SHF.R.U64 R118, R36, 0x10, R37 ;  /* 0x0000001024767819 */ /* 0x000fe20000001225 */
[----:B---3--:R-:W-:Y:S01]  /*4410*/  IMAD.U32 R36, R13, 0x10000, RZ ;  /* 0x000100000d247824 */ /* 0x008fe200078e00ff */
[----:B------:R-:W-:Y:S01]  /*4420*/  PRMT R117, R115, 0x5410, R117 ;  /* 0x0000541073757816 */ /* 0x000fe20000000075 */
[----:B------:R-:W-:Y:S01]  /*4430*/  IMAD.U32 R121, R119, 0x10000, RZ ;  /* 0x0001000077797824 */ /* 0x000fe200078e00ff */
[----:B------:R-:W-:Y:S01]  /*4440*/  SHF.R.U32.HI R123, RZ, 0x10, R39 ;  /* 0x00000010ff7b7819 */ /* 0x000fe20000011627 */
[----:B------:R-:W-:Y:S01]  /*4450*/  IMAD.U32 R115, R114, 0x10000, RZ ;  /* 0x0001000072737824 */ /* 0x000fe200078e00ff */
[----:B------:R-:W-:Y:S01]  /*4460*/  PRMT R113, R120, 0x5410, R113 ;  /* 0x0000541078717816 */ /* 0x000fe20000000071 */
[C---:B------:R-:W-:Y:S01]  /*4470*/  FMUL.FTZ R125, R36.reuse, R121 ;  /* 0x00000079247d7220 */ /* 0x040fe20000410000 */
[----:B------:R-:W-:Y:S01]  /*4480*/  LOP3.LUT R37, R13, 0xffff0000, RZ, 0xc0, !PT ;  /* 0xffff00000d257812 */ /* 0x000fe200078ec0ff */
[-C--:B------:R-:W-:Y:S01]  /*4490*/  FMUL.FTZ R127, R36, R115.reuse ;  /* 0x00000073247f7220 */ /* 0x080fe20000410000 */
[----:B------:R-:W-:Y:S01]  /*44a0*/  PRMT R123, R124, 0x5410, R123 ;  /* 0x000054107c7b7816 */ /* 0x000fe2000000007b */
[C---:B------:R-:W-:Y:S01]  /*44b0*/  FFMA.FTZ R125, R32.reuse, R115, -R125 ;  /* 0x00000073207d7223 */ /* 0x040fe2000001087d */
[----:B------:R-:W-:Y:S01]  /*44c0*/  LOP3.LUT R120, R119, 0xffff0000, RZ, 0xc0, !PT ;  /* 0xffff000077787812 */ /* 0x000fe200078ec0ff */
[----:B------:R-:W-:Y:S01]  /*44d0*/  FFMA.FTZ R127, R32, R121, R127 ;  /* 0x00000079207f7223 */ /* 0x000fe2000001007f */
[----:B------:R-:W-:Y:S01]  /*44e0*/  LOP3.LUT R114, R114, 0xffff0000, RZ, 0xc0, !PT ;  /* 0xffff000072727812 */ /* 0x000fe200078ec0ff */
[----:B------:R-:W-:Y:S01]  /*44f0*/  IMAD.U32 R119, R123, 0x10000, RZ ;  /* 0x000100007b777824 */ /* 0x000fe200078e00ff */
[----:B------:R-:W-:Y:S01]  /*4500*/  SHF.R.U64 R122, R38, 0x10, R39 ;  /* 0x00000010267a7819 */ /* 0x000fe20000001227 */
[----:B------:R-:W-:Y:S01]  /*4510*/  IMAD.U32 R38, R15, 0x10000, RZ ;  /* 0x000100000f267824 */ /* 0x000fe200078e00ff */
[----:B------:R-:W-:Y:S01]  /*4520*/  LOP3.LUT R33, R9, 0xffff0000, RZ, 0xc0, !PT ;  /* 0xffff000009217812 */ /* 0x000fe200078ec0ff */
[C---:B------:R-:W-:Y:S01]  /*4530*/  FMUL.FTZ R36, R37.reuse, R120 ;  /* 0x0000007825247220 */ /* 0x040fe20000410000 */
[-C--:B------:R-:W-:Y:S01]  /*4540*/  FMUL.FTZ R32, R37, R114.reuse ;  /* 0x0000007225207220 */ /* 0x080fe20000410000 */
[----:B------:R-:W-:Y:S01]  /*4550*/  IMAD.U32 R115, R117, 0x10000, RZ ;  /* 0x0001000075737824 */ /* 0x000fe200078e00ff */
[----:B------:R-:W-:Y:S01]  /*4560*/  SHF.R.U64 R116, R34, 0x10, R35 ;  /* 0x0000001022747819 */ /* 0x000fe20000001223 */
[C---:B------:R-:W-:Y:S01]  /*4570*/  IMAD.U32 R34, R12.reuse, 0x10000, RZ ;  /* 0x000100000c227824 */ /* 0x040fe200078e00ff */
[----:B------:R-:W-:Y:S01]  /*4580*/  LOP3.LUT R35, R12, 0xffff0000, RZ, 0xc0, !PT ;  /* 0xffff00000c237812 */ /* 0x000fe200078ec0ff */
[C---:B------:R-:W-:Y:S01]  /*4590*/  FFMA.FTZ R114, R33.reuse, R114, -R36 ;  /* 0x0000007221727223 */ /* 0x040fe20000010824 */
[----:B------:R-:W-:Y:S01]  /*45a0*/  PRMT R118, R108, 0x5432, R118 ;  /* 0x000054326c767816 */ /* 0x000fe20000000076 */
[C---:B------:R-:W-:Y:S01]  /*45b0*/  FMUL.FTZ R37, R38.reuse, R119 ;  /* 0x0000007726257220 */ /* 0x040fe20000410000 */
[----:B------:R-:W-:Y:S01]  /*45c0*/  FFMA.FTZ R120, R33, R120, R32 ;  /* 0x0000007821787223 */ /* 0x000fe20000010020 */
[----:B------:R-:W-:Y:S01]  /*45d0*/  IMAD.U32 R12, R11, 0x10000, RZ ;  /* 0x000100000b0c7824 */ /* 0x000fe200078e00ff */
[----:B------:R-:W-:Y:S01]  /*45e0*/  LOP3.LUT R39, R15, 0xffff0000, RZ, 0xc0, !PT ;  /* 0xffff00000f277812 */ /* 0x000fe200078ec0ff */
[----:B------:R-:W-:Y:S01]  /*45f0*/  FMUL.FTZ R38, R38, R115 ;  /* 0x0000007326267220 */ /* 0x000fe20000410000 */
[----:B------:R-:W-:Y:S01]  /*4600*/  LOP3.LUT R36, R123, 0xffff0000, RZ, 0xc0, !PT ;  /* 0xffff00007b247812 */ /* 0x000fe200078ec0ff */
[----:B------:R-:W-:Y:S01]  /*4610*/  IMAD.U32 R33, R118, 0x10000, RZ ;  /* 0x0001000076217824 */ /* 0x000fe200078e00ff */
[----:B------:R-:W-:Y:S01]  /*4620*/  LOP3.LUT R32, R117, 0xffff0000, RZ, 0xc0, !PT ;  /* 0xffff000075207812 */ /* 0x000fe200078ec0ff */
[----:B------:R-:W-:Y:S01]  /*4630*/  FFMA.FTZ R119, R12, R119, R38 ;  /* 0x000000770c777223 */ /* 0x000fe20000010026 */
[----:B------:R-:W-:Y:S01]  /*4640*/  LOP3.LUT R13, R11, 0xffff0000, RZ, 0xc0, !PT ;  /* 0xffff00000b0d7812 */ /* 0x000fe200078ec0ff */
[C---:B------:R-:W-:Y:S01]  /*4650*/  FMUL.FTZ R38, R39.reuse, R36 ;  /* 0x0000002427267220 */ /* 0x040fe20000410000 */
[----:B------:R-:W-:Y:S01]  /*4660*/  LOP3.LUT R118, R118, 0xffff0000, RZ, 0xc0, !PT ;  /* 0xffff000076767812 */ /* 0x000fe200078ec0ff */
[-C--:B------:R-:W-:Y:S01]  /*4670*/  FMUL.FTZ R126, R39, R32.reuse ;  /* 0x00000020277e7220 */ /* 0x080fe20000410000 */
[----:B------:R-:W-:Y:S01]  /*4680*/  FFMA.FTZ R37, R12, R115, -R37 ;  /* 0x000000730c257223 */ /* 0x000fe20000010825 */
[C---:B------:R-:W-:Y:S01]  /*4690*/  IMAD.U32 R12, R113.reuse, 0x10000, RZ ;  /* 0x00010000710c7824 */ /* 0x040fe200078e00ff */
[----:B------:R-:W-:Y:S01]  /*46a0*/  LOP3.LUT R113, R113, 0xffff0000, RZ, 0xc0, !PT ;  /* 0xffff000071717812 */ /* 0x000fe200078ec0ff */
[C---:B------:R-:W-:Y:S01]  /*46b0*/  IMAD.U32 R9, R8.reuse, 0x10000, RZ ;  /* 0x0001000008097824 */ /* 0x040fe200078e00ff */
[----:B------:R-:W-:Y:S01]  /*46c0*/  LOP3.LUT R8, R8, 0xffff0000, RZ, 0xc0, !PT ;  /* 0xffff000008087812 */ /* 0x000fe200078ec0ff */
[C---:B------:R-:W-:Y:S01]  /*46d0*/  FFMA.FTZ R124, R13.reuse, R32, -R38 ;  /* 0x000000200d7c7223 */ /* 0x040fe20000010826 */
[----:B------:R-:W-:Y:S01]  /*46e0*/  FFMA.FTZ R126, R13, R36, R126 ;  /* 0x000000240d7e7223 */ /* 0x000fe2000001007e */
[C---:B------:R-:W-:Y:S01]  /*46f0*/  FMUL.FTZ R13, R35.reuse, R118 ;  /* 0x00000076230d7220 */ /* 0x040fe20000410000 */
[----:B------:R-:W-:Y:S01]  /*4700*/  PRMT R122, R106, 0x5432, R122 ;  /* 0x000054326a7a7816 */ /* 0x000fe2000000007a */
[C---:B------:R-:W-:Y:S01]  /*4710*/  FMUL.FTZ R32, R34.reuse, R33 ;  /* 0x0000002122207220 */ /* 0x040fe20000410000 */
[----:B------:R-:W-:Y:S01]  /*4720*/  FMUL.FTZ R38, R34, R12 ;  /* 0x0000000c22267220 */ /* 0x000fe20000410000 */
[----:B------:R-:W-:Y:S01]  /*4730*/  PRMT R116, R100, 0x5432, R116 ;  /* 0x0000543264747816 */ /* 0x000fe20000000074 */
[----:B------:R-:W-:Y:S01]  /*4740*/  FMUL.FTZ R35, R35, R113 ;  /* 0x0000007123237220 */ /* 0x000fe20000410000 */
[----:B------:R-:W-:-:S02]  /*4750*/  IMAD.U32 R15, R14, 0x10000, RZ ;  /* 0x000100000e0f7824 */ /* 0x000fc400078e00ff */
[----:B------:R-:W-:Y:S01]  /*4760*/  FFMA.FTZ R113, R8, R113, -R13 ;  /* 0x0000007108717223 */ /* 0x000fe2000001080d */
[----:B------:R-:W-:Y:S01]  /*4770*/  LOP3.LUT R14, R14, 0xffff0000, RZ, 0xc0, !PT ;  /* 0xffff00000e0e7812 */ /* 0x000fe200078ec0ff */
[C---:B------:R-:W-:Y:S01]  /*4780*/  FFMA.FTZ R34, R9.reuse, R12, -R32 ;  /* 0x0000000c09227223 */ /* 0x040fe20000010820 */
[----:B------:R-:W-:Y:S01]  /*4790*/  FFMA.FTZ R38, R9, R33, R38 ;  /* 0x0000002109267223 */ /* 0x000fe20000010026 */
[C---:B------:R-:W-:Y:S01]  /*47a0*/  LOP3.LUT R13, R122.reuse, 0xffff0000, RZ, 0xc0, !PT ;  /* 0xffff00007a0d7812 */ /* 0x040fe200078ec0ff */
[----:B------:R-:W-:Y:S01]  /*47b0*/  IMAD.U32 R32, R122, 0x10000, RZ ;  /* 0x000100007a207824 */ /* 0x000fe200078e00ff */
[C---:B------:R-:W-:Y:S01]  /*47c0*/  LOP3.LUT R9, R116.reuse, 0xffff0000, RZ, 0xc0, !PT ;  /* 0xffff000074097812 */ /* 0x040fe200078ec0ff */
[----:B------:R-:W-:Y:S02]  /*47d0*/  IMAD.U32 R12, R116, 0x10000, RZ ;  /* 0x00010000740c7824 */ /* 0x000fe400078e00ff */
[----:B------:R-:W-:Y:S01]  /*47e0*/  FFMA.FTZ R35, R8, R118, R35 ;  /* 0x0000007608237223 */ /* 0x000fe20000010023 */
[C---:B------:R-:W-:Y:S01]  /*47f0*/  IMAD.U32 R11, R10.reuse, 0x10000, RZ ;  /* 0x000100000a0b7824 */ /* 0x040fe200078e00ff */
        /* <DEDUP_REMOVED lines=16> */
[----:B------:R-:W-:Y:S02]  /*4900*/  F2FP.BF16.F32.PACK_AB R11, R124, R37 ;  /* 0x000000257c0b723e */ /* 0x000fe400000010ff */
[----:B------:R-:W-:-:S02]  /*4910*/  F2FP.BF16.F32.PACK_AB R13, R120, R127 ;  /* 0x0000007f780d723e */ /* 0x000fc400000010ff */
[----:B------:R-:W-:-:S07]  /*4920*/  F2FP.BF16.F32.PACK_AB R12, R35, R38 ;  /* 0x00000026230c723e */ /* 0x000fce00000010ff */
.L_x_5991:
[----:B------:R-:W-:Y:S05]  /*4930*/  BSYNC B2 ;  /* 0x0000000000027941 */ /* 0x000fea0003800000 */
.L_x_5990:
[----:B------:R-:W-:Y:S01]  /*4940*/  ISETP.GE.AND P4, PT, R107, R103, PT ;  /* 0x000000676b00720c */ /* 0x000fe20003f86270 */
[----:B--2---:R4:W-:-:S12]  /*4950*/  ST.E.128 desc[UR42][R92.64], R8 ;  /* 0x000000085c007985 */ /* 0x0049d8000c101d2a */
[----:B------:R-:W-:-:S05]  /*4960*/  @!P4 IMAD.WIDE R94, R107, 0x2, R94 ;  /* 0x000000026b5ec825 */ /* 0x000fca00078e025e */
[----:B---3--:R4:W-:Y:S02]  /*4970*/  @!P4 ST.E.128 desc[UR42][R94.64], R12 ;  /* 0x0000000c5e00c985 */ /* 0x0089e4000c101d2a */
.L_x_5989:
[----:B------:R-:W-:Y:S05]  /*4980*/  BSYNC B1 ;  /* 0x0000000000017941 */ /* 0x000fea0003800000 */
.L_x_5988:
[----:B------:R-:W-:-:S03]  /*4990*/  UMOV UR4, 0xffffffff ;  /* 0xffffffff00047882 */ /* 0x000fc60000000000 */
[----:B------:R-:W-:Y:S05]  /*49a0*/  BRA.DIV UR4, `(.L_x_5992) ;  /* 0x0000018e044c7947 */ /* 0x000fea000b800000 */
[----:B------:R0:W0:Y:S04]  /*49b0*/  SHFL.IDX PT, R33, R90, 0x1, 0x1c1f ;  /* 0x003c1f005a217f89 */ /* 0x00002800000e0000 */
[----:B------:R0:W0:Y:S02]  /*49c0*/  SHFL.IDX PT, R32, R89, 0x1, 0x1c1f ;  /* 0x003c1f0059207f89 */ /* 0x00002400000e0000 */
.L_x_6250:
[----:B----4-:R-:W-:-:S05]  /*49d0*/  VIADD R8, R206, 0x40 ;  /* 0x00000040ce087836 */ /* 0x010fca0000000000 */
[----:B------:R-:W-:-:S13]  /*49e0*/  ISETP.GE.OR P4, PT, R8, R99, P1 ;  /* 0x000000630800720c */ /* 0x000fda0000f86670 */
[----:B------:R-:W-:Y:S05]  /*49f0*/  @P4 BRA `(.L_x_5977) ;  /* 0x0000000c00004947 */ /* 0x000fea0003800000 */
[----:B--2---:R-:W2:Y:S01]  /*4a00*/  LDL R9, [R1+0x84] ;  /* 0x0000840001097983 */ /* 0x004ea20000100800 */
        /* <DEDUP_REMOVED lines=17> */
[----:B--2---:R-:W-:Y:S02]  /*4b20*/  IMAD.IADD R8, R9, 0x1, R8 ;  /* 0x0000000109087824 */ /* 0x004fe400078e0208 */
[C---:B------:R-:W-:Y:S02]  /*4b30*/  IMAD R9, R19.reuse, 0x1800, R78 ;  /* 0x0000180013097824 */ /* 0x040fe400078e024e */
[----:B------:R-:W-:Y:S02]  /*4b40*/  IMAD R11, R19, 0x1800, R8 ;  /* 0x00001800130b7824 */ /* 0x000fe400078e0208 */
[--C-:B------:R-:W-:Y:S02]  /*4b50*/  IMAD R9, R9, 0x2, R22.reuse ;  /* 0x0000000209097824 */ /* 0x100fe400078e0216 */
[----:B------:R-:W-:-:S04]  /*4b60*/  IMAD R12, R11, 0x2, R22 ;  /* 0x000000020b0c7824 */ /* 0x000fc800078e0216 */
[----:B------:R-:W0:Y:S04]  /*4b70*/  LDS.128 R8, [R9+0x1c400] ;  /* 0x01c4000009087984 */ /* 0x000e280000000c00 */
[----:B---3--:R-:W2:Y:S01]  /*4b80*/  LDS.128 R12, [R12+0x1c400] ;  /* 0x01c400000c0c7984 */ /* 0x008ea20000000c00 */
[----:B------:R-:W-:Y:S05]  /*4b90*/  @P2 BRA `(.L_x_5994) ;  /* 0x0000000400682947 */ /* 0x000fea0003800000 */
[----:B------:R-:W-:Y:S01]  /*4ba0*/  SHF.R.U32.HI R90, RZ, 0x10, R41 ;  /* 0x00000010ff5a7819 */ /* 0x000fe20000011629 */
[----:B0-----:R-:W-:Y:S01]  /*4bb0*/  IMAD.U32 R37, R9, 0x10000, RZ ;  /* 0x0001000009257824 */ /* 0x001fe200078e00ff */
[----:B------:R-:W-:Y:S01]  /*4bc0*/  SHF.R.U32.HI R89, RZ, 0x10, R45 ;  /* 0x00000010ff597819 */ /* 0x000fe2000001162d */
[----:B--2---:R-:W-:Y:S01]  /*4bd0*/  IMAD.U32 R39, R12, 0x10000, RZ ;  /* 0x000100000c277824 */ /* 0x004fe200078e00ff */
[----:B------:R-:W-:Y:S02]  /*4be0*/  PRMT R111, R111, 0x5410, R90 ;  /* 0x000054106f6f7816 */ /* 0x000fe4000000005a */
[----:B------:R-:W-:Y:S02]  /*4bf0*/  PRMT R108, R108, 0x5410, R89 ;  /* 0x000054106c6c7816 */ /* 0x000fe40000000059 */
[----:B------:R-:W-:Y:S02]  /*4c00*/  SHF.R.U64 R93, R44, 0x10, R45 ;  /* 0x000000102c5d7819 */ /* 0x000fe4000000122d */
[----:B------:R-:W-:Y:S01]  /*4c10*/  SHF.R.U64 R92, R40, 0x10, R41 ;  /* 0x00000010285c7819 */ /* 0x000fe20000001229 */
[----:B------:R-:W-:Y:S01]  /*4c20*/  IMAD.U32 R41, R13, 0x10000, RZ ;  /* 0x000100000d297824 */ /* 0x000fe200078e00ff */
[----:B------:R-:W-:Y:S01]  /*4c30*/  SHF.R.U64 R45, R46, 0x10, R47 ;  /* 0x000000102e2d7819 */ /* 0x000fe2000000122f */
[----:B------:R-:W-:Y:S01]  /*4c40*/  IMAD.U32 R90, R108, 0x10000, RZ ;  /* 0x000100006c5a7824 */ /* 0x000fe200078e00ff */
[----:B------:R-:W-:Y:S01]  /*4c50*/  SHF.R.U32.HI R95, RZ, 0x10, R43 ;  /* 0x00000010ff5f7819 */ /* 0x000fe2000001162b */
[----:B------:R-:W-:Y:S01]  /*4c60*/  IMAD.U32 R46, R111, 0x10000, RZ ;  /* 0x000100006f2e7824 */ /* 0x000fe200078e00ff */
[----:B------:R-:W-:-:S02]  /*4c70*/  SHF.R.U32.HI R47, RZ, 0x10, R47 ;  /* 0x00000010ff2f7819 */ /* 0x000fc4000001162f */
[----:B------:R-:W-:Y:S01]  /*4c80*/  PRMT R109, R109, 0x5410, R92 ;  /* 0x000054106d6d7816 */ /* 0x000fe2000000005c */
[C---:B------:R-:W-:Y:S01]  /*4c90*/  FMUL.FTZ R92, R41.reuse, R90 ;  /* 0x0000005a295c7220 */ /* 0x040fe20000410000 */
[----:B------:R-:W-:Y:S01]  /*4ca0*/  PRMT R100, R100, 0x5410, R95 ;  /* 0x0000541064647816 */ /* 0x000fe2000000005f */
[-C--:B------:R-:W-:Y:S01]  /*4cb0*/  FMUL.FTZ R94, R41, R46.reuse ;  /* 0x0000002e295e7220 */ /* 0x080fe20000410000 */
[----:B------:R-:W-:Y:S01]  /*4cc0*/  PRMT R106, R106, 0x5410, R47 ;  /* 0x000054106a6a7816 */ /* 0x000fe2000000002f */
[C---:B------:R-:W-:Y:S01]  /*4cd0*/  FFMA.FTZ R92, R37.reuse, R46, -R92 ;  /* 0x0000002e255c7223 */ /* 0x040fe2000001085c */
[----:B------:R-:W-:Y:S01]  /*4ce0*/  SHF.R.U64 R105, R42, 0x10, R43 ;  /* 0x000000102a697819 */ /* 0x000fe2000000122b */
[----:B------:R-:W-:Y:S01]  /*4cf0*/  FFMA.FTZ R94, R37, R90, R94 ;  /* 0x0000005a255e7223 */ /* 0x000fe2000001005e */
[----:B------:R-:W-:Y:S01]  /*4d00*/  PRMT R104, R104, 0x5410, R45 ;  /* 0x0000541068687816 */ /* 0x000fe2000000002d */
[----:B------:R-:W-:Y:S01]  /*4d10*/  IMAD.U32 R43, R15, 0x10000, RZ ;  /* 0x000100000f2b7824 */ /* 0x000fe200078e00ff */
[----:B------:R-:W-:Y:S01]  /*4d20*/  LOP3.LUT R42, R13, 0xffff0000, RZ, 0xc0, !PT ;  /* 0xffff00000d2a7812 */ /* 0x000fe200078ec0ff */
[----:B------:R-:W-:Y:S01]  /*4d30*/  IMAD.U32 R37, R100, 0x10000, RZ ;  /* 0x0001000064257824 */ /* 0x000fe200078e00ff */
[----:B------:R-:W-:Y:S01]  /*4d40*/  LOP3.LUT R45, R108, 0xffff0000, RZ, 0xc0, !PT ;  /* 0xffff00006c2d7812 */ /* 0x000fe200078ec0ff */
[----:B------:R-:W-:Y:S01]  /*4d50*/  IMAD.U32 R41, R106, 0x10000, RZ ;  /* 0x000100006a297824 */ /* 0x000fe200078e00ff */
[----:B------:R-:W-:-:S02]  /*4d60*/  LOP3.LUT R111, R111, 0xffff0000, RZ, 0xc0, !PT ;  /* 0xffff00006f6f7812 */ /* 0x000fc400078ec0ff */
[----:B------:R-:W-:Y:S01]  /*4d70*/  LOP3.LUT R40, R12, 0xffff0000, RZ, 0xc0, !PT ;  /* 0xffff00000c287812 */ /* 0x000fe200078ec0ff */
[C---:B------:R-:W-:Y:S01]  /*4d80*/  FMUL.FTZ R47, R42.reuse, R45 ;  /* 0x0000002d2a2f7220 */ /* 0x040fe20000410000 */
[----:B------:R-:W-:Y:S02]  /*4d90*/  IMAD.U32 R12, R11, 0x10000, RZ ;  /* 0x000100000b0c7824 */ /* 0x000fe400078e00ff */
[----:B------:R-:W-:Y:S01]  /*4da0*/  FMUL.FTZ R89, R42, R111 ;  /* 0x0000006f2a597220 */ /* 0x000fe20000410000 */
[----:B------:R-:W-:Y:S01]  /*4db0*/  LOP3.LUT R44, R15, 0xffff0000, RZ, 0xc0, !PT ;  /* 0xffff00000f2c7812 */ /* 0x000fe200078ec0ff */
[C---:B------:R-:W-:Y:S01]  /*4dc0*/  FMUL.FTZ R42, R43.reuse, R37 ;  /* 0x000000252b2a7220 */ /* 0x040fe20000410000 */
[----:B------:R-:W-:Y:S01]  /*4dd0*/  PRMT R112, R112, 0x5410, R93 ;  /* 0x0000541070707816 */ /* 0x000fe2000000005d */
[-C--:B------:R-:W-:Y:S01]  /*4de0*/  FMUL.FTZ R93, R43, R41.reuse ;  /* 0x000000292b5d7220 */ /* 0x080fe20000410000 */
[----:B------:R-:W-:Y:S01]  /*4df0*/  LOP3.LUT R106, R106, 0xffff0000, RZ, 0xc0, !PT ;  /* 0xffff00006a6a7812 */ /* 0x000fe200078ec0ff */
[C---:B------:R-:W-:Y:S01]  /*4e00*/  FFMA.FTZ R43, R12.reuse, R41, R42 ;  /* 0x000000290c2b7223 */ /* 0x040fe2000001002a */
[----:B------:R-:W-:Y:S01]  /*4e10*/  LOP3.LUT R38, R9, 0xffff0000, RZ, 0xc0, !PT ;  /* 0xffff000009267812 */ /* 0x000fe200078ec0ff */
[----:B------:R-:W-:Y:S01]  /*4e20*/  FFMA.FTZ R93, R12, R37, -R93 ;  /* 0x000000250c5d7223 */ /* 0x000fe2000001085d */
[----:B------:R-:W-:Y:S01]  /*4e30*/  LOP3.LUT R100, R100, 0xffff0000, RZ, 0xc0, !PT ;  /* 0xffff000064647812 */ /* 0x000fe200078ec0ff */
[----:B------:R-:W-:Y:S01]  /*4e40*/  FMUL.FTZ R42, R44, R106 ;  /* 0x0000006a2c2a7220 */ /* 0x000fe20000410000 */
[----:B------:R-:W-:Y:S01]  /*4e50*/  LOP3.LUT R13, R11, 0xffff0000, RZ, 0xc0, !PT ;  /* 0xffff00000b0d7812 */ /* 0x000fe200078ec0ff */
[C---:B------:R-:W-:Y:S01]  /*4e60*/  FFMA.FTZ R47, R38.reuse, R111, -R47 ;  /* 0x0000006f262f7223 */ /* 0x040fe2000001082f */
[----:B------:R-:W-:Y:S01]  /*4e70*/  FFMA.FTZ R89, R38, R45, R89 ;  /* 0x0000002d26597223 */ /* 0x000fe20000010059 */
[----:B------:R-:W-:Y:S01]  /*4e80*/  FMUL.FTZ R44, R44, R100 ;  /* 0x000000642c2c7220 */ /* 0x000fe20000410000 */
[C---:B------:R-:W-:Y:S01]  /*4e90*/  LOP3.LUT R37, R112.reuse, 0xffff0000, RZ, 0xc0, !PT ;  /* 0xffff000070257812 */ /* 0x040fe200078ec0ff */
[----:B------:R-:W-:-:S02]  /*4ea0*/  IMAD.U32 R38, R112, 0x10000, RZ ;  /* 0x0001000070267824 */ /* 0x000fc400078e00ff */
[----:B------:R-:W-:Y:S01]  /*4eb0*/  FFMA.FTZ R100, R13, R100, -R42 ;  /* 0x000000640d647223 */ /* 0x000fe2000001082a */
[C---:B------:R-:W-:Y:S01]  /*4ec0*/  IMAD.U32 R12, R109.reuse, 0x10000, RZ ;  /* 0x000100006d0c7824 */ /* 0x040fe200078e00ff */
[----:B------:R-:W-:Y:S01]  /*4ed0*/  LOP3.LUT R109, R109, 0xffff0000, RZ, 0xc0, !PT ;  /* 0xffff00006d6d7812 */ /* 0x000fe200078ec0ff */
[C---:B------:R-:W-:Y:S01]  /*4ee0*/  IMAD.U32 R9, R8.reuse, 0x10000, RZ ;  /* 0x0001000008097824 */ /* 0x040fe200078e00ff */
[----:B------:R-:W-:Y:S01]  /*4ef0*/  LOP3.LUT R8, R8, 0xffff0000, RZ, 0xc0, !PT ;  /* 0xffff000008087812 */ /* 0x000fe200078ec0ff */
[----:B------:R-:W-:Y:S01]  /*4f00*/  FFMA.FTZ R44, R13, R106, R44 ;  /* 0x0000006a0d2c7223 */ /* 0x000fe2000001002c */
[C---:B------:R-:W-:Y:S01]  /*4f10*/  FMUL.FTZ R42, R39.reuse, R38 ;  /* 0x00000026272a7220 */ /* 0x040fe20000410000 */
[----:B------:R-:W-:Y:S01]  /*4f20*/  FMUL.FTZ R13, R40, R37 ;  /* 0x00000025280d7220 */ /* 0x000fe20000410000 */
        /* <DEDUP_REMOVED lines=33> */
.L_x_5994:
[----:B------:R-:W-:Y:S05]  /*5140*/  BSYNC B1 ;  /* 0x0000000000017941 */ /* 0x000fea0003800000 */
.L_x_5993:
[----:B0-----:R0:W-:Y:S01]  /*5150*/  ST.E.128 desc[UR42][R34.64], R8 ;  /* 0x0000000822007985 */ /* 0x0011e2000c101d2a */
[----:B------:R-:W-:-:S13]  /*5160*/  ISETP.GE.AND P2, PT, R36, R103, PT ;  /* 0x000000672400720c */ /* 0x000fda0003f46270 */
[----:B------:R-:W-:Y:S05]  /*5170*/  @P2 BRA `(.L_x_5977) ;  /* 0x0000000400202947 */ /* 0x000fea0003800000 */
[----:B------:R-:W-:-:S05]  /*5180*/  IMAD.WIDE R36, R36, 0x2, R32 ;  /* 0x0000000224247825 */ /* 0x000fca00078e0220 */
[----:B--2---:R2:W-:Y:S01]  /*5190*/  ST.E.128 desc[UR42][R36.64], R12 ;  /* 0x0000000c24007985 */ /* 0x0045e2000c101d2a */
[----:B------:R-:W-:Y:S05]  /*51a0*/  BRA `(.L_x_5977) ;  /* 0x0000000400147947 */ /* 0x000fea0003800000 */
.L_x_5958:
[----:B------:R-:W-:-:S06]  /*51b0*/  UISETP.NE.AND UP0, UPT, UR44, 0x3, UPT ;  /* 0x000000032c00788c */ /* 0x000fcc000bf05270 */
[----:B------:R-:W-:-:S13]  /*51c0*/  PLOP3.LUT P3, PT, PT, PT, UP0, 0x80, 0x0 ;  /* 0x000000000000781c */ /* 0x000fda0003f6f008 */
[----:B------:R-:W-:Y:S05]  /*51d0*/  @!P3 BRA `(.L_x_5995) ;  /* 0x000000000004b947 */ /* 0x000fea0003800000 */
[----:B------:R-:W-:Y:S01]  /*51e0*/  BPT.TRAP 0x1 ;  /* 0x000000040000795c */ /* 0x000fe20000300000 */
.L_x_5995:
[----:B------:R-:W-:Y:S01]  /*51f0*/  IMAD R86, R19, 0x8, R22 ;  /* 0x0000000813567824 */ /* 0x000fe200078e0216 */
[----:B------:R-:W-:Y:S01]  /*5200*/  SHF.L.U32 R101, R211, 0x1f, RZ ;  /* 0x0000001fd3657819 */ /* 0x000fe200000006ff */
[----:B------:R-:W-:Y:S01]  /*5210*/  BSSY B1, `(.L_x_5996) ;  /* 0x0000004000017945 */ /* 0x000fe20003800000 */
[----:B------:R-:W-:Y:S02]  /*5220*/  SHF.R.S32.HI R97, RZ, 0x1f, R91 ;  /* 0x0000001fff617819 */ /* 0x000fe4000001145b */
[----:B------:R-:W0:Y:S02]  /*5230*/  SYNCS.PHASECHK.TRANS64.TRYWAIT P2, [R86+URZ+0x32490], R101 ;  /* 0x03249065560075a7 */ /* 0x000e24000804017f */
[----:B0-----:R-:W-:Y:S05]  /*5240*/  @!P2 BRA `(.L_x_5997) ;  /* 0x000001840070a947 */ /* 0x001fea0003800000 */
.L_x_6251:
[----:B------:R-:W-:Y:S05]  /*5250*/  BSYNC B1 ;  /* 0x0000000000017941 */ /* 0x000fea0003800000 */
.L_x_5996:
        /* <DEDUP_REMOVED lines=19> */
[C---:B------:R-:W-:Y:S01]  /*5390*/  LEA R32, P2, R8.reuse, UR4, 0x1 ;  /* 0x0000000408207c11 */ /* 0x040fe2000f8408ff */
[----:B------:R-:W-:Y:S01]  /*53a0*/  IMAD.IADD R34, R99, 0x1, -R206 ;  /* 0x0000000163227824 */ /* 0x000fe200078e0ace */
[----:B------:R-:W-:Y:S02]  /*53b0*/  UMOV UR4, 0xffffffff ;  /* 0xffffffff00047882 */ /* 0x000fe40000000000 */
[----:B------:R-:W-:Y:S02]  /*53c0*/  LEA.HI.X R33, R8, UR5, R11, 0x1, P2 ;  /* 0x0000000508217c11 */ /* 0x000fe400090f0c0b */
[----:B------:R-:W-:Y:S01]  /*53d0*/  ISETP.GE.AND P2, PT, R34, 0x1, PT ;  /* 0x000000012200780c */ /* 0x000fe20003f46270 */
[----:B------:R-:W-:-:S12]  /*53e0*/  BRA.DIV UR4, `(.L_x_5998) ;  /* 0x00000186041c7947 */ /* 0x000fd8000b800000 */
[----:B------:R1:W2:Y:S04]  /*53f0*/  SHFL.IDX PT, R9, R33, RZ, 0x1c1f ;  /* 0x001c1fff21097589 */ /* 0x0002a800000e0000 */
[----:B------:R1:W3:Y:S02]  /*5400*/  SHFL.IDX PT, R14, R32, RZ, 0x1c1f ;  /* 0x001c1fff200e7589 */ /* 0x0002e400000e0000 */
.L_x_6255:
        /* <DEDUP_REMOVED lines=13> */
.L_x_6000:
[----:B------:R-:W-:Y:S05]  /*54e0*/  BSYNC B1 ;  /* 0x0000000000017941 */ /* 0x000fea0003800000 */
.L_x_5999:
[----:B------:R-:W-:-:S03]  /*54f0*/  UMOV UR4, 0xffffffff ;  /* 0xffffffff00047882 */ /* 0x000fc60000000000 */
[----:B------:R-:W-:Y:S05]  /*5500*/  BRA.DIV UR4, `(.L_x_6001) ;  /* 0x00000186041c7947 */ /* 0x000fea000b800000 */
[----:B--2-4-:R2:W4:Y:S04]  /*5510*/  SHFL.IDX PT, R9, R33, 0x1, 0x1c1f ;  /* 0x003c1f0021097f89 */ /* 0x01452800000e0000 */
[----:B---3--:R2:W3:Y:S02]  /*5520*/  SHFL.IDX PT, R14, R32, 0x1, 0x1c1f ;  /* 0x003c1f00200e7f89 */ /* 0x0084e400000e0000 */
.L_x_6259:
        /* <DEDUP_REMOVED lines=13> */
.L_x_5977:
[----:B------:R-:W-:Y:S05]  /*5600*/  BSYNC B0 ;  /* 0x0000000000007941 */ /* 0x000fea0003800000 */
.L_x_5957:
        /* <DEDUP_REMOVED lines=17> */
.L_x_6003:
[----:B------:R-:W-:Y:S05]  /*5720*/  BSYNC B0 ;  /* 0x0000000000007941 */ /* 0x000fea0003800000 */
.L_x_6002:
[----:B------:R-:W3:Y:S01]  /*5730*/  SYNCS.PHASECHK.TRANS64.TRYWAIT P3, [R86+URZ+0x324b0], R101 ;  /* 0x0324b065560075a7 */ /* 0x000ee2000806017f */
[----:B------:R-:W-:Y:S04]  /*5740*/  BSSY B0, `(.L_x_6004) ;  /* 0x0000002000007945 */ /* 0x000fe80003800000 */
[----:B---3--:R-:W-:Y:S05]  /*5750*/  @!P3 BRA `(.L_x_6005) ;  /* 0x0000018000d0b947 */ /* 0x008fea0003800000 */
.L_x_6260:
[----:B------:R-:W-:Y:S05]  /*5760*/  BSYNC B0 ;  /* 0x0000000000007941 */ /* 0x000fea0003800000 */
.L_x_6004:
[----:B-12---:R1:W5:Y:S01]  /*5770*/  LDL R90, [R1+0x7c] ;  /* 0x00007c00015a7983 */ /* 0x0063620000100800 */
[----:B------:R-:W-:-:S03]  /*5780*/  ULDC.64 UR4, c[0x0][0x328] ;  /* 0x0000ca0000047ab9 */ /* 0x000fc60000000a00 */
[----:B------:R1:W5:Y:S04]  /*5790*/  LDL R89, [R1+0x78] ;  /* 0x0000780001597983 */ /* 0x0003680000100800 */
[----:B------:R1:W5:Y:S04]  /*57a0*/  LDL R47, [R1+0x74] ;  /* 0x00007400012f7983 */ /* 0x0003680000100800 */
[----:B------:R1:W5:Y:S01]  /*57b0*/  LDL R46, [R1+0x70] ;  /* 0x00007000012e7983 */ /* 0x0003620000100800 */
[----:B------:R-:W-:Y:S01]  /*57c0*/  IMAD R10, R97, UR4, RZ ;  /* 0x00000004610a7c24 */ /* 0x000fe2000f8e02ff */
[----:B------:R-:W-:Y:S01]  /*57d0*/  BSSY B0, `(.L_x_6006) ;  /* 0x0000045000007945 */ /* 0x000fe20003800000 */
[----:B0-----:R-:W-:Y:S01]  /*57e0*/  IMAD.WIDE.U32 R8, R91, UR4, RZ ;  /* 0x000000045b087c25 */ /* 0x001fe2000f8e00ff */
[----:B------:R-:W-:-:S02]  /*57f0*/  SHF.R.S32.HI R44, RZ, 0x1f, R209 ;  /* 0x0000001fff2c7819 */ /* 0x000fc400000114d1 */
[----:B------:R-:W-:Y:S01]  /*5800*/  SHF.R.S32.HI R45, RZ, 0x1f, R210 ;  /* 0x0000001fff2d7819 */ /* 0x000fe200000114d2 */
[----:B------:R-:W-:Y:S01]  /*5810*/  IMAD R91, R91, UR5, R10 ;  /* 0x000000055b5b7c24 */ /* 0x000fe2000f8e020a */
[----:B------:R-:W-:Y:S01]  /*5820*/  ULDC.64 UR4, c[0x0][0x338] ;  /* 0x0000ce0000047ab9 */ /* 0x000fe20000000a00 */
[----:B------:R-:W-:Y:S02]  /*5830*/  IMAD.IADD R99, R99, 0x1, -R206 ;  /* 0x0000000163637824 */ /* 0x000fe400078e0ace */
        /* <DEDUP_REMOVED lines=16> */
[----:B------:R1:W0:Y:S01]  /*5940*/  SHFL.IDX PT, R43, R38, RZ, 0x1c1f ;  /* 0x001c1fff262b7589 */ /* 0x00022200000e0000 */
[--C-:B------:R-:W-:Y:S02]  /*5950*/  IMAD R40, R10, 0x2, R27.reuse ;  /* 0x000000020a287824 */ /* 0x100fe400078e021b */
[----:B------:R-:W-:Y:S01]  /*5960*/  IMAD R42, R8, 0x2, R27 ;  /* 0x00000002082a7824 */ /* 0x000fe200078e021b */
[----:B------:R1:W2:Y:S08]  /*5970*/  SHFL.IDX PT, R41, R39, RZ, 0x1c1f ;  /* 0x001c1fff27297589 */ /* 0x0002b000000e0000 */
[----:B-1----:R-:W-:Y:S05]  /*5980*/  @!P3 BRA `(.L_x_6007) ;  /* 0x0000000000a4b947 */ /* 0x002fea0003800000 */
[----:B------:R-:W-:Y:S02]  /*5990*/  ISETP.NE.AND P5, PT, R79, RZ, PT ;  /* 0x000000ff4f00720c */ /* 0x000fe40003fa5270 */
[----:B------:R-:W-:-:S11]  /*59a0*/  ISETP.NE.AND P4, PT, R80, RZ, PT ;  /* 0x000000ff5000720c */ /* 0x000fd60003f85270 */
[----:B------:R-:W1:Y:S01]  /*59b0*/  @P5 LDS.128 R8, [R40] ;  /* 0x0000000028085984 */ /* 0x000e620000000c00 */
[----:B0-----:R-:W-:-:S04]  /*59c0*/  @P5 LEA R12, P3, R16, R43, 0x1 ;  /* 0x0000002b100c5211 */ /* 0x001fc800078608ff */
[----:B--2---:R-:W-:Y:S02]  /*59d0*/  @P5 LEA.HI.X R13, R16, R41, R17, 0x1, P3 ;  /* 0x00000029100d5211 */ /* 0x004fe400018f0c11 */
[----:B------:R-:W-:-:S04]  /*59e0*/  @P4 LEA R36, P3, R2, R43, 0x1 ;  /* 0x0000002b02244211 */ /* 0x000fc800078608ff */
[----:B------:R-:W-:Y:S02]  /*59f0*/  @P4 LEA.HI.X R37, R2, R41, R208, 0x1, P3 ;  /* 0x0000002902254211 */ /* 0x000fe400018f0cd0 */
[----:B------:R-:W-:-:S13]  /*5a00*/  ISETP.NE.AND P3, PT, R81, RZ, PT ;  /* 0x000000ff5100720c */ /* 0x000fda0003f65270 */
[----:B------:R-:W-:-:S04]  /*5a10*/  @P3 LEA R14, P6, R210, R43, 0x1 ;  /* 0x0000002bd20e3211 */ /* 0x000fc800078c08ff */
[----:B------:R-:W-:Y:S01]  /*5a20*/  @P3 LEA.HI.X R15, R210, R41, R45, 0x1, P6 ;  /* 0x00000029d20f3211 */ /* 0x000fe200030f0c2d */
[----:B-1----:R-:W-:Y:S01]  /*5a30*/  @P5 ST.E.128 desc[UR42][R12.64], R8 ;  /* 0x000000080c005985 */ /* 0x002fe2000c101d2a */
        /* <DEDUP_REMOVED lines=8> */
[----:B-----5:R-:W-:Y:S01]  /*5ac0*/  @P4 LEA.HI.X R35, R216, R41, R90, 0x1, P6 ;  /* 0x00000029d8234211 */ /* 0x020fe200030f0c5a */
[----:B0-----:R0:W-:Y:S01]  /*5ad0*/  @P3 ST.E.128 desc[UR42][R14.64], R8 ;  /* 0x000000080e003985 */ /* 0x0011e2000c101d2a */
[----:B------:R-:W-:-:S03]  /*5ae0*/  ISETP.NE.AND P3, PT, R84, RZ, PT ;  /* 0x000000ff5400720c */ /* 0x000fc60003f65270 */
[----:B------:R-:W1:Y:S10]  /*5af0*/  @P5 LDS.128 R8, [R42+0x3000] ;  /* 0x003000002a085984 */ /* 0x000e740000000c00 */
[----:B------:R-:W-:-:S04]  /*5b00*/  @P3 LEA R12, P6, R213, R43, 0x1 ;  /* 0x0000002bd50c3211 */ /* 0x000fc800078c08ff */
[----:B------:R-:W-:Y:S02]  /*5b10*/  @P3 LEA.HI.X R13, R213, R41, R89, 0x1, P6 ;  /* 0x00000029d50d3211 */ /* 0x000fe400030f0c59 */
[----:B0-----:R-:W-:Y:S01]  /*5b20*/  PRMT R14, R3, 0x8880, RZ ;  /* 0x00008880030e7816 */ /* 0x001fe200000000ff */
[----:B-1----:R-:W-:Y:S01]  /*5b30*/  @P5 ST.E.128 desc[UR42][R32.64], R8 ;  /* 0x0000000820005985 */ /* 0x002fe2000c101d2a */
        /* <DEDUP_REMOVED lines=14> */
.L_x_6007:
[----:B------:R-:W-:Y:S05]  /*5c20*/  BSYNC B0 ;  /* 0x0000000000007941 */ /* 0x000fea0003800000 */
.L_x_6006:
[----:B------:R-:W-:Y:S01]  /*5c30*/  ISETP.GE.AND P3, PT, R99, 0x41, PT ;  /* 0x000000416300780c */ /* 0x000fe20003f66270 */
[----:B------:R-:W4:Y:S01]  /*5c40*/  SHFL.IDX PT, R39, R39, 0x1, 0x1c1f ;  /* 0x003c1f0027277f89 */ /* 0x000f2200000e0000 */
[----:B------:R-:W-:Y:S03]  /*5c50*/  BSSY B0, `(.L_x_6008) ;  /* 0x000002c000007945 */ /* 0x000fe60003800000 */
[----:B--2---:R2:W0:Y:S08]  /*5c60*/  SHFL.IDX PT, R41, R38, 0x1, 0x1c1f ;  /* 0x003c1f0026297f89 */ /* 0x00443000000e0000 */
[----:B--2---:R-:W-:Y:S05]  /*5c70*/  @!P3 BRA `(.L_x_6009) ;  /* 0x0000000000a4b947 */ /* 0x004fea0003800000 */
[----:B------:R-:W-:-:S13]  /*5c80*/  ISETP.NE.AND P4, PT, R81, RZ, PT ;  /* 0x000000ff5100720c */ /* 0x000fda0003f85270 */
[----:B0-----:R-:W-:-:S04]  /*5c90*/  @P4 LEA R32, P3, R210, R41, 0x1 ;  /* 0x00000029d2204211 */ /* 0x001fc800078608ff */
[----:B----4-:R-:W-:Y:S02]  /*5ca0*/  @P4 LEA.HI.X R33, R210, R39, R45, 0x1, P3 ;  /* 0x00000027d2214211 */ /* 0x010fe400018f0c2d */
[----:B------:R-:W-:-:S13]  /*5cb0*/  ISETP.NE.AND P3, PT, R82, RZ, PT ;  /* 0x000000ff5200720c */ /* 0x000fda0003f65270 */
[----:B------:R-:W-:-:S04]  /*5cc0*/  @P3 LEA R34, P5, R209, R41, 0x1 ;  /* 0x00000029d1223211 */ /* 0x000fc800078a08ff */
[----:B------:R-:W-:Y:S02]  /*5cd0*/  @P3 LEA.HI.X R35, R209, R39, R44, 0x1, P5 ;  /* 0x00000027d1233211 */ /* 0x000fe400028f0c2c */
[----:B------:R-:W-:-:S13]  /*5ce0*/  ISETP.NE.AND P5, PT, R79, RZ, PT ;  /* 0x000000ff4f00720c */ /* 0x000fda0003fa5270 */
[----:B-1----:R-:W0:Y:S01]  /*5cf0*/  @P5 LDS.128 R8, [R40+0x2000] ;  /* 0x0020000028085984 */ /* 0x002e220000000c00 */
[----:B------:R-:W-:-:S04]  /*5d00*/  @P5 LEA R12, P6, R16, R41, 0x1 ;  /* 0x00000029100c5211 */ /* 0x000fc800078c08ff */
[----:B------:R-:W-:-:S05]  /*5d10*/  @P5 LEA.HI.X R13, R16, R39, R17, 0x1, P6 ;  /* 0x00000027100d5211 */ /* 0x000fca00030f0c11 */
[----:B0-----:R-:W-:Y:S01]  /*5d20*/  @P5 ST.E.128 desc[UR42][R12.64], R8 ;  /* 0x000000080c005985 */ /* 0x001fe2000c101d2a */
[----:B------:R-:W-:-:S13]  /*5d30*/  ISETP.NE.AND P5, PT, R80, RZ, PT ;  /* 0x000000ff5000720c */ /* 0x000fda0003fa5270 */
[----:B------:R-:W0:Y:S01]  /*5d40*/  @P5 LDS.128 R8, [R42+0x2000] ;  /* 0x002000002a085984 */ /* 0x000e220000000c00 */
[----:B------:R-:W-:-:S04]  /*5d50*/  @P5 LEA R14, P6, R2, R41, 0x1 ;  /* 0x00000029020e5211 */ /* 0x000fc800078c08ff */
[----:B------:R-:W-:-:S05]  /*5d60*/  @P5 LEA.HI.X R15, R2, R39, R208, 0x1, P6 ;  /* 0x00000027020f5211 */ /* 0x000fca00030f0cd0 */
        /* <DEDUP_REMOVED lines=26> */
.L_x_6009:
[----:B------:R-:W-:Y:S05]  /*5f10*/  BSYNC B0 ;  /* 0x0000000000007941 */ /* 0x000fea0003800000 */
.L_x_6008:
[----:B------:R-:W-:Y:S01]  /*5f20*/  @!PT LDS RZ, [RZ] ;  /* 0x00000000fffff984 */ /* 0x000fe20000000800 */
[----:B------:R-:W-:Y:S01]  /*5f30*/  @!PT LDS RZ, [RZ] ;  /* 0x00000000fffff984 */ /* 0x000fe20000000800 */
[----:B------:R-:W-:Y:S01]  /*5f40*/  @!PT LDS RZ, [RZ] ;  /* 0x00000000fffff984 */ /* 0x000fe20000000800 */
[----:B------:R-:W-:Y:S01]  /*5f50*/  @!PT LDS RZ, [RZ] ;  /* 0x00000000fffff984 */ /* 0x000fe20000000800 */
[----:B------:R1:W-:Y:S06]  /*5f60*/  MEMBAR.ALL.CTA ;  /* 0x0000000000007992 */ /* 0x0003ec0000008000 */
[----:B-1----:R-:W1:Y:S01]  /*5f70*/  FENCE.VIEW.ASYNC.S ;  /* 0x00000000000073c6 */ /* 0x002e620000000000 */
[----:B---3--:R-:W-:Y:S01]  /*5f80*/  @!P2 VIADD R86, R86, 0x324c0 ;  /* 0x000324c05656a836 */ /* 0x008fe20000000000 */
[----:B-1----:R1:W-:Y:S01]  /*5f90*/  BAR.SYNC.DEFER_BLOCKING R61, 0x80 ;  /* 0x0002003d0000751d */ /* 0x0023e20000010000 */
[----:B------:R-:W-:Y:S01]  /*5fa0*/  ISETP.NE.AND P3, PT, R88, RZ, PT ;  /* 0x000000ff5800720c */ /* 0x000fe20003f65270 */
[----:B------:R-:W-:-:S02]  /*5fb0*/  VIADD R19, R19, 0x1 ;  /* 0x0000000113137836 */ /* 0x000fc40000000000 */
[----:B------:R-:W-:-:S04]  /*5fc0*/  @!P2 PRMT R86, RZ, 0x654, R86 ;  /* 0x00000654ff56a816 */ /* 0x000fc80000000056 */
[----:B------:R1:W-:Y:S01]  /*5fd0*/  @!P2 SYNCS.ARRIVE.TRANS64.RED.A1T0 RZ, [R86+URZ], RZ ;  /* 0x000000ff56ffa9a7 */ /* 0x0003e2000810043f */
[----:B------:R-:W-:-:S04]  /*5fe0*/  ISETP.NE.AND P2, PT, R19, 0x2, PT ;  /* 0x000000021300780c */ /* 0x000fc80003f45270 */
[----:B--2---:R-:W-:Y:S02]  /*5ff0*/  SEL R8, RZ, 0x1, P2 ;  /* 0x00000001ff087807 */ /* 0x004fe40001000000 */
[----:B------:R-:W-:Y:S02]  /*6000*/  SEL R19, R19, RZ, P2 ;  /* 0x000000ff13137207 */ /* 0x000fe40001000000 */
[----:B------:R-:W-:Y:S01]  /*6010*/  LOP3.LUT R211, R211, R8, RZ, 0x3c, !PT ;  /* 0x00000008d3d37212 */ /* 0x000fe200078e3cff */
[----:B------:R-:W-:Y:S06]  /*6020*/  @P3 BRA `(.L_x_6010) ;  /* 0xffffffc000ac3947 */ /* 0x000fec000383ffff */
[----:B------:R-:W2:Y:S01]  /*6030*/  S2R R9, SR_TID.X ;  /* 0x0000000000097919 */ /* 0x000ea20000002100 */
[----:B------:R-:W-:Y:S02]  /*6040*/  PLOP3.LUT P0, PT, PT, PT, PT, 0x8, 0x0 ;  /* 0x000000000000781c */ /* 0x000fe40003f0e170 */
[----:B--2---:R-:W-:-:S04]  /*6050*/  SHF.R.U32.HI R9, RZ, 0x7, R9 ;  /* 0x00000007ff097819 */ /* 0x004fc80000011609 */
[----:B------:R-:W-:-:S13]  /*6060*/  ISETP.NE.AND P3, PT, R9, 0x1, PT ;  /* 0x000000010900780c */ /* 0x000fda0003f65270 */
[----:B------:R-:W-:Y:S06]  /*6070*/  @!P3 BAR.ARV 0x9, 0x100 ;  /* 0x024400000000bb1d */ /* 0x000fec0000002000 */
.L_x_5952:
[----:B------:R-:W2:Y:S01]  /*6080*/  LDL R5, [R1+0x6c] ;  /* 0x00006c0001057983 */ /* 0x000ea20000100800 */
[----:B------:R-:W3:Y:S01]  /*6090*/  LDC R0, c[0x0][0x448] ;  /* 0x00011200ff007b82 */ /* 0x000ee20000000800 */
[----:B------:R-:W-:Y:S01]  /*60a0*/  CS2R R6, SRZ ;  /* 0x0000000000067805 */ /* 0x000fe2000001ff00 */
[----:B------:R-:W-:Y:S01]  /*60b0*/  IMAD.MOV.U32 R150, RZ, RZ, RZ ;  /* 0x000000ffff967224 */ /* 0x000fe200078e00ff */
        /* <DEDUP_REMOVED lines=14> */
[----:B------:R-:W-:Y:S01]  /*61a0*/  CS2R R156, SRZ ;  /* 0x00000000009c7805 */ /* 0x000fe2000001ff00 */
[----:B------:R-:W-:Y:S01]  /*61b0*/  IMAD.MOV.U32 R180, RZ, RZ, RZ ;  /* 0x000000ffffb47224 */ /* 0x000fe200078e00ff */
[----:B-----5:R-:W-:Y:S02]  /*61c0*/  CS2R R88, SRZ ;  /* 0x0000000000587805 */ /* 0x020fe4000001ff00 */
[----:B-1----:R-:W-:-:S02]  /*61d0*/  CS2R R86, SRZ ;  /* 0x0000000000567805 */ /* 0x002fc4000001ff00 */
[----:B------:R-:W-:Y:S02]  /*61e0*/  CS2R R178, SRZ ;  /* 0x0000000000b27805 */ /* 0x000fe4000001ff00 */
[----:B------:R-:W-:Y:S02]  /*61f0*/  CS2R R84, SRZ ;  /* 0x0000000000547805 */ /* 0x000fe4000001ff00 */
[----:B------:R-:W-:Y:S02]  /*6200*/  CS2R R80, SRZ ;  /* 0x0000000000507805 */ /* 0x000fe4000001ff00 */
[----:B---3--:R-:W-:Y:S02]  /*6210*/  ISETP.NE.AND P1, PT, R0, 0x1, PT ;  /* 0x000000010000780c */ /* 0x008fe40003f25270 */
        /* <DEDUP_REMOVED lines=12> */
[----:B------:R-:W1:Y:S01]  /*62e0*/  @P1 LDC R3, c[0x0][0x44c] ;  /* 0x00011300ff031b82 */ /* 0x000e620000000800 */
[----:B------:R-:W-:Y:S01]  /*62f0*/  IMAD.MOV.U32 R173, RZ, RZ, RZ ;  /* 0x000000ffffad7224 */ /* 0x000fe200078e00ff */
[----:B------:R-:W-:Y:S02]  /*6300*/  CS2R R44, SRZ ;  /* 0x00000000002c7805 */ /* 0x000fe4000001ff00 */
[----:B0-----:R-:W-:-:S02]  /*6310*/  CS2R R42, SRZ ;  /* 0x00000000002a7805 */ /* 0x001fc4000001ff00 */
        /* <DEDUP_REMOVED lines=23> */
[----:B----4-:R-:W-:Y:S02]  /*6490*/  CS2R R38, SRZ ;  /* 0x0000000000267805 */ /* 0x010fe4000001ff00 */
[----:B------:R-:W-:Y:S02]  /*64a0*/  CS2R R32, SRZ ;  /* 0x0000000000207805 */ /* 0x000fe4000001ff00 */
[----:B------:R-:W-:-:S02]  /*64b0*/  CS2R R10, SRZ ;  /* 0x00000000000a7805 */ /* 0x000fc4000001ff00 */
[----:B------:R-:W-:Y:S01]  /*64c0*/  CS2R R28, SRZ ;  /* 0x00000000001c7805 */ /* 0x000fe2000001ff00 */
[----:B------:R-:W-:Y:S02]  /*64d0*/  IMAD.MOV.U32 R9, RZ, RZ, RZ ;  /* 0x000000ffff097224 */ /* 0x000fe400078e00ff */
[----:B--2---:R-:W-:-:S04]  /*64e0*/  VIADD R0, R5, 0x7f ;  /* 0x0000007f05007836 */ /* 0x004fc80000000000 */
[----:B-1----:R-:W-:-:S05]  /*64f0*/  @P1 IMAD.HI.U32 R3, R0, R3, RZ ;  /* 0x0000000300031227 */ /* 0x002fca00078e00ff */
[----:B0-----:R-:W-:Y:S02]  /*6500*/  @P1 SHF.R.U32.HI R0, RZ, R4, R3 ;  /* 0x00000004ff001219 */ /* 0x001fe40000011603 */
[----:B------:R-:W-:Y:S02]  /*6510*/  CS2R R4, SRZ ;  /* 0x0000000000047805 */ /* 0x000fe4000001ff00 */
[----:B------:R-:W-:Y:S01]  /*6520*/  PLOP3.LUT P1, PT, PT, PT, PT, 0x80, 0x0 ;  /* 0x000000000000781c */ /* 0x000fe20003f2f070 */
[----:B------:R-:W-:Y:S02]  /*6530*/  IMAD.IADD R0, R31, 0x1, R0 ;  /* 0x000000011f007824 */ /* 0x000fe400078e0200 */
[----:B------:R-:W-:Y:S02]  /*6540*/  IMAD.MOV.U32 R31, RZ, RZ, RZ ;  /* 0x000000ffff1f7224 */ /* 0x000fe400078e00ff */
[----:B------:R-:W-:-:S05]  /*6550*/  IMAD.HI R0, R0, 0x2aaaaaab, RZ ;  /* 0x2aaaaaab00007827 */ /* 0x000fca00078e02ff */
[----:B------:R-:W-:-:S04]  /*6560*/  SHF.R.U32.HI R3, RZ, 0x1f, R0 ;  /* 0x0000001fff037819 */ /* 0x000fc80000011600 */
[----:B------:R-:W-:-:S04]  /*6570*/  LEA.HI.SX32 R3, R0, R3, 0x1c ;  /* 0x0000000300037211 */ /* 0x000fc800078fe2ff */
[----:B------:R-:W-:Y:S01]  /*6580*/  VIMNMX R172, R172, R3, PT ;  /* 0x00000003acac7248 */ /* 0x000fe20003fe0100 */
[----:B------:R-:W-:-:S03]  /*6590*/  IMAD.MOV.U32 R3, RZ, RZ, RZ ;  /* 0x000000ffff037224 */ /* 0x000fc600078e00ff */
[----:B------:R-:W-:Y:S01]  /*65a0*/  ISETP.GE.AND P2, PT, R172, 0x1, PT ;  /* 0x00000001ac00780c */ /* 0x000fe20003f46270 */
[----:B------:R-:W-:-:S12]  /*65b0*/  @P0 BRA `(.L_x_6011) ;  /* 0x00000000000c0947 */ /* 0x000fd80003800000 */
[----:B------:R-:W0:Y:S01]  /*65c0*/  FENCE.VIEW.ASYNC.G ;  /* 0x00000000000073c6 */ /* 0x000e220000000100 */
[----:B------:R-:W-:Y:S05]  /*65d0*/  WARPSYNC.ALL ;  /* 0x0000000000007948 */ /* 0x000fea0003800000 */
[----:B0-----:R-:W-:Y:S06]  /*65e0*/  BAR.ARV 0xc, 0x180 ;  /* 0x0306000000007b1d */ /* 0x001fec0000002000 */
.L_x_6011:
        /* <DEDUP_REMOVED lines=10> */
.L_x_6263:
[----:B-1----:R-:W-:Y:S01]  /*6690*/  LEA.HI R0, R14, R14, RZ, 0x1 ;  /* 0x0000000e0e007211 */ /* 0x002fe200078f08ff */
[----:B------:R-:W-:Y:S01]  /*66a0*/  VIADD R24, R22, 0x18400 ;  /* 0x0001840016187836 */ /* 0x000fe20000000000 */
[----:B------:R-:W-:Y:S01]  /*66b0*/  BSSY B6, `(.L_x_6014) ;  /* 0x000001d000067945 */ /* 0x000fe20003800000 */
[----:B------:R-:W-:Y:S01]  /*66c0*/  IMAD.MOV.U32 R215, RZ, RZ, 0x40000040 ;  /* 0x40000040ffd77424 */ /* 0x000fe200078e00ff */
[----:B------:R-:W-:Y:S02]  /*66d0*/  LOP3.LUT R3, R0, 0x7fffe, RZ, 0xc0, !PT ;  /* 0x0007fffe00037812 */ /* 0x000fe400078ec0ff */
[----:B------:R-:W-:-:S03]  /*66e0*/  LOP3.LUT P0, RZ, R24, 0x1bf, RZ, 0xc0, !PT ;  /* 0x000001bf18ff7812 */ /* 0x000fc6000780c0ff */
[----:B------:R-:W-:-:S04]  /*66f0*/  IMAD.IADD R3, R14, 0x1, -R3 ;  /* 0x000000010e037824 */ /* 0x000fc800078e0a03 */
[----:B------:R-:W-:-:S05]  /*6700*/  IMAD R3, R3, 0x2000, R24 ;  /* 0x0000200003037824 */ /* 0x000fca00078e0218 */
[----:B------:R-:W-:Y:S01]  /*6710*/  SHF.R.U32.HI R0, RZ, 0x4, R3 ;  /* 0x00000004ff007819 */ /* 0x000fe20000011603 */
[----:B------:R-:W-:-:S03]  /*6720*/  VIADD R3, R3, 0xa000 ;  /* 0x0000a00003037836 */ /* 0x000fc60000000000 */
[----:B------:R-:W-:Y:S02]  /*6730*/  LOP3.LUT R0, R0, 0x3fff, RZ, 0xc0, !PT ;  /* 0x00003fff00007812 */ /* 0x000fe400078ec0ff */
[----:B------:R-:W-:Y:S02]  /*6740*/  SHF.R.U32.HI R3, RZ, 0x4, R3 ;  /* 0x00000004ff037819 */ /* 0x000fe40000011603 */
[----:B------:R-:W-:Y:S02]  /*6750*/  LOP3.LUT R214, R0, 0x10000, RZ, 0xfc, !PT ;  /* 0x0001000000d67812 */ /* 0x000fe400078efcff */
        /* <DEDUP_REMOVED lines=18> */
.L_x_6015:
[----:B------:R-:W-:Y:S05]  /*6880*/  BSYNC B6 ;  /* 0x0000000000067941 */ /* 0x000fea0003800000 */
.L_x_6014:
        /* <DEDUP_REMOVED lines=13> */
.L_x_6019:
[----:B--2---:R2:W3:Y:S02]  /*6960*/  SYNCS.PHASECHK.TRANS64.TRYWAIT P0, [R22+URZ+0x32400], R3 ;  /* 0x03240003160075a7 */ /* 0x0044e4000800017f */
[----:B---3--:R-:W-:Y:S05]  /*6970*/  @!P0 NANOSLEEP.SYNCS 0x989680 ;  /* 0x009896800000895d */ /* 0x008fea0003900000 */
[----:B------:R-:W3:Y:S02]  /*6980*/  @!P0 SYNCS.PHASECHK.TRANS64 P0, [R22+URZ+0x32400], R3 ;  /* 0x03240003160085a7 */ /* 0x000ee4000800007f */
[----:B---3--:R-:W-:Y:S05]  /*6990*/  @!P0 BRA `(.L_x_6019) ;  /* 0xfffffffc00f08947 */ /* 0x008fea000383ffff */
.L_x_6018:
[----:B------:R-:W-:Y:S05]  /*69a0*/  BSYNC B0 ;  /* 0x0000000000007941 */ /* 0x000fea0003800000 */
.L_x_6017:
[----:B------:R-:W-:Y:S05]  /*69b0*/  BRA `(.L_x_6020) ;  /* 0x0000003000087947 */ /* 0x000fea0003800000 */
.L_x_6016:
[----:B------:R-:W-:Y:S01]  /*69c0*/  LOP3.LUT P0, RZ, R24, 0x3ff, RZ, 0xc0, !PT ;  /* 0x000003ff18ff7812 */ /* 0x000fe2000780c0ff */
[----:B------:R-:W-:Y:S01]  /*69d0*/  ULDC.64 UR4, c[0x0][0x3f8] ;  /* 0x0000fe0000047ab9 */ /* 0x000fe20000000a00 */
[----:B------:R-:W-:Y:S01]  /*69e0*/  SHF.R.S32.HI R0, RZ, 0x1f, R26 ;  /* 0x0000001fff007819 */ /* 0x000fe2000001141a */
        /* <DEDUP_REMOVED lines=27> */
.L_x_6022:
[----:B------:R-:W-:Y:S05]  /*6ba0*/  BSYNC B6 ;  /* 0x0000000000067941 */ /* 0x000fea0003800000 */
.L_x_6021:
[----:B------:R-:W2:Y:S01]  /*6bb0*/  LDL R41, [R1+0x6c] ;  /* 0x00006c0001297983 */ /* 0x000ea20000100800 */
[----:B------:R-:W-:Y:S01]  /*6bc0*/  ULDC.U8 UR4, c[0x0][0x410] ;  /* 0x0001040000047ab9 */ /* 0x000fe20000000000 */
[----:B------:R-:W-:Y:S01]  /*6bd0*/  BSSY B0, `(.L_x_6023) ;  /* 0x00002d8000007945 */ /* 0x000fe20003800000 */
[----:B------:R-:W-:Y:S01]  /*6be0*/  ISETP.NE.AND P0, PT, RZ, UR4, PT ;  /* 0x00000004ff007c0c */ /* 0x000fe2000bf05270 */
[----:B--2---:R-:W-:-:S12]  /*6bf0*/  IMAD.IADD R35, R206, 0x1, R41 ;  /* 0x00000001ce237824 */ /* 0x004fd800078e0229 */
        /* <DEDUP_REMOVED lines=42> */
.L_x_6269:
        /* <DEDUP_REMOVED lines=30> */
.L_x_6027:
[----:B------:R-:W-:Y:S05]  /*7080*/  BSYNC B1 ;  /* 0x0000000000017941 */ /* 0x000fea0003800000 */
.L_x_6026:
        /* <DEDUP_REMOVED lines=23> */
.L_x_6275:
        /* <DEDUP_REMOVED lines=27> */
[----:B------:R-:W-:Y:S02]  /*73b0*/  @!P3 IADD3 R4, P1, R14, R9, RZ ;  /* 0x000000090e04b210 */ /* 0x000fe40007f3e0ff */
[----:B------:R-:W-:Y:S01]  /*73c0*/  CS2R R8, SRZ ;  /* 0x0000000000087805 */ /* 0x000fe2000001ff00 */
[----:B------:R-:W-:Y:S01]  /*73d0*/  @!P2 IMAD.WIDE R14, R204, 0x2, R14 ;  /* 0x00000002cc0ea825 */ /* 0x000fe200078e020e */
[----:B------:R0:W5:Y:S03]  /*73e0*/  @!P2 LD.E.64 R12, desc[UR42][R6.64] ;  /* 0x0000002a060ca980 */ /* 0x000166000c101b00 */
[--C-:B------:R-:W-:Y:S01]  /*73f0*/  @!P3 IMAD.X R35, R3, 0x1, R10.reuse, P0 ;  /* 0x000000010323b824 */ /* 0x100fe200000e060a */
[----:B------:R0:W5:Y:S01]  /*7400*/  @!P2 LD.E.64 R28, desc[UR42][R14.64] ;  /* 0x0000002a0e1ca980 */ /* 0x000162000c101b00 */
[----:B------:R-:W-:-:S03]  /*7410*/  @!P3 IMAD.X R5, R5, 0x1, R10, P1 ;  /* 0x000000010505b824 */ /* 0x000fc600008e060a */
[----:B------:R0:W5:Y:S04]  /*7420*/  @!P3 LD.E.64 R8, desc[UR42][R34.64] ;  /* 0x0000002a2208b980 */ /* 0x000168000c101b00 */
[----:B------:R0:W5:Y:S02]  /*7430*/  @!P3 LD.E.64 R26, desc[UR42][R4.64] ;  /* 0x0000002a041ab980 */ /* 0x000164000c101b00 */
.L_x_6030:
[----:B------:R-:W-:Y:S05]  /*7440*/  BSYNC B1 ;  /* 0x0000000000017941 */ /* 0x000fea0003800000 */
.L_x_6029:
[----:B------:R-:W1:Y:S01]  /*7450*/  S2R R10, SR_TID.X ;  /* 0x00000000000a7919 */ /* 0x000e620000002100 */
[----:B------:R-:W2:Y:S01]  /*7460*/  SYNCS.PHASECHK.TRANS64.TRYWAIT P0, [R22+URZ+0x32400], R37 ;  /* 0x03240025160075a7 */ /* 0x000ea2000800017f */
[----:B------:R-:W-:Y:S01]  /*7470*/  LOP3.LUT R3, R38, 0x1c0, RZ, 0xc0, !PT ;  /* 0x000001c026037812 */ /* 0x000fe200078ec0ff */
[----:B0----5:R-:W-:Y:S01]  /*7480*/  IMAD.MOV.U32 R4, RZ, RZ, R26 ;  /* 0x000000ffff047224 */ /* 0x021fe200078e001a */
[----:B------:R-:W-:Y:S01]  /*7490*/  VIADDMNMX R41, R36, -R41, 0x80, PT ;  /* 0x0000008024297446 */ /* 0x000fe20003800929 */
[----:B----4-:R-:W-:Y:S01]  /*74a0*/  IMAD.MOV.U32 R5, RZ, RZ, R29 ;  /* 0x000000ffff057224 */ /* 0x010fe200078e001d */
[----:B---3--:R-:W-:Y:S01]  /*74b0*/  LOP3.LUT R0, R3, 0x18, R16, 0xf8, !PT ;  /* 0x0000001803007812 */ /* 0x008fe200078ef810 */
[----:B------:R-:W-:Y:S01]  /*74c0*/  IMAD.MOV.U32 R6, RZ, RZ, R12 ;  /* 0x000000ffff067224 */ /* 0x000fe200078e000c */
[----:B------:R-:W-:Y:S01]  /*74d0*/  SHF.R.U32.HI R3, RZ, 0x3, R3 ;  /* 0x00000003ff037819 */ /* 0x000fe20000011603 */
[----:B------:R-:W-:Y:S01]  /*74e0*/  BSSY B1, `(.L_x_6031) ;  /* 0x0000019000017945 */ /* 0x000fe20003800000 */
[----:B------:R-:W-:Y:S01]  /*74f0*/  PRMT R43, R4, 0x7610, R43 ;  /* 0x00007610042b7816 */ /* 0x000fe2000000002b */
[----:B------:R-:W-:Y:S01]  /*7500*/  IMAD.MOV.U32 R4, RZ, RZ, R28 ;  /* 0x000000ffff047224 */ /* 0x000fe200078e001c */
[----:B------:R-:W-:Y:S01]  /*7510*/  LOP3.LUT R0, R0, R3, RZ, 0x3c, !PT ;  /* 0x0000000300007212 */ /* 0x000fe200078e3cff */
        /* <DEDUP_REMOVED lines=8> */
[----:B------:R-:W-:Y:S02]  /*75a0*/  LOP3.LUT P2, RZ, R51, 0x4, RZ, 0xc0, !PT ;  /* 0x0000000433ff7812 */ /* 0x000fe4000784c0ff */
[----:B------:R-:W-:Y:S01]  /*75b0*/  ISETP.GE.AND P1, PT, R206, R41, PT ;  /* 0x00000029ce00720c */ /* 0x000fe20003f26270 */
[----:B-1----:R-:W-:-:S05]  /*75c0*/  VIADD R10, R10, 0xffffff80 ;  /* 0xffffff800a0a7836 */ /* 0x002fca0000000000 */
[----:B------:R-:W-:-:S04]  /*75d0*/  SHF.R.S32.HI R7, RZ, 0x1f, R10 ;  /* 0x0000001fff077819 */ /* 0x000fc8000001140a */
[----:B------:R-:W-:-:S04]  /*75e0*/  LEA.HI R7, R7, R10, RZ, 0x5 ;  /* 0x0000000a07077211 */ /* 0x000fc800078f28ff */
[----:B------:R-:W-:-:S05]  /*75f0*/  SHF.R.S32.HI R7, RZ, 0x5, R7 ;  /* 0x00000005ff077819 */ /* 0x000fca0000011407 */
[----:B------:R-:W-:Y:S02]  /*7600*/  IMAD R3, R7, 0x200, R0 ;  /* 0x0000020007037824 */ /* 0x000fe400078e0200 */
[----:B------:R-:W-:Y:S02]  /*7610*/  IMAD.MOV.U32 R0, RZ, RZ, R13 ;  /* 0x000000ffff007224 */ /* 0x000fe400078e000d */
[----:B------:R-:W-:-:S03]  /*7620*/  IMAD R3, R3, 0x2, R22 ;  /* 0x0000000203037824 */ /* 0x000fc600078e0216 */
[----:B------:R-:W-:Y:S01]  /*7630*/  PRMT R49, R49, 0x5410, R0 ;  /* 0x0000541031317816 */ /* 0x000fe20000000000 */
[C---:B------:R-:W-:Y:S02]  /*7640*/  VIADD R4, R3.reuse, 0x18400 ;  /* 0x0001840003047836 */ /* 0x040fe40000000000 */
[----:B------:R-:W-:Y:S01]  /*7650*/  VIADD R0, R3, 0x18440 ;  /* 0x0001844003007836 */ /* 0x000fe20000000000 */
[----:B--2---:R-:W-:Y:S06]  /*7660*/  @!P0 BRA `(.L_x_6032) ;  /* 0x0000016800248947 */ /* 0x004fec0003800000 */
.L_x_6276:
[----:B------:R-:W-:Y:S05]  /*7670*/  BSYNC B1 ;  /* 0x0000000000017941 */ /* 0x000fea0003800000 */
.L_x_6031:
        /* <DEDUP_REMOVED lines=17> */
[C---:B0-----:R-:W-:Y:S01]  /*7790*/  IMAD.U32 R37, R35.reuse, 0x10000, RZ ;  /* 0x0001000023257824 */ /* 0x041fe200078e00ff */
[----:B------:R-:W-:Y:S01]  /*77a0*/  LOP3.LUT R36, R35, 0xffff0000, RZ, 0xc0, !PT ;  /* 0xffff000023247812 */ /* 0x000fe200078ec0ff */
[----:B------:R-:W-:Y:S01]  /*77b0*/  IMAD.U32 R33, R32, 0x10000, RZ ;  /* 0x0001000020217824 */ /* 0x000fe200078e00ff */
[----:B------:R-:W-:Y:S02]  /*77c0*/  PRMT R34, R46, 0x5432, R34 ;  /* 0x000054322e227816 */ /* 0x000fe40000000022 */
[----:B------:R-:W-:Y:S02]  /*77d0*/  LOP3.LUT R32, R32, 0xffff0000, RZ, 0xc0, !PT ;  /* 0xffff000020207812 */ /* 0x000fe400078ec0ff */
[C---:B-1----:R-:W-:Y:S01]  /*77e0*/  LOP3.LUT R14, R6.reuse, 0xffff0000, RZ, 0xc0, !PT ;  /* 0xffff0000060e7812 */ /* 0x042fe200078ec0ff */
[----:B------:R-:W-:Y:S01]  /*77f0*/  IMAD.U32 R10, R6, 0x10000, RZ ;  /* 0x00010000060a7824 */ /* 0x000fe200078e00ff */
[C---:B------:R-:W-:Y:S01]  /*7800*/  LOP3.LUT R30, R7.reuse, 0xffff0000, RZ, 0xc0, !PT ;  /* 0xffff0000071e7812 */ /* 0x040fe200078ec0ff */
[----:B------:R-:W-:-:S02]  /*7810*/  IMAD.U32 R15, R7, 0x10000, RZ ;  /* 0x00010000070f7824 */ /* 0x000fc400078e00ff */
[C---:B------:R-:W-:Y:S01]  /*7820*/  FMUL.FTZ R35, R14.reuse, R37 ;  /* 0x000000250e237220 */ /* 0x040fe20000410000 */
[-C--:B------:R-:W-:Y:S01]  /*7830*/  FMUL.FTZ R14, R14, R33.reuse ;  /* 0x000000210e0e7220 */ /* 0x080fe20000410000 */
        /* <DEDUP_REMOVED lines=27> */
.L_x_6036:
[----:B------:R-:W-:Y:S05]  /*79f0*/  BSYNC B2 ;  /* 0x0000000000027941 */ /* 0x000fea0003800000 */
.L_x_6035:
        /* <DEDUP_REMOVED lines=47> */
.L_x_6034:
[----:B------:R-:W-:Y:S05]  /*7cf0*/  BSYNC B1 ;  /* 0x0000000000017941 */ /* 0x000fea0003800000 */
.L_x_6033:
        /* <DEDUP_REMOVED lines=13> */
[----:B------:R-:W-:Y:S02]  /*7dd0*/  SHF.R.U64 R15, R12, 0x10, R13 ;  /* 0x000000100c0f7819 */ /* 0x000fe4000000120d */
[----:B------:R-:W-:Y:S01]  /*7de0*/  SHF.R.U64 R24, R28, 0x10, R29 ;  /* 0x000000101c187819 */ /* 0x000fe2000000121d */
[C---:B------:R-:W-:Y:S01]  /*7df0*/  IMAD.U32 R29, R25.reuse, 0x10000, RZ ;  /* 0x00010000191d7824 */ /* 0x040fe200078e00ff */
[----:B------:R-:W-:Y:S01]  /*7e00*/  LOP3.LUT R28, R25, 0xffff0000, RZ, 0xc0, !PT ;  /* 0xffff0000191c7812 */ /* 0x000fe200078ec0ff */
[----:B------:R-:W-:Y:S01]  /*7e10*/  IMAD.U32 R21, R20, 0x10000, RZ ;  /* 0x0001000014157824 */ /* 0x000fe200078e00ff */
[----:B------:R-:W-:-:S02]  /*7e20*/  PRMT R24, R48, 0x5432, R24 ;  /* 0x0000543230187816 */ /* 0x000fc40000000018 */
        /* <DEDUP_REMOVED lines=35> */
.L_x_6039:
[----:B------:R-:W-:Y:S05]  /*8060*/  BSYNC B1 ;  /* 0x0000000000017941 */ /* 0x000fea0003800000 */
.L_x_6038:
        /* <DEDUP_REMOVED lines=9> */
[C---:B------:R-:W-:Y:S01]  /*8100*/  IMAD.U32 R21, R20.reuse, 0x10000, RZ ;  /* 0x0001000014157824 */ /* 0x040fe200078e00ff */
[----:B------:R-:W-:-:S02]  /*8110*/  LOP3.LUT R20, R20, 0xffff0000, RZ, 0xc0, !PT ;  /* 0xffff000014147812 */ /* 0x000fc400078ec0ff */
[----:B------:R-:W-:Y:S02]  /*8120*/  LOP3.LUT R13, R13, 0xffff0000, RZ, 0xc0, !PT ;  /* 0xffff00000d0d7812 */ /* 0x000fe400078ec0ff */
[----:B------:R-:W-:Y:S02]  /*8130*/  PRMT R12, R50, 0x5432, R12 ;  /* 0x00005432320c7816 */ /* 0x000fe4000000000c */
        /* <DEDUP_REMOVED lines=9> */
[C---:B------:R-:W-:Y:S01]  /*81d0*/  FFMA.FTZ R24, R8.reuse, R21, R24 ;  /* 0x0000001508187223 */ /* 0x040fe20000010018 */
[----:B------:R-:W-:Y:S01]  /*81e0*/  FFMA.FTZ R25, R8, R14, -R25 ;  /* 0x0000000e08197223 */ /* 0x000fe20000010819 */
[-C--:B------:R-:W-:Y:S01]  /*81f0*/  FMUL.FTZ R21, R7, R13.reuse ;  /* 0x0000000d07157220 */ /* 0x080fe20000410000 */
[----:B------:R-:W-:Y:S01]  /*8200*/  LOP3.LUT R4, R4, 0xffff0000, RZ, 0xc0, !PT ;  /* 0xffff000004047812 */ /* 0x000fe200078ec0ff */
[C---:B------:R-:W-:Y:S01]  /*8210*/  IMAD.U32 R6, R5.reuse, 0x10000, RZ ;  /* 0x0001000005067824 */ /* 0x040fe200078e00ff */
        /* <DEDUP_REMOVED lines=21> */
.L_x_6024:
        /* <DEDUP_REMOVED lines=47> */
[----:B---3--:R-:W-:Y:S01]  /*8660*/  @!P1 IMAD.X R5, R0, 0x1, R21, P2 ;  /* 0x0000000100059824 */ /* 0x008fe200010e0615 */
[----:B----4-:R-:W-:-:S05]  /*8670*/  @!P1 IADD3 R14, P2, R14, R9, RZ ;  /* 0x000000090e0e9210 */ /* 0x010fca0007f5e0ff */
[----:B-----5:R-:W-:Y:S01]  /*8680*/  @!P1 IMAD.X R3, R8, 0x1, R21, P2 ;  /* 0x0000000108039824 */ /* 0x020fe200010e0615 */
[----:B------:R-:W2:Y:S03]  /*8690*/  @!P1 LD.E.128 R4, desc[UR42][R4.64] ;  /* 0x0000002a04049980 */ /* 0x000ea6000c101d00 */
        /* <DEDUP_REMOVED lines=9> */
[----:B------:R-:W-:-:S02]  /*8730*/  @!P1 IMAD.MOV.U32 R39, RZ, RZ, R7 ;  /* 0x000000ffff279224 */ /* 0x000fc400078e0007 */
[----:B------:R-:W-:Y:S02]  /*8740*/  IMAD.MOV.U32 R0, RZ, RZ, R40 ;  /* 0x000000ffff007224 */ /* 0x000fe400078e0028 */
[----:B------:R-:W-:Y:S02]  /*8750*/  IMAD.MOV.U32 R3, RZ, RZ, R41 ;  /* 0x000000ffff037224 */ /* 0x000fe400078e0029 */
[----:B------:R-:W-:Y:S01]  /*8760*/  @!P1 IMAD.MOV.U32 R38, RZ, RZ, R6 ;  /* 0x000000ffff269224 */ /* 0x000fe200078e0006 */
[----:B------:R-:W-:Y:S01]  /*8770*/  CS2R R6, SRZ ;  /* 0x0000000000067805 */ /* 0x000fe2000001ff00 */
[----:B------:R-:W-:Y:S01]  /*8780*/  IMAD.MOV.U32 R11, RZ, RZ, R39 ;  /* 0x000000ffff0b7224 */ /* 0x000fe200078e0027 */
[----:B------:R-:W-:Y:S01]  /*8790*/  PRMT R45, R0, 0x5410, R3 ;  /* 0x00005410002d7816 */ /* 0x000fe20000000003 */
[----:B---3--:R-:W-:Y:S01]  /*87a0*/  @!P1 IMAD.MOV.U32 R6, RZ, RZ, R24 ;  /* 0x000000ffff069224 */ /* 0x008fe200078e0018 */
[----:B------:R2:W3:Y:S01]  /*87b0*/  SHFL.IDX PT, R3, R10, 0x1, 0x1c1f ;  /* 0x003c1f000a037f89 */ /* 0x0004e200000e0000 */
[----:B------:R-:W-:Y:S01]  /*87c0*/  @!P1 IMAD.MOV.U32 R7, RZ, RZ, R25 ;  /* 0x000000ffff079224 */ /* 0x000fe200078e0019 */
[----:B------:R-:W-:Y:S01]  /*87d0*/  CS2R R24, SRZ ;  /* 0x0000000000187805 */ /* 0x000fe2000001ff00 */
[----:B------:R-:W-:Y:S01]  /*87e0*/  @!P1 IMAD.MOV.U32 R4, RZ, RZ, R26 ;  /* 0x000000ffff049224 */ /* 0x000fe200078e001a */
[----:B------:R5:W1:Y:S01]  /*87f0*/  SHFL.IDX PT, R0, R20, 0x1, 0x1c1f ;  /* 0x003c1f0014007f89 */ /* 0x000a6200000e0000 */
[----:B------:R-:W-:-:S02]  /*8800*/  @!P1 IMAD.MOV.U32 R5, RZ, RZ, R27 ;  /* 0x000000ffff059224 */ /* 0x000fc400078e001b */
[----:B------:R-:W-:Y:S01]  /*8810*/  IMAD.MOV.U32 R9, RZ, RZ, R38 ;  /* 0x000000ffff097224 */ /* 0x000fe200078e0026 */
[----:B--2---:R-:W-:Y:S01]  /*8820*/  PRMT R10, R11, 0x7610, R10 ;  /* 0x000076100b0a7816 */ /* 0x004fe2000000000a */
[----:B------:R-:W-:Y:S02]  /*8830*/  IMAD.MOV.U32 R11, RZ, RZ, R6 ;  /* 0x000000ffff0b7224 */ /* 0x000fe400078e0006 */
[----:B------:R-:W-:Y:S02]  /*8840*/  IMAD.MOV.U32 R12, RZ, RZ, R7 ;  /* 0x000000ffff0c7224 */ /* 0x000fe400078e0007 */
[----:B0-----:R-:W-:Y:S01]  /*8850*/  IMAD.MOV.U32 R13, RZ, RZ, R4 ;  /* 0x000000ffff0d7224 */ /* 0x001fe200078e0004 */
[----:B------:R-:W-:Y:S01]  /*8860*/  PRMT R9, R9, 0x5410, R11 ;  /* 0x0000541009097816 */ /* 0x000fe2000000000b */
[----:B------:R-:W-:Y:S01]  /*8870*/  IMAD.MOV.U32 R15, RZ, RZ, R5 ;  /* 0x000000ffff0f7224 */ /* 0x000fe200078e0005 */
[----:B------:R-:W-:-:S04]  /*8880*/  PRMT R10, R10, 0x5410, R12 ;  /* 0x000054100a0a7816 */ /* 0x000fc8000000000c */
[----:B----45:R-:W-:-:S07]  /*8890*/  PRMT R20, R13, 0x5410, R15 ;  /* 0x000054100d147816 */ /* 0x030fce000000000f */
.L_x_6286:
[----:B------:R-:W2:Y:S01]  /*88a0*/  LDL R12, [R1+0x98] ;  /* 0x00009800010c7983 */ /* 0x000ea20000100800 */
[----:B------:R-:W-:Y:S01]  /*88b0*/  VIADD R35, R35, 0x40 ;  /* 0x0000004023237836 */ /* 0x000fe20000000000 */
[----:B------:R-:W-:Y:S01]  /*88c0*/  BSSY B1, `(.L_x_6041) ;  /* 0x0000016000017945 */ /* 0x000fe20003800000 */
[----:B------:R-:W-:Y:S02]  /*88d0*/  CS2R R26, SRZ ;  /* 0x00000000001a7805 */ /* 0x000fe4000001ff00 */
[----:B------:R-:W-:Y:S02]  /*88e0*/  CS2R R32, SRZ ;  /* 0x0000000000207805 */ /* 0x000fe4000001ff00 */
[----:B------:R-:W-:Y:S02]  /*88f0*/  ISETP.GE.AND P1, PT, R35, R30, PT ;  /* 0x0000001e2300720c */ /* 0x000fe40003f26270 */
[----:B------:R-:W-:Y:S02]  /*8900*/  CS2R R34, SRZ ;  /* 0x0000000000227805 */ /* 0x000fe4000001ff00 */
        /* <DEDUP_REMOVED lines=12> */
[----:B-1----:R-:W-:-:S03]  /*89d0*/  IADD3 R14, P2, R14, R12, RZ ;  /* 0x0000000c0e0e7210 */ /* 0x002fc60007f5e0ff */
[--C-:B------:R-:W-:Y:S02]  /*89e0*/  IMAD.X R33, R0, 0x1, R15.reuse, P1 ;  /* 0x0000000100217824 */ /* 0x100fe400008e060f */
[----:B------:R-:W-:-:S04]  /*89f0*/  IMAD.X R15, R8, 0x1, R15, P2 ;  /* 0x00000001080f7824 */ /* 0x000fc800010e060f */
[----:B------:R-:W5:Y:S04]  /*8a00*/  LD.E.128 R32, desc[UR42][R32.64] ;  /* 0x0000002a20207980 */ /* 0x000f68000c101d00 */
[----:B------:R0:W5:Y:S02]  /*8a10*/  LD.E.128 R24, desc[UR42][R14.64] ;  /* 0x0000002a0e187980 */ /* 0x000164000c101d00 */
.L_x_6042:
[----:B------:R-:W-:Y:S05]  /*8a20*/  BSYNC B1 ;  /* 0x0000000000017941 */ /* 0x000fea0003800000 */
.L_x_6041:
[----:B-1----:R-:W3:Y:S01]  /*8a30*/  LDL R0, [R1+0x6c] ;  /* 0x00006c0001007983 */ /* 0x002ee20000100800 */
[----:B------:R-:W1:Y:S01]  /*8a40*/  SYNCS.PHASECHK.TRANS64.TRYWAIT P1, [R22+URZ+0x32400], R13 ;  /* 0x0324000d160075a7 */ /* 0x000e62000802017f */
[----:B------:R-:W-:Y:S01]  /*8a50*/  VIADD R12, R206, 0x40 ;  /* 0x00000040ce0c7836 */ /* 0x000fe20000000000 */
[----:B------:R-:W-:Y:S01]  /*8a60*/  BSSY B1, `(.L_x_6043) ;  /* 0x0000011000017945 */ /* 0x000fe20003800000 */
[----:B-----5:R-:W-:Y:S02]  /*8a70*/  IMAD.MOV.U32 R8, RZ, RZ, R25 ;  /* 0x000000ffff087224 */ /* 0x020fe400078e0019 */
[----:B------:R-:W-:Y:S02]  /*8a80*/  IMAD.MOV.U32 R53, RZ, RZ, R34 ;  /* 0x000000ffff357224 */ /* 0x000fe400078e0022 */
[----:B------:R-:W-:Y:S01]  /*8a90*/  IMAD.MOV.U32 R54, RZ, RZ, R35 ;  /* 0x000000ffff367224 */ /* 0x000fe200078e0023 */
[----:B---3--:R-:W-:Y:S01]  /*8aa0*/  VIADDMNMX R3, R30, -R0, 0x80, PT ;  /* 0x000000801e037446 */ /* 0x008fe20003800900 */
[----:B------:R-:W-:-:S03]  /*8ab0*/  IMAD.MOV.U32 R0, RZ, RZ, R24 ;  /* 0x000000ffff007224 */ /* 0x000fc600078e0018 */
[-C--:B------:R-:W-:Y:S02]  /*8ac0*/  ISETP.GE.OR P2, PT, R206, R3.reuse, P0 ;  /* 0x00000003ce00720c */ /* 0x080fe40000746670 */
[----:B------:R-:W-:Y:S01]  /*8ad0*/  ISETP.GE.OR P0, PT, R12, R3, P0 ;  /* 0x000000030c00720c */ /* 0x000fe20000706670 */
[----:B------:R-:W-:Y:S01]  /*8ae0*/  IMAD.MOV.U32 R3, RZ, RZ, R27 ;  /* 0x000000ffff037224 */ /* 0x000fe200078e001b */
[----:B------:R-:W-:Y:S01]  /*8af0*/  PRMT R49, R0, 0x5410, R8 ;  /* 0x0000541000317816 */ /* 0x000fe20000000008 */
[----:B------:R-:W-:Y:S02]  /*8b00*/  IMAD.MOV.U32 R0, RZ, RZ, R26 ;  /* 0x000000ffff007224 */ /* 0x000fe400078e001a */
[----:B------:R-:W-:Y:S02]  /*8b10*/  IMAD.MOV.U32 R8, RZ, RZ, R32 ;  /* 0x000000ffff087224 */ /* 0x000fe400078e0020 */
[----:B------:R-:W-:Y:S01]  /*8b20*/  IMAD.MOV.U32 R12, RZ, RZ, R33 ;  /* 0x000000ffff0c7224 */ /* 0x000fe200078e0021 */
[----:B------:R-:W-:-:S02]  /*8b30*/  PRMT R50, R0, 0x5410, R3 ;  /* 0x0000541000327816 */ /* 0x000fc40000000003 */
[----:B------:R-:W-:Y:S02]  /*8b40*/  PRMT R51, R51, 0x5410, R8 ;  /* 0x0000541033337816 */ /* 0x000fe40000000008 */
[----:B------:R-:W-:Y:S01]  /*8b50*/  PRMT R52, R52, 0x5410, R12 ;  /* 0x0000541034347816 */ /* 0x000fe2000000000c */
[----:B-1----:R-:W-:Y:S06]  /*8b60*/  @!P1 BRA `(.L_x_6044) ;  /* 0x00000158005c9947 */ /* 0x002fec0003800000 */
.L_x_6287:
[----:B------:R-:W-:Y:S05]  /*8b70*/  BSYNC B1 ;  /* 0x0000000000017941 */ /* 0x000fea0003800000 */
.L_x_6043:
[----:B------:R-:W-:Y:S04]  /*8b80*/  BSSY B1, `(.L_x_6045) ;  /* 0x0000070000017945 */ /* 0x000fe80003800000 */
[----:B------:R-:W-:Y:S05]  /*8b90*/  @P2 BRA `(.L_x_6046) ;  /* 0x0000000400b82947 */ /* 0x000fea0003800000 */
[----:B------:R-:W2:Y:S01]  /*8ba0*/  LDL R0, [R1+0x9c] ;  /* 0x00009c0001007983 */ /* 0x000ea20000100800 */
[----:B------:R-:W-:Y:S02]  /*8bb0*/  SHF.R.U64 R21, R40, 0x10, R41 ;  /* 0x0000001028157819 */ /* 0x000fe40000001229 */
[----:B------:R-:W-:Y:S01]  /*8bc0*/  SHF.R.U64 R40, R6, 0x10, R7 ;  /* 0x0000001006287819 */ /* 0x000fe20000001207 */
[----:B------:R-:W3:Y:S01]  /*8bd0*/  S2R R3, SR_TID.X ;  /* 0x0000000000037919 */ /* 0x000ee20000002100 */
[--C-:B------:R-:W-:Y:S02]  /*8be0*/  SHF.R.U64 R38, R38, 0x10, R39.reuse ;  /* 0x0000001026267819 */ /* 0x100fe40000001227 */
[----:B------:R-:W-:Y:S02]  /*8bf0*/  SHF.R.U32.HI R39, RZ, 0x10, R39 ;  /* 0x00000010ff277819 */ /* 0x000fe40000011627 */
[----:B------:R-:W-:Y:S02]  /*8c00*/  SHF.R.U32.HI R42, RZ, 0x10, R7 ;  /* 0x00000010ff2a7819 */ /* 0x000fe40000011607 */
[----:B------:R-:W-:-:S02]  /*8c10*/  PRMT R21, R45, 0x5410, R21 ;  /* 0x000054102d157816 */ /* 0x000fc40000000015 */
[C---:B------:R-:W-:Y:S02]  /*8c20*/  PRMT R40, R9.reuse, 0x5432, R40 ;  /* 0x0000543209287816 */ /* 0x040fe40000000028 */
[----:B------:R-:W-:Y:S02]  /*8c30*/  PRMT R38, R9, 0x5410, R38 ;  /* 0x0000541009267816 */ /* 0x000fe40000000026 */
[--C-:B------:R-:W-:Y:S02]  /*8c40*/  SHF.R.U64 R43, R4, 0x10, R5.reuse ;  /* 0x00000010042b7819 */ /* 0x100fe40000001205 */
[----:B------:R-:W-:Y:S02]  /*8c50*/  SHF.R.U32.HI R44, RZ, 0x10, R5 ;  /* 0x00000010ff2c7819 */ /* 0x000fe40000011605 */
[C---:B------:R-:W-:Y:S02]  /*8c60*/  PRMT R39, R10.reuse, 0x5410, R39 ;  /* 0x000054100a277816 */ /* 0x040fe40000000027 */
[----:B------:R-:W-:-:S02]  /*8c70*/  PRMT R42, R10, 0x5432, R42 ;  /* 0x000054320a2a7816 */ /* 0x000fc4000000002a */
[----:B------:R-:W-:Y:S01]  /*8c80*/  SHF.R.U32.HI R36, RZ, 0x10, R41 ;  /* 0x00000010ff247819 */ /* 0x000fe20000011629 */
[----:B------:R-:W-:Y:S01]  /*8c90*/  IMAD.U32 R41, R40, 0x10000, RZ ;  /* 0x0001000028297824 */ /* 0x000fe200078e00ff */
[C---:B------:R-:W-:Y:S02]  /*8ca0*/  PRMT R43, R20.reuse, 0x5410, R43 ;  /* 0x00005410142b7816 */ /* 0x040fe4000000002b */
[----:B------:R-:W-:Y:S02]  /*8cb0*/  PRMT R44, R20, 0x5432, R44 ;  /* 0x00005432142c7816 */ /* 0x000fe4000000002c */
[----:B------:R-:W-:Y:S02]  /*8cc0*/  PRMT R36, R45, 0x5432, R36 ;  /* 0x000054322d247816 */ /* 0x000fe40000000024 */
[----:B------:R-:W-:Y:S01]  /*8cd0*/  LOP3.LUT R40, R40, 0xffff0000, RZ, 0xc0, !PT ;  /* 0xffff000028287812 */ /* 0x000fe200078ec0ff */
        /* <DEDUP_REMOVED lines=8> */
[----:B-1----:R-:W-:Y:S02]  /*8d60*/  SHF.R.U32.HI R13, RZ, 0x3, R8 ;  /* 0x00000003ff0d7819 */ /* 0x002fe40000011608 */
[----:B------:R-:W-:Y:S02]  /*8d70*/  LOP3.LUT R8, R8, 0x38, R3, 0xf8, !PT ;  /* 0x0000003808087812 */ /* 0x000fe400078ef803 */
[-C--:B------:R-:W-:Y:S02]  /*8d80*/  LOP3.LUT R0, R0, R13.reuse, RZ, 0x3c, !PT ;  /* 0x0000000d00007212 */ /* 0x080fe400078e3cff */
[----:B------:R-:W-:-:S03]  /*8d90*/  LOP3.LUT R8, R8, R13, RZ, 0x3c, !PT ;  /* 0x0000000d08087212 */ /* 0x000fc600078e3cff */
[----:B------:R-:W-:-:S04]  /*8da0*/  IMAD R3, R12, 0x200, R0 ;  /* 0x000002000c037824 */ /* 0x000fc800078e0200 */
[----:B------:R-:W-:Y:S02]  /*8db0*/  IMAD R47, R3, 0x2, R22 ;  /* 0x00000002032f7824 */ /* 0x000fe400078e0216 */
[----:B------:R-:W-:-:S03]  /*8dc0*/  IMAD R3, R12, 0x200, R8 ;  /* 0x000002000c037824 */ /* 0x000fc600078e0208 */
[----:B0-----:R-:W0:Y:S01]  /*8dd0*/  LDS.128 R12, [R47+0x18400] ;  /* 0x018400002f0c7984 */ /* 0x001e220000000c00 */
[----:B------:R-:W-:-:S05]  /*8de0*/  IMAD R48, R3, 0x2, R22 ;  /* 0x0000000203307824 */ /* 0x000fca00078e0216 */
[----:B------:R-:W1:Y:S01]  /*8df0*/  LDS.128 R28, [R48+0x18400] ;  /* 0x01840000301c7984 */ /* 0x000e620000000c00 */
        /* <DEDUP_REMOVED lines=10> */
[----:B------:R-:W-:Y:S01]  /*8ea0*/  IMAD.U32 R29, R21, 0x10000, RZ ;  /* 0x00010000151d7824 */ /* 0x000fe200078e00ff */
[C---:B------:R-:W-:Y:S01]  /*8eb0*/  LOP3.LUT R14, R15.reuse, 0xffff0000, RZ, 0xc0, !PT ;  /* 0xffff00000f0e7812 */ /* 0x040fe200078ec0ff */
[----:B------:R-:W-:Y:S01]  /*8ec0*/  IMAD.U32 R7, R15, 0x10000, RZ ;  /* 0x000100000f077824 */ /* 0x000fe200078e00ff */
[C---:B------:R-:W-:Y:S01]  /*8ed0*/  LOP3.LUT R15, R30.reuse, 0xffff0000, RZ, 0xc0, !PT ;  /* 0xffff00001e0f7812 */ /* 0x040fe200078ec0ff */
[----:B------:R-:W-:Y:S01]  /*8ee0*/  IMAD.U32 R13, R30, 0x10000, RZ ;  /* 0x000100001e0d7824 */ /* 0x000fe200078e00ff */
[C---:B------:R-:W-:Y:S01]  /*8ef0*/  LOP3.LUT R30, R31.reuse, 0xffff0000, RZ, 0xc0, !PT ;  /* 0xffff00001f1e7812 */ /* 0x040fe200078ec0ff */
[----:B------:R-:W-:-:S02]  /*8f00*/  IMAD.U32 R20, R31, 0x10000, RZ ;  /* 0x000100001f147824 */ /* 0x000fc400078e00ff */
[C---:B------:R-:W-:Y:S01]  /*8f10*/  FMUL.FTZ R45, R8.reuse, R41 ;  /* 0x00000029082d7220 */ /* 0x040fe20000410000 */
[-C--:B------:R-:W-:Y:S01]  /*8f20*/  FMUL.FTZ R31, R8, R29.reuse ;  /* 0x0000001d081f7220 */ /* 0x080fe20000410000 */
[----:B------:R-:W-:Y:S01]  /*8f30*/  LOP3.LUT R8, R21, 0xffff0000, RZ, 0xc0, !PT ;  /* 0xffff000015087812 */ /* 0x000fe200078ec0ff */
[C---:B------:R-:W-:Y:S01]  /*8f40*/  FMUL.FTZ R46, R9.reuse, R40 ;  /* 0x00000028092e7220 */ /* 0x040fe20000410000 */
[----:B------:R-:W-:Y:S01]  /*8f50*/  FFMA.FTZ R45, R0, R29, -R45 ;  /* 0x0000001d002d7223 */ /* 0x000fe2000001082d */
[----:B------:R-:W-:Y:S02]  /*8f60*/  IMAD.U32 R29, R42, 0x10000, RZ ;  /* 0x000100002a1d7824 */ /* 0x000fe400078e00ff */
[----:B------:R-:W-:Y:S01]  /*8f70*/  FFMA.FTZ R31, R0, R41, R31 ;  /* 0x00000029001f7223 */ /* 0x000fe2000001001f */
[----:B------:R-:W-:Y:S02]  /*8f80*/  IMAD.U32 R21, R36, 0x10000, RZ ;  /* 0x0001000024157824 */ /* 0x000fe400078e00ff */
[-C--:B------:R-:W-:Y:S01]  /*8f90*/  FMUL.FTZ R0, R9, R8.reuse ;  /* 0x0000000809007220 */ /* 0x080fe20000410000 */
[----:B------:R-:W-:Y:S01]  /*8fa0*/  FMUL.FTZ R41, R10, R29 ;  /* 0x0000001d0a297220 */ /* 0x000fe20000410000 */
[----:B------:R-:W-:Y:S01]  /*8fb0*/  LOP3.LUT R9, R42, 0xffff0000, RZ, 0xc0, !PT ;  /* 0xffff00002a097812 */ /* 0x000fe200078ec0ff */
[C---:B------:R-:W-:Y:S01]  /*8fc0*/  FFMA.FTZ R46, R3.reuse, R8, -R46 ;  /* 0x00000008032e7223 */ /* 0x040fe2000001082e */
        /* <DEDUP_REMOVED lines=11> */
[C---:B------:R-:W-:Y:S01]  /*9080*/  FMUL.FTZ R21, R13.reuse, R0 ;  /* 0x000000000d157220 */ /* 0x040fe20000410000 */
[----:B------:R-:W-:Y:S01]  /*9090*/  FMUL.FTZ R36, R13, R4 ;  /* 0x000000040d247220 */ /* 0x000fe20000410000 */
[----:B------:R-:W-:Y:S01]  /*90a0*/  FFMA.FTZ R13, R12, R9, R29 ;  /* 0x000000090c0d7223 */ /* 0x000fe2000001001d */
[----:B------:R-:W-:Y:S02]  /*90b0*/  IMAD.U32 R3, R39, 0x10000, RZ ;  /* 0x0001000027037824 */ /* 0x000fe400078e00ff */
[C---:B------:R-:W-:Y:S01]  /*90c0*/  FMUL.FTZ R12, R20.reuse, R8 ;  /* 0x00000008140c7220 */ /* 0x040fe20000410000 */
[----:B------:R-:W-:Y:S01]  /*90d0*/  LOP3.LUT R43, R43, 0xffff0000, RZ, 0xc0, !PT ;  /* 0xffff00002b2b7812 */ /* 0x000fe200078ec0ff */
[----:B------:R-:W-:Y:S01]  /*90e0*/  FFMA.FTZ R36, R5, R0, -R36 ;  /* 0x0000000005247223 */ /* 0x000fe20000010824 */
[-C--:B------:R-:W-:Y:S01]  /*90f0*/  FMUL.FTZ R20, R20, R3.reuse ;  /* 0x0000000314147220 */ /* 0x080fe20000410000 */
[----:B------:R-:W-:Y:S01]  /*9100*/  FFMA.FTZ R9, R7, R3, -R12 ;  /* 0x0000000307097223 */ /* 0x000fe2000001080c */
[----:B------:R-:W-:Y:S01]  /*9110*/  LOP3.LUT R38, R38, 0xffff0000, RZ, 0xc0, !PT ;  /* 0xffff000026267812 */ /* 0x000fe200078ec0ff */
[----:B------:R-:W-:Y:S01]  /*9120*/  FFMA.FTZ R21, R5, R4, R21 ;  /* 0x0000000405157223 */ /* 0x000fe20000010015 */
[----:B------:R-:W-:Y:S01]  /*9130*/  LOP3.LUT R3, R44, 0xffff0000, RZ, 0xc0, !PT ;  /* 0xffff00002c037812 */ /* 0x000fe200078ec0ff */
[----:B------:R-:W-:Y:S01]  /*9140*/  FMUL.FTZ R5, R15, R43 ;  /* 0x0000002b0f057220 */ /* 0x000fe20000410000 */
[----:B------:R-:W-:Y:S01]  /*9150*/  LOP3.LUT R39, R39, 0xffff0000, RZ, 0xc0, !PT ;  /* 0xffff000027277812 */ /* 0x000fe200078ec0ff */
[----:B------:R-:W-:Y:S01]  /*9160*/  FMUL.FTZ R0, R15, R38 ;  /* 0x000000260f007220 */ /* 0x000fe20000410000 */
[----:B------:R-:W-:Y:S01]  /*9170*/  FFMA.FTZ R20, R7, R8, R20 ;  /* 0x0000000807147223 */ /* 0x000fe20000010014 */
[----:B------:R-:W-:Y:S01]  /*9180*/  FMUL.FTZ R15, R30, R3 ;  /* 0x000000031e0f7220 */ /* 0x000fe20000410000 */
[----:B------:R-:W-:Y:S01]  /*9190*/  FFMA.FTZ R7, R6, R38, -R5 ;  /* 0x0000002606077223 */ /* 0x000fe20000010805 */
[----:B------:R-:W-:Y:S01]  /*91a0*/  FMUL.FTZ R30, R30, R39 ;  /* 0x000000271e1e7220 */ /* 0x000fe20000410000 */
[----:B------:R-:W-:Y:S01]  /*91b0*/  FFMA.FTZ R0, R6, R43, R0 ;  /* 0x0000002b06007223 */ /* 0x000fe20000010000 */
[----:B------:R-:W-:Y:S01]  /*91c0*/  FFMA.FTZ R8, R14, R39, -R15 ;  /* 0x000000270e087223 */ /* 0x000fe2000001080f */
[----:B------:R-:W-:Y:S01]  /*91d0*/  F2FP.BF16.F32.PACK_AB R4, R46, R45 ;  /* 0x0000002d2e04723e */ /* 0x000fe200000010ff */
        /* <DEDUP_REMOVED lines=10> */
.L_x_6046:
[----:B------:R-:W-:Y:S05]  /*9280*/  BSYNC B1 ;  /* 0x0000000000017941 */ /* 0x000fea0003800000 */
.L_x_6045:
[----:B------:R-:W-:Y:S01]  /*9290*/  PRMT R8, R53, 0x5410, R54 ;  /* 0x0000541035087816 */ /* 0x000fe20000000036 */
[----:B------:R-:W-:Y:S06]  /*92a0*/  @P0 BRA `(.L_x_6037) ;  /* 0x0000000400a80947 */ /* 0x000fec0003800000 */
[----:B------:R-:W3:Y:S01]  /*92b0*/  LDL R3, [R1+0x84] ;  /* 0x0000840001037983 */ /* 0x000ee20000100800 */
[C---:B--2---:R-:W-:Y:S02]  /*92c0*/  VIADD R4, R206.reuse, 0x40 ;  /* 0x00000040ce047836 */ /* 0x044fe40000000000 */
[----:B------:R-:W-:Y:S01]  /*92d0*/  VIADD R5, R206, 0x40 ;  /* 0x00000040ce057836 */ /* 0x000fe20000000000 */
[----:B------:R-:W2:Y:S01]  /*92e0*/  LDL R38, [R1+0xa0] ;  /* 0x0000a00001267983 */ /* 0x000ea20000100800 */
        /* <DEDUP_REMOVED lines=10> */
[----:B------:R-:W-:Y:S02]  /*9390*/  SHF.R.U32.HI R30, RZ, 0x10, R35 ;  /* 0x00000010ff1e7819 */ /* 0x000fe40000011623 */
[----:B------:R-:W-:Y:S02]  /*93a0*/  SHF.R.U64 R35, R26, 0x10, R27 ;  /* 0x000000101a237819 */ /* 0x000fe4000000121b */
[----:B------:R-:W-:-:S02]  /*93b0*/  PRMT R31, R49, 0x5410, R31 ;  /* 0x00005410311f7816 */ /* 0x000fc4000000001f */
[----:B------:R-:W-:Y:S02]  /*93c0*/  SHF.R.U32.HI R28, RZ, 0x10, R33 ;  /* 0x00000010ff1c7819 */ /* 0x000fe40000011621 */
[----:B------:R-:W-:Y:S02]  /*93d0*/  SHF.R.U32.HI R36, RZ, 0x10, R27 ;  /* 0x00000010ff247819 */ /* 0x000fe4000001161b */
[----:B------:R-:W-:Y:S02]  /*93e0*/  PRMT R28, R52, 0x5432, R28 ;  /* 0x00005432341c7816 */ /* 0x000fe4000000001c */
[C---:B------:R-:W-:Y:S02]  /*93f0*/  PRMT R30, R8.reuse, 0x5432, R30 ;  /* 0x00005432081e7816 */ /* 0x040fe4000000001e */
[----:B------:R-:W-:Y:S02]  /*9400*/  PRMT R29, R8, 0x5410, R29 ;  /* 0x00005410081d7816 */ /* 0x000fe4000000001d */
[----:B------:R-:W-:-:S02]  /*9410*/  PRMT R36, R50, 0x5432, R36 ;  /* 0x0000543232247816 */ /* 0x000fc40000000024 */
[----:B------:R-:W-:Y:S01]  /*9420*/  PRMT R35, R50, 0x5410, R35 ;  /* 0x0000541032237816 */ /* 0x000fe20000000023 */
[----:B---3--:R-:W-:-:S04]  /*9430*/  IMAD.IADD R3, R3, 0x1, R0 ;  /* 0x0000000103037824 */ /* 0x008fc800078e0200 */
[----:B------:R-:W-:Y:S01]  /*9440*/  IMAD R3, R3, 0x2, R22 ;  /* 0x0000000203037824 */ /* 0x000fe200078e0216 */
[----:B--2---:R-:W-:Y:S04]  /*9450*/  LDS.128 R4, [R38+0x18400] ;  /* 0x0184000026047984 */ /* 0x004fe80000000c00 */
[----:B01----:R-:W0:Y:S01]  /*9460*/  LDS.128 R12, [R3+0x18400] ;  /* 0x01840000030c7984 */ /* 0x003e220000000c00 */
[----:B------:R-:W-:Y:S02]  /*9470*/  SHF.R.U64 R0, R32, 0x10, R33 ;  /* 0x0000001020007819 */ /* 0x000fe40000001221 */
[----:B------:R-:W-:Y:S02]  /*9480*/  SHF.R.U32.HI R32, RZ, 0x10, R25 ;  /* 0x00000010ff207819 */ /* 0x000fe40000011619 */
[----:B------:R-:W-:Y:S01]  /*9490*/  PRMT R26, R51, 0x5432, R0 ;  /* 0x00005432331a7816 */ /* 0x000fe20000000000 */
[----:B------:R-:W-:Y:S01]  /*94a0*/  IMAD.U32 R33, R31, 0x10000, RZ ;  /* 0x000100001f217824 */ /* 0x000fe200078e00ff */
[----:B------:R-:W-:-:S03]  /*94b0*/  PRMT R32, R49, 0x5432, R32 ;  /* 0x0000543231207816 */ /* 0x000fc60000000020 */
[----:B------:R-:W-:Y:S02]  /*94c0*/  IMAD.U32 R27, R26, 0x10000, RZ ;  /* 0x000100001a1b7824 */ /* 0x000fe400078e00ff */
[C---:B------:R-:W-:Y:S01]  /*94d0*/  IMAD.U32 R34, R32.reuse, 0x10000, RZ ;  /* 0x0001000020227824 */ /* 0x040fe200078e00ff */
[----:B------:R-:W-:Y:S02]  /*94e0*/  LOP3.LUT R31, R31, 0xffff0000, RZ, 0xc0, !PT ;  /* 0xffff00001f1f7812 */ /* 0x000fe400078ec0ff */
[----:B------:R-:W-:Y:S01]  /*94f0*/  LOP3.LUT R32, R32, 0xffff0000, RZ, 0xc0, !PT ;  /* 0xffff000020207812 */ /* 0x000fe200078ec0ff */
[----:B0-----:R-:W-:Y:S02]  /*9500*/  IMAD.U32 R20, R12, 0x10000, RZ ;  /* 0x000100000c147824 */ /* 0x001fe400078e00ff */
[----:B------:R-:W-:Y:S02]  /*9510*/  IMAD.U32 R21, R13, 0x10000, RZ ;  /* 0x000100000d157824 */ /* 0x000fe400078e00ff */
[C---:B------:R-:W-:Y:S01]  /*9520*/  FMUL.FTZ R37, R20.reuse, R33 ;  /* 0x0000002114257220 */ /* 0x040fe20000410000 */
[----:B------:R-:W-:Y:S01]  /*9530*/  FMUL.FTZ R39, R20, R27 ;  /* 0x0000001b14277220 */ /* 0x000fe20000410000 */
[----:B------:R-:W-:-:S02]  /*9540*/  IMAD.U32 R0, R4, 0x10000, RZ ;  /* 0x0001000004007824 */ /* 0x000fc400078e00ff */
[----:B------:R-:W-:Y:S02]  /*9550*/  IMAD.U32 R20, R28, 0x10000, RZ ;  /* 0x000100001c147824 */ /* 0x000fe400078e00ff */
[----:B------:R-:W-:Y:S01]  /*9560*/  FMUL.FTZ R41, R21, R34 ;  /* 0x0000002215297220 */ /* 0x000fe20000410000 */
[----:B------:R-:W-:Y:S02]  /*9570*/  IMAD.U32 R8, R5, 0x10000, RZ ;  /* 0x0001000005087824 */ /* 0x000fe400078e00ff */
[C---:B------:R-:W-:Y:S01]  /*9580*/  FFMA.FTZ R37, R0.reuse, R27, -R37 ;  /* 0x0000001b00257223 */ /* 0x040fe20000010825 */
[----:B------:R-:W-:Y:S01]  /*9590*/  FFMA.FTZ R39, R0, R33, R39 ;  /* 0x0000002100277223 */ /* 0x000fe20000010027 */
[----:B------:R-:W-:Y:S01]  /*95a0*/  FMUL.FTZ R21, R21, R20 ;  /* 0x0000001415157220 */ /* 0x000fe20000410000 */
[----:B------:R-:W-:Y:S02]  /*95b0*/  IMAD.U32 R25, R15, 0x10000, RZ ;  /* 0x000100000f197824 */ /* 0x000fe400078e00ff */
[----:B------:R-:W-:-:S02]  /*95c0*/  IMAD.U32 R0, R30, 0x10000, RZ ;  /* 0x000100001e007824 */ /* 0x000fc400078e00ff */
[C---:B------:R-:W-:Y:S01]  /*95d0*/  FFMA.FTZ R41, R8.reuse, R20, -R41 ;  /* 0x0000001408297223 */ /* 0x040fe20000010829 */
[----:B------:R-:W-:Y:S01]  /*95e0*/  FFMA.FTZ R34, R8, R34, R21 ;  /* 0x0000002208227223 */ /* 0x000fe20000010015 */
[----:B------:R-:W-:Y:S01]  /*95f0*/  IMAD.U32 R10, R7, 0x10000, RZ ;  /* 0x00010000070a7824 */ /* 0x000fe200078e00ff */
[----:B------:R-:W-:Y:S01]  /*9600*/  LOP3.LUT R12, R12, 0xffff0000, RZ, 0xc0, !PT ;  /* 0xffff00000c0c7812 */ /* 0x000fe200078ec0ff */
[----:B------:R-:W-:Y:S02]  /*9610*/  IMAD.U32 R27, R36, 0x10000, RZ ;  /* 0x00010000241b7824 */ /* 0x000fe400078e00ff */
[C---:B------:R-:W-:Y:S01]  /*9620*/  FMUL.FTZ R20, R25.reuse, R0 ;  /* 0x0000000019147220 */ /* 0x040fe20000410000 */
[----:B------:R-:W-:Y:S02]  /*9630*/  LOP3.LUT R21, R26, 0xffff0000, RZ, 0xc0, !PT ;  /* 0xffff00001a157812 */ /* 0x000fe400078ec0ff */
[----:B------:R-:W-:Y:S01]  /*9640*/  LOP3.LUT R4, R4, 0xffff0000, RZ, 0xc0, !PT ;  /* 0xffff000004047812 */ /* 0x000fe200078ec0ff */
[-C--:B------:R-:W-:Y:S01]  /*9650*/  FMUL.FTZ R33, R25, R27.reuse ;  /* 0x0000001b19217220 */ /* 0x080fe20000410000 */
[----:B------:R-:W-:Y:S01]  /*9660*/  LOP3.LUT R13, R13, 0xffff0000, RZ, 0xc0, !PT ;  /* 0xffff00000d0d7812 */ /* 0x000fe200078ec0ff */
[----:B------:R-:W-:Y:S01]  /*9670*/  FFMA.FTZ R26, R10, R27, R20 ;  /* 0x0000001b0a1a7223 */ /* 0x000fe20000010014 */
[----:B------:R-:W-:Y:S01]  /*9680*/  FMUL.FTZ R25, R12, R31 ;  /* 0x0000001f0c197220 */ /* 0x000fe20000410000 */
[----:B------:R-:W-:Y:S01]  /*9690*/  LOP3.LUT R28, R28, 0xffff0000, RZ, 0xc0, !PT ;  /* 0xffff00001c1c7812 */ /* 0x000fe200078ec0ff */
[----:B------:R-:W-:Y:S01]  /*96a0*/  FMUL.FTZ R27, R12, R21 ;  /* 0x000000150c1b7220 */ /* 0x000fe20000410000 */
[----:B------:R-:W-:-:S02]  /*96b0*/  IMAD.U32 R24, R14, 0x10000, RZ ;  /* 0x000100000e187824 */ /* 0x000fc400078e00ff */
[----:B------:R-:W-:Y:S02]  /*96c0*/  IMAD.U32 R8, R35, 0x10000, RZ ;  /* 0x0001000023087824 */ /* 0x000fe400078e00ff */
[----:B------:R-:W-:Y:S01]  /*96d0*/  FFMA.FTZ R33, R10, R0, -R33 ;  /* 0x000000000a217223 */ /* 0x000fe20000010821 */
[----:B------:R-:W-:Y:S01]  /*96e0*/  LOP3.LUT R5, R5, 0xffff0000, RZ, 0xc0, !PT ;  /* 0xffff000005057812 */ /* 0x000fe200078ec0ff */
[C---:B------:R-:W-:Y:S01]  /*96f0*/  FFMA.FTZ R10, R4.reuse, R21, -R25 ;  /* 0x00000015040a7223 */ /* 0x040fe20000010819 */
[----:B------:R-:W-:Y:S02]  /*9700*/  IMAD.U32 R0, R29, 0x10000, RZ ;  /* 0x000100001d007824 */ /* 0x000fe400078e00ff */
[C---:B------:R-:W-:Y:S01]  /*9710*/  FMUL.FTZ R20, R13.reuse, R32 ;  /* 0x000000200d147220 */ /* 0x040fe20000410000 */
[----:B------:R-:W-:Y:S01]  /*9720*/  FFMA.FTZ R12, R4, R31, R27 ;  /* 0x0000001f040c7223 */ /* 0x000fe2000001001b */
[----:B------:R-:W-:Y:S01]  /*9730*/  IMAD.U32 R9, R6, 0x10000, RZ ;  /* 0x0001000006097824 */ /* 0x000fe200078e00ff */
[----:B------:R-:W-:Y:S01]  /*9740*/  LOP3.LUT R14, R14, 0xffff0000, RZ, 0xc0, !PT ;  /* 0xffff00000e0e7812 */ /* 0x000fe200078ec0ff */
[----:B------:R-:W-:Y:S01]  /*9750*/  FMUL.FTZ R13, R13, R28 ;  /* 0x0000001c0d0d7220 */ /* 0x000fe20000410000 */
[----:B------:R-:W-:Y:S01]  /*9760*/  LOP3.LUT R15, R15, 0xffff0000, RZ, 0xc0, !PT ;  /* 0xffff00000f0f7812 */ /* 0x000fe200078ec0ff */
[----:B------:R-:W-:Y:S01]  /*9770*/  FMUL.FTZ R4, R24, R8 ;  /* 0x0000000818047220 */ /* 0x000fe20000410000 */
[----:B------:R-:W-:-:S02]  /*9780*/  LOP3.LUT R35, R35, 0xffff0000, RZ, 0xc0, !PT ;  /* 0xffff000023237812 */ /* 0x000fc400078ec0ff */
[----:B------:R-:W-:Y:S02]  /*9790*/  LOP3.LUT R36, R36, 0xffff0000, RZ, 0xc0, !PT ;  /* 0xffff000024247812 */ /* 0x000fe400078ec0ff */
[----:B------:R-:W-:Y:S02]  /*97a0*/  LOP3.LUT R29, R29, 0xffff0000, RZ, 0xc0, !PT ;  /* 0xffff00001d1d7812 */ /* 0x000fe400078ec0ff */
[----:B------:R-:W-:Y:S01]  /*97b0*/  LOP3.LUT R30, R30, 0xffff0000, RZ, 0xc0, !PT ;  /* 0xffff00001e1e7812 */ /* 0x000fe200078ec0ff */
[----:B------:R-:W-:Y:S01]  /*97c0*/  FMUL.FTZ R24, R24, R0 ;  /* 0x0000000018187220 */ /* 0x000fe20000410000 */
[----:B------:R-:W-:Y:S01]  /*97d0*/  LOP3.LUT R6, R6, 0xffff0000, RZ, 0xc0, !PT ;  /* 0xffff000006067812 */ /* 0x000fe200078ec0ff */
[----:B------:R-:W-:Y:S01]  /*97e0*/  FFMA.FTZ R20, R5, R28, -R20 ;  /* 0x0000001c05147223 */ /* 0x000fe20000010814 */
[----:B------:R-:W-:Y:S01]  /*97f0*/  LOP3.LUT R7, R7, 0xffff0000, RZ, 0xc0, !PT ;  /* 0xffff000007077812 */ /* 0x000fe200078ec0ff */
[----:B------:R-:W-:Y:S01]  /*9800*/  FFMA.FTZ R13, R5, R32, R13 ;  /* 0x00000020050d7223 */ /* 0x000fe2000001000d */
[----:B------:R-:W-:Y:S01]  /*9810*/  FFMA.FTZ R0, R9, R0, -R4 ;  /* 0x0000000009007223 */ /* 0x000fe20000010804 */
        /* <DEDUP_REMOVED lines=19> */
.L_x_6037:
[----:B------:R-:W-:Y:S05]  /*9950*/  BSYNC B0 ;  /* 0x0000000000007941 */ /* 0x000fea0003800000 */
.L_x_6023:
        /* <DEDUP_REMOVED lines=8> */
.L_x_6020:
[----:B--2---:R-:W2:Y:S01]  /*99e0*/  S2R R0, SR_TID.X ;  /* 0x0000000000007919 */ /* 0x004ea20000002100 */
[----:B------:R-:W-:Y:S05]  /*99f0*/  WARPSYNC.ALL ;  /* 0x0000000000007948 */ /* 0x000fea0003800000 */
[----:B--2---:R-:W-:-:S05]  /*9a00*/  SHF.R.U32.HI R0, RZ, 0x7, R0 ;  /* 0x00000007ff007819 */ /* 0x004fca0000011600 */
[----:B-1-3--:R-:W-:Y:S02]  /*9a10*/  VIADD R3, R0, 0x8 ;  /* 0x0000000800037836 */ /* 0x00afe40000000000 */
[----:B------:R-:W-:-:S03]  /*9a20*/  IMAD.U32 R0, RZ, RZ, UR44 ;  /* 0x0000002cff007e24 */ /* 0x000fc6000f8e00ff */
[----:B------:R1:W-:Y:S02]  /*9a30*/  BAR.SYNC.DEFER_BLOCKING R3, 0x100 ;  /* 0x000400030000751d */ /* 0x0003e40000010000 */
[----:B------:R-:W-:-:S13]  /*9a40*/  ISETP.NE.AND P0, PT, R0, 0x3, PT ;  /* 0x000000030000780c */ /* 0x000fda0003f05270 */
[----:B-1----:R-:W-:Y:S05]  /*9a50*/  @!P0 BRA `(.L_x_6047) ;  /* 0x0000000000048947 */ /* 0x002fea0003800000 */
[----:B------:R-:W-:Y:S01]  /*9a60*/  BPT.TRAP 0x1 ;  /* 0x000000040000795c */ /* 0x000fe20000300000 */
.L_x_6047:
[----:B------:R-:W-:Y:S01]  /*9a70*/  IMAD R9, R18, 0x8, R22 ;  /* 0x0000000812097824 */ /* 0x000fe200078e0216 */
[----:B------:R-:W-:-:S04]  /*9a80*/  SHF.L.U32 R6, R207, 0x1f, RZ ;  /* 0x0000001fcf067819 */ /* 0x000fc800000006ff */
[----:B------:R1:W2:Y:S01]  /*9a90*/  SYNCS.PHASECHK.TRANS64.TRYWAIT P1, [R9+URZ+0x32430], R6 ;  /* 0x03243006090075a7 */ /* 0x0002a2000802017f */
[----:B------:R-:W-:Y:S05]  /*9aa0*/  @!P0 BRA `(.L_x_6048) ;  /* 0x0000000000048947 */ /* 0x000fea0003800000 */
[----:B------:R-:W-:Y:S01]  /*9ab0*/  BPT.TRAP 0x1 ;  /* 0x000000040000795c */ /* 0x000fe20000300000 */
.L_x_6048:
[----:B------:R-:W-:-:S05]  /*9ac0*/  VIADD R0, R22, 0x1c400 ;  /* 0x0001c40016007836 */ /* 0x000fca0000000000 */
[----:B------:R-:W-:-:S04]  /*9ad0*/  SHF.R.U32.HI R0, RZ, 0x4, R0 ;  /* 0x00000004ff007819 */ /* 0x000fc80000011600 */
[----:B------:R-:W-:-:S04]  /*9ae0*/  LOP3.LUT R0, R0, 0x3fff, RZ, 0xc0, !PT ;  /* 0x00003fff00007812 */ /* 0x000fc800078ec0ff */
[----:B------:R-:W-:-:S05]  /*9af0*/  LOP3.LUT R0, R0, 0x10000, RZ, 0xfc, !PT ;  /* 0x0001000000007812 */ /* 0x000fca00078efcff */
[----:B------:R3:W-:Y:S01]  /*9b00*/  STL [R1+0x68], R0 ;  /* 0x0000680001007387 */ /* 0x0007e20000100800 */
[----:B--2---:R-:W-:Y:S05]  /*9b10*/  @P1 BRA `(.L_x_6049) ;  /* 0x0000000000081947 */ /* 0x004fea0003800000 */
[----:B------:R-:W2:Y:S02]  /*9b20*/  SYNCS.PHASECHK.TRANS64.TRYWAIT P1, [R9+URZ+0x32430], R6 ;  /* 0x03243006090075a7 */ /* 0x000ea4000802017f */
[----:B--2---:R-:W-:Y:S05]  /*9b30*/  @!P1 BRA `(.L_x_6050) ;  /* 0x00000148007c9947 */ /* 0x004fea0003800000 */
.L_x_6049:
[----:B---3--:R-:W3:Y:S01]  /*9b40*/  LDL R0, [R1+0x68] ;  /* 0x0000680001007983 */ /* 0x008ee20000100800 */
[----:B------:R-:W-:Y:S01]  /*9b50*/  IMAD.MOV.U32 R5, RZ, RZ, 0x40000040 ;  /* 0x40000040ff057424 */ /* 0x000fe200078e00ff */
[----:B------:R-:W-:Y:S05]  /*9b60*/  WARPSYNC.ALL ;  /* 0x0000000000007948 */ /* 0x000fea0003800000 */
[C---:B------:R-:W-:Y:S01]  /*9b70*/  R2UR UR4, R214.reuse ;  /* 0x00000000d60472ca */ /* 0x040fe200000e0000 */
[----:B0-----:R-:W-:Y:S01]  /*9b80*/  WARPGROUP.ARRIVE ;  /* 0x00000000000079c5 */ /* 0x001fe20000000000 */
[----:B------:R-:W-:Y:S01]  /*9b90*/  R2UR UR5, R215 ;  /* 0x00000000d70572ca */ /* 0x000fe200000e0000 */
[C---:B------:R-:W-:Y:S01]  /*9ba0*/  VIADD R74, R214.reuse, 0x2 ;  /* 0x00000002d64a7836 */ /* 0x040fe20000000000 */
[----:B------:R-:W-:Y:S01]  /*9bb0*/  R2UR UR7, R5 ;  /* 0x00000000050772ca */ /* 0x000fe200000e0000 */
[----:B------:R-:W-:Y:S01]  /*9bc0*/  IMAD.MOV.U32 R75, RZ, RZ, 0x40000040 ;  /* 0x40000040ff4b7424 */ /* 0x000fe200078e00ff */
[----:B------:R-:W-:Y:S01]  /*9bd0*/  SHF.L.U32 R11, R11, 0x1f, RZ ;  /* 0x0000001f0b0b7819 */ /* 0x000fe200000006ff */
[----:B------:R-:W-:Y:S01]  /*9be0*/  IMAD.MOV.U32 R13, RZ, RZ, 0x40000040 ;  /* 0x40000040ff0d7424 */ /* 0x000fe200078e00ff */
[----:B------:R-:W-:Y:S01]  /*9bf0*/  BSSY B0, `(.L_x_6051) ;  /* 0x0000028000007945 */ /* 0x000fe20003800000 */
[----:B------:R-:W-:Y:S01]  /*9c00*/  VIADD R20, R214, 0x4 ;  /* 0x00000004d6147836 */ /* 0x000fe20000000000 */
[----:B------:R0:W-:Y:S01]  /*9c10*/  STL.64 [R1+0x60], R74 ;  /* 0x0000604a01007387 */ /* 0x0001e20000100a00 */
[----:B------:R-:W-:-:S02]  /*9c20*/  IMAD.MOV.U32 R21, RZ, RZ, 0x40000040 ;  /* 0x40000040ff157424 */ /* 0x000fc400078e00ff */
[----:B------:R-:W-:Y:S02]  /*9c30*/  VIADD R14, R214, 0x6 ;  /* 0x00000006d60e7836 */ /* 0x000fe40000000000 */
[----:B------:R-:W-:Y:S01]  /*9c40*/  IMAD.MOV.U32 R15, RZ, RZ, 0x40000040 ;  /* 0x40000040ff0f7424 */ /* 0x000fe200078e00ff */
[----:B------:R0:W-:Y:S01]  /*9c50*/  STL.64 [R1+0x58], R20 ;  /* 0x0000581401007387 */ /* 0x0001e20000100a00 */
[----:B------:R-:W-:-:S03]  /*9c60*/  IMAD.MOV.U32 R5, RZ, RZ, 0x40000040 ;  /* 0x40000040ff057424 */ /* 0x000fc600078e00ff */
[----:B------:R0:W-:Y:S01]  /*9c70*/  STL.64 [R1+0x50], R14 ;  /* 0x0000500e01007387 */ /* 0x0001e20000100a00 */
[----:B---3--:R-:W-:-:S04]  /*9c80*/  IMAD R4, R18, 0x300, R0 ;  /* 0x0000030012047824 */ /* 0x008fc800078e0200 */
        /* <DEDUP_REMOVED lines=28> */
[----:B------:R-:W3:Y:S02]  /*9e50*/  SYNCS.PHASECHK.TRANS64.TRYWAIT P1, [R22+URZ+0x32410], R11 ;  /* 0x0324100b160075a7 */ /* 0x000ee4000802017f */
[----:B0--3--:R-:W-:Y:S05]  /*9e60*/  @!P1 BRA `(.L_x_6052) ;  /* 0x0000014400c49947 */ /* 0x009fea0003800000 */
.L_x_6288:
[----:B------:R-:W-:Y:S05]  /*9e70*/  BSYNC B0 ;  /* 0x0000000000007941 */ /* 0x000fea0003800000 */
.L_x_6051:
[----:B------:R-:W-:Y:S05]  /*9e80*/  @!P0 BRA `(.L_x_6053) ;  /* 0x0000000000048947 */ /* 0x000fea0003800000 */
[----:B------:R-:W-:Y:S01]  /*9e90*/  BPT.TRAP 0x1 ;  /* 0x000000040000795c */ /* 0x000fe20000300000 */
.L_x_6053:
[----:B------:R3:W4:Y:S01]  /*9ea0*/  SYNCS.PHASECHK.TRANS64.TRYWAIT P1, [R9+URZ+0x32450], R6 ;  /* 0x03245006090075a7 */ /* 0x000722000802017f */
[----:B------:R-:W-:Y:S05]  /*9eb0*/  @!P0 BRA `(.L_x_6054) ;  /* 0x0000000000048947 */ /* 0x000fea0003800000 */
[----:B------:R-:W-:Y:S01]  /*9ec0*/  BPT.TRAP 0x1 ;  /* 0x000000040000795c */ /* 0x000fe20000300000 */
.L_x_6054:
[----:B----4-:R-:W-:Y:S05]  /*9ed0*/  @P1 BRA `(.L_x_6055) ;  /* 0x0000000000081947 */ /* 0x010fea0003800000 */
[----:B------:R-:W4:Y:S02]  /*9ee0*/  SYNCS.PHASECHK.TRANS64.TRYWAIT P1, [R9+URZ+0x32450], R6 ;  /* 0x03245006090075a7 */ /* 0x000f24000802017f */
[----:B----4-:R-:W-:Y:S05]  /*9ef0*/  @!P1 BRA `(.L_x_6056) ;  /* 0x0000014400b49947 */ /* 0x010fea0003800000 */
.L_x_6055:
[----:B------:R-:W-:Y:S05]  /*9f00*/  WARPSYNC.ALL ;  /* 0x0000000000007948 */ /* 0x000fea0003800000 */
[----:B------:R-:W-:Y:S01]  /*9f10*/  R2UR UR38, R22 ;  /* 0x00000000162672ca */ /* 0x000fe200000e0000 */
[----:B------:R-:W-:Y:S01]  /*9f20*/  IMAD.MOV.U32 R7, RZ, RZ, 0xc00 ;  /* 0x00000c00ff077424 */ /* 0x000fe200078e00ff */
[----:B------:R-:W-:Y:S01]  /*9f30*/  LOP3.LUT R4, R72, 0x10000, RZ, 0xfc, !PT ;  /* 0x0001000048047812 */ /* 0x000fe200078efcff */
[----:B------:R-:W-:Y:S01]  /*9f40*/  IMAD.MOV.U32 R5, RZ, RZ, 0x40000040 ;  /* 0x40000040ff057424 */ /* 0x000fe200078e00ff */
[----:B------:R-:W-:Y:S01]  /*9f50*/  WARPGROUP.ARRIVE ;  /* 0x00000000000079c5 */ /* 0x000fe20000000000 */
[----:B------:R-:W-:Y:S01]  /*9f60*/  IMAD.MOV.U32 R85, RZ, RZ, 0x40000040 ;  /* 0x40000040ff557424 */ /* 0x000fe200078e00ff */
[C---:B------:R-:W-:Y:S01]  /*9f70*/  R2UR UR4, R4.reuse ;  /* 0x00000000040472ca */ /* 0x040fe200000e0000 */
[C---:B------:R-:W-:Y:S01]  /*9f80*/  VIADD R84, R4.reuse, 0x2 ;  /* 0x0000000204547836 */ /* 0x040fe20000000000 */
[----:B------:R-:W-:Y:S01]  /*9f90*/  R2UR UR5, R5 ;  /* 0x00000000050572ca */ /* 0x000fe200000e0000 */
[----:B0-----:R-:W-:Y:S01]  /*9fa0*/  IMAD.MOV.U32 R11, RZ, RZ, 0x40000040 ;  /* 0x40000040ff0b7424 */ /* 0x001fe200078e00ff */
[----:B------:R-:W0:Y:S01]  /*9fb0*/  S2R R0, SR_TID.X ;  /* 0x0000000000007919 */ /* 0x000e220000002100 */
[----:B------:R-:W-:-:S02]  /*9fc0*/  VIADD R82, R4, 0x4 ;  /* 0x0000000404527836 */ /* 0x000fc40000000000 */
[----:B------:R-:W-:Y:S01]  /*9fd0*/  UIADD3 UR38, UR38, 0x400, URZ ;  /* 0x0000040026267890 */ /* 0x000fe2000fffe03f */
[----:B------:R-:W-:Y:S01]  /*9fe0*/  IMAD.MOV.U32 R83, RZ, RZ, 0x40000040 ;  /* 0x40000040ff537424 */ /* 0x000fe200078e00ff */
[----:B------:R0:W-:Y:S01]  /*9ff0*/  STL.64 [R1+0x48], R84 ;  /* 0x0000485401007387 */ /* 0x0001e20000100a00 */
[C---:B------:R-:W-:Y:S01]  /*a000*/  VIADD R80, R4.reuse, 0x6 ;  /* 0x0000000604507836 */ /* 0x040fe20000000000 */
[----:B------:R-:W-:Y:S01]  /*a010*/  USHF.R.U32.HI UR38, URZ, 0x4, UR38 ;  /* 0x000000043f267899 */ /* 0x000fe20008011626 */
[----:B------:R-:W-:Y:S01]  /*a020*/  IMAD.MOV.U32 R81, RZ, RZ, 0x40000040 ;  /* 0x40000040ff517424 */ /* 0x000fe200078e00ff */
[----:B------:R0:W-:Y:S01]  /*a030*/  STL.64 [R1+0x40], R82 ;  /* 0x0000405201007387 */ /* 0x0001e20000100a00 */
[C---:B------:R-:W-:Y:S01]  /*a040*/  VIADD R78, R4.reuse, 0x400 ;  /* 0x00000400044e7836 */ /* 0x040fe20000000000 */
[----:B------:R-:W-:Y:S01]  /*a050*/  ULOP3.LUT UR38, UR38, 0x3fff, URZ, 0xc0, !UPT ;  /* 0x00003fff26267892 */ /* 0x000fe2000f8ec03f */
[----:B------:R-:W-:Y:S01]  /*a060*/  IMAD.MOV.U32 R79, RZ, RZ, 0x40000040 ;  /* 0x40000040ff4f7424 */ /* 0x000fe200078e00ff */
[----:B------:R0:W-:Y:S01]  /*a070*/  STL.64 [R1+0x38], R80 ;  /* 0x0000385001007387 */ /* 0x0001e20000100a00 */
[C---:B------:R-:W-:Y:S01]  /*a080*/  VIADD R76, R4.reuse, 0x402 ;  /* 0x00000402044c7836 */ /* 0x040fe20000000000 */
[----:B------:R-:W-:Y:S01]  /*a090*/  ULOP3.LUT UR45, UR38, 0x10000, URZ, 0xfc, !UPT ;  /* 0x00010000262d7892 */ /* 0x000fe2000f8efc3f */
[----:B------:R-:W-:Y:S01]  /*a0a0*/  IMAD.MOV.U32 R77, RZ, RZ, 0x40000040 ;  /* 0x40000040ff4d7424 */ /* 0x000fe200078e00ff */
[----:B------:R0:W-:Y:S01]  /*a0b0*/  STL.64 [R1+0x30], R78 ;  /* 0x0000304e01007387 */ /* 0x0001e20000100a00 */
[----:B------:R-:W-:-:S02]  /*a0c0*/  VIADD R74, R4, 0x404 ;  /* 0x00000404044a7836 */ /* 0x000fc40000000000 */
[----:B------:R-:W-:Y:S01]  /*a0d0*/  IMAD.MOV.U32 R75, RZ, RZ, 0x40000040 ;  /* 0x40000040ff4b7424 */ /* 0x000fe200078e00ff */
[----:B------:R0:W-:Y:S01]  /*a0e0*/  STL.64 [R1+0x28], R76 ;  /* 0x0000284c01007387 */ /* 0x0001e20000100a00 */
[----:B-1234-:R-:W-:Y:S02]  /*a0f0*/  IMAD R6, R18, R7, UR45 ;  /* 0x0000002d12067e24 */ /* 0x01efe4000f8e0207 */
[----:B------:R-:W-:Y:S01]  /*a100*/  IMAD.MOV.U32 R7, RZ, RZ, 0x40000040 ;  /* 0x40000040ff077424 */ /* 0x000fe200078e00ff */
[----:B------:R1:W-:Y:S01]  /*a110*/  STL.64 [R1+0x20], R74 ;  /* 0x0000204a01007387 */ /* 0x0003e20000100a00 */
[C---:B------:R-:W-:Y:S01]  /*a120*/  VIADD R10, R6.reuse, 0x2 ;  /* 0x00000002060a7836 */ /* 0x040fe20000000000 */
[----:B------:R-:W-:Y:S01]  /*a130*/  R2UR UR6, R6 ;  /* 0x00000000060672ca */ /* 0x000fe200000e0000 */
[----:B------:R-:W-:Y:S01]  /*a140*/  VIADD R72, R4, 0x406 ;  /* 0x0000040604487836 */ /* 0x000fe20000000000 */
[----:B------:R-:W-:Y:S01]  /*a150*/  R2UR UR7, R7 ;  /* 0x00000000070772ca */ /* 0x000fe200000e0000 */
[----:B------:R-:W-:-:S02]  /*a160*/  IMAD.MOV.U32 R73, RZ, RZ, 0x40000040 ;  /* 0x40000040ff497424 */ /* 0x000fc400078e00ff */
[C---:B------:R-:W-:Y:S01]  /*a170*/  VIADD R20, R4.reuse, 0x800 ;  /* 0x0000080004147836 */ /* 0x040fe20000000000 */
[----:B0-----:R-:W-:Y:S01]  /*a180*/  SHF.R.U32.HI R0, RZ, 0x7, R0 ;  /* 0x00000007ff007819 */ /* 0x001fe20000011600 */
[----:B------:R-:W-:Y:S01]  /*a190*/  IMAD.MOV.U32 R21, RZ, RZ, 0x40000040 ;  /* 0x40000040ff157424 */ /* 0x000fe200078e00ff */
[----:B------:R1:W-:Y:S01]  /*a1a0*/  STL.64 [R1+0x18], R72 ;  /* 0x0000184801007387 */ /* 0x0003e20000100a00 */
[C---:B------:R-:W-:Y:S02]  /*a1b0*/  VIADD R14, R4.reuse, 0x802 ;  /* 0x00000802040e7836 */ /* 0x040fe40000000000 */
[----:B------:R-:W-:Y:S01]  /*a1c0*/  IMAD.MOV.U32 R15, RZ, RZ, 0x40000040 ;  /* 0x40000040ff0f7424 */ /* 0x000fe200078e00ff */
[----:B------:R1:W-:Y:S01]  /*a1d0*/  STL.64 [R1+0x10], R20 ;  /* 0x0000101401007387 */ /* 0x0003e20000100a00 */
[----:B------:R-:W-:Y:S02]  /*a1e0*/  VIADD R12, R4, 0x804 ;  /* 0x00000804040c7836 */ /* 0x000fe40000000000 */
[----:B------:R-:W-:Y:S01]  /*a1f0*/  HGMMA.64x96x16.F32.BF16 R24, gdesc[UR4], R24, gsb0 ;  /* 0x01600000041879f0 */ /* 0x000fe20008001818 */
[----:B------:R-:W-:Y:S01]  /*a200*/  R2UR UR4, R84 ;  /* 0x00000000540472ca */ /* 0x000fe200000e0000 */
[----:B------:R-:W-:Y:S01]  /*a210*/  IMAD.MOV.U32 R13, RZ, RZ, 0x40000040 ;  /* 0x40000040ff0d7424 */ /* 0x000fe200078e00ff */
[----:B------:R-:W-:Y:S01]  /*a220*/  R2UR UR5, R85 ;  /* 0x00000000550572ca */ /* 0x000fe200000e0000 */
[----:B------:R-:W-:Y:S01]  /*a230*/  VIADD R228, R4, 0x806 ;  /* 0x0000080604e47836 */ /* 0x000fe20000000000 */
[----:B------:R-:W-:Y:S01]  /*a240*/  R2UR UR6, R10 ;  /* 0x000000000a0672ca */ /* 0x000fe200000e0000 */
[----:B------:R-:W-:Y:S01]  /*a250*/  VIADD R10, R6, 0x4 ;  /* 0x00000004060a7836 */ /* 0x000fe20000000000 */
[----:B------:R-:W-:Y:S01]  /*a260*/  R2UR UR7, R11 ;  /* 0x000000000b0772ca */ /* 0x000fe200000e0000 */
[----:B------:R-:W-:Y:S01]  /*a270*/  IMAD.MOV.U32 R11, RZ, RZ, 0x40000040 ;  /* 0x40000040ff0b7424 */ /* 0x000fe200078e00ff */
[----:B------:R1:W-:Y:S01]  /*a280*/  STL.64 [R1+0x8], R14 ;  /* 0x0000080e01007387 */ /* 0x0003e20000100a00 */
[----:B------:R-:W-:-:S02]  /*a290*/  IMAD.MOV.U32 R229, RZ, RZ, 0x40000040 ;  /* 0x40000040ffe57424 */ /* 0x000fc400078e00ff */
[C---:B------:R-:W-:Y:S01]  /*a2a0*/  VIADD R226, R4.reuse, 0xc00 ;  /* 0x00000c0004e27836 */ /* 0x040fe20000000000 */
[----:B------:R1:W-:Y:S01]  /*a2b0*/  STL.64 [R1], R12 ;  /* 0x0000000c01007387 */ /* 0x0003e20000100a00 */
[----:B------:R-:W-:Y:S02]  /*a2c0*/  IMAD.MOV.U32 R227, RZ, RZ, 0x40000040 ;  /* 0x40000040ffe37424 */ /* 0x000fe400078e00ff */
[C---:B------:R-:W-:Y:S02]  /*a2d0*/  VIADD R224, R4.reuse, 0xc02 ;  /* 0x00000c0204e07836 */ /* 0x040fe40000000000 */
[----:B------:R-:W-:Y:S02]  /*a2e0*/  IMAD.MOV.U32 R225, RZ, RZ, 0x40000040 ;  /* 0x40000040ffe17424 */ /* 0x000fe400078e00ff */
[----:B------:R-:W-:Y:S02]  /*a2f0*/  VIADD R222, R4, 0xc04 ;  /* 0x00000c0404de7836 */ /* 0x000fe40000000000 */
[----:B------:R-:W-:-:S02]  /*a300*/  IMAD.MOV.U32 R223, RZ, RZ, 0x40000040 ;  /* 0x40000040ffdf7424 */ /* 0x000fc400078e00ff */
[----:B------:R-:W-:Y:S02]  /*a310*/  VIADD R220, R4, 0xc06 ;  /* 0x00000c0604dc7836 */ /* 0x000fe40000000000 */
[----:B------:R-:W-:Y:S02]  /*a320*/  IMAD.MOV.U32 R221, RZ, RZ, 0x40000040 ;  /* 0x40000040ffdd7424 */ /* 0x000fe400078e00ff */
[----:B------:R-:W-:Y:S01]  /*a330*/  IMAD.MOV.U32 R7, RZ, RZ, 0x40000040 ;  /* 0x40000040ff077424 */ /* 0x000fe200078e00ff */
        /* <DEDUP_REMOVED lines=126> */
[----:B------:R-:W-:Y:S03]  /*ab20*/  HGMMA.64x96x16.F32.BF16 R24, gdesc[UR4], R24, gsb0 ;  /* 0x01600000041879f0 */ /* 0x000fe60008001818 */
[----:B------:R-:W-:Y:S02]  /*ab30*/  WARPGROUP.DEPBAR.LE gsb0, 0x0 ;  /* 0x00008000000079c5 */ /* 0x000fe40000010000 */
[----:B------:R1:W-:Y:S06]  /*ab40*/  BAR.ARV R7, 0x100 ;  /* 0x000400070000751d */ /* 0x0003ec0000002000 */
[----:B------:R-:W-:Y:S05]  /*ab50*/  @!P0 BRA `(.L_x_6057) ;  /* 0x0000000000048947 */ /* 0x000fea0003800000 */
[----:B------:R-:W-:Y:S01]  /*ab60*/  BPT.TRAP 0x1 ;  /* 0x000000040000795c */ /* 0x000fe20000300000 */
.L_x_6057:
[----:B------:R-:W2:Y:S01]  /*ab70*/  LDL R0, [R1+0x88] ;  /* 0x0000880001007983 */ /* 0x000ea20000100800 */
[----:B------:R-:W0:Y:S01]  /*ab80*/  LDC R6, c[0x0][0x448] ;  /* 0x00011200ff067b82 */ /* 0x000e220000000800 */
[----:B------:R-:W-:Y:S02]  /*ab90*/  ULDC UR37, c[0x0][0xa80] ;  /* 0x0002a00000257ab9 */ /* 0x000fe40000000800 */
[----:B------:R-:W2:Y:S04]  /*aba0*/  LDL R174, [R1+0x6c] ;  /* 0x00006c0001ae7983 */ /* 0x000ea80000100800 */
[----:B------:R-:W3:Y:S04]  /*abb0*/  LDL R173, [R1+0x80] ;  /* 0x0000800001ad7983 */ /* 0x000ee80000100800 */
[----:B------:R-:W4:Y:S01]  /*abc0*/  LDL R10, [R1+0x8c] ;  /* 0x00008c00010a7983 */ /* 0x000f220000100800 */
[----:B0-----:R-:W-:-:S13]  /*abd0*/  ISETP.NE.AND P5, PT, R6, 0x1, PT ;  /* 0x000000010600780c */ /* 0x001fda0003fa5270 */
[----:B------:R-:W0:Y:S08]  /*abe0*/  @P5 LDC R11, c[0x0][0x44c] ;  /* 0x00011300ff0b5b82 */ /* 0x000e300000000800 */
[----:B-1----:R-:W1:Y:S01]  /*abf0*/  @P5 LDC R13, c[0x0][0x450] ;  /* 0x00011400ff0d5b82 */ /* 0x002e620000000800 */
[----:B--2---:R-:W-:-:S04]  /*ac00*/  IMAD.IADD R0, R0, 0x1, R174 ;  /* 0x0000000100007824 */ /* 0x004fc800078e02ae */
[----:B0-----:R-:W-:-:S05]  /*ac10*/  @P5 IMAD.HI.U32 R6, R0, R11, RZ ;  /* 0x0000000b00065227 */ /* 0x001fca00078e00ff */
[----:B-1----:R-:W-:-:S05]  /*ac20*/  @P5 SHF.R.U32.HI R0, RZ, R13, R6 ;  /* 0x0000000dff005219 */ /* 0x002fca0000011606 */
[----:B------:R-:W0:Y:S01]  /*ac30*/  SHFL.IDX PT, R8, R0, RZ, 0x1c1f ;  /* 0x001c1fff00087589 */ /* 0x000e2200000e0000 */
[----:B---3--:R-:W-:-:S04]  /*ac40*/  IMAD R6, R172, -0x60, R173 ;  /* 0xffffffa0ac067824 */ /* 0x008fc800078e02ad */
[----:B------:R-:W-:-:S04]  /*ac50*/  VIADD R6, R6, 0x60 ;  /* 0x0000006006067836 */ /* 0x000fc80000000000 */
[----:B----4-:R-:W-:-:S05]  /*ac60*/  IMAD R6, R10, -0x2, R6 ;  /* 0xfffffffe0a067824 */ /* 0x010fca00078e0206 */
[----:B------:R-:W-:-:S04]  /*ac70*/  IADD3 R11, -R219, 0x1, R6 ;  /* 0x00000001db0b7810 */ /* 0x000fc80007ffe106 */
[----:B0-----:R-:W-:-:S04]  /*ac80*/  VIADDMNMX R8, R8, R11, R6, PT ;  /* 0x0000000b08087246 */ /* 0x001fc80003800106 */
        /* <DEDUP_REMOVED lines=69> */
[----:B------:R-:W-:-:S04]  /*b0e0*/  FMNMX.FTZ R8, R68, R73, !PT ;  /* 0x0000004944087209 */ /* 0x000fc80007810000 */
[----:B------:R-:W-:-:S05]  /*b0f0*/  FMNMX.FTZ R10, R69, R8, !PT ;  /* 0x00000008450a7209 */ /* 0x000fca0007810000 */
[----:B------:R-:W0:Y:S04]  /*b100*/  SHFL.BFLY PT, R73, R10, 0x2, 0x1f ;  /* 0x0c401f000a497f89 */ /* 0x000e2800000e0000 */
[----:B------:R-:W1:Y:S01]  /*b110*/  SHFL.IDX PT, R0, R0, 0x1, 0x1c1f ;  /* 0x003c1f0000007f89 */ /* 0x000e6200000e0000 */
[----:B0-----:R-:W-:-:S05]  /*b120*/  FMNMX.FTZ R73, R10, R73, !PT ;  /* 0x000000490a497209 */ /* 0x001fca0007810000 */
[----:B------:R-:W0:Y:S01]  /*b130*/  SHFL.BFLY PT, R12, R73, 0x1, 0x1f ;  /* 0x0c201f00490c7f89 */ /* 0x000e2200000e0000 */
        /* <DEDUP_REMOVED lines=9> */
[----:B0-----:R-:W-:Y:S02]  /*b1d0*/  FMNMX.FTZ R0, R73, R12, !PT ;  /* 0x0000000c49007209 */ /* 0x001fe40007810000 */
[----:B------:R-:W-:Y:S02]  /*b1e0*/  ISETP.GT.AND P2, PT, R8, 0x10, PT ;  /* 0x000000100800780c */ /* 0x000fe40003f44270 */
[----:B------:R-:W-:Y:S01]  /*b1f0*/  FSEL R31, R31, -INF , P1 ;  /* 0xff8000001f1f7808 */ /* 0x000fe20000800000 */
[----:B------:R-:W-:Y:S01]  /*b200*/  FMUL.FTZ R6, R0, UR37 ;  /* 0x0000002500067c20 */ /* 0x000fe20008410000 */
[----:B------:R-:W-:-:S02]  /*b210*/  FMNMX.FTZ R10, R30, R11, !PT ;  /* 0x0000000b1e0a7209 */ /* 0x000fc40007810000 */
[----:B------:R-:W-:Y:S02]  /*b220*/  FSETP.NEU.FTZ.AND P3, PT, R0, -INF , PT ;  /* 0xff8000000000780b */ /* 0x000fe40003f7d000 */
[----:B------:R-:W-:Y:S02]  /*b230*/  ISETP.GT.AND P1, PT, R8, 0x11, PT ;  /* 0x000000110800780c */ /* 0x000fe40003f24270 */
[----:B------:R-:W-:Y:S02]  /*b240*/  FSEL R34, R34, -INF , P2 ;  /* 0xff80000022227808 */ /* 0x000fe40001000000 */
[----:B------:R-:W-:Y:S02]  /*b250*/  FMNMX.FTZ R11, R31, R10, !PT ;  /* 0x0000000a1f0b7209 */ /* 0x000fe40007810000 */
[----:B------:R-:W-:Y:S02]  /*b260*/  FSEL R6, R6, RZ, P3 ;  /* 0x000000ff06067208 */ /* 0x000fe40001800000 */
[----:B------:R-:W-:-:S02]  /*b270*/  ISETP.GT.AND P2, PT, R8, 0x18, PT ;  /* 0x000000180800780c */ /* 0x000fc40003f44270 */
[----:B------:R-:W-:Y:S02]  /*b280*/  FSEL R35, R35, -INF , P1 ;  /* 0xff80000023237808 */ /* 0x000fe40000800000 */
[----:B------:R-:W-:Y:S01]  /*b290*/  FMNMX.FTZ R10, R34, R11, !PT ;  /* 0x0000000b220a7209 */ /* 0x000fe20007810000 */
[----:B------:R-:W-:Y:S01]  /*b2a0*/  FFMA.FTZ R200, R13, UR37, -R6 ;  /* 0x000000250dc87c23 */ /* 0x000fe20008010806 */
        /* <DEDUP_REMOVED lines=52> */
[----:B------:R-:W-:-:S02]  /*b5f0*/  FSEL R71, R71, -INF , P1 ;  /* 0xff80000047477808 */ /* 0x000fc40000800000 */
[----:B------:R-:W-:-:S04]  /*b600*/  FMNMX.FTZ R8, R70, R15, !PT ;  /* 0x0000000f46087209 */ /* 0x000fc80007810000 */
[----:B------:R-:W-:-:S05]  /*b610*/  FMNMX.FTZ R8, R71, R8, !PT ;  /* 0x0000000847087209 */ /* 0x000fca0007810000 */
[----:B------:R-:W0:Y:S02]  /*b620*/  SHFL.BFLY PT, R15, R8, 0x2, 0x1f ;  /* 0x0c401f00080f7f89 */ /* 0x000e2400000e0000 */
[----:B0-----:R-:W-:-:S05]  /*b630*/  FMNMX.FTZ R15, R8, R15, !PT ;  /* 0x0000000f080f7209 */ /* 0x001fca0007810000 */
[----:B------:R-:W0:Y:S01]  /*b640*/  SHFL.BFLY PT, R8, R15, 0x1, 0x1f ;  /* 0x0c201f000f087f89 */ /* 0x000e2200000e0000 */
[--C-:B------:R-:W-:Y:S01]  /*b650*/  FFMA.FTZ R11, R25, UR37, -R6.reuse ;  /* 0x00000025190b7c23 */ /* 0x100fe20008010806 */
[--C-:B------:R-:W-:Y:S01]  /*b660*/  FFMA.FTZ R13, R29, UR37, -R6.reuse ;  /* 0x000000251d0d7c23 */ /* 0x100fe20008010806 */
[--C-:B------:R-:W-:Y:S01]  /*b670*/  FFMA.FTZ R164, R21, UR37, -R6.reuse ;  /* 0x0000002515a47c23 */ /* 0x100fe20008010806 */
[--C-:B------:R-:W-:Y:S01]  /*b680*/  FFMA.FTZ R21, R33, UR37, -R6.reuse ;  /* 0x0000002521157c23 */ /* 0x100fe20008010806 */
[----:B------:R-:W-:Y:S01]  /*b690*/  FFMA.FTZ R29, R37, UR37, -R6 ;  /* 0x00000025251d7c23 */ /* 0x000fe20008010806 */
[----:B0-----:R-:W-:-:S04]  /*b6a0*/  FMNMX.FTZ R8, R15, R8, !PT ;  /* 0x000000080f087209 */ /* 0x001fc80007810000 */
[C---:B------:R-:W-:Y:S01]  /*b6b0*/  FSETP.NEU.FTZ.AND P1, PT, R8.reuse, -INF , PT ;  /* 0xff8000000800780b */ /* 0x040fe20003f3d000 */
[----:B------:R-:W-:-:S05]  /*b6c0*/  FMUL.FTZ R10, R8, UR37 ;  /* 0x00000025080a7c20 */ /* 0x000fca0008410000 */
[----:B------:R-:W-:-:S05]  /*b6d0*/  FSEL R10, R10, RZ, P1 ;  /* 0x000000ff0a0a7208 */ /* 0x000fca0000800000 */
        /* <DEDUP_REMOVED lines=8> */
[----:B------:R-:W-:-:S03]  /*b760*/  FFMA.FTZ R31, R31, UR37, -R10 ;  /* 0x000000251f1f7c23 */ /* 0x000fc6000801080a */
[----:B------:R-:W-:Y:S01]  /*b770*/  MUFU.EX2 R201, R26 ;  /* 0x0000001a00c97308 */ /* 0x000fe20000000800 */
[--C-:B------:R-:W-:Y:S01]  /*b780*/  FFMA.FTZ R49, R57, UR37, -R6.reuse ;  /* 0x0000002539317c23 */ /* 0x100fe20008010806 */
[--C-:B------:R-:W-:Y:S01]  /*b790*/  FFMA.FTZ R53, R61, UR37, -R6.reuse ;  /* 0x000000253d357c23 */ /* 0x100fe20008010806 */
[--C-:B------:R-:W-:Y:S01]  /*b7a0*/  FFMA.FTZ R166, R36, UR37, -R6.reuse ;  /* 0x0000002524a67c23 */ /* 0x100fe20008010806 */
[----:B------:R-:W-:-:S04]  /*b7b0*/  FFMA.FTZ R160, R40, UR37, -R6 ;  /* 0x0000002528a07c23 */ /* 0x000fc80008010806 */
[----:B------:R-:W0:Y:S01]  /*b7c0*/  MUFU.EX2 R12, R27 ;  /* 0x0000001b000c7308 */ /* 0x000e220000000800 */
[--C-:B------:R-:W-:Y:S01]  /*b7d0*/  FFMA.FTZ R162, R44, UR37, -R6.reuse ;  /* 0x000000252ca27c23 */ /* 0x100fe20008010806 */
[--C-:B------:R-:W-:Y:S01]  /*b7e0*/  FFMA.FTZ R156, R48, UR37, -R6.reuse ;  /* 0x00000025309c7c23 */ /* 0x100fe20008010806 */
[--C-:B------:R-:W-:Y:S01]  /*b7f0*/  FFMA.FTZ R158, R52, UR37, -R6.reuse ;  /* 0x00000025349e7c23 */ /* 0x100fe20008010806 */
[--C-:B------:R-:W-:Y:S01]  /*b800*/  FFMA.FTZ R152, R56, UR37, -R6.reuse ;  /* 0x0000002538987c23 */ /* 0x100fe20008010806 */
[----:B------:R-:W-:-:S03]  /*b810*/  FFMA.FTZ R154, R60, UR37, -R6 ;  /* 0x000000253c9a7c23 */ /* 0x000fc60008010806 */
[----:B------:R-:W1:Y:S01]  /*b820*/  MUFU.EX2 R11, R11 ;  /* 0x0000000b000b7308 */ /* 0x000e620000000800 */
[--C-:B------:R-:W-:Y:S01]  /*b830*/  FFMA.FTZ R168, R64, UR37, -R6.reuse ;  /* 0x0000002540a87c23 */ /* 0x100fe20008010806 */
[--C-:B------:R-:W-:Y:S01]  /*b840*/  FFMA.FTZ R57, R65, UR37, -R6.reuse ;  /* 0x0000002541397c23 */ /* 0x100fe20008010806 */
[--C-:B------:R-:W-:Y:S01]  /*b850*/  FFMA.FTZ R170, R68, UR37, -R6.reuse ;  /* 0x0000002544aa7c23 */ /* 0x100fe20008010806 */
[----:B------:R-:W-:Y:S01]  /*b860*/  FFMA.FTZ R61, R69, UR37, -R6 ;  /* 0x00000025453d7c23 */ /* 0x000fe20008010806 */
[----:B------:R-:W-:Y:S02]  /*b870*/  VIADD R6, R9, 0x32440 ;  /* 0x0003244009067836 */ /* 0x000fe40000000000 */
[--C-:B------:R-:W-:Y:S01]  /*b880*/  FFMA.FTZ R34, R34, UR37, -R10.reuse ;  /* 0x0000002522227c23 */ /* 0x100fe2000801080a */
[----:B------:R-:W-:Y:S01]  /*b890*/  IMAD.U32 R15, RZ, RZ, UR41 ;  /* 0x00000029ff0f7e24 */ /* 0x000fe2000f8e00ff */
[----:B------:R-:W2:Y:S01]  /*b8a0*/  MUFU.EX2 R30, R30 ;  /* 0x0000001e001e7308 */ /* 0x000ea20000000800 */
[----:B------:R-:W-:-:S07]  /*b8b0*/  FFMA.FTZ R35, R35, UR37, -R10 ;  /* 0x0000002523237c23 */ /* 0x000fce000801080a */
[----:B------:R-:W3:Y:S01]  /*b8c0*/  MUFU.EX2 R202, R202 ;  /* 0x000000ca00ca7308 */ /* 0x000ee20000000800 */
[----:B------:R-:W-:Y:S01]  /*b8d0*/  PRMT R6, R15, 0x654, R6 ;  /* 0x000006540f067816 */ /* 0x000fe20000000006 */
[----:B------:R-:W-:Y:S02]  /*b8e0*/  IMAD.MOV.U32 R15, RZ, RZ, 0x40000040 ;  /* 0x40000040ff0f7424 */ /* 0x000fe400078e00ff */
[----:B------:R-:W-:Y:S01]  /*b8f0*/  FFMA.FTZ R38, R38, UR37, -R10 ;  /* 0x0000002526267c23 */ /* 0x000fe2000801080a */
[----:B------:R3:W-:Y:S01]  /*b900*/  SYNCS.ARRIVE.TRANS64.RED.A1T0 RZ, [R6+URZ], RZ ;  /* 0x000000ff06ff79a7 */ /* 0x0007e2000810043f */
[----:B------:R1:W-:Y:S06]  /*b910*/  BAR.SYNC.DEFER_BLOCKING R3, 0x100 ;  /* 0x000400030000751d */ /* 0x0003ec0000010000 */
[----:B------:R-:W4:Y:S01]  /*b920*/  MUFU.EX2 R31, R31 ;  /* 0x0000001f001f7308 */ /* 0x000f220000000800 */
[----:B------:R-:W-:-:S07]  /*b930*/  R2UR UR7, R15 ;  /* 0x000000000f0772ca */ /* 0x000fce00000e0000 */
[----:B------:R-:W5:Y:S01]  /*b940*/  MUFU.EX2 R13, R13 ;  /* 0x0000000d000d7308 */ /* 0x000f620000000800 */
[----:B0-----:R-:W-:Y:S01]  /*b950*/  FADD.FTZ R15, R201, R12 ;  /* 0x0000000cc90f7221 */ /* 0x001fe20000010000 */
[----:B------:R-:W-:-:S06]  /*b960*/  FFMA.FTZ R39, R39, UR37, -R10 ;  /* 0x0000002527277c23 */ /* 0x000fcc000801080a */
[----:B------:R-:W0:Y:S01]  /*b970*/  MUFU.EX2 R34, R34 ;  /* 0x0000002200227308 */ /* 0x000e220000000800 */
[----:B-1----:R-:W-:-:S07]  /*b980*/  FADD.FTZ R3, R200, R11 ;  /* 0x0000000bc8037221 */ /* 0x002fce0000010000 */
[----:B------:R-:W1:Y:S01]  /*b990*/  MUFU.EX2 R164, R164 ;  /* 0x000000a400a47308 */ /* 0x000e620000000800 */
[----:B--2---:R-:W-:Y:S01]  /*b9a0*/  FADD.FTZ R20, R30, R15 ;  /* 0x0000000f1e147221 */ /* 0x004fe20000010000 */
[----:B------:R-:W-:-:S06]  /*b9b0*/  FFMA.FTZ R42, R42, UR37, -R10 ;  /* 0x000000252a2a7c23 */ /* 0x000fcc000801080a */
[----:B------:R-:W2:Y:S01]  /*b9c0*/  MUFU.EX2 R35, R35 ;  /* 0x0000002300237308 */ /* 0x000ea20000000800 */
[----:B---3--:R-:W-:-:S07]  /*b9d0*/  FADD.FTZ R6, R202, R3 ;  /* 0x00000003ca067221 */ /* 0x008fce0000010000 */
[----:B------:R-:W3:Y:S01]  /*b9e0*/  MUFU.EX2 R21, R21 ;  /* 0x0000001500157308 */ /* 0x000ee20000000800 */
[----:B----4-:R-:W-:Y:S01]  /*b9f0*/  FADD.FTZ R15, R31, R20 ;  /* 0x000000141f0f7221 */ /* 0x010fe20000010000 */
[----:B------:R-:W-:-:S06]  /*ba00*/  FFMA.FTZ R43, R43, UR37, -R10 ;  /* 0x000000252b2b7c23 */ /* 0x000fcc000801080a */
[----:B------:R-:W4:Y:S01]  /*ba10*/  MUFU.EX2 R38, R38 ;  /* 0x0000002600267308 */ /* 0x000f220000000800 */
[----:B-----5:R-:W-:-:S07]  /*ba20*/  FADD.FTZ R3, R13, R6 ;  /* 0x000000060d037221 */ /* 0x020fce0000010000 */
[----:B------:R-:W5:Y:S01]  /*ba30*/  MUFU.EX2 R166, R166 ;  /* 0x000000a600a67308 */ /* 0x000f620000000800 */
[----:B------:R-:W-:Y:S01]  /*ba40*/  ULOP3.LUT UR38, UR38, 0x3000000, URZ, 0xfc, !UPT ;  /* 0x0300000026267892 */ /* 0x000fe2000f8efc3f */
[----:B0-----:R-:W-:-:S06]  /*ba50*/  FADD.FTZ R20, R34, R15 ;  /* 0x0000000f22147221 */ /* 0x001fcc0000010000 */
[----:B------:R-:W0:Y:S01]  /*ba60*/  MUFU.EX2 R39, R39 ;  /* 0x0000002700277308 */ /* 0x000e220000000800 */
[----:B------:R-:W-:Y:S01]  /*ba70*/  FFMA.FTZ R46, R46, UR37, -R10 ;  /* 0x000000252e2e7c23 */ /* 0x000fe2000801080a */
[----:B------:R-:W-:Y:S02]  /*ba80*/  IMAD.MOV.U32 R25, RZ, RZ, 0xc00 ;  /* 0x00000c00ff197424 */ /* 0x000fe400078e00ff */
[----:B-1----:R-:W-:-:S04]  /*ba90*/  FADD.FTZ R6, R164, R3 ;  /* 0x00000003a4067221 */ /* 0x002fc80000010000 */
[----:B------:R-:W1:Y:S01]  /*baa0*/  MUFU.EX2 R29, R29 ;  /* 0x0000001d001d7308 */ /* 0x000e620000000800 */
[----:B--2---:R-:W-:Y:S01]  /*bab0*/  FADD.FTZ R15, R35, R20 ;  /* 0x00000014230f7221 */ /* 0x004fe20000010000 */
[----:B------:R-:W-:-:S06]  /*bac0*/  FFMA.FTZ R47, R47, UR37, -R10 ;  /* 0x000000252f2f7c23 */ /* 0x000fcc000801080a */
[----:B------:R-:W2:Y:S01]  /*bad0*/  MUFU.EX2 R42, R42 ;  /* 0x0000002a002a7308 */ /* 0x000ea20000000800 */
[----:B------:R-:W-:Y:S02]  /*bae0*/  IMAD R14, R18, R25, UR38 ;  /* 0x00000026120e7e24 */ /* 0x000fe4000f8e0219 */
[----:B---3--:R-:W-:-:S05]  /*baf0*/  FADD.FTZ R3, R21, R6 ;  /* 0x0000000615037221 */ /* 0x008fca0000010000 */
[----:B------:R-:W3:Y:S01]  /*bb00*/  MUFU.EX2 R160, R160 ;  /* 0x000000a000a07308 */ /* 0x000ee20000000800 */
[----:B------:R-:W-:Y:S02]  /*bb10*/  IMAD.MOV.U32 R25, RZ, RZ, 0x40000040 ;  /* 0x40000040ff197424 */ /* 0x000fe400078e00ff */
[----:B----4-:R-:W-:-:S05]  /*bb20*/  FADD.FTZ R20, R38, R15 ;  /* 0x0000000f26147221 */ /* 0x010fca0000010000 */
[----:B------:R-:W4:Y:S01]  /*bb30*/  MUFU.EX2 R43, R43 ;  /* 0x0000002b002b7308 */ /* 0x000f220000000800 */
[----:B------:R-:W-:Y:S01]  /*bb40*/  FFMA.FTZ R50, R50, UR37, -R10 ;  /* 0x0000002532327c23 */ /* 0x000fe2000801080a */
[----:B-----5:R-:W-:-:S06]  /*bb50*/  FADD.FTZ R6, R166, R3 ;  /* 0x00000003a6067221 */ /* 0x020fcc0000010000 */
[----:B------:R-:W5:Y:S01]  /*bb60*/  MUFU.EX2 R33, R33 ;  /* 0x0000002100217308 */ /* 0x000f620000000800 */
[C---:B------:R-:W-:Y:S01]  /*bb70*/  VIADD R24, R14.reuse, 0x80 ;  /* 0x000000800e187836 */ /* 0x040fe20000000000 */
[C---:B------:R-:W-:Y:S01]  /*bb80*/  R2UR UR11, R25.reuse ;  /* 0x00000000190b72ca */ /* 0x040fe200000e0000 */
[----:B------:R-:W-:Y:S01]  /*bb90*/  VIADD R26, R14, 0x100 ;  /* 0x000001000e1a7836 */ /* 0x000fe20000000000 */
[----:B------:R-:W-:-:S04]  /*bba0*/  R2UR UR19, R25 ;  /* 0x00000000191372ca */ /* 0x000fc800000e0000 */
[----:B------:R-:W5:Y:S01]  /*bbb0*/  MUFU.EX2 R46, R46 ;  /* 0x0000002e002e7308 */ /* 0x000f620000000800 */
[----:B0-----:R-:W-:Y:S01]  /*bbc0*/  FADD.FTZ R25, R39, R20 ;  /* 0x0000001427197221 */ /* 0x001fe20000010000 */
[----:B------:R-:W-:Y:S01]  /*bbd0*/  FFMA.FTZ R51, R51, UR37, -R10 ;  /* 0x0000002533337c23 */ /* 0x000fe2000801080a */
[----:B-1----:R-:W-:-:S05]  /*bbe0*/  FADD.FTZ R3, R29, R6 ;  /* 0x000000061d037221 */ /* 0x002fca0000010000 */
[----:B------:R-:W0:Y:S01]  /*bbf0*/  MUFU.EX2 R162, R162 ;  /* 0x000000a200a27308 */ /* 0x000e220000000800 */
[----:B------:R-:W-:Y:S01]  /*bc00*/  IMAD.MOV.U32 R15, RZ, RZ, 0x40000040 ;  /* 0x40000040ff0f7424 */ /* 0x000fe200078e00ff */
[----:B------:R-:W-:Y:S01]  /*bc10*/  R2UR UR10, R24 ;  /* 0x00000000180a72ca */ /* 0x000fe200000e0000 */
[----:B--2---:R-:W-:-:S05]  /*bc20*/  FADD.FTZ R20, R42, R25 ;  /* 0x000000192a147221 */ /* 0x004fca0000010000 */
[----:B------:R-:W1:Y:S01]  /*bc30*/  MUFU.EX2 R47, R47 ;  /* 0x0000002f002f7308 */ /* 0x000e620000000800 */
[----:B------:R-:W-:Y:S01]  /*bc40*/  R2UR UR14, R26 ;  /* 0x000000001a0e72ca */ /* 0x000fe200000e0000 */
[----:B------:R-:W-:Y:S01]  /*bc50*/  FFMA.FTZ R54, R54, UR37, -R10 ;  /* 0x0000002536367c23 */ /* 0x000fe2000801080a */
[----:B------:R-:W-:-:S05]  /*bc60*/  R2UR UR6, R14 ;  /* 0x000000000e0672ca */ /* 0x000fca00000e0000 */
[----:B------:R-:W2:Y:S01]  /*bc70*/  MUFU.EX2 R37, R37 ;  /* 0x0000002500257308 */ /* 0x000ea20000000800 */
[----:B------:R-:W-:Y:S02]  /*bc80*/  VIADD R24, R14, 0x180 ;  /* 0x000001800e187836 */ /* 0x000fe40000000000 */
[----:B---3--:R-:W-:Y:S01]  /*bc90*/  FADD.FTZ R6, R160, R3 ;  /* 0x00000003a0067221 */ /* 0x008fe20000010000 */
[C---:B------:R-:W-:Y:S01]  /*bca0*/  VIADD R26, R14.reuse, 0x200 ;  /* 0x000002000e1a7836 */ /* 0x040fe20000000000 */
[----:B------:R-:W-:Y:S01]  /*bcb0*/  R2UR UR27, R15 ;  /* 0x000000000f1b72ca */ /* 0x000fe200000e0000 */
[----:B------:R-:W-:Y:S02]  /*bcc0*/  VIADD R14, R14, 0x280 ;  /* 0x000002800e0e7836 */ /* 0x000fe40000000000 */
[----:B------:R-:W3:Y:S01]  /*bcd0*/  MUFU.EX2 R50, R50 ;  /* 0x0000003200327308 */ /* 0x000ee20000000800 */
[----:B----4-:R-:W-:Y:S01]  /*bce0*/  FADD.FTZ R15, R43, R20 ;  /* 0x000000142b0f7221 */ /* 0x010fe20000010000 */
[----:B------:R-:W-:Y:S01]  /*bcf0*/  FFMA.FTZ R55, R55, UR37, -R10 ;  /* 0x0000002537377c23 */ /* 0x000fe2000801080a */
[----:B-----5:R-:W-:-:S05]  /*bd00*/  FADD.FTZ R3, R33, R6 ;  /* 0x0000000621037221 */ /* 0x020fca0000010000 */
[----:B------:R-:W4:Y:S01]  /*bd10*/  MUFU.EX2 R156, R156 ;  /* 0x0000009c009c7308 */ /* 0x000f220000000800 */
[----:B------:R-:W-:Y:S01]  /*bd20*/  R2UR UR26, R14 ;  /* 0x000000000e1a72ca */ /* 0x000fe200000e0000 */
[----:B------:R-:W-:-:S06]  /*bd30*/  FADD.FTZ R14, R46, R15 ;  /* 0x0000000f2e0e7221 */ /* 0x000fcc0000010000 */
[----:B------:R-:W5:Y:S01]  /*bd40*/  MUFU.EX2 R51, R51 ;  /* 0x0000003300337308 */ /* 0x000f620000000800 */
[----:B------:R-:W-:Y:S01]  /*bd50*/  FFMA.FTZ R58, R58, UR37, -R10 ;  /* 0x000000253a3a7c23 */ /* 0x000fe2000801080a */
[----:B0-----:R-:W-:-:S06]  /*bd60*/  FADD.FTZ R6, R162, R3 ;  /* 0x00000003a2067221 */ /* 0x001fcc0000010000 */
[----:B------:R-:W0:Y:S01]  /*bd70*/  MUFU.EX2 R41, R41 ;  /* 0x0000002900297308 */ /* 0x000e220000000800 */
[----:B------:R-:W-:Y:S01]  /*bd80*/  F2FP.BF16.F32.PACK_AB R200, R11, R200 ;  /* 0x000000c80bc8723e */ /* 0x000fe200000010ff */
[----:B-1----:R-:W-:-:S06]  /*bd90*/  FADD.FTZ R11, R47, R14 ;  /* 0x0000000e2f0b7221 */ /* 0x002fcc0000010000 */
[----:B------:R-:W1:Y:S01]  /*bda0*/  MUFU.EX2 R54, R54 ;  /* 0x0000003600367308 */ /* 0x000e620000000800 */
[----:B------:R-:W-:Y:S01]  /*bdb0*/  FFMA.FTZ R59, R59, UR37, -R10 ;  /* 0x000000253b3b7c23 */ /* 0x000fe2000801080a */
[----:B--2---:R-:W-:-:S06]  /*bdc0*/  FADD.FTZ R3, R37, R6 ;  /* 0x0000000625037221 */ /* 0x004fcc0000010000 */
[----:B------:R-:W2:Y:S01]  /*bdd0*/  MUFU.EX2 R158, R158 ;  /* 0x0000009e009e7308 */ /* 0x000ea20000000800 */
[----:B------:R-:W-:Y:S01]  /*bde0*/  F2FP.BF16.F32.PACK_AB R201, R12, R201 ;  /* 0x000000c90cc9723e */ /* 0x000fe200000010ff */
[----:B---3--:R-:W-:-:S06]  /*bdf0*/  FADD.FTZ R12, R50, R11 ;  /* 0x0000000b320c7221 */ /* 0x008fcc0000010000 */
[----:B------:R-:W3:Y:S01]  /*be00*/  MUFU.EX2 R55, R55 ;  /* 0x0000003700377308 */ /* 0x000ee20000000800 */
[----:B------:R-:W-:Y:S01]  /*be10*/  FFMA.FTZ R62, R62, UR37, -R10 ;  /* 0x000000253e3e7c23 */ /* 0x000fe2000801080a */
[----:B----4-:R-:W-:-:S06]  /*be20*/  FADD.FTZ R6, R156, R3 ;  /* 0x000000039c067221 */ /* 0x010fcc0000010000 */
[----:B------:R-:W4:Y:S01]  /*be30*/  MUFU.EX2 R45, R45 ;  /* 0x0000002d002d7308 */ /* 0x000f220000000800 */
[----:B-----5:R-:W-:Y:S01]  /*be40*/  FADD.FTZ R11, R51, R12 ;  /* 0x0000000c330b7221 */ /* 0x020fe20000010000 */
[----:B------:R-:W-:-:S06]  /*be50*/  FFMA.FTZ R63, R63, UR37, -R10 ;  /* 0x000000253f3f7c23 */ /* 0x000fcc000801080a */
[----:B------:R-:W5:Y:S01]  /*be60*/  MUFU.EX2 R58, R58 ;  /* 0x0000003a003a7308 */ /* 0x000f620000000800 */
[----:B0-----:R-:W-:-:S07]  /*be70*/  FADD.FTZ R3, R41, R6 ;  /* 0x0000000629037221 */ /* 0x001fce0000010000 */
[----:B------:R-:W0:Y:S01]  /*be80*/  MUFU.EX2 R152, R152 ;  /* 0x0000009800987308 */ /* 0x000e220000000800 */
[----:B-1----:R-:W-:Y:S01]  /*be90*/  FADD.FTZ R12, R54, R11 ;  /* 0x0000000b360c7221 */ /* 0x002fe20000010000 */
[----:B------:R-:W-:-:S06]  /*bea0*/  FFMA.FTZ R66, R66, UR37, -R10 ;  /* 0x0000002542427c23 */ /* 0x000fcc000801080a */
[----:B------:R-:W1:Y:S01]  /*beb0*/  MUFU.EX2 R59, R59 ;  /* 0x0000003b003b7308 */ /* 0x000e620000000800 */
[----:B--2---:R-:W-:-:S07]  /*bec0*/  FADD.FTZ R6, R158, R3 ;  /* 0x000000039e067221 */ /* 0x004fce0000010000 */
[----:B------:R-:W2:Y:S01]  /*bed0*/  MUFU.EX2 R49, R49 ;  /* 0x0000003100317308 */ /* 0x000ea20000000800 */
[----:B---3--:R-:W-:Y:S01]  /*bee0*/  FADD.FTZ R11, R55, R12 ;  /* 0x0000000c370b7221 */ /* 0x008fe20000010000 */
[----:B------:R-:W-:-:S06]  /*bef0*/  FFMA.FTZ R67, R67, UR37, -R10 ;  /* 0x0000002543437c23 */ /* 0x000fcc000801080a */
[----:B------:R-:W3:Y:S01]  /*bf00*/  MUFU.EX2 R62, R62 ;  /* 0x0000003e003e7308 */ /* 0x000ee20000000800 */
[----:B----4-:R-:W-:-:S07]  /*bf10*/  FADD.FTZ R3, R45, R6 ;  /* 0x000000062d037221 */ /* 0x010fce0000010000 */
[----:B------:R-:W4:Y:S01]  /*bf20*/  MUFU.EX2 R154, R154 ;  /* 0x0000009a009a7308 */ /* 0x000f220000000800 */
[----:B-----5:R-:W-:Y:S01]  /*bf30*/  FADD.FTZ R12, R58, R11 ;  /* 0x0000000b3a0c7221 */ /* 0x020fe20000010000 */
[----:B------:R-:W-:-:S06]  /*bf40*/  FFMA.FTZ R70, R70, UR37, -R10 ;  /* 0x0000002546467c23 */ /* 0x000fcc000801080a */
[----:B------:R-:W5:Y:S01]  /*bf50*/  MUFU.EX2 R63, R63 ;  /* 0x0000003f003f7308 */ /* 0x000f620000000800 */
[----:B0-----:R-:W-:-:S07]  /*bf60*/  FADD.FTZ R6, R152, R3 ;  /* 0x0000000398067221 */ /* 0x001fce0000010000 */
[----:B------:R-:W0:Y:S01]  /*bf70*/  MUFU.EX2 R53, R53 ;  /* 0x0000003500357308 */ /* 0x000e220000000800 */
[----:B-1----:R-:W-:Y:S01]  /*bf80*/  FADD.FTZ R11, R59, R12 ;  /* 0x0000000c3b0b7221 */ /* 0x002fe20000010000 */
[----:B--2---:R-:W-:-:S06]  /*bf90*/  FADD.FTZ R3, R49, R6 ;  /* 0x0000000631037221 */ /* 0x004fcc0000010000 */
[----:B------:R-:W1:Y:S01]  /*bfa0*/  MUFU.EX2 R66, R66 ;  /* 0x0000004200427308 */ /* 0x000e620000000800 */
[----:B------:R-:W-:-:S07]  /*bfb0*/  FFMA.FTZ R10, R71, UR37, -R10 ;  /* 0x00000025470a7c23 */ /* 0x000fce000801080a */
[----:B------:R-:W2:Y:S01]  /*bfc0*/  MUFU.EX2 R168, R168 ;  /* 0x000000a800a87308 */ /* 0x000ea20000000800 */
[----:B---3--:R-:W-:Y:S01]  /*bfd0*/  FADD.FTZ R12, R62, R11 ;  /* 0x0000000b3e0c7221 */ /* 0x008fe20000010000 */
[----:B----4-:R-:W-:-:S06]  /*bfe0*/  FADD.FTZ R6, R154, R3 ;  /* 0x000000039a067221 */ /* 0x010fcc0000010000 */
[----:B------:R-:W3:Y:S08]  /*bff0*/  MUFU.EX2 R67, R67 ;  /* 0x0000004300437308 */ /* 0x000ef00000000800 */
[----:B------:R-:W4:Y:S01]  /*c000*/  MUFU.EX2 R57, R57 ;  /* 0x0000003900397308 */ /* 0x000f220000000800 */
[----:B-----5:R-:W-:Y:S01]  /*c010*/  FADD.FTZ R11, R63, R12 ;  /* 0x0000000c3f0b7221 */ /* 0x020fe20000010000 */
[----:B0-----:R-:W-:-:S06]  /*c020*/  FADD.FTZ R3, R53, R6 ;  /* 0x0000000635037221 */ /* 0x001fcc0000010000 */
[----:B------:R-:W0:Y:S08]  /*c030*/  MUFU.EX2 R70, R70 ;  /* 0x0000004600467308 */ /* 0x000e300000000800 */
[----:B------:R-:W5:Y:S01]  /*c040*/  MUFU.EX2 R170, R170 ;  /* 0x000000aa00aa7308 */ /* 0x000f620000000800 */
[----:B-1----:R-:W-:Y:S01]  /*c050*/  FADD.FTZ R12, R66, R11 ;  /* 0x0000000b420c7221 */ /* 0x002fe20000010000 */
[----:B--2---:R-:W-:-:S06]  /*c060*/  FADD.FTZ R6, R168, R3 ;  /* 0x00000003a8067221 */ /* 0x004fcc0000010000 */
[----:B------:R0:W1:Y:S08]  /*c070*/  MUFU.EX2 R171, R10 ;  /* 0x0000000a00ab7308 */ /* 0x0000700000000800 */
[----:B------:R-:W2:Y:S01]  /*c080*/  MUFU.EX2 R61, R61 ;  /* 0x0000003d003d7308 */ /* 0x000ea20000000800 */
[----:B---3--:R-:W-:Y:S01]  /*c090*/  FADD.FTZ R11, R67, R12 ;  /* 0x0000000c430b7221 */ /* 0x008fe20000010000 */
[----:B----4-:R-:W-:Y:S01]  /*c0a0*/  FADD.FTZ R3, R57, R6 ;  /* 0x0000000639037221 */ /* 0x010fe20000010000 */
[----:B------:R-:W-:-:S02]  /*c0b0*/  IMAD.MOV.U32 R27, RZ, RZ, 0x40000040 ;  /* 0x40000040ff1b7424 */ /* 0x000fc400078e00ff */
[----:B0-----:R-:W-:Y:S01]  /*c0c0*/  FADD.FTZ R10, R70, R11 ;  /* 0x0000000b460a7221 */ /* 0x001fe20000010000 */
[----:B-----5:R-:W-:Y:S01]  /*c0d0*/  FADD.FTZ R6, R170, R3 ;  /* 0x00000003aa067221 */ /* 0x020fe20000010000 */
[----:B------:R-:W-:Y:S02]  /*c0e0*/  F2FP.BF16.F32.PACK_AB R202, R13, R202 ;  /* 0x000000ca0dca723e */ /* 0x000fe400000010ff */
[----:B------:R-:W-:Y:S01]  /*c0f0*/  F2FP.BF16.F32.PACK_AB R203, R31, R30 ;  /* 0x0000001e1fcb723e */ /* 0x000fe200000010ff */
[----:B-1----:R-:W-:Y:S01]  /*c100*/  FADD.FTZ R3, R171, R10 ;  /* 0x0000000aab037221 */ /* 0x002fe20000010000 */
[----:B------:R-:W-:Y:S02]  /*c110*/  R2UR UR15, R27 ;  /* 0x000000001b0f72ca */ /* 0x000fe400000e0000 */
[----:B------:R-:W-:Y:S02]  /*c120*/  R2UR UR18, R24 ;  /* 0x00000000181272ca */ /* 0x000fe400000e0000 */
[----:B------:R-:W-:-:S02]  /*c130*/  R2UR UR22, R26 ;  /* 0x000000001a1672ca */ /* 0x000fc400000e0000 */
[----:B------:R-:W-:Y:S01]  /*c140*/  R2UR UR23, R27 ;  /* 0x000000001b1772ca */ /* 0x000fe200000e0000 */
[----:B--2---:R-:W-:Y:S01]  /*c150*/  FADD.FTZ R6, R61, R6 ;  /* 0x000000063d067221 */ /* 0x004fe20000010000 */
        /* <DEDUP_REMOVED lines=19> */
[----:B------:R-:W-:-:S06]  /*c290*/  WARPGROUP.ARRIVE ;  /* 0x00000000000079c5 */ /* 0x000fcc0000000000 */
[----:B------:R-:W-:Y:S01]  /*c2a0*/  HGMMA.64x256x16.F32.BF16 R24, R200, gdesc[UR4].tnspB, RZ, !UPT, gsb0 ;  /* 0x43e00004c8187df0 */ /* 0x000fe2000c0018ff */
[----:B------:R-:W-:Y:S02]  /*c2b0*/  F2FP.BF16.F32.PACK_AB R164, R21, R164 ;  /* 0x000000a415a4723e */ /* 0x000fe400000010ff */
        /* <DEDUP_REMOVED lines=15> */
[----:B------:R-:W-:Y:S01]  /*c3b0*/  HGMMA.64x256x16.F32.BF16 R24, R152, gdesc[UR20].tnspB, R24, gsb0 ;  /* 0x43e0001498187df0 */ /* 0x000fe20008001818 */
[----:B------:R-:W-:-:S04]  /*c3c0*/  LOP3.LUT R23, R23, 0xfffffff7, RZ, 0xc0, !PT ;  /* 0xfffffff717177812 */ /* 0x000fc800078ec0ff */
[----:B------:R-:W-:Y:S01]  /*c3d0*/  @P5 LOP3.LUT R23, R23, 0x8, RZ, 0xfc, !PT ;  /* 0x0000000817175812 */ /* 0x000fe200078efcff */
[----:B------:R-:W-:Y:S02]  /*c3e0*/  WARPGROUP.DEPBAR.LE gsb0, 0x0 ;  /* 0x00008000000079c5 */ /* 0x000fe40000010000 */
[----:B------:R-:W-:-:S15]  /*c3f0*/  WARPGROUP.ARRIVE ;  /* 0x00000000000079c5 */ /* 0x000fde0000000000 */
[----:B------:R-:W-:-:S05]  /*c400*/  NOP ;  /* 0x0000000000007918 */ /* 0x000fca0000000000 */
[----:B------:R-:W-:Y:S03]  /*c410*/  HGMMA.64x256x16.F32.BF16 R24, R168, gdesc[UR24].tnspB, R24, gsb0 ;  /* 0x43e00018a8187df0 */ /* 0x000fe60008001818 */
[----:B------:R-:W-:Y:S02]  /*c420*/  WARPGROUP.DEPBAR.LE gsb0, 0x0 ;  /* 0x00008000000079c5 */ /* 0x000fe40000010000 */
[----:B------:R-:W-:Y:S05]  /*c430*/  @!P0 BRA `(.L_x_6058) ;  /* 0x0000000000048947 */ /* 0x000fea0003800000 */
[----:B------:R-:W-:Y:S01]  /*c440*/  BPT.TRAP 0x1 ;  /* 0x000000040000795c */ /* 0x000fe20000300000 */
.L_x_6058:
[----:B------:R-:W0:Y:S01]  /*c450*/  @P5 LDC R11, c[0x0][0x44c] ;  /* 0x00011300ff0b5b82 */ /* 0x000e220000000800 */
[----:B------:R-:W-:Y:S01]  /*c460*/  IMAD.MOV.U32 R10, RZ, RZ, R174 ;  /* 0x000000ffff0a7224 */ /* 0x000fe200078e00ae */
[----:B------:R-:W-:Y:S01]  /*c470*/  ULDC UR39, c[0x0][0xa80] ;  /* 0x0002a00000277ab9 */ /* 0x000fe20000000800 */
[----:B------:R-:W-:Y:S01]  /*c480*/  VIADD R9, R9, 0x32460 ;  /* 0x0003246009097836 */ /* 0x000fe20000000000 */
[----:B------:R-:W-:-:S04]  /*c490*/  ULDC UR40, c[0x0][0xa80] ;  /* 0x0002a00000287ab9 */ /* 0x000fc80000000800 */
[----:B------:R-:W1:Y:S01]  /*c4a0*/  @P5 LDC R12, c[0x0][0x450] ;  /* 0x00011400ff0c5b82 */ /* 0x000e620000000800 */
[----:B0-----:R-:W-:-:S05]  /*c4b0*/  @P5 IMAD.HI.U32 R11, R174, R11, RZ ;  /* 0x0000000bae0b5227 */ /* 0x001fca00078e00ff */
[----:B-1----:R-:W-:Y:S01]  /*c4c0*/  @P5 SHF.R.U32.HI R10, RZ, R12, R11 ;  /* 0x0000000cff0a5219 */ /* 0x002fe2000001160b */
[----:B------:R-:W-:-:S03]  /*c4d0*/  IMAD.U32 R12, RZ, RZ, UR41 ;  /* 0x00000029ff0c7e24 */ /* 0x000fc6000f8e00ff */
[----:B------:R-:W-:Y:S02]  /*c4e0*/  IADD3 R10, R10, R173, -R219 ;  /* 0x000000ad0a0a7210 */ /* 0x000fe40007ffe8db */
[----:B------:R-:W-:-:S03]  /*c4f0*/  PRMT R9, R12, 0x654, R9 ;  /* 0x000006540c097816 */ /* 0x000fc60000000009 */
[----:B------:R-:W-:Y:S01]  /*c500*/  IMAD.HI R10, R10, 0x2aaaaaab, RZ ;  /* 0x2aaaaaab0a0a7827 */ /* 0x000fe200078e02ff */
[----:B------:R0:W-:Y:S04]  /*c510*/  SYNCS.ARRIVE.TRANS64.RED.A1T0 RZ, [R9+URZ], RZ ;  /* 0x000000ff09ff79a7 */ /* 0x0001e8000810043f */
[----:B0-----:R-:W-:-:S04]  /*c520*/  SHF.R.U32.HI R9, RZ, 0x1f, R10 ;  /* 0x0000001fff097819 */ /* 0x001fc8000001160a */
[----:B------:R-:W-:Y:S01]  /*c530*/  LEA.HI.SX32 R200, R10, R9, 0x1c ;  /* 0x000000090ac87211 */ /* 0x000fe200078fe2ff */
[----:B------:R-:W-:-:S03]  /*c540*/  VIADD R9, R172, 0xfffffffe ;  /* 0xfffffffeac097836 */ /* 0x000fc60000000000 */
[----:B------:R-:W-:-:S04]  /*c550*/  VIMNMX R200, RZ, R200, !PT ;  /* 0x000000c8ffc87248 */ /* 0x000fc80007fe0100 */
[----:B------:R-:W-:-:S13]  /*c560*/  ISETP.GE.AND P1, PT, R9, R200, PT ;  /* 0x000000c80900720c */ /* 0x000fda0003f26270 */
[----:B------:R-:W-:Y:S05]  /*c570*/  @!P1 BRA `(.L_x_6059) ;  /* 0x00000030003c9947 */ /* 0x000fea0003800000 */
[----:B------:R-:W-:Y:S02]  /*c580*/  IMAD.MOV.U32 R11, RZ, RZ, R8 ;  /* 0x000000ffff0b7224 */ /* 0x000fe400078e0008 */
[----:B------:R-:W-:-:S07]  /*c590*/  IMAD.MOV.U32 R12, RZ, RZ, R0 ;  /* 0x000000ffff0c7224 */ /* 0x000fce00078e0000 */
.L_x_6070:
[----:B------:R-:W-:Y:S01]  /*c5a0*/  VIADD R18, R18, 0x1 ;  /* 0x0000000112127836 */ /* 0x000fe20000000000 */
[----:B------:R-:W-:Y:S05]  /*c5b0*/  YIELD ;  /* 0x0000000000007946 */ /* 0x000fea0003800000 */
[----:B------:R-:W-:-:S04]  /*c5c0*/  ISETP.NE.AND P1, PT, R18, 0x2, PT ;  /* 0x000000021200780c */ /* 0x000fc80003f25270 */
[----:B------:R-:W-:Y:S02]  /*c5d0*/  SEL R0, RZ, 0x1, P1 ;  /* 0x00000001ff007807 */ /* 0x000fe40000800000 */
[----:B------:R-:W-:Y:S02]  /*c5e0*/  SEL R18, R18, RZ, P1 ;  /* 0x000000ff12127207 */ /* 0x000fe40000800000 */
[----:B------:R-:W-:Y:S01]  /*c5f0*/  LOP3.LUT R207, R207, R0, RZ, 0x3c, !PT ;  /* 0x00000000cfcf7212 */ /* 0x000fe200078e3cff */
[----:B0-----:R-:W-:Y:S06]  /*c600*/  @!P0 BRA `(.L_x_6060) ;  /* 0x0000000000048947 */ /* 0x001fec0003800000 */
[----:B------:R-:W-:Y:S01]  /*c610*/  BPT.TRAP 0x1 ;  /* 0x000000040000795c */ /* 0x000fe20000300000 */
.L_x_6060:
[----:B------:R-:W-:Y:S01]  /*c620*/  IMAD R10, R18, 0x8, R22 ;  /* 0x00000008120a7824 */ /* 0x000fe200078e0216 */
[----:B------:R-:W-:-:S04]  /*c630*/  SHF.L.U32 R0, R207, 0x1f, RZ ;  /* 0x0000001fcf007819 */ /* 0x000fc800000006ff */
[----:B------:R0:W1:Y:S01]  /*c640*/  SYNCS.PHASECHK.TRANS64.TRYWAIT P1, [R10+URZ+0x32430], R0 ;  /* 0x032430000a0075a7 */ /* 0x000062000802017f */
[----:B------:R-:W-:Y:S05]  /*c650*/  @!P0 BRA `(.L_x_6061) ;  /* 0x0000000000048947 */ /* 0x000fea0003800000 */
[----:B------:R-:W-:Y:S01]  /*c660*/  BPT.TRAP 0x1 ;  /* 0x000000040000795c */ /* 0x000fe20000300000 */
.L_x_6061:
[----:B------:R-:W2:Y:S01]  /*c670*/  LDL R7, [R1+0x68] ;  /* 0x0000680001077983 */ /* 0x000ea20000100800 */
[----:B------:R-:W-:Y:S02]  /*c680*/  IMAD.MOV.U32 R153, RZ, RZ, 0x40000040 ;  /* 0x40000040ff997424 */ /* 0x000fe400078e00ff */
[----:B--2---:R-:W-:Y:S01]  /*c690*/  IMAD R152, R18, 0x300, R7 ;  /* 0x0000030012987824 */ /* 0x004fe200078e0207 */
[----:B-1----:R-:W-:Y:S06]  /*c6a0*/  @P1 BRA `(.L_x_6062) ;  /* 0x0000000000081947 */ /* 0x002fec0003800000 */
[----:B------:R-:W1:Y:S02]  /*c6b0*/  SYNCS.PHASECHK.TRANS64.TRYWAIT P1, [R10+URZ+0x32430], R0 ;  /* 0x032430000a0075a7 */ /* 0x000e64000802017f */
[----:B-1----:R-:W-:Y:S05]  /*c6c0*/  @!P1 BRA `(.L_x_6063) ;  /* 0x0000011c00d49947 */ /* 0x002fea0003800000 */
.L_x_6062:
[----:B------:R-:W-:Y:S01]  /*c6d0*/  VIADD R14, R152, 0x4 ;  /* 0x00000004980e7836 */ /* 0x000fe20000000000 */
[----:B------:R-:W2:Y:S01]  /*c6e0*/  LDL.64 R202, [R1+0x50] ;  /* 0x0000500001ca7983 */ /* 0x000ea20000100a00 */
[----:B------:R-:W-:Y:S01]  /*c6f0*/  IMAD.MOV.U32 R15, RZ, RZ, 0x40000040 ;  /* 0x40000040ff0f7424 */ /* 0x000fe200078e00ff */
[----:B------:R-:W-:Y:S05]  /*c700*/  WARPSYNC.ALL ;  /* 0x0000000000007948 */ /* 0x000fea0003800000 */
[----:B------:R-:W-:Y:S01]  /*c710*/  R2UR UR14, R14 ;  /* 0x000000000e0e72ca */ /* 0x000fe200000e0000 */
[C---:B------:R-:W-:Y:S01]  /*c720*/  VIADD R20, R152.reuse, 0x2 ;  /* 0x0000000298147836 */ /* 0x040fe20000000000 */
[----:B------:R-:W-:Y:S01]  /*c730*/  R2UR UR15, R15 ;  /* 0x000000000f0f72ca */ /* 0x000fe200000e0000 */
[----:B------:R-:W-:Y:S01]  /*c740*/  IMAD.MOV.U32 R21, RZ, RZ, 0x40000040 ;  /* 0x40000040ff157424 */ /* 0x000fe200078e00ff */
[----:B------:R-:W3:Y:S01]  /*c750*/  LDL.64 R14, [R1+0x60] ;  /* 0x00006000010e7983 */ /* 0x000ee20000100a00 */
[C---:B------:R-:W-:Y:S01]  /*c760*/  R2UR UR6, R152.reuse ;  /* 0x00000000980672ca */ /* 0x040fe200000e0000 */
[----:B------:R-:W-:Y:S01]  /*c770*/  VIADD R152, R152, 0x6 ;  /* 0x0000000698987836 */ /* 0x000fe20000000000 */
[----:B------:R-:W-:-:S02]  /*c780*/  R2UR UR10, R20 ;  /* 0x00000000140a72ca */ /* 0x000fc400000e0000 */
[----:B------:R-:W-:Y:S02]  /*c790*/  R2UR UR11, R21 ;  /* 0x00000000150b72ca */ /* 0x000fe400000e0000 */
[----:B------:R-:W4:Y:S01]  /*c7a0*/  LDL.64 R20, [R1+0x58] ;  /* 0x0000580001147983 */ /* 0x000f220000100a00 */
[----:B------:R-:W-:Y:S01]  /*c7b0*/  R2UR UR7, R153 ;  /* 0x00000000990772ca */ /* 0x000fe200000e0000 */
[----:B------:R-:W-:Y:S01]  /*c7c0*/  IMAD.MOV.U32 R153, RZ, RZ, 0x40000040 ;  /* 0x40000040ff997424 */ /* 0x000fe200078e00ff */
[----:B------:R-:W-:Y:S02]  /*c7d0*/  R2UR UR4, R214 ;  /* 0x00000000d60472ca */ /* 0x000fe400000e0000 */
[----:B------:R-:W-:Y:S02]  /*c7e0*/  R2UR UR5, R215 ;  /* 0x00000000d70572ca */ /* 0x000fe400000e0000 */
[----:B------:R-:W-:Y:S02]  /*c7f0*/  R2UR UR18, R152 ;  /* 0x00000000981272ca */ /* 0x000fe400000e0000 */
[----:B------:R-:W-:-:S02]  /*c800*/  R2UR UR19, R153 ;  /* 0x00000000991372ca */ /* 0x000fc400000e0000 */
[----:B------:R-:W-:-:S07]  /*c810*/  WARPGROUP.ARRIVE ;  /* 0x00000000000079c5 */ /* 0x000fce0000000000 */
[----:B------:R-:W-:Y:S03]  /*c820*/  HGMMA.64x96x16.F32.BF16 R152, gdesc[UR4], RZ, !UPT, gsb0 ;  /* 0x01600000049879f0 */ /* 0x000fe6000c0018ff */
[----:B------:R-:W-:Y:S02]  /*c830*/  WARPGROUP.DEPBAR.LE gsb0, 0x0 ;  /* 0x00008000000079c5 */ /* 0x000fe40000010000 */
[----:B------:R-:W-:Y:S01]  /*c840*/  WARPGROUP.ARRIVE ;  /* 0x00000000000079c5 */ /* 0x000fe20000000000 */
[----:B---3--:R-:W-:Y:S02]  /*c850*/  R2UR UR8, R14 ;  /* 0x000000000e0872ca */ /* 0x008fe400000e0000 */
[----:B------:R-:W-:-:S13]  /*c860*/  R2UR UR9, R15 ;  /* 0x000000000f0972ca */ /* 0x000fda00000e0000 */
[----:B------:R-:W-:Y:S01]  /*c870*/  HGMMA.64x96x16.F32.BF16 R152, gdesc[UR8], R152, gsb0 ;  /* 0x01600000089879f0 */ /* 0x000fe20008001898 */
[----:B----4-:R-:W-:Y:S02]  /*c880*/  R2UR UR12, R20 ;  /* 0x00000000140c72ca */ /* 0x010fe400000e0000 */
[----:B------:R-:W-:Y:S02]  /*c890*/  R2UR UR13, R21 ;  /* 0x00000000150d72ca */ /* 0x000fe400000e0000 */
[----:B--2---:R-:W-:Y:S02]  /*c8a0*/  R2UR UR16, R202 ;  /* 0x00000000ca1072ca */ /* 0x004fe400000e0000 */
        /* <DEDUP_REMOVED lines=10> */
.L_x_6064:
[----:B------:R2:W3:Y:S01]  /*c950*/  SYNCS.PHASECHK.TRANS64.TRYWAIT P1, [R10+URZ+0x32450], R0 ;  /* 0x032450000a0075a7 */ /* 0x0004e2000802017f */
[----:B------:R-:W-:Y:S05]  /*c960*/  @!P0 BRA `(.L_x_6065) ;  /* 0x0000000000048947 */ /* 0x000fea0003800000 */
[----:B------:R-:W-:Y:S01]  /*c970*/  BPT.TRAP 0x1 ;  /* 0x000000040000795c */ /* 0x000fe20000300000 */
.L_x_6065:
[----:B---3--:R-:W-:Y:S05]  /*c980*/  @P1 BRA `(.L_x_6066) ;  /* 0x0000000000081947 */ /* 0x008fea0003800000 */
[----:B------:R-:W3:Y:S02]  /*c990*/  SYNCS.PHASECHK.TRANS64.TRYWAIT P1, [R10+URZ+0x32450], R0 ;  /* 0x032450000a0075a7 */ /* 0x000ee4000802017f */
[----:B---3--:R-:W-:Y:S05]  /*c9a0*/  @!P1 BRA `(.L_x_6067) ;  /* 0x0000011c00309947 */ /* 0x008fea0003800000 */
.L_x_6066:
[----:B------:R-:W4:Y:S04]  /*c9b0*/  LDL.64 R202, [R1+0x38] ;  /* 0x0000380001ca7983 */ /* 0x000f280000100a00 */
[----:B------:R0:W-:Y:S04]  /*c9c0*/  STL.64 [R1+0xb8], R10 ;  /* 0x0000b80a01007387 */ /* 0x0001e80000100a00 */
[----:B0123--:R-:W2:Y:S04]  /*c9d0*/  LDL.64 R10, [R1+0x40] ;  /* 0x00004000010a7983 */ /* 0x00fea80000100a00 */
[----:B------:R0:W-:Y:S04]  /*c9e0*/  STL [R1+0xb0], R9 ;  /* 0x0000b00901007387 */ /* 0x0001e80000100800 */
[----:B0-----:R-:W3:Y:S01]  /*c9f0*/  LDL.64 R8, [R1+0x48] ;  /* 0x0000480001087983 */ /* 0x001ee20000100a00 */
[----:B------:R-:W-:Y:S01]  /*ca00*/  IMAD.MOV.U32 R14, RZ, RZ, 0xc00 ;  /* 0x00000c00ff0e7424 */ /* 0x000fe200078e00ff */
[----:B------:R-:W-:Y:S05]  /*ca10*/  WARPSYNC.ALL ;  /* 0x0000000000007948 */ /* 0x000fea0003800000 */
[----:B------:R-:W-:Y:S01]  /*ca20*/  IMAD R14, R18, R14, UR45 ;  /* 0x0000002d120e7e24 */ /* 0x000fe2000f8e020e */
[----:B------:R-:W-:Y:S01]  /*ca30*/  R2UR UR4, R4 ;  /* 0x00000000040472ca */ /* 0x000fe200000e0000 */
[----:B------:R-:W-:Y:S01]  /*ca40*/  IMAD.MOV.U32 R15, RZ, RZ, 0x40000040 ;  /* 0x40000040ff0f7424 */ /* 0x000fe200078e00ff */
[----:B------:R-:W-:Y:S01]  /*ca50*/  R2UR UR5, R5 ;  /* 0x00000000050572ca */ /* 0x000fe200000e0000 */
[----:B------:R-:W-:Y:S01]  /*ca60*/  WARPGROUP.ARRIVE ;  /* 0x00000000000079c5 */ /* 0x000fe20000000000 */
[C---:B------:R-:W-:Y:S01]  /*ca70*/  R2UR UR6, R14.reuse ;  /* 0x000000000e0672ca */ /* 0x040fe200000e0000 */
[----:B------:R-:W-:Y:S01]  /*ca80*/  VIADD R20, R14, 0x2 ;  /* 0x000000020e147836 */ /* 0x000fe20000000000 */
[----:B------:R-:W-:Y:S01]  /*ca90*/  R2UR UR7, R15 ;  /* 0x000000000f0772ca */ /* 0x000fe200000e0000 */
[----:B------:R-:W-:Y:S01]  /*caa0*/  IMAD.MOV.U32 R21, RZ, RZ, 0x40000040 ;  /* 0x40000040ff157424 */ /* 0x000fe200078e00ff */
[----:B------:R0:W-:Y:S11]  /*cab0*/  STL.64 [R1+0xa8], R2 ;  /* 0x0000a80201007387 */ /* 0x0001f60000100a00 */
[----:B------:R-:W-:Y:S01]  /*cac0*/  HGMMA.64x96x16.F32.BF16 R152, gdesc[UR4], R152, gsb0 ;  /* 0x01600000049879f0 */ /* 0x000fe20008001898 */
[----:B------:R-:W-:Y:S01]  /*cad0*/  R2UR UR6, R20 ;  /* 0x00000000140672ca */ /* 0x000fe200000e0000 */
[----:B0-----:R-:W4:Y:S01]  /*cae0*/  LDL.64 R2, [R1+0x28] ;  /* 0x0000280001027983 */ /* 0x001f220000100a00 */
[----:B------:R-:W-:Y:S01]  /*caf0*/  R2UR UR7, R21 ;  /* 0x00000000150772ca */ /* 0x000fe200000e0000 */
[----:B------:R-:W-:-:S02]  /*cb00*/  VIADD R20, R14, 0x4 ;  /* 0x000000040e147836 */ /* 0x000fc40000000000 */
[----:B------:R-:W-:Y:S01]  /*cb10*/  IMAD.MOV.U32 R21, RZ, RZ, 0x40000040 ;  /* 0x40000040ff157424 */ /* 0x000fe200078e00ff */
[----:B------:R-:W-:Y:S02]  /*cb20*/  WARPGROUP.DEPBAR.LE gsb0, 0x0 ;  /* 0x00008000000079c5 */ /* 0x000fe40000010000 */
[----:B------:R-:W-:Y:S01]  /*cb30*/  WARPGROUP.ARRIVE ;  /* 0x00000000000079c5 */ /* 0x000fe20000000000 */
[----:B---3--:R-:W-:Y:S02]  /*cb40*/  R2UR UR4, R8 ;  /* 0x00000000080472ca */ /* 0x008fe400000e0000 */
[----:B------:R-:W-:Y:S02]  /*cb50*/  R2UR UR5, R9 ;  /* 0x00000000090572ca */ /* 0x000fe400000e0000 */
[----:B------:R-:W3:Y:S11]  /*cb60*/  LDL.64 R8, [R1+0x30] ;  /* 0x0000300001087983 */ /* 0x000ef60000100a00 */
[----:B------:R-:W-:Y:S01]  /*cb70*/  HGMMA.64x96x16.F32.BF16 R152, gdesc[UR4], R152, gsb0 ;  /* 0x01600000049879f0 */ /* 0x000fe20008001898 */
[----:B------:R-:W-:-:S02]  /*cb80*/  R2UR UR6, R20 ;  /* 0x00000000140672ca */ /* 0x000fc400000e0000 */
[----:B------:R-:W-:Y:S02]  /*cb90*/  R2UR UR7, R21 ;  /* 0x00000000150772ca */ /* 0x000fe400000e0000 */
[----:B--2---:R-:W-:Y:S02]  /*cba0*/  R2UR UR4, R10 ;  /* 0x000000000a0472ca */ /* 0x004fe400000e0000 */
[----:B------:R-:W-:Y:S01]  /*cbb0*/  R2UR UR5, R11 ;  /* 0x000000000b0572ca */ /* 0x000fe200000e0000 */
[----:B------:R-:W-:Y:S01]  /*cbc0*/  VIADD R20, R14, 0x6 ;  /* 0x000000060e147836 */ /* 0x000fe20000000000 */
[----:B------:R-:W2:Y:S01]  /*cbd0*/  LDL.64 R10, [R1+0x18] ;  /* 0x00001800010a7983 */ /* 0x000ea20000100a00 */
[----:B------:R-:W-:Y:S01]  /*cbe0*/  IMAD.MOV.U32 R21, RZ, RZ, 0x40000040 ;  /* 0x40000040ff157424 */ /* 0x000fe200078e00ff */
[----:B------:R-:W-:Y:S02]  /*cbf0*/  WARPGROUP.DEPBAR.LE gsb0, 0x0 ;  /* 0x00008000000079c5 */ /* 0x000fe40000010000 */
[----:B------:R-:W-:-:S07]  /*cc00*/  WARPGROUP.ARRIVE ;  /* 0x00000000000079c5 */ /* 0x000fce0000000000 */
[----:B------:R-:W-:Y:S01]  /*cc10*/  HGMMA.64x96x16.F32.BF16 R152, gdesc[UR4], R152, gsb0 ;  /* 0x01600000049879f0 */ /* 0x000fe20008001898 */
[----:B----4-:R-:W-:Y:S02]  /*cc20*/  R2UR UR4, R202 ;  /* 0x00000000ca0472ca */ /* 0x010fe400000e0000 */
        /* <DEDUP_REMOVED lines=14> */
[----:B------:R-:W-:Y:S01]  /*cd10*/  WARPGROUP.ARRIVE ;  /* 0x00000000000079c5 */ /* 0x000fe20000000000 */
[----:B------:R-:W-:Y:S01]  /*cd20*/  VIADD R20, R14, 0x302 ;  /* 0x000003020e147836 */ /* 0x000fe20000000000 */
[----:B------:R-:W3:Y:S08]  /*cd30*/  LDL.64 R8, [R1+0x10] ;  /* 0x0000100001087983 */ /* 0x000ef00000100a00 */
[----:B------:R-:W-:Y:S01]  /*cd40*/  HGMMA.64x96x16.F32.BF16 R152, gdesc[UR4], R152, gsb0 ;  /* 0x01600000049879f0 */ /* 0x000fe20008001898 */
[----:B------:R-:W-:Y:S01]  /*cd50*/  IMAD.MOV.U32 R21, RZ, RZ, 0x40000040 ;  /* 0x40000040ff157424 */ /* 0x000fe200078e00ff */
[----:B------:R-:W-:-:S02]  /*cd60*/  R2UR UR6, R20 ;  /* 0x00000000140672ca */ /* 0x000fc400000e0000 */
[----:B------:R-:W-:Y:S02]  /*cd70*/  R2UR UR4, R2 ;  /* 0x00000000020472ca */ /* 0x000fe400000e0000 */
[----:B------:R-:W-:Y:S02]  /*cd80*/  R2UR UR7, R21 ;  /* 0x00000000150772ca */ /* 0x000fe400000e0000 */
[----:B------:R-:W-:Y:S01]  /*cd90*/  R2UR UR5, R3 ;  /* 0x00000000030572ca */ /* 0x000fe200000e0000 */
[----:B------:R-:W-:Y:S01]  /*cda0*/  VIADD R20, R14, 0x304 ;  /* 0x000003040e147836 */ /* 0x000fe20000000000 */
[----:B------:R-:W3:Y:S01]  /*cdb0*/  LDL.64 R2, [R1+0x8] ;  /* 0x0000080001027983 */ /* 0x000ee20000100a00 */
[----:B------:R-:W-:Y:S01]  /*cdc0*/  IMAD.MOV.U32 R21, RZ, RZ, 0x40000040 ;  /* 0x40000040ff157424 */ /* 0x000fe200078e00ff */
[----:B------:R-:W-:Y:S02]  /*cdd0*/  WARPGROUP.DEPBAR.LE gsb0, 0x0 ;  /* 0x00008000000079c5 */ /* 0x000fe40000010000 */
[----:B------:R-:W-:-:S07]  /*cde0*/  WARPGROUP.ARRIVE ;  /* 0x00000000000079c5 */ /* 0x000fce0000000000 */
[----:B------:R-:W-:Y:S01]  /*cdf0*/  HGMMA.64x96x16.F32.BF16 R152, gdesc[UR4], R152, gsb0 ;  /* 0x01600000049879f0 */ /* 0x000fe20008001898 */
[----:B------:R-:W-:Y:S02]  /*ce00*/  R2UR UR6, R20 ;  /* 0x00000000140672ca */ /* 0x000fe400000e0000 */
[----:B------:R-:W-:Y:S02]  /*ce10*/  R2UR UR7, R21 ;  /* 0x00000000150772ca */ /* 0x000fe400000e0000 */
[----:B----4-:R-:W-:Y:S02]  /*ce20*/  R2UR UR4, R202 ;  /* 0x00000000ca0472ca */ /* 0x010fe400000e0000 */
[----:B------:R-:W-:Y:S01]  /*ce30*/  R2UR UR5, R203 ;  /* 0x00000000cb0572ca */ /* 0x000fe200000e0000 */
[----:B------:R-:W-:Y:S01]  /*ce40*/  VIADD R20, R14, 0x306 ;  /* 0x000003060e147836 */ /* 0x000fe20000000000 */
[----:B------:R-:W4:Y:S01]  /*ce50*/  LDL.64 R202, [R1] ;  /* 0x0000000001ca7983 */ /* 0x000f220000100a00 */
[----:B------:R-:W-:Y:S01]  /*ce60*/  IMAD.MOV.U32 R21, RZ, RZ, 0x40000040 ;  /* 0x40000040ff157424 */ /* 0x000fe200078e00ff */
[----:B------:R-:W-:-:S02]  /*ce70*/  WARPGROUP.DEPBAR.LE gsb0, 0x0 ;  /* 0x00008000000079c5 */ /* 0x000fc40000010000 */
[----:B------:R-:W-:-:S07]  /*ce80*/  WARPGROUP.ARRIVE ;  /* 0x00000000000079c5 */ /* 0x000fce0000000000 */
[----:B------:R-:W-:Y:S01]  /*ce90*/  HGMMA.64x96x16.F32.BF16 R152, gdesc[UR4], R152, gsb0 ;  /* 0x01600000049879f0 */ /* 0x000fe20008001898 */
[----:B------:R-:W-:Y:S02]  /*cea0*/  R2UR UR6, R20 ;  /* 0x00000000140672ca */ /* 0x000fe400000e0000 */
[----:B------:R-:W-:Y:S02]  /*ceb0*/  R2UR UR7, R21 ;  /* 0x00000000150772ca */ /* 0x000fe400000e0000 */
[----:B--2---:R-:W-:Y:S02]  /*cec0*/  R2UR UR4, R10 ;  /* 0x000000000a0472ca */ /* 0x004fe400000e0000 */
        /* <DEDUP_REMOVED lines=11> */
[----:B------:R-:W-:Y:S01]  /*cf80*/  VIADD R20, R14, 0x602 ;  /* 0x000006020e147836 */ /* 0x000fe20000000000 */
[----:B------:R0:W5:Y:S01]  /*cf90*/  LDL.LU R9, [R1+0xb0] ;  /* 0x0000b00001097983 */ /* 0x0001620000300800 */
        /* <DEDUP_REMOVED lines=64> */
[----:B------:R-:W-:Y:S02]  /*d3a0*/  WARPGROUP.DEPBAR.LE gsb0, 0x0 ;  /* 0x00008000000079c5 */ /* 0x000fe40000010000 */
[----:B------:R-:W-:-:S09]  /*d3b0*/  WARPGROUP.ARRIVE ;  /* 0x00000000000079c5 */ /* 0x000fd20000000000 */
[----:B------:R-:W-:Y:S01]  /*d3c0*/  HGMMA.64x96x16.F32.BF16 R152, gdesc[UR4], R152, gsb0 ;  /* 0x01600000049879f0 */ /* 0x000fe20008001898 */
[----:B-1----:R-:W-:-:S04]  /*d3d0*/  SHF.R.U32.HI R201, RZ, 0x7, R201 ;  /* 0x00000007ffc97819 */ /* 0x002fc800000116c9 */
[----:B------:R-:W-:Y:S01]  /*d3e0*/  IADD3 R7, -R201, 0xb, RZ ;  /* 0x0000000bc9077810 */ /* 0x000fe20007ffe1ff */
[----:B------:R-:W-:-:S04]  /*d3f0*/  WARPGROUP.DEPBAR.LE gsb0, 0x0 ;  /* 0x00008000000079c5 */ /* 0x000fc80000010000 */
[----:B------:R0:W-:Y:S06]  /*d400*/  BAR.ARV R7, 0x100 ;  /* 0x000400070000751d */ /* 0x0001ec0000002000 */
[----:B------:R-:W-:Y:S05]  /*d410*/  @!P0 BRA `(.L_x_6068) ;  /* 0x0000000000048947 */ /* 0x000fea0003800000 */
[----:B------:R-:W-:Y:S01]  /*d420*/  BPT.TRAP 0x1 ;  /* 0x000000040000795c */ /* 0x000fe20000300000 */
.L_x_6068:
[----:B------:R-:W2:Y:S01]  /*d430*/  LDL R20, [R1+0x6c] ;  /* 0x00006c0001147983 */ /* 0x000ea20000100800 */
[----:B------:R-:W1:Y:S03]  /*d440*/  LDC R0, c[0x0][0x448] ;  /* 0x00011200ff007b82 */ /* 0x000e660000000800 */
[----:B------:R-:W2:Y:S04]  /*d450*/  LDL R8, [R1+0x88] ;  /* 0x0000880001087983 */ /* 0x000ea80000100800 */
[----:B------:R-:W3:Y:S04]  /*d460*/  LDL R15, [R1+0x8c] ;  /* 0x00008c00010f7983 */ /* 0x000ee80000100800 */
[----:B------:R-:W4:Y:S01]  /*d470*/  LDL R14, [R1+0x80] ;  /* 0x00008000010e7983 */ /* 0x000f220000100800 */
[----:B------:R-:W-:Y:S01]  /*d480*/  LOP3.LUT R23, R23, 0xffffdfff, RZ, 0xc0, !PT ;  /* 0xffffdfff17177812 */ /* 0x000fe200078ec0ff */
[----:B------:R-:W-:-:S03]  /*d490*/  UMOV UR37, UR40 ;  /* 0x0000002800257c82 */ /* 0x000fc60008000000 */
[----:B------:R-:W-:-:S04]  /*d4a0*/  @P0 LOP3.LUT R23, R23, 0x2000, RZ, 0xfc, !PT ;  /* 0x0000200017170812 */ /* 0x000fc800078efcff */
[----:B------:R-:W-:Y:S02]  /*d4b0*/  LOP3.LUT R23, R23, 0xffffbfff, RZ, 0xc0, !PT ;  /* 0xffffbfff17177812 */ /* 0x000fe400078ec0ff */
[----:B-1----:R-:W-:-:S13]  /*d4c0*/  ISETP.NE.AND P1, PT, R0, 0x1, PT ;  /* 0x000000010000780c */ /* 0x002fda0003f25270 */
[----:B------:R-:W1:Y:S08]  /*d4d0*/  @P1 LDC R13, c[0x0][0x44c] ;  /* 0x00011300ff0d1b82 */ /* 0x000e700000000800 */
[----:B------:R-:W0:Y:S01]  /*d4e0*/  @P1 LDC R0, c[0x0][0x450] ;  /* 0x00011400ff001b82 */ /* 0x000e220000000800 */
[----:B--2---:R-:W-:-:S04]  /*d4f0*/  IMAD.IADD R8, R8, 0x1, R20 ;  /* 0x0000000108087824 */ /* 0x004fc800078e0214 */
[----:B-1----:R-:W-:-:S05]  /*d500*/  @P1 IMAD.HI.U32 R13, R8, R13, RZ ;  /* 0x0000000d080d1227 */ /* 0x002fca00078e00ff */
[----:B0-----:R-:W-:Y:S01]  /*d510*/  @P1 SHF.R.U32.HI R8, RZ, R0, R13 ;  /* 0x00000000ff081219 */ /* 0x001fe2000001160d */
[----:B------:R-:W-:-:S04]  /*d520*/  IMAD.MOV.U32 R13, RZ, RZ, -0x60 ;  /* 0xffffffa0ff0d7424 */ /* 0x000fc800078e00ff */
[----:B------:R-:W0:Y:S01]  /*d530*/  SHFL.IDX PT, R0, R8, RZ, 0x1c1f ;  /* 0x001c1fff08007589 */ /* 0x000e2200000e0000 */
[----:B-----5:R-:W-:-:S03]  /*d540*/  IMAD R13, R9, R13, 0x1 ;  /* 0x00000001090d7424 */ /* 0x020fc600078e020d */
[----:B------:R-:W1:Y:S01]  /*d550*/  SHFL.IDX PT, R8, R8, 0x1, 0x1c1f ;  /* 0x003c1f0008087f89 */ /* 0x000e6200000e0000 */
[----:B---3--:R-:W-:Y:S02]  /*d560*/  IMAD R13, R15, -0x2, R13 ;  /* 0xfffffffe0f0d7824 */ /* 0x008fe400078e020d */
[----:B------:R-:W-:-:S03]  /*d570*/  IMAD.U32 R15, RZ, RZ, UR41 ;  /* 0x00000029ff0f7e24 */ /* 0x000fc6000f8e00ff */
[----:B----4-:R-:W-:-:S05]  /*d580*/  IADD3 R13, -R219, R13, R14 ;  /* 0x0000000ddb0d7210 */ /* 0x010fca0007ffe10e */
[C---:B0-----:R-:W-:Y:S02]  /*d590*/  IMAD.IADD R0, R13.reuse, 0x1, R0 ;  /* 0x000000010d007824 */ /* 0x041fe400078e0200 */
[----:B-1----:R-:W-:-:S03]  /*d5a0*/  IMAD.IADD R8, R13, 0x1, R8 ;  /* 0x000000010d087824 */ /* 0x002fc600078e0208 */
[C---:B------:R-:W-:Y:S02]  /*d5b0*/  ISETP.GT.AND P4, PT, R0.reuse, RZ, PT ;  /* 0x000000ff0000720c */ /* 0x040fe40003f84270 */
[C---:B------:R-:W-:Y:S02]  /*d5c0*/  ISETP.GT.AND P3, PT, R0.reuse, 0x1, PT ;  /* 0x000000010000780c */ /* 0x040fe40003f64270 */
[C---:B------:R-:W-:Y:S02]  /*d5d0*/  ISETP.GT.AND P2, PT, R0.reuse, 0x8, PT ;  /* 0x000000080000780c */ /* 0x040fe40003f44270 */
[----:B------:R-:W-:Y:S02]  /*d5e0*/  ISETP.GT.AND P1, PT, R0, 0x9, PT ;  /* 0x000000090000780c */ /* 0x000fe40003f24270 */
[----:B------:R-:W-:Y:S02]  /*d5f0*/  FSEL R152, R152, -INF , P4 ;  /* 0xff80000098987808 */ /* 0x000fe40002000000 */
[----:B------:R-:W-:-:S02]  /*d600*/  FSEL R153, R153, -INF , P3 ;  /* 0xff80000099997808 */ /* 0x000fc40001800000 */
[----:B------:R-:W-:Y:S02]  /*d610*/  FSEL R156, R156, -INF , P2 ;  /* 0xff8000009c9c7808 */ /* 0x000fe40001000000 */
[----:B------:R-:W-:Y:S02]  /*d620*/  FSEL R157, R157, -INF , P1 ;  /* 0xff8000009d9d7808 */ /* 0x000fe40000800000 */
[C---:B------:R-:W-:Y:S02]  /*d630*/  ISETP.GT.AND P4, PT, R0.reuse, 0x10, PT ;  /* 0x000000100000780c */ /* 0x040fe40003f84270 */
[C---:B------:R-:W-:Y:S02]  /*d640*/  ISETP.GT.AND P3, PT, R0.reuse, 0x11, PT ;  /* 0x000000110000780c */ /* 0x040fe40003f64270 */
[C---:B------:R-:W-:Y:S02]  /*d650*/  ISETP.GT.AND P2, PT, R0.reuse, 0x18, PT ;  /* 0x000000180000780c */ /* 0x040fe40003f44270 */
[----:B------:R-:W-:-:S02]  /*d660*/  ISETP.GT.AND P1, PT, R0, 0x19, PT ;  /* 0x000000190000780c */ /* 0x000fc40003f24270 */
[----:B------:R-:W-:Y:S02]  /*d670*/  FSEL R160, R160, -INF , P4 ;  /* 0xff800000a0a07808 */ /* 0x000fe40002000000 */
[----:B------:R-:W-:Y:S02]  /*d680*/  FSEL R161, R161, -INF , P3 ;  /* 0xff800000a1a17808 */ /* 0x000fe40001800000 */
[----:B------:R-:W-:Y:S02]  /*d690*/  FSEL R164, R164, -INF , P2 ;  /* 0xff800000a4a47808 */ /* 0x000fe40001000000 */
[----:B------:R-:W-:Y:S02]  /*d6a0*/  FSEL R165, R165, -INF , P1 ;  /* 0xff800000a5a57808 */ /* 0x000fe40000800000 */
[C---:B------:R-:W-:Y:S02]  /*d6b0*/  ISETP.GT.AND P4, PT, R0.reuse, 0x20, PT ;  /* 0x000000200000780c */ /* 0x040fe40003f84270 */
[----:B------:R-:W-:-:S02]  /*d6c0*/  ISETP.GT.AND P3, PT, R0, 0x21, PT ;  /* 0x000000210000780c */ /* 0x000fc40003f64270 */
[C---:B------:R-:W-:Y:S02]  /*d6d0*/  ISETP.GT.AND P2, PT, R0.reuse, 0x28, PT ;  /* 0x000000280000780c */ /* 0x040fe40003f44270 */
[----:B------:R-:W-:Y:S02]  /*d6e0*/  ISETP.GT.AND P1, PT, R0, 0x29, PT ;  /* 0x000000290000780c */ /* 0x000fe40003f24270 */
[----:B------:R-:W-:Y:S02]  /*d6f0*/  FSEL R168, R168, -INF , P4 ;  /* 0xff800000a8a87808 */ /* 0x000fe40002000000 */
[----:B------:R-:W-:Y:S02]  /*d700*/  FSEL R169, R169, -INF , P3 ;  /* 0xff800000a9a97808 */ /* 0x000fe40001800000 */
[----:B------:R-:W-:Y:S02]  /*d710*/  FSEL R172, R172, -INF , P2 ;  /* 0xff800000acac7808 */ /* 0x000fe40001000000 */
[----:B------:R-:W-:-:S02]  /*d720*/  FSEL R173, R173, -INF , P1 ;  /* 0xff800000adad7808 */ /* 0x000fc40000800000 */
[C---:B------:R-:W-:Y:S02]  /*d730*/  ISETP.GT.AND P4, PT, R0.reuse, 0x30, PT ;  /* 0x000000300000780c */ /* 0x040fe40003f84270 */
        /* <DEDUP_REMOVED lines=28> */
[----:B------:R-:W-:-:S02]  /*d900*/  ISETP.GT.AND P4, PT, R8, RZ, PT ;  /* 0x000000ff0800720c */ /* 0x000fc40003f84270 */
[----:B------:R-:W-:Y:S02]  /*d910*/  FMNMX.FTZ R0, R161, R0, !PT ;  /* 0x00000000a1007209 */ /* 0x000fe40007810000 */
[----:B------:R-:W-:Y:S02]  /*d920*/  ISETP.GT.AND P3, PT, R8, 0x1, PT ;  /* 0x000000010800780c */ /* 0x000fe40003f64270 */
[----:B------:R-:W-:Y:S02]  /*d930*/  FMNMX.FTZ R0, R164, R0, !PT ;  /* 0x00000000a4007209 */ /* 0x000fe40007810000 */
[C---:B------:R-:W-:Y:S02]  /*d940*/  ISETP.GT.AND P2, PT, R8.reuse, 0x8, PT ;  /* 0x000000080800780c */ /* 0x040fe40003f44270 */
[----:B------:R-:W-:Y:S02]  /*d950*/  FMNMX.FTZ R0, R165, R0, !PT ;  /* 0x00000000a5007209 */ /* 0x000fe40007810000 */
[----:B------:R-:W-:-:S02]  /*d960*/  ISETP.GT.AND P1, PT, R8, 0x9, PT ;  /* 0x000000090800780c */ /* 0x000fc40003f24270 */
[----:B------:R-:W-:Y:S02]  /*d970*/  FMNMX.FTZ R0, R168, R0, !PT ;  /* 0x00000000a8007209 */ /* 0x000fe40007810000 */
        /* <DEDUP_REMOVED lines=8> */
[C---:B------:R-:W-:Y:S02]  /*da00*/  ISETP.GT.AND P4, PT, R8.reuse, 0x10, PT ;  /* 0x000000100800780c */ /* 0x040fe40003f84270 */
[----:B------:R-:W-:Y:S02]  /*da10*/  FMNMX.FTZ R0, R177, R0, !PT ;  /* 0x00000000b1007209 */ /* 0x000fe40007810000 */
[----:B------:R-:W-:-:S02]  /*da20*/  ISETP.GT.AND P3, PT, R8, 0x11, PT ;  /* 0x000000110800780c */ /* 0x000fc40003f64270 */
[----:B------:R-:W-:Y:S02]  /*da30*/  FMNMX.FTZ R0, R180, R0, !PT ;  /* 0x00000000b4007209 */ /* 0x000fe40007810000 */
[C---:B------:R-:W-:Y:S02]  /*da40*/  ISETP.GT.AND P2, PT, R8.reuse, 0x18, PT ;  /* 0x000000180800780c */ /* 0x040fe40003f44270 */
[----:B------:R-:W-:Y:S02]  /*da50*/  FMNMX.FTZ R0, R181, R0, !PT ;  /* 0x00000000b5007209 */ /* 0x000fe40007810000 */
[----:B------:R-:W-:Y:S02]  /*da60*/  ISETP.GT.AND P1, PT, R8, 0x19, PT ;  /* 0x000000190800780c */ /* 0x000fe40003f24270 */
        /* <DEDUP_REMOVED lines=11> */
[----:B------:R-:W-:Y:S02]  /*db20*/  ISETP.GT.AND P4, PT, R8, 0x20, PT ;  /* 0x000000200800780c */ /* 0x000fe40003f84270 */
[----:B------:R-:W-:Y:S02]  /*db30*/  FMNMX.FTZ R0, R196, R0, !PT ;  /* 0x00000000c4007209 */ /* 0x000fe40007810000 */
[----:B------:R-:W-:-:S02]  /*db40*/  ISETP.GT.AND P3, PT, R8, 0x21, PT ;  /* 0x000000210800780c */ /* 0x000fc40003f64270 */
[----:B------:R-:W-:Y:S02]  /*db50*/  FMNMX.FTZ R0, R197, R0, !PT ;  /* 0x00000000c5007209 */ /* 0x000fe40007810000 */
[C---:B------:R-:W-:Y:S02]  /*db60*/  ISETP.GT.AND P2, PT, R8.reuse, 0x28, PT ;  /* 0x000000280800780c */ /* 0x040fe40003f44270 */
[----:B------:R-:W-:Y:S01]  /*db70*/  ISETP.GT.AND P1, PT, R8, 0x29, PT ;  /* 0x000000290800780c */ /* 0x000fe20003f24270 */
[----:B------:R-:W0:Y:S01]  /*db80*/  SHFL.BFLY PT, R14, R0, 0x2, 0x1f ;  /* 0x0c401f00000e7f89 */ /* 0x000e2200000e0000 */
[----:B------:R-:W-:Y:S02]  /*db90*/  FSEL R170, R170, -INF , P4 ;  /* 0xff800000aaaa7808 */ /* 0x000fe40002000000 */
[----:B------:R-:W-:Y:S02]  /*dba0*/  FSEL R171, R171, -INF , P3 ;  /* 0xff800000abab7808 */ /* 0x000fe40001800000 */
[----:B------:R-:W-:-:S02]  /*dbb0*/  FSEL R174, R174, -INF , P2 ;  /* 0xff800000aeae7808 */ /* 0x000fc40001000000 */
[----:B------:R-:W-:Y:S02]  /*dbc0*/  FSEL R175, R175, -INF , P1 ;  /* 0xff800000afaf7808 */ /* 0x000fe40000800000 */
[C---:B------:R-:W-:Y:S02]  /*dbd0*/  ISETP.GT.AND P4, PT, R8.reuse, 0x30, PT ;  /* 0x000000300800780c */ /* 0x040fe40003f84270 */
[C---:B------:R-:W-:Y:S02]  /*dbe0*/  ISETP.GT.AND P3, PT, R8.reuse, 0x31, PT ;  /* 0x000000310800780c */ /* 0x040fe40003f64270 */
[C---:B------:R-:W-:Y:S02]  /*dbf0*/  ISETP.GT.AND P2, PT, R8.reuse, 0x38, PT ;  /* 0x000000380800780c */ /* 0x040fe40003f44270 */
[----:B------:R-:W-:Y:S02]  /*dc00*/  ISETP.GT.AND P1, PT, R8, 0x39, PT ;  /* 0x000000390800780c */ /* 0x000fe40003f24270 */
[----:B------:R-:W-:-:S02]  /*dc10*/  FSEL R178, R178, -INF , P4 ;  /* 0xff800000b2b27808 */ /* 0x000fc40002000000 */
[----:B------:R-:W-:Y:S02]  /*dc20*/  FSEL R179, R179, -INF , P3 ;  /* 0xff800000b3b37808 */ /* 0x000fe40001800000 */
[----:B------:R-:W-:Y:S02]  /*dc30*/  @P0 LOP3.LUT R23, R23, 0x4000, RZ, 0xfc, !PT ;  /* 0x0000400017170812 */ /* 0x000fe400078efcff */
[----:B------:R-:W-:Y:S02]  /*dc40*/  FSEL R182, R182, -INF , P2 ;  /* 0xff800000b6b67808 */ /* 0x000fe40001000000 */
[----:B0-----:R-:W-:Y:S02]  /*dc50*/  FMNMX.FTZ R0, R0, R14, !PT ;  /* 0x0000000e00007209 */ /* 0x001fe40007810000 */
[----:B------:R-:W-:Y:S02]  /*dc60*/  FSEL R183, R183, -INF , P1 ;  /* 0xff800000b7b77808 */ /* 0x000fe40000800000 */
[C---:B------:R-:W-:Y:S01]  /*dc70*/  ISETP.GT.AND P1, PT, R8.reuse, 0x49, PT ;  /* 0x000000490800780c */ /* 0x040fe20003f24270 */
[----:B------:R-:W0:Y:S01]  /*dc80*/  SHFL.BFLY PT, R14, R0, 0x1, 0x1f ;  /* 0x0c201f00000e7f89 */ /* 0x000e2200000e0000 */
[----:B------:R-:W-:-:S02]  /*dc90*/  ISETP.GT.AND P2, PT, R8, 0x50, PT ;  /* 0x000000500800780c */ /* 0x000fc40003f44270 */
[C---:B------:R-:W-:Y:S02]  /*dca0*/  ISETP.GT.AND P3, PT, R8.reuse, 0x51, PT ;  /* 0x000000510800780c */ /* 0x040fe40003f64270 */
[C---:B------:R-:W-:Y:S02]  /*dcb0*/  ISETP.GT.AND P4, PT, R8.reuse, 0x58, PT ;  /* 0x000000580800780c */ /* 0x040fe40003f84270 */
[C---:B------:R-:W-:Y:S02]  /*dcc0*/  ISETP.GT.AND P5, PT, R8.reuse, 0x59, PT ;  /* 0x000000590800780c */ /* 0x040fe40003fa4270 */
[----:B------:R-:W-:Y:S02]  /*dcd0*/  ISETP.GT.AND P0, PT, R8, 0x40, PT ;  /* 0x000000400800780c */ /* 0x000fe40003f04270 */
[----:B------:R-:W-:Y:S02]  /*dce0*/  FSEL R191, R191, -INF , P1 ;  /* 0xff800000bfbf7808 */ /* 0x000fe40000800000 */
[----:B------:R-:W-:-:S02]  /*dcf0*/  FSEL R186, R186, -INF , P0 ;  /* 0xff800000baba7808 */ /* 0x000fc40000000000 */
[----:B------:R-:W-:Y:S02]  /*dd00*/  LOP3.LUT P0, RZ, R23, 0x4000, RZ, 0xc0, !PT ;  /* 0x0000400017ff7812 */ /* 0x000fe4000780c0ff */
[----:B------:R-:W-:Y:S02]  /*dd10*/  FSEL R194, R194, -INF , P2 ;  /* 0xff800000c2c27808 */ /* 0x000fe40001000000 */
[----:B------:R-:W-:Y:S02]  /*dd20*/  FSEL R187, R187, -INF , P0 ;  /* 0xff800000bbbb7808 */ /* 0x000fe40000000000 */
[----:B------:R-:W-:Y:S02]  /*dd30*/  FSEL R195, R195, -INF , P3 ;  /* 0xff800000c3c37808 */ /* 0x000fe40001800000 */
[----:B------:R-:W-:Y:S02]  /*dd40*/  FSEL R198, R198, -INF , P4 ;  /* 0xff800000c6c67808 */ /* 0x000fe40002000000 */
[----:B0-----:R-:W-:-:S02]  /*dd50*/  FMNMX.FTZ R0, R0, R14, !PT ;  /* 0x0000000e00007209 */ /* 0x001fc40007810000 */
[----:B------:R-:W-:Y:S02]  /*dd60*/  FSEL R199, R199, -INF , P5 ;  /* 0xff800000c7c77808 */ /* 0x000fe40002800000 */
[C---:B------:R-:W-:Y:S02]  /*dd70*/  FSETP.NEU.FTZ.AND P6, PT, R0.reuse, -INF , PT ;  /* 0xff8000000000780b */ /* 0x040fe40003fdd000 */
[----:B------:R-:W-:Y:S02]  /*dd80*/  LOP3.LUT P0, RZ, R23, 0x2000, RZ, 0xc0, !PT ;  /* 0x0000200017ff7812 */ /* 0x000fe4000780c0ff */
[----:B------:R-:W-:-:S05]  /*dd90*/  FSEL R14, R0, RZ, P6 ;  /* 0x000000ff000e7208 */ /* 0x000fca0003000000 */
[----:B------:R-:W-:Y:S01]  /*dda0*/  FADD.FTZ R14, -R14, R12 ;  /* 0x0000000c0e0e7221 */ /* 0x000fe20000010100 */
[----:B------:R-:W-:-:S03]  /*ddb0*/  FMUL.FTZ R12, R0, UR37 ;  /* 0x00000025000c7c20 */ /* 0x000fc60008410000 */
[----:B------:R-:W-:Y:S02]  /*ddc0*/  FMUL.FTZ R14, R14, UR37 ;  /* 0x000000250e0e7c20 */ /* 0x000fe40008410000 */
[----:B------:R-:W-:Y:S02]  /*ddd0*/  FSEL R12, R12, RZ, P6 ;  /* 0x000000ff0c0c7208 */ /* 0x000fe40003000000 */
[----:B------:R-:W-:Y:S02]  /*dde0*/  ISETP.GT.AND P6, PT, R8, 0x48, PT ;  /* 0x000000480800780c */ /* 0x000fe40003fc4270 */
[----:B------:R-:W-:Y:S01]  /*ddf0*/  FMNMX.FTZ R8, R13, R11, !PT ;  /* 0x0000000b0d087209 */ /* 0x000fe20007810000 */
[--C-:B------:R-:W-:Y:S01]  /*de00*/  FFMA.FTZ R152, R152, UR37, -R12.reuse ;  /* 0x0000002598987c23 */ /* 0x100fe2000801080c */
[----:B------:R-:W-:Y:S01]  /*de10*/  FSEL R190, R190, -INF , P6 ;  /* 0xff800000bebe7808 */ /* 0x000fe20003000000 */
        /* <DEDUP_REMOVED lines=30> */
[----:B------:R-:W-:Y:S01]  /*e000*/  FFMA.FTZ R197, R197, UR37, -R12 ;  /* 0x00000025c5c57c23 */ /* 0x000fe2000801080c */
[----:B------:R-:W-:Y:S02]  /*e010*/  MUFU.EX2 R152, R152 ;  /* 0x0000009800987308 */ /* 0x000fe40000000800 */
[----:B------:R-:W-:-:S04]  /*e020*/  FMNMX.FTZ R8, R171, R8, !PT ;  /* 0x00000008ab087209 */ /* 0x000fc80007810000 */
[----:B------:R-:W-:Y:S02]  /*e030*/  FMNMX.FTZ R8, R174, R8, !PT ;  /* 0x00000008ae087209 */ /* 0x000fe40007810000 */
[----:B------:R-:W0:Y:S02]  /*e040*/  MUFU.EX2 R14, R14 ;  /* 0x0000000e000e7308 */ /* 0x000e240000000800 */
[----:B------:R-:W-:-:S04]  /*e050*/  FMNMX.FTZ R8, R175, R8, !PT ;  /* 0x00000008af087209 */ /* 0x000fc80007810000 */
[----:B------:R-:W-:Y:S02]  /*e060*/  FMNMX.FTZ R8, R178, R8, !PT ;  /* 0x00000008b2087209 */ /* 0x000fe40007810000 */
[----:B------:R-:W1:Y:S02]  /*e070*/  MUFU.EX2 R153, R153 ;  /* 0x0000009900997308 */ /* 0x000e640000000800 */
[----:B------:R-:W-:-:S04]  /*e080*/  FMNMX.FTZ R8, R179, R8, !PT ;  /* 0x00000008b3087209 */ /* 0x000fc80007810000 */
[----:B------:R-:W-:Y:S02]  /*e090*/  FMNMX.FTZ R8, R182, R8, !PT ;  /* 0x00000008b6087209 */ /* 0x000fe40007810000 */
[----:B------:R-:W2:Y:S01]  /*e0a0*/  MUFU.EX2 R154, R156 ;  /* 0x0000009c009a7308 */ /* 0x000ea20000000800 */
[----:B0-----:R-:W-:Y:S01]  /*e0b0*/  FFMA.FTZ R6, R14, R6, R152 ;  /* 0x000000060e067223 */ /* 0x001fe20000010098 */
[----:B------:R-:W-:Y:S01]  /*e0c0*/  FMNMX.FTZ R8, R183, R8, !PT ;  /* 0x00000008b7087209 */ /* 0x000fe20007810000 */
[-C--:B------:R-:W-:Y:S01]  /*e0d0*/  FMUL.FTZ R24, R24, R14.reuse ;  /* 0x0000000e18187220 */ /* 0x080fe20000410000 */
[-C--:B------:R-:W-:Y:S01]  /*e0e0*/  FMUL.FTZ R25, R25, R14.reuse ;  /* 0x0000000e19197220 */ /* 0x080fe20000410000 */
[----:B------:R-:W-:Y:S01]  /*e0f0*/  FMUL.FTZ R28, R28, R14 ;  /* 0x0000000e1c1c7220 */ /* 0x000fe20000410000 */
[----:B------:R-:W-:Y:S01]  /*e100*/  FMNMX.FTZ R8, R186, R8, !PT ;  /* 0x00000008ba087209 */ /* 0x000fe20007810000 */
[----:B------:R-:W-:Y:S01]  /*e110*/  FMUL.FTZ R29, R29, R14 ;  /* 0x0000000e1d1d7220 */ /* 0x000fe20000410000 */
[----:B------:R-:W0:Y:S01]  /*e120*/  MUFU.EX2 R157, R157 ;  /* 0x0000009d009d7308 */ /* 0x000e220000000800 */
[----:B-1----:R-:W-:Y:S01]  /*e130*/  FADD.FTZ R6, R153, R6 ;  /* 0x0000000699067221 */ /* 0x002fe20000010000 */
[----:B------:R-:W-:Y:S01]  /*e140*/  FMNMX.FTZ R8, R187, R8, !PT ;  /* 0x00000008bb087209 */ /* 0x000fe20007810000 */
[----:B------:R-:W-:Y:S01]  /*e150*/  FMUL.FTZ R32, R32, R14 ;  /* 0x0000000e20207220 */ /* 0x000fe20000410000 */
[----:B------:R-:W-:Y:S01]  /*e160*/  F2FP.BF16.F32.PACK_AB R152, R153, R152 ;  /* 0x000000989998723e */ /* 0x000fe200000010ff */
[----:B------:R-:W-:Y:S01]  /*e170*/  FMUL.FTZ R33, R33, R14 ;  /* 0x0000000e21217220 */ /* 0x000fe20000410000 */
[----:B------:R-:W-:Y:S01]  /*e180*/  FMNMX.FTZ R8, R190, R8, !PT ;  /* 0x00000008be087209 */ /* 0x000fe20007810000 */
[-C--:B------:R-:W-:Y:S01]  /*e190*/  FMUL.FTZ R36, R36, R14.reuse ;  /* 0x0000000e24247220 */ /* 0x080fe20000410000 */
[-C--:B------:R-:W-:Y:S01]  /*e1a0*/  FMUL.FTZ R37, R37, R14.reuse ;  /* 0x0000000e25257220 */ /* 0x080fe20000410000 */
        /* <DEDUP_REMOVED lines=20> */
[-C--:B------:R-:W-:Y:S01]  /*e2f0*/  FMUL.FTZ R69, R69, R14.reuse ;  /* 0x0000000e45457220 */ /* 0x080fe20000410000 */
[-C--:B------:R-:W-:Y:S01]  /*e300*/  FMUL.FTZ R72, R72, R14.reuse ;  /* 0x0000000e48487220 */ /* 0x080fe20000410000 */
[----:B------:R-:W1:Y:S01]  /*e310*/  SHFL.BFLY PT, R12, R8, 0x2, 0x1f ;  /* 0x0c401f00080c7f89 */ /* 0x000e6200000e0000 */
        /* <DEDUP_REMOVED lines=23> */
[----:B-1----:R-:W-:Y:S01]  /*e490*/  FMNMX.FTZ R8, R8, R12, !PT ;  /* 0x0000000c08087209 */ /* 0x002fe20007810000 */
        /* <DEDUP_REMOVED lines=17> */
[----:B--2---:R-:W-:Y:S01]  /*e5b0*/  FADD.FTZ R6, R154, R6 ;  /* 0x000000069a067221 */ /* 0x004fe20000010000 */
[C---:B0-----:R-:W-:Y:S01]  /*e5c0*/  F2FP.BF16.F32.PACK_AB R154, R157.reuse, R154 ;  /* 0x0000009a9d9a723e */ /* 0x041fe200000010ff */
[----:B------:R-:W-:Y:S02]  /*e5d0*/  MUFU.EX2 R161, R161 ;  /* 0x000000a100a17308 */ /* 0x000fe40000000800 */
[----:B------:R-:W-:-:S06]  /*e5e0*/  FADD.FTZ R6, R157, R6 ;  /* 0x000000069d067221 */ /* 0x000fcc0000010000 */
[----:B------:R-:W-:Y:S01]  /*e5f0*/  MUFU.EX2 R165, R165 ;  /* 0x000000a500a57308 */ /* 0x000fe20000000800 */
[----:B-1----:R-:W-:-:S04]  /*e600*/  FMNMX.FTZ R8, R8, R12, !PT ;  /* 0x0000000c08087209 */ /* 0x002fc80007810000 */
[----:B------:R-:W-:-:S03]  /*e610*/  FSETP.NEU.FTZ.AND P1, PT, R8, -INF , PT ;  /* 0xff8000000800780b */ /* 0x000fc60003f3d000 */
[----:B------:R-:W-:Y:S01]  /*e620*/  MUFU.EX2 R169, R169 ;  /* 0x000000a900a97308 */ /* 0x000fe20000000800 */
[----:B------:R-:W-:-:S05]  /*e630*/  FSEL R12, R8, RZ, P1 ;  /* 0x000000ff080c7208 */ /* 0x000fca0000800000 */
[----:B------:R-:W-:Y:S01]  /*e640*/  FADD.FTZ R11, -R12, R11 ;  /* 0x0000000b0c0b7221 */ /* 0x000fe20000010100 */
[----:B------:R-:W-:Y:S01]  /*e650*/  FMUL.FTZ R12, R8, UR37 ;  /* 0x00000025080c7c20 */ /* 0x000fe20008410000 */
[----:B------:R-:W-:Y:S02]  /*e660*/  MUFU.EX2 R173, R173 ;  /* 0x000000ad00ad7308 */ /* 0x000fe40000000800 */
[----:B------:R-:W-:Y:S02]  /*e670*/  FMUL.FTZ R11, R11, UR37 ;  /* 0x000000250b0b7c20 */ /* 0x000fe40008410000 */
[----:B------:R-:W-:-:S04]  /*e680*/  FSEL R12, R12, RZ, P1 ;  /* 0x000000ff0c0c7208 */ /* 0x000fc80000800000 */
        /* <DEDUP_REMOVED lines=26> */
[----:B------:R-:W-:Y:S01]  /*e830*/  VIADD R12, R10, 0x32440 ;  /* 0x000324400a0c7836 */ /* 0x000fe20000000000 */
[----:B------:R-:W1:Y:S01]  /*e840*/  MUFU.EX2 R153, R155 ;  /* 0x0000009b00997308 */ /* 0x000e620000000800 */
[----:B0-----:R-:W-:Y:S01]  /*e850*/  FFMA.FTZ R3, R11, R3, R13 ;  /* 0x000000030b037223 */ /* 0x001fe2000001000d */
        /* <DEDUP_REMOVED lines=64> */
[----:B------:R-:W-:Y:S01]  /*ec60*/  PRMT R12, R15, 0x654, R12 ;  /* 0x000006540f0c7816 */ /* 0x000fe2000000000c */
[----:B------:R-:W-:Y:S01]  /*ec70*/  VIADD R11, R201, 0x8 ;  /* 0x00000008c90b7836 */ /* 0x000fe20000000000 */
[----:B------:R-:W0:Y:S01]  /*ec80*/  MUFU.EX2 R158, R158 ;  /* 0x0000009e009e7308 */ /* 0x000e220000000800 */
[C---:B-1----:R-:W-:Y:S01]  /*ec90*/  FADD.FTZ R3, R153.reuse, R3 ;  /* 0x0000000399037221 */ /* 0x042fe20000010000 */
[----:B------:R1:W-:Y:S01]  /*eca0*/  SYNCS.ARRIVE.TRANS64.RED.A1T0 RZ, [R12+URZ], RZ ;  /* 0x000000ff0cff79a7 */ /* 0x0003e2000810043f */
[----:B------:R-:W-:Y:S01]  /*ecb0*/  F2FP.BF16.F32.PACK_AB R153, R153, R13 ;  /* 0x0000000d9999723e */ /* 0x000fe200000010ff */
[----:B------:R-:W-:-:S02]  /*ecc0*/  IMAD.MOV.U32 R13, RZ, RZ, 0x40000040 ;  /* 0x40000040ff0d7424 */ /* 0x000fc400078e00ff */
[----:B------:R-:W-:Y:S02]  /*ecd0*/  IMAD.MOV.U32 R15, RZ, RZ, 0x40000040 ;  /* 0x40000040ff0f7424 */ /* 0x000fe400078e00ff */
[----:B------:R-:W2:Y:S01]  /*ece0*/  MUFU.EX2 R159, R159 ;  /* 0x0000009f009f7308 */ /* 0x000ea20000000800 */
[----:B------:R-:W-:Y:S01]  /*ecf0*/  R2UR UR7, R13 ;  /* 0x000000000d0772ca */ /* 0x000fe200000e0000 */
[----:B-1----:R-:W-:Y:S02]  /*ed00*/  IMAD.MOV.U32 R12, RZ, RZ, 0xc00 ;  /* 0x00000c00ff0c7424 */ /* 0x002fe400078e00ff */
[----:B------:R-:W-:Y:S02]  /*ed10*/  IMAD.MOV.U32 R13, RZ, RZ, 0x40000040 ;  /* 0x40000040ff0d7424 */ /* 0x000fe400078e00ff */
[----:B------:R-:W-:Y:S02]  /*ed20*/  IMAD R12, R18, R12, UR38 ;  /* 0x00000026120c7e24 */ /* 0x000fe4000f8e020c */
[----:B------:R-:W1:Y:S01]  /*ed30*/  MUFU.EX2 R162, R162 ;  /* 0x000000a200a27308 */ /* 0x000e620000000800 */
[----:B0-----:R-:W-:Y:S01]  /*ed40*/  FADD.FTZ R3, R158, R3 ;  /* 0x000000039e037221 */ /* 0x001fe20000010000 */
[C---:B------:R-:W-:Y:S01]  /*ed50*/  VIADD R14, R12.reuse, 0x80 ;  /* 0x000000800c0e7836 */ /* 0x040fe20000000000 */
[----:B------:R-:W-:-:S05]  /*ed60*/  R2UR UR6, R12 ;  /* 0x000000000c0672ca */ /* 0x000fca00000e0000 */
[----:B------:R-:W0:Y:S01]  /*ed70*/  MUFU.EX2 R163, R163 ;  /* 0x000000a300a37308 */ /* 0x000e220000000800 */
[C---:B--2---:R-:W-:Y:S01]  /*ed80*/  F2FP.BF16.F32.PACK_AB R155, R159.reuse, R158 ;  /* 0x0000009e9f9b723e */ /* 0x044fe200000010ff */
[----:B------:R2:W-:Y:S01]  /*ed90*/  BAR.SYNC.DEFER_BLOCKING R11, 0x100 ;  /* 0x0004000b0000751d */ /* 0x0005e20000010000 */
[----:B------:R-:W-:-:S05]  /*eda0*/  FADD.FTZ R3, R159, R3 ;  /* 0x000000039f037221 */ /* 0x000fca0000010000 */
[----:B------:R-:W3:Y:S01]  /*edb0*/  MUFU.EX2 R166, R166 ;  /* 0x000000a600a67308 */ /* 0x000ee20000000800 */
[----:B-1----:R-:W-:-:S07]  /*edc0*/  FADD.FTZ R3, R162, R3 ;  /* 0x00000003a2037221 */ /* 0x002fce0000010000 */
[----:B------:R-:W1:Y:S01]  /*edd0*/  MUFU.EX2 R167, R167 ;  /* 0x000000a700a77308 */ /* 0x000e620000000800 */
[----:B0-----:R-:W-:-:S07]  /*ede0*/  FADD.FTZ R3, R163, R3 ;  /* 0x00000003a3037221 */ /* 0x001fce0000010000 */
[----:B------:R-:W0:Y:S01]  /*edf0*/  MUFU.EX2 R170, R170 ;  /* 0x000000aa00aa7308 */ /* 0x000e220000000800 */
[----:B---3--:R-:W-:Y:S01]  /*ee00*/  FADD.FTZ R3, R166, R3 ;  /* 0x00000003a6037221 */ /* 0x008fe20000010000 */
[----:B------:R-:W-:-:S06]  /*ee10*/  WARPGROUP.ARRIVE ;  /* 0x00000000000079c5 */ /* 0x000fcc0000000000 */
[----:B------:R-:W-:Y:S01]  /*ee20*/  HGMMA.64x256x16.F32.BF16 R24, R152, gdesc[UR4].tnspB, R24, gsb0 ;  /* 0x43e0000498187df0 */ /* 0x000fe20008001818 */
[----:B------:R-:W-:Y:S01]  /*ee30*/  R2UR UR6, R14 ;  /* 0x000000000e0672ca */ /* 0x000fe200000e0000 */
[----:B------:R-:W3:Y:S01]  /*ee40*/  MUFU.EX2 R171, R171 ;  /* 0x000000ab00ab7308 */ /* 0x000ee20000000800 */
[----:B------:R-:W-:Y:S01]  /*ee50*/  R2UR UR7, R15 ;  /* 0x000000000f0772ca */ /* 0x000fe200000e0000 */
[----:B------:R-:W-:Y:S02]  /*ee60*/  VIADD R14, R12, 0x100 ;  /* 0x000001000c0e7836 */ /* 0x000fe40000000000 */
[----:B-1----:R-:W-:Y:S01]  /*ee70*/  FADD.FTZ R3, R167, R3 ;  /* 0x00000003a7037221 */ /* 0x002fe20000010000 */
[----:B------:R-:W-:-:S03]  /*ee80*/  IMAD.MOV.U32 R15, RZ, RZ, 0x40000040 ;  /* 0x40000040ff0f7424 */ /* 0x000fc600078e00ff */
[----:B0-----:R-:W-:Y:S01]  /*ee90*/  FADD.FTZ R3, R170, R3 ;  /* 0x00000003aa037221 */ /* 0x001fe20000010000 */
[----:B------:R-:W0:Y:S08]  /*eea0*/  MUFU.EX2 R174, R174 ;  /* 0x000000ae00ae7308 */ /* 0x000e300000000800 */
[----:B------:R-:W1:Y:S01]  /*eeb0*/  MUFU.EX2 R175, R175 ;  /* 0x000000af00af7308 */ /* 0x000e620000000800 */
[----:B---3--:R-:W-:-:S07]  /*eec0*/  FADD.FTZ R3, R171, R3 ;  /* 0x00000003ab037221 */ /* 0x008fce0000010000 */
[----:B------:R-:W-:Y:S01]  /*eed0*/  MUFU.EX2 R177, R177 ;  /* 0x000000b100b17308 */ /* 0x000fe20000000800 */
[----:B0-----:R-:W-:-:S07]  /*eee0*/  FADD.FTZ R3, R174, R3 ;  /* 0x00000003ae037221 */ /* 0x001fce0000010000 */
[----:B------:R-:W-:Y:S01]  /*eef0*/  MUFU.EX2 R181, R181 ;  /* 0x000000b500b57308 */ /* 0x000fe20000000800 */
[----:B-1----:R-:W-:-:S07]  /*ef00*/  FADD.FTZ R3, R175, R3 ;  /* 0x00000003af037221 */ /* 0x002fce0000010000 */
[----:B------:R-:W0:Y:S08]  /*ef10*/  MUFU.EX2 R178, R178 ;  /* 0x000000b200b27308 */ /* 0x000e300000000800 */
[----:B------:R-:W1:Y:S08]  /*ef20*/  MUFU.EX2 R179, R179 ;  /* 0x000000b300b37308 */ /* 0x000e700000000800 */
[----:B------:R-:W3:Y:S01]  /*ef30*/  MUFU.EX2 R182, R182 ;  /* 0x000000b600b67308 */ /* 0x000ee20000000800 */
[----:B0-----:R-:W-:-:S07]  /*ef40*/  FADD.FTZ R3, R178, R3 ;  /* 0x00000003b2037221 */ /* 0x001fce0000010000 */
[----:B------:R-:W0:Y:S01]  /*ef50*/  MUFU.EX2 R183, R183 ;  /* 0x000000b700b77308 */ /* 0x000e220000000800 */
[----:B-1----:R-:W-:-:S07]  /*ef60*/  FADD.FTZ R3, R179, R3 ;  /* 0x00000003b3037221 */ /* 0x002fce0000010000 */
[----:B------:R-:W-:Y:S01]  /*ef70*/  MUFU.EX2 R185, R185 ;  /* 0x000000b900b97308 */ /* 0x000fe20000000800 */
[----:B---3--:R-:W-:-:S07]  /*ef80*/  FADD.FTZ R3, R182, R3 ;  /* 0x00000003b6037221 */ /* 0x008fce0000010000 */
[----:B------:R-:W-:Y:S01]  /*ef90*/  MUFU.EX2 R189, R189 ;  /* 0x000000bd00bd7308 */ /* 0x000fe20000000800 */
[----:B0-----:R-:W-:-:S07]  /*efa0*/  FADD.FTZ R3, R183, R3 ;  /* 0x00000003b7037221 */ /* 0x001fce0000010000 */
        /* <DEDUP_REMOVED lines=10> */
[----:B------:R-:W-:-:S07]  /*f050*/  WARPGROUP.DEPBAR.LE gsb0, 0x0 ;  /* 0x00008000000079c5 */ /* 0x000fce0000010000 */
[----:B------:R-:W0:Y:S01]  /*f060*/  MUFU.EX2 R152, R160 ;  /* 0x000000a000987308 */ /* 0x000e220000000800 */
[----:B------:R-:W-:Y:S02]  /*f070*/  F2FP.BF16.F32.PACK_AB R153, R163, R162 ;  /* 0x000000a2a399723e */ /* 0x000fe400000010ff */
[----:B------:R-:W-:-:S05]  /*f080*/  F2FP.BF16.F32.PACK_AB R155, R167, R166 ;  /* 0x000000a6a79b723e */ /* 0x000fca00000010ff */
[----:B------:R-:W1:Y:S01]  /*f090*/  MUFU.EX2 R154, R164 ;  /* 0x000000a4009a7308 */ /* 0x000e620000000800 */
[----:B0-----:R-:W-:Y:S01]  /*f0a0*/  FADD.FTZ R6, R152, R6 ;  /* 0x0000000698067221 */ /* 0x001fe20000010000 */
[----:B------:R-:W-:-:S03]  /*f0b0*/  F2FP.BF16.F32.PACK_AB R152, R161, R152 ;  /* 0x00000098a198723e */ /* 0x000fc600000010ff */
[----:B------:R-:W-:-:S04]  /*f0c0*/  FADD.FTZ R6, R161, R6 ;  /* 0x00000006a1067221 */ /* 0x000fc80000010000 */
[----:B-1----:R-:W-:Y:S01]  /*f0d0*/  FADD.FTZ R6, R154, R6 ;  /* 0x000000069a067221 */ /* 0x002fe20000010000 */
        /* <DEDUP_REMOVED lines=22> */
[C---:B------:R-:W-:Y:S01]  /*f240*/  VIADD R14, R12.reuse, 0x200 ;  /* 0x000002000c0e7836 */ /* 0x040fe20000000000 */
[----:B------:R-:W-:Y:S01]  /*f250*/  R2UR UR7, R15 ;  /* 0x000000000f0772ca */ /* 0x000fe200000e0000 */
[----:B------:R-:W-:Y:S02]  /*f260*/  IMAD.MOV.U32 R15, RZ, RZ, 0x40000040 ;  /* 0x40000040ff0f7424 */ /* 0x000fe400078e00ff */
[----:B------:R-:W-:Y:S01]  /*f270*/  VIADD R12, R12, 0x280 ;  /* 0x000002800c0c7836 */ /* 0x000fe20000000000 */
[----:B------:R-:W-:Y:S02]  /*f280*/  WARPGROUP.DEPBAR.LE gsb0, 0x0 ;  /* 0x00008000000079c5 */ /* 0x000fe40000010000 */
[----:B------:R-:W0:Y:S01]  /*f290*/  MUFU.EX2 R152, R176 ;  /* 0x000000b000987308 */ /* 0x000e220000000800 */
[----:B------:R-:W-:-:S02]  /*f2a0*/  F2FP.BF16.F32.PACK_AB R153, R179, R178 ;  /* 0x000000b2b399723e */ /* 0x000fc400000010ff */
        /* <DEDUP_REMOVED lines=10> */
[----:B------:R-:W-:Y:S02]  /*f350*/  R2UR UR6, R14 ;  /* 0x000000000e0672ca */ /* 0x000fe400000e0000 */
[----:B------:R-:W-:Y:S01]  /*f360*/  R2UR UR7, R15 ;  /* 0x000000000f0772ca */ /* 0x000fe200000e0000 */
[----:B------:R-:W-:Y:S02]  /*f370*/  WARPGROUP.DEPBAR.LE gsb0, 0x0 ;  /* 0x00008000000079c5 */ /* 0x000fe40000010000 */
[----:B------:R-:W0:Y:S01]  /*f380*/  MUFU.EX2 R152, R184 ;  /* 0x000000b800987308 */ /* 0x000e220000000800 */
[----:B------:R-:W-:Y:S01]  /*f390*/  F2FP.BF16.F32.PACK_AB R153, R187, R186 ;  /* 0x000000babb99723e */ /* 0x000fe200000010ff */
[----:B------:R-:W-:Y:S01]  /*f3a0*/  FADD.FTZ R186, R186, R3 ;  /* 0x00000003baba7221 */ /* 0x000fe20000010000 */
[----:B------:R-:W-:-:S03]  /*f3b0*/  F2FP.BF16.F32.PACK_AB R155, R191, R190 ;  /* 0x000000bebf9b723e */ /* 0x000fc600000010ff */
[----:B------:R-:W-:Y:S02]  /*f3c0*/  FADD.FTZ R187, R187, R186 ;  /* 0x000000babbbb7221 */ /* 0x000fe40000010000 */
[----:B------:R-:W1:Y:S02]  /*f3d0*/  MUFU.EX2 R154, R188 ;  /* 0x000000bc009a7308 */ /* 0x000e640000000800 */
[----:B------:R-:W-:-:S04]  /*f3e0*/  FADD.FTZ R190, R190, R187 ;  /* 0x000000bbbebe7221 */ /* 0x000fc80000010000 */
[----:B------:R-:W-:Y:S01]  /*f3f0*/  FADD.FTZ R191, R191, R190 ;  /* 0x000000bebfbf7221 */ /* 0x000fe20000010000 */
        /* <DEDUP_REMOVED lines=26> */
[----:B------:R-:W-:Y:S03]  /*f5a0*/  HGMMA.64x256x16.F32.BF16 R24, R152, gdesc[UR4].tnspB, R24, gsb0 ;  /* 0x43e0000498187df0 */ /* 0x000fe60008001818 */
[----:B------:R-:W-:Y:S02]  /*f5b0*/  WARPGROUP.DEPBAR.LE gsb0, 0x0 ;  /* 0x00008000000079c5 */ /* 0x000fe40000010000 */
[----:B--2---:R-:W-:Y:S05]  /*f5c0*/  @!P0 BRA `(.L_x_6069) ;  /* 0x0000000000048947 */ /* 0x004fea0003800000 */
[----:B------:R-:W-:Y:S01]  /*f5d0*/  BPT.TRAP 0x1 ;  /* 0x000000040000795c */ /* 0x000fe20000300000 */
.L_x_6069:
        /* <DEDUP_REMOVED lines=9> */
.L_x_6059:
[----:B------:R-:W-:-:S13]  /*f670*/  ISETP.GE.AND P1, PT, R9, RZ, PT ;  /* 0x000000ff0900720c */ /* 0x000fda0003f26270 */
[----:B------:R-:W-:Y:S05]  /*f680*/  @!P1 BRA `(.L_x_6071) ;  /* 0x0000002800449947 */ /* 0x000fea0003800000 */
[----:B------:R-:W-:Y:S02]  /*f690*/  IMAD.MOV.U32 R11, RZ, RZ, R8 ;  /* 0x000000ffff0b7224 */ /* 0x000fe400078e0008 */
[----:B------:R-:W-:-:S07]  /*f6a0*/  IMAD.MOV.U32 R12, RZ, RZ, R0 ;  /* 0x000000ffff0c7224 */ /* 0x000fce00078e0000 */
.L_x_6082:
[----:B------:R-:W-:Y:S01]  /*f6b0*/  VIADD R18, R18, 0x1 ;  /* 0x0000000112127836 */ /* 0x000fe20000000000 */
[----:B------:R-:W-:Y:S05]  /*f6c0*/  YIELD ;  /* 0x0000000000007946 */ /* 0x000fea0003800000 */
[----:B------:R-:W-:-:S04]  /*f6d0*/  ISETP.NE.AND P1, PT, R18, 0x2, PT ;  /* 0x000000021200780c */ /* 0x000fc80003f25270 */
[----:B------:R-:W-:Y:S02]  /*f6e0*/  SEL R0, RZ, 0x1, P1 ;  /* 0x00000001ff007807 */ /* 0x000fe40000800000 */
[----:B------:R-:W-:Y:S02]  /*f6f0*/  SEL R18, R18, RZ, P1 ;  /* 0x000000ff12127207 */ /* 0x000fe40000800000 */
[----:B------:R-:W-:Y:S01]  /*f700*/  LOP3.LUT R207, R207, R0, RZ, 0x3c, !PT ;  /* 0x00000000cfcf7212 */ /* 0x000fe200078e3cff */
[----:B01----:R-:W-:Y:S06]  /*f710*/  @!P0 BRA `(.L_x_6072) ;  /* 0x0000000000048947 */ /* 0x003fec0003800000 */
[----:B------:R-:W-:Y:S01]  /*f720*/  BPT.TRAP 0x1 ;  /* 0x000000040000795c */ /* 0x000fe20000300000 */
.L_x_6072:
[----:B0-----:R-:W-:Y:S01]  /*f730*/  IMAD R10, R18, 0x8, R22 ;  /* 0x00000008120a7824 */ /* 0x001fe200078e0216 */
[----:B------:R-:W-:-:S04]  /*f740*/  SHF.L.U32 R0, R207, 0x1f, RZ ;  /* 0x0000001fcf007819 */ /* 0x000fc800000006ff */
[----:B------:R0:W1:Y:S01]  /*f750*/  SYNCS.PHASECHK.TRANS64.TRYWAIT P1, [R10+URZ+0x32430], R0 ;  /* 0x032430000a0075a7 */ /* 0x000062000802017f */
[----:B------:R-:W-:Y:S05]  /*f760*/  @!P0 BRA `(.L_x_6073) ;  /* 0x0000000000048947 */ /* 0x000fea0003800000 */
[----:B------:R-:W-:Y:S01]  /*f770*/  BPT.TRAP 0x1 ;  /* 0x000000040000795c */ /* 0x000fe20000300000 */
.L_x_6073:
[----:B------:R-:W2:Y:S01]  /*f780*/  LDL R7, [R1+0x68] ;  /* 0x0000680001077983 */ /* 0x000ea20000100800 */
[----:B------:R-:W-:Y:S02]  /*f790*/  IMAD.MOV.U32 R153, RZ, RZ, 0x40000040 ;  /* 0x40000040ff997424 */ /* 0x000fe400078e00ff */
[----:B--2---:R-:W-:Y:S01]  /*f7a0*/  IMAD R152, R18, 0x300, R7 ;  /* 0x0000030012987824 */ /* 0x004fe200078e0207 */
[----:B-1----:R-:W-:Y:S06]  /*f7b0*/  @P1 BRA `(.L_x_6074) ;  /* 0x0000000000081947 */ /* 0x002fec0003800000 */
[----:B------:R-:W1:Y:S02]  /*f7c0*/  SYNCS.PHASECHK.TRANS64.TRYWAIT P1, [R10+URZ+0x32430], R0 ;  /* 0x032430000a0075a7 */ /* 0x000e64000802017f */
[----:B-1----:R-:W-:Y:S05]  /*f7d0*/  @!P1 BRA `(.L_x_6075) ;  /* 0x000000ec00b89947 */ /* 0x002fea0003800000 */
.L_x_6074:
[----:B------:R-:W-:Y:S01]  /*f7e0*/  VIADD R20, R152, 0x2 ;  /* 0x0000000298147836 */ /* 0x000fe20000000000 */
[----:B------:R-:W2:Y:S01]  /*f7f0*/  LDL.64 R202, [R1+0x58] ;  /* 0x0000580001ca7983 */ /* 0x000ea20000100a00 */
[----:B------:R-:W-:Y:S01]  /*f800*/  IMAD.MOV.U32 R21, RZ, RZ, 0x40000040 ;  /* 0x40000040ff157424 */ /* 0x000fe200078e00ff */
[----:B------:R-:W-:Y:S05]  /*f810*/  WARPSYNC.ALL ;  /* 0x0000000000007948 */ /* 0x000fea0003800000 */
[----:B------:R-:W-:Y:S01]  /*f820*/  R2UR UR10, R20 ;  /* 0x00000000140a72ca */ /* 0x000fe200000e0000 */
[----:B------:R-:W3:Y:S01]  /*f830*/  LDL.64 R200, [R1+0x50] ;  /* 0x0000500001c87983 */ /* 0x000ee20000100a00 */
[----:B------:R-:W-:Y:S01]  /*f840*/  R2UR UR11, R21 ;  /* 0x00000000150b72ca */ /* 0x000fe200000e0000 */
[C---:B------:R-:W-:Y:S01]  /*f850*/  VIADD R14, R152.reuse, 0x4 ;  /* 0x00000004980e7836 */ /* 0x040fe20000000000 */
[C---:B------:R-:W-:Y:S01]  /*f860*/  R2UR UR6, R152.reuse ;  /* 0x00000000980672ca */ /* 0x040fe200000e0000 */
[----:B------:R-:W4:Y:S01]  /*f870*/  LDL.64 R20, [R1+0x60] ;  /* 0x0000600001147983 */ /* 0x000f220000100a00 */
[----:B------:R-:W-:Y:S01]  /*f880*/  R2UR UR7, R153 ;  /* 0x00000000990772ca */ /* 0x000fe200000e0000 */
[----:B------:R-:W-:Y:S01]  /*f890*/  VIADD R152, R152, 0x6 ;  /* 0x0000000698987836 */ /* 0x000fe20000000000 */
[----:B------:R-:W-:Y:S01]  /*f8a0*/  R2UR UR4, R214 ;  /* 0x00000000d60472ca */ /* 0x000fe200000e0000 */
[----:B------:R-:W-:Y:S01]  /*f8b0*/  IMAD.MOV.U32 R153, RZ, RZ, 0x40000040 ;  /* 0x40000040ff997424 */ /* 0x000fe200078e00ff */
[----:B------:R-:W-:-:S02]  /*f8c0*/  R2UR UR5, R215 ;  /* 0x00000000d70572ca */ /* 0x000fc400000e0000 */
[----:B------:R-:W-:Y:S02]  /*f8d0*/  R2UR UR18, R152 ;  /* 0x00000000981272ca */ /* 0x000fe400000e0000 */
[----:B------:R-:W-:Y:S02]  /*f8e0*/  R2UR UR19, R153 ;  /* 0x00000000991372ca */ /* 0x000fe400000e0000 */
[----:B------:R-:W-:-:S07]  /*f8f0*/  WARPGROUP.ARRIVE ;  /* 0x00000000000079c5 */ /* 0x000fce0000000000 */
[----:B------:R-:W-:Y:S01]  /*f900*/  HGMMA.64x96x16.F32.BF16 R152, gdesc[UR4], RZ, !UPT, gsb0 ;  /* 0x01600000049879f0 */ /* 0x000fe2000c0018ff */
[----:B------:R-:W-:Y:S01]  /*f910*/  IMAD.MOV.U32 R15, RZ, RZ, 0x40000040 ;  /* 0x40000040ff0f7424 */ /* 0x000fe200078e00ff */
[----:B------:R-:W-:-:S04]  /*f920*/  R2UR UR14, R14 ;  /* 0x000000000e0e72ca */ /* 0x000fc800000e0000 */
[----:B------:R-:W-:Y:S01]  /*f930*/  R2UR UR15, R15 ;  /* 0x000000000f0f72ca */ /* 0x000fe200000e0000 */
[----:B------:R-:W-:Y:S02]  /*f940*/  WARPGROUP.DEPBAR.LE gsb0, 0x0 ;  /* 0x00008000000079c5 */ /* 0x000fe40000010000 */
[----:B------:R-:W-:Y:S01]  /*f950*/  WARPGROUP.ARRIVE ;  /* 0x00000000000079c5 */ /* 0x000fe20000000000 */
[----:B----4-:R-:W-:Y:S02]  /*f960*/  R2UR UR8, R20 ;  /* 0x00000000140872ca */ /* 0x010fe400000e0000 */
[----:B------:R-:W-:-:S13]  /*f970*/  R2UR UR9, R21 ;  /* 0x00000000150972ca */ /* 0x000fda00000e0000 */
[----:B------:R-:W-:Y:S01]  /*f980*/  HGMMA.64x96x16.F32.BF16 R152, gdesc[UR8], R152, gsb0 ;  /* 0x01600000089879f0 */ /* 0x000fe20008001898 */
[----:B--2---:R-:W-:Y:S02]  /*f990*/  R2UR UR12, R202 ;  /* 0x00000000ca0c72ca */ /* 0x004fe400000e0000 */
[----:B------:R-:W-:Y:S02]  /*f9a0*/  R2UR UR13, R203 ;  /* 0x00000000cb0d72ca */ /* 0x000fe400000e0000 */
[----:B---3--:R-:W-:Y:S02]  /*f9b0*/  R2UR UR16, R200 ;  /* 0x00000000c81072ca */ /* 0x008fe400000e0000 */
        /* <DEDUP_REMOVED lines=10> */
.L_x_6076:
[----:B------:R2:W3:Y:S01]  /*fa60*/  SYNCS.PHASECHK.TRANS64.TRYWAIT P1, [R10+URZ+0x32450], R0 ;  /* 0x032450000a0075a7 */ /* 0x0004e2000802017f */
[----:B------:R-:W-:Y:S05]  /*fa70*/  @!P0 BRA `(.L_x_6077) ;  /* 0x0000000000048947 */ /* 0x000fea0003800000 */
[----:B------:R-:W-:Y:S01]  /*fa80*/  BPT.TRAP 0x1 ;  /* 0x000000040000795c */ /* 0x000fe20000300000 */
.L_x_6077:
[----:B---3--:R-:W-:Y:S05]  /*fa90*/  @P1 BRA `(.L_x_6078) ;  /* 0x0000000000081947 */ /* 0x008fea0003800000 */
[----:B------:R-:W3:Y:S02]  /*faa0*/  SYNCS.PHASECHK.TRANS64.TRYWAIT P1, [R10+URZ+0x32450], R0 ;  /* 0x032450000a0075a7 */ /* 0x000ee4000802017f */
[----:B---3--:R-:W-:Y:S05]  /*fab0*/  @!P1 BRA `(.L_x_6079) ;  /* 0x000000ec00149947 */ /* 0x008fea0003800000 */
.L_x_6078:
[----:B------:R-:W4:Y:S04]  /*fac0*/  LDL.64 R202, [R1+0x40] ;  /* 0x0000400001ca7983 */ /* 0x000f280000100a00 */
[----:B------:R-:W2:Y:S04]  /*fad0*/  LDL.64 R200, [R1+0x38] ;  /* 0x0000380001c87983 */ /* 0x000ea80000100a00 */
        /* <DEDUP_REMOVED lines=10> */
[----:B------:R0:W-:Y:S01]  /*fb80*/  STL.64 [R1+0xa8], R2 ;  /* 0x0000a80201007387 */ /* 0x0001e20000100a00 */
[----:B------:R-:W-:Y:S01]  /*fb90*/  R2UR UR7, R15 ;  /* 0x000000000f0772ca */ /* 0x000fe200000e0000 */
[----:B------:R-:W-:-:S02]  /*fba0*/  VIADD R20, R14, 0x2 ;  /* 0x000000020e147836 */ /* 0x000fc40000000000 */
[----:B------:R-:W-:Y:S01]  /*fbb0*/  IMAD.MOV.U32 R21, RZ, RZ, 0x40000040 ;  /* 0x40000040ff157424 */ /* 0x000fe200078e00ff */
[----:B0-----:R-:W2:Y:S09]  /*fbc0*/  LDL.64 R2, [R1+0x28] ;  /* 0x0000280001027983 */ /* 0x001eb20000100a00 */
[----:B------:R-:W-:Y:S01]  /*fbd0*/  HGMMA.64x96x16.F32.BF16 R152, gdesc[UR4], R152, gsb0 ;  /* 0x01600000049879f0 */ /* 0x000fe20008001898 */
[----:B------:R-:W-:-:S02]  /*fbe0*/  R2UR UR6, R20 ;  /* 0x00000000140672ca */ /* 0x000fc400000e0000 */
[----:B------:R-:W-:Y:S01]  /*fbf0*/  R2UR UR7, R21 ;  /* 0x00000000150772ca */ /* 0x000fe200000e0000 */
[----:B------:R-:W-:Y:S02]  /*fc00*/  VIADD R20, R14, 0x4 ;  /* 0x000000040e147836 */ /* 0x000fe40000000000 */
        /* <DEDUP_REMOVED lines=9> */
[----:B----4-:R-:W-:Y:S02]  /*fca0*/  R2UR UR4, R202 ;  /* 0x00000000ca0472ca */ /* 0x010fe400000e0000 */
[----:B------:R-:W-:Y:S01]  /*fcb0*/  R2UR UR5, R203 ;  /* 0x00000000cb0572ca */ /* 0x000fe200000e0000 */
[----:B------:R-:W-:Y:S01]  /*fcc0*/  VIADD R20, R14, 0x6 ;  /* 0x000000060e147836 */ /* 0x000fe20000000000 */
[----:B------:R-:W4:Y:S01]  /*fcd0*/  LDL.64 R202, [R1+0x8] ;  /* 0x0000080001ca7983 */ /* 0x000f220000100a00 */
[----:B------:R-:W-:Y:S01]  /*fce0*/  IMAD.MOV.U32 R21, RZ, RZ, 0x40000040 ;  /* 0x40000040ff157424 */ /* 0x000fe200078e00ff */
[----:B------:R-:W-:Y:S02]  /*fcf0*/  WARPGROUP.DEPBAR.LE gsb0, 0x0 ;  /* 0x00008000000079c5 */ /* 0x000fe40000010000 */
[----:B------:R-:W-:-:S07]  /*fd00*/  WARPGROUP.ARRIVE ;  /* 0x00000000000079c5 */ /* 0x000fce0000000000 */
[----:B------:R-:W-:Y:S01]  /*fd10*/  HGMMA.64x96x16.F32.BF16 R152, gdesc[UR4], R152, gsb0 ;  /* 0x01600000049879f0 */ /* 0x000fe20008001898 */
[----:B--2---:R-:W-:Y:S02]  /*fd20*/  R2UR UR4, R200 ;  /* 0x00000000c80472ca */ /* 0x004fe400000e0000 */
[----:B------:R-:W-:Y:S02]  /*fd30*/  R2UR UR5, R201 ;  /* 0x00000000c90572ca */ /* 0x000fe400000e0000 */
[----:B------:R-:W2:Y:S01]  /*fd40*/  LDL.64 R200, [R1+0x20] ;  /* 0x0000200001c87983 */ /* 0x000ea20000100a00 */
        /* <DEDUP_REMOVED lines=11> */
[----:B------:R-:W3:Y:S01]  /*fe00*/  LDL.64 R8, [R1+0x18] ;  /* 0x0000180001087983 */ /* 0x000ee20000100a00 */
[----:B------:R-:W-:-:S02]  /*fe10*/  WARPGROUP.DEPBAR.LE gsb0, 0x0 ;  /* 0x00008000000079c5 */ /* 0x000fc40000010000 */
[----:B------:R-:W-:-:S08]  /*fe20*/  WARPGROUP.ARRIVE ;  /* 0x00000000000079c5 */ /* 0x000fd00000000000 */
[----:B------:R-:W-:Y:S01]  /*fe30*/  HGMMA.64x96x16.F32.BF16 R152, gdesc[UR4], R152, gsb0 ;  /* 0x01600000049879f0 */ /* 0x000fe20008001898 */
[----:B------:R-:W-:Y:S01]  /*fe40*/  VIADD R20, R14, 0x302 ;  /* 0x000003020e147836 */ /* 0x000fe20000000000 */
[----:B------:R-:W-:Y:S01]  /*fe50*/  R2UR UR4, R2 ;  /* 0x00000000020472ca */ /* 0x000fe200000e0000 */
[----:B------:R-:W-:Y:S01]  /*fe60*/  IMAD.MOV.U32 R21, RZ, RZ, 0x40000040 ;  /* 0x40000040ff157424 */ /* 0x000fe200078e00ff */
[----:B------:R-:W-:Y:S02]  /*fe70*/  R2UR UR5, R3 ;  /* 0x00000000030572ca */ /* 0x000fe400000e0000 */
[----:B------:R-:W4:Y:S01]  /*fe80*/  LDL.64 R2, [R1+0x10] ;  /* 0x0000100001027983 */ /* 0x000f220000100a00 */
        /* <DEDUP_REMOVED lines=9> */
[----:B--2---:R-:W-:Y:S02]  /*ff20*/  R2UR UR4, R200 ;  /* 0x00000000c80472ca */ /* 0x004fe400000e0000 */
[----:B------:R-:W-:Y:S01]  /*ff30*/  R2UR UR5, R201 ;  /* 0x00000000c90572ca */ /* 0x000fe200000e0000 */
[----:B------:R-:W-:Y:S01]  /*ff40*/  VIADD R20, R14, 0x306 ;  /* 0x000003060e147836 */ /* 0x000fe20000000000 */
[----:B------:R-:W2:Y:S01]  /*ff50*/  LDL.64 R200, [R1] ;  /* 0x0000000001c87983 */ /* 0x000ea20000100a00 */
        /* <DEDUP_REMOVED lines=11> */
[----:B------:R0:W5:Y:S08]  /*10010*/  LDL.LU R9, [R1+0xb0] ;  /* 0x0000b00001097983 */ /* 0x0001700000300800 */
[----:B------:R-:W-:Y:S01]  /*10020*/  HGMMA.64x96x16.F32.BF16 R152, gdesc[UR4], R152, gsb0 ;  /* 0x01600000049879f0 */ /* 0x000fe20008001898 */
[----:B------:R-:W-:Y:S01]  /*10030*/  IMAD.MOV.U32 R21, RZ, RZ, 0x40000040 ;  /* 0x40000040ff157424 */ /* 0x000fe200078e00ff */
[----:B------:R-:W-:-:S02]  /*10040*/  R2UR UR6, R20 ;  /* 0x00000000140672ca */ /* 0x000fc400000e0000 */
[----:B----4-:R-:W-:Y:S02]  /*10050*/  R2UR UR4, R2 ;  /* 0x00000000020472ca */ /* 0x010fe400000e0000 */
[----:B------:R-:W-:Y:S02]  /*10060*/  R2UR UR7, R21 ;  /* 0x00000000150772ca */ /* 0x000fe400000e0000 */
[----:B------:R-:W-:Y:S01]  /*10070*/  R2UR UR5, R3 ;  /* 0x00000000030572ca */ /* 0x000fe200000e0000 */
[----:B------:R-:W-:Y:S01]  /*10080*/  VIADD R20, R14, 0x602 ;  /* 0x000006020e147836 */ /* 0x000fe20000000000 */
[----:B------:R0:W5:Y:S01]  /*10090*/  LDL.LU.64 R2, [R1+0xa8] ;  /* 0x0000a80001027983 */ /* 0x0001620000300a00 */
        /* <DEDUP_REMOVED lines=62> */
[----:B------:R-:W2:Y:S01]  /*10480*/  S2R R203, SR_TID.X ;  /* 0x0000000000cb7919 */ /* 0x000ea20000002100 */
[----:B------:R-:W-:Y:S02]  /*10490*/  WARPGROUP.DEPBAR.LE gsb0, 0x0 ;  /* 0x00008000000079c5 */ /* 0x000fe40000010000 */
[----:B------:R-:W-:-:S09]  /*104a0*/  WARPGROUP.ARRIVE ;  /* 0x00000000000079c5 */ /* 0x000fd20000000000 */
[----:B------:R-:W-:Y:S01]  /*104b0*/  HGMMA.64x96x16.F32.BF16 R152, gdesc[UR4], R152, gsb0 ;  /* 0x01600000049879f0 */ /* 0x000fe20008001898 */
[----:B--2---:R-:W-:-:S04]  /*104c0*/  SHF.R.U32.HI R203, RZ, 0x7, R203 ;  /* 0x00000007ffcb7819 */ /* 0x004fc800000116cb */
[----:B------:R-:W-:Y:S01]  /*104d0*/  IADD3 R7, -R203, 0xb, RZ ;  /* 0x0000000bcb077810 */ /* 0x000fe20007ffe1ff */
[----:B------:R-:W-:-:S04]  /*104e0*/  WARPGROUP.DEPBAR.LE gsb0, 0x0 ;  /* 0x00008000000079c5 */ /* 0x000fc80000010000 */
[----:B------:R0:W-:Y:S06]  /*104f0*/  BAR.ARV R7, 0x100 ;  /* 0x000400070000751d */ /* 0x0001ec0000002000 */
[----:B------:R-:W-:Y:S05]  /*10500*/  @!P0 BRA `(.L_x_6080) ;  /* 0x0000000000048947 */ /* 0x000fea0003800000 */
[----:B------:R-:W-:Y:S01]  /*10510*/  BPT.TRAP 0x1 ;  /* 0x000000040000795c */ /* 0x000fe20000300000 */
.L_x_6080:
[----:B-1----:R-:W-:Y:S01]  /*10520*/  FMNMX.FTZ R0, R152, R12, !PT ;  /* 0x0000000c98007209 */ /* 0x002fe20007810000 */
[----:B------:R-:W-:Y:S01]  /*10530*/  UMOV UR37, UR39 ;  /* 0x0000002700257c82 */ /* 0x000fe20008000000 */
[----:B------:R-:W-:Y:S02]  /*10540*/  IMAD.U32 R14, RZ, RZ, UR41 ;  /* 0x00000029ff0e7e24 */ /* 0x000fe4000f8e00ff */
[----:B------:R-:W-:Y:S01]  /*10550*/  FMNMX.FTZ R0, R153, R0, !PT ;  /* 0x0000000099007209 */ /* 0x000fe20007810000 */
[----:B------:R-:W-:-:S03]  /*10560*/  IMAD.MOV.U32 R15, RZ, RZ, 0x40000040 ;  /* 0x40000040ff0f7424 */ /* 0x000fc600078e00ff */
        /* <DEDUP_REMOVED lines=26> */
[C---:B------:R-:W-:Y:S01]  /*10710*/  FMUL.FTZ R8, R0.reuse, UR37 ;  /* 0x0000002500087c20 */ /* 0x040fe20008410000 */
[----:B------:R-:W-:-:S03]  /*10720*/  FADD.FTZ R12, -R0, R12 ;  /* 0x0000000c000c7221 */ /* 0x000fc60000010100 */
        /* <DEDUP_REMOVED lines=26> */
[----:B------:R-:W-:Y:S02]  /*108d0*/  MUFU.EX2 R152, R152 ;  /* 0x0000009800987308 */ /* 0x000fe40000000800 */
[----:B------:R-:W-:-:S04]  /*108e0*/  FMNMX.FTZ R8, R155, R8, !PT ;  /* 0x000000089b087209 */ /* 0x000fc80007810000 */
[----:B------:R-:W-:Y:S02]  /*108f0*/  FMNMX.FTZ R8, R158, R8, !PT ;  /* 0x000000089e087209 */ /* 0x000fe40007810000 */
[----:B------:R-:W1:Y:S02]  /*10900*/  MUFU.EX2 R12, R12 ;  /* 0x0000000c000c7308 */ /* 0x000e640000000800 */
[----:B------:R-:W-:-:S04]  /*10910*/  FMNMX.FTZ R8, R159, R8, !PT ;  /* 0x000000089f087209 */ /* 0x000fc80007810000 */
[----:B------:R-:W-:Y:S02]  /*10920*/  FMNMX.FTZ R8, R162, R8, !PT ;  /* 0x00000008a2087209 */ /* 0x000fe40007810000 */
[----:B------:R-:W2:Y:S02]  /*10930*/  MUFU.EX2 R153, R153 ;  /* 0x0000009900997308 */ /* 0x000ea40000000800 */
[----:B------:R-:W-:-:S04]  /*10940*/  FMNMX.FTZ R8, R163, R8, !PT ;  /* 0x00000008a3087209 */ /* 0x000fc80007810000 */
[----:B------:R-:W-:Y:S02]  /*10950*/  FMNMX.FTZ R8, R166, R8, !PT ;  /* 0x00000008a6087209 */ /* 0x000fe40007810000 */
[----:B------:R-:W-:Y:S01]  /*10960*/  MUFU.EX2 R156, R156 ;  /* 0x0000009c009c7308 */ /* 0x000fe20000000800 */
[----:B-1----:R-:W-:Y:S01]  /*10970*/  FFMA.FTZ R6, R12, R6, R152 ;  /* 0x000000060c067223 */ /* 0x002fe20000010098 */
[----:B------:R-:W-:Y:S01]  /*10980*/  FMNMX.FTZ R8, R167, R8, !PT ;  /* 0x00000008a7087209 */ /* 0x000fe20007810000 */
[-C--:B------:R-:W-:Y:S01]  /*10990*/  FMUL.FTZ R24, R24, R12.reuse ;  /* 0x0000000c18187220 */ /* 0x080fe20000410000 */
[-C--:B------:R-:W-:Y:S01]  /*109a0*/  FMUL.FTZ R25, R25, R12.reuse ;  /* 0x0000000c19197220 */ /* 0x080fe20000410000 */
[----:B------:R-:W-:Y:S01]  /*109b0*/  FMUL.FTZ R28, R28, R12 ;  /* 0x0000000c1c1c7220 */ /* 0x000fe20000410000 */
[----:B------:R-:W-:Y:S01]  /*109c0*/  FMNMX.FTZ R8, R170, R8, !PT ;  /* 0x00000008aa087209 */ /* 0x000fe20007810000 */
[-C--:B------:R-:W-:Y:S01]  /*109d0*/  FMUL.FTZ R29, R29, R12.reuse ;  /* 0x0000000c1d1d7220 */ /* 0x080fe20000410000 */
[----:B------:R-:W1:Y:S01]  /*109e0*/  MUFU.EX2 R157, R157 ;  /* 0x0000009d009d7308 */ /* 0x000e620000000800 */
        /* <DEDUP_REMOVED lines=62> */
[----:B------:R-:W3:Y:S01]  /*10dd0*/  SHFL.BFLY PT, R13, R8, 0x2, 0x1f ;  /* 0x0c401f00080d7f89 */ /* 0x000ee200000e0000 */
        /* <DEDUP_REMOVED lines=13> */
[----:B------:R-:W-:Y:S01]  /*10eb0*/  IMAD.MOV.U32 R12, RZ, RZ, 0xc00 ;  /* 0x00000c00ff0c7424 */ /* 0x000fe200078e00ff */
[----:B--2---:R-:W-:Y:S01]  /*10ec0*/  F2FP.BF16.F32.PACK_AB R200, R153, R152 ;  /* 0x0000009899c8723e */ /* 0x004fe200000010ff */
[----:B------:R-:W2:Y:S01]  /*10ed0*/  MUFU.EX2 R160, R160 ;  /* 0x000000a000a07308 */ /* 0x000ea20000000800 */
[----:B-1----:R-:W-:Y:S01]  /*10ee0*/  F2FP.BF16.F32.PACK_AB R202, R157, R156 ;  /* 0x0000009c9dca723e */ /* 0x002fe200000010ff */
[----:B------:R-:W-:-:S02]  /*10ef0*/  IMAD R12, R18, R12, UR38 ;  /* 0x00000026120c7e24 */ /* 0x000fc4000f8e020c */
[----:B------:R-:W-:-:S03]  /*10f00*/  FADD.FTZ R6, R153, R6 ;  /* 0x0000000699067221 */ /* 0x000fc60000010000 */
[----:B------:R-:W-:Y:S01]  /*10f10*/  R2UR UR6, R12 ;  /* 0x000000000c0672ca */ /* 0x000fe200000e0000 */
[----:B------:R-:W1:Y:S01]  /*10f20*/  MUFU.EX2 R161, R161 ;  /* 0x000000a100a17308 */ /* 0x000e620000000800 */
[----:B---3--:R-:W-:Y:S01]  /*10f30*/  FMNMX.FTZ R8, R8, R13, !PT ;  /* 0x0000000d08087209 */ /* 0x008fe20007810000 */
[----:B------:R-:W-:-:S04]  /*10f40*/  FADD.FTZ R6, R156, R6 ;  /* 0x000000069c067221 */ /* 0x000fc80000010000 */
[----:B------:R-:W3:Y:S01]  /*10f50*/  SHFL.BFLY PT, R13, R8, 0x1, 0x1f ;  /* 0x0c201f00080d7f89 */ /* 0x000ee200000e0000 */
[----:B------:R-:W-:Y:S01]  /*10f60*/  FADD.FTZ R6, R157, R6 ;  /* 0x000000069d067221 */ /* 0x000fe20000010000 */
[----:B------:R-:W-:Y:S03]  /*10f70*/  MUFU.EX2 R165, R165 ;  /* 0x000000a500a57308 */ /* 0x000fe60000000800 */
[----:B--2---:R-:W-:-:S05]  /*10f80*/  FADD.FTZ R6, R160, R6 ;  /* 0x00000006a0067221 */ /* 0x004fca0000010000 */
[----:B------:R-:W-:Y:S01]  /*10f90*/  MUFU.EX2 R169, R169 ;  /* 0x000000a900a97308 */ /* 0x000fe20000000800 */
[----:B-1----:R-:W-:-:S07]  /*10fa0*/  FADD.FTZ R6, R161, R6 ;  /* 0x00000006a1067221 */ /* 0x002fce0000010000 */
[----:B------:R-:W-:Y:S01]  /*10fb0*/  MUFU.EX2 R173, R173 ;  /* 0x000000ad00ad7308 */ /* 0x000fe20000000800 */
[----:B---3--:R-:W-:-:S07]  /*10fc0*/  FMNMX.FTZ R8, R8, R13, !PT ;  /* 0x0000000d08087209 */ /* 0x008fce0007810000 */
[----:B------:R-:W-:Y:S01]  /*10fd0*/  MUFU.EX2 R156, R176 ;  /* 0x000000b0009c7308 */ /* 0x000fe20000000800 */
[C---:B------:R-:W-:Y:S01]  /*10fe0*/  FMUL.FTZ R13, R8.reuse, UR37 ;  /* 0x00000025080d7c20 */ /* 0x040fe20008410000 */
[----:B------:R-:W-:-:S03]  /*10ff0*/  FADD.FTZ R11, -R8, R11 ;  /* 0x0000000b080b7221 */ /* 0x000fc60000010100 */
        /* <DEDUP_REMOVED lines=28> */
[----:B------:R-:W2:Y:S01]  /*111c0*/  MUFU.EX2 R155, R155 ;  /* 0x0000009b009b7308 */ /* 0x000ea20000000800 */
[----:B-1---5:R-:W-:Y:S01]  /*111d0*/  FFMA.FTZ R3, R11, R3, R154 ;  /* 0x000000030b037223 */ /* 0x022fe2000001009a */
        /* <DEDUP_REMOVED lines=66> */
[----:B------:R-:W1:Y:S01]  /*11600*/  MUFU.EX2 R158, R158 ;  /* 0x0000009e009e7308 */ /* 0x000e620000000800 */
[C---:B--2---:R-:W-:Y:S01]  /*11610*/  F2FP.BF16.F32.PACK_AB R201, R155.reuse, R154 ;  /* 0x0000009a9bc9723e */ /* 0x044fe200000010ff */
[----:B------:R2:W-:Y:S01]  /*11620*/  SYNCS.ARRIVE.TRANS64.RED.A1T0 RZ, [R13+URZ], RZ ;  /* 0x000000ff0dff79a7 */ /* 0x0005e2000810043f */
[----:B------:R-:W-:Y:S01]  /*11630*/  VIADD R14, R12, 0x80 ;  /* 0x000000800c0e7836 */ /* 0x000fe20000000000 */
[----:B------:R3:W-:Y:S01]  /*11640*/  BAR.SYNC.DEFER_BLOCKING R11, 0x100 ;  /* 0x0004000b0000751d */ /* 0x0007e20000010000 */
[----:B------:R-:W-:-:S05]  /*11650*/  FADD.FTZ R3, R155, R3 ;  /* 0x000000039b037221 */ /* 0x000fca0000010000 */
[----:B------:R-:W4:Y:S01]  /*11660*/  MUFU.EX2 R219, R159 ;  /* 0x0000009f00db7308 */ /* 0x000f220000000800 */
[----:B--2---:R-:W-:-:S05]  /*11670*/  IMAD.MOV.U32 R13, RZ, RZ, 0x40000040 ;  /* 0x40000040ff0d7424 */ /* 0x004fca00078e00ff */
[----:B------:R-:W-:Y:S01]  /*11680*/  R2UR UR7, R13 ;  /* 0x000000000d0772ca */ /* 0x000fe200000e0000 */
[----:B-1----:R-:W-:Y:S01]  /*11690*/  FADD.FTZ R3, R158, R3 ;  /* 0x000000039e037221 */ /* 0x002fe20000010000 */
[----:B---3--:R1:W2:Y:S08]  /*116a0*/  MUFU.EX2 R11, R164 ;  /* 0x000000a4000b7308 */ /* 0x0082b00000000800 */
[----:B------:R3:W-:Y:S01]  /*116b0*/  MUFU.EX2 R21, R166 ;  /* 0x000000a600157308 */ /* 0x0007e20000000800 */
[C---:B----4-:R-:W-:Y:S01]  /*116c0*/  F2FP.BF16.F32.PACK_AB R203, R219.reuse, R158 ;  /* 0x0000009edbcb723e */ /* 0x050fe200000010ff */
[----:B------:R-:W-:Y:S01]  /*116d0*/  FADD.FTZ R3, R219, R3 ;  /* 0x00000003db037221 */ /* 0x000fe20000010000 */
[----:B-1----:R-:W-:-:S02]  /*116e0*/  F2FP.BF16.F32.PACK_AB R164, R161, R160 ;  /* 0x000000a0a1a4723e */ /* 0x002fc400000010ff */
[----:B------:R-:W-:-:S03]  /*116f0*/  WARPGROUP.ARRIVE ;  /* 0x00000000000079c5 */ /* 0x000fc60000000000 */
[----:B------:R-:W1:Y:S01]  /*11700*/  MUFU.EX2 R20, R167 ;  /* 0x000000a700147308 */ /* 0x000e620000000800 */
[----:B--2---:R-:W-:Y:S01]  /*11710*/  FADD.FTZ R6, R11, R6 ;  /* 0x000000060b067221 */ /* 0x004fe20000010000 */
[C---:B---3--:R-:W-:Y:S01]  /*11720*/  F2FP.BF16.F32.PACK_AB R166, R165.reuse, R11 ;  /* 0x0000000ba5a6723e */ /* 0x048fe200000010ff */
[----:B------:R-:W-:Y:S01]  /*11730*/  HGMMA.64x256x16.F32.BF16 R24, R200, gdesc[UR4].tnspB, R24, gsb0 ;  /* 0x43e00004c8187df0 */ /* 0x000fe20008001818 */
[----:B------:R-:W-:Y:S01]  /*11740*/  R2UR UR6, R14 ;  /* 0x000000000e0672ca */ /* 0x000fe200000e0000 */
[----:B------:R-:W-:Y:S01]  /*11750*/  FADD.FTZ R6, R165, R6 ;  /* 0x00000006a5067221 */ /* 0x000fe20000010000 */
[----:B------:R-:W-:Y:S01]  /*11760*/  R2UR UR7, R15 ;  /* 0x000000000f0772ca */ /* 0x000fe200000e0000 */
[----:B------:R-:W-:Y:S01]  /*11770*/  VIADD R14, R12, 0x100 ;  /* 0x000001000c0e7836 */ /* 0x000fe20000000000 */
[----:B------:R-:W2:Y:S01]  /*11780*/  MUFU.EX2 R160, R168 ;  /* 0x000000a800a07308 */ /* 0x000ea20000000800 */
[----:B------:R-:W-:-:S07]  /*11790*/  IMAD.MOV.U32 R15, RZ, RZ, 0x40000040 ;  /* 0x40000040ff0f7424 */ /* 0x000fce00078e00ff */
[----:B------:R-:W-:Y:S01]  /*117a0*/  MUFU.EX2 R11, R170 ;  /* 0x000000aa000b7308 */ /* 0x000fe20000000800 */
[----:B-1----:R-:W-:-:S07]  /*117b0*/  F2FP.BF16.F32.PACK_AB R167, R20, R21 ;  /* 0x0000001514a7723e */ /* 0x002fce00000010ff */
[----:B------:R-:W1:Y:S01]  /*117c0*/  MUFU.EX2 R13, R171 ;  /* 0x000000ab000d7308 */ /* 0x000e620000000800 */
[----:B--2---:R-:W-:Y:S01]  /*117d0*/  FADD.FTZ R6, R160, R6 ;  /* 0x00000006a0067221 */ /* 0x004fe20000010000 */
[----:B------:R-:W-:-:S03]  /*117e0*/  F2FP.BF16.F32.PACK_AB R160, R169, R160 ;  /* 0x000000a0a9a0723e */ /* 0x000fc600000010ff */
[----:B------:R-:W-:-:S03]  /*117f0*/  FADD.FTZ R6, R169, R6 ;  /* 0x00000006a9067221 */ /* 0x000fc60000010000 */
[----:B------:R-:W-:Y:S08]  /*11800*/  MUFU.EX2 R174, R174 ;  /* 0x000000ae00ae7308 */ /* 0x000ff00000000800 */
[----:B------:R-:W-:Y:S01]  /*11810*/  MUFU.EX2 R175, R175 ;  /* 0x000000af00af7308 */ /* 0x000fe20000000800 */
[----:B-1----:R-:W-:-:S07]  /*11820*/  F2FP.BF16.F32.PACK_AB R161, R13, R11 ;  /* 0x0000000b0da1723e */ /* 0x002fce00000010ff */
[----:B------:R-:W-:Y:S08]  /*11830*/  MUFU.EX2 R177, R177 ;  /* 0x000000b100b17308 */ /* 0x000ff00000000800 */
[----:B------:R-:W-:Y:S08]  /*11840*/  MUFU.EX2 R158, R180 ;  /* 0x000000b4009e7308 */ /* 0x000ff00000000800 */
[----:B------:R-:W-:Y:S08]  /*11850*/  MUFU.EX2 R181, R181 ;  /* 0x000000b500b57308 */ /* 0x000ff00000000800 */
[----:B------:R-:W-:Y:S08]  /*11860*/  MUFU.EX2 R178, R178 ;  /* 0x000000b200b27308 */ /* 0x000ff00000000800 */
[----:B------:R-:W1:Y:S08]  /*11870*/  MUFU.EX2 R179, R179 ;  /* 0x000000b300b37308 */ /* 0x000e700000000800 */
[----:B------:R-:W-:Y:S08]  /*11880*/  MUFU.EX2 R182, R182 ;  /* 0x000000b600b67308 */ /* 0x000ff00000000800 */
[----:B------:R-:W2:Y:S01]  /*11890*/  MUFU.EX2 R183, R183 ;  /* 0x000000b700b77308 */ /* 0x000ea20000000800 */
[----:B-1----:R-:W-:-:S07]  /*118a0*/  F2FP.BF16.F32.PACK_AB R157, R179, R178 ;  /* 0x000000b2b39d723e */ /* 0x002fce00000010ff */
[----:B------:R-:W-:Y:S08]  /*118b0*/  MUFU.EX2 R152, R184 ;  /* 0x000000b800987308 */ /* 0x000ff00000000800 */
[----:B------:R-:W-:Y:S01]  /*118c0*/  MUFU.EX2 R185, R185 ;  /* 0x000000b900b97308 */ /* 0x000fe20000000800 */
[----:B--2---:R-:W-:-:S07]  /*118d0*/  F2FP.BF16.F32.PACK_AB R159, R183, R182 ;  /* 0x000000b6b79f723e */ /* 0x004fce00000010ff */
        /* <DEDUP_REMOVED lines=16> */
[----:B-1----:R-:W-:-:S02]  /*119e0*/  F2FP.BF16.F32.PACK_AB R169, R195, R194 ;  /* 0x000000c2c3a9723e */ /* 0x002fc400000010ff */
[----:B--2---:R-:W-:Y:S01]  /*119f0*/  F2FP.BF16.F32.PACK_AB R171, R199, R198 ;  /* 0x000000c6c7ab723e */ /* 0x004fe200000010ff */
[----:B------:R-:W-:-:S04]  /*11a00*/  WARPGROUP.DEPBAR.LE gsb0, 0x0 ;  /* 0x00008000000079c5 */ /* 0x000fc80000010000 */
[----:B------:R-:W1:Y:S08]  /*11a10*/  MUFU.EX2 R201, R162 ;  /* 0x000000a200c97308 */ /* 0x000e700000000800 */
[----:B------:R2:W3:Y:S08]  /*11a20*/  MUFU.EX2 R200, R163 ;  /* 0x000000a300c87308 */ /* 0x0004f00000000800 */
[----:B------:R-:W4:Y:S01]  /*11a30*/  MUFU.EX2 R162, R172 ;  /* 0x000000ac00a27308 */ /* 0x000f220000000800 */
[----:B--2---:R-:W-:Y:S01]  /*11a40*/  F2FP.BF16.F32.PACK_AB R163, R175, R174 ;  /* 0x000000aeafa3723e */ /* 0x004fe200000010ff */
[----:B-1----:R-:W-:Y:S01]  /*11a50*/  FADD.FTZ R3, R201, R3 ;  /* 0x00000003c9037221 */ /* 0x002fe20000010000 */
[----:B---3--:R-:W-:-:S03]  /*11a60*/  F2FP.BF16.F32.PACK_AB R165, R200, R201 ;  /* 0x000000c9c8a5723e */ /* 0x008fc600000010ff */
[----:B------:R-:W-:Y:S01]  /*11a70*/  FADD.FTZ R3, R200, R3 ;  /* 0x00000003c8037221 */ /* 0x000fe20000010000 */
[----:B------:R-:W-:-:S03]  /*11a80*/  WARPGROUP.ARRIVE ;  /* 0x00000000000079c5 */ /* 0x000fc60000000000 */
[----:B------:R-:W-:Y:S01]  /*11a90*/  FADD.FTZ R3, R21, R3 ;  /* 0x0000000315037221 */ /* 0x000fe20000010000 */
[----:B----4-:R-:W-:Y:S01]  /*11aa0*/  FADD.FTZ R6, R162, R6 ;  /* 0x00000006a2067221 */ /* 0x010fe20000010000 */
[C---:B------:R-:W-:Y:S01]  /*11ab0*/  F2FP.BF16.F32.PACK_AB R162, R173.reuse, R162 ;  /* 0x000000a2ada2723e */ /* 0x040fe200000010ff */
[----:B------:R-:W-:Y:S01]  /*11ac0*/  HGMMA.64x256x16.F32.BF16 R24, R164, gdesc[UR4].tnspB, R24, gsb0 ;  /* 0x43e00004a4187df0 */ /* 0x000fe20008001818 */
[----:B------:R-:W-:Y:S01]  /*11ad0*/  R2UR UR6, R14 ;  /* 0x000000000e0672ca */ /* 0x000fe200000e0000 */
[----:B------:R-:W-:Y:S01]  /*11ae0*/  FADD.FTZ R6, R173, R6 ;  /* 0x00000006ad067221 */ /* 0x000fe20000010000 */
[----:B------:R-:W-:Y:S01]  /*11af0*/  R2UR UR7, R15 ;  /* 0x000000000f0772ca */ /* 0x000fe200000e0000 */
[----:B------:R-:W-:Y:S02]  /*11b00*/  VIADD R14, R12, 0x180 ;  /* 0x000001800c0e7836 */ /* 0x000fe40000000000 */
[----:B------:R-:W-:Y:S01]  /*11b10*/  FADD.FTZ R3, R20, R3 ;  /* 0x0000000314037221 */ /* 0x000fe20000010000 */
[----:B------:R-:W-:Y:S01]  /*11b20*/  FADD.FTZ R6, R156, R6 ;  /* 0x000000069c067221 */ /* 0x000fe20000010000 */
[----:B------:R-:W-:Y:S01]  /*11b30*/  IMAD.MOV.U32 R15, RZ, RZ, 0x40000040 ;  /* 0x40000040ff0f7424 */ /* 0x000fe200078e00ff */
[----:B------:R-:W-:Y:S01]  /*11b40*/  F2FP.BF16.F32.PACK_AB R156, R177, R156 ;  /* 0x0000009cb19c723e */ /* 0x000fe200000010ff */
[----:B------:R-:W-:Y:S01]  /*11b50*/  FADD.FTZ R3, R11, R3 ;  /* 0x000000030b037221 */ /* 0x000fe20000010000 */
[----:B------:R-:W-:-:S03]  /*11b60*/  FADD.FTZ R6, R177, R6 ;  /* 0x00000006b1067221 */ /* 0x000fc60000010000 */
[----:B------:R-:W-:Y:S01]  /*11b70*/  FADD.FTZ R3, R13, R3 ;  /* 0x000000030d037221 */ /* 0x000fe20000010000 */
[----:B------:R-:W-:Y:S01]  /*11b80*/  FADD.FTZ R6, R158, R6 ;  /* 0x000000069e067221 */ /* 0x000fe20000010000 */
[C---:B------:R-:W-:Y:S02]  /*11b90*/  F2FP.BF16.F32.PACK_AB R158, R181.reuse, R158 ;  /* 0x0000009eb59e723e */ /* 0x040fe400000010ff */
        /* <DEDUP_REMOVED lines=22> */
[----:B------:R-:W-:-:S04]  /*11d00*/  FADD.FTZ R191, R191, R190 ;  /* 0x000000bebfbf7221 */ /* 0x000fc80000010000 */
[----:B------:R-:W-:-:S04]  /*11d10*/  FADD.FTZ R194, R194, R191 ;  /* 0x000000bfc2c27221 */ /* 0x000fc80000010000 */
[----:B------:R-:W-:-:S04]  /*11d20*/  FADD.FTZ R195, R195, R194 ;  /* 0x000000c2c3c37221 */ /* 0x000fc80000010000 */
[----:B------:R-:W-:-:S04]  /*11d30*/  FADD.FTZ R198, R198, R195 ;  /* 0x000000c3c6c67221 */ /* 0x000fc80000010000 */
[----:B------:R-:W-:Y:S01]  /*11d40*/  FADD.FTZ R3, R199, R198 ;  /* 0x000000c6c7037221 */ /* 0x000fe20000010000 */
[----:B------:R-:W-:Y:S02]  /*11d50*/  WARPGROUP.DEPBAR.LE gsb0, 0x0 ;  /* 0x00008000000079c5 */ /* 0x000fe40000010000 */
[----:B------:R-:W-:-:S06]  /*11d60*/  WARPGROUP.ARRIVE ;  /* 0x00000000000079c5 */ /* 0x000fcc0000000000 */
        /* <DEDUP_REMOVED lines=24> */
[----:B------:R-:W-:Y:S05]  /*11ef0*/  @!P0 BRA `(.L_x_6081) ;  /* 0x0000000000048947 */ /* 0x000fea0003800000 */
[----:B------:R-:W-:Y:S01]  /*11f00*/  BPT.TRAP 0x1 ;  /* 0x000000040000795c */ /* 0x000fe20000300000 */
.L_x_6081:
[C---:B------:R-:W-:Y:S01]  /*11f10*/  ISETP.GT.AND P1, PT, R9.reuse, RZ, PT ;  /* 0x000000ff0900720c */ /* 0x040fe20003f24270 */
        /* <DEDUP_REMOVED lines=8> */
.L_x_6071:
[----:B------:R-:W2:Y:S01]  /*11fa0*/  LDL.LU R172, [R1+0x98] ;  /* 0x0000980001ac7983 */ /* 0x000ea20000300800 */
[----:B------:R-:W-:Y:S05]  /*11fb0*/  WARPSYNC.ALL ;  /* 0x0000000000007948 */ /* 0x000fea0003800000 */
[----:B------:R-:W3:Y:S01]  /*11fc0*/  SHFL.BFLY PT, R5, R6, 0x2, 0x1f ;  /* 0x0c401f0006057f89 */ /* 0x000ee200000e0000 */
[----:B------:R-:W-:Y:S01]  /*11fd0*/  VIADD R18, R18, 0x1 ;  /* 0x0000000112127836 */ /* 0x000fe20000000000 */
[----:B------:R4:W-:Y:S08]  /*11fe0*/  BAR.ARV R7, 0x100 ;  /* 0x000400070000751d */ /* 0x0009f00000002000 */
[----:B------:R-:W-:Y:S06]  /*11ff0*/  BAR.ARV 0x8, 0x180 ;  /* 0x0206000000007b1d */ /* 0x000fec0000002000 */
[----:B------:R-:W-:Y:S01]  /*12000*/  ISETP.NE.AND P0, PT, R18, 0x2, PT ;  /* 0x000000021200780c */ /* 0x000fe20003f05270 */
[----:B------:R-:W-:Y:S01]  /*12010*/  IMAD.U32 R20, RZ, RZ, UR37 ;  /* 0x00000025ff147e24 */ /* 0x000fe2000f8e00ff */
[----:B01----:R-:W0:Y:S01]  /*12020*/  SHFL.BFLY PT, R10, R3, 0x2, 0x1f ;  /* 0x0c401f00030a7f89 */ /* 0x003e2200000e0000 */
[----:B------:R-:W-:-:S02]  /*12030*/  PLOP3.LUT P1, PT, PT, PT, PT, 0x8, 0x0 ;  /* 0x000000000000781c */ /* 0x000fc40003f2e170 */
[----:B------:R-:W-:Y:S01]  /*12040*/  SEL R18, R18, RZ, P0 ;  /* 0x000000ff12127207 */ /* 0x000fe20000000000 */
[----:B---3--:R-:W-:Y:S01]  /*12050*/  FADD.FTZ R4, R5, R6 ;  /* 0x0000000605047221 */ /* 0x008fe20000010000 */
[----:B------:R-:W-:Y:S02]  /*12060*/  IMAD.MOV.U32 R5, RZ, RZ, RZ ;  /* 0x000000ffff057224 */ /* 0x000fe400078e00ff */
[----:B------:R-:W-:Y:S02]  /*12070*/  IMAD.MOV.U32 R6, RZ, RZ, -0x800000 ;  /* 0xff800000ff067424 */ /* 0x000fe400078e00ff */
[----:B------:R-:W1:Y:S01]  /*12080*/  SHFL.BFLY PT, R9, R4, 0x1, 0x1f ;  /* 0x0c201f0004097f89 */ /* 0x000e6200000e0000 */
[----:B0-----:R-:W-:Y:S01]  /*12090*/  FADD.FTZ R11, R10, R3 ;  /* 0x000000030a0b7221 */ /* 0x001fe20000010000 */
[----:B------:R-:W-:-:S04]  /*120a0*/  IMAD.MOV.U32 R3, RZ, RZ, RZ ;  /* 0x000000ffff037224 */ /* 0x000fc800078e00ff */
[----:B------:R-:W0:Y:S01]  /*120b0*/  SHFL.BFLY PT, R10, R11, 0x1, 0x1f ;  /* 0x0c201f000b0a7f89 */ /* 0x000e2200000e0000 */
[----:B-1----:R-:W-:Y:S01]  /*120c0*/  FADD.FTZ R9, R4, R9 ;  /* 0x0000000904097221 */ /* 0x002fe20000010000 */
[----:B------:R-:W-:-:S04]  /*120d0*/  SEL R4, RZ, 0x1, P0 ;  /* 0x00000001ff047807 */ /* 0x000fc80000000000 */
[----:B------:R-:W-:Y:S02]  /*120e0*/  FSETP.NE.FTZ.AND P2, PT, R9, RZ, PT ;  /* 0x000000ff0900720b */ /* 0x000fe40003f55000 */
[----:B------:R-:W-:-:S11]  /*120f0*/  LOP3.LUT R207, R207, R4, RZ, 0x3c, !PT ;  /* 0x00000004cfcf7212 */ /* 0x000fd600078e3cff */
[----:B------:R-:W1:Y:S01]  /*12100*/  @P2 MUFU.RCP R5, R9 ;  /* 0x0000000900052308 */ /* 0x000e620000001000 */
[----:B0-----:R-:W-:-:S05]  /*12110*/  FADD.FTZ R10, R11, R10 ;  /* 0x0000000a0b0a7221 */ /* 0x001fca0000010000 */
[----:B------:R-:W-:Y:S02]  /*12120*/  FSETP.NE.FTZ.AND P3, PT, R10, RZ, PT ;  /* 0x000000ff0a00720b */ /* 0x000fe40003f75000 */
[----:B------:R-:W0:Y:S01]  /*12130*/  @P2 MUFU.LG2 R21, R9 ;  /* 0x0000000900152308 */ /* 0x000e220000000c00 */
[-C--:B-1----:R-:W-:Y:S01]  /*12140*/  FMUL.FTZ R173, R100, R5.reuse ;  /* 0x0000000564ad7220 */ /* 0x082fe20000410000 */
[----:B------:R-:W-:Y:S02]  /*12150*/  IMAD.U32 R100, RZ, RZ, UR37 ;  /* 0x00000025ff647e24 */ /* 0x000fe4000f8e00ff */
[----:B------:R-:W-:-:S07]  /*12160*/  FMUL.FTZ R158, R40, R5 ;  /* 0x00000005289e7220 */ /* 0x000fce0000410000 */
[----:B------:R-:W1:Y:S01]  /*12170*/  @P3 MUFU.RCP R3, R10 ;  /* 0x0000000a00033308 */ /* 0x000e620000001000 */
[----:B------:R-:W-:Y:S01]  /*12180*/  @P3 FMUL.FTZ R20, R20, 0.69314718246459960938 ;  /* 0x3f31721814143820 */ /* 0x000fe20000410000 */
[----:B------:R-:W-:Y:S01]  /*12190*/  @P2 FMUL.FTZ R100, R100, 0.69314718246459960938 ;  /* 0x3f31721864642820 */ /* 0x000fe20000410000 */
[-C--:B------:R-:W-:Y:S01]  /*121a0*/  FMUL.FTZ R24, R24, R5.reuse ;  /* 0x0000000518187220 */ /* 0x080fe20000410000 */
[-C--:B------:R-:W-:Y:S01]  /*121b0*/  FMUL.FTZ R25, R25, R5.reuse ;  /* 0x0000000519197220 */ /* 0x080fe20000410000 */
[----:B0-----:R-:W-:Y:S01]  /*121c0*/  @P2 FMUL.FTZ R21, R21, 0.69314718246459960938 ;  /* 0x3f31721815152820 */ /* 0x001fe20000410000 */
[-C--:B------:R-:W-:Y:S01]  /*121d0*/  FMUL.FTZ R28, R28, R5.reuse ;  /* 0x000000051c1c7220 */ /* 0x080fe20000410000 */
[-C--:B------:R-:W-:Y:S01]  /*121e0*/  FMUL.FTZ R29, R29, R5.reuse ;  /* 0x000000051d1d7220 */ /* 0x080fe20000410000 */
[----:B------:R0:W3:Y:S01]  /*121f0*/  @P3 MUFU.LG2 R22, R10 ;  /* 0x0000000a00163308 */ /* 0x0000e20000000c00 */
        /* <DEDUP_REMOVED lines=9> */
[-C--:B0-----:R-:W-:Y:S01]  /*12290*/  FMUL.FTZ R10, R27, R3.reuse ;  /* 0x000000031b0a7220 */ /* 0x081fe20000410000 */
[-C--:B------:R-:W-:Y:S01]  /*122a0*/  FMUL.FTZ R12, R31, R3.reuse ;  /* 0x000000031f0c7220 */ /* 0x080fe20000410000 */
[----:B----4-:R-:W-:Y:S01]  /*122b0*/  FMUL.FTZ R7, R35, R3 ;  /* 0x0000000323077220 */ /* 0x010fe20000410000 */
        /* <DEDUP_REMOVED lines=116> */
.L_x_6012:
        /* <DEDUP_REMOVED lines=10> */
[----:B------:R-:W3:Y:S04]  /*12aa0*/  LDL R0, [R1+0xa4] ;  /* 0x0000a40001007983 */ /* 0x000ee80000100800 */
[----:B------:R-:W4:Y:S01]  /*12ab0*/  LDL R188, [R1+0x90] ;  /* 0x0000900001bc7983 */ /* 0x000f220000100800 */
[----:B------:R-:W1:Y:S01]  /*12ac0*/  S2R R95, SR_SWINHI ;  /* 0x00000000005f7919 */ /* 0x000e620000002f00 */
[----:B------:R-:W-:Y:S05]  /*12ad0*/  WARPSYNC.ALL ;  /* 0x0000000000007948 */ /* 0x000fea0003800000 */
[----:B------:R-:W-:Y:S01]  /*12ae0*/  F2FP.BF16.F32.PACK_AB R9, R10, R9 ;  /* 0x000000090a09723e */ /* 0x000fe200000010ff */
[----:B------:R-:W-:Y:S01]  /*12af0*/  ULDC.64 UR4, c[0x0][0xd00] ;  /* 0x0003400000047ab9 */ /* 0x000fe20000000a00 */
[----:B0-----:R-:W4:Y:S01]  /*12b00*/  LDL R172, [R1+0x94] ;  /* 0x0000940001ac7983 */ /* 0x001f220000100800 */
[----:B------:R-:W-:-:S02]  /*12b10*/  MOV R20, R22 ;  /* 0x0000001600147202 */ /* 0x000fc40000000f00 */
[----:B-1----:R-:W-:Y:S02]  /*12b20*/  MOV R21, R95 ;  /* 0x0000005f00157202 */ /* 0x002fe40000000f00 */
        /* <DEDUP_REMOVED lines=16> */
[----:B------:R-:W-:Y:S01]  /*12c30*/  BAR.SYNC.DEFER_BLOCKING 0x1, 0x100 ;  /* 0x0044000000007b1d */ /* 0x000fe20000010000 */
[----:B---3--:R-:W-:-:S03]  /*12c40*/  IMAD.WIDE R146, R0, 0x2, R20 ;  /* 0x0000000200927825 */ /* 0x008fc600078e0214 */
[C---:B------:R-:W-:Y:S02]  /*12c50*/  IADD3 R30, P1, R146.reuse, 0x20, RZ ;  /* 0x00000020921e7810 */ /* 0x040fe40007f3e0ff */
[C---:B------:R-:W-:Y:S02]  /*12c60*/  IADD3 R8, P2, R146.reuse, 0x40, RZ ;  /* 0x0000004092087810 */ /* 0x040fe40007f5e0ff */
[----:B------:R-:W-:Y:S02]  /*12c70*/  IADD3 R26, P3, R146, 0x60, RZ ;  /* 0x00000060921a7810 */ /* 0x000fe40007f7e0ff */
[----:B------:R-:W-:Y:S01]  /*12c80*/  LOP3.LUT R181, R30, 0x380, RZ, 0xc0, !PT ;  /* 0x000003801eb57812 */ /* 0x000fe200078ec0ff */
[--C-:B------:R-:W-:Y:S01]  /*12c90*/  IMAD.X R107, RZ, RZ, R147.reuse, P1 ;  /* 0x000000ffff6b7224 */ /* 0x100fe200008e0693 */
[----:B------:R-:W-:Y:S01]  /*12ca0*/  LOP3.LUT R106, R8, 0x380, RZ, 0xc0, !PT ;  /* 0x00000380086a7812 */ /* 0x000fe200078ec0ff */
[--C-:B------:R-:W-:Y:S01]  /*12cb0*/  IMAD.X R111, RZ, RZ, R147.reuse, P2 ;  /* 0x000000ffff6f7224 */ /* 0x100fe200010e0693 */
[----:B------:R-:W-:Y:S01]  /*12cc0*/  LOP3.LUT R99, R146, 0x380, RZ, 0xc0, !PT ;  /* 0x0000038092637812 */ /* 0x000fe200078ec0ff */
[----:B------:R-:W-:Y:S01]  /*12cd0*/  IMAD.X R115, RZ, RZ, R147, P3 ;  /* 0x000000ffff737224 */ /* 0x000fe200018e0693 */
[----:B------:R-:W-:-:S02]  /*12ce0*/  LOP3.LUT R110, R26, 0x380, RZ, 0xc0, !PT ;  /* 0x000003801a6e7812 */ /* 0x000fc400078ec0ff */
[C---:B------:R-:W-:Y:S02]  /*12cf0*/  IADD3 R118, P4, R146.reuse, 0x4000, RZ ;  /* 0x0000400092767810 */ /* 0x040fe40007f9e0ff */
[C---:B------:R-:W-:Y:S02]  /*12d00*/  IADD3 R120, P5, R146.reuse, 0x4020, RZ ;  /* 0x0000402092787810 */ /* 0x040fe40007fbe0ff */
[C---:B------:R-:W-:Y:S02]  /*12d10*/  IADD3 R0, P0, R146.reuse, 0x4040, RZ ;  /* 0x0000404092007810 */ /* 0x040fe40007f1e0ff */
[C---:B------:R-:W-:Y:S02]  /*12d20*/  IADD3 R124, P1, R146.reuse, 0x4060, RZ ;  /* 0x00004060927c7810 */ /* 0x040fe40007f3e0ff */
[C---:B------:R-:W-:Y:S02]  /*12d30*/  IADD3 R126, P2, R146.reuse, 0x8000, RZ ;  /* 0x00008000927e7810 */ /* 0x040fe40007f5e0ff */
[----:B------:R-:W-:-:S02]  /*12d40*/  IADD3 R128, P3, R146, 0x8020, RZ ;  /* 0x0000802092807810 */ /* 0x000fc40007f7e0ff */
[----:B------:R-:W-:Y:S02]  /*12d50*/  SHF.R.U64 R181, R181, 0x3, RZ ;  /* 0x00000003b5b57819 */ /* 0x000fe400000012ff */
[----:B------:R-:W-:Y:S02]  /*12d60*/  SHF.R.U64 R183, R106, 0x3, RZ ;  /* 0x000000036ab77819 */ /* 0x000fe400000012ff */
[----:B------:R-:W-:Y:S02]  /*12d70*/  SHF.R.U64 R99, R99, 0x3, RZ ;  /* 0x0000000363637819 */ /* 0x000fe400000012ff */
[----:B------:R-:W-:Y:S01]  /*12d80*/  SHF.R.U64 R185, R110, 0x3, RZ ;  /* 0x000000036eb97819 */ /* 0x000fe200000012ff */
        /* <DEDUP_REMOVED lines=9> */
[C---:B--2---:R-:W-:Y:S01]  /*12e20*/  IADD3 R100, P1, R146.reuse, 0xc020, RZ ;  /* 0x0000c02092647810 */ /* 0x044fe20007f3e0ff */
[----:B------:R-:W-:Y:S01]  /*12e30*/  IMAD.X R129, RZ, RZ, R147, P3 ;  /* 0x000000ffff817224 */ /* 0x000fe200018e0693 */
[----:B------:R-:W-:-:S02]  /*12e40*/  IADD3 R151, P2, R146, 0xc040, RZ ;  /* 0x0000c04092977810 */ /* 0x000fc40007f5e0ff */
[----:B------:R-:W-:Y:S02]  /*12e50*/  IADD3 R98, P3, R146, 0xc060, RZ ;  /* 0x0000c06092627810 */ /* 0x000fe40007f7e0ff */
[----:B------:R-:W-:Y:S02]  /*12e60*/  LOP3.LUT R110, R183, R8, RZ, 0x3c, !PT ;  /* 0x00000008b76e7212 */ /* 0x000fe400078e3cff */
[----:B------:R-:W-:Y:S02]  /*12e70*/  LOP3.LUT R181, R118, 0x380, RZ, 0xc0, !PT ;  /* 0x0000038076b57812 */ /* 0x000fe400078ec0ff */
[----:B------:R-:W-:Y:S02]  /*12e80*/  LOP3.LUT R146, R99, R146, RZ, 0x3c, !PT ;  /* 0x0000009263927212 */ /* 0x000fe400078e3cff */
[----:B------:R-:W-:Y:S02]  /*12e90*/  LOP3.LUT R114, R185, R26, RZ, 0x3c, !PT ;  /* 0x0000001ab9727212 */ /* 0x000fe400078e3cff */
[----:B------:R-:W-:-:S02]  /*12ea0*/  LOP3.LUT R183, R120, 0x380, RZ, 0xc0, !PT ;  /* 0x0000038078b77812 */ /* 0x000fc400078ec0ff */
[----:B------:R-:W-:Y:S02]  /*12eb0*/  LOP3.LUT R185, R0, 0x380, RZ, 0xc0, !PT ;  /* 0x0000038000b97812 */ /* 0x000fe400078ec0ff */
[----:B------:R-:W-:Y:S02]  /*12ec0*/  SHF.R.U64 R181, R181, 0x3, RZ ;  /* 0x00000003b5b57819 */ /* 0x000fe400000012ff */
[----:B------:R-:W-:Y:S02]  /*12ed0*/  SHF.R.U64 R183, R183, 0x3, RZ ;  /* 0x00000003b7b77819 */ /* 0x000fe400000012ff */
[----:B------:R-:W-:Y:S02]  /*12ee0*/  MOV R146, R146 ;  /* 0x0000009200927202 */ /* 0x000fe40000000f00 */
[----:B------:R-:W-:Y:S02]  /*12ef0*/  F2FP.BF16.F32.PACK_AB R8, R25, R24 ;  /* 0x000000181908723e */ /* 0x000fe400000010ff */
[----:B------:R-:W-:-:S02]  /*12f00*/  SHF.R.U64 R185, R185, 0x3, RZ ;  /* 0x00000003b9b97819 */ /* 0x000fc400000012ff */
[----:B------:R-:W-:Y:S02]  /*12f10*/  LOP3.LUT R187, R124, 0x380, RZ, 0xc0, !PT ;  /* 0x000003807cbb7812 */ /* 0x000fe400078ec0ff */
[----:B------:R-:W-:Y:S01]  /*12f20*/  LOP3.LUT R118, R181, R118, RZ, 0x3c, !PT ;  /* 0x00000076b5767212 */ /* 0x000fe200078e3cff */
[----:B------:R0:W-:Y:S01]  /*12f30*/  STSM.16.M88.4 [R146], R8 ;  /* 0x0000000892007844 */ /* 0x0001e20000000200 */
[----:B------:R-:W-:Y:S02]  /*12f40*/  LOP3.LUT R120, R183, R120, RZ, 0x3c, !PT ;  /* 0x00000078b7787212 */ /* 0x000fe400078e3cff */
[----:B------:R-:W-:Y:S02]  /*12f50*/  LOP3.LUT R181, R126, 0x380, RZ, 0xc0, !PT ;  /* 0x000003807eb57812 */ /* 0x000fe400078ec0ff */
[----:B------:R-:W-:Y:S02]  /*12f60*/  LOP3.LUT R122, R185, R0, RZ, 0x3c, !PT ;  /* 0x00000000b97a7212 */ /* 0x000fe400078e3cff */
[----:B------:R-:W-:-:S02]  /*12f70*/  LOP3.LUT R183, R128, 0x380, RZ, 0xc0, !PT ;  /* 0x0000038080b77812 */ /* 0x000fc400078ec0ff */
[----:B------:R-:W-:Y:S02]  /*12f80*/  LOP3.LUT R185, R130, 0x380, RZ, 0xc0, !PT ;  /* 0x0000038082b97812 */ /* 0x000fe400078ec0ff */
[----:B------:R-:W-:Y:S02]  /*12f90*/  MOV R106, R106 ;  /* 0x0000006a006a7202 */ /* 0x000fe40000000f00 */
[----:B------:R-:W-:Y:S02]  /*12fa0*/  SHF.R.U64 R187, R187, 0x3, RZ ;  /* 0x00000003bbbb7819 */ /* 0x000fe400000012ff */
[----:B0-----:R-:W-:Y:S02]  /*12fb0*/  F2FP.BF16.F32.PACK_AB R8, R33, R32 ;  /* 0x000000202108723e */ /* 0x001fe400000010ff */
[----:B------:R-:W-:Y:S02]  /*12fc0*/  F2FP.BF16.F32.PACK_AB R9, R7, R34 ;  /* 0x000000220709723e */ /* 0x000fe400000010ff */
[----:B------:R-:W-:-:S02]  /*12fd0*/  F2FP.BF16.F32.PACK_AB R10, R37, R14 ;  /* 0x0000000e250a723e */ /* 0x000fc400000010ff */
[----:B------:R-:W-:Y:S02]  /*12fe0*/  F2FP.BF16.F32.PACK_AB R11, R39, R38 ;  /* 0x00000026270b723e */ /* 0x000fe400000010ff */
[----:B------:R-:W-:Y:S02]  /*12ff0*/  SHF.R.U64 R181, R181, 0x3, RZ ;  /* 0x00000003b5b57819 */ /* 0x000fe400000012ff */
[----:B------:R-:W-:Y:S02]  /*13000*/  MOV R110, R110 ;  /* 0x0000006e006e7202 */ /* 0x000fe40000000f00 */
[----:B------:R-:W-:Y:S02]  /*13010*/  F2FP.BF16.F32.PACK_AB R14, R45, R159 ;  /* 0x0000009f2d0e723e */ /* 0x000fe400000010ff */
[----:B------:R-:W-:Y:S01]  /*13020*/  SHF.R.U64 R183, R183, 0x3, RZ ;  /* 0x00000003b7b77819 */ /* 0x000fe200000012ff */
[----:B------:R0:W-:Y:S01]  /*13030*/  STSM.16.M88.4 [R106], R8 ;  /* 0x000000086a007844 */ /* 0x0001e20000000200 */
[----:B------:R-:W-:-:S02]  /*13040*/  SHF.R.U64 R185, R185, 0x3, RZ ;  /* 0x00000003b9b97819 */ /* 0x000fc400000012ff */
[----:B------:R-:W-:Y:S02]  /*13050*/  MOV R114, R114 ;  /* 0x0000007200727202 */ /* 0x000fe40000000f00 */
[----:B------:R-:W-:Y:S02]  /*13060*/  F2FP.BF16.F32.PACK_AB R24, R49, R48 ;  /* 0x000000303118723e */ /* 0x000fe400000010ff */
[----:B------:R-:W-:Y:S02]  /*13070*/  F2FP.BF16.F32.PACK_AB R25, R51, R50 ;  /* 0x000000323319723e */ /* 0x000fe400000010ff */
[----:B------:R-:W-:Y:S02]  /*13080*/  F2FP.BF16.F32.PACK_AB R26, R53, R160 ;  /* 0x000000a0351a723e */ /* 0x000fe400000010ff */
[----:B------:R-:W-:Y:S02]  /*13090*/  LOP3.LUT R124, R187, R124, RZ, 0x3c, !PT ;  /* 0x0000007cbb7c7212 */ /* 0x000fe400078e3cff */
[----:B------:R-:W-:-:S02]  /*130a0*/  MOV R118, R118 ;  /* 0x0000007600767202 */ /* 0x000fc40000000f00 */
[----:B------:R-:W-:Y:S01]  /*130b0*/  F2FP.BF16.F32.PACK_AB R30, R61, R162 ;  /* 0x000000a23d1e723e */ /* 0x000fe200000010ff */
[----:B------:R-:W-:Y:S01]  /*130c0*/  IMAD.X R131, RZ, RZ, R147, P4 ;  /* 0x000000ffff837224 */ /* 0x000fe200020e0693 */
[----:B------:R-:W-:Y:S01]  /*130d0*/  LOP3.LUT R126, R181, R126, RZ, 0x3c, !PT ;  /* 0x0000007eb57e7212 */ /* 0x000fe200078e3cff */
[----:B------:R1:W-:Y:S01]  /*130e0*/  STSM.16.M88.4 [R110], R12 ;  /* 0x0000000c6e007844 */ /* 0x0003e20000000200 */
[----:B------:R-:W-:Y:S02]  /*130f0*/  MOV R120, R120 ;  /* 0x0000007800787202 */ /* 0x000fe40000000f00 */
[----:B0-----:R-:W-:Y:S02]  /*13100*/  F2FP.BF16.F32.PACK_AB R8, R65, R163 ;  /* 0x000000a34108723e */ /* 0x001fe400000010ff */
[----:B------:R-:W-:Y:S02]  /*13110*/  F2FP.BF16.F32.PACK_AB R9, R67, R66 ;  /* 0x000000424309723e */ /* 0x000fe400000010ff */
[----:B------:R-:W-:-:S02]  /*13120*/  F2FP.BF16.F32.PACK_AB R10, R69, R164 ;  /* 0x000000a4450a723e */ /* 0x000fc400000010ff */
[----:B------:R-:W-:Y:S02]  /*13130*/  F2FP.BF16.F32.PACK_AB R11, R71, R70 ;  /* 0x00000046470b723e */ /* 0x000fe400000010ff */
[----:B------:R-:W-:Y:S01]  /*13140*/  LOP3.LUT R128, R183, R128, RZ, 0x3c, !PT ;  /* 0x00000080b7807212 */ /* 0x000fe200078e3cff */
[----:B------:R-:W-:Y:S01]  /*13150*/  STSM.16.M88.4 [R114], R24 ;  /* 0x0000001872007844 */ /* 0x000fe20000000200 */
[----:B------:R-:W-:Y:S02]  /*13160*/  LOP3.LUT R130, R185, R130, RZ, 0x3c, !PT ;  /* 0x00000082b9827212 */ /* 0x000fe400078e3cff */
[----:B------:R-:W-:Y:S02]  /*13170*/  MOV R122, R122 ;  /* 0x0000007a007a7202 */ /* 0x000fe40000000f00 */
[----:B-1----:R-:W-:Y:S02]  /*13180*/  F2FP.BF16.F32.PACK_AB R12, R73, R165 ;  /* 0x000000a5490c723e */ /* 0x002fe400000010ff */
[----:B------:R-:W-:-:S02]  /*13190*/  F2FP.BF16.F32.PACK_AB R13, R75, R74 ;  /* 0x0000004a4b0d723e */ /* 0x000fc400000010ff */
[----:B------:R-:W-:Y:S02]  /*131a0*/  F2FP.BF16.F32.PACK_AB R14, R77, R166 ;  /* 0x000000a64d0e723e */ /* 0x000fe400000010ff */
[----:B------:R-:W-:Y:S01]  /*131b0*/  F2FP.BF16.F32.PACK_AB R15, R79, R78 ;  /* 0x0000004e4f0f723e */ /* 0x000fe200000010ff */
[----:B------:R-:W-:Y:S01]  /*131c0*/  STSM.16.M88.4 [R118], R28 ;  /* 0x0000001c76007844 */ /* 0x000fe20000000200 */
[----:B------:R-:W-:Y:S02]  /*131d0*/  MOV R124, R124 ;  /* 0x0000007c007c7202 */ /* 0x000fe40000000f00 */
[----:B------:R-:W-:Y:S02]  /*131e0*/  F2FP.BF16.F32.PACK_AB R32, R81, R167 ;  /* 0x000000a75120723e */ /* 0x000fe400000010ff */
[----:B------:R-:W-:Y:S02]  /*131f0*/  F2FP.BF16.F32.PACK_AB R33, R83, R82 ;  /* 0x000000525321723e */ /* 0x000fe400000010ff */
[----:B------:R-:W-:Y:S01]  /*13200*/  F2FP.BF16.F32.PACK_AB R34, R85, R168 ;  /* 0x000000a85522723e */ /* 0x000fe200000010ff */
[----:B------:R0:W-:Y:S01]  /*13210*/  STSM.16.M88.4 [R120], R8 ;  /* 0x0000000878007844 */ /* 0x0001e20000000200 */
[----:B------:R-:W-:-:S02]  /*13220*/  LOP3.LUT R187, R134, 0x380, RZ, 0xc0, !PT ;  /* 0x0000038086bb7812 */ /* 0x000fc400078ec0ff */
[----:B------:R-:W-:Y:S02]  /*13230*/  MOV R126, R126 ;  /* 0x0000007e007e7202 */ /* 0x000fe40000000f00 */
[----:B------:R-:W-:Y:S02]  /*13240*/  F2FP.BF16.F32.PACK_AB R48, R89, R169 ;  /* 0x000000a95930723e */ /* 0x000fe400000010ff */
[----:B------:R-:W-:Y:S02]  /*13250*/  F2FP.BF16.F32.PACK_AB R49, R91, R90 ;  /* 0x0000005a5b31723e */ /* 0x000fe400000010ff */
[----:B------:R-:W-:Y:S02]  /*13260*/  F2FP.BF16.F32.PACK_AB R50, R93, R170 ;  /* 0x000000aa5d32723e */ /* 0x000fe400000010ff */
[----:B------:R-:W-:Y:S02]  /*13270*/  F2FP.BF16.F32.PACK_AB R51, R40, R36 ;  /* 0x000000242833723e */ /* 0x000fe400000010ff */
[----:B------:R-:W-:-:S02]  /*13280*/  LOP3.LUT R181, R94, 0x380, RZ, 0xc0, !PT ;  /* 0x000003805eb57812 */ /* 0x000fc400078ec0ff */
[----:B------:R-:W-:Y:S02]  /*13290*/  MOV R128, R128 ;  /* 0x0000008000807202 */ /* 0x000fe40000000f00 */
[----:B------:R-:W-:Y:S02]  /*132a0*/  F2FP.BF16.F32.PACK_AB R36, R97, R171 ;  /* 0x000000ab6124723e */ /* 0x000fe400000010ff */
[----:B------:R-:W-:Y:S02]  /*132b0*/  F2FP.BF16.F32.PACK_AB R37, R44, R42 ;  /* 0x0000002a2c25723e */ /* 0x000fe400000010ff */
[----:B------:R-:W-:Y:S02]  /*132c0*/  F2FP.BF16.F32.PACK_AB R38, R4, R173 ;  /* 0x000000ad0426723e */ /* 0x000fe400000010ff */
[----:B------:R-:W-:Y:S01]  /*132d0*/  F2FP.BF16.F32.PACK_AB R39, R52, R46 ;  /* 0x0000002e3427723e */ /* 0x000fe200000010ff */
[----:B------:R-:W-:Y:S01]  /*132e0*/  STSM.16.M88.4 [R122], R12 ;  /* 0x0000000c7a007844 */ /* 0x000fe20000000200 */
[----:B------:R-:W-:-:S02]  /*132f0*/  LOP3.LUT R183, R100, 0x380, RZ, 0xc0, !PT ;  /* 0x0000038064b77812 */ /* 0x000fc400078ec0ff */
[----:B------:R-:W-:Y:S02]  /*13300*/  MOV R130, R130 ;  /* 0x0000008200827202 */ /* 0x000fe40000000f00 */
[----:B0-----:R-:W-:Y:S02]  /*13310*/  F2FP.BF16.F32.PACK_AB R8, R105, R174 ;  /* 0x000000ae6908723e */ /* 0x001fe400000010ff */
[----:B------:R-:W-:Y:S02]  /*13320*/  F2FP.BF16.F32.PACK_AB R9, R56, R54 ;  /* 0x000000363809723e */ /* 0x000fe400000010ff */
[----:B------:R-:W-:Y:S02]  /*13330*/  F2FP.BF16.F32.PACK_AB R10, R109, R175 ;  /* 0x000000af6d0a723e */ /* 0x000fe400000010ff */
[----:B------:R-:W-:Y:S01]  /*13340*/  F2FP.BF16.F32.PACK_AB R11, R62, R60 ;  /* 0x0000003c3e0b723e */ /* 0x000fe200000010ff */
[----:B------:R-:W-:Y:S01]  /*13350*/  STSM.16.M88.4 [R124], R32 ;  /* 0x000000207c007844 */ /* 0x000fe20000000200 */
[----:B------:R-:W-:-:S02]  /*13360*/  LOP3.LUT R0, R151, 0x380, RZ, 0xc0, !PT ;  /* 0x0000038097007812 */ /* 0x000fc400078ec0ff */
[----:B------:R-:W-:Y:S01]  /*13370*/  SHF.R.U64 R187, R187, 0x3, RZ ;  /* 0x00000003bbbb7819 */ /* 0x000fe200000012ff */
[----:B------:R-:W-:Y:S01]  /*13380*/  STSM.16.M88.4 [R126], R48 ;  /* 0x000000307e007844 */ /* 0x000fe20000000200 */
[----:B------:R-:W-:Y:S02]  /*13390*/  LOP3.LUT R185, R98, 0x380, RZ, 0xc0, !PT ;  /* 0x0000038062b97812 */ /* 0x000fe400078ec0ff */
[----:B------:R-:W-:Y:S01]  /*133a0*/  SHF.R.U64 R181, R181, 0x3, RZ ;  /* 0x00000003b5b57819 */ /* 0x000fe200000012ff */
[----:B------:R-:W-:Y:S01]  /*133b0*/  STSM.16.M88.4 [R128], R36 ;  /* 0x0000002480007844 */ /* 0x000fe20000000200 */
[----:B------:R-:W-:Y:S01]  /*133c0*/  SHF.R.U64 R183, R183, 0x3, RZ ;  /* 0x00000003b7b77819 */ /* 0x000fe200000012ff */
[--C-:B------:R-:W-:Y:S01]  /*133d0*/  IMAD.X R135, RZ, RZ, R147.reuse, P5 ;  /* 0x000000ffff877224 */ /* 0x100fe200028e0693 */
[----:B------:R-:W-:Y:S01]  /*133e0*/  SHF.R.U64 R0, R0, 0x3, RZ ;  /* 0x0000000300007819 */ /* 0x000fe200000012ff */
[----:B------:R0:W-:Y:S01]  /*133f0*/  STSM.16.M88.4 [R130], R8 ;  /* 0x0000000882007844 */ /* 0x0001e20000000200 */
[--C-:B------:R-:W-:Y:S01]  /*13400*/  IMAD.X R139, RZ, RZ, R147.reuse, P0 ;  /* 0x000000ffff8b7224 */ /* 0x100fe200000e0693 */
[----:B------:R-:W-:Y:S01]  /*13410*/  LOP3.LUT R134, R187, R134, RZ, 0x3c, !PT ;  /* 0x00000086bb867212 */ /* 0x000fe200078e3cff */
[----:B------:R-:W-:Y:S01]  /*13420*/  IMAD.X R143, RZ, RZ, R147, P1 ;  /* 0x000000ffff8f7224 */ /* 0x000fe200008e0693 */
[----:B------:R-:W-:-:S02]  /*13430*/  SHF.R.U64 R185, R185, 0x3, RZ ;  /* 0x00000003b9b97819 */ /* 0x000fc400000012ff */
[----:B------:R-:W-:Y:S01]  /*13440*/  F2FP.BF16.F32.PACK_AB R25, R84, R80 ;  /* 0x000000505419723e */ /* 0x000fe200000010ff */
[--C-:B------:R-:W-:Y:S01]  /*13450*/  IMAD.X R95, RZ, RZ, R147.reuse, P2 ;  /* 0x000000ffff5f7224 */ /* 0x100fe200010e0693 */
[----:B------:R-:W-:Y:S02]  /*13460*/  LOP3.LUT R138, R181, R94, RZ, 0x3c, !PT ;  /* 0x0000005eb58a7212 */ /* 0x000fe400078e3cff */
[----:B----4-:R-:W-:Y:S01]  /*13470*/  SHF.R.S32.HI R80, RZ, 0x1f, R188 ;  /* 0x0000001fff507819 */ /* 0x010fe200000114bc */
[----:B------:R-:W-:Y:S01]  /*13480*/  IMAD.X R99, RZ, RZ, R147, P3 ;  /* 0x000000ffff637224 */ /* 0x000fe200018e0693 */
[----:B------:R-:W-:Y:S01]  /*13490*/  LOP3.LUT R142, R183, R100, RZ, 0x3c, !PT ;  /* 0x00000064b78e7212 */ /* 0x000fe200078e3cff */
[----:B0-----:R-:W-:Y:S01]  /*134a0*/  IMAD.SHL.U32 R8, R188, 0x4, RZ ;  /* 0x00000004bc087824 */ /* 0x001fe200078e00ff */
[----:B------:R-:W-:Y:S02]  /*134b0*/  LOP3.LUT R94, R0, R151, RZ, 0x3c, !PT ;  /* 0x00000097005e7212 */ /* 0x000fe400078e3cff */
[----:B------:R-:W-:-:S02]  /*134c0*/  LOP3.LUT R98, R185, R98, RZ, 0x3c, !PT ;  /* 0x00000062b9627212 */ /* 0x000fc400078e3cff */
        /* <DEDUP_REMOVED lines=9> */
[----:B------:R-:W-:Y:S02]  /*13560*/  ISETP.NE.U32.AND P0, PT, RZ, UR4, PT ;  /* 0x00000004ff007c0c */ /* 0x000fe4000bf05070 */
[----:B------:R-:W-:Y:S02]  /*13570*/  SHF.L.U64.HI R0, R188, 0x2, R80 ;  /* 0x00000002bc007819 */ /* 0x000fe40000010250 */
[----:B------:R-:W-:-:S02]  /*13580*/  IADD3 R10, P1, R8, UR4, RZ ;  /* 0x00000004080a7c10 */ /* 0x000fc4000ff3e0ff */
[----:B------:R-:W-:Y:S02]  /*13590*/  MOV R142, R142 ;  /* 0x0000008e008e7202 */ /* 0x000fe40000000f00 */
[----:B------:R-:W-:Y:S02]  /*135a0*/  F2FP.BF16.F32.PACK_AB R181, R96, R92 ;  /* 0x0000005c60b5723e */ /* 0x000fe400000010ff */
[----:B------:R-:W-:Y:S02]  /*135b0*/  F2FP.BF16.F32.PACK_AB R183, R108, R104 ;  /* 0x000000686cb7723e */ /* 0x000fe400000010ff */
[----:B------:R-:W-:Y:S02]  /*135c0*/  MOV R94, R94 ;  /* 0x0000005e005e7202 */ /* 0x000fe40000000f00 */
[----:B------:R-:W-:Y:S02]  /*135d0*/  F2FP.BF16.F32.PACK_AB R185, R116, R112 ;  /* 0x0000007074b9723e */ /* 0x000fe400000010ff */
[----:B------:R-:W-:Y:S01]  /*135e0*/  F2FP.BF16.F32.PACK_AB R187, R152, R136 ;  /* 0x0000008898bb723e */ /* 0x000fe200000010ff */
[----:B------:R0:W-:Y:S01]  /*135f0*/  STSM.16.M88.4 [R134], R12 ;  /* 0x0000000c86007844 */ /* 0x0001e20000000200 */
[----:B------:R-:W-:-:S02]  /*13600*/  MOV R98, R98 ;  /* 0x0000006200627202 */ /* 0x000fc40000000f00 */
[----:B------:R-:W-:Y:S02]  /*13610*/  F2FP.BF16.F32.PACK_AB R146, R149, R148 ;  /* 0x000000949592723e */ /* 0x000fe400000010ff */
[----:B------:R-:W-:Y:S01]  /*13620*/  F2FP.BF16.F32.PACK_AB R147, R3, R150 ;  /* 0x000000960393723e */ /* 0x000fe200000010ff */
[----:B------:R1:W-:Y:S01]  /*13630*/  STSM.16.M88.4 [R138], R24 ;  /* 0x000000188a007844 */ /* 0x0003e20000000200 */
[----:B------:R-:W-:Y:S01]  /*13640*/  ISETP.NE.AND.EX P0, PT, RZ, UR5, PT, P0 ;  /* 0x00000005ff007c0c */ /* 0x000fe2000bf05300 */
[----:B------:R-:W-:Y:S01]  /*13650*/  IMAD.MOV.U32 R76, RZ, RZ, RZ ;  /* 0x000000ffff4c7224 */ /* 0x000fe200078e00ff */
[----:B------:R-:W-:Y:S01]  /*13660*/  IADD3.X R11, R0, UR5, RZ, P1, !PT ;  /* 0x00000005000b7c10 */ /* 0x000fe20008ffe4ff */
[----:B------:R-:W-:Y:S01]  /*13670*/  ULDC.64 UR4, c[0x0][0xd08] ;  /* 0x0003420000047ab9 */ /* 0x000fe20000000a00 */
[----:B------:R1:W-:Y:S01]  /*13680*/  STSM.16.M88.4 [R142], R180 ;  /* 0x000000b48e007844 */ /* 0x0003e20000000200 */
[----:B------:R-:W-:Y:S01]  /*13690*/  ISETP.NE.U32.AND P2, PT, RZ, UR4, PT ;  /* 0x00000004ff007c0c */ /* 0x000fe2000bf45070 */
[----:B------:R-:W2:Y:S02]  /*136a0*/  LDC R3, c[0x0][0xce8] ;  /* 0x00033a00ff037b82 */ /* 0x000ea40000000800 */
[----:B------:R1:W-:Y:S01]  /*136b0*/  STSM.16.M88.4 [R94], R184 ;  /* 0x000000b85e007844 */ /* 0x0003e20000000200 */
[----:B------:R-:W-:-:S03]  /*136c0*/  ISETP.NE.AND.EX P2, PT, RZ, UR5, PT, P2 ;  /* 0x00000005ff007c0c */ /* 0x000fc6000bf45320 */
[----:B------:R1:W-:Y:S02]  /*136d0*/  STSM.16.M88.4 [R98], R144 ;  /* 0x0000009062007844 */ /* 0x0003e40000000200 */
[----:B------:R-:W-:Y:S08]  /*136e0*/  BAR.SYNC.DEFER_BLOCKING 0x1, 0x100 ;  /* 0x0044000000007b1d */ /* 0x000ff00000010000 */
[----:B------:R-:W-:Y:S01]  /*136f0*/  @P2 IADD3 R8, P3, R8, UR4, RZ ;  /* 0x0000000408082c10 */ /* 0x000fe2000ff7e0ff */
[----:B------:R-:W-:-:S02]  /*13700*/  ULDC UR4, c[0x0][0xb88] ;  /* 0x0002e20000047ab9 */ /* 0x000fc40000000800 */
[----:B------:R-:W-:Y:S01]  /*13710*/  IMAD.U32 R4, RZ, RZ, UR4 ;  /* 0x00000004ff047e24 */ /* 0x000fe2000f8e00ff */
[----:B------:R-:W-:Y:S01]  /*13720*/  @P2 IADD3.X R9, R0, UR5, RZ, P3, !PT ;  /* 0x0000000500092c10 */ /* 0x000fe20009ffe4ff */
[----:B------:R1:W5:Y:S04]  /*13730*/  @P0 LDG.E R76, desc[UR42][R10.64] ;  /* 0x0000002a0a4c0981 */ /* 0x000368000c1e1900 */
[----:B------:R1:W5:Y:S01]  /*13740*/  @P2 LDG.E R4, desc[UR42][R8.64] ;  /* 0x0000002a08042981 */ /* 0x000362000c1e1900 */
[----:B--2---:R-:W-:-:S13]  /*13750*/  ISETP.NE.AND P1, PT, R3, 0x1, PT ;  /* 0x000000010300780c */ /* 0x004fda0003f25270 */
[----:B------:R-:W2:Y:S08]  /*13760*/  @P1 LDC R7, c[0x0][0xcec] ;  /* 0x00033b00ff071b82 */ /* 0x000eb00000000800 */
[----:B0-----:R-:W0:Y:S01]  /*13770*/  @P1 LDC R13, c[0x0][0xcf0] ;  /* 0x00033c00ff0d1b82 */ /* 0x001e220000000800 */
[----:B------:R-:W-:Y:S01]  /*13780*/  SHF.R.S32.HI R78, RZ, 0x1f, R172 ;  /* 0x0000001fff4e7819 */ /* 0x000fe200000114ac */
[----:B-1----:R-:W-:Y:S06]  /*13790*/  @P2 BRA `(.L_x_6085) ;  /* 0x0000000000102947 */ /* 0x002fec0003800000 */
[----:B------:R-:W-:Y:S05]  /*137a0*/  @!P0 BRA `(.L_x_6085) ;  /* 0x00000000000c8947 */ /* 0x000fea0003800000 */
[----:B------:R-:W3:Y:S04]  /*137b0*/  LDG.E R9, desc[UR42][R10.64] ;  /* 0x0000002a0a097981 */ /* 0x000ee8000c1e1900 */
[----:B-----5:R-:W3:Y:S02]  /*137c0*/  LDG.E R4, desc[UR42][R10.64+0x4] ;  /* 0x0000042a0a047981 */ /* 0x020ee4000c1e1900 */
[----:B---3--:R-:W-:-:S07]  /*137d0*/  IMAD.IADD R4, R4, 0x1, -R9 ;  /* 0x0000000104047824 */ /* 0x008fce00078e0a09 */
.L_x_6085:
[----:B------:R-:W3:Y:S01]  /*137e0*/  LDL R8, [R1+0x88] ;  /* 0x0000880001087983 */ /* 0x000ee20000100800 */
[----:B------:R-:W-:Y:S01]  /*137f0*/  ULDC.64 UR4, c[0x0][0xc90] ;  /* 0x0003240000047ab9 */ /* 0x000fe20000000a00 */
[----:B------:R-:W1:Y:S01]  /*13800*/  S2R R15, SR_TID.X ;  /* 0x00000000000f7919 */ /* 0x000e620000002100 */
[----:B-----5:R-:W-:Y:S02]  /*13810*/  SHF.R.S32.HI R77, RZ, 0x1f, R76 ;  /* 0x0000001fff4d7819 */ /* 0x020fe4000001144c */
[----:B------:R-:W-:Y:S01]  /*13820*/  SEL R81, R188, RZ, !P0 ;  /* 0x000000ffbc517207 */ /* 0x000fe20004000000 */
[----:B------:R-:W3:Y:S01]  /*13830*/  LDL.LU R86, [R1+0x6c] ;  /* 0x00006c0001567983 */ /* 0x000ee20000300800 */
[----:B------:R-:W-:Y:S01]  /*13840*/  IMAD R0, R78, UR4, RZ ;  /* 0x000000044e007c24 */ /* 0x000fe2000f8e02ff */
[----:B------:R-:W-:Y:S01]  /*13850*/  SEL R80, R80, RZ, !P0 ;  /* 0x000000ff50507207 */ /* 0x000fe20004000000 */
[----:B------:R-:W-:Y:S01]  /*13860*/  IMAD R83, R4, R3, RZ ;  /* 0x0000000304537224 */ /* 0x000fe200078e02ff */
[----:B------:R-:W4:Y:S01]  /*13870*/  @P1 LDC R87, c[0x0][0xcec] ;  /* 0x00033b00ff571b82 */ /* 0x000f220000000800 */
[----:B------:R-:W-:-:S07]  /*13880*/  IMAD R11, R172, UR5, R0 ;  /* 0x00000005ac0b7c24 */ /* 0x000fce000f8e0200 */
[----:B------:R-:W4:Y:S01]  /*13890*/  @P1 LDC R89, c[0x0][0xcf0] ;  /* 0x00033c00ff591b82 */ /* 0x000f220000000800 */
[----:B-1----:R-:W-:-:S05]  /*138a0*/  VIADD R15, R15, 0xffffff80 ;  /* 0xffffff800f0f7836 */ /* 0x002fca0000000000 */
[----:B------:R-:W-:-:S04]  /*138b0*/  SHF.R.S32.HI R12, RZ, 0x1f, R15 ;  /* 0x0000001fff0c7819 */ /* 0x000fc8000001140f */
[CC--:B------:R-:W-:Y:S02]  /*138c0*/  LEA.HI R79, R12.reuse, R15.reuse, RZ, 0x3 ;  /* 0x0000000f0c4f7211 */ /* 0x0c0fe400078f18ff */
[----:B------:R-:W-:Y:S02]  /*138d0*/  LEA.HI R12, R12, R15, RZ, 0x7 ;  /* 0x0000000f0c0c7211 */ /* 0x000fe400078f38ff */
[----:B------:R-:W-:Y:S02]  /*138e0*/  LOP3.LUT R82, R79, 0xfffffff8, RZ, 0xc0, !PT ;  /* 0xfffffff84f527812 */ /* 0x000fe400078ec0ff */
[----:B------:R-:W-:-:S03]  /*138f0*/  SHF.R.S32.HI R79, RZ, 0x3, R79 ;  /* 0x00000003ff4f7819 */ /* 0x000fc6000001144f */
[----:B------:R-:W-:Y:S01]  /*13900*/  IMAD.IADD R82, R15, 0x1, -R82 ;  /* 0x000000010f527824 */ /* 0x000fe200078e0a52 */
[----:B------:R-:W-:Y:S01]  /*13910*/  BSSY B1, `(.L_x_6086) ;  /* 0x00000e5000017945 */ /* 0x000fe20003800000 */
[----:B---3--:R-:W-:Y:S02]  /*13920*/  IMAD.IADD R10, R8, 0x1, R86 ;  /* 0x00000001080a7824 */ /* 0x008fe400078e0256 */
[----:B------:R-:W-:Y:S01]  /*13930*/  IMAD.WIDE.U32 R8, R172, UR4, R76 ;  /* 0x00000004ac087c25 */ /* 0x000fe2000f8e004c */
[----:B------:R-:W-:-:S03]  /*13940*/  ULDC.64 UR4, c[0x0][0xc98] ;  /* 0x0003260000047ab9 */ /* 0x000fc60000000a00 */
[----:B--2---:R-:W-:-:S04]  /*13950*/  @P1 IMAD.HI.U32 R0, R10, R7, RZ ;  /* 0x000000070a001227 */ /* 0x004fc800078e00ff */
[----:B------:R-:W-:Y:S01]  /*13960*/  IMAD.MOV.U32 R7, RZ, RZ, R10 ;  /* 0x000000ffff077224 */ /* 0x000fe200078e000a */
[----:B0-----:R-:W-:Y:S01]  /*13970*/  @P1 SHF.R.U32.HI R7, RZ, R13, R0 ;  /* 0x0000000dff071219 */ /* 0x001fe20000011600 */
[----:B------:R-:W-:Y:S01]  /*13980*/  IMAD.IADD R9, R9, 0x1, R11 ;  /* 0x0000000109097824 */ /* 0x000fe200078e020b */
[----:B------:R-:W-:-:S03]  /*13990*/  LOP3.LUT R13, R12, 0xffffff80, RZ, 0xc0, !PT ;  /* 0xffffff800c0d7812 */ /* 0x000fc600078ec0ff */
[----:B------:R-:W-:Y:S02]  /*139a0*/  IMAD.MOV R0, RZ, RZ, -R7 ;  /* 0x000000ffff007224 */ /* 0x000fe400078e0a07 */
[----:B------:R-:W-:Y:S01]  /*139b0*/  IMAD.IADD R14, R15, 0x1, -R13 ;  /* 0x000000010f0e7824 */ /* 0x000fe200078e0a0d */
[----:B------:R-:W-:Y:S01]  /*139c0*/  SHF.R.S32.HI R15, RZ, 0x1f, R7 ;  /* 0x0000001fff0f7819 */ /* 0x000fe20000011407 */
[----:B------:R-:W-:Y:S02]  /*139d0*/  IMAD R11, R3, R0, R10 ;  /* 0x00000000030b7224 */ /* 0x000fe400078e020a */
[----:B------:R-:W-:Y:S01]  /*139e0*/  IMAD.WIDE.U32 R8, R81, UR4, R8 ;  /* 0x0000000451087c25 */ /* 0x000fe2000f8e0008 */
[----:B------:R-:W-:Y:S02]  /*139f0*/  SHF.R.S32.HI R25, RZ, 0x1f, R14 ;  /* 0x0000001fff197819 */ /* 0x000fe4000001140e */
[----:B------:R-:W-:Y:S01]  /*13a00*/  LOP3.LUT P0, RZ, R14, 0x3, RZ, 0xc0, !PT ;  /* 0x000000030eff7812 */ /* 0x000fe2000780c0ff */
[----:B------:R-:W-:Y:S01]  /*13a10*/  IMAD R10, R80, UR4, RZ ;  /* 0x00000004500a7c24 */ /* 0x000fe2000f8e02ff */
[----:B------:R-:W-:Y:S01]  /*13a20*/  LEA.HI R24, R25, R14, RZ, 0x2 ;  /* 0x0000000e19187211 */ /* 0x000fe200078f10ff */
[----:B------:R-:W-:Y:S01]  /*13a30*/  IMAD.SHL.U32 R0, R82, 0x8, RZ ;  /* 0x0000000852007824 */ /* 0x000fe200078e00ff */
[----:B------:R-:W-:Y:S01]  /*13a40*/  IADD3 R8, P2, R7, R8, RZ ;  /* 0x0000000807087210 */ /* 0x000fe20007f5e0ff */
[----:B------:R-:W-:Y:S01]  /*13a50*/  IMAD R10, R81, UR5, R10 ;  /* 0x00000005510a7c24 */ /* 0x000fe2000f8e020a */
[--C-:B------:R-:W-:Y:S01]  /*13a60*/  SHF.R.S32.HI R26, RZ, 0x2, R24.reuse ;  /* 0x00000002ff1a7819 */ /* 0x100fe20000011418 */
[----:B------:R-:W-:Y:S01]  /*13a70*/  ULDC.64 UR4, c[0x0][0xc88] ;  /* 0x0003220000047ab9 */ /* 0x000fe20000000a00 */
[----:B------:R-:W-:Y:S01]  /*13a80*/  SHF.R.S32.HI R27, RZ, 0x1f, R24 ;  /* 0x0000001fff1b7819 */ /* 0x000fe20000011418 */
[----:B------:R-:W-:Y:S01]  /*13a90*/  IMAD R13, R79, 0x40, R0 ;  /* 0x000000404f0d7824 */ /* 0x000fe200078e0200 */
[----:B------:R-:W-:-:S02]  /*13aa0*/  SHF.R.S32.HI R7, RZ, 0x1f, R11 ;  /* 0x0000001fff077819 */ /* 0x000fc4000001140b */
[----:B------:R-:W-:Y:S01]  /*13ab0*/  LEA.HI R27, R27, R26, RZ, 0x3 ;  /* 0x0000001a1b1b7211 */ /* 0x000fe200078f18ff */
[----:B------:R-:W-:Y:S01]  /*13ac0*/  IMAD.WIDE R20, R13, 0x2, R20 ;  /* 0x000000020d147825 */ /* 0x000fe200078e0214 */
[----:B------:R-:W-:Y:S02]  /*13ad0*/  IADD3.X R9, R15, R9, R10, P2, !PT ;  /* 0x000000090f097210 */ /* 0x000fe400017fe40a */
[----:B------:R-:W-:Y:S01]  /*13ae0*/  LEA.HI R14, R25, R14, RZ, 0x5 ;  /* 0x0000000e190e7211 */ /* 0x000fe200078f28ff */
[----:B------:R-:W-:Y:S01]  /*13af0*/  IMAD R10, R7, UR4, RZ ;  /* 0x00000004070a7c24 */ /* 0x000fe2000f8e02ff */
[----:B------:R-:W-:Y:S01]  /*13b00*/  LOP3.LUT R27, R27, 0xfffffff8, RZ, 0xc0, !PT ;  /* 0xfffffff81b1b7812 */ /* 0x000fe200078ec0ff */
[C---:B------:R-:W-:Y:S01]  /*13b10*/  IMAD.WIDE.U32 R8, R11.reuse, UR4, R8 ;  /* 0x000000040b087c25 */ /* 0x040fe2000f8e0008 */
[----:B------:R-:W-:Y:S02]  /*13b20*/  SHF.R.S32.HI R14, RZ, 0x5, R14 ;  /* 0x00000005ff0e7819 */ /* 0x000fe4000001140e */
[----:B------:R-:W-:Y:S01]  /*13b30*/  IADD3 R69, P5, R20, 0x1000, RZ ;  /* 0x0000100014457810 */ /* 0x000fe20007fbe0ff */
[----:B------:R-:W-:Y:S01]  /*13b40*/  IMAD R7, R11, UR5, R10 ;  /* 0x000000050b077c24 */ /* 0x000fe2000f8e020a */
[----:B------:R-:W-:Y:S01]  /*13b50*/  ULDC.64 UR4, c[0x0][0xc50] ;  /* 0x0003140000047ab9 */ /* 0x000fe20000000a00 */
[----:B------:R-:W-:Y:S01]  /*13b60*/  IMAD.IADD R27, R26, 0x1, -R27 ;  /* 0x000000011a1b7824 */ /* 0x000fe200078e0a1b */
[----:B------:R-:W-:Y:S01]  /*13b70*/  LEA R26, P2, R8, UR4, 0x2 ;  /* 0x00000004081a7c11 */ /* 0x000fe2000f8410ff */
[----:B------:R-:W-:Y:S01]  /*13b80*/  IMAD.IADD R7, R9, 0x1, R7 ;  /* 0x0000000109077824 */ /* 0x000fe200078e0207 */
[----:B------:R-:W-:Y:S01]  /*13b90*/  LOP3.LUT R68, R69, 0x380, RZ, 0xc0, !PT ;  /* 0x0000038045447812 */ /* 0x000fe200078ec0ff */
[----:B------:R-:W-:Y:S01]  /*13ba0*/  IMAD R14, R14, 0x10, R27 ;  /* 0x000000100e0e7824 */ /* 0x000fe200078e021b */
[----:B------:R-:W-:Y:S01]  /*13bb0*/  IADD3 R65, P4, R20, 0x2000, RZ ;  /* 0x0000200014417810 */ /* 0x000fe20007f9e0ff */
[----:B------:R-:W-:Y:S01]  /*13bc0*/  SHFL.IDX PT, R10, R26, RZ, 0x1c1f ;  /* 0x001c1fff1a0a7589 */ /* 0x000fe200000e0000 */
[----:B------:R-:W-:Y:S01]  /*13bd0*/  LEA.HI.X R27, R8, UR5, R7, 0x2, P2 ;  /* 0x00000005081b7c11 */ /* 0x000fe200090f1407 */
[----:B------:R-:W-:Y:S01]  /*13be0*/  ULDC.64 UR4, c[0x0][0xba0] ;  /* 0x0002e80000047ab9 */ /* 0x000fe20000000a00 */
[----:B------:R-:W-:-:S02]  /*13bf0*/  IADD3 R61, P2, R20, 0x3000, RZ ;  /* 0x00003000143d7810 */ /* 0x000fc40007f5e0ff */
[----:B------:R-:W-:Y:S01]  /*13c00*/  SHF.R.U64 R68, R68, 0x3, RZ ;  /* 0x0000000344447819 */ /* 0x000fe200000012ff */
[----:B------:R-:W0:Y:S01]  /*13c10*/  SHFL.IDX PT, R11, R27, RZ, 0x1c1f ;  /* 0x001c1fff1b0b7589 */ /* 0x000e2200000e0000 */
[----:B------:R-:W-:Y:S02]  /*13c20*/  LOP3.LUT R60, R61, 0x380, RZ, 0xc0, !PT ;  /* 0x000003803d3c7812 */ /* 0x000fe400078ec0ff */
[----:B------:R-:W-:Y:S01]  /*13c30*/  LOP3.LUT R68, R68, R69, RZ, 0x3c, !PT ;  /* 0x0000004544447212 */ /* 0x000fe200078e3cff */
[----:B------:R-:W-:Y:S01]  /*13c40*/  IMAD.X R69, RZ, RZ, R21, P5 ;  /* 0x000000ffff457224 */ /* 0x000fe200028e0615 */
[----:B------:R-:W-:Y:S01]  /*13c50*/  IADD3 R53, P5, R20, 0x5000, RZ ;  /* 0x0000500014357810 */ /* 0x000fe20007fbe0ff */
[----:B------:R-:W-:Y:S01]  /*13c60*/  SHFL.IDX PT, R15, R27, 0x1, 0x1c1f ;  /* 0x003c1f001b0f7f89 */ /* 0x000fe200000e0000 */
[----:B------:R-:W-:Y:S02]  /*13c70*/  SHF.R.U64 R60, R60, 0x3, RZ ;  /* 0x000000033c3c7819 */ /* 0x000fe400000012ff */
[----:B------:R-:W-:-:S02]  /*13c80*/  LOP3.LUT R64, R65, 0x380, RZ, 0xc0, !PT ;  /* 0x0000038041407812 */ /* 0x000fc400078ec0ff */
[----:B------:R-:W-:Y:S02]  /*13c90*/  LOP3.LUT R52, R53, 0x380, RZ, 0xc0, !PT ;  /* 0x0000038035347812 */ /* 0x000fe400078ec0ff */
[----:B------:R-:W-:Y:S01]  /*13ca0*/  LOP3.LUT R60, R60, R61, RZ, 0x3c, !PT ;  /* 0x0000003d3c3c7212 */ /* 0x000fe200078e3cff */
[----:B------:R-:W-:Y:S01]  /*13cb0*/  IMAD.X R61, RZ, RZ, R21, P2 ;  /* 0x000000ffff3d7224 */ /* 0x000fe200010e0615 */
[C---:B------:R-:W-:Y:S02]  /*13cc0*/  IADD3 R57, P3, R20.reuse, 0x4000, RZ ;  /* 0x0000400014397810 */ /* 0x040fe40007f7e0ff */
[----:B------:R-:W-:Y:S02]  /*13cd0*/  IADD3 R45, P2, R20, 0x7000, RZ ;  /* 0x00007000142d7810 */ /* 0x000fe40007f5e0ff */
[----:B------:R-:W-:Y:S02]  /*13ce0*/  SHF.R.U64 R64, R64, 0x3, RZ ;  /* 0x0000000340407819 */ /* 0x000fe400000012ff */
[----:B------:R-:W-:-:S02]  /*13cf0*/  SHF.R.S32.HI R13, RZ, 0x7, R12 ;  /* 0x00000007ff0d7819 */ /* 0x000fc4000001140c */
[----:B------:R-:W-:Y:S02]  /*13d00*/  SHF.R.U64 R52, R52, 0x3, RZ ;  /* 0x0000000334347819 */ /* 0x000fe400000012ff */
[----:B------:R-:W-:Y:S02]  /*13d10*/  LOP3.LUT R56, R57, 0x380, RZ, 0xc0, !PT ;  /* 0x0000038039387812 */ /* 0x000fe400078ec0ff */
[----:B------:R-:W-:Y:S02]  /*13d20*/  LOP3.LUT R44, R45, 0x380, RZ, 0xc0, !PT ;  /* 0x000003802d2c7812 */ /* 0x000fe400078ec0ff */
[----:B------:R-:W-:Y:S01]  /*13d30*/  LOP3.LUT R64, R64, R65, RZ, 0x3c, !PT ;  /* 0x0000004140407212 */ /* 0x000fe200078e3cff */
[--C-:B------:R-:W-:Y:S01]  /*13d40*/  IMAD.X R65, RZ, RZ, R21.reuse, P4 ;  /* 0x000000ffff417224 */ /* 0x100fe200020e0615 */
[----:B------:R-:W-:Y:S02]  /*13d50*/  LEA.HI R12, R12, R13, RZ, 0x1 ;  /* 0x0000000d0c0c7211 */ /* 0x000fe400078f08ff */
[----:B------:R-:W-:Y:S01]  /*13d60*/  LOP3.LUT R52, R52, R53, RZ, 0x3c, !PT ;  /* 0x0000003534347212 */ /* 0x000fe200078e3cff */
[----:B------:R-:W-:Y:S01]  /*13d70*/  IMAD.X R53, RZ, RZ, R21, P5 ;  /* 0x000000ffff357224 */ /* 0x000fe200028e0615 */
[----:B------:R-:W-:-:S02]  /*13d80*/  IADD3 R49, P4, R20, 0x6000, RZ ;  /* 0x0000600014317810 */ /* 0x000fc40007f9e0ff */
[----:B------:R-:W-:Y:S02]  /*13d90*/  SHF.R.U64 R56, R56, 0x3, RZ ;  /* 0x0000000338387819 */ /* 0x000fe400000012ff */
[----:B------:R-:W-:Y:S02]  /*13da0*/  IADD3 R37, P5, R20, 0x9000, RZ ;  /* 0x0000900014257810 */ /* 0x000fe40007fbe0ff */
[----:B------:R-:W-:Y:S02]  /*13db0*/  SHF.R.U64 R44, R44, 0x3, RZ ;  /* 0x000000032c2c7819 */ /* 0x000fe400000012ff */
[----:B------:R-:W-:Y:S02]  /*13dc0*/  LOP3.LUT R12, R12, 0x3fffffe, RZ, 0xc0, !PT ;  /* 0x03fffffe0c0c7812 */ /* 0x000fe400078ec0ff */
[----:B------:R-:W-:Y:S02]  /*13dd0*/  LOP3.LUT R48, R49, 0x380, RZ, 0xc0, !PT ;  /* 0x0000038031307812 */ /* 0x000fe400078ec0ff */
[----:B------:R-:W-:Y:S01]  /*13de0*/  LOP3.LUT R56, R56, R57, RZ, 0x3c, !PT ;  /* 0x0000003938387212 */ /* 0x000fe200078e3cff */
[--C-:B------:R-:W-:Y:S01]  /*13df0*/  IMAD.X R57, RZ, RZ, R21.reuse, P3 ;  /* 0x000000ffff397224 */ /* 0x100fe200018e0615 */
[----:B------:R-:W-:Y:S01]  /*13e00*/  LOP3.LUT R36, R37, 0x380, RZ, 0xc0, !PT ;  /* 0x0000038025247812 */ /* 0x000fe200078ec0ff */
[----:B------:R-:W-:Y:S01]  /*13e10*/  IMAD.IADD R9, R13, 0x1, -R12 ;  /* 0x000000010d097824 */ /* 0x000fe200078e0a0c */
[----:B------:R-:W-:Y:S01]  /*13e20*/  LOP3.LUT R44, R44, R45, RZ, 0x3c, !PT ;  /* 0x0000002d2c2c7212 */ /* 0x000fe200078e3cff */
[----:B------:R-:W-:Y:S01]  /*13e30*/  IMAD.X R45, RZ, RZ, R21, P2 ;  /* 0x000000ffff2d7224 */ /* 0x000fe200010e0615 */
[C---:B------:R-:W-:Y:S01]  /*13e40*/  IADD3 R41, P3, R20.reuse, 0x8000, RZ ;  /* 0x0000800014297810 */ /* 0x040fe20007f7e0ff */
[----:B------:R-:W-:Y:S01]  /*13e50*/  IMAD R7, R9, 0x40, R14 ;  /* 0x0000004009077824 */ /* 0x000fe200078e020e */
[----:B------:R-:W-:Y:S01]  /*13e60*/  IADD3 R29, P2, R20, 0xb000, RZ ;  /* 0x0000b000141d7810 */ /* 0x000fe20007f5e0ff */
[----:B------:R-:W1:Y:S01]  /*13e70*/  SHFL.IDX PT, R14, R26, 0x1, 0x1c1f ;  /* 0x003c1f001a0e7f89 */ /* 0x000e6200000e0000 */
[----:B------:R-:W-:Y:S01]  /*13e80*/  SHF.R.U64 R48, R48, 0x3, RZ ;  /* 0x0000000330307819 */ /* 0x000fe200000012ff */
[----:B------:R-:W-:Y:S01]  /*13e90*/  IMAD.IADD R4, R7, 0x1, R86 ;  /* 0x0000000107047824 */ /* 0x000fe200078e0256 */
[----:B------:R-:W-:-:S02]  /*13ea0*/  SHF.R.U64 R36, R36, 0x3, RZ ;  /* 0x0000000324247819 */ /* 0x000fc400000012ff */
[----:B------:R-:W-:Y:S02]  /*13eb0*/  LOP3.LUT R40, R41, 0x380, RZ, 0xc0, !PT ;  /* 0x0000038029287812 */ /* 0x000fe400078ec0ff */
[----:B------:R-:W-:Y:S02]  /*13ec0*/  LOP3.LUT R28, R29, 0x380, RZ, 0xc0, !PT ;  /* 0x000003801d1c7812 */ /* 0x000fe400078ec0ff */
[----:B------:R-:W-:Y:S01]  /*13ed0*/  LOP3.LUT R48, R48, R49, RZ, 0x3c, !PT ;  /* 0x0000003130307212 */ /* 0x000fe200078e3cff */
[--C-:B------:R-:W-:Y:S01]  /*13ee0*/  IMAD.X R49, RZ, RZ, R21.reuse, P4 ;  /* 0x000000ffff317224 */ /* 0x100fe200020e0615 */
[----:B------:R-:W-:Y:S01]  /*13ef0*/  LOP3.LUT R36, R36, R37, RZ, 0x3c, !PT ;  /* 0x0000002524247212 */ /* 0x000fe200078e3cff */
[----:B------:R-:W-:Y:S01]  /*13f00*/  IMAD.X R37, RZ, RZ, R21, P5 ;  /* 0x000000ffff257224 */ /* 0x000fe200028e0615 */
[----:B------:R-:W-:Y:S02]  /*13f10*/  IADD3 R33, P4, R20, 0xa000, RZ ;  /* 0x0000a00014217810 */ /* 0x000fe40007f9e0ff */
[----:B------:R-:W-:-:S02]  /*13f20*/  SHF.R.U64 R40, R40, 0x3, RZ ;  /* 0x0000000328287819 */ /* 0x000fc400000012ff */
[----:B------:R-:W-:Y:S02]  /*13f30*/  IADD3 R13, P5, R20, 0xd000, RZ ;  /* 0x0000d000140d7810 */ /* 0x000fe40007fbe0ff */
[----:B------:R-:W-:Y:S02]  /*13f40*/  SHF.R.U64 R28, R28, 0x3, RZ ;  /* 0x000000031c1c7819 */ /* 0x000fe400000012ff */
[----:B------:R-:W-:Y:S02]  /*13f50*/  LOP3.LUT R32, R33, 0x380, RZ, 0xc0, !PT ;  /* 0x0000038021207812 */ /* 0x000fe400078ec0ff */
[----:B------:R-:W-:Y:S01]  /*13f60*/  LOP3.LUT R40, R40, R41, RZ, 0x3c, !PT ;  /* 0x0000002928287212 */ /* 0x000fe200078e3cff */
[--C-:B------:R-:W-:Y:S01]  /*13f70*/  IMAD.X R41, RZ, RZ, R21.reuse, P3 ;  /* 0x000000ffff297224 */ /* 0x100fe200018e0615 */
[----:B------:R-:W-:Y:S02]  /*13f80*/  LOP3.LUT R12, R13, 0x380, RZ, 0xc0, !PT ;  /* 0x000003800d0c7812 */ /* 0x000fe400078ec0ff */
[----:B------:R-:W-:Y:S01]  /*13f90*/  LOP3.LUT R28, R28, R29, RZ, 0x3c, !PT ;  /* 0x0000001d1c1c7212 */ /* 0x000fe200078e3cff */
[----:B------:R-:W-:Y:S01]  /*13fa0*/  IMAD.X R29, RZ, RZ, R21, P2 ;  /* 0x000000ffff1d7224 */ /* 0x000fe200010e0615 */
[----:B------:R-:W-:-:S02]  /*13fb0*/  IADD3 R25, P3, R20, 0xc000, RZ ;  /* 0x0000c00014197810 */ /* 0x000fc40007f7e0ff */
[C---:B------:R-:W-:Y:S01]  /*13fc0*/  ISETP.GE.OR P2, PT, R4.reuse, R83, P0 ;  /* 0x000000530400720c */ /* 0x040fe20000746670 */
[----:B------:R-:W-:Y:S01]  /*13fd0*/  VIADD R4, R4, 0x8 ;  /* 0x0000000804047836 */ /* 0x000fe20000000000 */
[----:B------:R-:W-:Y:S02]  /*13fe0*/  SHF.R.U64 R32, R32, 0x3, RZ ;  /* 0x0000000320207819 */ /* 0x000fe400000012ff */
[----:B------:R-:W-:Y:S02]  /*13ff0*/  SHF.R.U64 R12, R12, 0x3, RZ ;  /* 0x000000030c0c7819 */ /* 0x000fe400000012ff */
[----:B------:R-:W-:Y:S02]  /*14000*/  LOP3.LUT R24, R25, 0x380, RZ, 0xc0, !PT ;  /* 0x0000038019187812 */ /* 0x000fe400078ec0ff */
[----:B------:R-:W-:Y:S01]  /*14010*/  LOP3.LUT R32, R32, R33, RZ, 0x3c, !PT ;  /* 0x0000002120207212 */ /* 0x000fe200078e3cff */
[----:B------:R-:W-:Y:S01]  /*14020*/  IMAD.X R33, RZ, RZ, R21, P4 ;  /* 0x000000ffff217224 */ /* 0x000fe200020e0615 */
[----:B------:R-:W-:-:S02]  /*14030*/  LOP3.LUT R12, R12, R13, RZ, 0x3c, !PT ;  /* 0x0000000d0c0c7212 */ /* 0x000fc400078e3cff */
[----:B------:R-:W-:Y:S01]  /*14040*/  ISETP.GE.OR P0, PT, R4, R83, P0 ;  /* 0x000000530400720c */ /* 0x000fe20000706670 */
[----:B0-----:R-:W-:Y:S01]  /*14050*/  @!P2 ST.E desc[UR42][R10.64], R6 ;  /* 0x000000060a00a985 */ /* 0x001fe2000c10192a */
[C---:B------:R-:W-:Y:S02]  /*14060*/  IADD3 R9, P4, R20.reuse, 0xe000, RZ ;  /* 0x0000e00014097810 */ /* 0x040fe40007f9e0ff */
[----:B------:R-:W-:Y:S02]  /*14070*/  LOP3.LUT R13, R20, 0x380, RZ, 0xc0, !PT ;  /* 0x00000380140d7812 */ /* 0x000fe400078ec0ff */
[----:B------:R-:W-:Y:S02]  /*14080*/  SHF.R.U64 R24, R24, 0x3, RZ ;  /* 0x0000000318187819 */ /* 0x000fe400000012ff */
[----:B------:R-:W-:Y:S02]  /*14090*/  LOP3.LUT R8, R9, 0x380, RZ, 0xc0, !PT ;  /* 0x0000038009087812 */ /* 0x000fe400078ec0ff */
[----:B------:R-:W-:-:S02]  /*140a0*/  SHF.R.U64 R13, R13, 0x3, RZ ;  /* 0x000000030d0d7819 */ /* 0x000fc400000012ff */
[----:B------:R-:W-:Y:S01]  /*140b0*/  LOP3.LUT R24, R24, R25, RZ, 0x3c, !PT ;  /* 0x0000001918187212 */ /* 0x000fe200078e3cff */
[--C-:B------:R-:W-:Y:S01]  /*140c0*/  IMAD.X R25, RZ, RZ, R21.reuse, P3 ;  /* 0x000000ffff197224 */ /* 0x100fe200018e0615 */
[----:B------:R-:W-:Y:S01]  /*140d0*/  IADD3 R7, P3, R20, 0xf000, RZ ;  /* 0x0000f00014077810 */ /* 0x000fe20007f7e0ff */
[----:B-1----:R0:W-:Y:S01]  /*140e0*/  @!P0 ST.E desc[UR42][R14.64], R5 ;  /* 0x000000050e008985 */ /* 0x0021e2000c10192a */
[----:B------:R-:W-:Y:S02]  /*140f0*/  SHF.R.U64 R8, R8, 0x3, RZ ;  /* 0x0000000308087819 */ /* 0x000fe400000012ff */
[----:B------:R-:W-:Y:S01]  /*14100*/  LOP3.LUT R20, R13, R20, RZ, 0x3c, !PT ;  /* 0x000000140d147212 */ /* 0x000fe200078e3cff */
[--C-:B------:R-:W-:Y:S01]  /*14110*/  IMAD.X R13, RZ, RZ, R21.reuse, P5 ;  /* 0x000000ffff0d7224 */ /* 0x100fe200028e0615 */
[----:B------:R-:W-:Y:S01]  /*14120*/  LOP3.LUT R8, R8, R9, RZ, 0x3c, !PT ;  /* 0x0000000908087212 */ /* 0x000fe200078e3cff */
[--C-:B------:R-:W-:Y:S01]  /*14130*/  IMAD.X R9, RZ, RZ, R21.reuse, P4 ;  /* 0x000000ffff097224 */ /* 0x100fe200020e0615 */
[----:B------:R-:W-:Y:S01]  /*14140*/  LOP3.LUT R4, R7, 0x380, RZ, 0xc0, !PT ;  /* 0x0000038007047812 */ /* 0x000fe200078ec0ff */
[----:B------:R-:W-:Y:S01]  /*14150*/  IMAD.X R85, RZ, RZ, R21, P3 ;  /* 0x000000ffff557224 */ /* 0x000fe200018e0615 */
[----:B------:R1:W5:Y:S01]  /*14160*/  LD.E.128 R72, desc[UR42][R20.64] ;  /* 0x0000002a14487980 */ /* 0x000362000c101d00 */
[----:B------:R-:W-:Y:S01]  /*14170*/  IMAD R82, R82, 0x20, R79 ;  /* 0x0000002052527824 */ /* 0x000fe200078e024f */
[----:B------:R-:W-:-:S02]  /*14180*/  SHF.R.U64 R4, R4, 0x3, RZ ;  /* 0x0000000304047819 */ /* 0x000fc400000012ff */
[----:B------:R-:W5:Y:S04]  /*14190*/  LD.E.128 R68, desc[UR42][R68.64] ;  /* 0x0000002a44447980 */ /* 0x000f68000c101d00 */
[----:B------:R-:W5:Y:S01]  /*141a0*/  LD.E.128 R64, desc[UR42][R64.64] ;  /* 0x0000002a40407980 */ /* 0x000f62000c101d00 */
[----:B-1----:R-:W-:Y:S01]  /*141b0*/  IMAD R21, R77, UR4, RZ ;  /* 0x000000044d157c24 */ /* 0x002fe2000f8e02ff */
[----:B------:R-:W-:Y:S02]  /*141c0*/  LOP3.LUT R84, R4, R7, RZ, 0x3c, !PT ;  /* 0x0000000704547212 */ /* 0x000fe400078e3cff */
[----:B------:R-:W5:Y:S01]  /*141d0*/  LD.E.128 R60, desc[UR42][R60.64] ;  /* 0x0000002a3c3c7980 */ /* 0x000f62000c101d00 */
[C---:B------:R-:W-:Y:S02]  /*141e0*/  IMAD R77, R76.reuse, UR5, R21 ;  /* 0x000000054c4d7c24 */ /* 0x040fe4000f8e0215 */
[----:B------:R-:W-:Y:S01]  /*141f0*/  IMAD.WIDE.U32 R20, R76, UR4, RZ ;  /* 0x000000044c147c25 */ /* 0x000fe2000f8e00ff */
[----:B------:R-:W-:Y:S01]  /*14200*/  ULDC.64 UR4, c[0x0][0xbe8] ;  /* 0x0002fa0000047ab9 */ /* 0x000fe20000000a00 */
[----:B0-----:R0:W5:Y:S02]  /*14210*/  LD.E.128 R4, desc[UR42][R84.64] ;  /* 0x0000002a54047980 */ /* 0x001164000c101d00 */
[----:B------:R-:W-:-:S02]  /*14220*/  IMAD.IADD R21, R21, 0x1, R77 ;  /* 0x0000000115157824 */ /* 0x000fc400078e024d */
[----:B------:R-:W-:Y:S01]  /*14230*/  IMAD R78, R78, UR4, RZ ;  /* 0x000000044e4e7c24 */ /* 0x000fe2000f8e02ff */
[----:B------:R-:W5:Y:S01]  /*14240*/  LD.E.128 R56, desc[UR42][R56.64] ;  /* 0x0000002a38387980 */ /* 0x000f62000c101d00 */
[----:B------:R-:W-:Y:S02]  /*14250*/  IMAD.IADD R82, R86, 0x1, R82 ;  /* 0x0000000156527824 */ /* 0x000fe400078e0252 */
[C---:B------:R-:W-:Y:S01]  /*14260*/  IMAD R77, R172.reuse, UR5, R78 ;  /* 0x00000005ac4d7c24 */ /* 0x040fe2000f8e024e */
[----:B------:R-:W5:Y:S01]  /*14270*/  LD.E.128 R52, desc[UR42][R52.64] ;  /* 0x0000002a34347980 */ /* 0x000f62000c101d00 */
[----:B------:R-:W-:Y:S01]  /*14280*/  IMAD.WIDE.U32 R20, R172, UR4, R20 ;  /* 0x00000004ac147c25 */ /* 0x000fe2000f8e0014 */
[----:B------:R-:W-:Y:S02]  /*14290*/  ULDC.64 UR4, c[0x0][0xbf0] ;  /* 0x0002fc0000047ab9 */ /* 0x000fe40000000a00 */
[----:B------:R-:W5:Y:S01]  /*142a0*/  LD.E.128 R48, desc[UR42][R48.64] ;  /* 0x0000002a30307980 */ /* 0x000f62000c101d00 */
[----:B----4-:R-:W-:-:S03]  /*142b0*/  @P1 IMAD.HI.U32 R76, R82, R87, RZ ;  /* 0x00000057524c1227 */ /* 0x010fc600078e00ff */
[----:B------:R-:W5:Y:S01]  /*142c0*/  LD.E.128 R44, desc[UR42][R44.64] ;  /* 0x0000002a2c2c7980 */ /* 0x000f62000c101d00 */
[----:B------:R-:W-:Y:S02]  /*142d0*/  IMAD.IADD R21, R21, 0x1, R77 ;  /* 0x0000000115157824 */ /* 0x000fe400078e024d */
[----:B------:R-:W-:Y:S01]  /*142e0*/  IMAD.MOV.U32 R77, RZ, RZ, R82 ;  /* 0x000000ffff4d7224 */ /* 0x000fe200078e0052 */
[----:B------:R-:W-:Y:S01]  /*142f0*/  @P1 SHF.R.U32.HI R77, RZ, R89, R76 ;  /* 0x00000059ff4d1219 */ /* 0x000fe2000001164c */
[----:B------:R-:W-:Y:S01]  /*14300*/  IMAD R80, R80, UR4, RZ ;  /* 0x0000000450507c24 */ /* 0x000fe2000f8e02ff */
[----:B------:R-:W5:Y:S02]  /*14310*/  LD.E.128 R40, desc[UR42][R40.64] ;  /* 0x0000002a28287980 */ /* 0x000f64000c101d00 */
[--C-:B------:R-:W-:Y:S01]  /*14320*/  SHF.R.S32.HI R76, RZ, 0x1f, R77.reuse ;  /* 0x0000001fff4c7819 */ /* 0x100fe2000001144d */
[----:B------:R-:W-:Y:S01]  /*14330*/  IMAD.MOV R78, RZ, RZ, -R77 ;  /* 0x000000ffff4e7224 */ /* 0x000fe200078e0a4d */
[----:B------:R-:W5:Y:S01]  /*14340*/  LD.E.128 R36, desc[UR42][R36.64] ;  /* 0x0000002a24247980 */ /* 0x000f62000c101d00 */
[----:B0-----:R-:W-:-:S02]  /*14350*/  IMAD R85, R81, UR5, R80 ;  /* 0x0000000551557c24 */ /* 0x001fc4000f8e0250 */
[----:B------:R-:W-:Y:S01]  /*14360*/  IMAD.WIDE.U32 R20, R81, UR4, R20 ;  /* 0x0000000451147c25 */ /* 0x000fe2000f8e0014 */
[----:B------:R-:W-:Y:S01]  /*14370*/  ULDC.64 UR4, c[0x0][0xbe0] ;  /* 0x0002f80000047ab9 */ /* 0x000fe20000000a00 */
[----:B------:R-:W5:Y:S02]  /*14380*/  LD.E.128 R32, desc[UR42][R32.64] ;  /* 0x0000002a20207980 */ /* 0x000f64000c101d00 */
[----:B------:R-:W-:Y:S02]  /*14390*/  IMAD R76, R76, UR4, RZ ;  /* 0x000000044c4c7c24 */ /* 0x000fe4000f8e02ff */
[----:B------:R-:W-:Y:S01]  /*143a0*/  IMAD R3, R3, R78, R82 ;  /* 0x0000004e03037224 */ /* 0x000fe200078e0252 */
[----:B------:R-:W5:Y:S01]  /*143b0*/  LD.E.128 R28, desc[UR42][R28.64] ;  /* 0x0000002a1c1c7980 */ /* 0x000f62000c101d00 */
[----:B------:R-:W-:Y:S02]  /*143c0*/  IMAD.IADD R21, R21, 0x1, R85 ;  /* 0x0000000115157824 */ /* 0x000fe400078e0255 */
[C---:B------:R-:W-:Y:S01]  /*143d0*/  IMAD R81, R77.reuse, UR5, R76 ;  /* 0x000000054d517c24 */ /* 0x040fe2000f8e024c */
[----:B------:R-:W-:Y:S01]  /*143e0*/  SHF.R.S32.HI R76, RZ, 0x1f, R3 ;  /* 0x0000001fff4c7819 */ /* 0x000fe20000011403 */
[----:B------:R-:W-:Y:S01]  /*143f0*/  IMAD.WIDE.U32 R20, R77, UR4, R20 ;  /* 0x000000044d147c25 */ /* 0x000fe2000f8e0014 */
[----:B------:R-:W-:Y:S01]  /*14400*/  ULDC.64 UR4, c[0x0][0xbd8] ;  /* 0x0002f60000047ab9 */ /* 0x000fe20000000a00 */
[----:B------:R-:W5:Y:S02]  /*14410*/  LD.E.128 R24, desc[UR42][R24.64] ;  /* 0x0000002a18187980 */ /* 0x000f64000c101d00 */
[----:B------:R-:W-:-:S02]  /*14420*/  IMAD.IADD R21, R21, 0x1, R81 ;  /* 0x0000000115157824 */ /* 0x000fc400078e0251 */
[----:B------:R-:W5:Y:S01]  /*14430*/  LD.E.128 R12, desc[UR42][R12.64] ;  /* 0x0000002a0c0c7980 */ /* 0x000f62000c101d00 */
[----:B------:R-:W-:-:S03]  /*14440*/  IMAD R76, R76, UR4, RZ ;  /* 0x000000044c4c7c24 */ /* 0x000fc6000f8e02ff */
        /* <DEDUP_REMOVED lines=10> */
[----:B------:R-:W-:Y:S01]  /*144f0*/  IMAD.IADD R21, R21, 0x1, R77 ;  /* 0x0000000115157824 */ /* 0x000fe200078e024d */
[----:B------:R-:W-:Y:S01]  /*14500*/  LEA R82, P2, R20, UR4, 0x1 ;  /* 0x0000000414527c11 */ /* 0x000fe2000f8408ff */
[----:B------:R-:W-:-:S03]  /*14510*/  IMAD.IADD R86, R79, 0x1, R86 ;  /* 0x000000014f567824 */ /* 0x000fc600078e0256 */
[----:B------:R-:W-:Y:S01]  /*14520*/  LEA.HI.X R84, R20, UR5, R21, 0x1, P2 ;  /* 0x0000000514547c11 */ /* 0x000fe200090f0c15 */
[----:B------:R-:W-:Y:S01]  /*14530*/  VIADD R3, R22, 0x32420 ;  /* 0x0003242016037836 */ /* 0x000fe20000000000 */
[----:B------:R-:W-:-:S04]  /*14540*/  ISETP.GE.AND P2, PT, R86, R83, PT ;  /* 0x000000535600720c */ /* 0x000fc80003f46270 */
[----:B------:R-:W-:Y:S01]  /*14550*/  PRMT R3, RZ, 0x654, R3 ;  /* 0x00000654ff037816 */ /* 0x000fe20000000003 */
[C---:B------:R-:W-:Y:S02]  /*14560*/  VIADD R76, R86.reuse, 0x20 ;  /* 0x00000020564c7836 */ /* 0x040fe40000000000 */
[----:B------:R-:W-:Y:S02]  /*14570*/  VIADD R78, R86, 0x40 ;  /* 0x00000040564e7836 */ /* 0x000fe40000000000 */
[C---:B------:R-:W-:Y:S02]  /*14580*/  VIADD R90, R0.reuse, 0xc0 ;  /* 0x000000c0005a7836 */ /* 0x040fe40000000000 */
[C---:B------:R-:W-:Y:S01]  /*14590*/  VIADD R88, R0.reuse, 0x80 ;  /* 0x0000008000587836 */ /* 0x040fe20000000000 */
[----:B0-----:R0:W-:Y:S01]  /*145a0*/  SYNCS.ARRIVE.TRANS64.RED.A1T0 RZ, [R3+URZ], RZ ;  /* 0x000000ff03ff79a7 */ /* 0x0011e2000810043f */
[----:B------:R-:W-:Y:S01]  /*145b0*/  VIADD R92, R0, 0x40 ;  /* 0x00000040005c7836 */ /* 0x000fe20000000000 */
[----:B------:R1:W2:Y:S01]  /*145c0*/  SHFL.IDX PT, R81, R82, RZ, 0x181f ;  /* 0x00181fff52517589 */ /* 0x0002a200000e0000 */
[----:B------:R-:W-:-:S02]  /*145d0*/  ISETP.GE.AND P1, PT, R76, R83, PT ;  /* 0x000000534c00720c */ /* 0x000fc40003f26270 */
[----:B------:R-:W-:Y:S01]  /*145e0*/  ISETP.GE.AND P0, PT, R78, R83, PT ;  /* 0x000000534e00720c */ /* 0x000fe20003f06270 */
[----:B0-----:R1:W0:Y:S01]  /*145f0*/  SHFL.IDX PT, R3, R84, RZ, 0x181f ;  /* 0x00181fff54037589 */ /* 0x00122200000e0000 */
[----:B------:R-:W-:Y:S02]  /*14600*/  SHF.R.S32.HI R89, RZ, 0x1f, R0 ;  /* 0x0000001fff597819 */ /* 0x000fe40000011400 */
[----:B------:R-:W-:Y:S02]  /*14610*/  SHF.R.S32.HI R85, RZ, 0x1f, R90 ;  /* 0x0000001fff557819 */ /* 0x000fe4000001145a */
[----:B------:R-:W-:Y:S02]  /*14620*/  SHF.R.S32.HI R87, RZ, 0x1f, R88 ;  /* 0x0000001fff577819 */ /* 0x000fe40000011458 */
[----:B------:R-:W-:Y:S01]  /*14630*/  SHF.R.S32.HI R91, RZ, 0x1f, R92 ;  /* 0x0000001fff5b7819 */ /* 0x000fe2000001145c */
[----:B-1----:R-:W-:Y:S06]  /*14640*/  @P2 BRA `(.L_x_6087) ;  /* 0x0000000000442947 */ /* 0x002fec0003800000 */
        /* <DEDUP_REMOVED lines=17> */
.L_x_6087:
[----:B------:R-:W-:Y:S05]  /*14760*/  BSYNC B1 ;  /* 0x0000000000017941 */ /* 0x000fea0003800000 */
.L_x_6086:
[----:B0-----:R0:W3:Y:S01]  /*14770*/  SHFL.IDX PT, R3, R84, 0x1, 0x181f ;  /* 0x00381f0054037f89 */ /* 0x0010e200000e0000 */
[----:B------:R-:W-:Y:S03]  /*14780*/  BSSY B1, `(.L_x_6088) ;  /* 0x0000014000017945 */ /* 0x000fe60003800000 */
[----:B-1---5:R0:W1:Y:S01]  /*14790*/  SHFL.IDX PT, R41, R82, 0x1, 0x181f ;  /* 0x00381f0052297f89 */ /* 0x02206200000e0000 */
[----:B------:R-:W-:Y:S05]  /*147a0*/  @P1 BRA `(.L_x_6089) ;  /* 0x0000000000441947 */ /* 0x000fea0003800000 */
[----:B------:R-:W-:Y:S02]  /*147b0*/  ULDC UR4, c[0x0][0xbc8] ;  /* 0x0002f20000047ab9 */ /* 0x000fe40000000800 */
[----:B------:R-:W-:Y:S02]  /*147c0*/  ISETP.GE.AND P4, PT, R0, UR4, PT ;  /* 0x0000000400007c0c */ /* 0x000fe4000bf86270 */
[----:B------:R-:W-:Y:S02]  /*147d0*/  ISETP.GE.AND P3, PT, R92, UR4, PT ;  /* 0x000000045c007c0c */ /* 0x000fe4000bf66270 */
[----:B------:R-:W-:Y:S02]  /*147e0*/  ISETP.GE.AND P2, PT, R88, UR4, PT ;  /* 0x0000000458007c0c */ /* 0x000fe4000bf46270 */
[----:B------:R-:W-:-:S07]  /*147f0*/  ISETP.GE.AND P1, PT, R90, UR4, PT ;  /* 0x000000045a007c0c */ /* 0x000fce000bf26270 */
[----:B-1----:R-:W-:-:S04]  /*14800*/  @!P4 LEA R20, P5, R0, R41, 0x1 ;  /* 0x000000290014c211 */ /* 0x002fc800078a08ff */
[----:B---3--:R-:W-:Y:S02]  /*14810*/  @!P4 LEA.HI.X R21, R0, R3, R89, 0x1, P5 ;  /* 0x000000030015c211 */ /* 0x008fe400028f0c59 */
        /* <DEDUP_REMOVED lines=10> */
.L_x_6089:
[----:B------:R-:W-:Y:S05]  /*148c0*/  BSYNC B1 ;  /* 0x0000000000017941 */ /* 0x000fea0003800000 */
.L_x_6088:
[----:B---3--:R3:W0:Y:S01]  /*148d0*/  SHFL.IDX PT, R3, R84, 0x2, 0x181f ;  /* 0x00581f0054037f89 */ /* 0x00862200000e0000 */
[----:B------:R-:W-:Y:S03]  /*148e0*/  BSSY B1, `(.L_x_6090) ;  /* 0x0000014000017945 */ /* 0x000fe60003800000 */
[----:B----4-:R3:W4:Y:S01]  /*148f0*/  SHFL.IDX PT, R25, R82, 0x2, 0x181f ;  /* 0x00581f0052197f89 */ /* 0x01072200000e0000 */
        /* <DEDUP_REMOVED lines=18> */
.L_x_6091:
[----:B------:R-:W-:Y:S05]  /*14a20*/  BSYNC B1 ;  /* 0x0000000000017941 */ /* 0x000fea0003800000 */
.L_x_6090:
        /* <DEDUP_REMOVED lines=24> */
.L_x_6084:
[----:B------:R-:W3:Y:S01]  /*14bb0*/  LDL R9, [R1+0x90] ;  /* 0x0000900001097983 */ /* 0x000ee20000100800 */
[----:B------:R-:W-:Y:S01]  /*14bc0*/  ULDC.64 UR4, c[0x0][0xd00] ;  /* 0x0003400000047ab9 */ /* 0x000fe20000000a00 */
[----:B------:R-:W-:Y:S01]  /*14bd0*/  IMAD.MOV.U32 R0, RZ, RZ, RZ ;  /* 0x000000ffff007224 */ /* 0x000fe200078e00ff */
[----:B------:R-:W-:Y:S01]  /*14be0*/  ISETP.NE.U32.AND P0, PT, RZ, UR4, PT ;  /* 0x00000004ff007c0c */ /* 0x000fe2000bf05070 */
[----:B------:R-:W4:Y:S03]  /*14bf0*/  LDC R25, c[0x0][0xce8] ;  /* 0x00033a00ff197b82 */ /* 0x000f260000000800 */
[----:B------:R-:W-:Y:S01]  /*14c00*/  ISETP.NE.AND.EX P0, PT, RZ, UR5, PT, P0 ;  /* 0x00000005ff007c0c */ /* 0x000fe2000bf05300 */
[----:B---3--:R-:W-:Y:S01]  /*14c10*/  IMAD.SHL.U32 R6, R9, 0x4, RZ ;  /* 0x0000000409067824 */ /* 0x008fe200078e00ff */
[----:B------:R-:W-:-:S04]  /*14c20*/  SHF.R.S32.HI R14, RZ, 0x1f, R9 ;  /* 0x0000001fff0e7819 */ /* 0x000fc80000011409 */
[----:B------:R-:W-:Y:S02]  /*14c30*/  IADD3 R4, P1, R6, UR4, RZ ;  /* 0x0000000406047c10 */ /* 0x000fe4000ff3e0ff */
[----:B------:R-:W-:-:S04]  /*14c40*/  SHF.L.U64.HI R3, R9, 0x2, R14 ;  /* 0x0000000209037819 */ /* 0x000fc8000001020e */
[----:B------:R-:W-:Y:S01]  /*14c50*/  IADD3.X R5, R3, UR5, RZ, P1, !PT ;  /* 0x0000000503057c10 */ /* 0x000fe20008ffe4ff */
[----:B------:R-:W-:Y:S02]  /*14c60*/  ULDC.64 UR4, c[0x0][0xd08] ;  /* 0x0003420000047ab9 */ /* 0x000fe40000000a00 */
[----:B------:R-:W-:Y:S02]  /*14c70*/  ISETP.NE.U32.AND P1, PT, RZ, UR4, PT ;  /* 0x00000004ff007c0c */ /* 0x000fe4000bf25070 */
[----:B------:R3:W5:Y:S02]  /*14c80*/  @P0 LDG.E R0, desc[UR42][R4.64] ;  /* 0x0000002a04000981 */ /* 0x000764000c1e1900 */
[----:B------:R-:W-:-:S13]  /*14c90*/  ISETP.NE.AND.EX P1, PT, RZ, UR5, PT, P1 ;  /* 0x00000005ff007c0c */ /* 0x000fda000bf25310 */
[----:B------:R-:W-:Y:S01]  /*14ca0*/  @P1 IADD3 R6, P2, R6, UR4, RZ ;  /* 0x0000000406061c10 */ /* 0x000fe2000ff5e0ff */
[----:B------:R-:W-:Y:S02]  /*14cb0*/  ULDC UR4, c[0x0][0xb88] ;  /* 0x0002e20000047ab9 */ /* 0x000fe40000000800 */
[----:B------:R-:W-:Y:S01]  /*14cc0*/  IMAD.U32 R8, RZ, RZ, UR4 ;  /* 0x00000004ff087e24 */ /* 0x000fe2000f8e00ff */
[----:B------:R-:W-:-:S05]  /*14cd0*/  @P1 IADD3.X R7, R3, UR5, RZ, P2, !PT ;  /* 0x0000000503071c10 */ /* 0x000fca00097fe4ff */
[----:B------:R3:W5:Y:S01]  /*14ce0*/  @P1 LDG.E R8, desc[UR42][R6.64] ;  /* 0x0000002a06081981 */ /* 0x000762000c1e1900 */
[----:B----4-:R-:W-:Y:S01]  /*14cf0*/  ISETP.NE.AND P2, PT, R25, 0x1, PT ;  /* 0x000000011900780c */ /* 0x010fe20003f45270 */
[----:B------:R-:W4:-:S12]  /*14d00*/  S2R R30, SR_TID.X ;  /* 0x00000000001e7919 */ /* 0x000f180000002100 */
[----:B------:R-:W0:Y:S01]  /*14d10*/  @P2 LDC R27, c[0x0][0xcec] ;  /* 0x00033b00ff1b2b82 */ /* 0x000e220000000800 */
[----:B----4-:R-:W-:-:S05]  /*14d20*/  VIADD R30, R30, 0xffffff80 ;  /* 0xffffff801e1e7836 */ /* 0x010fca0000000000 */
[----:B------:R-:W-:Y:S02]  /*14d30*/  SHF.R.S32.HI R3, RZ, 0x1f, R30 ;  /* 0x0000001fff037819 */ /* 0x000fe4000001141e */
[----:B------:R-:W-:Y:S02]  /*14d40*/  ISETP.GE.AND P3, PT, R30, 0x80, PT ;  /* 0x000000801e00780c */ /* 0x000fe40003f66270 */
[----:B------:R-:W-:Y:S01]  /*14d50*/  LEA.HI R20, R3, R30, RZ, 0x3 ;  /* 0x0000001e03147211 */ /* 0x000fe200078f18ff */
[----:B---3--:R-:W-:Y:S10]  /*14d60*/  @P1 BRA `(.L_x_6093) ;  /* 0x0000000000101947 */ /* 0x008ff40003800000 */
[----:B------:R-:W-:Y:S05]  /*14d70*/  @!P0 BRA `(.L_x_6093) ;  /* 0x00000000000c8947 */ /* 0x000fea0003800000 */
[----:B------:R-:W3:Y:S04]  /*14d80*/  LDG.E R3, desc[UR42][R4.64] ;  /* 0x0000002a04037981 */ /* 0x000ee8000c1e1900 */
[----:B-----5:R-:W3:Y:S02]  /*14d90*/  LDG.E R8, desc[UR42][R4.64+0x4] ;  /* 0x0000042a04087981 */ /* 0x020ee4000c1e1900 */
[----:B---3--:R-:W-:-:S07]  /*14da0*/  IMAD.IADD R8, R8, 0x1, -R3 ;  /* 0x0000000108087824 */ /* 0x008fce00078e0a03 */
.L_x_6093:
[----:B------:R-:W3:Y:S04]  /*14db0*/  LDL R28, [R1+0x94] ;  /* 0x00009400011c7983 */ /* 0x000ee80000100800 */
[----:B------:R4:W5:Y:S01]  /*14dc0*/  LDL R26, [R1+0x6c] ;  /* 0x00006c00011a7983 */ /* 0x0009620000100800 */
[----:B------:R-:W-:Y:S01]  /*14dd0*/  BSSY B1, `(.L_x_6094) ;  /* 0x000002e000017945 */ /* 0x000fe20003800000 */
[----:B------:R-:W-:Y:S02]  /*14de0*/  LOP3.LUT R24, R20, 0xfffffff8, RZ, 0xc0, !PT ;  /* 0xfffffff814187812 */ /* 0x000fe400078ec0ff */
[----:B------:R-:W-:Y:S02]  /*14df0*/  SEL R13, R9, RZ, !P0 ;  /* 0x000000ff090d7207 */ /* 0x000fe40004000000 */
[----:B------:R-:W-:-:S02]  /*14e00*/  SEL R14, R14, RZ, !P0 ;  /* 0x000000ff0e0e7207 */ /* 0x000fc40004000000 */
[----:B-----5:R-:W-:Y:S02]  /*14e10*/  SHF.R.S32.HI R11, RZ, 0x1f, R0 ;  /* 0x0000001fff0b7819 */ /* 0x020fe40000011400 */
[----:B---3--:R-:W-:Y:S01]  /*14e20*/  SHF.R.S32.HI R12, RZ, 0x1f, R28 ;  /* 0x0000001fff0c7819 */ /* 0x008fe2000001141c */
[----:B----4-:R-:W-:Y:S06]  /*14e30*/  @P3 BRA `(.L_x_6095) ;  /* 0x00000000009c3947 */ /* 0x010fec0003800000 */
[----:B------:R-:W3:Y:S01]  /*14e40*/  S2R R10, SR_TID.X ;  /* 0x00000000000a7919 */ /* 0x000ee20000002100 */
[----:B------:R-:W4:Y:S02]  /*14e50*/  LDC R9, c[0x0][0xce8] ;  /* 0x00033a00ff097b82 */ /* 0x000f240000000800 */
[----:B----4-:R-:W-:Y:S01]  /*14e60*/  IMAD R3, R8, R9, RZ ;  /* 0x0000000908037224 */ /* 0x010fe200078e02ff */
[----:B---3--:R-:W-:-:S04]  /*14e70*/  IADD3 R10, R26, -0x80, R10 ;  /* 0xffffff801a0a7810 */ /* 0x008fc80007ffe00a */
        /* <DEDUP_REMOVED lines=9> */
[----:B------:R-:W3:Y:S01]  /*14f10*/  @P0 LDC R15, c[0x0][0xcec] ;  /* 0x00033b00ff0f0b82 */ /* 0x000ee20000000800 */
[----:B------:R-:W-:Y:S01]  /*14f20*/  IMAD R7, R28, UR5, R7 ;  /* 0x000000051c077c24 */ /* 0x000fe2000f8e0207 */
[----:B------:R-:W-:-:S03]  /*14f30*/  ULDC.64 UR4, c[0x0][0xc98] ;  /* 0x0003260000047ab9 */ /* 0x000fc60000000a00 */
[----:B------:R-:W-:-:S03]  /*14f40*/  IMAD.IADD R5, R5, 0x1, R7 ;  /* 0x0000000105057824 */ /* 0x000fc600078e0207 */
[----:B------:R-:W4:Y:S01]  /*14f50*/  @P0 LDC R21, c[0x0][0xcf0] ;  /* 0x00033c00ff150b82 */ /* 0x000f220000000800 */
[----:B------:R-:W-:-:S04]  /*14f60*/  IMAD.WIDE.U32 R4, R13, UR4, R4 ;  /* 0x000000040d047c25 */ /* 0x000fc8000f8e0004 */
[----:B---3--:R-:W-:-:S05]  /*14f70*/  @P0 IMAD.HI.U32 R6, R10, R15, RZ ;  /* 0x0000000f0a060227 */ /* 0x008fca00078e00ff */
[----:B----4-:R-:W-:Y:S01]  /*14f80*/  @P0 SHF.R.U32.HI R3, RZ, R21, R6 ;  /* 0x00000015ff030219 */ /* 0x010fe20000011606 */
        /* <DEDUP_REMOVED lines=18> */
.L_x_6095:
[----:B------:R-:W-:Y:S05]  /*150b0*/  BSYNC B1 ;  /* 0x0000000000017941 */ /* 0x000fea0003800000 */
.L_x_6094:
[----:B------:R-:W4:Y:S01]  /*150c0*/  @P2 LDC R9, c[0x0][0xcf0] ;  /* 0x00033c00ff092b82 */ /* 0x000f220000000800 */
[----:B------:R-:W-:Y:S01]  /*150d0*/  ULDC.64 UR4, c[0x0][0xba0] ;  /* 0x0002e80000047ab9 */ /* 0x000fe20000000a00 */
[----:B------:R-:W-:Y:S01]  /*150e0*/  SHF.R.S32.HI R29, RZ, 0x3, R20 ;  /* 0x00000003ff1d7819 */ /* 0x000fe20000011414 */
[----:B---3--:R-:W-:Y:S02]  /*150f0*/  IMAD R3, R11, UR4, RZ ;  /* 0x000000040b037c24 */ /* 0x008fe4000f8e02ff */
        /* <DEDUP_REMOVED lines=9> */
[----:B0-----:R-:W-:-:S04]  /*15190*/  @P2 IMAD.HI.U32 R0, R10, R27, RZ ;  /* 0x0000001b0a002227 */ /* 0x001fc800078e00ff */
        /* <DEDUP_REMOVED lines=38> */
.L_x_6291:
        /* <DEDUP_REMOVED lines=22> */
.L_x_6098:
[----:B------:R-:W-:Y:S05]  /*15560*/  BSYNC B1 ;  /* 0x0000000000017941 */ /* 0x000fea0003800000 */
.L_x_6097:
[----:B------:R-:W-:-:S03]  /*15570*/  UMOV UR4, 0xffffffff ;  /* 0xffffffff00047882 */ /* 0x000fc60000000000 */
[----:B------:R-:W-:Y:S05]  /*15580*/  BRA.DIV UR4, `(.L_x_6099) ;  /* 0x0000009204a87947 */ /* 0x000fea000b800000 */
[----:B---3--:R3:W0:Y:S04]  /*15590*/  SHFL.IDX PT, R0, R4, 0x1, 0x181f ;  /* 0x00381f0004007f89 */ /* 0x00862800000e0000 */
[----:B----4-:R3:W4:Y:S02]  /*155a0*/  SHFL.IDX PT, R14, R3, 0x1, 0x181f ;  /* 0x00381f00030e7f89 */ /* 0x01072400000e0000 */
.L_x_6295:
        /* <DEDUP_REMOVED lines=21> */
.L_x_6101:
[----:B------:R-:W-:Y:S05]  /*15700*/  BSYNC B1 ;  /* 0x0000000000017941 */ /* 0x000fea0003800000 */
.L_x_6100:
[----:B------:R-:W-:-:S03]  /*15710*/  UMOV UR4, 0xffffffff ;  /* 0xffffffff00047882 */ /* 0x000fc60000000000 */
[----:B------:R-:W-:Y:S05]  /*15720*/  BRA.DIV UR4, `(.L_x_6102) ;  /* 0x0000009204887947 */ /* 0x000fea000b800000 */
[----:B0-----:R0:W0:Y:S04]  /*15730*/  SHFL.IDX PT, R0, R4, 0x2, 0x181f ;  /* 0x00581f0004007f89 */ /* 0x00102800000e0000 */
[----:B----4-:R4:W0:Y:S02]  /*15740*/  SHFL.IDX PT, R14, R3, 0x2, 0x181f ;  /* 0x00581f00030e7f89 */ /* 0x01082400000e0000 */
.L_x_6299:
        /* <DEDUP_REMOVED lines=21> */
.L_x_6104:
[----:B------:R-:W-:Y:S05]  /*158a0*/  BSYNC B1 ;  /* 0x0000000000017941 */ /* 0x000fea0003800000 */
.L_x_6103:
[----:B------:R-:W-:-:S03]  /*158b0*/  UMOV UR4, 0xffffffff ;  /* 0xffffffff00047882 */ /* 0x000fc60000000000 */
[----:B------:R-:W-:Y:S05]  /*158c0*/  BRA.DIV UR4, `(.L_x_6105) ;  /* 0x0000009204687947 */ /* 0x000fea000b800000 */
[----:B0-----:R0:W0:Y:S04]  /*158d0*/  SHFL.IDX PT, R0, R4, 0x3, 0x181f ;  /* 0x00781f0004007f89 */ /* 0x00102800000e0000 */
[----:B------:R0:W0:Y:S02]  /*158e0*/  SHFL.IDX PT, R14, R3, 0x3, 0x181f ;  /* 0x00781f00030e7f89 */ /* 0x00002400000e0000 */
.L_x_6303:
[----:B0--34-:R-:W-:-:S05]  /*158f0*/  VIADD R3, R7, 0x60 ;  /* 0x0000006007037836 */ /* 0x019fca0000000000 */
        /* <DEDUP_REMOVED lines=19> */
.L_x_6092:
[----:B------:R-:W-:Y:S05]  /*15a30*/  BSYNC B0 ;  /* 0x0000000000007941 */ /* 0x000fea0003800000 */
.L_x_6083:
[----:B------:R-:W-:Y:S02]  /*15a40*/  ULDC UR4, c[0x0][0xd3c] ;  /* 0x00034f0000047ab9 */ /* 0x000fe40000000800 */
[----:B--2---:R-:W-:-:S13]  /*15a50*/  ISETP.GE.AND P0, PT, R103, UR4, PT ;  /* 0x0000000467007c0c */ /* 0x004fda000bf06270 */
[----:B------:R-:W-:Y:S05]  /*15a60*/  @!P0 BRA `(.L_x_6106) ;  /* 0xfffffeb4007c8947 */ /* 0x000fea000383ffff */
[----:B------:R-:W-:Y:S05]  /*15a70*/  BRA `(.L_x_5948) ;  /* 0x0000007800107947 */ /* 0x000fea0003800000 */
.L_x_5946:
        /* <DEDUP_REMOVED lines=16> */
.L_x_6107:
        /* <DEDUP_REMOVED lines=41> */
.L_x_6113:
        /* <DEDUP_REMOVED lines=12> */
.L_x_6112:
[----:B------:R-:W-:Y:S05]  /*15ed0*/  BSYNC B0 ;  /* 0x0000000000007941 */ /* 0x000fea0003800000 */
.L_x_6111:
        /* <DEDUP_REMOVED lines=20> */
.L_x_6109:
        /* <DEDUP_REMOVED lines=20> */
.L_x_6114:
        /* <DEDUP_REMOVED lines=59> */
.L_x_6110:
[----:B------:R-:W-:Y:S02]  /*16510*/  IMAD.MOV.U32 R17, RZ, RZ, RZ ;  /* 0x000000ffff117224 */ /* 0x000fe400078e00ff */
[----:B------:R-:W-:Y:S02]  /*16520*/  IMAD.U32 R16, RZ, RZ, UR6 ;  /* 0x00000006ff107e24 */ /* 0x000fe4000f8e00ff */
[----:B------:R-:W-:-:S07]  /*16530*/  IMAD.MOV.U32 R18, RZ, RZ, RZ ;  /* 0x000000ffff127224 */ /* 0x000fce00078e00ff */
.L_x_6115:
[----:B------:R-:W-:-:S13]  /*16540*/  ISETP.NE.AND P0, PT, R5, RZ, PT ;  /* 0x000000ff0500720c */ /* 0x000fda0003f05270 */
[----:B------:R-:W0:Y:S01]  /*16550*/  @!P0 S2R R3, SR_CgaCtaId ;  /* 0x0000000000038919 */ /* 0x000e220000008800 */
[----:B------:R-:W-:-:S04]  /*16560*/  @!P0 MOV R2, 0x400 ;  /* 0x0000040000028802 */ /* 0x000fc80000000f00 */
[----:B0-----:R-:W-:-:S05]  /*16570*/  @!P0 LEA R2, R3, R2, 0x18 ;  /* 0x0000000203028211 */ /* 0x001fca00078ec0ff */
[----:B------:R1:W-:Y:S01]  /*16580*/  @!P0 STS.128 [R2+0x324d0], R16 ;  /* 0x0324d01002008388 */ /* 0x0003e20000000c00 */
[----:B------:R-:W-:Y:S06]  /*16590*/  BAR.ARV 0x5, 0x180 ;  /* 0x0146000000007b1d */ /* 0x000fec0000002000 */
.L_x_6108:
        /* <DEDUP_REMOVED lines=19> */
[----:B------:R-:W-:Y:S01]  /*166d0*/  SHF.R.U32.HI R3, RZ, 0x3, R5 ;  /* 0x00000003ff037819 */ /* 0x000fe20000011605 */
[----:B------:R-:W-:Y:S01]  /*166e0*/  IMAD.MOV.U32 R27, RZ, RZ, 0x1 ;  /* 0x00000001ff1b7424 */ /* 0x000fe200078e00ff */
[----:B------:R-:W-:Y:S01]  /*166f0*/  LOP3.LUT R33, R4, 0x200, R33, 0xf8, !PT ;  /* 0x0000020004217812 */ /* 0x000fe200078ef821 */
[----:B------:R-:W-:Y:S01]  /*16700*/  ULDC.64 UR40, c[0x0][0x198] ;  /* 0x0000660000287ab9 */ /* 0x000fe20000000a00 */
[----:B------:R-:W-:Y:S01]  /*16710*/  LOP3.LUT R0, R3, 0x70, R0, 0xf8, !PT ;  /* 0x0000007003007812 */ /* 0x000fe200078ef800 */
[----:B------:R-:W-:Y:S01]  /*16720*/  ULOP3.LUT UR38, UR36, 0x2, URZ, 0xfc, !UPT ;  /* 0x0000000224267892 */ /* 0x000fe2000f8efc3f */
[C---:B------:R-:W-:Y:S01]  /*16730*/  LOP3.LUT R4, R2.reuse, 0x40, RZ, 0xfc, !PT ;  /* 0x0000004002047812 */ /* 0x040fe200078efcff */
[----:B------:R-:W-:Y:S01]  /*16740*/  ULDC UR37, c[0x0][0xc] ;  /* 0x0000030000257ab9 */ /* 0x000fe20000000800 */
[----:B------:R-:W-:-:S02]  /*16750*/  LOP3.LUT R3, R2, 0x80, RZ, 0xfc, !PT ;  /* 0x0000008002037812 */ /* 0x000fc400078efcff */
[----:B------:R-:W-:Y:S01]  /*16760*/  LOP3.LUT R0, R2, 0xc0, RZ, 0xfc, !PT ;  /* 0x000000c002007812 */ /* 0x000fe200078efcff */
[----:B0-----:R-:W-:-:S06]  /*16770*/  ULEA UR4, UR5, UR4, 0x18 ;  /* 0x0000000405047291 */ /* 0x001fcc000f8ec03f */
[----:B------:R-:W-:-:S04]  /*16780*/  IMAD.U32 R22, RZ, RZ, UR4 ;  /* 0x00000004ff167e24 */ /* 0x000fc8000f8e00ff */
[----:B--2---:R-:W-:-:S07]  /*16790*/  IMAD R26, R33, 0x2, R22 ;  /* 0x00000002211a7824 */ /* 0x004fce00078e0216 */
.L_x_6221:
[----:B------:R-:W0:Y:S02]  /*167a0*/  LDC.64 R36, c[0x0][0xd88] ;  /* 0x00036200ff247b82 */ /* 0x000e240000000a00 */
[----:B0-----:R-:W-:-:S06]  /*167b0*/  IMAD.WIDE R36, R19, 0x4, R36 ;  /* 0x0000000413247825 */ /* 0x001fcc00078e0224 */
        /* <DEDUP_REMOVED lines=10> */
[----:B0-----:R-:W-:Y:S01]  /*16860*/  IMAD.MOV.U32 R37, RZ, RZ, RZ ;  /* 0x000000ffff257224 */ /* 0x001fe200078e00ff */
[----:B--2---:R-:W-:-:S05]  /*16870*/  SHF.R.S32.HI R0, RZ, 0x1f, R36 ;  /* 0x0000001fff007819 */ /* 0x004fca0000011424 */
        /* <DEDUP_REMOVED lines=8> */
[----:B------:R-:W-:Y:S01]  /*16900*/  ISETP.NE.U32.AND P1, PT, RZ, UR6, PT ;  /* 0x00000006ff007c0c */ /* 0x000fe2000bf25070 */
[----:B0-----:R-:W-:Y:S01]  /*16910*/  IMAD.MOV.U32 R0, RZ, RZ, RZ ;  /* 0x000000ffff007224 */ /* 0x001fe200078e00ff */
[----:B------:R-:W-:Y:S02]  /*16920*/  ISETP.NE.AND.EX P0, PT, RZ, UR5, PT, P0 ;  /* 0x00000005ff007c0c */ /* 0x000fe4000bf05300 */
[----:B------:R-:W-:Y:S02]  /*16930*/  ISETP.NE.AND.EX P1, PT, RZ, UR7, PT, P1 ;  /* 0x00000007ff007c0c */ /* 0x000fe4000bf25310 */
[C---:B------:R-:W-:Y:S02]  /*16940*/  IADD3 R4, P4, R29.reuse, UR6, RZ ;  /* 0x000000061d047c10 */ /* 0x040fe4000ff9e0ff */
[----:B-1----:R-:W-:Y:S01]  /*16950*/  IADD3 R2, P3, R29, UR4, RZ ;  /* 0x000000041d027c10 */ /* 0x002fe2000ff7e0ff */
[----:B------:R-:W-:Y:S01]  /*16960*/  ULDC UR4, c[0x0][0x288] ;  /* 0x0000a20000047ab9 */ /* 0x000fe20000000800 */
[----:B------:R-:W-:-:S02]  /*16970*/  IADD3.X R5, R30, UR7, RZ, P4, !PT ;  /* 0x000000071e057c10 */ /* 0x000fc4000a7fe4ff */
[C---:B------:R-:W-:Y:S02]  /*16980*/  IADD3.X R3, R30.reuse, UR5, RZ, P3, !PT ;  /* 0x000000051e037c10 */ /* 0x040fe40009ffe4ff */
[----:B---3--:R-:W-:Y:S01]  /*16990*/  @P2 IADD3 R6, P3, R29, UR8, RZ ;  /* 0x000000081d062c10 */ /* 0x008fe2000ff7e0ff */
        /* <DEDUP_REMOVED lines=19> */
[----:B------:R-:W2:Y:S04]  /*16ad0*/  LDG.E R9, desc[UR42][R2.64] ;  /* 0x0000002a02097981 */ /* 0x000ea8000c1e1900 */
[----:B0-----:R-:W2:Y:S02]  /*16ae0*/  LDG.E R8, desc[UR42][R2.64+0x4] ;  /* 0x0000042a02087981 */ /* 0x001ea4000c1e1900 */
[----:B--2---:R-:W-:-:S05]  /*16af0*/  IMAD.IADD R10, R8, 0x1, -R9 ;  /* 0x00000001080a7824 */ /* 0x004fca00078e0a09 */
[----:B------:R1:W-:Y:S02]  /*16b00*/  STL [R1+0x4], R10 ;  /* 0x0000040a01007387 */ /* 0x0003e40000100800 */
.L_x_6117:
        /* <DEDUP_REMOVED lines=9> */
.L_x_6118:
[----:B------:R-:W-:Y:S02]  /*16ba0*/  ULDC.64 UR4, c[0x0][0xb00] ;  /* 0x0002c00000047ab9 */ /* 0x000fe40000000a00 */
[----:B------:R-:W-:-:S04]  /*16bb0*/  ISETP.NE.U32.AND P0, PT, RZ, UR4, PT ;  /* 0x00000004ff007c0c */ /* 0x000fc8000bf05070 */
[----:B------:R-:W-:-:S13]  /*16bc0*/  ISETP.NE.AND.EX P0, PT, RZ, UR5, PT, P0 ;  /* 0x00000005ff007c0c */ /* 0x000fda000bf05300 */
[----:B------:R-:W-:Y:S05]  /*16bd0*/  @!P0 BRA `(.L_x_6119) ;  /* 0x0000000000148947 */ /* 0x000fea0003800000 */
[----:B------:R-:W2:Y:S02]  /*16be0*/  LDC.64 R2, c[0x0][0xb00] ;  /* 0x0002c000ff027b82 */ /* 0x000ea40000000a00 */
[----:B--2---:R-:W-:-:S05]  /*16bf0*/  IMAD.WIDE R2, R32, 0x4, R2 ;  /* 0x0000000420027825 */ /* 0x004fca00078e0202 */
[----:B------:R-:W2:Y:S04]  /*16c00*/  LDG.E R7, desc[UR42][R2.64] ;  /* 0x0000002a02077981 */ /* 0x000ea8000c1e1900 */
[----:B0-----:R-:W2:Y:S02]  /*16c10*/  LDG.E R8, desc[UR42][R2.64+0x4] ;  /* 0x0000042a02087981 */ /* 0x001ea4000c1e1900 */
[----:B--2---:R-:W-:-:S07]  /*16c20*/  IMAD.IADD R7, R8, 0x1, -R7 ;  /* 0x0000000108077824 */ /* 0x004fce00078e0a07 */
.L_x_6119:
[----:B--2---:R-:W2:Y:S01]  /*16c30*/  @P1 LDG.E R2, desc[UR42][R4.64] ;  /* 0x0000002a04021981 */ /* 0x004ea2000c1e1900 */
[----:B------:R-:W3:Y:S03]  /*16c40*/  LDC R3, c[0x0][0x448] ;  /* 0x00011200ff037b82 */ /* 0x000ee60000000800 */
[----:B------:R-:W2:Y:S01]  /*16c50*/  @P1 LDG.E R9, desc[UR42][R4.64+0x4] ;  /* 0x0000042a04091981 */ /* 0x000ea2000c1e1900 */
[----:B-----5:R-:W-:Y:S01]  /*16c60*/  IMAD.IADD R7, R7, 0x1, -R34 ;  /* 0x0000000107077824 */ /* 0x020fe200078e0a22 */
[----:B------:R-:W-:Y:S01]  /*16c70*/  BSSY B0, `(.L_x_6120) ;  /* 0x0000143000007945 */ /* 0x000fe20003800000 */
[----:B---3--:R-:W-:-:S13]  /*16c80*/  ISETP.NE.AND P0, PT, R3, 0x1, PT ;  /* 0x000000010300780c */ /* 0x008fda0003f05270 */
[----:B0-----:R-:W0:Y:S08]  /*16c90*/  @P0 LDC R8, c[0x0][0x44c] ;  /* 0x00011300ff080b82 */ /* 0x001e300000000800 */
[----:B------:R-:W3:Y:S01]  /*16ca0*/  @P0 LDC R3, c[0x0][0x450] ;  /* 0x00011400ff030b82 */ /* 0x000ee20000000800 */
[----:B--2---:R-:W-:Y:S02]  /*16cb0*/  @P1 IMAD.IADD R6, R9, 0x1, -R2 ;  /* 0x0000000109061824 */ /* 0x004fe400078e0a02 */
[----:B------:R-:W-:-:S02]  /*16cc0*/  IMAD.SHL.U32 R2, R17, 0x80, RZ ;  /* 0x0000008011027824 */ /* 0x000fc400078e00ff */
[----:B------:R-:W-:Y:S02]  /*16cd0*/  IMAD.IADD R31, R7, 0x1, R6 ;  /* 0x00000001071f7824 */ /* 0x000fe400078e0206 */
[----:B------:R-:W-:-:S04]  /*16ce0*/  VIADD R2, R2, 0x7f ;  /* 0x0000007f02027836 */ /* 0x000fc80000000000 */
[----:B0-----:R-:W-:-:S05]  /*16cf0*/  @P0 IMAD.HI.U32 R8, R2, R8, RZ ;  /* 0x0000000802080227 */ /* 0x001fca00078e00ff */
[----:B---3--:R-:W-:Y:S01]  /*16d00*/  @P0 SHF.R.U32.HI R2, RZ, R3, R8 ;  /* 0x00000003ff020219 */ /* 0x008fe20000011608 */
[----:B------:R-:W-:-:S04]  /*16d10*/  VIADD R3, R31, 0x5f ;  /* 0x0000005f1f037836 */ /* 0x000fc80000000000 */
[----:B------:R-:W-:-:S05]  /*16d20*/  IMAD.HI R3, R3, 0x2aaaaaab, RZ ;  /* 0x2aaaaaab03037827 */ /* 0x000fca00078e02ff */
[----:B------:R-:W-:-:S04]  /*16d30*/  SHF.R.U32.HI R4, RZ, 0x1f, R3 ;  /* 0x0000001fff047819 */ /* 0x000fc80000011603 */
[----:B------:R-:W-:Y:S02]  /*16d40*/  LEA.HI.SX32 R5, R3, R4, 0x1c ;  /* 0x0000000403057211 */ /* 0x000fe400078fe2ff */
[----:B------:R-:W-:-:S05]  /*16d50*/  IADD3 R4, R31, 0x60, -R10 ;  /* 0x000000601f047810 */ /* 0x000fca0007ffe80a */
[----:B------:R-:W-:-:S04]  /*16d60*/  IMAD.IADD R2, R4, 0x1, R2 ;  /* 0x0000000104027824 */ /* 0x000fc800078e0202 */
        /* <DEDUP_REMOVED lines=26> */
.L_x_6306:
[----:B--2---:R-:W-:Y:S02]  /*16f10*/  ISETP.NE.AND P0, PT, R14, RZ, PT ;  /* 0x000000ff0e00720c */ /* 0x004fe40003f05270 */
[----:B------:R-:W-:-:S11]  /*16f20*/  PLOP3.LUT P6, PT, PT, PT, PT, 0x8, 0x0 ;  /* 0x000000000000781c */ /* 0x000fd60003fce170 */
[----:B------:R-:W-:Y:S05]  /*16f30*/  @P0 BRA `(.L_x_6123) ;  /* 0x00000000000c0947 */ /* 0x000fea0003800000 */
[----:B------:R-:W-:-:S03]  /*16f40*/  UMOV UR4, 0xffffffff ;  /* 0xffffffff00047882 */ /* 0x000fc60000000000 */
[----:B------:R-:W-:Y:S05]  /*16f50*/  BRA.DIV UR4, `(.L_x_6124) ;  /* 0x0000007e04407947 */ /* 0x000fea000b800000 */
[----:B------:R-:W-:-:S13]  /*16f60*/  ELECT P6, URZ, PT ;  /* 0x00000000003f782f */ /* 0x000fda00038c0000 */
.L_x_6123:
        /* <DEDUP_REMOVED lines=9> */
.L_x_6309:
[----:B------:R-:W-:Y:S05]  /*17000*/  BSYNC B1 ;  /* 0x0000000000017941 */ /* 0x000fea0003800000 */
.L_x_6125:
        /* <DEDUP_REMOVED lines=10> */
.L_x_6310:
[----:B------:R-:W-:Y:S05]  /*170b0*/  BSYNC B2 ;  /* 0x0000000000027941 */ /* 0x000fea0003800000 */
.L_x_6129:
        /* <DEDUP_REMOVED lines=9> */
.L_x_6132:
[----:B------:R-:W-:Y:S05]  /*17150*/  BSYNC B2 ;  /* 0x0000000000027941 */ /* 0x000fea0003800000 */
.L_x_6131:
        /* <DEDUP_REMOVED lines=12> */
.L_x_6133:
        /* <DEDUP_REMOVED lines=13> */
.L_x_6311:
[----:B------:R-:W-:Y:S05]  /*172f0*/  BSYNC B2 ;  /* 0x0000000000027941 */ /* 0x000fea0003800000 */
.L_x_6134:
        /* <DEDUP_REMOVED lines=11> */
.L_x_6137:
[----:B------:R-:W-:Y:S05]  /*173b0*/  BSYNC B2 ;  /* 0x0000000000027941 */ /* 0x000fea0003800000 */
.L_x_6136:
        /* <DEDUP_REMOVED lines=9> */
.L_x_6138:
        /* <DEDUP_REMOVED lines=15> */
.L_x_6139:
        /* <DEDUP_REMOVED lines=15> */
.L_x_6140:
        /* <DEDUP_REMOVED lines=15> */
.L_x_6141:
        /* <DEDUP_REMOVED lines=10> */
.L_x_6128:
[----:B------:R-:W-:Y:S05]  /*177c0*/  BSYNC B1 ;  /* 0x0000000000017941 */ /* 0x000fea0003800000 */
.L_x_6127:
        /* <DEDUP_REMOVED lines=9> */
.L_x_6157:
        /* <DEDUP_REMOVED lines=11> */
.L_x_6312:
[----:B------:R-:W-:Y:S05]  /*17910*/  BSYNC B2 ;  /* 0x0000000000027941 */ /* 0x000fea0003800000 */
.L_x_6144:
        /* <DEDUP_REMOVED lines=9> */
.L_x_6147:
[----:B------:R-:W-:Y:S05]  /*179b0*/  BSYNC B2 ;  /* 0x0000000000027941 */ /* 0x000fea0003800000 */
.L_x_6146:
        /* <DEDUP_REMOVED lines=11> */
.L_x_6148:
        /* <DEDUP_REMOVED lines=13> */
.L_x_6313:
[----:B------:R-:W-:Y:S05]  /*17b40*/  BSYNC B2 ;  /* 0x0000000000027941 */ /* 0x000fea0003800000 */
.L_x_6149:
        /* <DEDUP_REMOVED lines=11> */
.L_x_6152:
[----:B------:R-:W-:Y:S05]  /*17c00*/  BSYNC B2 ;  /* 0x0000000000027941 */ /* 0x000fea0003800000 */
.L_x_6151:
        /* <DEDUP_REMOVED lines=9> */
.L_x_6153:
        /* <DEDUP_REMOVED lines=15> */
.L_x_6154:
        /* <DEDUP_REMOVED lines=15> */
.L_x_6155:
        /* <DEDUP_REMOVED lines=15> */
.L_x_6156:
        /* <DEDUP_REMOVED lines=10> */
.L_x_6143:
[----:B------:R-:W-:Y:S05]  /*18010*/  BSYNC B1 ;  /* 0x0000000000017941 */ /* 0x000fea0003800000 */
.L_x_6142:
        /* <DEDUP_REMOVED lines=8> */
.L_x_6121:
[----:B------:R-:W-:Y:S05]  /*180a0*/  BSYNC B0 ;  /* 0x0000000000007941 */ /* 0x000fea0003800000 */
.L_x_6120:
[----:B------:R-:W2:Y:S01]  /*180b0*/  LDC R0, c[0x0][0x448] ;  /* 0x00011200ff007b82 */ /* 0x000ea20000000800 */
[----:B0-----:R-:W-:Y:S01]  /*180c0*/  LEA R3, R17, 0x7f, 0x7 ;  /* 0x0000007f11037811 */ /* 0x001fe200078e38ff */
[----:B------:R-:W-:Y:S05]  /*180d0*/  @!P0 WARPSYNC.ALL ;  /* 0x0000000000008948 */ /* 0x000fea0003800000 */
[----:B------:R-:W-:Y:S01]  /*180e0*/  BSSY B7, `(.L_x_6158) ;  /* 0x0000424000077945 */ /* 0x000fe20003800000 */
[----:B------:R-:W-:Y:S01]  /*180f0*/  @!P0 BAR.SYNC.DEFER_BLOCKING 0xc, 0x180 ;  /* 0x0306000000008b1d */ /* 0x000fe20000010000 */
[----:B--2---:R-:W-:-:S13]  /*18100*/  ISETP.NE.AND P1, PT, R0, 0x1, PT ;  /* 0x000000010000780c */ /* 0x004fda0003f25270 */
[----:B------:R-:W0:Y:S08]  /*18110*/  @P1 LDC R2, c[0x0][0x44c] ;  /* 0x00011300ff021b82 */ /* 0x000e300000000800 */
        /* <DEDUP_REMOVED lines=28> */
.L_x_6159:
        /* <DEDUP_REMOVED lines=20> */
.L_x_6162:
[----:B------:R-:W-:Y:S05]  /*18420*/  BSYNC B6 ;  /* 0x0000000000067941 */ /* 0x000fea0003800000 */
.L_x_6161:
        /* <DEDUP_REMOVED lines=20> */
.L_x_6165:
        /* <DEDUP_REMOVED lines=15> */
.L_x_6164:
[----:B------:R-:W-:Y:S05]  /*18660*/  BSYNC B6 ;  /* 0x0000000000067941 */ /* 0x000fea0003800000 */
.L_x_6163:
[----:B------:R-:W2:Y:S01]  /*18670*/  LDL R21, [R1+0x1c] ;  /* 0x00001c0001157983 */ /* 0x000ea20000100800 */
[----:B------:R-:W-:Y:S01]  /*18680*/  ULDC.64 UR4, c[0x0][0xaf0] ;  /* 0x0002bc0000047ab9 */ /* 0x000fe20000000a00 */
[----:B-1----:R-:W0:Y:S01]  /*18690*/  LDC R10, c[0x0][0x430] ;  /* 0x00010c00ff0a7b82 */ /* 0x002e220000000800 */
[----:B------:R-:W-:Y:S01]  /*186a0*/  ISETP.NE.U32.AND P0, PT, RZ, UR4, PT ;  /* 0x00000004ff007c0c */ /* 0x000fe2000bf05070 */
[----:B------:R-:W1:Y:S03]  /*186b0*/  S2R R20, SR_TID.X ;  /* 0x0000000000147919 */ /* 0x000e660000002100 */
[----:B------:R-:W-:-:S13]  /*186c0*/  ISETP.NE.AND.EX P0, PT, RZ, UR5, PT, P0 ;  /* 0x00000005ff007c0c */ /* 0x000fda000bf05300 */
[----:B------:R-:W-:Y:S01]  /*186d0*/  @P0 IADD3 R2, P1, R29, UR4, RZ ;  /* 0x000000041d020c10 */ /* 0x000fe2000ff3e0ff */
[----:B------:R-:W-:Y:S01]  /*186e0*/  IMAD.MOV.U32 R11, RZ, RZ, RZ ;  /* 0x000000ffff0b7224 */ /* 0x000fe200078e00ff */
[----:B------:R-:W-:Y:S01]  /*186f0*/  LOP3.LUT R23, R23, 0xffffffdf, RZ, 0xc0, !PT ;  /* 0xffffffdf17177812 */ /* 0x000fe200078ec0ff */
[----:B------:R-:W-:Y:S01]  /*18700*/  ULDC UR4, c[0x0][0x320] ;  /* 0x0000c80000047ab9 */ /* 0x000fe20000000800 */
[----:B------:R-:W-:-:S05]  /*18710*/  @P0 IADD3.X R3, R30, UR5, RZ, P1, !PT ;  /* 0x000000051e030c10 */ /* 0x000fca0008ffe4ff */
[----:B------:R3:W4:Y:S01]  /*18720*/  @P0 LDG.E R32, desc[UR42][R2.64] ;  /* 0x0000002a02200981 */ /* 0x000722000c1e1900 */
[----:B-1----:R-:W-:-:S04]  /*18730*/  LOP3.LUT R20, R20, 0x7f, RZ, 0xc0, !PT ;  /* 0x0000007f14147812 */ /* 0x002fc800078ec0ff */
[----:B------:R-:W-:Y:S02]  /*18740*/  SHF.R.U32.HI R35, RZ, 0x3, R20 ;  /* 0x00000003ff237819 */ /* 0x000fe40000011614 */
[----:B------:R-:W1:Y:S01]  /*18750*/  S2R R20, SR_TID.X ;  /* 0x0000000000147919 */ /* 0x000e620000002100 */
[----:B0-----:R-:W-:-:S13]  /*18760*/  ISETP.NE.AND P1, PT, R10, 0x1, PT ;  /* 0x000000010a00780c */ /* 0x001fda0003f25270 */
[----:B------:R-:W0:Y:S08]  /*18770*/  @P1 LDC R5, c[0x0][0x434] ;  /* 0x00010d00ff051b82 */ /* 0x000e300000000800 */
[----:B------:R-:W5:Y:S01]  /*18780*/  @P1 LDC R4, c[0x0][0x438] ;  /* 0x00010e00ff041b82 */ /* 0x000f620000000800 */
[----:B-1----:R-:W-:-:S05]  /*18790*/  IMAD.SHL.U32 R20, R20, 0x10, RZ ;  /* 0x0000001014147824 */ /* 0x002fca00078e00ff */
[----:B------:R-:W-:Y:S01]  /*187a0*/  LOP3.LUT R20, R35, 0x70, R20, 0xf8, !PT ;  /* 0x0000007023147812 */ /* 0x000fe200078ef814 */
[----:B--2---:R-:W-:-:S04]  /*187b0*/  VIADD R0, R21, 0xffffffff ;  /* 0xffffffff15007836 */ /* 0x004fc80000000000 */
[----:B------:R-:W-:-:S05]  /*187c0*/  IMAD R8, R0, 0x60, R20 ;  /* 0x0000006000087824 */ /* 0x000fca00078e0214 */
[----:B------:R-:W-:-:S04]  /*187d0*/  ISETP.GE.AND P0, PT, R8, R31, PT ;  /* 0x0000001f0800720c */ /* 0x000fc80003f06270 */
[----:B------:R-:W-:Y:S01]  /*187e0*/  ISETP.GT.U32.OR P0, PT, R20, 0x5f, P0 ;  /* 0x0000005f1400780c */ /* 0x000fe20000704470 */
[----:B------:R-:W-:-:S04]  /*187f0*/  IMAD.IADD R8, R8, 0x1, R34 ;  /* 0x0000000108087824 */ /* 0x000fc800078e0222 */
[----:B0-----:R-:W-:-:S08]  /*18800*/  @P1 IMAD.HI.U32 R5, R8, R5, RZ ;  /* 0x0000000508051227 */ /* 0x001fd000078e00ff */
[----:B---3--:R-:W0:Y:S01]  /*18810*/  @!P0 LDC.64 R2, c[0x0][0x428] ;  /* 0x00010a00ff028b82 */ /* 0x008e220000000a00 */
[----:B------:R-:W-:Y:S01]  /*18820*/  IMAD.MOV.U32 R9, RZ, RZ, R8 ;  /* 0x000000ffff097224 */ /* 0x000fe200078e0008 */
[----:B-----5:R-:W-:-:S06]  /*18830*/  @P1 SHF.R.U32.HI R9, RZ, R4, R5 ;  /* 0x00000004ff091219 */ /* 0x020fcc0000011605 */
[----:B------:R-:W1:Y:S01]  /*18840*/  @!P0 LDC.64 R4, c[0x0][0x418] ;  /* 0x00010600ff048b82 */ /* 0x000e620000000a00 */
[--C-:B------:R-:W-:Y:S01]  /*18850*/  @!P0 SHF.R.S32.HI R7, RZ, 0x1f, R9.reuse ;  /* 0x0000001fff078819 */ /* 0x100fe20000011409 */
[----:B------:R-:W-:Y:S01]  /*18860*/  @!P0 IMAD.MOV.U32 R6, RZ, RZ, R9 ;  /* 0x000000ffff068224 */ /* 0x000fe200078e0009 */
[----:B----4-:R-:W-:-:S03]  /*18870*/  SHF.R.S32.HI R35, RZ, 0x1f, R32 ;  /* 0x0000001fff237819 */ /* 0x010fc60000011420 */
[----:B0-----:R-:W-:-:S04]  /*18880*/  @!P0 IMAD.WIDE.U32 R6, R32, R2, R6 ;  /* 0x0000000220068225 */ /* 0x001fc800078e0006 */
[----:B------:R-:W-:-:S04]  /*18890*/  @!P0 IMAD R2, R35, R2, RZ ;  /* 0x0000000223028224 */ /* 0x000fc800078e02ff */
[----:B------:R-:W-:Y:S01]  /*188a0*/  @!P0 IMAD R3, R32, R3, R2 ;  /* 0x0000000320038224 */ /* 0x000fe200078e0202 */
[----:B-1----:R-:W-:-:S03]  /*188b0*/  @!P0 LEA R4, P1, R6, R4, 0x2 ;  /* 0x0000000406048211 */ /* 0x002fc600078210ff */
[----:B------:R-:W-:-:S05]  /*188c0*/  @!P0 IMAD.IADD R3, R7, 0x1, R3 ;  /* 0x0000000107038824 */ /* 0x000fca00078e0203 */
[----:B------:R-:W-:-:S05]  /*188d0*/  @!P0 LEA.HI.X R5, R6, R5, R3, 0x2, P1 ;  /* 0x0000000506058211 */ /* 0x000fca00008f1403 */
[----:B------:R-:W2:Y:S01]  /*188e0*/  @!P0 LDG.E R11, desc[UR42][R4.64] ;  /* 0x0000002a040b8981 */ /* 0x000ea2000c1e1900 */
[----:B------:R-:W-:Y:S02]  /*188f0*/  ISETP.GT.U32.AND P0, PT, R20, 0x5f, PT ;  /* 0x0000005f1400780c */ /* 0x000fe40003f04070 */
[----:B------:R-:W0:Y:S01]  /*18900*/  S2R R20, SR_TID.X ;  /* 0x0000000000147919 */ /* 0x000e220000002100 */
[----:B------:R-:W-:-:S05]  /*18910*/  IMAD.U32 R2, RZ, RZ, UR38 ;  /* 0x00000026ff027e24 */ /* 0x000fca000f8e00ff */
[----:B------:R-:W-:-:S05]  /*18920*/  ISETP.NE.AND P2, PT, R2, 0x3, PT ;  /* 0x000000030200780c */ /* 0x000fca0003f45270 */
[----:B------:R-:W-:-:S04]  /*18930*/  @P0 LOP3.LUT R23, R23, 0x20, RZ, 0xfc, !PT ;  /* 0x0000002017170812 */ /* 0x000fc800078efcff */
[----:B------:R-:W-:Y:S01]  /*18940*/  LOP3.LUT R23, R23, 0xfffff7ff, RZ, 0xc0, !PT ;  /* 0xfffff7ff17177812 */ /* 0x000fe200078ec0ff */
[----:B0-----:R-:W-:-:S05]  /*18950*/  IMAD.SHL.U32 R20, R20, 0x8, RZ ;  /* 0x0000000814147824 */ /* 0x001fca00078e00ff */
[----:B------:R-:W-:-:S04]  /*18960*/  LOP3.LUT R20, R20, 0x38, RZ, 0xc0, !PT ;  /* 0x0000003814147812 */ /* 0x000fc800078ec0ff */
[----:B------:R-:W-:-:S04]  /*18970*/  LOP3.LUT R13, R20, 0x40, RZ, 0xfc, !PT ;  /* 0x00000040140d7812 */ /* 0x000fc800078efcff */
[----:B------:R-:W-:Y:S02]  /*18980*/  ISETP.GE.AND P4, PT, R13, UR4, PT ;  /* 0x000000040d007c0c */ /* 0x000fe4000bf86270 */
[----:B------:R-:W-:Y:S01]  /*18990*/  @P2 LOP3.LUT R23, R23, 0x800, RZ, 0xfc, !PT ;  /* 0x0000080017172812 */ /* 0x000fe200078efcff */
[----:B------:R-:W-:Y:S01]  /*189a0*/  IMAD.MOV R3, RZ, RZ, -R9 ;  /* 0x000000ffff037224 */ /* 0x000fe200078e0a09 */
[----:B------:R-:W-:Y:S02]  /*189b0*/  LOP3.LUT R12, R20, 0x80, RZ, 0xfc, !PT ;  /* 0x00000080140c7812 */ /* 0x000fe400078efcff */
[----:B------:R-:W-:Y:S01]  /*189c0*/  LOP3.LUT R23, R23, 0xffffffef, RZ, 0xc0, !PT ;  /* 0xffffffef17177812 */ /* 0x000fe200078ec0ff */
[----:B------:R-:W-:Y:S01]  /*189d0*/  IMAD R3, R10, R3, R8 ;  /* 0x000000030a037224 */ /* 0x000fe200078e0208 */
[----:B------:R-:W-:Y:S02]  /*189e0*/  ISETP.GE.AND P3, PT, R12, UR4, PT ;  /* 0x000000040c007c0c */ /* 0x000fe4000bf66270 */
[----:B------:R-:W-:-:S03]  /*189f0*/  ISETP.GE.AND P0, PT, R20, UR4, PT ;  /* 0x0000000414007c0c */ /* 0x000fc6000bf06270 */
[----:B------:R-:W-:Y:S01]  /*18a00*/  @P4 LOP3.LUT R23, R23, 0x10, RZ, 0xfc, !PT ;  /* 0x0000001017174812 */ /* 0x000fe200078efcff */
[----:B------:R-:W-:Y:S03]  /*18a10*/  STL [R1+0x8], R3 ;  /* 0x0000080301007387 */ /* 0x000fe60000100800 */
[----:B------:R-:W-:-:S04]  /*18a20*/  LOP3.LUT R23, R23, 0xfffffffe, RZ, 0xc0, !PT ;  /* 0xfffffffe17177812 */ /* 0x000fc800078ec0ff */
[----:B------:R-:W-:-:S04]  /*18a30*/  LOP3.LUT R23, R23, 0xfffffff7, RZ, 0xc0, !PT ;  /* 0xfffffff717177812 */ /* 0x000fc800078ec0ff */
[----:B------:R-:W-:Y:S01]  /*18a40*/  @P3 LOP3.LUT R23, R23, 0x8, RZ, 0xfc, !PT ;  /* 0x0000000817173812 */ /* 0x000fe200078efcff */
[----:B------:R-:W-:-:S03]  /*18a50*/  UMOV UR5, 0xffffffff ;  /* 0xffffffff00057882 */ /* 0x000fc60000000000 */
[----:B------:R-:W-:-:S04]  /*18a60*/  @P0 LOP3.LUT R23, R23, 0x1, RZ, 0xfc, !PT ;  /* 0x0000000117170812 */ /* 0x000fc800078efcff */
[----:B------:R-:W-:Y:S01]  /*18a70*/  LOP3.LUT R23, R23, 0xfffffffb, RZ, 0xc0, !PT ;  /* 0xfffffffb17177812 */ /* 0x000fe200078ec0ff */
[----:B--2---:R0:W-:Y:S02]  /*18a80*/  STL [R1], R11 ;  /* 0x0000000b01007387 */ /* 0x0041e40000100800 */
[----:B0-----:R-:W-:-:S04]  /*18a90*/  LOP3.LUT R11, R20, 0xc0, RZ, 0xfc, !PT ;  /* 0x000000c0140b7812 */ /* 0x001fc800078efcff */
[----:B------:R-:W-:-:S13]  /*18aa0*/  ISETP.GE.AND P1, PT, R11, UR4, PT ;  /* 0x000000040b007c0c */ /* 0x000fda000bf26270 */
[----:B------:R-:W-:Y:S01]  /*18ab0*/  @P1 LOP3.LUT R23, R23, 0x4, RZ, 0xfc, !PT ;  /* 0x0000000417171812 */ /* 0x000fe200078efcff */
[----:B------:R-:W-:Y:S06]  /*18ac0*/  BRA.DIV UR5, `(.L_x_6166) ;  /* 0x0000006205e87947 */ /* 0x000fec000b800000 */
.L_x_6316:
[----:B------:R-:W-:Y:S02]  /*18ad0*/  SEL R2, RZ, 0x1, P0 ;  /* 0x00000001ff027807 */ /* 0x000fe40000000000 */
[----:B------:R-:W-:-:S03]  /*18ae0*/  SHF.R.S32.HI R29, RZ, 0x1f, R18 ;  /* 0x0000001fff1d7819 */ /* 0x000fc60000011412 */
[----:B------:R0:W-:Y:S01]  /*18af0*/  STL [R1+0x60], R2 ;  /* 0x0000600201007387 */ /* 0x0001e20000100800 */
[----:B------:R-:W-:Y:S05]  /*18b00*/  @!P2 BRA `(.L_x_6167) ;  /* 0x000000000004a947 */ /* 0x000fea0003800000 */
[----:B------:R-:W-:Y:S01]  /*18b10*/  BPT.TRAP 0x1 ;  /* 0x000000040000795c */ /* 0x000fe20000300000 */
.L_x_6167:
[----:B------:R-:W-:Y:S01]  /*18b20*/  IMAD R31, R0, -0x60, R31 ;  /* 0xffffffa0001f7824 */ /* 0x000fe200078e021f */
[----:B------:R-:W-:Y:S01]  /*18b30*/  SHF.L.U32 R0, R27, 0x1f, RZ ;  /* 0x0000001f1b007819 */ /* 0x000fe200000006ff */
[----:B------:R-:W-:Y:S01]  /*18b40*/  IMAD R30, R25, 0x8, R22 ;  /* 0x00000008191e7824 */ /* 0x000fe200078e0216 */
[----:B------:R-:W-:Y:S03]  /*18b50*/  BSSY B0, `(.L_x_6168) ;  /* 0x0000003000007945 */ /* 0x000fe60003800000 */
[----:B------:R-:W1:Y:S02]  /*18b60*/  SYNCS.PHASECHK.TRANS64.TRYWAIT P0, [R30+URZ+0x32440], R0 ;  /* 0x032440001e0075a7 */ /* 0x000e64000800017f */
[----:B-1----:R-:W-:Y:S05]  /*18b70*/  @!P0 BRA `(.L_x_6169) ;  /* 0x0000006000f08947 */ /* 0x002fea0003800000 */
.L_x_6317:
[----:B------:R-:W-:Y:S05]  /*18b80*/  BSYNC B0 ;  /* 0x0000000000007941 */ /* 0x000fea0003800000 */
.L_x_6168:
[----:B0-----:R-:W1:Y:S01]  /*18b90*/  LDL R2, [R1+0x8] ;  /* 0x0000080001027983 */ /* 0x001e620000100800 */
[----:B------:R-:W-:-:S03]  /*18ba0*/  ULDC.64 UR4, c[0x0][0x300] ;  /* 0x0000c00000047ab9 */ /* 0x000fc60000000a00 */
[----:B------:R-:W2:Y:S01]  /*18bb0*/  LDL R4, [R1] ;  /* 0x0000000001047983 */ /* 0x000ea20000100800 */
[----:B------:R-:W-:Y:S01]  /*18bc0*/  LOP3.LUT R23, R23, 0xfffffffd, RZ, 0xc0, !PT ;  /* 0xfffffffd17177812 */ /* 0x000fe200078ec0ff */
[----:B------:R-:W0:Y:S02]  /*18bd0*/  S2R R7, SR_TID.X ;  /* 0x0000000000077919 */ /* 0x000e240000002100 */
[----:B0-----:R-:W-:-:S05]  /*18be0*/  IMAD.SHL.U32 R7, R7, 0x8, RZ ;  /* 0x0000000807077824 */ /* 0x001fca00078e00ff */
        /* <DEDUP_REMOVED lines=14> */
[----:B------:R-:W0:Y:S02]  /*18cd0*/  S2R R4, SR_TID.X ;  /* 0x0000000000047919 */ /* 0x000e240000002100 */
[----:B------:R-:W-:Y:S02]  /*18ce0*/  IMAD.IADD R3, R3, 0x1, R0 ;  /* 0x0000000103037824 */ /* 0x000fe400078e0200 */
[----:B------:R-:W-:Y:S02]  /*18cf0*/  IMAD R0, R29, UR4, RZ ;  /* 0x000000041d007c24 */ /* 0x000fe4000f8e02ff */
[----:B------:R-:W-:-:S04]  /*18d00*/  IMAD.WIDE.U32 R2, R18, UR4, R2 ;  /* 0x0000000412027c25 */ /* 0x000fc8000f8e0002 */
[----:B------:R-:W-:Y:S01]  /*18d10*/  IMAD R0, R18, UR5, R0 ;  /* 0x0000000512007c24 */ /* 0x000fe2000f8e0200 */
[----:B------:R-:W-:Y:S01]  /*18d20*/  ULDC.64 UR4, c[0x0][0x2e8] ;  /* 0x0000ba0000047ab9 */ /* 0x000fe20000000a00 */
[----:B0-----:R-:W-:-:S04]  /*18d30*/  LOP3.LUT R4, R4, 0x7f, RZ, 0xc0, !PT ;  /* 0x0000007f04047812 */ /* 0x001fc800078ec0ff */
[----:B-1----:R-:W-:Y:S01]  /*18d40*/  SHF.R.U32.HI R5, RZ, 0x3, R4 ;  /* 0x00000003ff057819 */ /* 0x002fe20000011604 */
[----:B------:R-:W-:Y:S01]  /*18d50*/  IMAD.IADD R4, R3, 0x1, R0 ;  /* 0x0000000103047824 */ /* 0x000fe200078e0200 */
[C---:B------:R-:W-:Y:S01]  /*18d60*/  LEA R0, P0, R2.reuse, UR4, 0x1 ;  /* 0x0000000402007c11 */ /* 0x040fe2000f8008ff */
        /* <DEDUP_REMOVED lines=61> */
.L_x_6331:
        /* <DEDUP_REMOVED lines=10> */
.L_x_6171:
        /* <DEDUP_REMOVED lines=11> */
.L_x_6172:
        /* <DEDUP_REMOVED lines=33> */
.L_x_6174:
[----:B------:R-:W-:Y:S05]  /*194a0*/  BSYNC B6 ;  /* 0x0000000000067941 */ /* 0x000fea0003800000 */
.L_x_6173:
[----:B------:R-:W2:Y:S01]  /*194b0*/  LDL R21, [R1+0x2c] ;  /* 0x00002c0001157983 */ /* 0x000ea20000100800 */
[----:B------:R-:W3:Y:S01]  /*194c0*/  LDC R6, c[0x0][0x448] ;  /* 0x00011200ff067b82 */ /* 0x000ee20000000800 */
[----:B------:R-:W-:Y:S02]  /*194d0*/  ULDC.64 UR4, c[0x0][0x298] ;  /* 0x0000a60000047ab9 */ /* 0x000fe40000000a00 */
[----:B------:R-:W4:Y:S04]  /*194e0*/  LDL R20, [R1+0x38] ;  /* 0x0000380001147983 */ /* 0x000f280000100800 */
[----:B------:R1:W5:Y:S01]  /*194f0*/  LDL R9, [R1+0x4] ;  /* 0x0000040001097983 */ /* 0x0003620000100800 */
[----:B0-----:R-:W0:Y:S01]  /*19500*/  S2R R2, SR_TID.X ;  /* 0x0000000000027919 */ /* 0x001e220000002100 */
[----:B------:R-:W1:Y:S01]  /*19510*/  S2R R0, SR_TID.X ;  /* 0x0000000000007919 */ /* 0x000e620000002100 */
[----:B---3--:R-:W-:-:S13]  /*19520*/  ISETP.NE.AND P0, PT, R6, 0x1, PT ;  /* 0x000000010600780c */ /* 0x008fda0003f05270 */
[----:B------:R-:W3:Y:S01]  /*19530*/  @P0 LDC R3, c[0x0][0x450] ;  /* 0x00011400ff030b82 */ /* 0x000ee20000000800 */
[----:B0-----:R-:W-:-:S04]  /*19540*/  LOP3.LUT R2, R2, 0x7f, RZ, 0xc0, !PT ;  /* 0x0000007f02027812 */ /* 0x001fc800078ec0ff */
[----:B------:R-:W-:Y:S01]  /*19550*/  SHF.R.U32.HI R2, RZ, 0x3, R2 ;  /* 0x00000003ff027819 */ /* 0x000fe20000011602 */
[----:B-1----:R-:W-:Y:S02]  /*19560*/  IMAD.SHL.U32 R0, R0, 0x10, RZ ;  /* 0x0000001000007824 */ /* 0x002fe400078e00ff */
[----:B--2---:R-:W-:Y:S02]  /*19570*/  IMAD.MOV.U32 R4, RZ, RZ, R21 ;  /* 0x000000ffff047224 */ /* 0x004fe400078e0015 */
[----:B----4-:R-:W-:Y:S02]  /*19580*/  IMAD.MOV.U32 R21, RZ, RZ, R20 ;  /* 0x000000ffff157224 */ /* 0x010fe400078e0014 */
[----:B------:R-:W2:Y:S01]  /*19590*/  LDL R20, [R1+0x10] ;  /* 0x0000100001147983 */ /* 0x000ea20000100800 */
[----:B------:R-:W-:Y:S01]  /*195a0*/  LOP3.LUT R0, R2, 0x70, R0, 0xf8, !PT ;  /* 0x0000007002007812 */ /* 0x000fe200078ef800 */
[----:B------:R-:W-:Y:S01]  /*195b0*/  IMAD R4, R4, UR4, RZ ;  /* 0x0000000404047c24 */ /* 0x000fe2000f8e02ff */
[----:B------:R-:W0:Y:S03]  /*195c0*/  @P0 LDC R2, c[0x0][0x44c] ;  /* 0x00011300ff020b82 */ /* 0x000e260000000800 */
[----:B------:R-:W-:-:S02]  /*195d0*/  IMAD R36, R17, 0x80, R0 ;  /* 0x0000008011247824 */ /* 0x000fc400078e0200 */
[----:B------:R-:W-:Y:S02]  /*195e0*/  IMAD R4, R37, UR5, R4 ;  /* 0x0000000525047c24 */ /* 0x000fe4000f8e0204 */
[----:B------:R-:W-:Y:S02]  /*195f0*/  IMAD.MOV.U32 R0, RZ, RZ, R36 ;  /* 0x000000ffff007224 */ /* 0x000fe400078e0024 */
        /* <DEDUP_REMOVED lines=18> */
[----:B------:R-:W-:Y:S01]  /*19720*/  SHF.R.S32.HI R4, RZ, 0x1f, R0 ;  /* 0x0000001fff047819 */ /* 0x000fe20000011400 */
[----:B------:R-:W0:Y:S04]  /*19730*/  S2R R20, SR_TID.X ;  /* 0x0000000000147919 */ /* 0x000e280000002100 */
        /* <DEDUP_REMOVED lines=15> */
[----:B0-----:R-:W-:-:S03]  /*19830*/  LOP3.LUT R20, R20, 0x7f, RZ, 0xc0, !PT ;  /* 0x0000007f14147812 */ /* 0x001fc600078ec0ff */
[----:B------:R-:W-:Y:S01]  /*19840*/  LEA.HI.X R3, R2, UR5, R3, 0x1, P0 ;  /* 0x0000000502037c11 */ /* 0x000fe200080f0c03 */
[----:B------:R-:W-:Y:S01]  /*19850*/  UMOV UR5, 0xffffffff ;  /* 0xffffffff00057882 */ /* 0x000fe20000000000 */
[----:B------:R-:W-:Y:S02]  /*19860*/  ISETP.GE.AND P1, PT, R7, UR4, PT ;  /* 0x0000000407007c0c */ /* 0x000fe4000bf26270 */
[----:B------:R-:W-:Y:S01]  /*19870*/  SHF.R.U32.HI R8, RZ, 0x3, R20 ;  /* 0x00000003ff087819 */ /* 0x000fe20000011614 */
[----:B------:R-:W-:Y:S10]  /*19880*/  BRA.DIV UR5, `(.L_x_6175) ;  /* 0x0000005e05c07947 */ /* 0x000ff4000b800000 */
[----:B------:R-:W0:Y:S01]  /*19890*/  SHFL.IDX PT, R5, R0, RZ, 0x181f ;  /* 0x00181fff00057589 */ /* 0x000e2200000e0000 */
[----:B-----5:R-:W-:Y:S02]  /*198a0*/  IMAD R2, R9, R6, RZ ;  /* 0x0000000609027224 */ /* 0x020fe400078e02ff */
[----:B------:R-:W-:Y:S01]  /*198b0*/  IMAD R17, R17, 0x80, R8 ;  /* 0x0000008011117824 */ /* 0x000fe200078e0208 */
        /* <DEDUP_REMOVED lines=77> */
.L_x_6348:
[----:B01----:R-:W-:-:S05]  /*19d90*/  VIADD R4, R17, 0x70 ;  /* 0x0000007011047836 */ /* 0x003fca0000000000 */
        /* <DEDUP_REMOVED lines=10> */
.L_x_6176:
        /* <DEDUP_REMOVED lines=28> */
.L_x_6178:
[----:B------:R-:W-:Y:S05]  /*1a000*/  BSYNC B6 ;  /* 0x0000000000067941 */ /* 0x000fea0003800000 */
.L_x_6177:
        /* <DEDUP_REMOVED lines=24> */
[----:B------:R-:W-:Y:S01]  /*1a190*/  ULDC.64 UR4, c[0x0][0x3d0] ;  /* 0x0000f40000047ab9 */ /* 0x000fe20000000a00 */
[----:B------:R-:W1:Y:S02]  /*1a1a0*/  S2R R20, SR_TID.X ;  /* 0x0000000000147919 */ /* 0x000e640000002100 */
[----:B------:R-:W-:Y:S02]  /*1a1b0*/  IMAD.IADD R3, R3, 0x1, R0 ;  /* 0x0000000103037824 */ /* 0x000fe400078e0200 */
[----:B------:R-:W2:Y:S02]  /*1a1c0*/  @P0 LDC R0, c[0x0][0x44c] ;  /* 0x00011300ff000b82 */ /* 0x000ea40000000800 */
[----:B--2---:R-:W-:-:S04]  /*1a1d0*/  @P0 IMAD.HI.U32 R0, R36, R0, RZ ;  /* 0x0000000024000227 */ /* 0x004fc800078e00ff */
[----:B-1----:R-:W-:Y:S01]  /*1a1e0*/  IMAD.SHL.U32 R20, R20, 0x8, RZ ;  /* 0x0000000814147824 */ /* 0x002fe200078e00ff */
[----:B0-----:R-:W-:-:S04]  /*1a1f0*/  @P0 SHF.R.U32.HI R4, RZ, R5, R0 ;  /* 0x00000005ff040219 */ /* 0x001fc80000011600 */
[--C-:B------:R-:W-:Y:S01]  /*1a200*/  SHF.R.S32.HI R5, RZ, 0x1f, R4.reuse ;  /* 0x0000001fff057819 */ /* 0x100fe20000011404 */
[----:B------:R-:W-:Y:S01]  /*1a210*/  IMAD.MOV R0, RZ, RZ, -R4 ;  /* 0x000000ffff007224 */ /* 0x000fe200078e0a04 */
[----:B------:R-:W-:Y:S01]  /*1a220*/  LOP3.LUT R20, R20, 0x38, RZ, 0xc0, !PT ;  /* 0x0000003814147812 */ /* 0x000fe200078ec0ff */
[----:B------:R-:W-:-:S03]  /*1a230*/  IMAD.WIDE.U32 R2, R4, UR4, R2 ;  /* 0x0000000404027c25 */ /* 0x000fc6000f8e0002 */
[----:B------:R-:W-:Y:S01]  /*1a240*/  LOP3.LUT R10, R20, 0x40, RZ, 0xfc, !PT ;  /* 0x00000040140a7812 */ /* 0x000fe200078efcff */
[----:B------:R-:W-:Y:S01]  /*1a250*/  IMAD R0, R6, R0, R36 ;  /* 0x0000000006007224 */ /* 0x000fe200078e0224 */
[C---:B------:R-:W-:Y:S01]  /*1a260*/  LOP3.LUT R9, R20.reuse, 0x80, RZ, 0xfc, !PT ;  /* 0x0000008014097812 */ /* 0x040fe200078efcff */
[----:B------:R-:W-:Y:S01]  /*1a270*/  IMAD R5, R5, UR4, RZ ;  /* 0x0000000405057c24 */ /* 0x000fe2000f8e02ff */
[----:B------:R-:W-:-:S03]  /*1a280*/  LOP3.LUT R8, R20, 0xc0, RZ, 0xfc, !PT ;  /* 0x000000c014087812 */ /* 0x000fc600078efcff */
        /* <DEDUP_REMOVED lines=96> */
.L_x_6366:
        /* <DEDUP_REMOVED lines=13> */
.L_x_6181:
[----:B------:R-:W-:Y:S05]  /*1a960*/  BSYNC B0 ;  /* 0x0000000000007941 */ /* 0x000fea0003800000 */
.L_x_6180:
[----:B------:R-:W-:Y:S01]  /*1a970*/  NOP ;  /* 0x0000000000007918 */ /* 0x000fe20000000000 */
[----:B------:R-:W-:-:S13]  /*1a980*/  PLOP3.LUT P0, PT, PT, PT, PT, 0x80, 0x0 ;  /* 0x000000000000781c */ /* 0x000fda0003f0f070 */
.L_x_6182:
        /* <DEDUP_REMOVED lines=18> */
.L_x_6367:
[----:B------:R-:W-:Y:S05]  /*1aab0*/  BSYNC B0 ;  /* 0x0000000000007941 */ /* 0x000fea0003800000 */
.L_x_6183:
[----:B------:R-:W-:-:S05]  /*1aac0*/  IMAD.U32 R0, RZ, RZ, UR38 ;  /* 0x00000026ff007e24 */ /* 0x000fca000f8e00ff */
[----:B------:R-:W-:-:S13]  /*1aad0*/  ISETP.NE.AND P0, PT, R0, 0x3, PT ;  /* 0x000000030000780c */ /* 0x000fda0003f05270 */
[----:B------:R-:W-:Y:S05]  /*1aae0*/  @!P0 BRA `(.L_x_6185) ;  /* 0x0000000000048947 */ /* 0x000fea0003800000 */
[----:B------:R-:W-:Y:S01]  /*1aaf0*/  BPT.TRAP 0x1 ;  /* 0x000000040000795c */ /* 0x000fe20000300000 */
.L_x_6185:
[----:B0-----:R-:W-:Y:S01]  /*1ab00*/  SHF.L.U32 R3, R27, 0x1f, RZ ;  /* 0x0000001f1b037819 */ /* 0x001fe200000006ff */
[----:B------:R-:W-:Y:S03]  /*1ab10*/  BSSY B0, `(.L_x_6186) ;  /* 0x0000003000007945 */ /* 0x000fe60003800000 */
[----:B------:R-:W0:Y:S02]  /*1ab20*/  SYNCS.PHASECHK.TRANS64.TRYWAIT P0, [R30+URZ+0x32460], R3 ;  /* 0x032460031e0075a7 */ /* 0x000e24000800017f */
[----:B0-----:R-:W-:Y:S05]  /*1ab30*/  @!P0 BRA `(.L_x_6187) ;  /* 0x0000006400388947 */ /* 0x001fea0003800000 */
.L_x_6368:
[----:B------:R-:W-:Y:S05]  /*1ab40*/  BSYNC B0 ;  /* 0x0000000000007941 */ /* 0x000fea0003800000 */
.L_x_6186:
[----:B------:R-:W3:Y:S01]  /*1ab50*/  LDL.LU R0, [R1+0x44] ;  /* 0x0000440001007983 */ /* 0x000ee20000300800 */
[----:B------:R-:W-:-:S03]  /*1ab60*/  ULDC.64 UR4, c[0x0][0x328] ;  /* 0x0000ca0000047ab9 */ /* 0x000fc60000000a00 */
[----:B------:R-:W4:Y:S04]  /*1ab70*/  LDL.LU R2, [R1+0x8] ;  /* 0x0000080001027983 */ /* 0x000f280000300800 */
[----:B------:R-:W5:Y:S04]  /*1ab80*/  LDL.LU R7, [R1+0x48] ;  /* 0x0000480001077983 */ /* 0x000f680000300800 */
[----:B--2---:R-:W2:Y:S04]  /*1ab90*/  LDL.LU R6, [R1] ;  /* 0x0000000001067983 */ /* 0x004ea80000300800 */
[----:B------:R-:W2:Y:S01]  /*1aba0*/  LDL.LU R4, [R1+0x60] ;  /* 0x0000600001047983 */ /* 0x000ea20000300800 */
[----:B------:R-:W-:-:S02]  /*1abb0*/  LOP3.LUT P3, RZ, R23, 0x10, RZ, 0xc0, !PT ;  /* 0x0000001017ff7812 */ /* 0x000fc4000786c0ff */
[C---:B------:R-:W-:Y:S02]  /*1abc0*/  LOP3.LUT P2, RZ, R23.reuse, 0x8, RZ, 0xc0, !PT ;  /* 0x0000000817ff7812 */ /* 0x040fe4000784c0ff */
[C---:B------:R-:W-:Y:S02]  /*1abd0*/  LOP3.LUT P1, RZ, R23.reuse, 0x4, RZ, 0xc0, !PT ;  /* 0x0000000417ff7812 */ /* 0x040fe4000782c0ff */
[----:B------:R-:W-:Y:S01]  /*1abe0*/  LOP3.LUT P4, RZ, R23, 0x1, RZ, 0xc0, !PT ;  /* 0x0000000117ff7812 */ /* 0x000fe2000788c0ff */
[----:B---3--:R-:W-:-:S04]  /*1abf0*/  IMAD R0, R0, UR4, RZ ;  /* 0x0000000400007c24 */ /* 0x008fc8000f8e02ff */
[C---:B----4-:R-:W-:Y:S02]  /*1ac00*/  IMAD R5, R2.reuse, UR5, R0 ;  /* 0x0000000502057c24 */ /* 0x050fe4000f8e0200 */
[----:B0-----:R-:W-:Y:S01]  /*1ac10*/  IMAD.WIDE.U32 R2, R2, UR4, RZ ;  /* 0x0000000402027c25 */ /* 0x001fe2000f8e00ff */
[----:B------:R-:W-:-:S03]  /*1ac20*/  ULDC.64 UR4, c[0x0][0x338] ;  /* 0x0000ce0000047ab9 */ /* 0x000fc60000000a00 */
[----:B------:R-:W-:Y:S02]  /*1ac30*/  IMAD.IADD R3, R3, 0x1, R5 ;  /* 0x0000000103037824 */ /* 0x000fe400078e0205 */
[----:B-----5:R-:W-:Y:S01]  /*1ac40*/  IMAD R0, R7, UR4, RZ ;  /* 0x0000000407007c24 */ /* 0x020fe2000f8e02ff */
        /* <DEDUP_REMOVED lines=15> */
[----:B------:R-:W-:Y:S01]  /*1ad40*/  IADD3 R0, R3, R0, R4 ;  /* 0x0000000003007210 */ /* 0x000fe20007ffe004 */
        /* <DEDUP_REMOVED lines=73> */
.L_x_6382:
        /* <DEDUP_REMOVED lines=15> */
.L_x_6189:
        /* <DEDUP_REMOVED lines=11> */
.L_x_6190:
[----:B------:R-:W2:Y:S01]  /*1b380*/  LDL R2, [R1+0x1c] ;  /* 0x00001c0001027983 */ /* 0x000ea20000100800 */
[----:B------:R0:W-:Y:S01]  /*1b390*/  SYNCS.ARRIVE.TRANS64.A1T0 RZ, [R30+URZ+0x32450], RZ ;  /* 0x032450ff1eff79a7 */ /* 0x0001e2000810003f */
[----:B------:R-:W-:Y:S01]  /*1b3a0*/  BSSY B0, `(.L_x_6191) ;  /* 0x00000e0000007945 */ /* 0x000fe20003800000 */
[----:B--2---:R-:W-:-:S13]  /*1b3b0*/  ISETP.GE.AND P0, PT, R2, 0x2, PT ;  /* 0x000000020200780c */ /* 0x004fda0003f06270 */
[----:B0-----:R-:W-:Y:S05]  /*1b3c0*/  @!P0 BRA `(.L_x_6192) ;  /* 0x0000000c00748947 */ /* 0x001fea0003800000 */
[----:B------:R-:W-:-:S07]  /*1b3d0*/  VIADD R10, R2, 0xfffffffe ;  /* 0xfffffffe020a7836 */ /* 0x000fce0000000000 */
.L_x_6205:
[----:B0-----:R-:W0:Y:S01]  /*1b3e0*/  S2R R2, SR_TID.X ;  /* 0x0000000000027919 */ /* 0x001e220000002100 */
[----:B------:R-:W1:Y:S01]  /*1b3f0*/  LDC R8, c[0x0][0x430] ;  /* 0x00010c00ff087b82 */ /* 0x000e620000000800 */
[----:B------:R-:W-:Y:S01]  /*1b400*/  IMAD R9, R10, 0x60, R34 ;  /* 0x000000600a097824 */ /* 0x000fe200078e0222 */
[----:B--2---:R-:W2:Y:S01]  /*1b410*/  S2R R4, SR_TID.X ;  /* 0x0000000000047919 */ /* 0x004ea20000002100 */
        /* <DEDUP_REMOVED lines=12> */
[----:B---3--:R-:W3:Y:S01]  /*1b4e0*/  @!P1 LDC.64 R6, c[0x0][0x418] ;  /* 0x00010600ff069b82 */ /* 0x008ee20000000a00 */
[----:B-1----:R-:W-:-:S05]  /*1b4f0*/  @P0 IMAD.HI.U32 R2, R9, R2, RZ ;  /* 0x0000000209020227 */ /* 0x002fca00078e00ff */
[----:B0-----:R-:W-:-:S04]  /*1b500*/  @P0 SHF.R.U32.HI R11, RZ, R3, R2 ;  /* 0x00000003ff0b0219 */ /* 0x001fc80000011602 */
[----:B------:R-:W-:Y:S01]  /*1b510*/  @!P1 SHF.R.S32.HI R3, RZ, 0x1f, R11 ;  /* 0x0000001fff039819 */ /* 0x000fe2000001140b */
[----:B--2---:R-:W-:-:S04]  /*1b520*/  @!P1 IMAD R2, R35, R4, RZ ;  /* 0x0000000423029224 */ /* 0x004fc800078e02ff */
[----:B------:R-:W-:Y:S02]  /*1b530*/  @!P1 IMAD R5, R32, R5, R2 ;  /* 0x0000000520059224 */ /* 0x000fe400078e0202 */
[----:B------:R-:W-:-:S04]  /*1b540*/  @!P1 IMAD.MOV.U32 R2, RZ, RZ, R11 ;  /* 0x000000ffff029224 */ /* 0x000fc800078e000b */
[----:B------:R-:W-:-:S04]  /*1b550*/  @!P1 IMAD.WIDE.U32 R2, R32, R4, R2 ;  /* 0x0000000420029225 */ /* 0x000fc800078e0002 */
[----:B------:R-:W-:Y:S01]  /*1b560*/  @!P1 IMAD.IADD R5, R5, 0x1, R3 ;  /* 0x0000000105059824 */ /* 0x000fe200078e0203 */
[C---:B---3--:R-:W-:Y:S01]  /*1b570*/  @!P1 LEA R6, P0, R2.reuse, R6, 0x2 ;  /* 0x0000000602069211 */ /* 0x048fe200078010ff */
[----:B------:R-:W-:Y:S02]  /*1b580*/  IMAD.MOV.U32 R4, RZ, RZ, RZ ;  /* 0x000000ffff047224 */ /* 0x000fe400078e00ff */
[----:B------:R-:W-:Y:S01]  /*1b590*/  IMAD.U32 R12, RZ, RZ, UR38 ;  /* 0x00000026ff0c7e24 */ /* 0x000fe2000f8e00ff */
        /* <DEDUP_REMOVED lines=8> */
[----:B------:R-:W-:Y:S01]  /*1b620*/  IMAD.MOV.U32 R2, RZ, RZ, R10 ;  /* 0x000000ffff027224 */ /* 0x000fe200078e000a */
[----:B------:R-:W-:Y:S01]  /*1b630*/  SEL R25, R25, RZ, P0 ;  /* 0x000000ff19197207 */ /* 0x000fe20000000000 */
[----:B------:R-:W-:-:S02]  /*1b640*/  IMAD R5, R8, R5, R9 ;  /* 0x0000000508057224 */ /* 0x000fc400078e0209 */
[----:B------:R-:W-:Y:S01]  /*1b650*/  VIADD R10, R10, 0xffffffff ;  /* 0xffffffff0a0a7836 */ /* 0x000fe20000000000 */
[----:B------:R-:W-:Y:S01]  /*1b660*/  ISETP.GT.AND P2, PT, R2, RZ, PT ;  /* 0x000000ff0200720c */ /* 0x000fe20003f44270 */
[----:B0-----:R-:W-:-:S12]  /*1b670*/  @!P1 BRA `(.L_x_6193) ;  /* 0x0000000000049947 */ /* 0x001fd80003800000 */
[----:B------:R-:W-:Y:S01]  /*1b680*/  BPT.TRAP 0x1 ;  /* 0x000000040000795c */ /* 0x000fe20000300000 */
.L_x_6193:
[----:B------:R-:W-:Y:S01]  /*1b690*/  IMAD R6, R25, 0x8, R22 ;  /* 0x0000000819067824 */ /* 0x000fe200078e0216 */
[----:B------:R-:W-:Y:S01]  /*1b6a0*/  SHF.L.U32 R21, R27, 0x1f, RZ ;  /* 0x0000001f1b157819 */ /* 0x000fe200000006ff */
[----:B------:R-:W-:Y:S01]  /*1b6b0*/  BSSY B1, `(.L_x_6194) ;  /* 0x0000004000017945 */ /* 0x000fe20003800000 */
[----:B------:R-:W-:Y:S02]  /*1b6c0*/  SHF.R.S32.HI R17, RZ, 0x1f, R5 ;  /* 0x0000001fff117819 */ /* 0x000fe40000011405 */
[----:B------:R-:W0:Y:S02]  /*1b6d0*/  SYNCS.PHASECHK.TRANS64.TRYWAIT P0, [R6+URZ+0x32440], R21 ;  /* 0x03244015060075a7 */ /* 0x000e24000800017f */
[----:B0-----:R-:W-:Y:S05]  /*1b6e0*/  @!P0 BRA `(.L_x_6195) ;  /* 0x0000006000a08947 */ /* 0x001fea0003800000 */
.L_x_6383:
[----:B------:R-:W-:Y:S05]  /*1b6f0*/  BSYNC B1 ;  /* 0x0000000000017941 */ /* 0x000fea0003800000 */
.L_x_6194:
        /* <DEDUP_REMOVED lines=52> */
.L_x_6397:
        /* <DEDUP_REMOVED lines=8> */
.L_x_6197:
        /* <DEDUP_REMOVED lines=11> */
.L_x_6198:
[----:B------:R2:W-:Y:S01]  /*1bb70*/  SYNCS.ARRIVE.TRANS64.A1T0 RZ, [R6+URZ+0x32430], RZ ;  /* 0x032430ff06ff79a7 */ /* 0x0005e2000810003f */
[----:B------:R-:W-:Y:S05]  /*1bb80*/  @!P3 BRA `(.L_x_6199) ;  /* 0x000000000004b947 */ /* 0x000fea0003800000 */
[----:B------:R-:W-:Y:S01]  /*1bb90*/  BPT.TRAP 0x1 ;  /* 0x000000040000795c */ /* 0x000fe20000300000 */
.L_x_6199:
[----:B------:R-:W3:Y:S01]  /*1bba0*/  SYNCS.PHASECHK.TRANS64.TRYWAIT P0, [R6+URZ+0x32460], R21 ;  /* 0x03246015060075a7 */ /* 0x000ee2000800017f */
[----:B------:R-:W-:Y:S04]  /*1bbb0*/  BSSY B1, `(.L_x_6200) ;  /* 0x0000002000017945 */ /* 0x000fe80003800000 */
[----:B---3--:R-:W-:Y:S05]  /*1bbc0*/  @!P0 BRA `(.L_x_6201) ;  /* 0x0000006400208947 */ /* 0x008fea0003800000 */
.L_x_6398:
[----:B------:R-:W-:Y:S05]  /*1bbd0*/  BSYNC B1 ;  /* 0x0000000000017941 */ /* 0x000fea0003800000 */
.L_x_6200:
[----:B------:R-:W-:Y:S01]  /*1bbe0*/  ULDC.64 UR4, c[0x0][0x328] ;  /* 0x0000ca0000047ab9 */ /* 0x000fe20000000a00 */
[----:B------:R-:W-:Y:S01]  /*1bbf0*/  LOP3.LUT P5, RZ, R23, 0x1, RZ, 0xc0, !PT ;  /* 0x0000000117ff7812 */ /* 0x000fe200078ac0ff */
[----:B------:R-:W-:Y:S01]  /*1bc00*/  IMAD R2, R17, UR4, RZ ;  /* 0x0000000411027c24 */ /* 0x000fe2000f8e02ff */
[----:B------:R-:W-:Y:S01]  /*1bc10*/  LOP3.LUT P4, RZ, R23, 0x10, RZ, 0xc0, !PT ;  /* 0x0000001017ff7812 */ /* 0x000fe2000788c0ff */
[----:B-1----:R-:W-:Y:S01]  /*1bc20*/  IMAD R8, R25, 0x6000, R33 ;  /* 0x0000600019087824 */ /* 0x002fe200078e0221 */
        /* <DEDUP_REMOVED lines=63> */
.L_x_6412:
        /* <DEDUP_REMOVED lines=11> */
.L_x_6203:
        /* <DEDUP_REMOVED lines=11> */
.L_x_6204:
[----:B------:R0:W-:Y:S01]  /*1c180*/  SYNCS.ARRIVE.TRANS64.A1T0 RZ, [R6+URZ+0x32450], RZ ;  /* 0x032450ff06ff79a7 */ /* 0x0001e2000810003f */
[----:B------:R-:W-:Y:S05]  /*1c190*/  @P2 BRA `(.L_x_6205) ;  /* 0xfffffff000902947 */ /* 0x000fea000383ffff */
.L_x_6192:
[----:B------:R-:W-:Y:S05]  /*1c1a0*/  BSYNC B0 ;  /* 0x0000000000007941 */ /* 0x000fea0003800000 */
.L_x_6191:
        /* <DEDUP_REMOVED lines=20> */
.L_x_6207:
[----:B------:R-:W-:Y:S05]  /*1c2f0*/  BSYNC B0 ;  /* 0x0000000000007941 */ /* 0x000fea0003800000 */
.L_x_6206:
[----:B------:R-:W-:Y:S02]  /*1c300*/  LOP3.LUT R27, R27, R0, RZ, 0x3c, !PT ;  /* 0x000000001b1b7212 */ /* 0x000fe400078e3cff */
[----:B------:R-:W-:-:S07]  /*1c310*/  SEL R25, R25, RZ, P0 ;  /* 0x000000ff19197207 */ /* 0x000fce0000000000 */
.L_x_6160:
[----:B------:R-:W-:Y:S05]  /*1c320*/  BSYNC B7 ;  /* 0x0000000000077941 */ /* 0x000fea0003800000 */
.L_x_6158:
        /* <DEDUP_REMOVED lines=11> */
.L_x_6208:
        /* <DEDUP_REMOVED lines=36> */
.L_x_6422:
[----:B------:R-:W-:Y:S02]  /*1c620*/  ULDC UR4, c[0x0][0xd38] ;  /* 0x00034e0000047ab9 */ /* 0x000fe40000000800 */
[----:B------:R-:W-:-:S04]  /*1c630*/  IMAD.U32 R7, RZ, RZ, UR4 ;  /* 0x00000004ff077e24 */ /* 0x000fc8000f8e00ff */
[----:B--2---:R-:W-:-:S04]  /*1c640*/  IMAD R14, R14, R7, RZ ;  /* 0x000000070e0e7224 */ /* 0x004fc800078e02ff */
[----:B------:R-:W-:-:S05]  /*1c650*/  IMAD.IADD R9, R4, 0x1, R14 ;  /* 0x0000000104097824 */ /* 0x000fca00078e020e */
[----:B------:R-:W-:-:S13]  /*1c660*/  ISETP.GT.AND P6, PT, R9, R0, PT ;  /* 0x000000000900720c */ /* 0x000fda0003fc4270 */
[----:B------:R-:W-:Y:S05]  /*1c670*/  @P6 BRA `(.L_x_6211) ;  /* 0x00000000009c6947 */ /* 0x000fea0003800000 */
.L_x_6216:
        /* <DEDUP_REMOVED lines=14> */
.L_x_6214:
[----:B------:R-:W-:Y:S05]  /*1c760*/  BSYNC B0 ;  /* 0x0000000000007941 */ /* 0x000fea0003800000 */
.L_x_6213:
        /* <DEDUP_REMOVED lines=18> */
.L_x_6430:
[----:B------:R-:W-:Y:S02]  /*1c890*/  ULDC UR4, c[0x0][0xd38] ;  /* 0x00034e0000047ab9 */ /* 0x000fe40000000800 */
[----:B------:R-:W-:-:S04]  /*1c8a0*/  IMAD.U32 R7, RZ, RZ, UR4 ;  /* 0x00000004ff077e24 */ /* 0x000fc8000f8e00ff */
[----:B--2---:R-:W-:-:S04]  /*1c8b0*/  IMAD R14, R14, R7, RZ ;  /* 0x000000070e0e7224 */ /* 0x004fc800078e02ff */
[----:B------:R-:W-:-:S05]  /*1c8c0*/  IMAD.IADD R9, R14, 0x1, R9 ;  /* 0x000000010e097824 */ /* 0x000fca00078e0209 */
[----:B------:R-:W-:-:S13]  /*1c8d0*/  ISETP.GT.AND P6, PT, R9, R0, PT ;  /* 0x000000000900720c */ /* 0x000fda0003fc4270 */
[----:B------:R-:W-:Y:S05]  /*1c8e0*/  @!P6 BRA `(.L_x_6216) ;  /* 0xfffffffc0064e947 */ /* 0x000fea000383ffff */
.L_x_6211:
        /* <DEDUP_REMOVED lines=8> */
.L_x_6434:
[----:B------:R-:W-:Y:S01]  /*1c970*/  ISETP.NE.AND P0, PT, R3, RZ, PT ;  /* 0x000000ff0300720c */ /* 0x000fe20003f05270 */
[----:B------:R-:W-:-:S12]  /*1c980*/  IMAD.MOV.U32 R14, RZ, RZ, RZ ;  /* 0x000000ffff0e7224 */ /* 0x000fd800078e00ff */
[----:B------:R-:W-:Y:S05]  /*1c990*/  @!P0 BRA `(.L_x_6218) ;  /* 0x0000000000108947 */ /* 0x000fea0003800000 */
[----:B------:R-:W-:Y:S01]  /*1c9a0*/  UMOV UR4, 0xffffffff ;  /* 0xffffffff00047882 */ /* 0x000fe20000000000 */
[----:B------:R-:W-:Y:S02]  /*1c9b0*/  VIADD R12, R4, 0xffffffff ;  /* 0xffffffff040c7836 */ /* 0x000fe40000000000 */
[----:B------:R-:W-:Y:S05]  /*1c9c0*/  BRA.DIV UR4, `(.L_x_6219) ;  /* 0x0000006604a47947 */ /* 0x000fea000b800000 */
[----:B------:R4:W0:Y:S02]  /*1c9d0*/  SHFL.IDX PT, R14, R2, R12, 0x1f ;  /* 0x00001f0c020e7589 */ /* 0x00082400000e0000 */
.L_x_6218:
        /* <DEDUP_REMOVED lines=66> */
.L_x_6212:
[----:B------:R-:W-:Y:S01]  /*1ce00*/  UMOV UR4, URZ ;  /* 0x0000003f00047c82 */ /* 0x000fe20008000000 */
[----:B------:R-:W-:Y:S01]  /*1ce10*/  UMOV UR5, URZ ;  /* 0x0000003f00057c82 */ /* 0x000fe20008000000 */
[----:B------:R-:W-:Y:S01]  /*1ce20*/  ULDC UR6, c[0x0][0xd3c] ;  /* 0x00034f0000067ab9 */ /* 0x000fe20000000800 */
[----:B------:R-:W-:Y:S02]  /*1ce30*/  IMAD.MOV.U32 R16, RZ, RZ, R0 ;  /* 0x000000ffff107224 */ /* 0x000fe400078e0000 */
[----:B------:R-:W-:Y:S02]  /*1ce40*/  IMAD.U32 R17, RZ, RZ, UR4 ;  /* 0x00000004ff117e24 */ /* 0x000fe4000f8e00ff */
[----:B------:R-:W-:Y:S02]  /*1ce50*/  IMAD.U32 R18, RZ, RZ, UR5 ;  /* 0x00000005ff127e24 */ /* 0x000fe4000f8e00ff */
[----:B------:R-:W-:-:S07]  /*1ce60*/  IMAD.U32 R19, RZ, RZ, UR6 ;  /* 0x00000006ff137e24 */ /* 0x000fce000f8e00ff */
.L_x_6220:
        /* <DEDUP_REMOVED lines=10> */
.L_x_6209:
[----:B------:R-:W-:Y:S02]  /*1cf10*/  ULDC UR4, c[0x0][0xd3c] ;  /* 0x00034f0000047ab9 */ /* 0x000fe40000000800 */
[----:B0-----:R-:W-:-:S13]  /*1cf20*/  ISETP.GE.AND P0, PT, R19, UR4, PT ;  /* 0x0000000413007c0c */ /* 0x001fda000bf06270 */
[----:B------:R-:W-:Y:S05]  /*1cf30*/  @!P0 BRA `(.L_x_6221) ;  /* 0xffffff9800188947 */ /* 0x000fea000383ffff */
[----:B------:R-:W-:Y:S05]  /*1cf40*/  BSYNC B8 ;  /* 0x0000000000087941 */ /* 0x000fea0003800000 */
.L_x_6116:
        /* <DEDUP_REMOVED lines=12> */
.L_x_6437:
[----:B------:R-:W-:Y:S05]  /*1d010*/  BSYNC B0 ;  /* 0x0000000000007941 */ /* 0x000fea0003800000 */
.L_x_6222:
[----:B------:R-:W-:-:S03]  /*1d020*/  UMOV UR4, 0xffffffff ;  /* 0xffffffff00047882 */ /* 0x000fc60000000000 */
[----:B------:R-:W-:Y:S05]  /*1d030*/  BRA.DIV UR4, `(.L_x_6224) ;  /* 0x0000006204407947 */ /* 0x000fea000b800000 */
[----:B0-----:R-:W0:Y:S02]  /*1d040*/  S2R R0, SR_TID.X ;  /* 0x0000000000007919 */ /* 0x001e240000002100 */
[----:B0-----:R-:W-:-:S04]  /*1d050*/  SHF.R.U32.HI R0, RZ, 0x5, R0 ;  /* 0x00000005ff007819 */ /* 0x001fc80000011600 */
[----:B------:R-:W-:-:S05]  /*1d060*/  LOP3.LUT R0, R0, 0x3, RZ, 0xc0, !PT ;  /* 0x0000000300007812 */ /* 0x000fca00078ec0ff */
[----:B------:R0:W1:Y:S02]  /*1d070*/  SHFL.IDX PT, R14, R0, RZ, 0x1f ;  /* 0x00001fff000e7589 */ /* 0x00006400000e0000 */
.L_x_6440:
[----:B-1----:R-:W-:-:S13]  /*1d080*/  ISETP.NE.AND P0, PT, R14, RZ, PT ;  /* 0x000000ff0e00720c */ /* 0x002fda0003f05270 */
[----:B------:R-:W-:Y:S05]  /*1d090*/  @P0 BRA `(.L_x_5948) ;  /* 0x0000000000880947 */ /* 0x000fea0003800000 */
[----:B------:R-:W-:-:S03]  /*1d0a0*/  UMOV UR4, 0xffffffff ;  /* 0xffffffff00047882 */ /* 0x000fc60000000000 */
[----:B------:R-:W-:Y:S05]  /*1d0b0*/  BRA.DIV UR4, `(.L_x_6225) ;  /* 0x0000006204547947 */ /* 0x000fea000b800000 */
[----:B------:R-:W-:-:S13]  /*1d0c0*/  ELECT P6, URZ, PT ;  /* 0x00000000003f782f */ /* 0x000fda00038c0000 */
.L_x_6443:
[----:B------:R-:W-:Y:S05]  /*1d0d0*/  @!P6 BRA `(.L_x_5948) ;  /* 0x000000000078e947 */ /* 0x000fea0003800000 */
[----:B------:R-:W-:-:S06]  /*1d0e0*/  ULOP3.LUT UR4, UR36, 0x2, URZ, 0xfc, !UPT ;  /* 0x0000000224047892 */ /* 0x000fcc000f8efc3f */
[----:B0-----:R-:W-:-:S05]  /*1d0f0*/  IMAD.U32 R0, RZ, RZ, UR4 ;  /* 0x00000004ff007e24 */ /* 0x001fca000f8e00ff */
[----:B------:R-:W-:-:S13]  /*1d100*/  ISETP.NE.AND P0, PT, R0, 0x3, PT ;  /* 0x000000030000780c */ /* 0x000fda0003f05270 */
[----:B------:R-:W-:Y:S05]  /*1d110*/  @!P0 BRA `(.L_x_6226) ;  /* 0x0000000000048947 */ /* 0x000fea0003800000 */
[----:B------:R-:W-:Y:S01]  /*1d120*/  BPT.TRAP 0x1 ;  /* 0x000000040000795c */ /* 0x000fe20000300000 */
.L_x_6226:
[----:B------:R-:W-:Y:S01]  /*1d130*/  IMAD R3, R25, 0x8, R5 ;  /* 0x0000000819037824 */ /* 0x000fe200078e0205 */
[----:B------:R-:W-:Y:S01]  /*1d140*/  SHF.L.U32 R2, R27, 0x1f, RZ ;  /* 0x0000001f1b027819 */ /* 0x000fe200000006ff */
[----:B------:R-:W-:-:S03]  /*1d150*/  VIADD R25, R25, 0x1 ;  /* 0x0000000119197836 */ /* 0x000fc60000000000 */
[----:B------:R-:W0:Y:S02]  /*1d160*/  SYNCS.PHASECHK.TRANS64.TRYWAIT P1, [R3+URZ+0x32440], R2 ;  /* 0x03244002030075a7 */ /* 0x000e24000802017f */
[----:B------:R-:W-:-:S04]  /*1d170*/  ISETP.NE.AND P2, PT, R25, 0x2, PT ;  /* 0x000000021900780c */ /* 0x000fc80003f45270 */
[----:B------:R-:W-:Y:S01]  /*1d180*/  SEL R0, RZ, 0x1, P2 ;  /* 0x00000001ff007807 */ /* 0x000fe20001000000 */
[----:B0-----:R-:W-:Y:S08]  /*1d190*/  @!P1 BRA `(.L_x_6227) ;  /* 0x00000060003c9947 */ /* 0x001ff00003800000 */
.L_x_6444:
[----:B------:R-:W-:Y:S02]  /*1d1a0*/  SEL R25, R25, RZ, P2 ;  /* 0x000000ff19197207 */ /* 0x000fe40001000000 */
[----:B------:R-:W-:Y:S01]  /*1d1b0*/  LOP3.LUT R0, R27, R0, RZ, 0x3c, !PT ;  /* 0x000000001b007212 */ /* 0x000fe200078e3cff */
[----:B------:R-:W-:Y:S06]  /*1d1c0*/  @!P0 BRA `(.L_x_6228) ;  /* 0x0000000000048947 */ /* 0x000fec0003800000 */
[----:B------:R-:W-:Y:S01]  /*1d1d0*/  BPT.TRAP 0x1 ;  /* 0x000000040000795c */ /* 0x000fe20000300000 */
.L_x_6228:
[----:B------:R-:W-:Y:S01]  /*1d1e0*/  IMAD R25, R25, 0x8, R5 ;  /* 0x0000000819197824 */ /* 0x000fe200078e0205 */
[----:B------:R-:W-:-:S04]  /*1d1f0*/  SHF.L.U32 R0, R0, 0x1f, RZ ;  /* 0x0000001f00007819 */ /* 0x000fc800000006ff */
[----:B------:R-:W1:Y:S02]  /*1d200*/  SYNCS.PHASECHK.TRANS64.TRYWAIT P1, [R25+URZ+0x32440], R0 ;  /* 0x03244000190075a7 */ /* 0x000e64000802017f */
[----:B-1----:R-:W-:Y:S05]  /*1d210*/  @!P1 BRA `(.L_x_6229) ;  /* 0x0000006000309947 */ /* 0x002fea0003800000 */
.L_x_6445:
[----:B------:R-:W-:Y:S05]  /*1d220*/  @!P0 BRA `(.L_x_6230) ;  /* 0x0000000000048947 */ /* 0x000fea0003800000 */
[----:B------:R-:W-:Y:S01]  /*1d230*/  BPT.TRAP 0x1 ;  /* 0x000000040000795c */ /* 0x000fe20000300000 */
.L_x_6230:
[----:B------:R-:W5:Y:S02]  /*1d240*/  SYNCS.PHASECHK.TRANS64.TRYWAIT P1, [R3+URZ+0x32460], R2 ;  /* 0x03246002030075a7 */ /* 0x000f64000802017f */
[----:B-----5:R-:W-:Y:S05]  /*1d250*/  @!P1 BRA `(.L_x_6231) ;  /* 0x0000006000349947 */ /* 0x020fea0003800000 */
.L_x_6446:
[----:B------:R-:W-:Y:S05]  /*1d260*/  @!P0 BRA `(.L_x_6232) ;  /* 0x0000000000048947 */ /* 0x000fea0003800000 */
[----:B------:R-:W-:Y:S01]  /*1d270*/  BPT.TRAP 0x1 ;  /* 0x000000040000795c */ /* 0x000fe20000300000 */
.L_x_6232:
[----:B------:R0:W0:Y:S02]  /*1d280*/  SYNCS.PHASECHK.TRANS64.TRYWAIT P0, [R25+URZ+0x32460], R0 ;  /* 0x03246000190075a7 */ /* 0x000024000800017f */
[----:B0-----:R-:W-:Y:S05]  /*1d290*/  @!P0 NANOSLEEP.SYNCS 0x989680 ;  /* 0x009896800000895d */ /* 0x001fea0003900000 */
[----:B------:R-:W0:Y:S02]  /*1d2a0*/  @!P0 SYNCS.PHASECHK.TRANS64 P0, [R25+URZ+0x32460], R0 ;  /* 0x03246000190085a7 */ /* 0x000e24000800007f */
[----:B0-----:R-:W-:Y:S05]  /*1d2b0*/  @!P0 BRA `(.L_x_6232) ;  /* 0xfffffffc00f08947 */ /* 0x001fea000383ffff */
.L_x_5948:
[----:B------:R-:W-:Y:S05]  /*1d2c0*/  BSYNC B9 ;  /* 0x0000000000097941 */ /* 0x000fea0003800000 */
.L_x_5945:
[----:B------:R-:W-:Y:S05]  /*1d2d0*/  EXIT ;  /* 0x000000000000794d */ /* 0x000fea0003800000 */
.L_x_5966:
[----:B0-----:R0:W1:Y:S02]  /*1d2e0*/  SYNCS.PHASECHK.TRANS64.TRYWAIT P5, [R86+URZ+0x32490], R101 ;  /* 0x03249065560075a7 */ /* 0x00106400080a017f */
[----:B-1----:R-:W-:Y:S05]  /*1d2f0*/  @!P5 NANOSLEEP.SYNCS 0x989680 ;  /* 0x009896800000d95d */ /* 0x002fea0003900000 */
[----:B------:R-:W1:Y:S02]  /*1d300*/  @!P5 SYNCS.PHASECHK.TRANS64 P5, [R86+URZ+0x32490], R101 ;  /* 0x032490655600d5a7 */ /* 0x000e6400080a007f */
[----:B-1----:R-:W-:Y:S05]  /*1d310*/  @!P5 BRA `(.L_x_5966) ;  /* 0xfffffffc00f0d947 */ /* 0x002fea000383ffff */
[----:B------:R-:W-:Y:S05]  /*1d320*/  BRA `(.L_x_6233) ;  /* 0xfffffe5800907947 */ /* 0x000fea000383ffff */
.L_x_5967:
        /* <DEDUP_REMOVED lines=8> */
.L_x_6235:
[----:B------:R-:W-:Y:S05]  /*1d3b0*/  BSYNC B1 ;  /* 0x0000000000017941 */ /* 0x000fea0003800000 */
.L_x_6234:
        /* <DEDUP_REMOVED lines=8> */
.L_x_6236:
[----:B------:R-:W-:Y:S05]  /*1d440*/  BRA `(.L_x_6237) ;  /* 0xfffffe58005c7947 */ /* 0x000fea000383ffff */
.L_x_5976:
[----:B------:R-:W-:Y:S01]  /*1d450*/  BSSY B1, `(.L_x_6238) ;  /* 0x0000008000017945 */ /* 0x000fe20003800000 */
[----:B----4-:R-:W-:Y:S02]  /*1d460*/  IMAD.MOV.U32 R13, RZ, RZ, R90 ;  /* 0x000000ffff0d7224 */ /* 0x010fe400078e005a */
[----:B------:R-:W-:Y:S02]  /*1d470*/  IMAD.MOV.U32 R12, RZ, RZ, 0x1 ;  /* 0x00000001ff0c7424 */ /* 0x000fe400078e00ff */
[----:B0-----:R-:W-:Y:S02]  /*1d480*/  IMAD.MOV.U32 R11, RZ, RZ, 0x1c1f ;  /* 0x00001c1fff0b7424 */ /* 0x001fe400078e00ff */
[----:B------:R-:W-:-:S07]  /*1d490*/  IMAD.MOV.U32 R15, RZ, RZ, -0x1 ;  /* 0xffffffffff0f7424 */ /* 0x000fce00078e00ff */
[----:B-123--:R-:W-:Y:S05]  /*1d4a0*/  WARPSYNC.COLLECTIVE R15, `(.L_x_6239) ;  /* 0x000000000f087348 */ /* 0x00efea0003c00000 */
[----:B---3--:R0:W3:Y:S02]  /*1d4b0*/  SHFL.IDX P6, R14, R13, R12, R11 ;  /* 0x0000000c0d0e7389 */ /* 0x0080e400000c000b */
[----:B0123--:R-:W-:Y:S01]  /*1d4c0*/  ENDCOLLECTIVE ;  /* 0x000000000000791b */ /* 0x00ffe20003800000 */
.L_x_6239:
[----:B------:R-:W-:Y:S05]  /*1d4d0*/  BSYNC B1 ;  /* 0x0000000000017941 */ /* 0x000fea0003800000 */
.L_x_6238:
        /* <DEDUP_REMOVED lines=8> */
.L_x_6240:
[----:B------:R-:W-:Y:S05]  /*1d560*/  BRA `(.L_x_6241) ;  /* 0xfffffe5c00f47947 */ /* 0x000fea000383ffff */
.L_x_5986:
[----:B-1----:R1:W2:Y:S02]  /*1d570*/  SYNCS.PHASECHK.TRANS64.TRYWAIT P4, [R86+URZ+0x32490], R101 ;  /* 0x03249065560075a7 */ /* 0x0022a4000808017f */
[----:B--2---:R-:W-:Y:S05]  /*1d580*/  @!P4 NANOSLEEP.SYNCS 0x989680 ;  /* 0x009896800000c95d */ /* 0x004fea0003900000 */
[----:B------:R-:W2:Y:S02]  /*1d590*/  @!P4 SYNCS.PHASECHK.TRANS64 P4, [R86+URZ+0x32490], R101 ;  /* 0x032490655600c5a7 */ /* 0x000ea4000808007f */
[----:B--2---:R-:W-:Y:S05]  /*1d5a0*/  @!P4 BRA `(.L_x_5986) ;  /* 0xfffffffc00f0c947 */ /* 0x004fea000383ffff */
[----:B------:R-:W-:Y:S05]  /*1d5b0*/  BRA `(.L_x_6242) ;  /* 0xfffffe6800ec7947 */ /* 0x000fea000383ffff */
.L_x_5987:
        /* <DEDUP_REMOVED lines=8> */
.L_x_6244:
[----:B------:R-:W-:Y:S05]  /*1d640*/  BSYNC B1 ;  /* 0x0000000000017941 */ /* 0x000fea0003800000 */
.L_x_6243:
        /* <DEDUP_REMOVED lines=8> */
.L_x_6245:
[----:B------:R-:W-:Y:S05]  /*1d6d0*/  BRA `(.L_x_6246) ;  /* 0xfffffe6800bc7947 */ /* 0x000fea000383ffff */
.L_x_5992:
        /* <DEDUP_REMOVED lines=8> */
.L_x_6248:
[----:B------:R-:W-:Y:S05]  /*1d760*/  BSYNC B1 ;  /* 0x0000000000017941 */ /* 0x000fea0003800000 */
.L_x_6247:
        /* <DEDUP_REMOVED lines=8> */
.L_x_6249:
[----:B------:R-:W-:Y:S01]  /*1d7f0*/  IMAD.MOV.U32 R32, RZ, RZ, R14 ;  /* 0x000000ffff207224 */ /* 0x000fe200078e000e */
[----:B------:R-:W-:Y:S06]  /*1d800*/  BRA `(.L_x_6250) ;  /* 0xfffffe7000707947 */ /* 0x000fec000383ffff */
.L_x_5997:
[----:B0-----:R0:W1:Y:S02]  /*1d810*/  SYNCS.PHASECHK.TRANS64.TRYWAIT P2, [R86+URZ+0x32490], R101 ;  /* 0x03249065560075a7 */ /* 0x001064000804017f */
[----:B-1----:R-:W-:Y:S05]  /*1d820*/  @!P2 NANOSLEEP.SYNCS 0x989680 ;  /* 0x009896800000a95d */ /* 0x002fea0003900000 */
[----:B------:R-:W1:Y:S02]  /*1d830*/  @!P2 SYNCS.PHASECHK.TRANS64 P2, [R86+URZ+0x32490], R101 ;  /* 0x032490655600a5a7 */ /* 0x000e64000804007f */
[----:B-1----:R-:W-:Y:S05]  /*1d840*/  @!P2 BRA `(.L_x_5997) ;  /* 0xfffffffc00f0a947 */ /* 0x002fea000383ffff */
[----:B------:R-:W-:Y:S05]  /*1d850*/  BRA `(.L_x_6251) ;  /* 0xfffffe78007c7947 */ /* 0x000fea000383ffff */
.L_x_5998:
        /* <DEDUP_REMOVED lines=8> */
.L_x_6253:
[----:B------:R-:W-:Y:S05]  /*1d8e0*/  BSYNC B1 ;  /* 0x0000000000017941 */ /* 0x000fea0003800000 */
.L_x_6252:
        /* <DEDUP_REMOVED lines=8> */
.L_x_6254:
[----:B------:R-:W-:Y:S05]  /*1d970*/  BRA `(.L_x_6255) ;  /* 0xfffffe7800a47947 */ /* 0x000fea000383ffff */
.L_x_6001:
[----:B------:R-:W-:Y:S01]  /*1d980*/  BSSY B1, `(.L_x_6256) ;  /* 0x0000008000017945 */ /* 0x000fe20003800000 */
[----:B------:R-:W-:Y:S02]  /*1d990*/  IMAD.MOV.U32 R13, RZ, RZ, R33 ;  /* 0x000000ffff0d7224 */ /* 0x000fe400078e0021 */
[----:B------:R-:W-:Y:S02]  /*1d9a0*/  IMAD.MOV.U32 R12, RZ, RZ, 0x1 ;  /* 0x00000001ff0c7424 */ /* 0x000fe400078e00ff */
[----:B----4-:R-:W-:Y:S02]  /*1d9b0*/  IMAD.MOV.U32 R11, RZ, RZ, 0x1c1f ;  /* 0x00001c1fff0b7424 */ /* 0x010fe400078e00ff */
[----:B------:R-:W-:-:S07]  /*1d9c0*/  IMAD.MOV.U32 R15, RZ, RZ, -0x1 ;  /* 0xffffffffff0f7424 */ /* 0x000fce00078e00ff */
[----:B0123--:R-:W-:Y:S05]  /*1d9d0*/  WARPSYNC.COLLECTIVE R15, `(.L_x_6257) ;  /* 0x000000000f087348 */ /* 0x00ffea0003c00000 */
[----:B---3--:R3:W4:Y:S02]  /*1d9e0*/  SHFL.IDX P6, R14, R13, R12, R11 ;  /* 0x0000000c0d0e7389 */ /* 0x00872400000c000b */
[----:B01234-:R-:W-:Y:S01]  /*1d9f0*/  ENDCOLLECTIVE ;  /* 0x000000000000791b */ /* 0x01ffe20003800000 */
.L_x_6257:
[----:B------:R-:W-:Y:S05]  /*1da00*/  BSYNC B1 ;  /* 0x0000000000017941 */ /* 0x000fea0003800000 */
.L_x_6256:
        /* <DEDUP_REMOVED lines=8> */
.L_x_6258:
[----:B------:R-:W-:Y:S05]  /*1da90*/  BRA `(.L_x_6259) ;  /* 0xfffffe7800a47947 */ /* 0x000fea000383ffff */
.L_x_6005:
[----:B---3--:R3:W4:Y:S02]  /*1daa0*/  SYNCS.PHASECHK.TRANS64.TRYWAIT P3, [R86+URZ+0x324b0], R101 ;  /* 0x0324b065560075a7 */ /* 0x008724000806017f */
[----:B----4-:R-:W-:Y:S05]  /*1dab0*/  @!P3 NANOSLEEP.SYNCS 0x989680 ;  /* 0x009896800000b95d */ /* 0x010fea0003900000 */
[----:B------:R-:W4:Y:S02]  /*1dac0*/  @!P3 SYNCS.PHASECHK.TRANS64 P3, [R86+URZ+0x324b0], R101 ;  /* 0x0324b0655600b5a7 */ /* 0x000f24000806007f */
[----:B----4-:R-:W-:Y:S05]  /*1dad0*/  @!P3 BRA `(.L_x_6005) ;  /* 0xfffffffc00f0b947 */ /* 0x010fea000383ffff */
[----:B------:R-:W-:Y:S05]  /*1dae0*/  BRA `(.L_x_6260) ;  /* 0xfffffe7c001c7947 */ /* 0x000fea000383ffff */
.L_x_6013:
[----:B------:R-:W-:Y:S01]  /*1daf0*/  BSSY B0, `(.L_x_6261) ;  /* 0x0000007000007945 */ /* 0x000fe20003800000 */
[----:B------:R-:W-:Y:S02]  /*1db00*/  IMAD.MOV.U32 R12, RZ, RZ, RZ ;  /* 0x000000ffff0c7224 */ /* 0x000fe400078e00ff */
[----:B------:R-:W-:Y:S02]  /*1db10*/  IMAD.MOV.U32 R11, RZ, RZ, 0x1f ;  /* 0x0000001fff0b7424 */ /* 0x000fe400078e00ff */
[----:B------:R-:W-:-:S07]  /*1db20*/  IMAD.MOV.U32 R15, RZ, RZ, -0x1 ;  /* 0xffffffffff0f7424 */ /* 0x000fce00078e00ff */
[----:B------:R-:W-:Y:S05]  /*1db30*/  WARPSYNC.COLLECTIVE R15, `(.L_x_6262) ;  /* 0x000000000f087348 */ /* 0x000fea0003c00000 */
[----:B------:R0:W1:Y:S02]  /*1db40*/  SHFL.IDX P6, R14, R13, R12, R11 ;  /* 0x0000000c0d0e7389 */ /* 0x00006400000c000b */
[----:B01----:R-:W-:Y:S01]  /*1db50*/  ENDCOLLECTIVE ;  /* 0x000000000000791b */ /* 0x003fe20003800000 */
.L_x_6262:
[----:B------:R-:W-:Y:S05]  /*1db60*/  BSYNC B0 ;  /* 0x0000000000007941 */ /* 0x000fea0003800000 */
.L_x_6261:
[----:B------:R-:W-:Y:S05]  /*1db70*/  BRA `(.L_x_6263) ;  /* 0xfffffe8800c47947 */ /* 0x000fea000383ffff */
.L_x_6025:
        /* <DEDUP_REMOVED lines=8> */
.L_x_6265:
[----:B------:R-:W-:Y:S05]  /*1dc00*/  BSYNC B1 ;  /* 0x0000000000017941 */ /* 0x000fea0003800000 */
.L_x_6264:
        /* <DEDUP_REMOVED lines=8> */
.L_x_6266:
[----:B------:R-:W-:Y:S02]  /*1dc90*/  IMAD.MOV.U32 R13, RZ, RZ, R8 ;  /* 0x000000ffff0d7224 */ /* 0x000fe400078e0008 */
[----:B------:R-:W-:-:S07]  /*1dca0*/  IMAD.MOV.U32 R0, RZ, RZ, R14 ;  /* 0x000000ffff007224 */ /* 0x000fce00078e000e */
[----:B------:R-:W-:Y:S05]  /*1dcb0*/  WARPSYNC.COLLECTIVE R15, `(.L_x_6267) ;  /* 0x000000000f087348 */ /* 0x000fea0003c00000 */
[----:B------:R0:W1:Y:S02]  /*1dcc0*/  SHFL.IDX P6, R14, R13, R12, R11 ;  /* 0x0000000c0d0e7389 */ /* 0x00006400000c000b */
[----:B01----:R-:W-:Y:S01]  /*1dcd0*/  ENDCOLLECTIVE ;  /* 0x000000000000791b */ /* 0x003fe20003800000 */
.L_x_6267:
[----:B------:R-:W-:Y:S02]  /*1dce0*/  IMAD.MOV.U32 R13, RZ, RZ, R7 ;  /* 0x000000ffff0d7224 */ /* 0x000fe400078e0007 */
[----:B------:R-:W-:-:S07]  /*1dcf0*/  IMAD.MOV.U32 R5, RZ, RZ, R14 ;  /* 0x000000ffff057224 */ /* 0x000fce00078e000e */
[----:B------:R-:W-:Y:S05]  /*1dd00*/  WARPSYNC.COLLECTIVE R15, `(.L_x_6268) ;  /* 0x000000000f087348 */ /* 0x000fea0003c00000 */
[----:B------:R0:W1:Y:S02]  /*1dd10*/  SHFL.IDX P6, R14, R13, R12, R11 ;  /* 0x0000000c0d0e7389 */ /* 0x00006400000c000b */
[----:B01----:R-:W-:Y:S01]  /*1dd20*/  ENDCOLLECTIVE ;  /* 0x000000000000791b */ /* 0x003fe20003800000 */
.L_x_6268:
[----:B------:R-:W-:Y:S05]  /*1dd30*/  BRA `(.L_x_6269) ;  /* 0xfffffe9000587947 */ /* 0x000fea000383ffff */
.L_x_6028:
        /* <DEDUP_REMOVED lines=8> */
.L_x_6271:
[----:B------:R-:W-:Y:S05]  /*1ddc0*/  BSYNC B1 ;  /* 0x0000000000017941 */ /* 0x000fea0003800000 */
.L_x_6270:
        /* <DEDUP_REMOVED lines=8> */
.L_x_6272:
[----:B------:R-:W-:Y:S02]  /*1de50*/  IMAD.MOV.U32 R13, RZ, RZ, R8 ;  /* 0x000000ffff0d7224 */ /* 0x000fe400078e0008 */
[----:B------:R-:W-:-:S07]  /*1de60*/  IMAD.MOV.U32 R0, RZ, RZ, R14 ;  /* 0x000000ffff007224 */ /* 0x000fce00078e000e */
[----:B------:R-:W-:Y:S05]  /*1de70*/  WARPSYNC.COLLECTIVE R15, `(.L_x_6273) ;  /* 0x000000000f087348 */ /* 0x000fea0003c00000 */
[----:B------:R0:W1:Y:S02]  /*1de80*/  SHFL.IDX P6, R14, R13, R12, R11 ;  /* 0x0000000c0d0e7389 */ /* 0x00006400000c000b */
[----:B01----:R-:W-:Y:S01]  /*1de90*/  ENDCOLLECTIVE ;  /* 0x000000000000791b */ /* 0x003fe20003800000 */
.L_x_6273:
[----:B------:R-:W-:Y:S02]  /*1dea0*/  IMAD.MOV.U32 R13, RZ, RZ, R7 ;  /* 0x000000ffff0d7224 */ /* 0x000fe400078e0007 */
[----:B------:R-:W-:-:S07]  /*1deb0*/  IMAD.MOV.U32 R5, RZ, RZ, R14 ;  /* 0x000000ffff057224 */ /* 0x000fce00078e000e */
[----:B------:R-:W-:Y:S05]  /*1dec0*/  WARPSYNC.COLLECTIVE R15, `(.L_x_6274) ;  /* 0x000000000f087348 */ /* 0x000fea0003c00000 */
[----:B------:R0:W1:Y:S02]  /*1ded0*/  SHFL.IDX P6, R14, R13, R12, R11 ;  /* 0x0000000c0d0e7389 */ /* 0x00006400000c000b */
[----:B01----:R-:W-:Y:S01]  /*1dee0*/  ENDCOLLECTIVE ;  /* 0x000000000000791b */ /* 0x003fe20003800000 */
.L_x_6274:
[----:B------:R-:W-:Y:S05]  /*1def0*/  BRA `(.L_x_6275) ;  /* 0xfffffe9000c07947 */ /* 0x000fea000383ffff */
.L_x_6032:
[----:B0-----:R0:W1:Y:S02]  /*1df00*/  SYNCS.PHASECHK.TRANS64.TRYWAIT P0, [R22+URZ+0x32400], R37 ;  /* 0x03240025160075a7 */ /* 0x001064000800017f */
[----:B-1----:R-:W-:Y:S05]  /*1df10*/  @!P0 NANOSLEEP.SYNCS 0x989680 ;  /* 0x009896800000895d */ /* 0x002fea0003900000 */
[----:B------:R-:W1:Y:S02]  /*1df20*/  @!P0 SYNCS.PHASECHK.TRANS64 P0, [R22+URZ+0x32400], R37 ;  /* 0x03240025160085a7 */ /* 0x000e64000800007f */
[----:B-1----:R-:W-:Y:S05]  /*1df30*/  @!P0 BRA `(.L_x_6032) ;  /* 0xfffffffc00f08947 */ /* 0x002fea000383ffff */
[----:B------:R-:W-:Y:S05]  /*1df40*/  BRA `(.L_x_6276) ;  /* 0xfffffe9400c87947 */ /* 0x000fea000383ffff */
.L_x_6040:
        /* <DEDUP_REMOVED lines=9> */
.L_x_6278:
[----:B------:R-:W-:Y:S05]  /*1dfe0*/  BSYNC B1 ;  /* 0x0000000000017941 */ /* 0x000fea0003800000 */
.L_x_6277:
        /* <DEDUP_REMOVED lines=10> */
.L_x_6279:
        /* <DEDUP_REMOVED lines=8> */
.L_x_6280:
        /* <DEDUP_REMOVED lines=8> */
.L_x_6281:
        /* <DEDUP_REMOVED lines=10> */
.L_x_6282:
[----:B------:R-:W-:Y:S01]  /*1e230*/  CS2R R40, SRZ ;  /* 0x0000000000287805 */ /* 0x000fe2000001ff00 */
[----:B------:R-:W-:Y:S01]  /*1e240*/  IMAD.MOV.U32 R13, RZ, RZ, R10 ;  /* 0x000000ffff0d7224 */ /* 0x000fe200078e000a */
[----:B------:R-:W-:Y:S01]  /*1e250*/  CS2R R38, SRZ ;  /* 0x0000000000267805 */ /* 0x000fe2000001ff00 */
[----:B------:R-:W-:Y:S02]  /*1e260*/  @!P1 IMAD.MOV.U32 R40, RZ, RZ, R4 ;  /* 0x000000ffff289224 */ /* 0x000fe400078e0004 */
[----:B------:R-:W-:Y:S02]  /*1e270*/  @!P1 IMAD.MOV.U32 R41, RZ, RZ, R5 ;  /* 0x000000ffff299224 */ /* 0x000fe400078e0005 */
[----:B------:R-:W-:Y:S02]  /*1e280*/  IMAD.MOV.U32 R0, RZ, RZ, R40 ;  /* 0x000000ffff007224 */ /* 0x000fe400078e0028 */
[----:B------:R-:W-:-:S05]  /*1e290*/  IMAD.MOV.U32 R3, RZ, RZ, R41 ;  /* 0x000000ffff037224 */ /* 0x000fca00078e0029 */
[----:B------:R-:W-:Y:S01]  /*1e2a0*/  PRMT R45, R0, 0x5410, R3 ;  /* 0x00005410002d7816 */ /* 0x000fe20000000003 */
[----:B------:R-:W-:-:S07]  /*1e2b0*/  IMAD.MOV.U32 R0, RZ, RZ, R14 ;  /* 0x000000ffff007224 */ /* 0x000fce00078e000e */
[----:B------:R-:W-:Y:S05]  /*1e2c0*/  WARPSYNC.COLLECTIVE R15, `(.L_x_6283) ;  /* 0x000000000f087348 */ /* 0x000fea0003c00000 */
[----:B------:R0:W1:Y:S02]  /*1e2d0*/  SHFL.IDX P6, R14, R13, R12, R11 ;  /* 0x0000000c0d0e7389 */ /* 0x00006400000c000b */
[----:B01----:R-:W-:Y:S01]  /*1e2e0*/  ENDCOLLECTIVE ;  /* 0x000000000000791b */ /* 0x003fe20003800000 */
.L_x_6283:
[----:B------:R-:W-:Y:S02]  /*1e2f0*/  IMAD.MOV.U32 R13, RZ, RZ, R29 ;  /* 0x000000ffff0d7224 */ /* 0x000fe400078e001d */
[----:B------:R-:W-:-:S07]  /*1e300*/  IMAD.MOV.U32 R3, RZ, RZ, R14 ;  /* 0x000000ffff037224 */ /* 0x000fce00078e000e */
[----:B------:R-:W-:Y:S05]  /*1e310*/  WARPSYNC.COLLECTIVE R15, `(.L_x_6284) ;  /* 0x000000000f087348 */ /* 0x000fea0003c00000 */
[----:B------:R0:W1:Y:S02]  /*1e320*/  SHFL.IDX P6, R14, R13, R12, R11 ;  /* 0x0000000c0d0e7389 */ /* 0x00006400000c000b */
[----:B01----:R-:W-:Y:S01]  /*1e330*/  ENDCOLLECTIVE ;  /* 0x000000000000791b */ /* 0x003fe20003800000 */
.L_x_6284:
[----:B------:R-:W-:Y:S02]  /*1e340*/  @!P1 IMAD.MOV.U32 R38, RZ, RZ, R6 ;  /* 0x000000ffff269224 */ /* 0x000fe400078e0006 */
[----:B------:R-:W-:Y:S01]  /*1e350*/  @!P1 IMAD.MOV.U32 R39, RZ, RZ, R7 ;  /* 0x000000ffff279224 */ /* 0x000fe200078e0007 */
[----:B------:R-:W-:Y:S02]  /*1e360*/  CS2R R6, SRZ ;  /* 0x0000000000067805 */ /* 0x000fe4000001ff00 */
[----:B------:R-:W-:Y:S01]  /*1e370*/  CS2R R4, SRZ ;  /* 0x0000000000047805 */ /* 0x000fe2000001ff00 */
[----:B------:R-:W-:Y:S02]  /*1e380*/  IMAD.MOV.U32 R10, RZ, RZ, R38 ;  /* 0x000000ffff0a7224 */ /* 0x000fe400078e0026 */
[----:B------:R-:W-:Y:S02]  /*1e390*/  IMAD.MOV.U32 R21, RZ, RZ, R39 ;  /* 0x000000ffff157224 */ /* 0x000fe400078e0027 */
[----:B------:R-:W-:-:S02]  /*1e3a0*/  @!P1 IMAD.MOV.U32 R6, RZ, RZ, R24 ;  /* 0x000000ffff069224 */ /* 0x000fc400078e0018 */
[----:B------:R-:W-:Y:S02]  /*1e3b0*/  @!P1 IMAD.MOV.U32 R7, RZ, RZ, R25 ;  /* 0x000000ffff079224 */ /* 0x000fe400078e0019 */
[----:B------:R-:W-:Y:S02]  /*1e3c0*/  IMAD.MOV.U32 R13, RZ, RZ, R28 ;  /* 0x000000ffff0d7224 */ /* 0x000fe400078e001c */
[----:B------:R-:W-:Y:S02]  /*1e3d0*/  @!P1 IMAD.MOV.U32 R4, RZ, RZ, R26 ;  /* 0x000000ffff049224 */ /* 0x000fe400078e001a */
[----:B------:R-:W-:Y:S01]  /*1e3e0*/  @!P1 IMAD.MOV.U32 R5, RZ, RZ, R27 ;  /* 0x000000ffff059224 */ /* 0x000fe200078e001b */
[----:B------:R-:W-:Y:S01]  /*1e3f0*/  PRMT R9, R10, 0x7610, R9 ;  /* 0x000076100a097816 */ /* 0x000fe20000000009 */
[----:B------:R-:W-:Y:S01]  /*1e400*/  IMAD.MOV.U32 R20, RZ, RZ, R6 ;  /* 0x000000ffff147224 */ /* 0x000fe200078e0006 */
[----:B------:R-:W-:Y:S01]  /*1e410*/  PRMT R10, R21, 0x7610, R10 ;  /* 0x00007610150a7816 */ /* 0x000fe2000000000a */
[----:B------:R-:W-:-:S07]  /*1e420*/  IMAD.MOV.U32 R8, RZ, RZ, R14 ;  /* 0x000000ffff087224 */ /* 0x000fce00078e000e */
[----:B------:R-:W-:Y:S05]  /*1e430*/  WARPSYNC.COLLECTIVE R15, `(.L_x_6285) ;  /* 0x000000000f087348 */ /* 0x000fea0003c00000 */
[----:B------:R0:W1:Y:S02]  /*1e440*/  SHFL.IDX P6, R14, R13, R12, R11 ;  /* 0x0000000c0d0e7389 */ /* 0x00006400000c000b */
[----:B01----:R-:W-:Y:S01]  /*1e450*/  ENDCOLLECTIVE ;  /* 0x000000000000791b */ /* 0x003fe20003800000 */
.L_x_6285:
[----:B------:R-:W-:Y:S02]  /*1e460*/  PRMT R9, R9, 0x5410, R20 ;  /* 0x0000541009097816 */ /* 0x000fe40000000014 */
[----:B------:R-:W-:Y:S01]  /*1e470*/  CS2R R24, SRZ ;  /* 0x0000000000187805 */ /* 0x000fe2000001ff00 */
[----:B------:R-:W-:Y:S02]  /*1e480*/  IMAD.MOV.U32 R11, RZ, RZ, R7 ;  /* 0x000000ffff0b7224 */ /* 0x000fe400078e0007 */
[----:B------:R-:W-:Y:S02]  /*1e490*/  IMAD.MOV.U32 R12, RZ, RZ, R4 ;  /* 0x000000ffff0c7224 */ /* 0x000fe400078e0004 */
[----:B------:R-:W-:Y:S01]  /*1e4a0*/  IMAD.MOV.U32 R13, RZ, RZ, R5 ;  /* 0x000000ffff0d7224 */ /* 0x000fe200078e0005 */
[----:B------:R-:W-:-:S04]  /*1e4b0*/  PRMT R10, R10, 0x5410, R11 ;  /* 0x000054100a0a7816 */ /* 0x000fc8000000000b */
[----:B------:R-:W-:Y:S01]  /*1e4c0*/  PRMT R20, R12, 0x5410, R13 ;  /* 0x000054100c147816 */ /* 0x000fe2000000000d */
[----:B------:R-:W-:Y:S06]  /*1e4d0*/  BRA `(.L_x_6286) ;  /* 0xfffffea000f07947 */ /* 0x000fec000383ffff */
.L_x_6044:
[----:B-1----:R1:W2:Y:S02]  /*1e4e0*/  SYNCS.PHASECHK.TRANS64.TRYWAIT P1, [R22+URZ+0x32400], R13 ;  /* 0x0324000d160075a7 */ /* 0x0022a4000802017f */
[----:B--2---:R-:W-:Y:S05]  /*1e4f0*/  @!P1 NANOSLEEP.SYNCS 0x989680 ;  /* 0x009896800000995d */ /* 0x004fea0003900000 */
[----:B------:R-:W2:Y:S02]  /*1e500*/  @!P1 SYNCS.PHASECHK.TRANS64 P1, [R22+URZ+0x32400], R13 ;  /* 0x0324000d160095a7 */ /* 0x000ea4000802007f */
[----:B--2---:R-:W-:Y:S05]  /*1e510*/  @!P1 BRA `(.L_x_6044) ;  /* 0xfffffffc00f09947 */ /* 0x004fea000383ffff */
[----:B------:R-:W-:Y:S05]  /*1e520*/  BRA `(.L_x_6287) ;  /* 0xfffffea400907947 */ /* 0x000fea000383ffff */
.L_x_6050:
[----:B--2---:R2:W4:Y:S02]  /*1e530*/  SYNCS.PHASECHK.TRANS64.TRYWAIT P1, [R9+URZ+0x32430], R6 ;  /* 0x03243006090075a7 */ /* 0x004524000802017f */
[----:B----4-:R-:W-:Y:S05]  /*1e540*/  @!P1 NANOSLEEP.SYNCS 0x989680 ;  /* 0x009896800000995d */ /* 0x010fea0003900000 */
[----:B------:R-:W4:Y:S02]  /*1e550*/  @!P1 SYNCS.PHASECHK.TRANS64 P1, [R9+URZ+0x32430], R6 ;  /* 0x03243006090095a7 */ /* 0x000f24000802007f */
[----:B----4-:R-:W-:Y:S05]  /*1e560*/  @!P1 BRA `(.L_x_6050) ;  /* 0xfffffffc00f09947 */ /* 0x010fea000383ffff */
[----:B------:R-:W-:Y:S05]  /*1e570*/  BRA `(.L_x_6049) ;  /* 0xfffffeb400707947 */ /* 0x000fea000383ffff */
.L_x_6052:
[----:B0-----:R0:W3:Y:S02]  /*1e580*/  SYNCS.PHASECHK.TRANS64.TRYWAIT P1, [R22+URZ+0x32410], R11 ;  /* 0x0324100b160075a7 */ /* 0x0010e4000802017f */
[----:B---3--:R-:W-:Y:S05]  /*1e590*/  @!P1 NANOSLEEP.SYNCS 0x989680 ;  /* 0x009896800000995d */ /* 0x008fea0003900000 */
[----:B------:R-:W3:Y:S02]  /*1e5a0*/  @!P1 SYNCS.PHASECHK.TRANS64 P1, [R22+URZ+0x32410], R11 ;  /* 0x0324100b160095a7 */ /* 0x000ee4000802007f */
[----:B---3--:R-:W-:Y:S05]  /*1e5b0*/  @!P1 BRA `(.L_x_6052) ;  /* 0xfffffffc00f09947 */ /* 0x008fea000383ffff */
[----:B------:R-:W-:Y:S05]  /*1e5c0*/  BRA `(.L_x_6288) ;  /* 0xfffffeb800287947 */ /* 0x000fea000383ffff */
.L_x_6056:
[----:B----4-:R4:W0:Y:S02]  /*1e5d0*/  SYNCS.PHASECHK.TRANS64.TRYWAIT P1, [R9+URZ+0x32450], R6 ;  /* 0x03245006090075a7 */ /* 0x010824000802017f */
[----:B0-----:R-:W-:Y:S05]  /*1e5e0*/  @!P1 NANOSLEEP.SYNCS 0x989680 ;  /* 0x009896800000995d */ /* 0x001fea0003900000 */
[----:B------:R-:W0:Y:S02]  /*1e5f0*/  @!P1 SYNCS.PHASECHK.TRANS64 P1, [R9+URZ+0x32450], R6 ;  /* 0x03245006090095a7 */ /* 0x000e24000802007f */
[----:B0-----:R-:W-:Y:S05]  /*1e600*/  @!P1 BRA `(.L_x_6056) ;  /* 0xfffffffc00f09947 */ /* 0x001fea000383ffff */
[----:B------:R-:W-:Y:S05]  /*1e610*/  BRA `(.L_x_6055) ;  /* 0xfffffeb800387947 */ /* 0x000fea000383ffff */
.L_x_6063:
[----:B-1----:R1:W2:Y:S02]  /*1e620*/  SYNCS.PHASECHK.TRANS64.TRYWAIT P1, [R10+URZ+0x32430], R0 ;  /* 0x032430000a0075a7 */ /* 0x0022a4000802017f */
[----:B--2---:R-:W-:Y:S05]  /*1e630*/  @!P1 NANOSLEEP.SYNCS 0x989680 ;  /* 0x009896800000995d */ /* 0x004fea0003900000 */
[----:B------:R-:W2:Y:S02]  /*1e640*/  @!P1 SYNCS.PHASECHK.TRANS64 P1, [R10+URZ+0x32430], R0 ;  /* 0x032430000a0095a7 */ /* 0x000ea4000802007f */
[----:B--2---:R-:W-:Y:S05]  /*1e650*/  @!P1 BRA `(.L_x_6063) ;  /* 0xfffffffc00f09947 */ /* 0x004fea000383ffff */
[----:B------:R-:W-:Y:S05]  /*1e660*/  BRA `(.L_x_6062) ;  /* 0xfffffee000187947 */ /* 0x000fea000383ffff */
.L_x_6067:
[----:B---3--:R3:W4:Y:S02]  /*1e670*/  SYNCS.PHASECHK.TRANS64.TRYWAIT P1, [R10+URZ+0x32450], R0 ;  /* 0x032450000a0075a7 */ /* 0x008724000802017f */
[----:B----4-:R-:W-:Y:S05]  /*1e680*/  @!P1 NANOSLEEP.SYNCS 0x989680 ;  /* 0x009896800000995d */ /* 0x010fea0003900000 */
[----:B------:R-:W4:Y:S02]  /*1e690*/  @!P1 SYNCS.PHASECHK.TRANS64 P1, [R10+URZ+0x32450], R0 ;  /* 0x032450000a0095a7 */ /* 0x000f24000802007f */
[----:B----4-:R-:W-:Y:S05]  /*1e6a0*/  @!P1 BRA `(.L_x_6067) ;  /* 0xfffffffc00f09947 */ /* 0x010fea000383ffff */
[----:B------:R-:W-:Y:S05]  /*1e6b0*/  BRA `(.L_x_6066) ;  /* 0xfffffee000bc7947 */ /* 0x000fea000383ffff */
.L_x_6075:
[----:B-1----:R1:W2:Y:S02]  /*1e6c0*/  SYNCS.PHASECHK.TRANS64.TRYWAIT P1, [R10+URZ+0x32430], R0 ;  /* 0x032430000a0075a7 */ /* 0x0022a4000802017f */
[----:B--2---:R-:W-:Y:S05]  /*1e6d0*/  @!P1 NANOSLEEP.SYNCS 0x989680 ;  /* 0x009896800000995d */ /* 0x004fea0003900000 */
[----:B------:R-:W2:Y:S02]  /*1e6e0*/  @!P1 SYNCS.PHASECHK.TRANS64 P1, [R10+URZ+0x32430], R0 ;  /* 0x032430000a0095a7 */ /* 0x000ea4000802007f */
[----:B--2---:R-:W-:Y:S05]  /*1e6f0*/  @!P1 BRA `(.L_x_6075) ;  /* 0xfffffffc00f09947 */ /* 0x004fea000383ffff */
[----:B------:R-:W-:Y:S05]  /*1e700*/  BRA `(.L_x_6074) ;  /* 0xffffff1000347947 */ /* 0x000fea000383ffff */
.L_x_6079:
[----:B---3--:R3:W4:Y:S02]  /*1e710*/  SYNCS.PHASECHK.TRANS64.TRYWAIT P1, [R10+URZ+0x32450], R0 ;  /* 0x032450000a0075a7 */ /* 0x008724000802017f */
[----:B----4-:R-:W-:Y:S05]  /*1e720*/  @!P1 NANOSLEEP.SYNCS 0x989680 ;  /* 0x009896800000995d */ /* 0x010fea0003900000 */
[----:B------:R-:W4:Y:S02]  /*1e730*/  @!P1 SYNCS.PHASECHK.TRANS64 P1, [R10+URZ+0x32450], R0 ;  /* 0x032450000a0095a7 */ /* 0x000f24000802007f */
[----:B----4-:R-:W-:Y:S05]  /*1e740*/  @!P1 BRA `(.L_x_6079) ;  /* 0xfffffffc00f09947 */ /* 0x010fea000383ffff */
[----:B------:R-:W-:Y:S05]  /*1e750*/  BRA `(.L_x_6078) ;  /* 0xffffff1000d87947 */ /* 0x000fea000383ffff */
.L_x_6096:
[----:B------:R-:W-:Y:S02]  /*1e760*/  IMAD.MOV.U32 R13, RZ, RZ, R4 ;  /* 0x000000ffff0d7224 */ /* 0x000fe400078e0004 */
[----:B------:R-:W-:Y:S02]  /*1e770*/  IMAD.MOV.U32 R12, RZ, RZ, RZ ;  /* 0x000000ffff0c7224 */ /* 0x000fe400078e00ff */
[----:B------:R-:W-:Y:S02]  /*1e780*/  IMAD.MOV.U32 R11, RZ, RZ, 0x181f ;  /* 0x0000181fff0b7424 */ /* 0x000fe400078e00ff */
[----:B------:R-:W-:-:S07]  /*1e790*/  IMAD.MOV.U32 R15, RZ, RZ, -0x1 ;  /* 0xffffffffff0f7424 */ /* 0x000fce00078e00ff */
[----:B-12---:R-:W-:Y:S05]  /*1e7a0*/  WARPSYNC.COLLECTIVE R15, `(.L_x_6289) ;  /* 0x000000000f087348 */ /* 0x006fea0003c00000 */
[----:B------:R0:W3:Y:S02]  /*1e7b0*/  SHFL.IDX P6, R14, R13, R12, R11 ;  /* 0x0000000c0d0e7389 */ /* 0x0000e400000c000b */
[----:B0123--:R-:W-:Y:S01]  /*1e7c0*/  ENDCOLLECTIVE ;  /* 0x000000000000791b */ /* 0x00ffe20003800000 */
.L_x_6289:
[----:B------:R-:W-:Y:S02]  /*1e7d0*/  IMAD.MOV.U32 R13, RZ, RZ, R3 ;  /* 0x000000ffff0d7224 */ /* 0x000fe400078e0003 */
[----:B------:R-:W-:-:S07]  /*1e7e0*/  IMAD.MOV.U32 R0, RZ, RZ, R14 ;  /* 0x000000ffff007224 */ /* 0x000fce00078e000e */
[----:B------:R-:W-:Y:S05]  /*1e7f0*/  WARPSYNC.COLLECTIVE R15, `(.L_x_6290) ;  /* 0x000000000f087348 */ /* 0x000fea0003c00000 */
[----:B------:R0:W1:Y:S02]  /*1e800*/  SHFL.IDX P6, R14, R13, R12, R11 ;  /* 0x0000000c0d0e7389 */ /* 0x00006400000c000b */
[----:B01----:R-:W-:Y:S01]  /*1e810*/  ENDCOLLECTIVE ;  /* 0x000000000000791b */ /* 0x003fe20003800000 */
.L_x_6290:
[----:B------:R-:W-:Y:S05]  /*1e820*/  BRA `(.L_x_6291) ;  /* 0xffffff6800f47947 */ /* 0x000fea000383ffff */
.L_x_6099:
        /* <DEDUP_REMOVED lines=8> */
.L_x_6293:
[----:B------:R-:W-:Y:S05]  /*1e8b0*/  BSYNC B1 ;  /* 0x0000000000017941 */ /* 0x000fea0003800000 */
.L_x_6292:
        /* <DEDUP_REMOVED lines=8> */
.L_x_6294:
[----:B------:R-:W-:Y:S05]  /*1e940*/  BRA `(.L_x_6295) ;  /* 0xffffff6c00187947 */ /* 0x000fea000383ffff */
.L_x_6102:
        /* <DEDUP_REMOVED lines=8> */
.L_x_6297:
[----:B------:R-:W-:Y:S05]  /*1e9d0*/  BSYNC B1 ;  /* 0x0000000000017941 */ /* 0x000fea0003800000 */
.L_x_6296:
        /* <DEDUP_REMOVED lines=8> */
.L_x_6298:
[----:B------:R-:W-:Y:S05]  /*1ea60*/  BRA `(.L_x_6299) ;  /* 0xffffff6c00387947 */ /* 0x000fea000383ffff */
.L_x_6105:
        /* <DEDUP_REMOVED lines=8> */
.L_x_6301:
[----:B------:R-:W-:Y:S05]  /*1eaf0*/  BSYNC B1 ;  /* 0x0000000000017941 */ /* 0x000fea0003800000 */
.L_x_6300:
        /* <DEDUP_REMOVED lines=8> */
.L_x_6302:
[----:B------:R-:W-:Y:S05]  /*1eb80*/  BRA `(.L_x_6303) ;  /* 0xffffff6c00587947 */ /* 0x000fea000383ffff */
.L_x_6122:
[----:B-1----:R-:W0:Y:S01]  /*1eb90*/  S2R R10, SR_TID.X ;  /* 0x00000000000a7919 */ /* 0x002e220000002100 */
        /* <DEDUP_REMOVED lines=10> */
.L_x_6305:
[----:B------:R-:W-:Y:S05]  /*1ec40*/  BSYNC B1 ;  /* 0x0000000000017941 */ /* 0x000fea0003800000 */
.L_x_6304:
[----:B------:R-:W-:Y:S05]  /*1ec50*/  BRA `(.L_x_6306) ;  /* 0xffffff8000ac7947 */ /* 0x000fea000383ffff */
.L_x_6124:
[----:B------:R-:W-:Y:S01]  /*1ec60*/  BSSY B1, `(.L_x_6307) ;  /* 0x0000006000017945 */ /* 0x000fe20003800000 */
[----:B------:R-:W-:-:S07]  /*1ec70*/  IMAD.MOV.U32 R15, RZ, RZ, -0x1 ;  /* 0xffffffffff0f7424 */ /* 0x000fce00078e00ff */
[----:B01----:R-:W-:Y:S05]  /*1ec80*/  WARPSYNC.COLLECTIVE R15, `(.L_x_6308) ;  /* 0x000000000f0c7348 */ /* 0x003fea0003c00000 */
[----:B------:R-:W-:Y:S02]  /*1ec90*/  ELECT P6, UR62, PT ;  /* 0x00000000003e782f */ /* 0x000fe400038c0000 */
[----:B------:R-:W-:Y:S01]  /*1eca0*/  MOV R14, UR62 ;  /* 0x0000003e000e7c02 */ /* 0x000fe20008000f00 */
[----:B01----:R-:W-:Y:S10]  /*1ecb0*/  ENDCOLLECTIVE ;  /* 0x000000000000791b */ /* 0x003ff40003800000 */
.L_x_6308:
[----:B------:R-:W-:Y:S05]  /*1ecc0*/  BSYNC B1 ;  /* 0x0000000000017941 */ /* 0x000fea0003800000 */
.L_x_6307:
[----:B------:R-:W-:Y:S05]  /*1ecd0*/  BRA `(.L_x_6123) ;  /* 0xffffff8000a47947 */ /* 0x000fea000383ffff */
.L_x_6126:
[----:B0-----:R0:W2:Y:S02]  /*1ece0*/  SYNCS.PHASECHK.TRANS64.TRYWAIT P0, [R22+URZ+0x32420], R3 ;  /* 0x03242003160075a7 */ /* 0x0010a4000800017f */
[----:B--2---:R-:W-:Y:S05]  /*1ecf0*/  @!P0 NANOSLEEP.SYNCS 0x989680 ;  /* 0x009896800000895d */ /* 0x004fea0003900000 */
[----:B------:R-:W2:Y:S02]  /*1ed00*/  @!P0 SYNCS.PHASECHK.TRANS64 P0, [R22+URZ+0x32420], R3 ;  /* 0x03242003160085a7 */ /* 0x000ea4000800007f */
[----:B--2---:R-:W-:Y:S05]  /*1ed10*/  @!P0 BRA `(.L_x_6126) ;  /* 0xfffffffc00f08947 */ /* 0x004fea000383ffff */
[----:B------:R-:W-:Y:S05]  /*1ed20*/  BRA `(.L_x_6309) ;  /* 0xffffff8000b47947 */ /* 0x000fea000383ffff */
.L_x_6130:
[----:B0-----:R0:W2:Y:S02]  /*1ed30*/  SYNCS.PHASECHK.TRANS64.TRYWAIT P0, [R3+URZ+0x324a0], R8 ;  /* 0x0324a008030075a7 */ /* 0x0010a4000800017f */
[----:B--2---:R-:W-:Y:S05]  /*1ed40*/  @!P0 NANOSLEEP.SYNCS 0x989680 ;  /* 0x009896800000895d */ /* 0x004fea0003900000 */
[----:B------:R-:W2:Y:S02]  /*1ed50*/  @!P0 SYNCS.PHASECHK.TRANS64 P0, [R3+URZ+0x324a0], R8 ;  /* 0x0324a008030085a7 */ /* 0x000ea4000800007f */
[----:B--2---:R-:W-:Y:S05]  /*1ed60*/  @!P0 BRA `(.L_x_6130) ;  /* 0xfffffffc00f08947 */ /* 0x004fea000383ffff */
[----:B------:R-:W-:Y:S05]  /*1ed70*/  BRA `(.L_x_6310) ;  /* 0xffffff8000cc7947 */ /* 0x000fea000383ffff */
.L_x_6135:
[----:B-1----:R1:W2:Y:S02]  /*1ed80*/  SYNCS.PHASECHK.TRANS64.TRYWAIT P0, [R3+URZ+0x324c0], R8 ;  /* 0x0324c008030075a7 */ /* 0x0022a4000800017f */
[----:B--2---:R-:W-:Y:S05]  /*1ed90*/  @!P0 NANOSLEEP.SYNCS 0x989680 ;  /* 0x009896800000895d */ /* 0x004fea0003900000 */
[----:B------:R-:W2:Y:S02]  /*1eda0*/  @!P0 SYNCS.PHASECHK.TRANS64 P0, [R3+URZ+0x324c0], R8 ;  /* 0x0324c008030085a7 */ /* 0x000ea4000800007f */
[----:B--2---:R-:W-:Y:S05]  /*1edb0*/  @!P0 BRA `(.L_x_6135) ;  /* 0xfffffffc00f08947 */ /* 0x004fea000383ffff */
[----:B------:R-:W-:Y:S05]  /*1edc0*/  BRA `(.L_x_6311) ;  /* 0xffffff8400487947 */ /* 0x000fea000383ffff */
.L_x_6145:
[----:B0-----:R0:W2:Y:S02]  /*1edd0*/  SYNCS.PHASECHK.TRANS64.TRYWAIT P1, [R8+URZ+0x324a0], R2 ;  /* 0x0324a002080075a7 */ /* 0x0010a4000802017f */
[----:B--2---:R-:W-:Y:S05]  /*1ede0*/  @!P1 NANOSLEEP.SYNCS 0x989680 ;  /* 0x009896800000995d */ /* 0x004fea0003900000 */
[----:B------:R-:W2:Y:S02]  /*1edf0*/  @!P1 SYNCS.PHASECHK.TRANS64 P1, [R8+URZ+0x324a0], R2 ;  /* 0x0324a002080095a7 */ /* 0x000ea4000802007f */
[----:B--2---:R-:W-:Y:S05]  /*1ee00*/  @!P1 BRA `(.L_x_6145) ;  /* 0xfffffffc00f09947 */ /* 0x004fea000383ffff */
[----:B------:R-:W-:Y:S05]  /*1ee10*/  BRA `(.L_x_6312) ;  /* 0xffffff8800bc7947 */ /* 0x000fea000383ffff */
.L_x_6150:
[----:B-1----:R1:W2:Y:S02]  /*1ee20*/  SYNCS.PHASECHK.TRANS64.TRYWAIT P1, [R8+URZ+0x324c0], R2 ;  /* 0x0324c002080075a7 */ /* 0x0022a4000802017f */
[----:B--2---:R-:W-:Y:S05]  /*1ee30*/  @!P1 NANOSLEEP.SYNCS 0x989680 ;  /* 0x009896800000995d */ /* 0x004fea0003900000 */
[----:B------:R-:W2:Y:S02]  /*1ee40*/  @!P1 SYNCS.PHASECHK.TRANS64 P1, [R8+URZ+0x324c0], R2 ;  /* 0x0324c002080095a7 */ /* 0x000ea4000802007f */
[----:B--2---:R-:W-:Y:S05]  /*1ee50*/  @!P1 BRA `(.L_x_6150) ;  /* 0xfffffffc00f09947 */ /* 0x004fea000383ffff */
[----:B------:R-:W-:Y:S05]  /*1ee60*/  BRA `(.L_x_6313) ;  /* 0xffffff8c00347947 */ /* 0x000fea000383ffff */
.L_x_6166:
        /* <DEDUP_REMOVED lines=11> */
.L_x_6315:
[----:B------:R-:W-:Y:S05]  /*1ef20*/  BSYNC B0 ;  /* 0x0000000000007941 */ /* 0x000fea0003800000 */
.L_x_6314:
[----:B------:R-:W-:Y:S05]  /*1ef30*/  BRA `(.L_x_6316) ;  /* 0xffffff9800e47947 */ /* 0x000fea000383ffff */
.L_x_6169:
[----:B-1----:R1:W2:Y:S02]  /*1ef40*/  SYNCS.PHASECHK.TRANS64.TRYWAIT P0, [R30+URZ+0x32440], R0 ;  /* 0x032440001e0075a7 */ /* 0x0022a4000800017f */
[----:B--2---:R-:W-:Y:S05]  /*1ef50*/  @!P0 NANOSLEEP.SYNCS 0x989680 ;  /* 0x009896800000895d */ /* 0x004fea0003900000 */
[----:B------:R-:W2:Y:S02]  /*1ef60*/  @!P0 SYNCS.PHASECHK.TRANS64 P0, [R30+URZ+0x32440], R0 ;  /* 0x032440001e0085a7 */ /* 0x000ea4000800007f */
[----:B--2---:R-:W-:Y:S05]  /*1ef70*/  @!P0 BRA `(.L_x_6169) ;  /* 0xfffffffc00f08947 */ /* 0x004fea000383ffff */
[----:B------:R-:W-:Y:S05]  /*1ef80*/  BRA `(.L_x_6317) ;  /* 0xffffff9800fc7947 */ /* 0x000fea000383ffff */
.L_x_6170:
        /* <DEDUP_REMOVED lines=8> */
.L_x_6319:
[----:B------:R-:W-:Y:S05]  /*1f010*/  BSYNC B0 ;  /* 0x0000000000007941 */ /* 0x000fea0003800000 */
.L_x_6318:
        /* <DEDUP_REMOVED lines=9> */
.L_x_6320:
[----:B------:R-:W-:Y:S02]  /*1f0b0*/  IMAD.MOV.U32 R13, RZ, RZ, R4 ;  /* 0x000000ffff0d7224 */ /* 0x000fe400078e0004 */
[----:B------:R-:W-:Y:S02]  /*1f0c0*/  IMAD.MOV.U32 R12, RZ, RZ, 0x1 ;  /* 0x00000001ff0c7424 */ /* 0x000fe400078e00ff */
[----:B------:R-:W-:-:S07]  /*1f0d0*/  IMAD.MOV.U32 R3, RZ, RZ, R14 ;  /* 0x000000ffff037224 */ /* 0x000fce00078e000e */
[----:B------:R-:W-:Y:S05]  /*1f0e0*/  WARPSYNC.COLLECTIVE R15, `(.L_x_6321) ;  /* 0x000000000f087348 */ /* 0x000fea0003c00000 */
[----:B------:R0:W1:Y:S02]  /*1f0f0*/  SHFL.IDX P6, R14, R13, R12, R11 ;  /* 0x0000000c0d0e7389 */ /* 0x00006400000c000b */
[----:B01----:R-:W-:Y:S01]  /*1f100*/  ENDCOLLECTIVE ;  /* 0x000000000000791b */ /* 0x003fe20003800000 */
.L_x_6321:
        /* <DEDUP_REMOVED lines=15> */
.L_x_6322:
[----:B------:R-:W-:Y:S02]  /*1f200*/  @P0 IMAD R6, R5, 0x2, R22 ;  /* 0x0000000205060824 */ /* 0x000fe400078e0216 */
[----:B------:R-:W-:Y:S02]  /*1f210*/  IMAD.MOV.U32 R13, RZ, RZ, R4 ;  /* 0x000000ffff0d7224 */ /* 0x000fe400078e0004 */
[----:B------:R-:W-:Y:S02]  /*1f220*/  IMAD.MOV.U32 R12, RZ, RZ, 0x2 ;  /* 0x00000002ff0c7424 */ /* 0x000fe400078e00ff */
[----:B------:R-:W-:-:S07]  /*1f230*/  IMAD.MOV.U32 R3, RZ, RZ, R14 ;  /* 0x000000ffff037224 */ /* 0x000fce00078e000e */
[----:B------:R-:W-:Y:S05]  /*1f240*/  WARPSYNC.COLLECTIVE R15, `(.L_x_6323) ;  /* 0x000000000f087348 */ /* 0x000fea0003c00000 */
[----:B------:R0:W1:Y:S02]  /*1f250*/  SHFL.IDX P6, R14, R13, R12, R11 ;  /* 0x0000000c0d0e7389 */ /* 0x00006400000c000b */
[----:B01----:R-:W-:Y:S01]  /*1f260*/  ENDCOLLECTIVE ;  /* 0x000000000000791b */ /* 0x003fe20003800000 */
.L_x_6323:
        /* <DEDUP_REMOVED lines=15> */
.L_x_6324:
[----:B------:R-:W-:Y:S02]  /*1f360*/  @P0 IMAD R6, R5, 0x2, R22 ;  /* 0x0000000205060824 */ /* 0x000fe400078e0216 */
[----:B------:R-:W-:Y:S02]  /*1f370*/  IMAD.MOV.U32 R13, RZ, RZ, R4 ;  /* 0x000000ffff0d7224 */ /* 0x000fe400078e0004 */
[----:B------:R-:W-:Y:S02]  /*1f380*/  IMAD.MOV.U32 R12, RZ, RZ, 0x3 ;  /* 0x00000003ff0c7424 */ /* 0x000fe400078e00ff */
[----:B------:R-:W-:-:S07]  /*1f390*/  IMAD.MOV.U32 R3, RZ, RZ, R14 ;  /* 0x000000ffff037224 */ /* 0x000fce00078e000e */
[----:B------:R-:W-:Y:S05]  /*1f3a0*/  WARPSYNC.COLLECTIVE R15, `(.L_x_6325) ;  /* 0x000000000f087348 */ /* 0x000fea0003c00000 */
[----:B------:R0:W1:Y:S02]  /*1f3b0*/  SHFL.IDX P6, R14, R13, R12, R11 ;  /* 0x0000000c0d0e7389 */ /* 0x00006400000c000b */
[----:B01----:R-:W-:Y:S01]  /*1f3c0*/  ENDCOLLECTIVE ;  /* 0x000000000000791b */ /* 0x003fe20003800000 */
.L_x_6325:
        /* <DEDUP_REMOVED lines=15> */
.L_x_6326:
[----:B------:R-:W-:Y:S02]  /*1f4c0*/  @P0 IMAD R6, R5, 0x2, R22 ;  /* 0x0000000205060824 */ /* 0x000fe400078e0216 */
[----:B------:R-:W-:Y:S02]  /*1f4d0*/  IMAD.MOV.U32 R13, RZ, RZ, R4 ;  /* 0x000000ffff0d7224 */ /* 0x000fe400078e0004 */
[----:B------:R-:W-:Y:S02]  /*1f4e0*/  IMAD.MOV.U32 R12, RZ, RZ, 0x4 ;  /* 0x00000004ff0c7424 */ /* 0x000fe400078e00ff */
[----:B------:R-:W-:-:S07]  /*1f4f0*/  IMAD.MOV.U32 R3, RZ, RZ, R14 ;  /* 0x000000ffff037224 */ /* 0x000fce00078e000e */
[----:B------:R-:W-:Y:S05]  /*1f500*/  WARPSYNC.COLLECTIVE R15, `(.L_x_6327) ;  /* 0x000000000f087348 */ /* 0x000fea0003c00000 */
[----:B------:R0:W1:Y:S02]  /*1f510*/  SHFL.IDX P6, R14, R13, R12, R11 ;  /* 0x0000000c0d0e7389 */ /* 0x00006400000c000b */
[----:B01----:R-:W-:Y:S01]  /*1f520*/  ENDCOLLECTIVE ;  /* 0x000000000000791b */ /* 0x003fe20003800000 */
.L_x_6327:
        /* <DEDUP_REMOVED lines=15> */
.L_x_6328:
[----:B------:R-:W-:Y:S02]  /*1f620*/  @P0 IMAD R6, R5, 0x2, R22 ;  /* 0x0000000205060824 */ /* 0x000fe400078e0216 */
[----:B------:R-:W-:Y:S02]  /*1f630*/  IMAD.MOV.U32 R13, RZ, RZ, R4 ;  /* 0x000000ffff0d7224 */ /* 0x000fe400078e0004 */
[----:B------:R-:W-:Y:S02]  /*1f640*/  IMAD.MOV.U32 R12, RZ, RZ, 0x5 ;  /* 0x00000005ff0c7424 */ /* 0x000fe400078e00ff */
[----:B------:R-:W-:-:S07]  /*1f650*/  IMAD.MOV.U32 R3, RZ, RZ, R14 ;  /* 0x000000ffff037224 */ /* 0x000fce00078e000e */
[----:B------:R-:W-:Y:S05]  /*1f660*/  WARPSYNC.COLLECTIVE R15, `(.L_x_6329) ;  /* 0x000000000f087348 */ /* 0x000fea0003c00000 */
[----:B------:R0:W1:Y:S02]  /*1f670*/  SHFL.IDX P6, R14, R13, R12, R11 ;  /* 0x0000000c0d0e7389 */ /* 0x00006400000c000b */
[----:B01----:R-:W-:Y:S01]  /*1f680*/  ENDCOLLECTIVE ;  /* 0x000000000000791b */ /* 0x003fe20003800000 */
.L_x_6329:
        /* <DEDUP_REMOVED lines=10> */
.L_x_6330:
[----:B------:R-:W-:Y:S01]  /*1f730*/  @!PT LDS RZ, [RZ] ;  /* 0x00000000fffff984 */ /* 0x000fe20000000800 */
[----:B------:R-:W-:Y:S01]  /*1f740*/  @!PT LDS RZ, [RZ] ;  /* 0x00000000fffff984 */ /* 0x000fe20000000800 */
[----:B------:R-:W-:Y:S01]  /*1f750*/  @!PT LDS RZ, [RZ] ;  /* 0x00000000fffff984 */ /* 0x000fe20000000800 */
[----:B------:R1:W-:Y:S01]  /*1f760*/  @P0 LDGSTS.E.BYPASS.LTC128B.128 [R6+0x1e400], desc[UR42][R2.64], !P2 ;  /* 0x1e40000002060fae */ /* 0x0003e2000d101d6a */
[----:B------:R-:W-:Y:S01]  /*1f770*/  IMAD.MOV.U32 R0, RZ, RZ, R14 ;  /* 0x000000ffff007224 */ /* 0x000fe200078e000e */
[----:B------:R-:W-:Y:S06]  /*1f780*/  BRA `(.L_x_6331) ;  /* 0xffffff98006c7947 */ /* 0x000fec000383ffff */
.L_x_6175:
        /* <DEDUP_REMOVED lines=9> */
.L_x_6332:
[C---:B------:R-:W-:Y:S01]  /*1f820*/  VIADD R10, R17.reuse, 0x10 ;  /* 0x00000010110a7836 */ /* 0x040fe20000000000 */
[C---:B------:R-:W-:Y:S01]  /*1f830*/  ISETP.GE.AND P0, PT, R17.reuse, R2, PT ;  /* 0x000000021100720c */ /* 0x040fe20003f06270 */
[C---:B------:R-:W-:Y:S02]  /*1f840*/  VIADD R6, R17.reuse, 0x20 ;  /* 0x0000002011067836 */ /* 0x040fe40000000000 */
[----:B------:R-:W-:Y:S01]  /*1f850*/  VIADD R8, R17, 0x40 ;  /* 0x0000004011087836 */ /* 0x000fe20000000000 */
[----:B------:R0:W-:Y:S04]  /*1f860*/  STL [R1+0x18], R10 ;  /* 0x0000180a01007387 */ /* 0x0001e80000100800 */
[----:B------:R0:W-:Y:S01]  /*1f870*/  STL [R1+0x20], R6 ;  /* 0x0000200601007387 */ /* 0x0001e20000100800 */
[----:B------:R-:W-:-:S02]  /*1f880*/  IMAD.MOV.U32 R13, RZ, RZ, R0 ;  /* 0x000000ffff0d7224 */ /* 0x000fc400078e0000 */
[----:B------:R-:W-:-:S07]  /*1f890*/  IMAD.MOV.U32 R4, RZ, RZ, R14 ;  /* 0x000000ffff047224 */ /* 0x000fce00078e000e */
[----:B0-----:R-:W-:Y:S05]  /*1f8a0*/  WARPSYNC.COLLECTIVE R15, `(.L_x_6333) ;  /* 0x000000000f087348 */ /* 0x001fea0003c00000 */
[----:B------:R1:W2:Y:S02]  /*1f8b0*/  SHFL.IDX P6, R14, R13, R12, R11 ;  /* 0x0000000c0d0e7389 */ /* 0x0002a400000c000b */
[----:B012---:R-:W-:Y:S01]  /*1f8c0*/  ENDCOLLECTIVE ;  /* 0x000000000000791b */ /* 0x007fe20003800000 */
.L_x_6333:
[----:B------:R-:W-:Y:S02]  /*1f8d0*/  IMAD.MOV.U32 R13, RZ, RZ, R3 ;  /* 0x000000ffff0d7224 */ /* 0x000fe400078e0003 */
[----:B------:R-:W-:Y:S02]  /*1f8e0*/  IMAD.MOV.U32 R12, RZ, RZ, 0x1 ;  /* 0x00000001ff0c7424 */ /* 0x000fe400078e00ff */
[----:B------:R-:W-:-:S07]  /*1f8f0*/  IMAD.MOV.U32 R5, RZ, RZ, R14 ;  /* 0x000000ffff057224 */ /* 0x000fce00078e000e */
[----:B------:R-:W-:Y:S05]  /*1f900*/  WARPSYNC.COLLECTIVE R15, `(.L_x_6334) ;  /* 0x000000000f087348 */ /* 0x000fea0003c00000 */
[----:B------:R0:W1:Y:S02]  /*1f910*/  SHFL.IDX P6, R14, R13, R12, R11 ;  /* 0x0000000c0d0e7389 */ /* 0x00006400000c000b */
[----:B01----:R-:W-:Y:S01]  /*1f920*/  ENDCOLLECTIVE ;  /* 0x000000000000791b */ /* 0x003fe20003800000 */
.L_x_6334:
        /* <DEDUP_REMOVED lines=15> */
.L_x_6335:
[----:B------:R-:W-:Y:S02]  /*1fa20*/  IMAD.MOV.U32 R13, RZ, RZ, R3 ;  /* 0x000000ffff0d7224 */ /* 0x000fe400078e0003 */
[----:B------:R-:W-:Y:S02]  /*1fa30*/  IMAD.MOV.U32 R12, RZ, RZ, 0x2 ;  /* 0x00000002ff0c7424 */ /* 0x000fe400078e00ff */
[----:B------:R-:W-:-:S07]  /*1fa40*/  IMAD.MOV.U32 R5, RZ, RZ, R14 ;  /* 0x000000ffff057224 */ /* 0x000fce00078e000e */
[----:B------:R-:W-:Y:S05]  /*1fa50*/  WARPSYNC.COLLECTIVE R15, `(.L_x_6336) ;  /* 0x000000000f087348 */ /* 0x000fea0003c00000 */
[----:B------:R0:W1:Y:S02]  /*1fa60*/  SHFL.IDX P6, R14, R13, R12, R11 ;  /* 0x0000000c0d0e7389 */ /* 0x00006400000c000b */
[----:B01----:R-:W-:Y:S01]  /*1fa70*/  ENDCOLLECTIVE ;  /* 0x000000000000791b */ /* 0x003fe20003800000 */
.L_x_6336:
        /* <DEDUP_REMOVED lines=11> */
[----:B------:R-:W-:-:S05]  /*1fb30*/  VIADD R6, R17, 0x30 ;  /* 0x0000003011067836 */ /* 0x000fca0000000000 */
[----:B------:R1:W-:Y:S04]  /*1fb40*/  STL [R1+0x24], R6 ;  /* 0x0000240601007387 */ /* 0x0003e80000100800 */
[----:B------:R1:W-:Y:S01]  /*1fb50*/  STL [R1+0x28], R8 ;  /* 0x0000280801007387 */ /* 0x0003e20000100800 */
[----:B0-----:R-:W-:-:S07]  /*1fb60*/  IMAD.MOV.U32 R4, RZ, RZ, R14 ;  /* 0x000000ffff047224 */ /* 0x001fce00078e000e */
[----:B-1----:R-:W-:Y:S05]  /*1fb70*/  WARPSYNC.COLLECTIVE R15, `(.L_x_6337) ;  /* 0x000000000f087348 */ /* 0x002fea0003c00000 */
[----:B------:R0:W2:Y:S02]  /*1fb80*/  SHFL.IDX P6, R14, R13, R12, R11 ;  /* 0x0000000c0d0e7389 */ /* 0x0000a400000c000b */
[----:B012---:R-:W-:Y:S01]  /*1fb90*/  ENDCOLLECTIVE ;  /* 0x000000000000791b */ /* 0x007fe20003800000 */
.L_x_6337:
[----:B------:R-:W-:Y:S02]  /*1fba0*/  IMAD.MOV.U32 R13, RZ, RZ, R3 ;  /* 0x000000ffff0d7224 */ /* 0x000fe400078e0003 */
[----:B------:R-:W-:Y:S02]  /*1fbb0*/  IMAD.MOV.U32 R12, RZ, RZ, 0x3 ;  /* 0x00000003ff0c7424 */ /* 0x000fe400078e00ff */
[----:B------:R-:W-:-:S07]  /*1fbc0*/  IMAD.MOV.U32 R5, RZ, RZ, R14 ;  /* 0x000000ffff057224 */ /* 0x000fce00078e000e */
[----:B------:R-:W-:Y:S05]  /*1fbd0*/  WARPSYNC.COLLECTIVE R15, `(.L_x_6338) ;  /* 0x000000000f087348 */ /* 0x000fea0003c00000 */
[----:B------:R0:W1:Y:S02]  /*1fbe0*/  SHFL.IDX P6, R14, R13, R12, R11 ;  /* 0x0000000c0d0e7389 */ /* 0x00006400000c000b */
[----:B01----:R-:W-:Y:S01]  /*1fbf0*/  ENDCOLLECTIVE ;  /* 0x000000000000791b */ /* 0x003fe20003800000 */
.L_x_6338:
        /* <DEDUP_REMOVED lines=15> */
.L_x_6339:
[----:B------:R-:W-:Y:S02]  /*1fcf0*/  IMAD.MOV.U32 R13, RZ, RZ, R3 ;  /* 0x000000ffff0d7224 */ /* 0x000fe400078e0003 */
[----:B------:R-:W-:Y:S02]  /*1fd00*/  IMAD.MOV.U32 R12, RZ, RZ, 0x4 ;  /* 0x00000004ff0c7424 */ /* 0x000fe400078e00ff */
[----:B------:R-:W-:-:S07]  /*1fd10*/  IMAD.MOV.U32 R5, RZ, RZ, R14 ;  /* 0x000000ffff057224 */ /* 0x000fce00078e000e */
[----:B------:R-:W-:Y:S05]  /*1fd20*/  WARPSYNC.COLLECTIVE R15, `(.L_x_6340) ;  /* 0x000000000f087348 */ /* 0x000fea0003c00000 */
[----:B------:R0:W1:Y:S02]  /*1fd30*/  SHFL.IDX P6, R14, R13, R12, R11 ;  /* 0x0000000c0d0e7389 */ /* 0x00006400000c000b */
[----:B01----:R-:W-:Y:S01]  /*1fd40*/  ENDCOLLECTIVE ;  /* 0x000000000000791b */ /* 0x003fe20003800000 */
.L_x_6340:
        /* <DEDUP_REMOVED lines=10> */
.L_x_6341:
        /* <DEDUP_REMOVED lines=13> */
.L_x_6342:
        /* <DEDUP_REMOVED lines=10> */
.L_x_6343:
        /* <DEDUP_REMOVED lines=13> */
.L_x_6344:
        /* <DEDUP_REMOVED lines=10> */
.L_x_6345:
        /* <DEDUP_REMOVED lines=11> */
.L_x_6346:
        /* <DEDUP_REMOVED lines=10> */
.L_x_6347:
[----:B------:R-:W-:Y:S01]  /*20220*/  @!PT LDS RZ, [RZ] ;  /* 0x00000000fffff984 */ /* 0x000fe20000000800 */
[----:B------:R-:W-:Y:S01]  /*20230*/  @!PT LDS RZ, [RZ] ;  /* 0x00000000fffff984 */ /* 0x000fe20000000800 */
[----:B------:R-:W-:Y:S01]  /*20240*/  @!PT LDS RZ, [RZ] ;  /* 0x00000000fffff984 */ /* 0x000fe20000000800 */
[----:B------:R1:W-:Y:S01]  /*20250*/  @!P0 LDGSTS.E.BYPASS.LTC128B.128 [R26+0x1b400], desc[UR42][R4.64], !P1 ;  /* 0x1b400000041a8fae */ /* 0x0003e2000c901d6a */
[----:B------:R-:W-:Y:S01]  /*20260*/  IMAD.MOV.U32 R0, RZ, RZ, R14 ;  /* 0x000000ffff007224 */ /* 0x000fe200078e000e */
[----:B------:R-:W-:Y:S06]  /*20270*/  BRA `(.L_x_6348) ;  /* 0xffffff9800c47947 */ /* 0x000fec000383ffff */
.L_x_6179:
        /* <DEDUP_REMOVED lines=33> */
.L_x_6350:
[----:B------:R-:W-:Y:S05]  /*20490*/  BSYNC B0 ;  /* 0x0000000000007941 */ /* 0x000fea0003800000 */
.L_x_6349:
        /* <DEDUP_REMOVED lines=11> */
.L_x_6351:
        /* <DEDUP_REMOVED lines=12> */
.L_x_6352:
        /* <DEDUP_REMOVED lines=15> */
.L_x_6353:
        /* <DEDUP_REMOVED lines=12> */
.L_x_6354:
        /* <DEDUP_REMOVED lines=12> */
.L_x_6355:
        /* <DEDUP_REMOVED lines=12> */
.L_x_6356:
        /* <DEDUP_REMOVED lines=12> */
.L_x_6357:
        /* <DEDUP_REMOVED lines=12> */
.L_x_6358:
        /* <DEDUP_REMOVED lines=12> */
.L_x_6359:
        /* <DEDUP_REMOVED lines=12> */
.L_x_6360:
        /* <DEDUP_REMOVED lines=12> */
.L_x_6361:
        /* <DEDUP_REMOVED lines=12> */
.L_x_6362:
        /* <DEDUP_REMOVED lines=11> */
.L_x_6363:
[----:B------:R-:W-:Y:S02]  /*20e70*/  IMAD.MOV.U32 R13, RZ, RZ, R0 ;  /* 0x000000ffff0d7224 */ /* 0x000fe400078e0000 */
[----:B------:R-:W-:Y:S02]  /*20e80*/  IMAD.MOV.U32 R12, RZ, RZ, 0x7 ;  /* 0x00000007ff0c7424 */ /* 0x000fe400078e00ff */
[----:B------:R-:W-:-:S07]  /*20e90*/  IMAD.MOV.U32 R2, RZ, RZ, R14 ;  /* 0x000000ffff027224 */ /* 0x000fce00078e000e */
[----:B------:R-:W-:Y:S05]  /*20ea0*/  WARPSYNC.COLLECTIVE R15, `(.L_x_6364) ;  /* 0x000000000f087348 */ /* 0x000fea0003c00000 */
[----:B------:R0:W1:Y:S02]  /*20eb0*/  SHFL.IDX P6, R14, R13, R12, R11 ;  /* 0x0000000c0d0e7389 */ /* 0x00006400000c000b */
[----:B01----:R-:W-:Y:S01]  /*20ec0*/  ENDCOLLECTIVE ;  /* 0x000000000000791b */ /* 0x003fe20003800000 */
.L_x_6364:
        /* <DEDUP_REMOVED lines=14> */
.L_x_6365:
[----:B------:R-:W-:Y:S01]  /*20fb0*/  IMAD.MOV.U32 R2, RZ, RZ, R14 ;  /* 0x000000ffff027224 */ /* 0x000fe200078e000e */
[----:B------:R-:W-:Y:S06]  /*20fc0*/  BRA `(.L_x_6366) ;  /* 0xffffff9800307947 */ /* 0x000fec000383ffff */
.L_x_6184:
[----:B0-----:R0:W1:Y:S02]  /*20fd0*/  SYNCS.PHASECHK.TRANS64.TRYWAIT P0, [R22+URZ+0x32420], R3 ;  /* 0x03242003160075a7 */ /* 0x001064000800017f */
[----:B-1----:R-:W-:Y:S05]  /*20fe0*/  @!P0 NANOSLEEP.SYNCS 0x989680 ;  /* 0x009896800000895d */ /* 0x002fea0003900000 */
[----:B------:R-:W1:Y:S02]  /*20ff0*/  @!P0 SYNCS.PHASECHK.TRANS64 P0, [R22+URZ+0x32420], R3 ;  /* 0x03242003160085a7 */ /* 0x000e64000800007f */
[----:B-1----:R-:W-:Y:S05]  /*21000*/  @!P0 BRA `(.L_x_6184) ;  /* 0xfffffffc00f08947 */ /* 0x002fea000383ffff */
[----:B------:R-:W-:Y:S05]  /*21010*/  BRA `(.L_x_6367) ;  /* 0xffffff9800a47947 */ /* 0x000fea000383ffff */
.L_x_6187:
[----:B0-----:R0:W1:Y:S02]  /*21020*/  SYNCS.PHASECHK.TRANS64.TRYWAIT P0, [R30+URZ+0x32460], R3 ;  /* 0x032460031e0075a7 */ /* 0x001064000800017f */
[----:B-1----:R-:W-:Y:S05]  /*21030*/  @!P0 NANOSLEEP.SYNCS 0x989680 ;  /* 0x009896800000895d */ /* 0x002fea0003900000 */
[----:B------:R-:W1:Y:S02]  /*21040*/  @!P0 SYNCS.PHASECHK.TRANS64 P0, [R30+URZ+0x32460], R3 ;  /* 0x032460031e0085a7 */ /* 0x000e64000800007f */
[----:B-1----:R-:W-:Y:S05]  /*21050*/  @!P0 BRA `(.L_x_6187) ;  /* 0xfffffffc00f08947 */ /* 0x002fea000383ffff */
[----:B------:R-:W-:Y:S05]  /*21060*/  BRA `(.L_x_6368) ;  /* 0xffffff9800b47947 */ /* 0x000fea000383ffff */
.L_x_6188:
        /* <DEDUP_REMOVED lines=8> */
.L_x_6370:
[----:B------:R-:W-:Y:S05]  /*210f0*/  BSYNC B0 ;  /* 0x0000000000007941 */ /* 0x000fea0003800000 */
.L_x_6369:
        /* <DEDUP_REMOVED lines=13> */
.L_x_6371:
        /* <DEDUP_REMOVED lines=9> */
.L_x_6372:
        /* <DEDUP_REMOVED lines=17> */
.L_x_6373:
[----:B------:R-:W-:Y:S02]  /*21370*/  IMAD.MOV.U32 R13, RZ, RZ, R6 ;  /* 0x000000ffff0d7224 */ /* 0x000fe400078e0006 */
[----:B------:R-:W-:Y:S01]  /*21380*/  IMAD.MOV.U32 R12, RZ, RZ, 0x2 ;  /* 0x00000002ff0c7424 */ /* 0x000fe200078e00ff */
[----:B------:R-:W-:-:S13]  /*21390*/  IADD3 R2, P3, R14, R0, RZ ;  /* 0x000000000e027210 */ /* 0x000fda0007f7e0ff */
[----:B------:R-:W-:Y:S05]  /*213a0*/  WARPSYNC.COLLECTIVE R15, `(.L_x_6374) ;  /* 0x000000000f087348 */ /* 0x000fea0003c00000 */
[----:B------:R0:W1:Y:S02]  /*213b0*/  SHFL.IDX P6, R14, R13, R12, R11 ;  /* 0x0000000c0d0e7389 */ /* 0x00006400000c000b */
[----:B01----:R-:W-:Y:S01]  /*213c0*/  ENDCOLLECTIVE ;  /* 0x000000000000791b */ /* 0x003fe20003800000 */
.L_x_6374:
        /* <DEDUP_REMOVED lines=17> */
.L_x_6375:
[----:B------:R-:W-:Y:S02]  /*214e0*/  IMAD.MOV.U32 R13, RZ, RZ, R6 ;  /* 0x000000ffff0d7224 */ /* 0x000fe400078e0006 */
[----:B------:R-:W-:Y:S01]  /*214f0*/  IMAD.MOV.U32 R12, RZ, RZ, 0x3 ;  /* 0x00000003ff0c7424 */ /* 0x000fe200078e00ff */
[----:B------:R-:W-:-:S13]  /*21500*/  IADD3 R2, P3, R14, R0, RZ ;  /* 0x000000000e027210 */ /* 0x000fda0007f7e0ff */
[----:B------:R-:W-:Y:S05]  /*21510*/  WARPSYNC.COLLECTIVE R15, `(.L_x_6376) ;  /* 0x000000000f087348 */ /* 0x000fea0003c00000 */
[----:B------:R0:W1:Y:S02]  /*21520*/  SHFL.IDX P6, R14, R13, R12, R11 ;  /* 0x0000000c0d0e7389 */ /* 0x00006400000c000b */
[----:B01----:R-:W-:Y:S01]  /*21530*/  ENDCOLLECTIVE ;  /* 0x000000000000791b */ /* 0x003fe20003800000 */
.L_x_6376:
        /* <DEDUP_REMOVED lines=17> */
.L_x_6377:
[----:B------:R-:W-:Y:S02]  /*21650*/  IMAD.MOV.U32 R13, RZ, RZ, R6 ;  /* 0x000000ffff0d7224 */ /* 0x000fe400078e0006 */
[----:B------:R-:W-:Y:S01]  /*21660*/  IMAD.MOV.U32 R12, RZ, RZ, 0x4 ;  /* 0x00000004ff0c7424 */ /* 0x000fe200078e00ff */
[----:B------:R-:W-:-:S13]  /*21670*/  IADD3 R2, P3, R14, R0, RZ ;  /* 0x000000000e027210 */ /* 0x000fda0007f7e0ff */
[----:B------:R-:W-:Y:S05]  /*21680*/  WARPSYNC.COLLECTIVE R15, `(.L_x_6378) ;  /* 0x000000000f087348 */ /* 0x000fea0003c00000 */
[----:B------:R0:W1:Y:S02]  /*21690*/  SHFL.IDX P6, R14, R13, R12, R11 ;  /* 0x0000000c0d0e7389 */ /* 0x00006400000c000b */
[----:B01----:R-:W-:Y:S01]  /*216a0*/  ENDCOLLECTIVE ;  /* 0x000000000000791b */ /* 0x003fe20003800000 */
.L_x_6378:
        /* <DEDUP_REMOVED lines=17> */
.L_x_6379:
[----:B------:R-:W-:Y:S02]  /*217c0*/  IMAD.MOV.U32 R13, RZ, RZ, R6 ;  /* 0x000000ffff0d7224 */ /* 0x000fe400078e0006 */
[----:B------:R-:W-:Y:S01]  /*217d0*/  IMAD.MOV.U32 R12, RZ, RZ, 0x5 ;  /* 0x00000005ff0c7424 */ /* 0x000fe200078e00ff */
[----:B------:R-:W-:-:S13]  /*217e0*/  IADD3 R2, P3, R14, R0, RZ ;  /* 0x000000000e027210 */ /* 0x000fda0007f7e0ff */
[----:B------:R-:W-:Y:S05]  /*217f0*/  WARPSYNC.COLLECTIVE R15, `(.L_x_6380) ;  /* 0x000000000f087348 */ /* 0x000fea0003c00000 */
[----:B------:R0:W1:Y:S02]  /*21800*/  SHFL.IDX P6, R14, R13, R12, R11 ;  /* 0x0000000c0d0e7389 */ /* 0x00006400000c000b */
[----:B01----:R-:W-:Y:S01]  /*21810*/  ENDCOLLECTIVE ;  /* 0x000000000000791b */ /* 0x003fe20003800000 */
.L_x_6380:
        /* <DEDUP_REMOVED lines=12> */
.L_x_6381:
        /* <DEDUP_REMOVED lines=9> */
.L_x_6195:
[----:B0-----:R0:W1:Y:S02]  /*21970*/  SYNCS.PHASECHK.TRANS64.TRYWAIT P0, [R6+URZ+0x32440], R21 ;  /* 0x03244015060075a7 */ /* 0x001064000800017f */
[----:B-1----:R-:W-:Y:S05]  /*21980*/  @!P0 NANOSLEEP.SYNCS 0x989680 ;  /* 0x009896800000895d */ /* 0x002fea0003900000 */
[----:B------:R-:W1:Y:S02]  /*21990*/  @!P0 SYNCS.PHASECHK.TRANS64 P0, [R6+URZ+0x32440], R21 ;  /* 0x03244015060085a7 */ /* 0x000e64000800007f */
[----:B-1----:R-:W-:Y:S05]  /*219a0*/  @!P0 BRA `(.L_x_6195) ;  /* 0xfffffffc00f08947 */ /* 0x002fea000383ffff */
[----:B------:R-:W-:Y:S05]  /*219b0*/  BRA `(.L_x_6383) ;  /* 0xffffff9c004c7947 */ /* 0x000fea000383ffff */
.L_x_6196:
        /* <DEDUP_REMOVED lines=8> */
.L_x_6385:
[----:B------:R-:W-:Y:S05]  /*21a40*/  BSYNC B1 ;  /* 0x0000000000017941 */ /* 0x000fea0003800000 */
.L_x_6384:
        /* <DEDUP_REMOVED lines=9> */
.L_x_6386:
[----:B------:R-:W-:Y:S02]  /*21ae0*/  IMAD.MOV.U32 R13, RZ, RZ, R9 ;  /* 0x000000ffff0d7224 */ /* 0x000fe400078e0009 */
[----:B------:R-:W-:Y:S02]  /*21af0*/  IMAD.MOV.U32 R12, RZ, RZ, 0x1 ;  /* 0x00000001ff0c7424 */ /* 0x000fe400078e00ff */
[----:B------:R-:W-:-:S07]  /*21b00*/  IMAD.MOV.U32 R2, RZ, RZ, R14 ;  /* 0x000000ffff027224 */ /* 0x000fce00078e000e */
[----:B------:R-:W-:Y:S05]  /*21b10*/  WARPSYNC.COLLECTIVE R15, `(.L_x_6387) ;  /* 0x000000000f087348 */ /* 0x000fea0003c00000 */
[----:B------:R0:W1:Y:S02]  /*21b20*/  SHFL.IDX P6, R14, R13, R12, R11 ;  /* 0x0000000c0d0e7389 */ /* 0x00006400000c000b */
[----:B01----:R-:W-:Y:S01]  /*21b30*/  ENDCOLLECTIVE ;  /* 0x000000000000791b */ /* 0x003fe20003800000 */
.L_x_6387:
        /* <DEDUP_REMOVED lines=11> */
.L_x_6388:
[----:B------:R-:W-:Y:S02]  /*21bf0*/  IMAD.MOV.U32 R13, RZ, RZ, R9 ;  /* 0x000000ffff0d7224 */ /* 0x000fe400078e0009 */
[----:B------:R-:W-:Y:S02]  /*21c00*/  IMAD.MOV.U32 R12, RZ, RZ, 0x2 ;  /* 0x00000002ff0c7424 */ /* 0x000fe400078e00ff */
[----:B------:R-:W-:-:S07]  /*21c10*/  IMAD.MOV.U32 R2, RZ, RZ, R14 ;  /* 0x000000ffff027224 */ /* 0x000fce00078e000e */
[----:B------:R-:W-:Y:S05]  /*21c20*/  WARPSYNC.COLLECTIVE R15, `(.L_x_6389) ;  /* 0x000000000f087348 */ /* 0x000fea0003c00000 */
[----:B------:R0:W1:Y:S02]  /*21c30*/  SHFL.IDX P6, R14, R13, R12, R11 ;  /* 0x0000000c0d0e7389 */ /* 0x00006400000c000b */
[----:B01----:R-:W-:Y:S01]  /*21c40*/  ENDCOLLECTIVE ;  /* 0x000000000000791b */ /* 0x003fe20003800000 */
.L_x_6389:
        /* <DEDUP_REMOVED lines=11> */
.L_x_6390:
[----:B------:R-:W-:Y:S02]  /*21d00*/  IMAD.MOV.U32 R13, RZ, RZ, R9 ;  /* 0x000000ffff0d7224 */ /* 0x000fe400078e0009 */
[----:B------:R-:W-:Y:S02]  /*21d10*/  IMAD.MOV.U32 R12, RZ, RZ, 0x3 ;  /* 0x00000003ff0c7424 */ /* 0x000fe400078e00ff */
[----:B------:R-:W-:-:S07]  /*21d20*/  IMAD.MOV.U32 R2, RZ, RZ, R14 ;  /* 0x000000ffff027224 */ /* 0x000fce00078e000e */
[----:B------:R-:W-:Y:S05]  /*21d30*/  WARPSYNC.COLLECTIVE R15, `(.L_x_6391) ;  /* 0x000000000f087348 */ /* 0x000fea0003c00000 */
[----:B------:R0:W1:Y:S02]  /*21d40*/  SHFL.IDX P6, R14, R13, R12, R11 ;  /* 0x0000000c0d0e7389 */ /* 0x00006400000c000b */
[----:B01----:R-:W-:Y:S01]  /*21d50*/  ENDCOLLECTIVE ;  /* 0x000000000000791b */ /* 0x003fe20003800000 */
.L_x_6391:
        /* <DEDUP_REMOVED lines=11> */
.L_x_6392:
[----:B------:R-:W-:Y:S02]  /*21e10*/  IMAD.MOV.U32 R13, RZ, RZ, R9 ;  /* 0x000000ffff0d7224 */ /* 0x000fe400078e0009 */
[----:B------:R-:W-:Y:S02]  /*21e20*/  IMAD.MOV.U32 R12, RZ, RZ, 0x4 ;  /* 0x00000004ff0c7424 */ /* 0x000fe400078e00ff */
[----:B------:R-:W-:-:S07]  /*21e30*/  IMAD.MOV.U32 R2, RZ, RZ, R14 ;  /* 0x000000ffff027224 */ /* 0x000fce00078e000e */
[----:B------:R-:W-:Y:S05]  /*21e40*/  WARPSYNC.COLLECTIVE R15, `(.L_x_6393) ;  /* 0x000000000f087348 */ /* 0x000fea0003c00000 */
[----:B------:R0:W1:Y:S02]  /*21e50*/  SHFL.IDX P6, R14, R13, R12, R11 ;  /* 0x0000000c0d0e7389 */ /* 0x00006400000c000b */
[----:B01----:R-:W-:Y:S01]  /*21e60*/  ENDCOLLECTIVE ;  /* 0x000000000000791b */ /* 0x003fe20003800000 */
.L_x_6393:
        /* <DEDUP_REMOVED lines=11> */
.L_x_6394:
[----:B------:R-:W-:Y:S02]  /*21f20*/  IMAD.MOV.U32 R13, RZ, RZ, R9 ;  /* 0x000000ffff0d7224 */ /* 0x000fe400078e0009 */
[----:B------:R-:W-:Y:S02]  /*21f30*/  IMAD.MOV.U32 R12, RZ, RZ, 0x5 ;  /* 0x00000005ff0c7424 */ /* 0x000fe400078e00ff */
[----:B------:R-:W-:-:S07]  /*21f40*/  IMAD.MOV.U32 R2, RZ, RZ, R14 ;  /* 0x000000ffff027224 */ /* 0x000fce00078e000e */
[----:B------:R-:W-:Y:S05]  /*21f50*/  WARPSYNC.COLLECTIVE R15, `(.L_x_6395) ;  /* 0x000000000f087348 */ /* 0x000fea0003c00000 */
[----:B------:R0:W1:Y:S02]  /*21f60*/  SHFL.IDX P6, R14, R13, R12, R11 ;  /* 0x0000000c0d0e7389 */ /* 0x00006400000c000b */
[----:B01----:R-:W-:Y:S01]  /*21f70*/  ENDCOLLECTIVE ;  /* 0x000000000000791b */ /* 0x003fe20003800000 */
.L_x_6395:
        /* <DEDUP_REMOVED lines=11> */
.L_x_6396:
[----:B------:R-:W-:Y:S01]  /*22030*/  IMAD.MOV.U32 R2, RZ, RZ, R14 ;  /* 0x000000ffff027224 */ /* 0x000fe200078e000e */
[----:B------:R-:W-:Y:S06]  /*22040*/  BRA `(.L_x_6397) ;  /* 0xffffff98007c7947 */ /* 0x000fec000383ffff */
.L_x_6201:
[----:B---3--:R3:W4:Y:S02]  /*22050*/  SYNCS.PHASECHK.TRANS64.TRYWAIT P0, [R6+URZ+0x32460], R21 ;  /* 0x03246015060075a7 */ /* 0x008724000800017f */
[----:B----4-:R-:W-:Y:S05]  /*22060*/  @!P0 NANOSLEEP.SYNCS 0x989680 ;  /* 0x009896800000895d */ /* 0x010fea0003900000 */
[----:B------:R-:W4:Y:S02]  /*22070*/  @!P0 SYNCS.PHASECHK.TRANS64 P0, [R6+URZ+0x32460], R21 ;  /* 0x03246015060085a7 */ /* 0x000f24000800007f */
[----:B----4-:R-:W-:Y:S05]  /*22080*/  @!P0 BRA `(.L_x_6201) ;  /* 0xfffffffc00f08947 */ /* 0x010fea000383ffff */
[----:B------:R-:W-:Y:S05]  /*22090*/  BRA `(.L_x_6398) ;  /* 0xffffff9800cc7947 */ /* 0x000fea000383ffff */
.L_x_6202:
        /* <DEDUP_REMOVED lines=8> */
.L_x_6400:
[----:B------:R-:W-:Y:S05]  /*22120*/  BSYNC B1 ;  /* 0x0000000000017941 */ /* 0x000fea0003800000 */
.L_x_6399:
        /* <DEDUP_REMOVED lines=9> */
.L_x_6401:
[----:B------:R-:W-:Y:S02]  /*221c0*/  IMAD.MOV.U32 R13, RZ, RZ, R9 ;  /* 0x000000ffff0d7224 */ /* 0x000fe400078e0009 */
[----:B------:R-:W-:Y:S01]  /*221d0*/  IMAD.MOV.U32 R12, RZ, RZ, 0x1 ;  /* 0x00000001ff0c7424 */ /* 0x000fe200078e00ff */
[----:B------:R-:W-:-:S13]  /*221e0*/  IADD3 R2, P0, R14, R0, RZ ;  /* 0x000000000e027210 */ /* 0x000fda0007f1e0ff */
[----:B------:R-:W-:Y:S05]  /*221f0*/  WARPSYNC.COLLECTIVE R15, `(.L_x_6402) ;  /* 0x000000000f087348 */ /* 0x000fea0003c00000 */
[----:B------:R0:W1:Y:S02]  /*22200*/  SHFL.IDX P6, R14, R13, R12, R11 ;  /* 0x0000000c0d0e7389 */ /* 0x00006400000c000b */
[----:B01----:R-:W-:Y:S01]  /*22210*/  ENDCOLLECTIVE ;  /* 0x000000000000791b */ /* 0x003fe20003800000 */
.L_x_6402:
        /* <DEDUP_REMOVED lines=13> */
.L_x_6403:
[----:B------:R-:W-:Y:S02]  /*222f0*/  IMAD.MOV.U32 R13, RZ, RZ, R9 ;  /* 0x000000ffff0d7224 */ /* 0x000fe400078e0009 */
[----:B------:R-:W-:Y:S01]  /*22300*/  IMAD.MOV.U32 R12, RZ, RZ, 0x2 ;  /* 0x00000002ff0c7424 */ /* 0x000fe200078e00ff */
[----:B------:R-:W-:-:S13]  /*22310*/  IADD3 R2, P0, R14, R0, RZ ;  /* 0x000000000e027210 */ /* 0x000fda0007f1e0ff */
[----:B------:R-:W-:Y:S05]  /*22320*/  WARPSYNC.COLLECTIVE R15, `(.L_x_6404) ;  /* 0x000000000f087348 */ /* 0x000fea0003c00000 */
[----:B------:R0:W1:Y:S02]  /*22330*/  SHFL.IDX P6, R14, R13, R12, R11 ;  /* 0x0000000c0d0e7389 */ /* 0x00006400000c000b */
[----:B01----:R-:W-:Y:S01]  /*22340*/  ENDCOLLECTIVE ;  /* 0x000000000000791b */ /* 0x003fe20003800000 */
.L_x_6404:
        /* <DEDUP_REMOVED lines=13> */
.L_x_6405:
[----:B------:R-:W-:Y:S02]  /*22420*/  IMAD.MOV.U32 R13, RZ, RZ, R9 ;  /* 0x000000ffff0d7224 */ /* 0x000fe400078e0009 */
[----:B------:R-:W-:Y:S01]  /*22430*/  IMAD.MOV.U32 R12, RZ, RZ, 0x3 ;  /* 0x00000003ff0c7424 */ /* 0x000fe200078e00ff */
[----:B------:R-:W-:-:S13]  /*22440*/  IADD3 R2, P0, R14, R0, RZ ;  /* 0x000000000e027210 */ /* 0x000fda0007f1e0ff */
[----:B------:R-:W-:Y:S05]  /*22450*/  WARPSYNC.COLLECTIVE R15, `(.L_x_6406) ;  /* 0x000000000f087348 */ /* 0x000fea0003c00000 */
[----:B------:R0:W1:Y:S02]  /*22460*/  SHFL.IDX P6, R14, R13, R12, R11 ;  /* 0x0000000c0d0e7389 */ /* 0x00006400000c000b */
[----:B01----:R-:W-:Y:S01]  /*22470*/  ENDCOLLECTIVE ;  /* 0x000000000000791b */ /* 0x003fe20003800000 */
.L_x_6406:
        /* <DEDUP_REMOVED lines=13> */
.L_x_6407:
[----:B------:R-:W-:Y:S02]  /*22550*/  IMAD.MOV.U32 R13, RZ, RZ, R9 ;  /* 0x000000ffff0d7224 */ /* 0x000fe400078e0009 */
[----:B------:R-:W-:Y:S01]  /*22560*/  IMAD.MOV.U32 R12, RZ, RZ, 0x4 ;  /* 0x00000004ff0c7424 */ /* 0x000fe200078e00ff */
[----:B------:R-:W-:-:S13]  /*22570*/  IADD3 R2, P0, R14, R0, RZ ;  /* 0x000000000e027210 */ /* 0x000fda0007f1e0ff */
[----:B------:R-:W-:Y:S05]  /*22580*/  WARPSYNC.COLLECTIVE R15, `(.L_x_6408) ;  /* 0x000000000f087348 */ /* 0x000fea0003c00000 */
[----:B------:R0:W1:Y:S02]  /*22590*/  SHFL.IDX P6, R14, R13, R12, R11 ;  /* 0x0000000c0d0e7389 */ /* 0x00006400000c000b */
[----:B01----:R-:W-:Y:S01]  /*225a0*/  ENDCOLLECTIVE ;  /* 0x000000000000791b */ /* 0x003fe20003800000 */
.L_x_6408:
        /* <DEDUP_REMOVED lines=13> */
.L_x_6409:
[----:B------:R-:W-:Y:S02]  /*22680*/  IMAD.MOV.U32 R13, RZ, RZ, R9 ;  /* 0x000000ffff0d7224 */ /* 0x000fe400078e0009 */
[----:B------:R-:W-:Y:S01]  /*22690*/  IMAD.MOV.U32 R12, RZ, RZ, 0x5 ;  /* 0x00000005ff0c7424 */ /* 0x000fe200078e00ff */
[----:B------:R-:W-:-:S13]  /*226a0*/  IADD3 R2, P0, R14, R0, RZ ;  /* 0x000000000e027210 */ /* 0x000fda0007f1e0ff */
[----:B------:R-:W-:Y:S05]  /*226b0*/  WARPSYNC.COLLECTIVE R15, `(.L_x_6410) ;  /* 0x000000000f087348 */ /* 0x000fea0003c00000 */
[----:B------:R0:W1:Y:S02]  /*226c0*/  SHFL.IDX P6, R14, R13, R12, R11 ;  /* 0x0000000c0d0e7389 */ /* 0x00006400000c000b */
[----:B01----:R-:W-:Y:S01]  /*226d0*/  ENDCOLLECTIVE ;  /* 0x000000000000791b */ /* 0x003fe20003800000 */
.L_x_6410:
        /* <DEDUP_REMOVED lines=13> */
.L_x_6411:
[----:B------:R-:W-:Y:S05]  /*227b0*/  BRA `(.L_x_6412) ;  /* 0xffffff9800187947 */ /* 0x000fea000383ffff */
.L_x_6210:
        /* <DEDUP_REMOVED lines=8> */
.L_x_6414:
[----:B------:R-:W-:Y:S05]  /*22840*/  BSYNC B0 ;  /* 0x0000000000007941 */ /* 0x000fea0003800000 */
.L_x_6413:
        /* <DEDUP_REMOVED lines=9> */
.L_x_6415:
        /* <DEDUP_REMOVED lines=18> */
.L_x_6416:
[----:B------:R-:W-:Y:S01]  /*22a00*/  IMAD.MOV.U32 R12, RZ, RZ, 0x2 ;  /* 0x00000002ff0c7424 */ /* 0x000fe200078e00ff */
[----:B------:R-:W-:-:S05]  /*22a10*/  SEL R6, R14, RZ, P1 ;  /* 0x000000ff0e067207 */ /* 0x000fca0000800000 */
[----:B------:R-:W-:-:S04]  /*22a20*/  IMAD.IADD R6, R5, 0x1, R6 ;  /* 0x0000000105067824 */ /* 0x000fc800078e0206 */
[----:B------:R-:W-:-:S07]  /*22a30*/  IMAD.MOV.U32 R13, RZ, RZ, R6 ;  /* 0x000000ffff0d7224 */ /* 0x000fce00078e0006 */
[----:B------:R-:W-:Y:S05]  /*22a40*/  WARPSYNC.COLLECTIVE R15, `(.L_x_6417) ;  /* 0x000000000f087348 */ /* 0x000fea0003c00000 */
[----:B------:R0:W1:Y:S02]  /*22a50*/  SHFL.UP P6, R14, R13, R12, R11 ;  /* 0x0400000c0d0e7389 */ /* 0x00006400000c000b */
[----:B01----:R-:W-:Y:S01]  /*22a60*/  ENDCOLLECTIVE ;  /* 0x000000000000791b */ /* 0x003fe20003800000 */
.L_x_6417:
[----:B------:R-:W-:Y:S01]  /*22a70*/  IMAD.MOV.U32 R12, RZ, RZ, 0x4 ;  /* 0x00000004ff0c7424 */ /* 0x000fe200078e00ff */
[----:B------:R-:W-:-:S05]  /*22a80*/  SEL R7, R14, RZ, P2 ;  /* 0x000000ff0e077207 */ /* 0x000fca0001000000 */
[----:B------:R-:W-:-:S04]  /*22a90*/  IMAD.IADD R7, R6, 0x1, R7 ;  /* 0x0000000106077824 */ /* 0x000fc800078e0207 */
[----:B------:R-:W-:-:S07]  /*22aa0*/  IMAD.MOV.U32 R13, RZ, RZ, R7 ;  /* 0x000000ffff0d7224 */ /* 0x000fce00078e0007 */
[----:B------:R-:W-:Y:S05]  /*22ab0*/  WARPSYNC.COLLECTIVE R15, `(.L_x_6418) ;  /* 0x000000000f087348 */ /* 0x000fea0003c00000 */
[----:B------:R0:W1:Y:S02]  /*22ac0*/  SHFL.UP P6, R14, R13, R12, R11 ;  /* 0x0400000c0d0e7389 */ /* 0x00006400000c000b */
[----:B01----:R-:W-:Y:S01]  /*22ad0*/  ENDCOLLECTIVE ;  /* 0x000000000000791b */ /* 0x003fe20003800000 */
.L_x_6418:
[----:B------:R-:W-:Y:S01]  /*22ae0*/  IMAD.MOV.U32 R12, RZ, RZ, 0x8 ;  /* 0x00000008ff0c7424 */ /* 0x000fe200078e00ff */
[----:B------:R-:W-:-:S05]  /*22af0*/  SEL R2, R14, RZ, P3 ;  /* 0x000000ff0e027207 */ /* 0x000fca0001800000 */
[----:B------:R-:W-:-:S04]  /*22b00*/  IMAD.IADD R2, R7, 0x1, R2 ;  /* 0x0000000107027824 */ /* 0x000fc800078e0202 */
[----:B------:R-:W-:-:S07]  /*22b10*/  IMAD.MOV.U32 R13, RZ, RZ, R2 ;  /* 0x000000ffff0d7224 */ /* 0x000fce00078e0002 */
[----:B------:R-:W-:Y:S05]  /*22b20*/  WARPSYNC.COLLECTIVE R15, `(.L_x_6419) ;  /* 0x000000000f087348 */ /* 0x000fea0003c00000 */
[----:B------:R0:W1:Y:S02]  /*22b30*/  SHFL.UP P6, R14, R13, R12, R11 ;  /* 0x0400000c0d0e7389 */ /* 0x00006400000c000b */
[----:B01----:R-:W-:Y:S01]  /*22b40*/  ENDCOLLECTIVE ;  /* 0x000000000000791b */ /* 0x003fe20003800000 */
.L_x_6419:
[----:B------:R-:W-:Y:S01]  /*22b50*/  IMAD.MOV.U32 R12, RZ, RZ, 0x10 ;  /* 0x00000010ff0c7424 */ /* 0x000fe200078e00ff */
[----:B------:R-:W-:-:S05]  /*22b60*/  SEL R3, R14, RZ, P4 ;  /* 0x000000ff0e037207 */ /* 0x000fca0002000000 */
[----:B------:R-:W-:-:S04]  /*22b70*/  IMAD.IADD R3, R2, 0x1, R3 ;  /* 0x0000000102037824 */ /* 0x000fc800078e0203 */
[----:B------:R-:W-:-:S07]  /*22b80*/  IMAD.MOV.U32 R13, RZ, RZ, R3 ;  /* 0x000000ffff0d7224 */ /* 0x000fce00078e0003 */
[----:B------:R-:W-:Y:S05]  /*22b90*/  WARPSYNC.COLLECTIVE R15, `(.L_x_6420) ;  /* 0x000000000f087348 */ /* 0x000fea0003c00000 */
[----:B------:R0:W1:Y:S02]  /*22ba0*/  SHFL.UP P6, R14, R13, R12, R11 ;  /* 0x0400000c0d0e7389 */ /* 0x00006400000c000b */
[----:B01----:R-:W-:Y:S01]  /*22bb0*/  ENDCOLLECTIVE ;  /* 0x000000000000791b */ /* 0x003fe20003800000 */
.L_x_6420:
        /* <DEDUP_REMOVED lines=8> */
.L_x_6421:
[----:B------:R-:W-:Y:S05]  /*22c40*/  BRA `(.L_x_6422) ;  /* 0xffffff9800747947 */ /* 0x000fea000383ffff */
.L_x_6215:
        /* <DEDUP_REMOVED lines=8> */
.L_x_6424:
[----:B------:R-:W-:Y:S05]  /*22cd0*/  BSYNC B0 ;  /* 0x0000000000007941 */ /* 0x000fea0003800000 */
.L_x_6423:
        /* <DEDUP_REMOVED lines=8> */
.L_x_6425:
[----:B------:R-:W-:Y:S01]  /*22d60*/  IMAD.MOV.U32 R12, RZ, RZ, 0x4 ;  /* 0x00000004ff0c7424 */ /* 0x000fe200078e00ff */
[----:B------:R-:W-:-:S05]  /*22d70*/  SEL R2, R14, RZ, P2 ;  /* 0x000000ff0e027207 */ /* 0x000fca0001000000 */
[----:B------:R-:W-:-:S04]  /*22d80*/  IMAD.IADD R2, R13, 0x1, R2 ;  /* 0x000000010d027824 */ /* 0x000fc800078e0202 */
[----:B------:R-:W-:-:S07]  /*22d90*/  IMAD.MOV.U32 R13, RZ, RZ, R2 ;  /* 0x000000ffff0d7224 */ /* 0x000fce00078e0002 */
[----:B------:R-:W-:Y:S05]  /*22da0*/  WARPSYNC.COLLECTIVE R15, `(.L_x_6426) ;  /* 0x000000000f087348 */ /* 0x000fea0003c00000 */
[----:B------:R0:W1:Y:S02]  /*22db0*/  SHFL.UP P6, R14, R13, R12, R11 ;  /* 0x0400000c0d0e7389 */ /* 0x00006400000c000b */
[----:B01----:R-:W-:Y:S01]  /*22dc0*/  ENDCOLLECTIVE ;  /* 0x000000000000791b */ /* 0x003fe20003800000 */
.L_x_6426:
[----:B------:R-:W-:Y:S01]  /*22dd0*/  IMAD.MOV.U32 R12, RZ, RZ, 0x8 ;  /* 0x00000008ff0c7424 */ /* 0x000fe200078e00ff */
[----:B------:R-:W-:-:S05]  /*22de0*/  SEL R3, R14, RZ, P3 ;  /* 0x000000ff0e037207 */ /* 0x000fca0001800000 */
[----:B------:R-:W-:-:S04]  /*22df0*/  IMAD.IADD R3, R2, 0x1, R3 ;  /* 0x0000000102037824 */ /* 0x000fc800078e0203 */
[----:B------:R-:W-:-:S07]  /*22e00*/  IMAD.MOV.U32 R13, RZ, RZ, R3 ;  /* 0x000000ffff0d7224 */ /* 0x000fce00078e0003 */
[----:B------:R-:W-:Y:S05]  /*22e10*/  WARPSYNC.COLLECTIVE R15, `(.L_x_6427) ;  /* 0x000000000f087348 */ /* 0x000fea0003c00000 */
[----:B------:R0:W1:Y:S02]  /*22e20*/  SHFL.UP P6, R14, R13, R12, R11 ;  /* 0x0400000c0d0e7389 */ /* 0x00006400000c000b */
[----:B01----:R-:W-:Y:S01]  /*22e30*/  ENDCOLLECTIVE ;  /* 0x000000000000791b */ /* 0x003fe20003800000 */
.L_x_6427:
[----:B------:R-:W-:Y:S01]  /*22e40*/  IMAD.MOV.U32 R12, RZ, RZ, 0x10 ;  /* 0x00000010ff0c7424 */ /* 0x000fe200078e00ff */
[----:B------:R-:W-:-:S05]  /*22e50*/  SEL R4, R14, RZ, P4 ;  /* 0x000000ff0e047207 */ /* 0x000fca0002000000 */
[----:B------:R-:W-:-:S04]  /*22e60*/  IMAD.IADD R4, R3, 0x1, R4 ;  /* 0x0000000103047824 */ /* 0x000fc800078e0204 */
[----:B------:R-:W-:-:S07]  /*22e70*/  IMAD.MOV.U32 R13, RZ, RZ, R4 ;  /* 0x000000ffff0d7224 */ /* 0x000fce00078e0004 */
[----:B------:R-:W-:Y:S05]  /*22e80*/  WARPSYNC.COLLECTIVE R15, `(.L_x_6428) ;  /* 0x000000000f087348 */ /* 0x000fea0003c00000 */
[----:B------:R0:W1:Y:S02]  /*22e90*/  SHFL.UP P6, R14, R13, R12, R11 ;  /* 0x0400000c0d0e7389 */ /* 0x00006400000c000b */
[----:B01----:R-:W-:Y:S01]  /*22ea0*/  ENDCOLLECTIVE ;  /* 0x000000000000791b */ /* 0x003fe20003800000 */
.L_x_6428:
        /* <DEDUP_REMOVED lines=8> */
.L_x_6429:
[----:B------:R-:W-:Y:S05]  /*22f30*/  BRA `(.L_x_6430) ;  /* 0xffffff9800547947 */ /* 0x000fea000383ffff */
.L_x_6217:
[----:B------:R-:W-:Y:S01]  /*22f40*/  BSSY B0, `(.L_x_6431) ;  /* 0x0000006000007945 */ /* 0x000fe20003800000 */
[----:B------:R-:W-:Y:S01]  /*22f50*/  PLOP3.LUT P6, PT, P6, PT, PT, 0x8, 0x0 ;  /* 0x000000000000781c */ /* 0x000fe200037ce170 */
[----:B------:R-:W-:-:S12]  /*22f60*/  IMAD.MOV.U32 R15, RZ, RZ, -0x1 ;  /* 0xffffffffff0f7424 */ /* 0x000fd800078e00ff */
[----:B01----:R-:W-:Y:S05]  /*22f70*/  WARPSYNC.COLLECTIVE R15, `(.L_x_6432) ;  /* 0x000000000f087348 */ /* 0x003fea0003c00000 */
[----:B------:R-:W-:Y:S01]  /*22f80*/  VOTE.ANY R14, PT, P6 ;  /* 0x00000000000e7806 */ /* 0x000fe200030e0100 */
[----:B01----:R-:W-:Y:S06]  /*22f90*/  ENDCOLLECTIVE ;  /* 0x000000000000791b */ /* 0x003fec0003800000 */
.L_x_6432:
[----:B------:R-:W-:Y:S05]  /*22fa0*/  BSYNC B0 ;  /* 0x0000000000007941 */ /* 0x000fea0003800000 */
.L_x_6431:
        /* <DEDUP_REMOVED lines=9> */
.L_x_6433:
[----:B------:R-:W-:Y:S01]  /*23040*/  IMAD.MOV.U32 R5, RZ, RZ, R14 ;  /* 0x000000ffff057224 */ /* 0x000fe200078e000e */
[----:B------:R-:W-:Y:S06]  /*23050*/  BRA `(.L_x_6434) ;  /* 0xffffff9800447947 */ /* 0x000fec000383ffff */
.L_x_6219:
[----:B------:R-:W-:Y:S01]  /*23060*/  BSSY B0, `(.L_x_6435) ;  /* 0x0000007000007945 */ /* 0x000fe20003800000 */
[----:B------:R-:W-:Y:S02]  /*23070*/  IMAD.MOV.U32 R13, RZ, RZ, R2 ;  /* 0x000000ffff0d7224 */ /* 0x000fe400078e0002 */
[----:B------:R-:W-:Y:S02]  /*23080*/  IMAD.MOV.U32 R11, RZ, RZ, 0x1f ;  /* 0x0000001fff0b7424 */ /* 0x000fe400078e00ff */
[----:B------:R-:W-:-:S07]  /*23090*/  IMAD.MOV.U32 R15, RZ, RZ, -0x1 ;  /* 0xffffffffff0f7424 */ /* 0x000fce00078e00ff */
[----:B0123--:R-:W-:Y:S05]  /*230a0*/  WARPSYNC.COLLECTIVE R15, `(.L_x_6436) ;  /* 0x000000000f087348 */ /* 0x00ffea0003c00000 */
[----:B------:R4:W0:Y:S02]  /*230b0*/  SHFL.IDX P6, R14, R13, R12, R11 ;  /* 0x0000000c0d0e7389 */ /* 0x00082400000c000b */
[----:B01234-:R-:W-:Y:S01]  /*230c0*/  ENDCOLLECTIVE ;  /* 0x000000000000791b */ /* 0x01ffe20003800000 */
.L_x_6436:
[----:B------:R-:W-:Y:S05]  /*230d0*/  BSYNC B0 ;  /* 0x0000000000007941 */ /* 0x000fea0003800000 */
.L_x_6435:
[----:B------:R-:W-:Y:S05]  /*230e0*/  BRA `(.L_x_6218) ;  /* 0xffffff98003c7947 */ /* 0x000fea000383ffff */
.L_x_6223:
[----:B0-----:R0:W1:Y:S02]  /*230f0*/  SYNCS.PHASECHK.TRANS64.TRYWAIT P0, [R5+URZ+0x32420], R0 ;  /* 0x03242000050075a7 */ /* 0x001064000800017f */
[----:B-1----:R-:W-:Y:S05]  /*23100*/  @!P0 NANOSLEEP.SYNCS 0x989680 ;  /* 0x009896800000895d */ /* 0x002fea0003900000 */
[----:B------:R-:W1:Y:S02]  /*23110*/  @!P0 SYNCS.PHASECHK.TRANS64 P0, [R5+URZ+0x32420], R0 ;  /* 0x03242000050085a7 */ /* 0x000e64000800007f */
[----:B-1----:R-:W-:Y:S05]  /*23120*/  @!P0 BRA `(.L_x_6223) ;  /* 0xfffffffc00f08947 */ /* 0x002fea000383ffff */
[----:B------:R-:W-:Y:S05]  /*23130*/  BRA `(.L_x_6437) ;  /* 0xffffff9c00b47947 */ /* 0x000fea000383ffff */
.L_x_6224:
        /* <DEDUP_REMOVED lines=11> */
.L_x_6439:
[----:B------:R-:W-:Y:S05]  /*231f0*/  BSYNC B0 ;  /* 0x0000000000007941 */ /* 0x000fea0003800000 */
.L_x_6438:
[----:B------:R-:W-:Y:S05]  /*23200*/  BRA `(.L_x_6440) ;  /* 0xffffff9c009c7947 */ /* 0x000fea000383ffff */
.L_x_6225:
[----:B------:R-:W-:Y:S01]  /*23210*/  BSSY B0, `(.L_x_6441) ;  /* 0x0000006000007945 */ /* 0x000fe20003800000 */
[----:B------:R-:W-:-:S07]  /*23220*/  IMAD.MOV.U32 R15, RZ, RZ, -0x1 ;  /* 0xffffffffff0f7424 */ /* 0x000fce00078e00ff */
[----:B0-234-:R-:W-:Y:S05]  /*23230*/  WARPSYNC.COLLECTIVE R15, `(.L_x_6442) ;  /* 0x000000000f0c7348 */ /* 0x01dfea0003c00000 */
[----:B------:R-:W-:Y:S02]  /*23240*/  ELECT P6, UR62, PT ;  /* 0x00000000003e782f */ /* 0x000fe400038c0000 */
[----:B------:R-:W-:Y:S01]  /*23250*/  MOV R14, UR62 ;  /* 0x0000003e000e7c02 */ /* 0x000fe20008000f00 */
[----:B0-234-:R-:W-:Y:S10]  /*23260*/  ENDCOLLECTIVE ;  /* 0x000000000000791b */ /* 0x01dff40003800000 */
.L_x_6442:
[----:B------:R-:W-:Y:S05]  /*23270*/  BSYNC B0 ;  /* 0x0000000000007941 */ /* 0x000fea0003800000 */
.L_x_6441:
[----:B------:R-:W-:Y:S05]  /*23280*/  BRA `(.L_x_6443) ;  /* 0xffffff9c00907947 */ /* 0x000fea000383ffff */
.L_x_6227:
[----:B0-----:R0:W1:Y:S02]  /*23290*/  SYNCS.PHASECHK.TRANS64.TRYWAIT P1, [R3+URZ+0x32440], R2 ;  /* 0x03244002030075a7 */ /* 0x001064000802017f */
[----:B-1----:R-:W-:Y:S05]  /*232a0*/  @!P1 NANOSLEEP.SYNCS 0x989680 ;  /* 0x009896800000995d */ /* 0x002fea0003900000 */
[----:B------:R-:W1:Y:S02]  /*232b0*/  @!P1 SYNCS.PHASECHK.TRANS64 P1, [R3+URZ+0x32440], R2 ;  /* 0x03244002030095a7 */ /* 0x000e64000802007f */
[----:B-1----:R-:W-:Y:S05]  /*232c0*/  @!P1 BRA `(.L_x_6227) ;  /* 0xfffffffc00f09947 */ /* 0x002fea000383ffff */
[----:B------:R-:W-:Y:S05]  /*232d0*/  BRA `(.L_x_6444) ;  /* 0xffffff9c00b07947 */ /* 0x000fea000383ffff */
.L_x_6229:
[----:B-1----:R1:W0:Y:S02]  /*232e0*/  SYNCS.PHASECHK.TRANS64.TRYWAIT P1, [R25+URZ+0x32440], R0 ;  /* 0x03244000190075a7 */ /* 0x002224000802017f */
[----:B0-----:R-:W-:Y:S05]  /*232f0*/  @!P1 NANOSLEEP.SYNCS 0x989680 ;  /* 0x009896800000995d */ /* 0x001fea0003900000 */
[----:B------:R-:W0:Y:S02]  /*23300*/  @!P1 SYNCS.PHASECHK.TRANS64 P1, [R25+URZ+0x32440], R0 ;  /* 0x03244000190095a7 */ /* 0x000e24000802007f */
[----:B0-----:R-:W-:Y:S05]  /*23310*/  @!P1 BRA `(.L_x_6229) ;  /* 0xfffffffc00f09947 */ /* 0x001fea000383ffff */
[----:B------:R-:W-:Y:S05]  /*23320*/  BRA `(.L_x_6445) ;  /* 0xffffff9c00bc7947 */ /* 0x000fea000383ffff */
.L_x_6231:
[----:B------:R0:W0:Y:S02]  /*23330*/  SYNCS.PHASECHK.TRANS64.TRYWAIT P1, [R3+URZ+0x32460], R2 ;  /* 0x03246002030075a7 */ /* 0x000024000802017f */
[----:B0-----:R-:W-:Y:S05]  /*23340*/  @!P1 NANOSLEEP.SYNCS 0x989680 ;  /* 0x009896800000995d */ /* 0x001fea0003900000 */
[----:B------:R-:W0:Y:S02]  /*23350*/  @!P1 SYNCS.PHASECHK.TRANS64 P1, [R3+URZ+0x32460], R2 ;  /* 0x03246002030095a7 */ /* 0x000e24000802007f */
[----:B0-----:R-:W-:Y:S05]  /*23360*/  @!P1 BRA `(.L_x_6231) ;  /* 0xfffffffc00f09947 */ /* 0x001fea000383ffff */
[----:B------:R-:W-:Y:S05]  /*23370*/  BRA `(.L_x_6446) ;  /* 0xffffff9c00b87947 */ /* 0x000fea000383ffff */
.L_x_6447:
        /* <DEDUP_REMOVED lines=16> */
.L_x_6468:


//--------------------- .nv.global.init           --------------------------
	.section	.nv.global.init,"aw",@progbits
.nv.global.init:
	.type		$str$23,@object
	.size		$str$23,($str$24 - $str$23)
$str$23:
        /*0000*/ 	.byte	0x28, 0x61, 0x64, 0x64, 0x72, 0x65, 0x73, 0x73, 0x20, 0x26, 0x20, 0x6d, 0x61, 0x73, 0x6b, 0x29
        /*0010*/ 	.byte	0x20, 0x3d, 0x3d, 0x20, 0x30, 0x00
	.type		$str$24,@object
	.size		$str$24,(__unnamed_4 - $str$24)
$str$24:
        /*0016*/ 	.byte	0x2f, 0x74, 0x6d, 0x70, 0x2f, 0x6f, 0x73, 0x73, 0x5f, 0x6b, 0x65, 0x72, 0x6e, 0x65, 0x6c, 0x73
        /*0026*/ 	.byte	0x5f, 0x73, 0x72, 0x63, 0x2f, 0x66, 0x6c, 0x61, 0x73, 0x68, 0x5f, 0x61, 0x74, 0x74, 0x65, 0x6e
        /*0036*/ 	.byte	0x74, 0x69, 0x6f, 0x6e, 0x2f, 0x63, 0x73, 0x72, 0x63, 0x2f, 0x63, 0x75, 0x74, 0x6c, 0x61, 0x73
        /*0046*/ 	.byte	0x73, 0x2f, 0x69, 0x6e, 0x63, 0x6c, 0x75, 0x64, 0x65, 0x2f, 0x63, 0x75, 0x74, 0x65, 0x2f, 0x70
        /*0056*/ 	.byte	0x6f, 0x69, 0x6e, 0x74, 0x65, 0x72, 0x5f, 0x66, 0x6c, 0x61, 0x67, 0x67, 0x65, 0x64, 0x2e, 0x68
        /*0066*/ 	.byte	0x70, 0x70, 0x00
	.type		__unnamed_4,@object
	.size		__unnamed_4,(__unnamed_5 - __unnamed_4)
__unnamed_4:
        /* <DEDUP_REMOVED lines=24> */
        /*01e9*/ 	.byte	0x00
	.type		__unnamed_5,@object
	.size		__unnamed_5,(__unnamed_7 - __unnamed_5)
__unnamed_5:
        /* <DEDUP_REMOVED lines=25> */
	.type		__unnamed_7,@object
	.size		__unnamed_7,(__unnamed_6 - __unnamed_7)
__unnamed_7:
        /* <DEDUP_REMOVED lines=25> */
	.type		__unnamed_6,@object
	.size		__unnamed_6,(__unnamed_1 - __unnamed_6)
__unnamed_6:
        /* <DEDUP_REMOVED lines=29> */
	.type		__unnamed_1,@object
	.size		__unnamed_1,(__unnamed_3 - __unnamed_1)
__unnamed_1:
        /* <DEDUP_REMOVED lines=28> */
        /*087e*/ 	.byte	0x3c, 0x36, 0x31, 0x34, 0x34, 0x3e, 0x3e, 0x3e, 0x3e, 0x3e, 0x20, 0x26, 0x5d, 0x00
	.type		__unnamed_3,@object
	.size		__unnamed_3,(__unnamed_2 - __unnamed_3)
__unnamed_3:
        /* <DEDUP_REMOVED lines=29> */
	.type		__unnamed_2,@object
	.size		__unnamed_2,(.L_1 - __unnamed_2)
__unnamed_2:
        /* <DEDUP_REMOVED lines=29> */
.L_1:


//--------------------- .nv.shared._ZN7cutlass13device_kernelIN5flash11enable_sm90INS1_16FlashAttnFwdSm90INS1_25CollectiveMainloopFwdSm90ILi2EN4cute5tupleIJNS5_1CILi1EEES8_S8_EEENS6_IJNS7_ILi128EEENS7_ILi96EEENS7_ILi64EEEEEELi256ENS_10bfloat16_tEfNS_4arch4Sm90ELb0ELb0ELb0ELb0ELb1ELb0ELb0ELb1ELb0ELb1ELb0ELb0EEENS1_21CollectiveEpilogueFwdINS6_IJSA_NS7_ILi256EEESB_EEES9_SE_SG_Li256ELb0ELb1ELb0ELb0EEENS1_29StaticPersistentTileSchedulerILb0EEEEEEEEEvNT_6ParamsE --------------------------
	.section	.nv.shared._ZN7cutlass13device_kernelIN5flash11enable_sm90INS1_16FlashAttnFwdSm90INS1_25CollectiveMainloopFwdSm90ILi2EN4cute5tupleIJNS5_1CILi1EEES8_S8_EEENS6_IJNS7_ILi128EEENS7_ILi96EEENS7_ILi64EEEEEELi256ENS_10bfloat16_tEfNS_4arch4Sm90ELb0ELb0ELb0ELb0ELb1ELb0ELb0ELb1ELb0ELb1ELb0ELb0EEENS1_21CollectiveEpilogueFwdINS6_IJSA_NS7_ILi256EEESB_EEES9_SE_SG_Li256ELb0ELb1ELb0ELb0EEENS1_29StaticPersistentTileSchedulerILb0EEEEEEEEEvNT_6ParamsE,"aw",@nobits
	.sectionflags	@""
	.align	16
	.zero		1024


//--------------------- .nv.shared.reserved.0     --------------------------
	.section	.nv.shared.reserved.0,"aw",@nobits
	.weak		__nv_reservedSMEM_offset_0_alias
	.size		__nv_reservedSMEM_offset_0_alias, 0, 0
	.other		__nv_reservedSMEM_offset_0_alias,@"STO_CUDA_RESERVED_SHARED STV_DEFAULT"
__nv_reservedSMEM_offset_0_alias:
	.zero		0


//--------------------- .nv.global                --------------------------
	.section	.nv.global,"aw",@nobits
.nv.global:
	.type		_ZN75_INTERNAL_42078802_39_flash_fwd_hdim64_256_bf16_paged_sm90_cu_e763cb1e_31804cute1_E,@object
	.size		_ZN75_INTERNAL_42078802_39_flash_fwd_hdim64_256_bf16_paged_sm90_cu_e763cb1e_31804cute1_E,(_ZN75_INTERNAL_42078802_39_flash_fwd_hdim64_256_bf16_paged_sm90_cu_e763cb1e_31804cuda3std3__45__cpo6cbeginE - _ZN75_INTERNAL_42078802_39_flash_fwd_hdim64_256_bf16_paged_sm90_cu_e763cb1e_31804cute1_E)
_ZN75_INTERNAL_42078802_39_flash_fwd_hdim64_256_bf16_paged_sm90_cu_e763cb1e_31804cute1_E:
	.zero		1
	.type		_ZN75_INTERNAL_42078802_39_flash_fwd_hdim64_256_bf16_paged_sm90_cu_e763cb1e_31804cuda3std3__45__cpo6cbeginE,@object
	.size		_ZN75_INTERNAL_42078802_39_flash_fwd_hdim64_256_bf16_paged_sm90_cu_e763cb1e_31804cuda3std3__45__cpo6cbeginE,(_ZN75_INTERNAL_42078802_39_flash_fwd_hdim64_256_bf16_paged_sm90_cu_e763cb1e_31804cuda3std3__48in_placeE - _ZN75_INTERNAL_42078802_39_flash_fwd_hdim64_256_bf16_paged_sm90_cu_e763cb1e_31804cuda3std3__45__cpo6cbeginE)
_ZN75_INTERNAL_42078802_39_flash_fwd_hdim64_256_bf16_paged_sm90_cu_e763cb1e_31804cuda3std3__45__cpo6cbeginE:
	.zero		1
	.type		_ZN75_INTERNAL_42078802_39_flash_fwd_hdim64_256_bf16_paged_sm90_cu_e763cb1e_31804cuda3std3__48in_placeE,@object
	.size		_ZN75_INTERNAL_42078802_39_flash_fwd_hdim64_256_bf16_paged_sm90_cu_e763cb1e_31804cuda3std3__48in_placeE,(_ZN75_INTERNAL_42078802_39_flash_fwd_hdim64_256_bf16_paged_sm90_cu_e763cb1e_31804cuda3std6ranges3__45__cpo9iter_moveE - _ZN75_INTERNAL_42078802_39_flash_fwd_hdim64_256_bf16_paged_sm90_cu_e763cb1e_31804cuda3std3__48in_placeE)
_ZN75_INTERNAL_42078802_39_flash_fwd_hdim64_256_bf16_paged_sm90_cu_e763cb1e_31804cuda3std3__48in_placeE:
	.zero		1
	.type		_ZN75_INTERNAL_42078802_39_flash_fwd_hdim64_256_bf16_paged_sm90_cu_e763cb1e_31804cuda3std6ranges3__45__cpo9iter_moveE,@object
	.size		_ZN75_INTERNAL_42078802_39_flash_fwd_hdim64_256_bf16_paged_sm90_cu_e763cb1e_31804cuda3std6ranges3__45__cpo9iter_moveE,(_ZN75_INTERNAL_42078802_39_flash_fwd_hdim64_256_bf16_paged_sm90_cu_e763cb1e_31804cuda3std3__45__cpo5beginE - _ZN75_INTERNAL_42078802_39_flash_fwd_hdim64_256_bf16_paged_sm90_cu_e763cb1e_31804cuda3std6ranges3__45__cpo9iter_moveE)
_ZN75_INTERNAL_42078802_39_flash_fwd_hdim64_256_bf16_paged_sm90_cu_e763cb1e_31804cuda3std6ranges3__45__cpo9iter_moveE:
	.zero		1
	.type		_ZN75_INTERNAL_42078802_39_flash_fwd_hdim64_256_bf16_paged_sm90_cu_e763cb1e_31804cuda3std3__45__cpo5beginE,@object
	.size		_ZN75_INTERNAL_42078802_39_flash_fwd_hdim64_256_bf16_paged_sm90_cu_e763cb1e_31804cuda3std3__45__cpo5beginE,(_ZN75_INTERNAL_42078802_39_flash_fwd_hdim64_256_bf16_paged_sm90_cu_e763cb1e_31804cuda3std3__477_GLOBAL__N__42078802_39_flash_fwd_hdim64_256_bf16_paged_sm90_cu_e763cb1e_31806ignoreE - _ZN75_INTERNAL_42078802_39_flash_fwd_hdim64_256_bf16_paged_sm90_cu_e763cb1e_31804cuda3std3__45__cpo5beginE)
_ZN75_INTERNAL_42078802_39_flash_fwd_hdim64_256_bf16_paged_sm90_cu_e763cb1e_31804cuda3std3__45__cpo5beginE:
	.zero		1
	.type		_ZN75_INTERNAL_42078802_39_flash_fwd_hdim64_256_bf16_paged_sm90_cu_e763cb1e_31804cuda3std3__477_GLOBAL__N__42078802_39_flash_fwd_hdim64_256_bf16_paged_sm90_cu_e763cb1e_31806ignoreE,@object
	.size		_ZN75_INTERNAL_42078802_39_flash_fwd_hdim64_256_bf16_paged_sm90_cu_e763cb1e_31804cuda3std3__477_GLOBAL__N__42078802_39_flash_fwd_hdim64_256_bf16_paged_sm90_cu_e763cb1e_31806ignoreE,(_ZN75_INTERNAL_42078802_39_flash_fwd_hdim64_256_bf16_paged_sm90_cu_e763cb1e_31804cute7productE - _ZN75_INTERNAL_42078802_39_flash_fwd_hdim64_256_bf16_paged_sm90_cu_e763cb1e_31804cuda3std3__477_GLOBAL__N__42078802_39_flash_fwd_hdim64_256_bf16_paged_sm90_cu_e763cb1e_31806ignoreE)
_ZN75_INTERNAL_42078802_39_flash_fwd_hdim64_256_bf16_paged_sm90_cu_e763cb1e_31804cuda3std3__477_GLOBAL__N__42078802_39_flash_fwd_hdim64_256_bf16_paged_sm90_cu_e763cb1e_31806ignoreE:
	.zero		1
	.type		_ZN75_INTERNAL_42078802_39_flash_fwd_hdim64_256_bf16_paged_sm90_cu_e763cb1e_31804cute7productE,@object
	.size		_ZN75_INTERNAL_42078802_39_flash_fwd_hdim64_256_bf16_paged_sm90_cu_e763cb1e_31804cute7productE,(_ZN75_INTERNAL_42078802_39_flash_fwd_hdim64_256_bf16_paged_sm90_cu_e763cb1e_31804cuda3std3__45__cpo3endE - _ZN75_INTERNAL_42078802_39_flash_fwd_hdim64_256_bf16_paged_sm90_cu_e763cb1e_31804cute7productE)
_ZN75_INTERNAL_42078802_39_flash_fwd_hdim64_256_bf16_paged_sm90_cu_e763cb1e_31804cute7productE:
	.zero		1
	.type		_ZN75_INTERNAL_42078802_39_flash_fwd_hdim64_256_bf16_paged_sm90_cu_e763cb1e_31804cuda3std3__45__cpo3endE,@object
	.size		_ZN75_INTERNAL_42078802_39_flash_fwd_hdim64_256_bf16_paged_sm90_cu_e763cb1e_31804cuda3std3__45__cpo3endE,(_ZN75_INTERNAL_42078802_39_flash_fwd_hdim64_256_bf16_paged_sm90_cu_e763cb1e_31804cuda3std3__419piecewise_constructE - _ZN75_INTERNAL_42078802_39_flash_fwd_hdim64_256_bf16_paged_sm90_cu_e763cb1e_31804cuda3std3__45__cpo3endE)
_ZN75_INTERNAL_42078802_39_flash_fwd_hdim64_256_bf16_paged_sm90_cu_e763cb1e_31804cuda3std3__45__cpo3endE:
	.zero		1
	.type		_ZN75_INTERNAL_42078802_39_flash_fwd_hdim64_256_bf16_paged_sm90_cu_e763cb1e_31804cuda3std3__419piecewise_constructE,@object
	.size		_ZN75_INTERNAL_42078802_39_flash_fwd_hdim64_256_bf16_paged_sm90_cu_e763cb1e_31804cuda3std3__419piecewise_constructE,(_ZN75_INTERNAL_42078802_39_flash_fwd_hdim64_256_bf16_paged_sm90_cu_e763cb1e_31804cuda3std3__45__cpo4cendE - _ZN75_INTERNAL_42078802_39_flash_fwd_hdim64_256_bf16_paged_sm90_cu_e763cb1e_31804cuda3std3__419piecewise_constructE)
_ZN75_INTERNAL_42078802_39_flash_fwd_hdim64_256_bf16_paged_sm90_cu_e763cb1e_31804cuda3std3__419piecewise_constructE:
	.zero		1
	.type		_ZN75_INTERNAL_42078802_39_flash_fwd_hdim64_256_bf16_paged_sm90_cu_e763cb1e_31804cuda3std3__45__cpo4cendE,@object
	.size		_ZN75_INTERNAL_42078802_39_flash_fwd_hdim64_256_bf16_paged_sm90_cu_e763cb1e_31804cuda3std3__45__cpo4cendE,(_ZN75_INTERNAL_42078802_39_flash_fwd_hdim64_256_bf16_paged_sm90_cu_e763cb1e_31804cuda3std6ranges3__45__cpo4swapE - _ZN75_INTERNAL_42078802_39_flash_fwd_hdim64_256_bf16_paged_sm90_cu_e763cb1e_31804cuda3std3__45__cpo4cendE)
_ZN75_INTERNAL_42078802_39_flash_fwd_hdim64_256_bf16_paged_sm90_cu_e763cb1e_31804cuda3std3__45__cpo4cendE:
	.zero		1
	.type		_ZN75_INTERNAL_42078802_39_flash_fwd_hdim64_256_bf16_paged_sm90_cu_e763cb1e_31804cuda3std6ranges3__45__cpo4swapE,@object
	.size		_ZN75_INTERNAL_42078802_39_flash_fwd_hdim64_256_bf16_paged_sm90_cu_e763cb1e_31804cuda3std6ranges3__45__cpo4swapE,(.L_14 - _ZN75_INTERNAL_42078802_39_flash_fwd_hdim64_256_bf16_paged_sm90_cu_e763cb1e_31804cuda3std6ranges3__45__cpo4swapE)
_ZN75_INTERNAL_42078802_39_flash_fwd_hdim64_256_bf16_paged_sm90_cu_e763cb1e_31804cuda3std6ranges3__45__cpo4swapE:
	.zero		1
.L_14:


//--------------------- .nv.shared._ZN7cutlass13device_kernelIN5flash11enable_sm90INS1_16FlashAttnFwdSm90INS1_25CollectiveMainloopFwdSm90ILi2EN4cute5tupleIJNS5_1CILi1EEES8_S8_EEENS6_IJNS7_ILi128EEENS7_ILi96EEENS7_ILi64EEEEEELi256ENS_10bfloat16_tEfNS_4arch4Sm90ELb0ELb0ELb0ELb0ELb1ELb0ELb1ELb1ELb0ELb1ELb0ELb0EEENS1_21CollectiveEpilogueFwdINS6_IJSA_NS7_ILi256EEESB_EEES9_SE_SG_Li256ELb0ELb1ELb0ELb0EEENS1_29StaticPersistentTileSchedulerILb0EEEEEEEEEvNT_6ParamsE --------------------------
	.section	.nv.shared._ZN7cutlass13device_kernelIN5flash11enable_sm90INS1_16FlashAttnFwdSm90INS1_25CollectiveMainloopFwdSm90ILi2EN4cute5tupleIJNS5_1CILi1EEES8_S8_EEENS6_IJNS7_ILi128EEENS7_ILi96EEENS7_ILi64EEEEEELi256ENS_10bfloat16_tEfNS_4arch4Sm90ELb0ELb0ELb0ELb0ELb1ELb0ELb1ELb1ELb0ELb1ELb0ELb0EEENS1_21CollectiveEpilogueFwdINS6_IJSA_NS7_ILi256EEESB_EEES9_SE_SG_Li256ELb0ELb1ELb0ELb0EEENS1_29StaticPersistentTileSchedulerILb0EEEEEEEEEvNT_6ParamsE,"aw",@nobits
	.sectionflags	@""
	.align	16
	.zero		1024


//--------------------- .nv.shared._ZN7cutlass13device_kernelIN5flash11enable_sm90INS1_16FlashAttnFwdSm90INS1_25CollectiveMainloopFwdSm90ILi2EN4cute5tupleIJNS5_1CILi1EEES8_S8_EEENS6_IJNS7_ILi128EEENS7_ILi96EEENS7_ILi64EEEEEELi256ENS_10bfloat16_tEfNS_4arch4Sm90ELb0ELb0ELb0ELb1ELb1ELb0ELb0ELb1ELb0ELb1ELb0ELb0EEENS1_21CollectiveEpilogueFwdINS6_IJSA_NS7_ILi256EEESB_EEES9_SE_SG_Li256ELb1ELb1ELb0ELb0EEENS1_36VarlenDynamicPersistentTileSchedulerILi128ELi96ELi256ELi128ELb0ELb1ELb1ELb0ELb1ELb1EEEEEEEEEvNT_6ParamsE --------------------------
	.section	.nv.shared._ZN7cutlass13device_kernelIN5flash11enable_sm90INS1_16FlashAttnFwdSm90INS1_25CollectiveMainloopFwdSm90ILi2EN4cute5tupleIJNS5_1CILi1EEES8_S8_EEENS6_IJNS7_ILi128EEENS7_ILi96EEENS7_ILi64EEEEEELi256ENS_10bfloat16_tEfNS_4arch4Sm90ELb0ELb0ELb0ELb1ELb1ELb0ELb0ELb1ELb0ELb1ELb0ELb0EEENS1_21CollectiveEpilogueFwdINS6_IJSA_NS7_ILi256EEESB_EEES9_SE_SG_Li256ELb1ELb1ELb0ELb0EEENS1_36VarlenDynamicPersistentTileSchedulerILi128ELi96ELi256ELi128ELb0ELb1ELb1ELb0ELb1ELb1EEEEEEEEEvNT_6ParamsE,"aw",@nobits
	.sectionflags	@""
	.align	16
	.zero		1024


//--------------------- .nv.shared._ZN7cutlass13device_kernelIN5flash11enable_sm90INS1_16FlashAttnFwdSm90INS1_25CollectiveMainloopFwdSm90ILi2EN4cute5tupleIJNS5_1CILi1EEES8_S8_EEENS6_IJNS7_ILi128EEENS7_ILi96EEENS7_ILi64EEEEEELi256ENS_10bfloat16_tEfNS_4arch4Sm90ELb0ELb0ELb0ELb1ELb1ELb1ELb0ELb1ELb0ELb1ELb0ELb0EEENS1_21CollectiveEpilogueFwdINS6_IJSA_NS7_ILi256EEESB_EEES9_SE_SG_Li256ELb1ELb1ELb0ELb0EEENS1_36VarlenDynamicPersistentTileSchedulerILi128ELi96ELi256ELi128ELb0ELb1ELb1ELb0ELb1ELb1EEEEEEEEEvNT_6ParamsE --------------------------
	.section	.nv.shared._ZN7cutlass13device_kernelIN5flash11enable_sm90INS1_16FlashAttnFwdSm90INS1_25CollectiveMainloopFwdSm90ILi2EN4cute5tupleIJNS5_1CILi1EEES8_S8_EEENS6_IJNS7_ILi128EEENS7_ILi96EEENS7_ILi64EEEEEELi256ENS_10bfloat16_tEfNS_4arch4Sm90ELb0ELb0ELb0ELb1ELb1ELb1ELb0ELb1ELb0ELb1ELb0ELb0EEENS1_21CollectiveEpilogueFwdINS6_IJSA_NS7_ILi256EEESB_EEES9_SE_SG_Li256ELb1ELb1ELb0ELb0EEENS1_36VarlenDynamicPersistentTileSchedulerILi128ELi96ELi256ELi128ELb0ELb1ELb1ELb0ELb1ELb1EEEEEEEEEvNT_6ParamsE,"aw",@nobits
	.sectionflags	@""
	.align	16
	.zero		1024


//--------------------- .nv.shared._ZN7cutlass13device_kernelIN5flash11enable_sm90INS1_16FlashAttnFwdSm90INS1_25CollectiveMainloopFwdSm90ILi2EN4cute5tupleIJNS5_1CILi1EEES8_S8_EEENS6_IJNS7_ILi128EEENS7_ILi96EEENS7_ILi64EEEEEELi256ENS_10bfloat16_tEfNS_4arch4Sm90ELb0ELb0ELb0ELb1ELb1ELb0ELb1ELb1ELb0ELb1ELb0ELb0EEENS1_21CollectiveEpilogueFwdINS6_IJSA_NS7_ILi256EEESB_EEES9_SE_SG_Li256ELb1ELb1ELb0ELb0EEENS1_36VarlenDynamicPersistentTileSchedulerILi128ELi96ELi256ELi128ELb0ELb1ELb1ELb0ELb1ELb1EEEEEEEEEvNT_6ParamsE --------------------------
	.section	.nv.shared._ZN7cutlass13device_kernelIN5flash11enable_sm90INS1_16FlashAttnFwdSm90INS1_25CollectiveMainloopFwdSm90ILi2EN4cute5tupleIJNS5_1CILi1EEES8_S8_EEENS6_IJNS7_ILi128EEENS7_ILi96EEENS7_ILi64EEEEEELi256ENS_10bfloat16_tEfNS_4arch4Sm90ELb0ELb0ELb0ELb1ELb1ELb0ELb1ELb1ELb0ELb1ELb0ELb0EEENS1_21CollectiveEpilogueFwdINS6_IJSA_NS7_ILi256EEESB_EEES9_SE_SG_Li256ELb1ELb1ELb0ELb0EEENS1_36VarlenDynamicPersistentTileSchedulerILi128ELi96ELi256ELi128ELb0ELb1ELb1ELb0ELb1ELb1EEEEEEEEEvNT_6ParamsE,"aw",@nobits
	.sectionflags	@""
	.align	16
	.zero		1024


//--------------------- .nv.shared._ZN7cutlass13device_kernelIN5flash11enable_sm90INS1_16FlashAttnFwdSm90INS1_25CollectiveMainloopFwdSm90ILi2EN4cute5tupleIJNS5_1CILi1EEES8_S8_EEENS6_IJNS7_ILi128EEENS7_ILi96EEENS7_ILi64EEEEEELi256ENS_10bfloat16_tEfNS_4arch4Sm90ELb0ELb0ELb0ELb1ELb1ELb1ELb1ELb1ELb0ELb1ELb0ELb0EEENS1_21CollectiveEpilogueFwdINS6_IJSA_NS7_ILi256EEESB_EEES9_SE_SG_Li256ELb1ELb1ELb0ELb0EEENS1_36VarlenDynamicPersistentTileSchedulerILi128ELi96ELi256ELi128ELb0ELb1ELb1ELb0ELb1ELb1EEEEEEEEEvNT_6ParamsE --------------------------
	.section	.nv.shared._ZN7cutlass13device_kernelIN5flash11enable_sm90INS1_16FlashAttnFwdSm90INS1_25CollectiveMainloopFwdSm90ILi2EN4cute5tupleIJNS5_1CILi1EEES8_S8_EEENS6_IJNS7_ILi128EEENS7_ILi96EEENS7_ILi64EEEEEELi256ENS_10bfloat16_tEfNS_4arch4Sm90ELb0ELb0ELb0ELb1ELb1ELb1ELb1ELb1ELb0ELb1ELb0ELb0EEENS1_21CollectiveEpilogueFwdINS6_IJSA_NS7_ILi256EEESB_EEES9_SE_SG_Li256ELb1ELb1ELb0ELb0EEENS1_36VarlenDynamicPersistentTileSchedulerILi128ELi96ELi256ELi128ELb0ELb1ELb1ELb0ELb1ELb1EEEEEEEEEvNT_6ParamsE,"aw",@nobits
	.sectionflags	@""
	.align	16
	.zero		1024


//--------------------- .nv.shared._ZN7cutlass13device_kernelIN5flash11enable_sm90INS1_16FlashAttnFwdSm90INS1_25CollectiveMainloopFwdSm90ILi2EN4cute5tupleIJNS5_1CILi1EEES8_S8_EEENS6_IJNS7_ILi128EEENS7_ILi96EEENS7_ILi64EEEEEELi256ENS_10bfloat16_tEfNS_4arch4Sm90ELb0ELb1ELb0ELb0ELb1ELb0ELb0ELb1ELb0ELb1ELb0ELb0EEENS1_21CollectiveEpilogueFwdINS6_IJSA_NS7_ILi256EEESB_EEES9_SE_SG_Li256ELb0ELb1ELb0ELb0EEENS1_30DynamicPersistentTileSchedulerILi256ELi128ELb0ELb1ELb1EEEEEEEEEvNT_6ParamsE --------------------------
	.section	.nv.shared._ZN7cutlass13device_kernelIN5flash11enable_sm90INS1_16FlashAttnFwdSm90INS1_25CollectiveMainloopFwdSm90ILi2EN4cute5tupleIJNS5_1CILi1EEES8_S8_EEENS6_IJNS7_ILi128EEENS7_ILi96EEENS7_ILi64EEEEEELi256ENS_10bfloat16_tEfNS_4arch4Sm90ELb0ELb1ELb0ELb0ELb1ELb0ELb0ELb1ELb0ELb1ELb0ELb0EEENS1_21CollectiveEpilogueFwdINS6_IJSA_NS7_ILi256EEESB_EEES9_SE_SG_Li256ELb0ELb1ELb0ELb0EEENS1_30DynamicPersistentTileSchedulerILi256ELi128ELb0ELb1ELb1EEEEEEEEEvNT_6ParamsE,"aw",@nobits
	.sectionflags	@""
	.align	16
	.zero		1024


//--------------------- .nv.shared._ZN7cutlass13device_kernelIN5flash11enable_sm90INS1_16FlashAttnFwdSm90INS1_25CollectiveMainloopFwdSm90ILi2EN4cute5tupleIJNS5_1CILi1EEES8_S8_EEENS6_IJNS7_ILi128EEENS7_ILi96EEENS7_ILi64EEEEEELi256ENS_10bfloat16_tEfNS_4arch4Sm90ELb0ELb1ELb0ELb0ELb1ELb0ELb1ELb1ELb0ELb1ELb0ELb0EEENS1_21CollectiveEpilogueFwdINS6_IJSA_NS7_ILi256EEESB_EEES9_SE_SG_Li256ELb0ELb1ELb0ELb0EEENS1_30DynamicPersistentTileSchedulerILi256ELi128ELb0ELb1ELb1EEEEEEEEEvNT_6ParamsE --------------------------
	.section	.nv.shared._ZN7cutlass13device_kernelIN5flash11enable_sm90INS1_16FlashAttnFwdSm90INS1_25CollectiveMainloopFwdSm90ILi2EN4cute5tupleIJNS5_1CILi1EEES8_S8_EEENS6_IJNS7_ILi128EEENS7_ILi96EEENS7_ILi64EEEEEELi256ENS_10bfloat16_tEfNS_4arch4Sm90ELb0ELb1ELb0ELb0ELb1ELb0ELb1ELb1ELb0ELb1ELb0ELb0EEENS1_21CollectiveEpilogueFwdINS6_IJSA_NS7_ILi256EEESB_EEES9_SE_SG_Li256ELb0ELb1ELb0ELb0EEENS1_30DynamicPersistentTileSchedulerILi256ELi128ELb0ELb1ELb1EEEEEEEEEvNT_6ParamsE,"aw",@nobits
	.sectionflags	@""
	.align	16
	.zero		1024


//--------------------- .nv.shared._ZN7cutlass13device_kernelIN5flash11enable_sm90INS1_16FlashAttnFwdSm90INS1_25CollectiveMainloopFwdSm90ILi2EN4cute5tupleIJNS5_1CILi1EEES8_S8_EEENS6_IJNS7_ILi128EEENS7_ILi96EEENS7_ILi64EEEEEELi256ENS_10bfloat16_tEfNS_4arch4Sm90ELb0ELb1ELb0ELb1ELb1ELb0ELb0ELb1ELb0ELb1ELb0ELb0EEENS1_21CollectiveEpilogueFwdINS6_IJSA_NS7_ILi256EEESB_EEES9_SE_SG_Li256ELb1ELb1ELb0ELb0EEENS1_36VarlenDynamicPersistentTileSchedulerILi128ELi96ELi256ELi128ELb0ELb1ELb1ELb1ELb0ELb1EEEEEEEEEvNT_6ParamsE --------------------------
	.section	.nv.shared._ZN7cutlass13device_kernelIN5flash11enable_sm90INS1_16FlashAttnFwdSm90INS1_25CollectiveMainloopFwdSm90ILi2EN4cute5tupleIJNS5_1CILi1EEES8_S8_EEENS6_IJNS7_ILi128EEENS7_ILi96EEENS7_ILi64EEEEEELi256ENS_10bfloat16_tEfNS_4arch4Sm90ELb0ELb1ELb0ELb1ELb1ELb0ELb0ELb1ELb0ELb1ELb0ELb0EEENS1_21CollectiveEpilogueFwdINS6_IJSA_NS7_ILi256EEESB_EEES9_SE_SG_Li256ELb1ELb1ELb0ELb0EEENS1_36VarlenDynamicPersistentTileSchedulerILi128ELi96ELi256ELi128ELb0ELb1ELb1ELb1ELb0ELb1EEEEEEEEEvNT_6ParamsE,"aw",@nobits
	.sectionflags	@""
	.align	16
	.zero		1024


//--------------------- .nv.shared._ZN7cutlass13device_kernelIN5flash11enable_sm90INS1_16FlashAttnFwdSm90INS1_25CollectiveMainloopFwdSm90ILi2EN4cute5tupleIJNS5_1CILi1EEES8_S8_EEENS6_IJNS7_ILi128EEENS7_ILi96EEENS7_ILi64EEEEEELi256ENS_10bfloat16_tEfNS_4arch4Sm90ELb0ELb1ELb0ELb1ELb1ELb1ELb0ELb1ELb0ELb1ELb0ELb0EEENS1_21CollectiveEpilogueFwdINS6_IJSA_NS7_ILi256EEESB_EEES9_SE_SG_Li256ELb1ELb1ELb0ELb0EEENS1_36VarlenDynamicPersistentTileSchedulerILi128ELi96ELi256ELi128ELb0ELb1ELb1ELb1ELb0ELb1EEEEEEEEEvNT_6ParamsE --------------------------
	.section	.nv.shared._ZN7cutlass13device_kernelIN5flash11enable_sm90INS1_16FlashAttnFwdSm90INS1_25CollectiveMainloopFwdSm90ILi2EN4cute5tupleIJNS5_1CILi1EEES8_S8_EEENS6_IJNS7_ILi128EEENS7_ILi96EEENS7_ILi64EEEEEELi256ENS_10bfloat16_tEfNS_4arch4Sm90ELb0ELb1ELb0ELb1ELb1ELb1ELb0ELb1ELb0ELb1ELb0ELb0EEENS1_21CollectiveEpilogueFwdINS6_IJSA_NS7_ILi256EEESB_EEES9_SE_SG_Li256ELb1ELb1ELb0ELb0EEENS1_36VarlenDynamicPersistentTileSchedulerILi128ELi96ELi256ELi128ELb0ELb1ELb1ELb1ELb0ELb1EEEEEEEEEvNT_6ParamsE,"aw",@nobits
	.sectionflags	@""
	.align	16
	.zero		1024


//--------------------- .nv.shared._ZN7cutlass13device_kernelIN5flash11enable_sm90INS1_16FlashAttnFwdSm90INS1_25CollectiveMainloopFwdSm90ILi2EN4cute5tupleIJNS5_1CILi1EEES8_S8_EEENS6_IJNS7_ILi128EEENS7_ILi96EEENS7_ILi64EEEEEELi256ENS_10bfloat16_tEfNS_4arch4Sm90ELb0ELb1ELb0ELb1ELb1ELb0ELb1ELb1ELb0ELb1ELb0ELb0EEENS1_21CollectiveEpilogueFwdINS6_IJSA_NS7_ILi256EEESB_EEES9_SE_SG_Li256ELb1ELb1ELb0ELb0EEENS1_36VarlenDynamicPersistentTileSchedulerILi128ELi96ELi256ELi128ELb0ELb1ELb1ELb1ELb0ELb1EEEEEEEEEvNT_6ParamsE --------------------------
	.section	.nv.shared._ZN7cutlass13device_kernelIN5flash11enable_sm90INS1_16FlashAttnFwdSm90INS1_25CollectiveMainloopFwdSm90ILi2EN4cute5tupleIJNS5_1CILi1EEES8_S8_EEENS6_IJNS7_ILi128EEENS7_ILi96EEENS7_ILi64EEEEEELi256ENS_10bfloat16_tEfNS_4arch4Sm90ELb0ELb1ELb0ELb1ELb1ELb0ELb1ELb1ELb0ELb1ELb0ELb0EEENS1_21CollectiveEpilogueFwdINS6_IJSA_NS7_ILi256EEESB_EEES9_SE_SG_Li256ELb1ELb1ELb0ELb0EEENS1_36VarlenDynamicPersistentTileSchedulerILi128ELi96ELi256ELi128ELb0ELb1ELb1ELb1ELb0ELb1EEEEEEEEEvNT_6ParamsE,"aw",@nobits
	.sectionflags	@""
	.align	16
	.zero		1024


//--------------------- .nv.shared._ZN7cutlass13device_kernelIN5flash11enable_sm90INS1_16FlashAttnFwdSm90INS1_25CollectiveMainloopFwdSm90ILi2EN4cute5tupleIJNS5_1CILi1EEES8_S8_EEENS6_IJNS7_ILi128EEENS7_ILi96EEENS7_ILi64EEEEEELi256ENS_10bfloat16_tEfNS_4arch4Sm90ELb0ELb1ELb0ELb1ELb1ELb1ELb1ELb1ELb0ELb1ELb0ELb0EEENS1_21CollectiveEpilogueFwdINS6_IJSA_NS7_ILi256EEESB_EEES9_SE_SG_Li256ELb1ELb1ELb0ELb0EEENS1_36VarlenDynamicPersistentTileSchedulerILi128ELi96ELi256ELi128ELb0ELb1ELb1ELb1ELb0ELb1EEEEEEEEEvNT_6ParamsE --------------------------
	.section	.nv.shared._ZN7cutlass13device_kernelIN5flash11enable_sm90INS1_16FlashAttnFwdSm90INS1_25CollectiveMainloopFwdSm90ILi2EN4cute5tupleIJNS5_1CILi1EEES8_S8_EEENS6_IJNS7_ILi128EEENS7_ILi96EEENS7_ILi64EEEEEELi256ENS_10bfloat16_tEfNS_4arch4Sm90ELb0ELb1ELb0ELb1ELb1ELb1ELb1ELb1ELb0ELb1ELb0ELb0EEENS1_21CollectiveEpilogueFwdINS6_IJSA_NS7_ILi256EEESB_EEES9_SE_SG_Li256ELb1ELb1ELb0ELb0EEENS1_36VarlenDynamicPersistentTileSchedulerILi128ELi96ELi256ELi128ELb0ELb1ELb1ELb1ELb0ELb1EEEEEEEEEvNT_6ParamsE,"aw",@nobits
	.sectionflags	@""
	.align	16
	.zero		1024


//--------------------- .nv.shared._ZN7cutlass13device_kernelIN5flash11enable_sm90INS1_16FlashAttnFwdSm90INS1_25CollectiveMainloopFwdSm90ILi2EN4cute5tupleIJNS5_1CILi1EEES8_S8_EEENS6_IJNS7_ILi128EEENS7_ILi96EEENS7_ILi64EEEEEELi256ENS_10bfloat16_tEfNS_4arch4Sm90ELb1ELb0ELb0ELb0ELb1ELb0ELb0ELb1ELb0ELb1ELb0ELb0EEENS1_21CollectiveEpilogueFwdINS6_IJSA_NS7_ILi256EEESB_EEES9_SE_SG_Li256ELb0ELb1ELb0ELb0EEENS1_30DynamicPersistentTileSchedulerILi256ELi128ELb0ELb1ELb1EEEEEEEEEvNT_6ParamsE --------------------------
	.section	.nv.shared._ZN7cutlass13device_kernelIN5flash11enable_sm90INS1_16FlashAttnFwdSm90INS1_25CollectiveMainloopFwdSm90ILi2EN4cute5tupleIJNS5_1CILi1EEES8_S8_EEENS6_IJNS7_ILi128EEENS7_ILi96EEENS7_ILi64EEEEEELi256ENS_10bfloat16_tEfNS_4arch4Sm90ELb1ELb0ELb0ELb0ELb1ELb0ELb0ELb1ELb0ELb1ELb0ELb0EEENS1_21CollectiveEpilogueFwdINS6_IJSA_NS7_ILi256EEESB_EEES9_SE_SG_Li256ELb0ELb1ELb0ELb0EEENS1_30DynamicPersistentTileSchedulerILi256ELi128ELb0ELb1ELb1EEEEEEEEEvNT_6ParamsE,"aw",@nobits
	.sectionflags	@""
	.align	16
	.zero		1024


//--------------------- .nv.shared._ZN7cutlass13device_kernelIN5flash11enable_sm90INS1_16FlashAttnFwdSm90INS1_25CollectiveMainloopFwdSm90ILi2EN4cute5tupleIJNS5_1CILi1EEES8_S8_EEENS6_IJNS7_ILi128EEENS7_ILi96EEENS7_ILi64EEEEEELi256ENS_10bfloat16_tEfNS_4arch4Sm90ELb1ELb0ELb0ELb0ELb1ELb0ELb1ELb1ELb0ELb1ELb0ELb0EEENS1_21CollectiveEpilogueFwdINS6_IJSA_NS7_ILi256EEESB_EEES9_SE_SG_Li256ELb0ELb1ELb0ELb0EEENS1_30DynamicPersistentTileSchedulerILi256ELi128ELb0ELb1ELb1EEEEEEEEEvNT_6ParamsE --------------------------
	.section	.nv.shared._ZN7cutlass13device_kernelIN5flash11enable_sm90INS1_16FlashAttnFwdSm90INS1_25CollectiveMainloopFwdSm90ILi2EN4cute5tupleIJNS5_1CILi1EEES8_S8_EEENS6_IJNS7_ILi128EEENS7_ILi96EEENS7_ILi64EEEEEELi256ENS_10bfloat16_tEfNS_4arch4Sm90ELb1ELb0ELb0ELb0ELb1ELb0ELb1ELb1ELb0ELb1ELb0ELb0EEENS1_21CollectiveEpilogueFwdINS6_IJSA_NS7_ILi256EEESB_EEES9_SE_SG_Li256ELb0ELb1ELb0ELb0EEENS1_30DynamicPersistentTileSchedulerILi256ELi128ELb0ELb1ELb1EEEEEEEEEvNT_6ParamsE,"aw",@nobits
	.sectionflags	@""
	.align	16
	.zero		1024


//--------------------- .nv.shared._ZN7cutlass13device_kernelIN5flash11enable_sm90INS1_16FlashAttnFwdSm90INS1_25CollectiveMainloopFwdSm90ILi2EN4cute5tupleIJNS5_1CILi1EEES8_S8_EEENS6_IJNS7_ILi128EEENS7_ILi96EEENS7_ILi64EEEEEELi256ENS_10bfloat16_tEfNS_4arch4Sm90ELb1ELb0ELb0ELb1ELb1ELb0ELb0ELb1ELb0ELb1ELb0ELb0EEENS1_21CollectiveEpilogueFwdINS6_IJSA_NS7_ILi256EEESB_EEES9_SE_SG_Li256ELb1ELb1ELb0ELb0EEENS1_36VarlenDynamicPersistentTileSchedulerILi128ELi96ELi256ELi128ELb0ELb1ELb1ELb1ELb1ELb1EEEEEEEEEvNT_6ParamsE --------------------------
	.section	.nv.shared._ZN7cutlass13device_kernelIN5flash11enable_sm90INS1_16FlashAttnFwdSm90INS1_25CollectiveMainloopFwdSm90ILi2EN4cute5tupleIJNS5_1CILi1EEES8_S8_EEENS6_IJNS7_ILi128EEENS7_ILi96EEENS7_ILi64EEEEEELi256ENS_10bfloat16_tEfNS_4arch4Sm90ELb1ELb0ELb0ELb1ELb1ELb0ELb0ELb1ELb0ELb1ELb0ELb0EEENS1_21CollectiveEpilogueFwdINS6_IJSA_NS7_ILi256EEESB_EEES9_SE_SG_Li256ELb1ELb1ELb0ELb0EEENS1_36VarlenDynamicPersistentTileSchedulerILi128ELi96ELi256ELi128ELb0ELb1ELb1ELb1ELb1ELb1EEEEEEEEEvNT_6ParamsE,"aw",@nobits
	.sectionflags	@""
	.align	16
	.zero		1024


//--------------------- .nv.shared._ZN7cutlass13device_kernelIN5flash11enable_sm90INS1_16FlashAttnFwdSm90INS1_25CollectiveMainloopFwdSm90ILi2EN4cute5tupleIJNS5_1CILi1EEES8_S8_EEENS6_IJNS7_ILi128EEENS7_ILi96EEENS7_ILi64EEEEEELi256ENS_10bfloat16_tEfNS_4arch4Sm90ELb1ELb0ELb0ELb1ELb1ELb1ELb0ELb1ELb0ELb1ELb0ELb0EEENS1_21CollectiveEpilogueFwdINS6_IJSA_NS7_ILi256EEESB_EEES9_SE_SG_Li256ELb1ELb1ELb0ELb0EEENS1_36VarlenDynamicPersistentTileSchedulerILi128ELi96ELi256ELi128ELb0ELb1ELb1ELb1ELb1ELb1EEEEEEEEEvNT_6ParamsE --------------------------
	.section	.nv.shared._ZN7cutlass13device_kernelIN5flash11enable_sm90INS1_16FlashAttnFwdSm90INS1_25CollectiveMainloopFwdSm90ILi2EN4cute5tupleIJNS5_1CILi1EEES8_S8_EEENS6_IJNS7_ILi128EEENS7_ILi96EEENS7_ILi64EEEEEELi256ENS_10bfloat16_tEfNS_4arch4Sm90ELb1ELb0ELb0ELb1ELb1ELb1ELb0ELb1ELb0ELb1ELb0ELb0EEENS1_21CollectiveEpilogueFwdINS6_IJSA_NS7_ILi256EEESB_EEES9_SE_SG_Li256ELb1ELb1ELb0ELb0EEENS1_36VarlenDynamicPersistentTileSchedulerILi128ELi96ELi256ELi128ELb0ELb1ELb1ELb1ELb1ELb1EEEEEEEEEvNT_6ParamsE,"aw",@nobits
	.sectionflags	@""
	.align	16
	.zero		1024


//--------------------- .nv.shared._ZN7cutlass13device_kernelIN5flash11enable_sm90INS1_16FlashAttnFwdSm90INS1_25CollectiveMainloopFwdSm90ILi2EN4cute5tupleIJNS5_1CILi1EEES8_S8_EEENS6_IJNS7_ILi128EEENS7_ILi96EEENS7_ILi64EEEEEELi256ENS_10bfloat16_tEfNS_4arch4Sm90ELb1ELb0ELb0ELb1ELb1ELb0ELb1ELb1ELb0ELb1ELb0ELb0EEENS1_21CollectiveEpilogueFwdINS6_IJSA_NS7_ILi256EEESB_EEES9_SE_SG_Li256ELb1ELb1ELb0ELb0EEENS1_36VarlenDynamicPersistentTileSchedulerILi128ELi96ELi256ELi128ELb0ELb1ELb1ELb1ELb1ELb1EEEEEEEEEvNT_6ParamsE --------------------------
	.section	.nv.shared._ZN7cutlass13device_kernelIN5flash11enable_sm90INS1_16FlashAttnFwdSm90INS1_25CollectiveMainloopFwdSm90ILi2EN4cute5tupleIJNS5_1CILi1EEES8_S8_EEENS6_IJNS7_ILi128EEENS7_ILi96EEENS7_ILi64EEEEEELi256ENS_10bfloat16_tEfNS_4arch4Sm90ELb1ELb0ELb0ELb1ELb1ELb0ELb1ELb1ELb0ELb1ELb0ELb0EEENS1_21CollectiveEpilogueFwdINS6_IJSA_NS7_ILi256EEESB_EEES9_SE_SG_Li256ELb1ELb1ELb0ELb0EEENS1_36VarlenDynamicPersistentTileSchedulerILi128ELi96ELi256ELi128ELb0ELb1ELb1ELb1ELb1ELb1EEEEEEEEEvNT_6ParamsE,"aw",@nobits
	.sectionflags	@""
	.align	16
	.zero		1024


//--------------------- .nv.shared._ZN7cutlass13device_kernelIN5flash11enable_sm90INS1_16FlashAttnFwdSm90INS1_25CollectiveMainloopFwdSm90ILi2EN4cute5tupleIJNS5_1CILi1EEES8_S8_EEENS6_IJNS7_ILi128EEENS7_ILi96EEENS7_ILi64EEEEEELi256ENS_10bfloat16_tEfNS_4arch4Sm90ELb1ELb0ELb0ELb1ELb1ELb1ELb1ELb1ELb0ELb1ELb0ELb0EEENS1_21CollectiveEpilogueFwdINS6_IJSA_NS7_ILi256EEESB_EEES9_SE_SG_Li256ELb1ELb1ELb0ELb0EEENS1_36VarlenDynamicPersistentTileSchedulerILi128ELi96ELi256ELi128ELb0ELb1ELb1ELb1ELb1ELb1EEEEEEEEEvNT_6ParamsE --------------------------
	.section	.nv.shared._ZN7cutlass13device_kernelIN5flash11enable_sm90INS1_16FlashAttnFwdSm90INS1_25CollectiveMainloopFwdSm90ILi2EN4cute5tupleIJNS5_1CILi1EEES8_S8_EEENS6_IJNS7_ILi128EEENS7_ILi96EEENS7_ILi64EEEEEELi256ENS_10bfloat16_tEfNS_4arch4Sm90ELb1ELb0ELb0ELb1ELb1ELb1ELb1ELb1ELb0ELb1ELb0ELb0EEENS1_21CollectiveEpilogueFwdINS6_IJSA_NS7_ILi256EEESB_EEES9_SE_SG_Li256ELb1ELb1ELb0ELb0EEENS1_36VarlenDynamicPersistentTileSchedulerILi128ELi96ELi256ELi128ELb0ELb1ELb1ELb1ELb1ELb1EEEEEEEEEvNT_6ParamsE,"aw",@nobits
	.sectionflags	@""
	.align	16
	.zero		1024


//--------------------- .nv.constant0._ZN7cutlass13device_kernelIN5flash11enable_sm90INS1_16FlashAttnFwdSm90INS1_25CollectiveMainloopFwdSm90ILi2EN4cute5tupleIJNS5_1CILi1EEES8_S8_EEENS6_IJNS7_ILi128EEENS7_ILi96EEENS7_ILi64EEEEEELi256ENS_10bfloat16_tEfNS_4arch4Sm90ELb0ELb0ELb0ELb0ELb1ELb0ELb0ELb1ELb0ELb1ELb0ELb0EEENS1_21CollectiveEpilogueFwdINS6_IJSA_NS7_ILi256EEESB_EEES9_SE_SG_Li256ELb0ELb1ELb0ELb0EEENS1_29StaticPersistentTileSchedulerILb0EEEEEEEEEvNT_6ParamsE --------------------------
	.section	.nv.constant0._ZN7cutlass13device_kernelIN5flash11enable_sm90INS1_16FlashAttnFwdSm90INS1_25CollectiveMainloopFwdSm90ILi2EN4cute5tupleIJNS5_1CILi1EEES8_S8_EEENS6_IJNS7_ILi128EEENS7_ILi96EEENS7_ILi64EEEEEELi256ENS_10bfloat16_tEfNS_4arch4Sm90ELb0ELb0ELb0ELb0ELb1ELb0ELb0ELb1ELb0ELb1ELb0ELb0EEENS1_21CollectiveEpilogueFwdINS6_IJSA_NS7_ILi256EEESB_EEES9_SE_SG_Li256ELb0ELb1ELb0ELb0EEENS1_29StaticPersistentTileSchedulerILb0EEEEEEEEEvNT_6ParamsE,"a",@progbits
	.sectionflags	@""
	.align	4
.nv.constant0._ZN7cutlass13device_kernelIN5flash11enable_sm90INS1_16FlashAttnFwdSm90INS1_25CollectiveMainloopFwdSm90ILi2EN4cute5tupleIJNS5_1CILi1EEES8_S8_EEENS6_IJNS7_ILi128EEENS7_ILi96EEENS7_ILi64EEEEEELi256ENS_10bfloat16_tEfNS_4arch4Sm90ELb0ELb0ELb0ELb0ELb1ELb0ELb0ELb1ELb0ELb1ELb0ELb0EEENS1_21CollectiveEpilogueFwdINS6_IJSA_NS7_ILi256EEESB_EEES9_SE_SG_Li256ELb0ELb1ELb0ELb0EEENS1_29StaticPersistentTileSchedulerILb0EEEEEEEEEvNT_6ParamsE:
	.zero		3200


//--------------------- .nv.constant0._ZN7cutlass13device_kernelIN5flash11enable_sm90INS1_16FlashAttnFwdSm90INS1_25CollectiveMainloopFwdSm90ILi2EN4cute5tupleIJNS5_1CILi1EEES8_S8_EEENS6_IJNS7_ILi128EEENS7_ILi96EEENS7_ILi64EEEEEELi256ENS_10bfloat16_tEfNS_4arch4Sm90ELb0ELb0ELb0ELb0ELb1ELb0ELb1ELb1ELb0ELb1ELb0ELb0EEENS1_21CollectiveEpilogueFwdINS6_IJSA_NS7_ILi256EEESB_EEES9_SE_SG_Li256ELb0ELb1ELb0ELb0EEENS1_29StaticPersistentTileSchedulerILb0EEEEEEEEEvNT_6ParamsE --------------------------
	.section	.nv.constant0._ZN7cutlass13device_kernelIN5flash11enable_sm90INS1_16FlashAttnFwdSm90INS1_25CollectiveMainloopFwdSm90ILi2EN4cute5tupleIJNS5_1CILi1EEES8_S8_EEENS6_IJNS7_ILi128EEENS7_ILi96EEENS7_ILi64EEEEEELi256ENS_10bfloat16_tEfNS_4arch4Sm90ELb0ELb0ELb0ELb0ELb1ELb0ELb1ELb1ELb0ELb1ELb0ELb0EEENS1_21CollectiveEpilogueFwdINS6_IJSA_NS7_ILi256EEESB_EEES9_SE_SG_Li256ELb0ELb1ELb0ELb0EEENS1_29StaticPersistentTileSchedulerILb0EEEEEEEEEvNT_6ParamsE,"a",@progbits
	.sectionflags	@""
	.align	4
.nv.constant0._ZN7cutlass13device_kernelIN5flash11enable_sm90INS1_16FlashAttnFwdSm90INS1_25CollectiveMainloopFwdSm90ILi2EN4cute5tupleIJNS5_1CILi1EEES8_S8_EEENS6_IJNS7_ILi128EEENS7_ILi96EEENS7_ILi64EEEEEELi256ENS_10bfloat16_tEfNS_4arch4Sm90ELb0ELb0ELb0ELb0ELb1ELb0ELb1ELb1ELb0ELb1ELb0ELb0EEENS1_21CollectiveEpilogueFwdINS6_IJSA_NS7_ILi256EEESB_EEES9_SE_SG_Li256ELb0ELb1ELb0ELb0EEENS1_29StaticPersistentTileSchedulerILb0EEEEEEEEEvNT_6ParamsE:
	.zero		3456


//--------------------- .nv.constant0._ZN7cutlass13device_kernelIN5flash11enable_sm90INS1_16FlashAttnFwdSm90INS1_25CollectiveMainloopFwdSm90ILi2EN4cute5tupleIJNS5_1CILi1EEES8_S8_EEENS6_IJNS7_ILi128EEENS7_ILi96EEENS7_ILi64EEEEEELi256ENS_10bfloat16_tEfNS_4arch4Sm90ELb0ELb0ELb0ELb1ELb1ELb0ELb0ELb1ELb0ELb1ELb0ELb0EEENS1_21CollectiveEpilogueFwdINS6_IJSA_NS7_ILi256EEESB_EEES9_SE_SG_Li256ELb1ELb1ELb0ELb0EEENS1_36VarlenDynamicPersistentTileSchedulerILi128ELi96ELi256ELi128ELb0ELb1ELb1ELb0ELb1ELb1EEEEEEEEEvNT_6ParamsE --------------------------
	.section	.nv.constant0._ZN7cutlass13device_kernelIN5flash11enable_sm90INS1_16FlashAttnFwdSm90INS1_25CollectiveMainloopFwdSm90ILi2EN4cute5tupleIJNS5_1CILi1EEES8_S8_EEENS6_IJNS7_ILi128EEENS7_ILi96EEENS7_ILi64EEEEEELi256ENS_10bfloat16_tEfNS_4arch4Sm90ELb0ELb0ELb0ELb1ELb1ELb0ELb0ELb1ELb0ELb1ELb0ELb0EEENS1_21CollectiveEpilogueFwdINS6_IJSA_NS7_ILi256EEESB_EEES9_SE_SG_Li256ELb1ELb1ELb0ELb0EEENS1_36VarlenDynamicPersistentTileSchedulerILi128ELi96ELi256ELi128ELb0ELb1ELb1ELb0ELb1ELb1EEEEEEEEEvNT_6ParamsE,"a",@progbits
	.sectionflags	@""
	.align	4
.nv.constant0._ZN7cutlass13device_kernelIN5flash11enable_sm90INS1_16FlashAttnFwdSm90INS1_25CollectiveMainloopFwdSm90ILi2EN4cute5tupleIJNS5_1CILi1EEES8_S8_EEENS6_IJNS7_ILi128EEENS7_ILi96EEENS7_ILi64EEEEEELi256ENS_10bfloat16_tEfNS_4arch4Sm90ELb0ELb0ELb0ELb1ELb1ELb0ELb0ELb1ELb0ELb1ELb0ELb0EEENS1_21CollectiveEpilogueFwdINS6_IJSA_NS7_ILi256EEESB_EEES9_SE_SG_Li256ELb1ELb1ELb0ELb0EEENS1_36VarlenDynamicPersistentTileSchedulerILi128ELi96ELi256ELi128ELb0ELb1ELb1ELb0ELb1ELb1EEEEEEEEEvNT_6ParamsE:
	.zero		3328


//--------------------- .nv.constant0._ZN7cutlass13device_kernelIN5flash11enable_sm90INS1_16FlashAttnFwdSm90INS1_25CollectiveMainloopFwdSm90ILi2EN4cute5tupleIJNS5_1CILi1EEES8_S8_EEENS6_IJNS7_ILi128EEENS7_ILi96EEENS7_ILi64EEEEEELi256ENS_10bfloat16_tEfNS_4arch4Sm90ELb0ELb0ELb0ELb1ELb1ELb1ELb0ELb1ELb0ELb1ELb0ELb0EEENS1_21CollectiveEpilogueFwdINS6_IJSA_NS7_ILi256EEESB_EEES9_SE_SG_Li256ELb1ELb1ELb0ELb0EEENS1_36VarlenDynamicPersistentTileSchedulerILi128ELi96ELi256ELi128ELb0ELb1ELb1ELb0ELb1ELb1EEEEEEEEEvNT_6ParamsE --------------------------
	.section	.nv.constant0._ZN7cutlass13device_kernelIN5flash11enable_sm90INS1_16FlashAttnFwdSm90INS1_25CollectiveMainloopFwdSm90ILi2EN4cute5tupleIJNS5_1CILi1EEES8_S8_EEENS6_IJNS7_ILi128EEENS7_ILi96EEENS7_ILi64EEEEEELi256ENS_10bfloat16_tEfNS_4arch4Sm90ELb0ELb0ELb0ELb1ELb1ELb1ELb0ELb1ELb0ELb1ELb0ELb0EEENS1_21CollectiveEpilogueFwdINS6_IJSA_NS7_ILi256EEESB_EEES9_SE_SG_Li256ELb1ELb1ELb0ELb0EEENS1_36VarlenDynamicPersistentTileSchedulerILi128ELi96ELi256ELi128ELb0ELb1ELb1ELb0ELb1ELb1EEEEEEEEEvNT_6ParamsE,"a",@progbits
	.sectionflags	@""
	.align	4
.nv.constant0._ZN7cutlass13device_kernelIN5flash11enable_sm90INS1_16FlashAttnFwdSm90INS1_25CollectiveMainloopFwdSm90ILi2EN4cute5tupleIJNS5_1CILi1EEES8_S8_EEENS6_IJNS7_ILi128EEENS7_ILi96EEENS7_ILi64EEEEEELi256ENS_10bfloat16_tEfNS_4arch4Sm90ELb0ELb0ELb0ELb1ELb1ELb1ELb0ELb1ELb0ELb1ELb0ELb0EEENS1_21CollectiveEpilogueFwdINS6_IJSA_NS7_ILi256EEESB_EEES9_SE_SG_Li256ELb1ELb1ELb0ELb0EEENS1_36VarlenDynamicPersistentTileSchedulerILi128ELi96ELi256ELi128ELb0ELb1ELb1ELb0ELb1ELb1EEEEEEEEEvNT_6ParamsE:
	.zero		3328


//--------------------- .nv.constant0._ZN7cutlass13device_kernelIN5flash11enable_sm90INS1_16FlashAttnFwdSm90INS1_25CollectiveMainloopFwdSm90ILi2EN4cute5tupleIJNS5_1CILi1EEES8_S8_EEENS6_IJNS7_ILi128EEENS7_ILi96EEENS7_ILi64EEEEEELi256ENS_10bfloat16_tEfNS_4arch4Sm90ELb0ELb0ELb0ELb1ELb1ELb0ELb1ELb1ELb0ELb1ELb0ELb0EEENS1_21CollectiveEpilogueFwdINS6_IJSA_NS7_ILi256EEESB_EEES9_SE_SG_Li256ELb1ELb1ELb0ELb0EEENS1_36VarlenDynamicPersistentTileSchedulerILi128ELi96ELi256ELi128ELb0ELb1ELb1ELb0ELb1ELb1EEEEEEEEEvNT_6ParamsE --------------------------
	.section	.nv.constant0._ZN7cutlass13device_kernelIN5flash11enable_sm90INS1_16FlashAttnFwdSm90INS1_25CollectiveMainloopFwdSm90ILi2EN4cute5tupleIJNS5_1CILi1EEES8_S8_EEENS6_IJNS7_ILi128EEENS7_ILi96EEENS7_ILi64EEEEEELi256ENS_10bfloat16_tEfNS_4arch4Sm90ELb0ELb0ELb0ELb1ELb1ELb0ELb1ELb1ELb0ELb1ELb0ELb0EEENS1_21CollectiveEpilogueFwdINS6_IJSA_NS7_ILi256EEESB_EEES9_SE_SG_Li256ELb1ELb1ELb0ELb0EEENS1_36VarlenDynamicPersistentTileSchedulerILi128ELi96ELi256ELi128ELb0ELb1ELb1ELb0ELb1ELb1EEEEEEEEEvNT_6ParamsE,"a",@progbits
	.sectionflags	@""
	.align	4
.nv.constant0._ZN7cutlass13device_kernelIN5flash11enable_sm90INS1_16FlashAttnFwdSm90INS1_25CollectiveMainloopFwdSm90ILi2EN4cute5tupleIJNS5_1CILi1EEES8_S8_EEENS6_IJNS7_ILi128EEENS7_ILi96EEENS7_ILi64EEEEEELi256ENS_10bfloat16_tEfNS_4arch4Sm90ELb0ELb0ELb0ELb1ELb1ELb0ELb1ELb1ELb0ELb1ELb0ELb0EEENS1_21CollectiveEpilogueFwdINS6_IJSA_NS7_ILi256EEESB_EEES9_SE_SG_Li256ELb1ELb1ELb0ELb0EEENS1_36VarlenDynamicPersistentTileSchedulerILi128ELi96ELi256ELi128ELb0ELb1ELb1ELb0ELb1ELb1EEEEEEEEEvNT_6ParamsE:
	.zero		3584


//--------------------- .nv.constant0._ZN7cutlass13device_kernelIN5flash11enable_sm90INS1_16FlashAttnFwdSm90INS1_25CollectiveMainloopFwdSm90ILi2EN4cute5tupleIJNS5_1CILi1EEES8_S8_EEENS6_IJNS7_ILi128EEENS7_ILi96EEENS7_ILi64EEEEEELi256ENS_10bfloat16_tEfNS_4arch4Sm90ELb0ELb0ELb0ELb1ELb1ELb1ELb1ELb1ELb0ELb1ELb0ELb0EEENS1_21CollectiveEpilogueFwdINS6_IJSA_NS7_ILi256EEESB_EEES9_SE_SG_Li256ELb1ELb1ELb0ELb0EEENS1_36VarlenDynamicPersistentTileSchedulerILi128ELi96ELi256ELi128ELb0ELb1ELb1ELb0ELb1ELb1EEEEEEEEEvNT_6ParamsE --------------------------
	.section	.nv.constant0._ZN7cutlass13device_kernelIN5flash11enable_sm90INS1_16FlashAttnFwdSm90INS1_25CollectiveMainloopFwdSm90ILi2EN4cute5tupleIJNS5_1CILi1EEES8_S8_EEENS6_IJNS7_ILi128EEENS7_ILi96EEENS7_ILi64EEEEEELi256ENS_10bfloat16_tEfNS_4arch4Sm90ELb0ELb0ELb0ELb1ELb1ELb1ELb1ELb1ELb0ELb1ELb0ELb0EEENS1_21CollectiveEpilogueFwdINS6_IJSA_NS7_ILi256EEESB_EEES9_SE_SG_Li256ELb1ELb1ELb0ELb0EEENS1_36VarlenDynamicPersistentTileSchedulerILi128ELi96ELi256ELi128ELb0ELb1ELb1ELb0ELb1ELb1EEEEEEEEEvNT_6ParamsE,"a",@progbits
	.sectionflags	@""
	.align	4
.nv.constant0._ZN7cutlass13device_kernelIN5flash11enable_sm90INS1_16FlashAttnFwdSm90INS1_25CollectiveMainloopFwdSm90ILi2EN4cute5tupleIJNS5_1CILi1EEES8_S8_EEENS6_IJNS7_ILi128EEENS7_ILi96EEENS7_ILi64EEEEEELi256ENS_10bfloat16_tEfNS_4arch4Sm90ELb0ELb0ELb0ELb1ELb1ELb1ELb1ELb1ELb0ELb1ELb0ELb0EEENS1_21CollectiveEpilogueFwdINS6_IJSA_NS7_ILi256EEESB_EEES9_SE_SG_Li256ELb1ELb1ELb0ELb0EEENS1_36VarlenDynamicPersistentTileSchedulerILi128ELi96ELi256ELi128ELb0ELb1ELb1ELb0ELb1ELb1EEEEEEEEEvNT_6ParamsE:
	.zero		3584


//--------------------- .nv.constant0._ZN7cutlass13device_kernelIN5flash11enable_sm90INS1_16FlashAttnFwdSm90INS1_25CollectiveMainloopFwdSm90ILi2EN4cute5tupleIJNS5_1CILi1EEES8_S8_EEENS6_IJNS7_ILi128EEENS7_ILi96EEENS7_ILi64EEEEEELi256ENS_10bfloat16_tEfNS_4arch4Sm90ELb0ELb1ELb0ELb0ELb1ELb0ELb0ELb1ELb0ELb1ELb0ELb0EEENS1_21CollectiveEpilogueFwdINS6_IJSA_NS7_ILi256EEESB_EEES9_SE_SG_Li256ELb0ELb1ELb0ELb0EEENS1_30DynamicPersistentTileSchedulerILi256ELi128ELb0ELb1ELb1EEEEEEEEEvNT_6ParamsE --------------------------
	.section	.nv.constant0._ZN7cutlass13device_kernelIN5flash11enable_sm90INS1_16FlashAttnFwdSm90INS1_25CollectiveMainloopFwdSm90ILi2EN4cute5tupleIJNS5_1CILi1EEES8_S8_EEENS6_IJNS7_ILi128EEENS7_ILi96EEENS7_ILi64EEEEEELi256ENS_10bfloat16_tEfNS_4arch4Sm90ELb0ELb1ELb0ELb0ELb1ELb0ELb0ELb1ELb0ELb1ELb0ELb0EEENS1_21CollectiveEpilogueFwdINS6_IJSA_NS7_ILi256EEESB_EEES9_SE_SG_Li256ELb0ELb1ELb0ELb0EEENS1_30DynamicPersistentTileSchedulerILi256ELi128ELb0ELb1ELb1EEEEEEEEEvNT_6ParamsE,"a",@progbits
	.sectionflags	@""
	.align	4
.nv.constant0._ZN7cutlass13device_kernelIN5flash11enable_sm90INS1_16FlashAttnFwdSm90INS1_25CollectiveMainloopFwdSm90ILi2EN4cute5tupleIJNS5_1CILi1EEES8_S8_EEENS6_IJNS7_ILi128EEENS7_ILi96EEENS7_ILi64EEEEEELi256ENS_10bfloat16_tEfNS_4arch4Sm90ELb0ELb1ELb0ELb0ELb1ELb0ELb0ELb1ELb0ELb1ELb0ELb0EEENS1_21CollectiveEpilogueFwdINS6_IJSA_NS7_ILi256EEESB_EEES9_SE_SG_Li256ELb0ELb1ELb0ELb0EEENS1_30DynamicPersistentTileSchedulerILi256ELi128ELb0ELb1ELb1EEEEEEEEEvNT_6ParamsE:
	.zero		3328


//--------------------- .nv.constant0._ZN7cutlass13device_kernelIN5flash11enable_sm90INS1_16FlashAttnFwdSm90INS1_25CollectiveMainloopFwdSm90ILi2EN4cute5tupleIJNS5_1CILi1EEES8_S8_EEENS6_IJNS7_ILi128EEENS7_ILi96EEENS7_ILi64EEEEEELi256ENS_10bfloat16_tEfNS_4arch4Sm90ELb0ELb1ELb0ELb0ELb1ELb0ELb1ELb1ELb0ELb1ELb0ELb0EEENS1_21CollectiveEpilogueFwdINS6_IJSA_NS7_ILi256EEESB_EEES9_SE_SG_Li256ELb0ELb1ELb0ELb0EEENS1_30DynamicPersistentTileSchedulerILi256ELi128ELb0ELb1ELb1EEEEEEEEEvNT_6ParamsE --------------------------
	.section	.nv.constant0._ZN7cutlass13device_kernelIN5flash11enable_sm90INS1_16FlashAttnFwdSm90INS1_25CollectiveMainloopFwdSm90ILi2EN4cute5tupleIJNS5_1CILi1EEES8_S8_EEENS6_IJNS7_ILi128EEENS7_ILi96EEENS7_ILi64EEEEEELi256ENS_10bfloat16_tEfNS_4arch4Sm90ELb0ELb1ELb0ELb0ELb1ELb0ELb1ELb1ELb0ELb1ELb0ELb0EEENS1_21CollectiveEpilogueFwdINS6_IJSA_NS7_ILi256EEESB_EEES9_SE_SG_Li256ELb0ELb1ELb0ELb0EEENS1_30DynamicPersistentTileSchedulerILi256ELi128ELb0ELb1ELb1EEEEEEEEEvNT_6ParamsE,"a",@progbits
	.sectionflags	@""
	.align	4
.nv.constant0._ZN7cutlass13device_kernelIN5flash11enable_sm90INS1_16FlashAttnFwdSm90INS1_25CollectiveMainloopFwdSm90ILi2EN4cute5tupleIJNS5_1CILi1EEES8_S8_EEENS6_IJNS7_ILi128EEENS7_ILi96EEENS7_ILi64EEEEEELi256ENS_10bfloat16_tEfNS_4arch4Sm90ELb0ELb1ELb0ELb0ELb1ELb0ELb1ELb1ELb0ELb1ELb0ELb0EEENS1_21CollectiveEpilogueFwdINS6_IJSA_NS7_ILi256EEESB_EEES9_SE_SG_Li256ELb0ELb1ELb0ELb0EEENS1_30DynamicPersistentTileSchedulerILi256ELi128ELb0ELb1ELb1EEEEEEEEEvNT_6ParamsE:
	.zero		3584


//--------------------- .nv.constant0._ZN7cutlass13device_kernelIN5flash11enable_sm90INS1_16FlashAttnFwdSm90INS1_25CollectiveMainloopFwdSm90ILi2EN4cute5tupleIJNS5_1CILi1EEES8_S8_EEENS6_IJNS7_ILi128EEENS7_ILi96EEENS7_ILi64EEEEEELi256ENS_10bfloat16_tEfNS_4arch4Sm90ELb0ELb1ELb0ELb1ELb1ELb0ELb0ELb1ELb0ELb1ELb0ELb0EEENS1_21CollectiveEpilogueFwdINS6_IJSA_NS7_ILi256EEESB_EEES9_SE_SG_Li256ELb1ELb1ELb0ELb0EEENS1_36VarlenDynamicPersistentTileSchedulerILi128ELi96ELi256ELi128ELb0ELb1ELb1ELb1ELb0ELb1EEEEEEEEEvNT_6ParamsE --------------------------
	.section	.nv.constant0._ZN7cutlass13device_kernelIN5flash11enable_sm90INS1_16FlashAttnFwdSm90INS1_25CollectiveMainloopFwdSm90ILi2EN4cute5tupleIJNS5_1CILi1EEES8_S8_EEENS6_IJNS7_ILi128EEENS7_ILi96EEENS7_ILi64EEEEEELi256ENS_10bfloat16_tEfNS_4arch4Sm90ELb0ELb1ELb0ELb1ELb1ELb0ELb0ELb1ELb0ELb1ELb0ELb0EEENS1_21CollectiveEpilogueFwdINS6_IJSA_NS7_ILi256EEESB_EEES9_SE_SG_Li256ELb1ELb1ELb0ELb0EEENS1_36VarlenDynamicPersistentTileSchedulerILi128ELi96ELi256ELi128ELb0ELb1ELb1ELb1ELb0ELb1EEEEEEEEEvNT_6ParamsE,"a",@progbits
	.sectionflags	@""
	.align	4
.nv.constant0._ZN7cutlass13device_kernelIN5flash11enable_sm90INS1_16FlashAttnFwdSm90INS1_25CollectiveMainloopFwdSm90ILi2EN4cute5tupleIJNS5_1CILi1EEES8_S8_EEENS6_IJNS7_ILi128EEENS7_ILi96EEENS7_ILi64EEEEEELi256ENS_10bfloat16_tEfNS_4arch4Sm90ELb0ELb1ELb0ELb1ELb1ELb0ELb0ELb1ELb0ELb1ELb0ELb0EEENS1_21CollectiveEpilogueFwdINS6_IJSA_NS7_ILi256EEESB_EEES9_SE_SG_Li256ELb1ELb1ELb0ELb0EEENS1_36VarlenDynamicPersistentTileSchedulerILi128ELi96ELi256ELi128ELb0ELb1ELb1ELb1ELb0ELb1EEEEEEEEEvNT_6ParamsE:
	.zero		3328


//--------------------- .nv.constant0._ZN7cutlass13device_kernelIN5flash11enable_sm90INS1_16FlashAttnFwdSm90INS1_25CollectiveMainloopFwdSm90ILi2EN4cute5tupleIJNS5_1CILi1EEES8_S8_EEENS6_IJNS7_ILi128EEENS7_ILi96EEENS7_ILi64EEEEEELi256ENS_10bfloat16_tEfNS_4arch4Sm90ELb0ELb1ELb0ELb1ELb1ELb1ELb0ELb1ELb0ELb1ELb0ELb0EEENS1_21CollectiveEpilogueFwdINS6_IJSA_NS7_ILi256EEESB_EEES9_SE_SG_Li256ELb1ELb1ELb0ELb0EEENS1_36VarlenDynamicPersistentTileSchedulerILi128ELi96ELi256ELi128ELb0ELb1ELb1ELb1ELb0ELb1EEEEEEEEEvNT_6ParamsE --------------------------
	.section	.nv.constant0._ZN7cutlass13device_kernelIN5flash11enable_sm90INS1_16FlashAttnFwdSm90INS1_25CollectiveMainloopFwdSm90ILi2EN4cute5tupleIJNS5_1CILi1EEES8_S8_EEENS6_IJNS7_ILi128EEENS7_ILi96EEENS7_ILi64EEEEEELi256ENS_10bfloat16_tEfNS_4arch4Sm90ELb0ELb1ELb0ELb1ELb1ELb1ELb0ELb1ELb0ELb1ELb0ELb0EEENS1_21CollectiveEpilogueFwdINS6_IJSA_NS7_ILi256EEESB_EEES9_SE_SG_Li256ELb1ELb1ELb0ELb0EEENS1_36VarlenDynamicPersistentTileSchedulerILi128ELi96ELi256ELi128ELb0ELb1ELb1ELb1ELb0ELb1EEEEEEEEEvNT_6ParamsE,"a",@progbits
	.sectionflags	@""
	.align	4
.nv.constant0._ZN7cutlass13device_kernelIN5flash11enable_sm90INS1_16FlashAttnFwdSm90INS1_25CollectiveMainloopFwdSm90ILi2EN4cute5tupleIJNS5_1CILi1EEES8_S8_EEENS6_IJNS7_ILi128EEENS7_ILi96EEENS7_ILi64EEEEEELi256ENS_10bfloat16_tEfNS_4arch4Sm90ELb0ELb1ELb0ELb1ELb1ELb1ELb0ELb1ELb0ELb1ELb0ELb0EEENS1_21CollectiveEpilogueFwdINS6_IJSA_NS7_ILi256EEESB_EEES9_SE_SG_Li256ELb1ELb1ELb0ELb0EEENS1_36VarlenDynamicPersistentTileSchedulerILi128ELi96ELi256ELi128ELb0ELb1ELb1ELb1ELb0ELb1EEEEEEEEEvNT_6ParamsE:
	.zero		3328


//--------------------- .nv.constant0._ZN7cutlass13device_kernelIN5flash11enable_sm90INS1_16FlashAttnFwdSm90INS1_25CollectiveMainloopFwdSm90ILi2EN4cute5tupleIJNS5_1CILi1EEES8_S8_EEENS6_IJNS7_ILi128EEENS7_ILi96EEENS7_ILi64EEEEEELi256ENS_10bfloat16_tEfNS_4arch4Sm90ELb0ELb1ELb0ELb1ELb1ELb0ELb1ELb1ELb0ELb1ELb0ELb0EEENS1_21CollectiveEpilogueFwdINS6_IJSA_NS7_ILi256EEESB_EEES9_SE_SG_Li256ELb1ELb1ELb0ELb0EEENS1_36VarlenDynamicPersistentTileSchedulerILi128ELi96ELi256ELi128ELb0ELb1ELb1ELb1ELb0ELb1EEEEEEEEEvNT_6ParamsE --------------------------
	.section	.nv.constant0._ZN7cutlass13device_kernelIN5flash11enable_sm90INS1_16FlashAttnFwdSm90INS1_25CollectiveMainloopFwdSm90ILi2EN4cute5tupleIJNS5_1CILi1EEES8_S8_EEENS6_IJNS7_ILi128EEENS7_ILi96EEENS7_ILi64EEEEEELi256ENS_10bfloat16_tEfNS_4arch4Sm90ELb0ELb1ELb0ELb1ELb1ELb0ELb1ELb1ELb0ELb1ELb0ELb0EEENS1_21CollectiveEpilogueFwdINS6_IJSA_NS7_ILi256EEESB_EEES9_SE_SG_Li256ELb1ELb1ELb0ELb0EEENS1_36VarlenDynamicPersistentTileSchedulerILi128ELi96ELi256ELi128ELb0ELb1ELb1ELb1ELb0ELb1EEEEEEEEEvNT_6ParamsE,"a",@progbits
	.sectionflags	@""
	.align	4
.nv.constant0._ZN7cutlass13device_kernelIN5flash11enable_sm90INS1_16FlashAttnFwdSm90INS1_25CollectiveMainloopFwdSm90ILi2EN4cute5tupleIJNS5_1CILi1EEES8_S8_EEENS6_IJNS7_ILi128EEENS7_ILi96EEENS7_ILi64EEEEEELi256ENS_10bfloat16_tEfNS_4arch4Sm90ELb0ELb1ELb0ELb1ELb1ELb0ELb1ELb1ELb0ELb1ELb0ELb0EEENS1_21CollectiveEpilogueFwdINS6_IJSA_NS7_ILi256EEESB_EEES9_SE_SG_Li256ELb1ELb1ELb0ELb0EEENS1_36VarlenDynamicPersistentTileSchedulerILi128ELi96ELi256ELi128ELb0ELb1ELb1ELb1ELb0ELb1EEEEEEEEEvNT_6ParamsE:
	.zero		3584


//--------------------- .nv.constant0._ZN7cutlass13device_kernelIN5flash11enable_sm90INS1_16FlashAttnFwdSm90INS1_25CollectiveMainloopFwdSm90ILi2EN4cute5tupleIJNS5_1CILi1EEES8_S8_EEENS6_IJNS7_ILi128EEENS7_ILi96EEENS7_ILi64EEEEEELi256ENS_10bfloat16_tEfNS_4arch4Sm90ELb0ELb1ELb0ELb1ELb1ELb1ELb1ELb1ELb0ELb1ELb0ELb0EEENS1_21CollectiveEpilogueFwdINS6_IJSA_NS7_ILi256EEESB_EEES9_SE_SG_Li256ELb1ELb1ELb0ELb0EEENS1_36VarlenDynamicPersistentTileSchedulerILi128ELi96ELi256ELi128ELb0ELb1ELb1ELb1ELb0ELb1EEEEEEEEEvNT_6ParamsE --------------------------
	.section	.nv.constant0._ZN7cutlass13device_kernelIN5flash11enable_sm90INS1_16FlashAttnFwdSm90INS1_25CollectiveMainloopFwdSm90ILi2EN4cute5tupleIJNS5_1CILi1EEES8_S8_EEENS6_IJNS7_ILi128EEENS7_ILi96EEENS7_ILi64EEEEEELi256ENS_10bfloat16_tEfNS_4arch4Sm90ELb0ELb1ELb0ELb1ELb1ELb1ELb1ELb1ELb0ELb1ELb0ELb0EEENS1_21CollectiveEpilogueFwdINS6_IJSA_NS7_ILi256EEESB_EEES9_SE_SG_Li256ELb1ELb1ELb0ELb0EEENS1_36VarlenDynamicPersistentTileSchedulerILi128ELi96ELi256ELi128ELb0ELb1ELb1ELb1ELb0ELb1EEEEEEEEEvNT_6ParamsE,"a",@progbits
	.sectionflags	@""
	.align	4
.nv.constant0._ZN7cutlass13device_kernelIN5flash11enable_sm90INS1_16FlashAttnFwdSm90INS1_25CollectiveMainloopFwdSm90ILi2EN4cute5tupleIJNS5_1CILi1EEES8_S8_EEENS6_IJNS7_ILi128EEENS7_ILi96EEENS7_ILi64EEEEEELi256ENS_10bfloat16_tEfNS_4arch4Sm90ELb0ELb1ELb0ELb1ELb1ELb1ELb1ELb1ELb0ELb1ELb0ELb0EEENS1_21CollectiveEpilogueFwdINS6_IJSA_NS7_ILi256EEESB_EEES9_SE_SG_Li256ELb1ELb1ELb0ELb0EEENS1_36VarlenDynamicPersistentTileSchedulerILi128ELi96ELi256ELi128ELb0ELb1ELb1ELb1ELb0ELb1EEEEEEEEEvNT_6ParamsE:
	.zero		3584


//--------------------- .nv.constant0._ZN7cutlass13device_kernelIN5flash11enable_sm90INS1_16FlashAttnFwdSm90INS1_25CollectiveMainloopFwdSm90ILi2EN4cute5tupleIJNS5_1CILi1EEES8_S8_EEENS6_IJNS7_ILi128EEENS7_ILi96EEENS7_ILi64EEEEEELi256ENS_10bfloat16_tEfNS_4arch4Sm90ELb1ELb0ELb0ELb0ELb1ELb0ELb0ELb1ELb0ELb1ELb0ELb0EEENS1_21CollectiveEpilogueFwdINS6_IJSA_NS7_ILi256EEESB_EEES9_SE_SG_Li256ELb0ELb1ELb0ELb0EEENS1_30DynamicPersistentTileSchedulerILi256ELi128ELb0ELb1ELb1EEEEEEEEEvNT_6ParamsE --------------------------
	.section	.nv.constant0._ZN7cutlass13device_kernelIN5flash11enable_sm90INS1_16FlashAttnFwdSm90INS1_25CollectiveMainloopFwdSm90ILi2EN4cute5tupleIJNS5_1CILi1EEES8_S8_EEENS6_IJNS7_ILi128EEENS7_ILi96EEENS7_ILi64EEEEEELi256ENS_10bfloat16_tEfNS_4arch4Sm90ELb1ELb0ELb0ELb0ELb1ELb0ELb0ELb1ELb0ELb1ELb0ELb0EEENS1_21CollectiveEpilogueFwdINS6_IJSA_NS7_ILi256EEESB_EEES9_SE_SG_Li256ELb0ELb1ELb0ELb0EEENS1_30DynamicPersistentTileSchedulerILi256ELi128ELb0ELb1ELb1EEEEEEEEEvNT_6ParamsE,"a",@progbits
	.sectionflags	@""
	.align	4
.nv.constant0._ZN7cutlass13device_kernelIN5flash11enable_sm90INS1_16FlashAttnFwdSm90INS1_25CollectiveMainloopFwdSm90ILi2EN4cute5tupleIJNS5_1CILi1EEES8_S8_EEENS6_IJNS7_ILi128EEENS7_ILi96EEENS7_ILi64EEEEEELi256ENS_10bfloat16_tEfNS_4arch4Sm90ELb1ELb0ELb0ELb0ELb1ELb0ELb0ELb1ELb0ELb1ELb0ELb0EEENS1_21CollectiveEpilogueFwdINS6_IJSA_NS7_ILi256EEESB_EEES9_SE_SG_Li256ELb0ELb1ELb0ELb0EEENS1_30DynamicPersistentTileSchedulerILi256ELi128ELb0ELb1ELb1EEEEEEEEEvNT_6ParamsE:
	.zero		3328


//--------------------- .nv.constant0._ZN7cutlass13device_kernelIN5flash11enable_sm90INS1_16FlashAttnFwdSm90INS1_25CollectiveMainloopFwdSm90ILi2EN4cute5tupleIJNS5_1CILi1EEES8_S8_EEENS6_IJNS7_ILi128EEENS7_ILi96EEENS7_ILi64EEEEEELi256ENS_10bfloat16_tEfNS_4arch4Sm90ELb1ELb0ELb0ELb0ELb1ELb0ELb1ELb1ELb0ELb1ELb0ELb0EEENS1_21CollectiveEpilogueFwdINS6_IJSA_NS7_ILi256EEESB_EEES9_SE_SG_Li256ELb0ELb1ELb0ELb0EEENS1_30DynamicPersistentTileSchedulerILi256ELi128ELb0ELb1ELb1EEEEEEEEEvNT_6ParamsE --------------------------
	.section	.nv.constant0._ZN7cutlass13device_kernelIN5flash11enable_sm90INS1_16FlashAttnFwdSm90INS1_25CollectiveMainloopFwdSm90ILi2EN4cute5tupleIJNS5_1CILi1EEES8_S8_EEENS6_IJNS7_ILi128EEENS7_ILi96EEENS7_ILi64EEEEEELi256ENS_10bfloat16_tEfNS_4arch4Sm90ELb1ELb0ELb0ELb0ELb1ELb0ELb1ELb1ELb0ELb1ELb0ELb0EEENS1_21CollectiveEpilogueFwdINS6_IJSA_NS7_ILi256EEESB_EEES9_SE_SG_Li256ELb0ELb1ELb0ELb0EEENS1_30DynamicPersistentTileSchedulerILi256ELi128ELb0ELb1ELb1EEEEEEEEEvNT_6ParamsE,"a",@progbits
	.sectionflags	@""
	.align	4
.nv.constant0._ZN7cutlass13device_kernelIN5flash11enable_sm90INS1_16FlashAttnFwdSm90INS1_25CollectiveMainloopFwdSm90ILi2EN4cute5tupleIJNS5_1CILi1EEES8_S8_EEENS6_IJNS7_ILi128EEENS7_ILi96EEENS7_ILi64EEEEEELi256ENS_10bfloat16_tEfNS_4arch4Sm90ELb1ELb0ELb0ELb0ELb1ELb0ELb1ELb1ELb0ELb1ELb0ELb0EEENS1_21CollectiveEpilogueFwdINS6_IJSA_NS7_ILi256EEESB_EEES9_SE_SG_Li256ELb0ELb1ELb0ELb0EEENS1_30DynamicPersistentTileSchedulerILi256ELi128ELb0ELb1ELb1EEEEEEEEEvNT_6ParamsE:
	.zero		3584


//--------------------- .nv.constant0._ZN7cutlass13device_kernelIN5flash11enable_sm90INS1_16FlashAttnFwdSm90INS1_25CollectiveMainloopFwdSm90ILi2EN4cute5tupleIJNS5_1CILi1EEES8_S8_EEENS6_IJNS7_ILi128EEENS7_ILi96EEENS7_ILi64EEEEEELi256ENS_10bfloat16_tEfNS_4arch4Sm90ELb1ELb0ELb0ELb1ELb1ELb0ELb0ELb1ELb0ELb1ELb0ELb0EEENS1_21CollectiveEpilogueFwdINS6_IJSA_NS7_ILi256EEESB_EEES9_SE_SG_Li256ELb1ELb1ELb0ELb0EEENS1_36VarlenDynamicPersistentTileSchedulerILi128ELi96ELi256ELi128ELb0ELb1ELb1ELb1ELb1ELb1EEEEEEEEEvNT_6ParamsE --------------------------
	.section	.nv.constant0._ZN7cutlass13device_kernelIN5flash11enable_sm90INS1_16FlashAttnFwdSm90INS1_25CollectiveMainloopFwdSm90ILi2EN4cute5tupleIJNS5_1CILi1EEES8_S8_EEENS6_IJNS7_ILi128EEENS7_ILi96EEENS7_ILi64EEEEEELi256ENS_10bfloat16_tEfNS_4arch4Sm90ELb1ELb0ELb0ELb1ELb1ELb0ELb0ELb1ELb0ELb1ELb0ELb0EEENS1_21CollectiveEpilogueFwdINS6_IJSA_NS7_ILi256EEESB_EEES9_SE_SG_Li256ELb1ELb1ELb0ELb0EEENS1_36VarlenDynamicPersistentTileSchedulerILi128ELi96ELi256ELi128ELb0ELb1ELb1ELb1ELb1ELb1EEEEEEEEEvNT_6ParamsE,"a",@progbits
	.sectionflags	@""
	.align	4
.nv.constant0._ZN7cutlass13device_kernelIN5flash11enable_sm90INS1_16FlashAttnFwdSm90INS1_25CollectiveMainloopFwdSm90ILi2EN4cute5tupleIJNS5_1CILi1EEES8_S8_EEENS6_IJNS7_ILi128EEENS7_ILi96EEENS7_ILi64EEEEEELi256ENS_10bfloat16_tEfNS_4arch4Sm90ELb1ELb0ELb0ELb1ELb1ELb0ELb0ELb1ELb0ELb1ELb0ELb0EEENS1_21CollectiveEpilogueFwdINS6_IJSA_NS7_ILi256EEESB_EEES9_SE_SG_Li256ELb1ELb1ELb0ELb0EEENS1_36VarlenDynamicPersistentTileSchedulerILi128ELi96ELi256ELi128ELb0ELb1ELb1ELb1ELb1ELb1EEEEEEEEEvNT_6ParamsE:
	.zero		3328


//--------------------- .nv.constant0._ZN7cutlass13device_kernelIN5flash11enable_sm90INS1_16FlashAttnFwdSm90INS1_25CollectiveMainloopFwdSm90ILi2EN4cute5tupleIJNS5_1CILi1EEES8_S8_EEENS6_IJNS7_ILi128EEENS7_ILi96EEENS7_ILi64EEEEEELi256ENS_10bfloat16_tEfNS_4arch4Sm90ELb1ELb0ELb0ELb1ELb1ELb1ELb0ELb1ELb0ELb1ELb0ELb0EEENS1_21CollectiveEpilogueFwdINS6_IJSA_NS7_ILi256EEESB_EEES9_SE_SG_Li256ELb1ELb1ELb0ELb0EEENS1_36VarlenDynamicPersistentTileSchedulerILi128ELi96ELi256ELi128ELb0ELb1ELb1ELb1ELb1ELb1EEEEEEEEEvNT_6ParamsE --------------------------
	.section	.nv.constant0._ZN7cutlass13device_kernelIN5flash11enable_sm90INS1_16FlashAttnFwdSm90INS1_25CollectiveMainloopFwdSm90ILi2EN4cute5tupleIJNS5_1CILi1EEES8_S8_EEENS6_IJNS7_ILi128EEENS7_ILi96EEENS7_ILi64EEEEEELi256ENS_10bfloat16_tEfNS_4arch4Sm90ELb1ELb0ELb0ELb1ELb1ELb1ELb0ELb1ELb0ELb1ELb0ELb0EEENS1_21CollectiveEpilogueFwdINS6_IJSA_NS7_ILi256EEESB_EEES9_SE_SG_Li256ELb1ELb1ELb0ELb0EEENS1_36VarlenDynamicPersistentTileSchedulerILi128ELi96ELi256ELi128ELb0ELb1ELb1ELb1ELb1ELb1EEEEEEEEEvNT_6ParamsE,"a",@progbits
	.sectionflags	@""
	.align	4
.nv.constant0._ZN7cutlass13device_kernelIN5flash11enable_sm90INS1_16FlashAttnFwdSm90INS1_25CollectiveMainloopFwdSm90ILi2EN4cute5tupleIJNS5_1CILi1EEES8_S8_EEENS6_IJNS7_ILi128EEENS7_ILi96EEENS7_ILi64EEEEEELi256ENS_10bfloat16_tEfNS_4arch4Sm90ELb1ELb0ELb0ELb1ELb1ELb1ELb0ELb1ELb0ELb1ELb0ELb0EEENS1_21CollectiveEpilogueFwdINS6_IJSA_NS7_ILi256EEESB_EEES9_SE_SG_Li256ELb1ELb1ELb0ELb0EEENS1_36VarlenDynamicPersistentTileSchedulerILi128ELi96ELi256ELi128ELb0ELb1ELb1ELb1ELb1ELb1EEEEEEEEEvNT_6ParamsE:
	.zero		3328


//--------------------- .nv.constant0._ZN7cutlass13device_kernelIN5flash11enable_sm90INS1_16FlashAttnFwdSm90INS1_25CollectiveMainloopFwdSm90ILi2EN4cute5tupleIJNS5_1CILi1EEES8_S8_EEENS6_IJNS7_ILi128EEENS7_ILi96EEENS7_ILi64EEEEEELi256ENS_10bfloat16_tEfNS_4arch4Sm90ELb1ELb0ELb0ELb1ELb1ELb0ELb1ELb1ELb0ELb1ELb0ELb0EEENS1_21CollectiveEpilogueFwdINS6_IJSA_NS7_ILi256EEESB_EEES9_SE_SG_Li256ELb1ELb1ELb0ELb0EEENS1_36VarlenDynamicPersistentTileSchedulerILi128ELi96ELi256ELi128ELb0ELb1ELb1ELb1ELb1ELb1EEEEEEEEEvNT_6ParamsE --------------------------
	.section	.nv.constant0._ZN7cutlass13device_kernelIN5flash11enable_sm90INS1_16FlashAttnFwdSm90INS1_25CollectiveMainloopFwdSm90ILi2EN4cute5tupleIJNS5_1CILi1EEES8_S8_EEENS6_IJNS7_ILi128EEENS7_ILi96EEENS7_ILi64EEEEEELi256ENS_10bfloat16_tEfNS_4arch4Sm90ELb1ELb0ELb0ELb1ELb1ELb0ELb1ELb1ELb0ELb1ELb0ELb0EEENS1_21CollectiveEpilogueFwdINS6_IJSA_NS7_ILi256EEESB_EEES9_SE_SG_Li256ELb1ELb1ELb0ELb0EEENS1_36VarlenDynamicPersistentTileSchedulerILi128ELi96ELi256ELi128ELb0ELb1ELb1ELb1ELb1ELb1EEEEEEEEEvNT_6ParamsE,"a",@progbits
	.sectionflags	@""
	.align	4
.nv.constant0._ZN7cutlass13device_kernelIN5flash11enable_sm90INS1_16FlashAttnFwdSm90INS1_25CollectiveMainloopFwdSm90ILi2EN4cute5tupleIJNS5_1CILi1EEES8_S8_EEENS6_IJNS7_ILi128EEENS7_ILi96EEENS7_ILi64EEEEEELi256ENS_10bfloat16_tEfNS_4arch4Sm90ELb1ELb0ELb0ELb1ELb1ELb0ELb1ELb1ELb0ELb1ELb0ELb0EEENS1_21CollectiveEpilogueFwdINS6_IJSA_NS7_ILi256EEESB_EEES9_SE_SG_Li256ELb1ELb1ELb0ELb0EEENS1_36VarlenDynamicPersistentTileSchedulerILi128ELi96ELi256ELi128ELb0ELb1ELb1ELb1ELb1ELb1EEEEEEEEEvNT_6ParamsE:
	.zero		3584


//--------------------- .nv.constant0._ZN7cutlass13device_kernelIN5flash11enable_sm90INS1_16FlashAttnFwdSm90INS1_25CollectiveMainloopFwdSm90ILi2EN4cute5tupleIJNS5_1CILi1EEES8_S8_EEENS6_IJNS7_ILi128EEENS7_ILi96EEENS7_ILi64EEEEEELi256ENS_10bfloat16_tEfNS_4arch4Sm90ELb1ELb0ELb0ELb1ELb1ELb1ELb1ELb1ELb0ELb1ELb0ELb0EEENS1_21CollectiveEpilogueFwdINS6_IJSA_NS7_ILi256EEESB_EEES9_SE_SG_Li256ELb1ELb1ELb0ELb0EEENS1_36VarlenDynamicPersistentTileSchedulerILi128ELi96ELi256ELi128ELb0ELb1ELb1ELb1ELb1ELb1EEEEEEEEEvNT_6ParamsE --------------------------
	.section	.nv.constant0._ZN7cutlass13device_kernelIN5flash11enable_sm90INS1_16FlashAttnFwdSm90INS1_25CollectiveMainloopFwdSm90ILi2EN4cute5tupleIJNS5_1CILi1EEES8_S8_EEENS6_IJNS7_ILi128EEENS7_ILi96EEENS7_ILi64EEEEEELi256ENS_10bfloat16_tEfNS_4arch4Sm90ELb1ELb0ELb0ELb1ELb1ELb1ELb1ELb1ELb0ELb1ELb0ELb0EEENS1_21CollectiveEpilogueFwdINS6_IJSA_NS7_ILi256EEESB_EEES9_SE_SG_Li256ELb1ELb1ELb0ELb0EEENS1_36VarlenDynamicPersistentTileSchedulerILi128ELi96ELi256ELi128ELb0ELb1ELb1ELb1ELb1ELb1EEEEEEEEEvNT_6ParamsE,"a",@progbits
	.sectionflags	@""
	.align	4
.nv.constant0._ZN7cutlass13device_kernelIN5flash11enable_sm90INS1_16FlashAttnFwdSm90INS1_25CollectiveMainloopFwdSm90ILi2EN4cute5tupleIJNS5_1CILi1EEES8_S8_EEENS6_IJNS7_ILi128EEENS7_ILi96EEENS7_ILi64EEEEEELi256ENS_10bfloat16_tEfNS_4arch4Sm90ELb1ELb0ELb0ELb1ELb1ELb1ELb1ELb1ELb0ELb1ELb0ELb0EEENS1_21CollectiveEpilogueFwdINS6_IJSA_NS7_ILi256EEESB_EEES9_SE_SG_Li256ELb1ELb1ELb0ELb0EEENS1_36VarlenDynamicPersistentTileSchedulerILi128ELi96ELi256ELi128ELb0ELb1ELb1ELb1ELb1ELb1EEEEEEEEEvNT_6ParamsE:
	.zero		3584


//--------------------- SYMBOLS --------------------------

	.type		.nv.reservedSmem.offset0,@object
	.size		.nv.reservedSmem.offset0,0x4
	.type		__assertfail,@function
